	.target	sm_103a

	.elftype	@"ET_EXEC"


//--------------------- .note.nv.tkinfo           --------------------------
	.section	.note.nv.tkinfo,"",@"SHT_NOTE"
	.sectionflags	@"SHF_NOTE_NV_TKINFO"
	.tkinfo
        /*0018*/ 	.word	0x00000002
        /*0030*/ 	.string	""
        /*0030*/ 	.string	"ptxas"
        /*0030*/ 	.string	"Cuda compilation tools, release 13.0, V13.0.88"
        /*0030*/ 	.string	"Build cuda_13.0.r13.0/compiler.36424714_0"
        /*0030*/ 	.string	"-arch sm_103a -m 64 "



//--------------------- .note.nv.cuinfo           --------------------------
	.section	.note.nv.cuinfo,"",@"SHT_NOTE"
	.sectionflags	@"SHF_NOTE_NV_CUINFO"
        /*0018*/ 	.short	0x0002
        /*001a*/ 	.short	0x0067
        /*001c*/ 	.short	0x0082
	.zero		2


//--------------------- .nv.info                  --------------------------
	.section	.nv.info,"",@"SHT_CUDA_INFO"
	.align	4


	//----- nvinfo : EIATTR_REGCOUNT
	.align		4
        /*0000*/ 	.byte	0x04, 0x2f
        /*0002*/ 	.short	(.L_29 - .L_28)
	.align		4
.L_28:
        /*0004*/ 	.word	index@(_Z25selective_scan_fwd_kernelI32Selective_Scan_fwd_kernel_traitsILi64ELi16ELi1ELb1ELb1ELb1ELb1ELb1EN3c108BFloat16EfS2_EEv13SSMParamsBase)
        /*0008*/ 	.word	0x000000a8


	//----- nvinfo : EIATTR_FRAME_SIZE
	.align		4
.L_29:
        /*000c*/ 	.byte	0x04, 0x11
        /*000e*/ 	.short	(.L_31 - .L_30)
	.align		4
.L_30:
        /*0010*/ 	.word	index@(_Z25selective_scan_fwd_kernelI32Selective_Scan_fwd_kernel_traitsILi64ELi16ELi1ELb1ELb1ELb1ELb1ELb1EN3c108BFloat16EfS2_EEv13SSMParamsBase)
        /*0014*/ 	.word	0x00000000


	//----- nvinfo : EIATTR_REGCOUNT
	.align		4
.L_31:
        /*0018*/ 	.byte	0x04, 0x2f
        /*001a*/ 	.short	(.L_33 - .L_32)
	.align		4
.L_32:
        /*001c*/ 	.word	index@(_Z25selective_scan_fwd_kernelI32Selective_Scan_fwd_kernel_traitsILi64ELi16ELi1ELb1ELb1ELb1ELb1ELb0EN3c108BFloat16EfS2_EEv13SSMParamsBase)
        /*0020*/ 	.word	0x0000009d


	//----- nvinfo : EIATTR_FRAME_SIZE
	.align		4
.L_33:
        /*0024*/ 	.byte	0x04, 0x11
        /*0026*/ 	.short	(.L_35 - .L_34)
	.align		4
.L_34:
        /*0028*/ 	.word	index@(_Z25selective_scan_fwd_kernelI32Selective_Scan_fwd_kernel_traitsILi64ELi16ELi1ELb1ELb1ELb1ELb1ELb0EN3c108BFloat16EfS2_EEv13SSMParamsBase)
        /*002c*/ 	.word	0x00000000


	//----- nvinfo : EIATTR_REGCOUNT
	.align		4
.L_35:
        /*0030*/ 	.byte	0x04, 0x2f
        /*0032*/ 	.short	(.L_37 - .L_36)
	.align		4
.L_36:
        /*0034*/ 	.word	index@(_Z25selective_scan_fwd_kernelI32Selective_Scan_fwd_kernel_traitsILi64ELi16ELi1ELb1ELb1ELb1ELb0ELb1EN3c108BFloat16EfS2_EEv13SSMParamsBase)
        /*0038*/ 	.word	0x000000a8


	//----- nvinfo : EIATTR_FRAME_SIZE
	.align		4
.L_37:
        /*003c*/ 	.byte	0x04, 0x11
        /*003e*/ 	.short	(.L_39 - .L_38)
	.align		4
.L_38:
        /*0040*/ 	.word	index@(_Z25selective_scan_fwd_kernelI32Selective_Scan_fwd_kernel_traitsILi64ELi16ELi1ELb1ELb1ELb1ELb0ELb1EN3c108BFloat16EfS2_EEv13SSMParamsBase)
        /*0044*/ 	.word	0x00000000


	//----- nvinfo : EIATTR_REGCOUNT
	.align		4
.L_39:
        /*0048*/ 	.byte	0x04, 0x2f
        /*004a*/ 	.short	(.L_41 - .L_40)
	.align		4
.L_40:
        /*004c*/ 	.word	index@(_Z25selective_scan_fwd_kernelI32Selective_Scan_fwd_kernel_traitsILi64ELi16ELi1ELb1ELb1ELb1ELb0ELb0EN3c108BFloat16EfS2_EEv13SSMParamsBase)
        /*0050*/ 	.word	0x0000009d


	//----- nvinfo : EIATTR_FRAME_SIZE
	.align		4
.L_41:
        /*0054*/ 	.byte	0x04, 0x11
        /*0056*/ 	.short	(.L_43 - .L_42)
	.align		4
.L_42:
        /*0058*/ 	.word	index@(_Z25selective_scan_fwd_kernelI32Selective_Scan_fwd_kernel_traitsILi64ELi16ELi1ELb1ELb1ELb1ELb0ELb0EN3c108BFloat16EfS2_EEv13SSMParamsBase)
        /*005c*/ 	.word	0x00000000


	//----- nvinfo : EIATTR_REGCOUNT
	.align		4
.L_43:
        /*0060*/ 	.byte	0x04, 0x2f
        /*0062*/ 	.short	(.L_45 - .L_44)
	.align		4
.L_44:
        /*0064*/ 	.word	index@(_Z25selective_scan_fwd_kernelI32Selective_Scan_fwd_kernel_traitsILi64ELi16ELi1ELb0ELb1ELb1ELb1ELb1EN3c108BFloat16EfS2_EEv13SSMParamsBase)
        /*0068*/ 	.word	0x000000a8


	//----- nvinfo : EIATTR_FRAME_SIZE
	.align		4
.L_45:
        /*006c*/ 	.byte	0x04, 0x11
        /*006e*/ 	.short	(.L_47 - .L_46)
	.align		4
.L_46:
        /*0070*/ 	.word	index@(_Z25selective_scan_fwd_kernelI32Selective_Scan_fwd_kernel_traitsILi64ELi16ELi1ELb0ELb1ELb1ELb1ELb1EN3c108BFloat16EfS2_EEv13SSMParamsBase)
        /*0074*/ 	.word	0x00000000


	//----- nvinfo : EIATTR_REGCOUNT
	.align		4
.L_47:
        /*0078*/ 	.byte	0x04, 0x2f
        /*007a*/ 	.short	(.L_49 - .L_48)
	.align		4
.L_48:
        /*007c*/ 	.word	index@(_Z25selective_scan_fwd_kernelI32Selective_Scan_fwd_kernel_traitsILi64ELi16ELi1ELb0ELb1ELb1ELb1ELb0EN3c108BFloat16EfS2_EEv13SSMParamsBase)
        /*0080*/ 	.word	0x000000a8


	//----- nvinfo : EIATTR_FRAME_SIZE
	.align		4
.L_49:
        /*0084*/ 	.byte	0x04, 0x11
        /*0086*/ 	.short	(.L_51 - .L_50)
	.align		4
.L_50:
        /*0088*/ 	.word	index@(_Z25selective_scan_fwd_kernelI32Selective_Scan_fwd_kernel_traitsILi64ELi16ELi1ELb0ELb1ELb1ELb1ELb0EN3c108BFloat16EfS2_EEv13SSMParamsBase)
        /*008c*/ 	.word	0x00000000


	//----- nvinfo : EIATTR_REGCOUNT
	.align		4
.L_51:
        /*0090*/ 	.byte	0x04, 0x2f
        /*0092*/ 	.short	(.L_53 - .L_52)
	.align		4
.L_52:
        /*0094*/ 	.word	index@(_Z25selective_scan_fwd_kernelI32Selective_Scan_fwd_kernel_traitsILi64ELi16ELi1ELb0ELb1ELb1ELb0ELb1EN3c108BFloat16EfS2_EEv13SSMParamsBase)
        /*0098*/ 	.word	0x000000a8


	//----- nvinfo : EIATTR_FRAME_SIZE
	.align		4
.L_53:
        /*009c*/ 	.byte	0x04, 0x11
        /*009e*/ 	.short	(.L_55 - .L_54)
	.align		4
.L_54:
        /*00a0*/ 	.word	index@(_Z25selective_scan_fwd_kernelI32Selective_Scan_fwd_kernel_traitsILi64ELi16ELi1ELb0ELb1ELb1ELb0ELb1EN3c108BFloat16EfS2_EEv13SSMParamsBase)
        /*00a4*/ 	.word	0x00000000


	//----- nvinfo : EIATTR_REGCOUNT
	.align		4
.L_55:
        /*00a8*/ 	.byte	0x04, 0x2f
        /*00aa*/ 	.short	(.L_57 - .L_56)
	.align		4
.L_56:
        /*00ac*/ 	.word	index@(_Z25selective_scan_fwd_kernelI32Selective_Scan_fwd_kernel_traitsILi64ELi16ELi1ELb0ELb1ELb1ELb0ELb0EN3c108BFloat16EfS2_EEv13SSMParamsBase)
        /*00b0*/ 	.word	0x000000a8


	//----- nvinfo : EIATTR_FRAME_SIZE
	.align		4
.L_57:
        /*00b4*/ 	.byte	0x04, 0x11
        /*00b6*/ 	.short	(.L_59 - .L_58)
	.align		4
.L_58:
        /*00b8*/ 	.word	index@(_Z25selective_scan_fwd_kernelI32Selective_Scan_fwd_kernel_traitsILi64ELi16ELi1ELb0ELb1ELb1ELb0ELb0EN3c108BFloat16EfS2_EEv13SSMParamsBase)
        /*00bc*/ 	.word	0x00000000


	//----- nvinfo : EIATTR_REGCOUNT
	.align		4
.L_59:
        /*00c0*/ 	.byte	0x04, 0x2f
        /*00c2*/ 	.short	(.L_61 - .L_60)
	.align		4
.L_60:
        /*00c4*/ 	.word	index@(_Z25selective_scan_fwd_kernelI32Selective_Scan_fwd_kernel_traitsILi32ELi4ELi1ELb1ELb1ELb1ELb1ELb1EN3c108BFloat16EfS2_EEv13SSMParamsBase)
        /*00c8*/ 	.word	0x0000006c


	//----- nvinfo : EIATTR_FRAME_SIZE
	.align		4
.L_61:
        /*00cc*/ 	.byte	0x04, 0x11
        /*00ce*/ 	.short	(.L_63 - .L_62)
	.align		4
.L_62:
        /*00d0*/ 	.word	index@(_Z25selective_scan_fwd_kernelI32Selective_Scan_fwd_kernel_traitsILi32ELi4ELi1ELb1ELb1ELb1ELb1ELb1EN3c108BFloat16EfS2_EEv13SSMParamsBase)
        /*00d4*/ 	.word	0x00000000


	//----- nvinfo : EIATTR_REGCOUNT
	.align		4
.L_63:
        /*00d8*/ 	.byte	0x04, 0x2f
        /*00da*/ 	.short	(.L_65 - .L_64)
	.align		4
.L_64:
        /*00dc*/ 	.word	index@(_Z25selective_scan_fwd_kernelI32Selective_Scan_fwd_kernel_traitsILi32ELi4ELi1ELb1ELb1ELb1ELb1ELb0EN3c108BFloat16EfS2_EEv13SSMParamsBase)
        /*00e0*/ 	.word	0x0000006e


	//----- nvinfo : EIATTR_FRAME_SIZE
	.align		4
.L_65:
        /*00e4*/ 	.byte	0x04, 0x11
        /*00e6*/ 	.short	(.L_67 - .L_66)
	.align		4
.L_66:
        /*00e8*/ 	.word	index@(_Z25selective_scan_fwd_kernelI32Selective_Scan_fwd_kernel_traitsILi32ELi4ELi1ELb1ELb1ELb1ELb1ELb0EN3c108BFloat16EfS2_EEv13SSMParamsBase)
        /*00ec*/ 	.word	0x00000000


	//----- nvinfo : EIATTR_REGCOUNT
	.align		4
.L_67:
        /*00f0*/ 	.byte	0x04, 0x2f
        /*00f2*/ 	.short	(.L_69 - .L_68)
	.align		4
.L_68:
        /*00f4*/ 	.word	index@(_Z25selective_scan_fwd_kernelI32Selective_Scan_fwd_kernel_traitsILi32ELi4ELi1ELb1ELb1ELb1ELb0ELb1EN3c108BFloat16EfS2_EEv13SSMParamsBase)
        /*00f8*/ 	.word	0x0000006e


	//----- nvinfo : EIATTR_FRAME_SIZE
	.align		4
.L_69:
        /*00fc*/ 	.byte	0x04, 0x11
        /*00fe*/ 	.short	(.L_71 - .L_70)
	.align		4
.L_70:
        /*0100*/ 	.word	index@(_Z25selective_scan_fwd_kernelI32Selective_Scan_fwd_kernel_traitsILi32ELi4ELi1ELb1ELb1ELb1ELb0ELb1EN3c108BFloat16EfS2_EEv13SSMParamsBase)
        /*0104*/ 	.word	0x00000000


	//----- nvinfo : EIATTR_REGCOUNT
	.align		4
.L_71:
        /*0108*/ 	.byte	0x04, 0x2f
        /*010a*/ 	.short	(.L_73 - .L_72)
	.align		4
.L_72:
        /*010c*/ 	.word	index@(_Z25selective_scan_fwd_kernelI32Selective_Scan_fwd_kernel_traitsILi32ELi4ELi1ELb1ELb1ELb1ELb0ELb0EN3c108BFloat16EfS2_EEv13SSMParamsBase)
        /*0110*/ 	.word	0x00000060


	//----- nvinfo : EIATTR_FRAME_SIZE
	.align		4
.L_73:
        /*0114*/ 	.byte	0x04, 0x11
        /*0116*/ 	.short	(.L_75 - .L_74)
	.align		4
.L_74:
        /*0118*/ 	.word	index@(_Z25selective_scan_fwd_kernelI32Selective_Scan_fwd_kernel_traitsILi32ELi4ELi1ELb1ELb1ELb1ELb0ELb0EN3c108BFloat16EfS2_EEv13SSMParamsBase)
        /*011c*/ 	.word	0x00000000


	//----- nvinfo : EIATTR_REGCOUNT
	.align		4
.L_75:
        /*0120*/ 	.byte	0x04, 0x2f
        /*0122*/ 	.short	(.L_77 - .L_76)
	.align		4
.L_76:
        /*0124*/ 	.word	index@(_Z25selective_scan_fwd_kernelI32Selective_Scan_fwd_kernel_traitsILi32ELi4ELi1ELb0ELb1ELb1ELb1ELb1EN3c108BFloat16EfS2_EEv13SSMParamsBase)
        /*0128*/ 	.word	0x0000006c


	//----- nvinfo : EIATTR_FRAME_SIZE
	.align		4
.L_77:
        /*012c*/ 	.byte	0x04, 0x11
        /*012e*/ 	.short	(.L_79 - .L_78)
	.align		4
.L_78:
        /*0130*/ 	.word	index@(_Z25selective_scan_fwd_kernelI32Selective_Scan_fwd_kernel_traitsILi32ELi4ELi1ELb0ELb1ELb1ELb1ELb1EN3c108BFloat16EfS2_EEv13SSMParamsBase)
        /*0134*/ 	.word	0x00000000


	//----- nvinfo : EIATTR_REGCOUNT
	.align		4
.L_79:
        /*0138*/ 	.byte	0x04, 0x2f
        /*013a*/ 	.short	(.L_81 - .L_80)
	.align		4
.L_80:
        /*013c*/ 	.word	index@(_Z25selective_scan_fwd_kernelI32Selective_Scan_fwd_kernel_traitsILi32ELi4ELi1ELb0ELb1ELb1ELb1ELb0EN3c108BFloat16EfS2_EEv13SSMParamsBase)
        /*0140*/ 	.word	0x0000006b


	//----- nvinfo : EIATTR_FRAME_SIZE
	.align		4
.L_81:
        /*0144*/ 	.byte	0x04, 0x11
        /*0146*/ 	.short	(.L_83 - .L_82)
	.align		4
.L_82:
        /*0148*/ 	.word	index@(_Z25selective_scan_fwd_kernelI32Selective_Scan_fwd_kernel_traitsILi32ELi4ELi1ELb0ELb1ELb1ELb1ELb0EN3c108BFloat16EfS2_EEv13SSMParamsBase)
        /*014c*/ 	.word	0x00000000


	//----- nvinfo : EIATTR_REGCOUNT
	.align		4
.L_83:
        /*0150*/ 	.byte	0x04, 0x2f
        /*0152*/ 	.short	(.L_85 - .L_84)
	.align		4
.L_84:
        /*0154*/ 	.word	index@(_Z25selective_scan_fwd_kernelI32Selective_Scan_fwd_kernel_traitsILi32ELi4ELi1ELb0ELb1ELb1ELb0ELb1EN3c108BFloat16EfS2_EEv13SSMParamsBase)
        /*0158*/ 	.word	0x0000006e


	//----- nvinfo : EIATTR_FRAME_SIZE
	.align		4
.L_85:
        /*015c*/ 	.byte	0x04, 0x11
        /*015e*/ 	.short	(.L_87 - .L_86)
	.align		4
.L_86:
        /*0160*/ 	.word	index@(_Z25selective_scan_fwd_kernelI32Selective_Scan_fwd_kernel_traitsILi32ELi4ELi1ELb0ELb1ELb1ELb0ELb1EN3c108BFloat16EfS2_EEv13SSMParamsBase)
        /*0164*/ 	.word	0x00000000


	//----- nvinfo : EIATTR_REGCOUNT
	.align		4
.L_87:
        /*0168*/ 	.byte	0x04, 0x2f
        /*016a*/ 	.short	(.L_89 - .L_88)
	.align		4
.L_88:
        /*016c*/ 	.word	index@(_Z25selective_scan_fwd_kernelI32Selective_Scan_fwd_kernel_traitsILi32ELi4ELi1ELb0ELb1ELb1ELb0ELb0EN3c108BFloat16EfS2_EEv13SSMParamsBase)
        /*0170*/ 	.word	0x0000006e


	//----- nvinfo : EIATTR_FRAME_SIZE
	.align		4
.L_89:
        /*0174*/ 	.byte	0x04, 0x11
        /*0176*/ 	.short	(.L_91 - .L_90)
	.align		4
.L_90:
        /*0178*/ 	.word	index@(_Z25selective_scan_fwd_kernelI32Selective_Scan_fwd_kernel_traitsILi32ELi4ELi1ELb0ELb1ELb1ELb0ELb0EN3c108BFloat16EfS2_EEv13SSMParamsBase)
        /*017c*/ 	.word	0x00000000


	//----- nvinfo : EIATTR_REGCOUNT
	.align		4
.L_91:
        /*0180*/ 	.byte	0x04, 0x2f
        /*0182*/ 	.short	(.L_93 - .L_92)
	.align		4
.L_92:
        /*0184*/ 	.word	index@(_Z25selective_scan_fwd_kernelI32Selective_Scan_fwd_kernel_traitsILi32ELi8ELi1ELb1ELb1ELb1ELb1ELb1EN3c108BFloat16EfS2_EEv13SSMParamsBase)
        /*0188*/ 	.word	0x00000093


	//----- nvinfo : EIATTR_FRAME_SIZE
	.align		4
.L_93:
        /*018c*/ 	.byte	0x04, 0x11
        /*018e*/ 	.short	(.L_95 - .L_94)
	.align		4
.L_94:
        /*0190*/ 	.word	index@(_Z25selective_scan_fwd_kernelI32Selective_Scan_fwd_kernel_traitsILi32ELi8ELi1ELb1ELb1ELb1ELb1ELb1EN3c108BFloat16EfS2_EEv13SSMParamsBase)
        /*0194*/ 	.word	0x00000000


	//----- nvinfo : EIATTR_REGCOUNT
	.align		4
.L_95:
        /*0198*/ 	.byte	0x04, 0x2f
        /*019a*/ 	.short	(.L_97 - .L_96)
	.align		4
.L_96:
        /*019c*/ 	.word	index@(_Z25selective_scan_fwd_kernelI32Selective_Scan_fwd_kernel_traitsILi32ELi8ELi1ELb1ELb1ELb1ELb1ELb0EN3c108BFloat16EfS2_EEv13SSMParamsBase)
        /*01a0*/ 	.word	0x00000088


	//----- nvinfo : EIATTR_FRAME_SIZE
	.align		4
.L_97:
        /*01a4*/ 	.byte	0x04, 0x11
        /*01a6*/ 	.short	(.L_99 - .L_98)
	.align		4
.L_98:
        /*01a8*/ 	.word	index@(_Z25selective_scan_fwd_kernelI32Selective_Scan_fwd_kernel_traitsILi32ELi8ELi1ELb1ELb1ELb1ELb1ELb0EN3c108BFloat16EfS2_EEv13SSMParamsBase)
        /*01ac*/ 	.word	0x00000000


	//----- nvinfo : EIATTR_REGCOUNT
	.align		4
.L_99:
        /*01b0*/ 	.byte	0x04, 0x2f
        /*01b2*/ 	.short	(.L_101 - .L_100)
	.align		4
.L_100:
        /*01b4*/ 	.word	index@(_Z25selective_scan_fwd_kernelI32Selective_Scan_fwd_kernel_traitsILi32ELi8ELi1ELb1ELb1ELb1ELb0ELb1EN3c108BFloat16EfS2_EEv13SSMParamsBase)
        /*01b8*/ 	.word	0x00000096


	//----- nvinfo : EIATTR_FRAME_SIZE
	.align		4
.L_101:
        /*01bc*/ 	.byte	0x04, 0x11
        /*01be*/ 	.short	(.L_103 - .L_102)
	.align		4
.L_102:
        /*01c0*/ 	.word	index@(_Z25selective_scan_fwd_kernelI32Selective_Scan_fwd_kernel_traitsILi32ELi8ELi1ELb1ELb1ELb1ELb0ELb1EN3c108BFloat16EfS2_EEv13SSMParamsBase)
        /*01c4*/ 	.word	0x00000000


	//----- nvinfo : EIATTR_REGCOUNT
	.align		4
.L_103:
        /*01c8*/ 	.byte	0x04, 0x2f
        /*01ca*/ 	.short	(.L_105 - .L_104)
	.align		4
.L_104:
        /*01cc*/ 	.word	index@(_Z25selective_scan_fwd_kernelI32Selective_Scan_fwd_kernel_traitsILi32ELi8ELi1ELb1ELb1ELb1ELb0ELb0EN3c108BFloat16EfS2_EEv13SSMParamsBase)
        /*01d0*/ 	.word	0x0000007e


	//----- nvinfo : EIATTR_FRAME_SIZE
	.align		4
.L_105:
        /*01d4*/ 	.byte	0x04, 0x11
        /*01d6*/ 	.short	(.L_107 - .L_106)
	.align		4
.L_106:
        /*01d8*/ 	.word	index@(_Z25selective_scan_fwd_kernelI32Selective_Scan_fwd_kernel_traitsILi32ELi8ELi1ELb1ELb1ELb1ELb0ELb0EN3c108BFloat16EfS2_EEv13SSMParamsBase)
        /*01dc*/ 	.word	0x00000000


	//----- nvinfo : EIATTR_REGCOUNT
	.align		4
.L_107:
        /*01e0*/ 	.byte	0x04, 0x2f
        /*01e2*/ 	.short	(.L_109 - .L_108)
	.align		4
.L_108:
        /*01e4*/ 	.word	index@(_Z25selective_scan_fwd_kernelI32Selective_Scan_fwd_kernel_traitsILi32ELi8ELi1ELb0ELb1ELb1ELb1ELb1EN3c108BFloat16EfS2_EEv13SSMParamsBase)
        /*01e8*/ 	.word	0x00000093


	//----- nvinfo : EIATTR_FRAME_SIZE
	.align		4
.L_109:
        /*01ec*/ 	.byte	0x04, 0x11
        /*01ee*/ 	.short	(.L_111 - .L_110)
	.align		4
.L_110:
        /*01f0*/ 	.word	index@(_Z25selective_scan_fwd_kernelI32Selective_Scan_fwd_kernel_traitsILi32ELi8ELi1ELb0ELb1ELb1ELb1ELb1EN3c108BFloat16EfS2_EEv13SSMParamsBase)
        /*01f4*/ 	.word	0x00000000


	//----- nvinfo : EIATTR_REGCOUNT
	.align		4
.L_111:
        /*01f8*/ 	.byte	0x04, 0x2f
        /*01fa*/ 	.short	(.L_113 - .L_112)
	.align		4
.L_112:
        /*01fc*/ 	.word	index@(_Z25selective_scan_fwd_kernelI32Selective_Scan_fwd_kernel_traitsILi32ELi8ELi1ELb0ELb1ELb1ELb1ELb0EN3c108BFloat16EfS2_EEv13SSMParamsBase)
        /*0200*/ 	.word	0x00000091


	//----- nvinfo : EIATTR_FRAME_SIZE
	.align		4
.L_113:
        /*0204*/ 	.byte	0x04, 0x11
        /*0206*/ 	.short	(.L_115 - .L_114)
	.align		4
.L_114:
        /*0208*/ 	.word	index@(_Z25selective_scan_fwd_kernelI32Selective_Scan_fwd_kernel_traitsILi32ELi8ELi1ELb0ELb1ELb1ELb1ELb0EN3c108BFloat16EfS2_EEv13SSMParamsBase)
        /*020c*/ 	.word	0x00000000


	//----- nvinfo : EIATTR_REGCOUNT
	.align		4
.L_115:
        /*0210*/ 	.byte	0x04, 0x2f
        /*0212*/ 	.short	(.L_117 - .L_116)
	.align		4
.L_116:
        /*0214*/ 	.word	index@(_Z25selective_scan_fwd_kernelI32Selective_Scan_fwd_kernel_traitsILi32ELi8ELi1ELb0ELb1ELb1ELb0ELb1EN3c108BFloat16EfS2_EEv13SSMParamsBase)
        /*0218*/ 	.word	0x00000096


	//----- nvinfo : EIATTR_FRAME_SIZE
	.align		4
.L_117:
        /*021c*/ 	.byte	0x04, 0x11
        /*021e*/ 	.short	(.L_119 - .L_118)
	.align		4
.L_118:
        /*0220*/ 	.word	index@(_Z25selective_scan_fwd_kernelI32Selective_Scan_fwd_kernel_traitsILi32ELi8ELi1ELb0ELb1ELb1ELb0ELb1EN3c108BFloat16EfS2_EEv13SSMParamsBase)
        /*0224*/ 	.word	0x00000000


	//----- nvinfo : EIATTR_REGCOUNT
	.align		4
.L_119:
        /*0228*/ 	.byte	0x04, 0x2f
        /*022a*/ 	.short	(.L_121 - .L_120)
	.align		4
.L_120:
        /*022c*/ 	.word	index@(_Z25selective_scan_fwd_kernelI32Selective_Scan_fwd_kernel_traitsILi32ELi8ELi1ELb0ELb1ELb1ELb0ELb0EN3c108BFloat16EfS2_EEv13SSMParamsBase)
        /*0230*/ 	.word	0x00000094


	//----- nvinfo : EIATTR_FRAME_SIZE
	.align		4
.L_121:
        /*0234*/ 	.byte	0x04, 0x11
        /*0236*/ 	.short	(.L_123 - .L_122)
	.align		4
.L_122:
        /*0238*/ 	.word	index@(_Z25selective_scan_fwd_kernelI32Selective_Scan_fwd_kernel_traitsILi32ELi8ELi1ELb0ELb1ELb1ELb0ELb0EN3c108BFloat16EfS2_EEv13SSMParamsBase)
        /*023c*/ 	.word	0x00000000


	//----- nvinfo : EIATTR_REGCOUNT
	.align		4
.L_123:
        /*0240*/ 	.byte	0x04, 0x2f
        /*0242*/ 	.short	(.L_125 - .L_124)
	.align		4
.L_124:
        /*0244*/ 	.word	index@(_Z25selective_scan_fwd_kernelI32Selective_Scan_fwd_kernel_traitsILi32ELi16ELi1ELb1ELb1ELb1ELb1ELb1EN3c108BFloat16EfS2_EEv13SSMParamsBase)
        /*0248*/ 	.word	0x000000db


	//----- nvinfo : EIATTR_FRAME_SIZE
	.align		4
.L_125:
        /*024c*/ 	.byte	0x04, 0x11
        /*024e*/ 	.short	(.L_127 - .L_126)
	.align		4
.L_126:
        /*0250*/ 	.word	index@(_Z25selective_scan_fwd_kernelI32Selective_Scan_fwd_kernel_traitsILi32ELi16ELi1ELb1ELb1ELb1ELb1ELb1EN3c108BFloat16EfS2_EEv13SSMParamsBase)
        /*0254*/ 	.word	0x00000000


	//----- nvinfo : EIATTR_REGCOUNT
	.align		4
.L_127:
        /*0258*/ 	.byte	0x04, 0x2f
        /*025a*/ 	.short	(.L_129 - .L_128)
	.align		4
.L_128:
        /*025c*/ 	.word	index@(_Z25selective_scan_fwd_kernelI32Selective_Scan_fwd_kernel_traitsILi32ELi16ELi1ELb1ELb1ELb1ELb1ELb0EN3c108BFloat16EfS2_EEv13SSMParamsBase)
        /*0260*/ 	.word	0x000000b8


	//----- nvinfo : EIATTR_FRAME_SIZE
	.align		4
.L_129:
        /*0264*/ 	.byte	0x04, 0x11
        /*0266*/ 	.short	(.L_131 - .L_130)
	.align		4
.L_130:
        /*0268*/ 	.word	index@(_Z25selective_scan_fwd_kernelI32Selective_Scan_fwd_kernel_traitsILi32ELi16ELi1ELb1ELb1ELb1ELb1ELb0EN3c108BFloat16EfS2_EEv13SSMParamsBase)
        /*026c*/ 	.word	0x00000000


	//----- nvinfo : EIATTR_REGCOUNT
	.align		4
.L_131:
        /*0270*/ 	.byte	0x04, 0x2f
        /*0272*/ 	.short	(.L_133 - .L_132)
	.align		4
.L_132:
        /*0274*/ 	.word	index@(_Z25selective_scan_fwd_kernelI32Selective_Scan_fwd_kernel_traitsILi32ELi16ELi1ELb1ELb1ELb1ELb0ELb1EN3c108BFloat16EfS2_EEv13SSMParamsBase)
        /*0278*/ 	.word	0x000000dc


	//----- nvinfo : EIATTR_FRAME_SIZE
	.align		4
.L_133:
        /*027c*/ 	.byte	0x04, 0x11
        /*027e*/ 	.short	(.L_135 - .L_134)
	.align		4
.L_134:
        /*0280*/ 	.word	index@(_Z25selective_scan_fwd_kernelI32Selective_Scan_fwd_kernel_traitsILi32ELi16ELi1ELb1ELb1ELb1ELb0ELb1EN3c108BFloat16EfS2_EEv13SSMParamsBase)
        /*0284*/ 	.word	0x00000000


	//----- nvinfo : EIATTR_REGCOUNT
	.align		4
.L_135:
        /*0288*/ 	.byte	0x04, 0x2f
        /*028a*/ 	.short	(.L_137 - .L_136)
	.align		4
.L_136:
        /*028c*/ 	.word	index@(_Z25selective_scan_fwd_kernelI32Selective_Scan_fwd_kernel_traitsILi32ELi16ELi1ELb1ELb1ELb1ELb0ELb0EN3c108BFloat16EfS2_EEv13SSMParamsBase)
        /*0290*/ 	.word	0x000000b8


	//----- nvinfo : EIATTR_FRAME_SIZE
	.align		4
.L_137:
        /*0294*/ 	.byte	0x04, 0x11
        /*0296*/ 	.short	(.L_139 - .L_138)
	.align		4
.L_138:
        /*0298*/ 	.word	index@(_Z25selective_scan_fwd_kernelI32Selective_Scan_fwd_kernel_traitsILi32ELi16ELi1ELb1ELb1ELb1ELb0ELb0EN3c108BFloat16EfS2_EEv13SSMParamsBase)
        /*029c*/ 	.word	0x00000000


	//----- nvinfo : EIATTR_REGCOUNT
	.align		4
.L_139:
        /*02a0*/ 	.byte	0x04, 0x2f
        /*02a2*/ 	.short	(.L_141 - .L_140)
	.align		4
.L_140:
        /*02a4*/ 	.word	index@(_Z25selective_scan_fwd_kernelI32Selective_Scan_fwd_kernel_traitsILi32ELi16ELi1ELb0ELb1ELb1ELb1ELb1EN3c108BFloat16EfS2_EEv13SSMParamsBase)
        /*02a8*/ 	.word	0x000000db


	//----- nvinfo : EIATTR_FRAME_SIZE
	.align		4
.L_141:
        /*02ac*/ 	.byte	0x04, 0x11
        /*02ae*/ 	.short	(.L_143 - .L_142)
	.align		4
.L_142:
        /*02b0*/ 	.word	index@(_Z25selective_scan_fwd_kernelI32Selective_Scan_fwd_kernel_traitsILi32ELi16ELi1ELb0ELb1ELb1ELb1ELb1EN3c108BFloat16EfS2_EEv13SSMParamsBase)
        /*02b4*/ 	.word	0x00000000


	//----- nvinfo : EIATTR_REGCOUNT
	.align		4
.L_143:
        /*02b8*/ 	.byte	0x04, 0x2f
        /*02ba*/ 	.short	(.L_145 - .L_144)
	.align		4
.L_144:
        /*02bc*/ 	.word	index@(_Z25selective_scan_fwd_kernelI32Selective_Scan_fwd_kernel_traitsILi32ELi16ELi1ELb0ELb1ELb1ELb1ELb0EN3c108BFloat16EfS2_EEv13SSMParamsBase)
        /*02c0*/ 	.word	0x000000d9


	//----- nvinfo : EIATTR_FRAME_SIZE
	.align		4
.L_145:
        /*02c4*/ 	.byte	0x04, 0x11
        /*02c6*/ 	.short	(.L_147 - .L_146)
	.align		4
.L_146:
        /*02c8*/ 	.word	index@(_Z25selective_scan_fwd_kernelI32Selective_Scan_fwd_kernel_traitsILi32ELi16ELi1ELb0ELb1ELb1ELb1ELb0EN3c108BFloat16EfS2_EEv13SSMParamsBase)
        /*02cc*/ 	.word	0x00000000


	//----- nvinfo : EIATTR_REGCOUNT
	.align		4
.L_147:
        /*02d0*/ 	.byte	0x04, 0x2f
        /*02d2*/ 	.short	(.L_149 - .L_148)
	.align		4
.L_148:
        /*02d4*/ 	.word	index@(_Z25selective_scan_fwd_kernelI32Selective_Scan_fwd_kernel_traitsILi32ELi16ELi1ELb0ELb1ELb1ELb0ELb1EN3c108BFloat16EfS2_EEv13SSMParamsBase)
        /*02d8*/ 	.word	0x000000dc


	//----- nvinfo : EIATTR_FRAME_SIZE
	.align		4
.L_149:
        /*02dc*/ 	.byte	0x04, 0x11
        /*02de*/ 	.short	(.L_151 - .L_150)
	.align		4
.L_150:
        /*02e0*/ 	.word	index@(_Z25selective_scan_fwd_kernelI32Selective_Scan_fwd_kernel_traitsILi32ELi16ELi1ELb0ELb1ELb1ELb0ELb1EN3c108BFloat16EfS2_EEv13SSMParamsBase)
        /*02e4*/ 	.word	0x00000000


	//----- nvinfo : EIATTR_REGCOUNT
	.align		4
.L_151:
        /*02e8*/ 	.byte	0x04, 0x2f
        /*02ea*/ 	.short	(.L_153 - .L_152)
	.align		4
.L_152:
        /*02ec*/ 	.word	index@(_Z25selective_scan_fwd_kernelI32Selective_Scan_fwd_kernel_traitsILi32ELi16ELi1ELb0ELb1ELb1ELb0ELb0EN3c108BFloat16EfS2_EEv13SSMParamsBase)
        /*02f0*/ 	.word	0x000000da


	//----- nvinfo : EIATTR_FRAME_SIZE
	.align		4
.L_153:
        /*02f4*/ 	.byte	0x04, 0x11
        /*02f6*/ 	.short	(.L_155 - .L_154)
	.align		4
.L_154:
        /*02f8*/ 	.word	index@(_Z25selective_scan_fwd_kernelI32Selective_Scan_fwd_kernel_traitsILi32ELi16ELi1ELb0ELb1ELb1ELb0ELb0EN3c108BFloat16EfS2_EEv13SSMParamsBase)
        /*02fc*/ 	.word	0x00000000


	//----- nvinfo : EIATTR_REGCOUNT
	.align		4
.L_155:
        /*0300*/ 	.byte	0x04, 0x2f
        /*0302*/ 	.short	(.L_157 - .L_156)
	.align		4
.L_156:
        /*0304*/ 	.word	index@(_Z25selective_scan_fwd_kernelI32Selective_Scan_fwd_kernel_traitsILi128ELi16ELi1ELb1ELb1ELb1ELb1ELb1EN3c108BFloat16EfS2_EEv13SSMParamsBase)
        /*0308*/ 	.word	0x000000a8


	//----- nvinfo : EIATTR_FRAME_SIZE
	.align		4
.L_157:
        /*030c*/ 	.byte	0x04, 0x11
        /*030e*/ 	.short	(.L_159 - .L_158)
	.align		4
.L_158:
        /*0310*/ 	.word	index@(_Z25selective_scan_fwd_kernelI32Selective_Scan_fwd_kernel_traitsILi128ELi16ELi1ELb1ELb1ELb1ELb1ELb1EN3c108BFloat16EfS2_EEv13SSMParamsBase)
        /*0314*/ 	.word	0x00000008


	//----- nvinfo : EIATTR_REGCOUNT
	.align		4
.L_159:
        /*0318*/ 	.byte	0x04, 0x2f
        /*031a*/ 	.short	(.L_161 - .L_160)
	.align		4
.L_160:
        /*031c*/ 	.word	index@(_Z25selective_scan_fwd_kernelI32Selective_Scan_fwd_kernel_traitsILi128ELi16ELi1ELb1ELb1ELb1ELb1ELb0EN3c108BFloat16EfS2_EEv13SSMParamsBase)
        /*0320*/ 	.word	0x0000009f


	//----- nvinfo : EIATTR_FRAME_SIZE
	.align		4
.L_161:
        /*0324*/ 	.byte	0x04, 0x11
        /*0326*/ 	.short	(.L_163 - .L_162)
	.align		4
.L_162:
        /*0328*/ 	.word	index@(_Z25selective_scan_fwd_kernelI32Selective_Scan_fwd_kernel_traitsILi128ELi16ELi1ELb1ELb1ELb1ELb1ELb0EN3c108BFloat16EfS2_EEv13SSMParamsBase)
        /*032c*/ 	.word	0x00000000


	//----- nvinfo : EIATTR_REGCOUNT
	.align		4
.L_163:
        /*0330*/ 	.byte	0x04, 0x2f
        /*0332*/ 	.short	(.L_165 - .L_164)
	.align		4
.L_164:
        /*0334*/ 	.word	index@(_Z25selective_scan_fwd_kernelI32Selective_Scan_fwd_kernel_traitsILi128ELi16ELi1ELb1ELb1ELb1ELb0ELb1EN3c108BFloat16EfS2_EEv13SSMParamsBase)
        /*0338*/ 	.word	0x000000a8


	//----- nvinfo : EIATTR_FRAME_SIZE
	.align		4
.L_165:
        /*033c*/ 	.byte	0x04, 0x11
        /*033e*/ 	.short	(.L_167 - .L_166)
	.align		4
.L_166:
        /*0340*/ 	.word	index@(_Z25selective_scan_fwd_kernelI32Selective_Scan_fwd_kernel_traitsILi128ELi16ELi1ELb1ELb1ELb1ELb0ELb1EN3c108BFloat16EfS2_EEv13SSMParamsBase)
        /*0344*/ 	.word	0x00000000


	//----- nvinfo : EIATTR_REGCOUNT
	.align		4
.L_167:
        /*0348*/ 	.byte	0x04, 0x2f
        /*034a*/ 	.short	(.L_169 - .L_168)
	.align		4
.L_168:
        /*034c*/ 	.word	index@(_Z25selective_scan_fwd_kernelI32Selective_Scan_fwd_kernel_traitsILi128ELi16ELi1ELb1ELb1ELb1ELb0ELb0EN3c108BFloat16EfS2_EEv13SSMParamsBase)
        /*0350*/ 	.word	0x0000009f


	//----- nvinfo : EIATTR_FRAME_SIZE
	.align		4
.L_169:
        /*0354*/ 	.byte	0x04, 0x11
        /*0356*/ 	.short	(.L_171 - .L_170)
	.align		4
.L_170:
        /*0358*/ 	.word	index@(_Z25selective_scan_fwd_kernelI32Selective_Scan_fwd_kernel_traitsILi128ELi16ELi1ELb1ELb1ELb1ELb0ELb0EN3c108BFloat16EfS2_EEv13SSMParamsBase)
        /*035c*/ 	.word	0x00000000


	//----- nvinfo : EIATTR_REGCOUNT
	.align		4
.L_171:
        /*0360*/ 	.byte	0x04, 0x2f
        /*0362*/ 	.short	(.L_173 - .L_172)
	.align		4
.L_172:
        /*0364*/ 	.word	index@(_Z25selective_scan_fwd_kernelI32Selective_Scan_fwd_kernel_traitsILi128ELi16ELi1ELb0ELb1ELb1ELb1ELb1EN3c108BFloat16EfS2_EEv13SSMParamsBase)
        /*0368*/ 	.word	0x000000a8


	//----- nvinfo : EIATTR_FRAME_SIZE
	.align		4
.L_173:
        /*036c*/ 	.byte	0x04, 0x11
        /*036e*/ 	.short	(.L_175 - .L_174)
	.align		4
.L_174:
        /*0370*/ 	.word	index@(_Z25selective_scan_fwd_kernelI32Selective_Scan_fwd_kernel_traitsILi128ELi16ELi1ELb0ELb1ELb1ELb1ELb1EN3c108BFloat16EfS2_EEv13SSMParamsBase)
        /*0374*/ 	.word	0x00000008


	//----- nvinfo : EIATTR_REGCOUNT
	.align		4
.L_175:
        /*0378*/ 	.byte	0x04, 0x2f
        /*037a*/ 	.short	(.L_177 - .L_176)
	.align		4
.L_176:
        /*037c*/ 	.word	index@(_Z25selective_scan_fwd_kernelI32Selective_Scan_fwd_kernel_traitsILi128ELi16ELi1ELb0ELb1ELb1ELb1ELb0EN3c108BFloat16EfS2_EEv13SSMParamsBase)
        /*0380*/ 	.word	0x000000a8


	//----- nvinfo : EIATTR_FRAME_SIZE
	.align		4
.L_177:
        /*0384*/ 	.byte	0x04, 0x11
        /*0386*/ 	.short	(.L_179 - .L_178)
	.align		4
.L_178:
        /*0388*/ 	.word	index@(_Z25selective_scan_fwd_kernelI32Selective_Scan_fwd_kernel_traitsILi128ELi16ELi1ELb0ELb1ELb1ELb1ELb0EN3c108BFloat16EfS2_EEv13SSMParamsBase)
        /*038c*/ 	.word	0x00000008


	//----- nvinfo : EIATTR_REGCOUNT
	.align		4
.L_179:
        /*0390*/ 	.byte	0x04, 0x2f
        /*0392*/ 	.short	(.L_181 - .L_180)
	.align		4
.L_180:
        /*0394*/ 	.word	index@(_Z25selective_scan_fwd_kernelI32Selective_Scan_fwd_kernel_traitsILi128ELi16ELi1ELb0ELb1ELb1ELb0ELb1EN3c108BFloat16EfS2_EEv13SSMParamsBase)
        /*0398*/ 	.word	0x000000a8


	//----- nvinfo : EIATTR_FRAME_SIZE
	.align		4
.L_181:
        /*039c*/ 	.byte	0x04, 0x11
        /*039e*/ 	.short	(.L_183 - .L_182)
	.align		4
.L_182:
        /*03a0*/ 	.word	index@(_Z25selective_scan_fwd_kernelI32Selective_Scan_fwd_kernel_traitsILi128ELi16ELi1ELb0ELb1ELb1ELb0ELb1EN3c108BFloat16EfS2_EEv13SSMParamsBase)
        /*03a4*/ 	.word	0x00000000


	//----- nvinfo : EIATTR_REGCOUNT
	.align		4
.L_183:
        /*03a8*/ 	.byte	0x04, 0x2f
        /*03aa*/ 	.short	(.L_185 - .L_184)
	.align		4
.L_184:
        /*03ac*/ 	.word	index@(_Z25selective_scan_fwd_kernelI32Selective_Scan_fwd_kernel_traitsILi128ELi16ELi1ELb0ELb1ELb1ELb0ELb0EN3c108BFloat16EfS2_EEv13SSMParamsBase)
        /*03b0*/ 	.word	0x000000a8


	//----- nvinfo : EIATTR_FRAME_SIZE
	.align		4
.L_185:
        /*03b4*/ 	.byte	0x04, 0x11
        /*03b6*/ 	.short	(.L_187 - .L_186)
	.align		4
.L_186:
        /*03b8*/ 	.word	index@(_Z25selective_scan_fwd_kernelI32Selective_Scan_fwd_kernel_traitsILi128ELi16ELi1ELb0ELb1ELb1ELb0ELb0EN3c108BFloat16EfS2_EEv13SSMParamsBase)
        /*03bc*/ 	.word	0x00000000


	//----- nvinfo : EIATTR_REGCOUNT
	.align		4
.L_187:
        /*03c0*/ 	.byte	0x04, 0x2f
        /*03c2*/ 	.short	(.L_189 - .L_188)
	.align		4
.L_188:
        /*03c4*/ 	.word	index@(_Z25selective_scan_fwd_kernelI32Selective_Scan_fwd_kernel_traitsILi64ELi16ELi1ELb1ELb1ELb1ELb1ELb1EN3c108BFloat16EffEEv13SSMParamsBase)
        /*03c8*/ 	.word	0x000000a8


	//----- nvinfo : EIATTR_FRAME_SIZE
	.align		4
.L_189:
        /*03cc*/ 	.byte	0x04, 0x11
        /*03ce*/ 	.short	(.L_191 - .L_190)
	.align		4
.L_190:
        /*03d0*/ 	.word	index@(_Z25selective_scan_fwd_kernelI32Selective_Scan_fwd_kernel_traitsILi64ELi16ELi1ELb1ELb1ELb1ELb1ELb1EN3c108BFloat16EffEEv13SSMParamsBase)
        /*03d4*/ 	.word	0x00000000


	//----- nvinfo : EIATTR_REGCOUNT
	.align		4
.L_191:
        /*03d8*/ 	.byte	0x04, 0x2f
        /*03da*/ 	.short	(.L_193 - .L_192)
	.align		4
.L_192:
        /*03dc*/ 	.word	index@(_Z25selective_scan_fwd_kernelI32Selective_Scan_fwd_kernel_traitsILi64ELi16ELi1ELb1ELb1ELb1ELb1ELb0EN3c108BFloat16EffEEv13SSMParamsBase)
        /*03e0*/ 	.word	0x0000009d


	//----- nvinfo : EIATTR_FRAME_SIZE
	.align		4
.L_193:
        /*03e4*/ 	.byte	0x04, 0x11
        /*03e6*/ 	.short	(.L_195 - .L_194)
	.align		4
.L_194:
        /*03e8*/ 	.word	index@(_Z25selective_scan_fwd_kernelI32Selective_Scan_fwd_kernel_traitsILi64ELi16ELi1ELb1ELb1ELb1ELb1ELb0EN3c108BFloat16EffEEv13SSMParamsBase)
        /*03ec*/ 	.word	0x00000000


	//----- nvinfo : EIATTR_REGCOUNT
	.align		4
.L_195:
        /*03f0*/ 	.byte	0x04, 0x2f
        /*03f2*/ 	.short	(.L_197 - .L_196)
	.align		4
.L_196:
        /*03f4*/ 	.word	index@(_Z25selective_scan_fwd_kernelI32Selective_Scan_fwd_kernel_traitsILi64ELi16ELi1ELb1ELb1ELb1ELb0ELb1EN3c108BFloat16EffEEv13SSMParamsBase)
        /*03f8*/ 	.word	0x000000a8


	//----- nvinfo : EIATTR_FRAME_SIZE
	.align		4
.L_197:
        /*03fc*/ 	.byte	0x04, 0x11
        /*03fe*/ 	.short	(.L_199 - .L_198)
	.align		4
.L_198:
        /*0400*/ 	.word	index@(_Z25selective_scan_fwd_kernelI32Selective_Scan_fwd_kernel_traitsILi64ELi16ELi1ELb1ELb1ELb1ELb0ELb1EN3c108BFloat16EffEEv13SSMParamsBase)
        /*0404*/ 	.word	0x00000000


	//----- nvinfo : EIATTR_REGCOUNT
	.align		4
.L_199:
        /*0408*/ 	.byte	0x04, 0x2f
        /*040a*/ 	.short	(.L_201 - .L_200)
	.align		4
.L_200:
        /*040c*/ 	.word	index@(_Z25selective_scan_fwd_kernelI32Selective_Scan_fwd_kernel_traitsILi64ELi16ELi1ELb1ELb1ELb1ELb0ELb0EN3c108BFloat16EffEEv13SSMParamsBase)
        /*0410*/ 	.word	0x0000009d


	//----- nvinfo : EIATTR_FRAME_SIZE
	.align		4
.L_201:
        /*0414*/ 	.byte	0x04, 0x11
        /*0416*/ 	.short	(.L_203 - .L_202)
	.align		4
.L_202:
        /*0418*/ 	.word	index@(_Z25selective_scan_fwd_kernelI32Selective_Scan_fwd_kernel_traitsILi64ELi16ELi1ELb1ELb1ELb1ELb0ELb0EN3c108BFloat16EffEEv13SSMParamsBase)
        /*041c*/ 	.word	0x00000000


	//----- nvinfo : EIATTR_REGCOUNT
	.align		4
.L_203:
        /*0420*/ 	.byte	0x04, 0x2f
        /*0422*/ 	.short	(.L_205 - .L_204)
	.align		4
.L_204:
        /*0424*/ 	.word	index@(_Z25selective_scan_fwd_kernelI32Selective_Scan_fwd_kernel_traitsILi64ELi16ELi1ELb0ELb1ELb1ELb1ELb1EN3c108BFloat16EffEEv13SSMParamsBase)
        /*0428*/ 	.word	0x000000a8


	//----- nvinfo : EIATTR_FRAME_SIZE
	.align		4
.L_205:
        /*042c*/ 	.byte	0x04, 0x11
        /*042e*/ 	.short	(.L_207 - .L_206)
	.align		4
.L_206:
        /*0430*/ 	.word	index@(_Z25selective_scan_fwd_kernelI32Selective_Scan_fwd_kernel_traitsILi64ELi16ELi1ELb0ELb1ELb1ELb1ELb1EN3c108BFloat16EffEEv13SSMParamsBase)
        /*0434*/ 	.word	0x00000000


	//----- nvinfo : EIATTR_REGCOUNT
	.align		4
.L_207:
        /*0438*/ 	.byte	0x04, 0x2f
        /*043a*/ 	.short	(.L_209 - .L_208)
	.align		4
.L_208:
        /*043c*/ 	.word	index@(_Z25selective_scan_fwd_kernelI32Selective_Scan_fwd_kernel_traitsILi64ELi16ELi1ELb0ELb1ELb1ELb1ELb0EN3c108BFloat16EffEEv13SSMParamsBase)
        /*0440*/ 	.word	0x000000a8


	//----- nvinfo : EIATTR_FRAME_SIZE
	.align		4
.L_209:
        /*0444*/ 	.byte	0x04, 0x11
        /*0446*/ 	.short	(.L_211 - .L_210)
	.align		4
.L_210:
        /*0448*/ 	.word	index@(_Z25selective_scan_fwd_kernelI32Selective_Scan_fwd_kernel_traitsILi64ELi16ELi1ELb0ELb1ELb1ELb1ELb0EN3c108BFloat16EffEEv13SSMParamsBase)
        /*044c*/ 	.word	0x00000000


	//----- nvinfo : EIATTR_REGCOUNT
	.align		4
.L_211:
        /*0450*/ 	.byte	0x04, 0x2f
        /*0452*/ 	.short	(.L_213 - .L_212)
	.align		4
.L_212:
        /*0454*/ 	.word	index@(_Z25selective_scan_fwd_kernelI32Selective_Scan_fwd_kernel_traitsILi64ELi16ELi1ELb0ELb1ELb1ELb0ELb1EN3c108BFloat16EffEEv13SSMParamsBase)
        /*0458*/ 	.word	0x000000a8


	//----- nvinfo : EIATTR_FRAME_SIZE
	.align		4
.L_213:
        /*045c*/ 	.byte	0x04, 0x11
        /*045e*/ 	.short	(.L_215 - .L_214)
	.align		4
.L_214:
        /*0460*/ 	.word	index@(_Z25selective_scan_fwd_kernelI32Selective_Scan_fwd_kernel_traitsILi64ELi16ELi1ELb0ELb1ELb1ELb0ELb1EN3c108BFloat16EffEEv13SSMParamsBase)
        /*0464*/ 	.word	0x00000000


	//----- nvinfo : EIATTR_REGCOUNT
	.align		4
.L_215:
        /*0468*/ 	.byte	0x04, 0x2f
        /*046a*/ 	.short	(.L_217 - .L_216)
	.align		4
.L_216:
        /*046c*/ 	.word	index@(_Z25selective_scan_fwd_kernelI32Selective_Scan_fwd_kernel_traitsILi64ELi16ELi1ELb0ELb1ELb1ELb0ELb0EN3c108BFloat16EffEEv13SSMParamsBase)
        /*0470*/ 	.word	0x000000a8


	//----- nvinfo : EIATTR_FRAME_SIZE
	.align		4
.L_217:
        /*0474*/ 	.byte	0x04, 0x11
        /*0476*/ 	.short	(.L_219 - .L_218)
	.align		4
.L_218:
        /*0478*/ 	.word	index@(_Z25selective_scan_fwd_kernelI32Selective_Scan_fwd_kernel_traitsILi64ELi16ELi1ELb0ELb1ELb1ELb0ELb0EN3c108BFloat16EffEEv13SSMParamsBase)
        /*047c*/ 	.word	0x00000000


	//----- nvinfo : EIATTR_REGCOUNT
	.align		4
.L_219:
        /*0480*/ 	.byte	0x04, 0x2f
        /*0482*/ 	.short	(.L_221 - .L_220)
	.align		4
.L_220:
        /*0484*/ 	.word	index@(_Z25selective_scan_fwd_kernelI32Selective_Scan_fwd_kernel_traitsILi32ELi4ELi1ELb1ELb1ELb1ELb1ELb1EN3c108BFloat16EffEEv13SSMParamsBase)
        /*0488*/ 	.word	0x0000006c


	//----- nvinfo : EIATTR_FRAME_SIZE
	.align		4
.L_221:
        /*048c*/ 	.byte	0x04, 0x11
        /*048e*/ 	.short	(.L_223 - .L_222)
	.align		4
.L_222:
        /*0490*/ 	.word	index@(_Z25selective_scan_fwd_kernelI32Selective_Scan_fwd_kernel_traitsILi32ELi4ELi1ELb1ELb1ELb1ELb1ELb1EN3c108BFloat16EffEEv13SSMParamsBase)
        /*0494*/ 	.word	0x00000000


	//----- nvinfo : EIATTR_REGCOUNT
	.align		4
.L_223:
        /*0498*/ 	.byte	0x04, 0x2f
        /*049a*/ 	.short	(.L_225 - .L_224)
	.align		4
.L_224:
        /*049c*/ 	.word	index@(_Z25selective_scan_fwd_kernelI32Selective_Scan_fwd_kernel_traitsILi32ELi4ELi1ELb1ELb1ELb1ELb1ELb0EN3c108BFloat16EffEEv13SSMParamsBase)
        /*04a0*/ 	.word	0x0000006c


	//----- nvinfo : EIATTR_FRAME_SIZE
	.align		4
.L_225:
        /*04a4*/ 	.byte	0x04, 0x11
        /*04a6*/ 	.short	(.L_227 - .L_226)
	.align		4
.L_226:
        /*04a8*/ 	.word	index@(_Z25selective_scan_fwd_kernelI32Selective_Scan_fwd_kernel_traitsILi32ELi4ELi1ELb1ELb1ELb1ELb1ELb0EN3c108BFloat16EffEEv13SSMParamsBase)
        /*04ac*/ 	.word	0x00000000


	//----- nvinfo : EIATTR_REGCOUNT
	.align		4
.L_227:
        /*04b0*/ 	.byte	0x04, 0x2f
        /*04b2*/ 	.short	(.L_229 - .L_228)
	.align		4
.L_228:
        /*04b4*/ 	.word	index@(_Z25selective_scan_fwd_kernelI32Selective_Scan_fwd_kernel_traitsILi32ELi4ELi1ELb1ELb1ELb1ELb0ELb1EN3c108BFloat16EffEEv13SSMParamsBase)
        /*04b8*/ 	.word	0x0000006e


	//----- nvinfo : EIATTR_FRAME_SIZE
	.align		4
.L_229:
        /*04bc*/ 	.byte	0x04, 0x11
        /*04be*/ 	.short	(.L_231 - .L_230)
	.align		4
.L_230:
        /*04c0*/ 	.word	index@(_Z25selective_scan_fwd_kernelI32Selective_Scan_fwd_kernel_traitsILi32ELi4ELi1ELb1ELb1ELb1ELb0ELb1EN3c108BFloat16EffEEv13SSMParamsBase)
        /*04c4*/ 	.word	0x00000000


	//----- nvinfo : EIATTR_REGCOUNT
	.align		4
.L_231:
        /*04c8*/ 	.byte	0x04, 0x2f
        /*04ca*/ 	.short	(.L_233 - .L_232)
	.align		4
.L_232:
        /*04cc*/ 	.word	index@(_Z25selective_scan_fwd_kernelI32Selective_Scan_fwd_kernel_traitsILi32ELi4ELi1ELb1ELb1ELb1ELb0ELb0EN3c108BFloat16EffEEv13SSMParamsBase)
        /*04d0*/ 	.word	0x00000060


	//----- nvinfo : EIATTR_FRAME_SIZE
	.align		4
.L_233:
        /*04d4*/ 	.byte	0x04, 0x11
        /*04d6*/ 	.short	(.L_235 - .L_234)
	.align		4
.L_234:
        /*04d8*/ 	.word	index@(_Z25selective_scan_fwd_kernelI32Selective_Scan_fwd_kernel_traitsILi32ELi4ELi1ELb1ELb1ELb1ELb0ELb0EN3c108BFloat16EffEEv13SSMParamsBase)
        /*04dc*/ 	.word	0x00000000


	//----- nvinfo : EIATTR_REGCOUNT
	.align		4
.L_235:
        /*04e0*/ 	.byte	0x04, 0x2f
        /*04e2*/ 	.short	(.L_237 - .L_236)
	.align		4
.L_236:
        /*04e4*/ 	.word	index@(_Z25selective_scan_fwd_kernelI32Selective_Scan_fwd_kernel_traitsILi32ELi4ELi1ELb0ELb1ELb1ELb1ELb1EN3c108BFloat16EffEEv13SSMParamsBase)
        /*04e8*/ 	.word	0x0000006c


	//----- nvinfo : EIATTR_FRAME_SIZE
	.align		4
.L_237:
        /*04ec*/ 	.byte	0x04, 0x11
        /*04ee*/ 	.short	(.L_239 - .L_238)
	.align		4
.L_238:
        /*04f0*/ 	.word	index@(_Z25selective_scan_fwd_kernelI32Selective_Scan_fwd_kernel_traitsILi32ELi4ELi1ELb0ELb1ELb1ELb1ELb1EN3c108BFloat16EffEEv13SSMParamsBase)
        /*04f4*/ 	.word	0x00000000


	//----- nvinfo : EIATTR_REGCOUNT
	.align		4
.L_239:
        /*04f8*/ 	.byte	0x04, 0x2f
        /*04fa*/ 	.short	(.L_241 - .L_240)
	.align		4
.L_240:
        /*04fc*/ 	.word	index@(_Z25selective_scan_fwd_kernelI32Selective_Scan_fwd_kernel_traitsILi32ELi4ELi1ELb0ELb1ELb1ELb1ELb0EN3c108BFloat16EffEEv13SSMParamsBase)
        /*0500*/ 	.word	0x0000006b


	//----- nvinfo : EIATTR_FRAME_SIZE
	.align		4
.L_241:
        /*0504*/ 	.byte	0x04, 0x11
        /*0506*/ 	.short	(.L_243 - .L_242)
	.align		4
.L_242:
        /*0508*/ 	.word	index@(_Z25selective_scan_fwd_kernelI32Selective_Scan_fwd_kernel_traitsILi32ELi4ELi1ELb0ELb1ELb1ELb1ELb0EN3c108BFloat16EffEEv13SSMParamsBase)
        /*050c*/ 	.word	0x00000000


	//----- nvinfo : EIATTR_REGCOUNT
	.align		4
.L_243:
        /*0510*/ 	.byte	0x04, 0x2f
        /*0512*/ 	.short	(.L_245 - .L_244)
	.align		4
.L_244:
        /*0514*/ 	.word	index@(_Z25selective_scan_fwd_kernelI32Selective_Scan_fwd_kernel_traitsILi32ELi4ELi1ELb0ELb1ELb1ELb0ELb1EN3c108BFloat16EffEEv13SSMParamsBase)
        /*0518*/ 	.word	0x0000006e


	//----- nvinfo : EIATTR_FRAME_SIZE
	.align		4
.L_245:
        /*051c*/ 	.byte	0x04, 0x11
        /*051e*/ 	.short	(.L_247 - .L_246)
	.align		4
.L_246:
        /*0520*/ 	.word	index@(_Z25selective_scan_fwd_kernelI32Selective_Scan_fwd_kernel_traitsILi32ELi4ELi1ELb0ELb1ELb1ELb0ELb1EN3c108BFloat16EffEEv13SSMParamsBase)
        /*0524*/ 	.word	0x00000000


	//----- nvinfo : EIATTR_REGCOUNT
	.align		4
.L_247:
        /*0528*/ 	.byte	0x04, 0x2f
        /*052a*/ 	.short	(.L_249 - .L_248)
	.align		4
.L_248:
        /*052c*/ 	.word	index@(_Z25selective_scan_fwd_kernelI32Selective_Scan_fwd_kernel_traitsILi32ELi4ELi1ELb0ELb1ELb1ELb0ELb0EN3c108BFloat16EffEEv13SSMParamsBase)
        /*0530*/ 	.word	0x0000006e


	//----- nvinfo : EIATTR_FRAME_SIZE
	.align		4
.L_249:
        /*0534*/ 	.byte	0x04, 0x11
        /*0536*/ 	.short	(.L_251 - .L_250)
	.align		4
.L_250:
        /*0538*/ 	.word	index@(_Z25selective_scan_fwd_kernelI32Selective_Scan_fwd_kernel_traitsILi32ELi4ELi1ELb0ELb1ELb1ELb0ELb0EN3c108BFloat16EffEEv13SSMParamsBase)
        /*053c*/ 	.word	0x00000000


	//----- nvinfo : EIATTR_REGCOUNT
	.align		4
.L_251:
        /*0540*/ 	.byte	0x04, 0x2f
        /*0542*/ 	.short	(.L_253 - .L_252)
	.align		4
.L_252:
        /*0544*/ 	.word	index@(_Z25selective_scan_fwd_kernelI32Selective_Scan_fwd_kernel_traitsILi32ELi8ELi1ELb1ELb1ELb1ELb1ELb1EN3c108BFloat16EffEEv13SSMParamsBase)
        /*0548*/ 	.word	0x00000093


	//----- nvinfo : EIATTR_FRAME_SIZE
	.align		4
.L_253:
        /*054c*/ 	.byte	0x04, 0x11
        /*054e*/ 	.short	(.L_255 - .L_254)
	.align		4
.L_254:
        /*0550*/ 	.word	index@(_Z25selective_scan_fwd_kernelI32Selective_Scan_fwd_kernel_traitsILi32ELi8ELi1ELb1ELb1ELb1ELb1ELb1EN3c108BFloat16EffEEv13SSMParamsBase)
        /*0554*/ 	.word	0x00000000


	//----- nvinfo : EIATTR_REGCOUNT
	.align		4
.L_255:
        /*0558*/ 	.byte	0x04, 0x2f
        /*055a*/ 	.short	(.L_257 - .L_256)
	.align		4
.L_256:
        /*055c*/ 	.word	index@(_Z25selective_scan_fwd_kernelI32Selective_Scan_fwd_kernel_traitsILi32ELi8ELi1ELb1ELb1ELb1ELb1ELb0EN3c108BFloat16EffEEv13SSMParamsBase)
        /*0560*/ 	.word	0x00000088


	//----- nvinfo : EIATTR_FRAME_SIZE
	.align		4
.L_257:
        /*0564*/ 	.byte	0x04, 0x11
        /*0566*/ 	.short	(.L_259 - .L_258)
	.align		4
.L_258:
        /*0568*/ 	.word	index@(_Z25selective_scan_fwd_kernelI32Selective_Scan_fwd_kernel_traitsILi32ELi8ELi1ELb1ELb1ELb1ELb1ELb0EN3c108BFloat16EffEEv13SSMParamsBase)
        /*056c*/ 	.word	0x00000000


	//----- nvinfo : EIATTR_REGCOUNT
	.align		4
.L_259:
        /*0570*/ 	.byte	0x04, 0x2f
        /*0572*/ 	.short	(.L_261 - .L_260)
	.align		4
.L_260:
        /*0574*/ 	.word	index@(_Z25selective_scan_fwd_kernelI32Selective_Scan_fwd_kernel_traitsILi32ELi8ELi1ELb1ELb1ELb1ELb0ELb1EN3c108BFloat16EffEEv13SSMParamsBase)
        /*0578*/ 	.word	0x00000097


	//----- nvinfo : EIATTR_FRAME_SIZE
	.align		4
.L_261:
        /*057c*/ 	.byte	0x04, 0x11
        /*057e*/ 	.short	(.L_263 - .L_262)
	.align		4
.L_262:
        /*0580*/ 	.word	index@(_Z25selective_scan_fwd_kernelI32Selective_Scan_fwd_kernel_traitsILi32ELi8ELi1ELb1ELb1ELb1ELb0ELb1EN3c108BFloat16EffEEv13SSMParamsBase)
        /*0584*/ 	.word	0x00000000


	//----- nvinfo : EIATTR_REGCOUNT
	.align		4
.L_263:
        /*0588*/ 	.byte	0x04, 0x2f
        /*058a*/ 	.short	(.L_265 - .L_264)
	.align		4
.L_264:
        /*058c*/ 	.word	index@(_Z25selective_scan_fwd_kernelI32Selective_Scan_fwd_kernel_traitsILi32ELi8ELi1ELb1ELb1ELb1ELb0ELb0EN3c108BFloat16EffEEv13SSMParamsBase)
        /*0590*/ 	.word	0x0000007e


	//----- nvinfo : EIATTR_FRAME_SIZE
	.align		4
.L_265:
        /*0594*/ 	.byte	0x04, 0x11
        /*0596*/ 	.short	(.L_267 - .L_266)
	.align		4
.L_266:
        /*0598*/ 	.word	index@(_Z25selective_scan_fwd_kernelI32Selective_Scan_fwd_kernel_traitsILi32ELi8ELi1ELb1ELb1ELb1ELb0ELb0EN3c108BFloat16EffEEv13SSMParamsBase)
        /*059c*/ 	.word	0x00000000


	//----- nvinfo : EIATTR_REGCOUNT
	.align		4
.L_267:
        /*05a0*/ 	.byte	0x04, 0x2f
        /*05a2*/ 	.short	(.L_269 - .L_268)
	.align		4
.L_268:
        /*05a4*/ 	.word	index@(_Z25selective_scan_fwd_kernelI32Selective_Scan_fwd_kernel_traitsILi32ELi8ELi1ELb0ELb1ELb1ELb1ELb1EN3c108BFloat16EffEEv13SSMParamsBase)
        /*05a8*/ 	.word	0x00000093


	//----- nvinfo : EIATTR_FRAME_SIZE
	.align		4
.L_269:
        /*05ac*/ 	.byte	0x04, 0x11
        /*05ae*/ 	.short	(.L_271 - .L_270)
	.align		4
.L_270:
        /*05b0*/ 	.word	index@(_Z25selective_scan_fwd_kernelI32Selective_Scan_fwd_kernel_traitsILi32ELi8ELi1ELb0ELb1ELb1ELb1ELb1EN3c108BFloat16EffEEv13SSMParamsBase)
        /*05b4*/ 	.word	0x00000000


	//----- nvinfo : EIATTR_REGCOUNT
	.align		4
.L_271:
        /*05b8*/ 	.byte	0x04, 0x2f
        /*05ba*/ 	.short	(.L_273 - .L_272)
	.align		4
.L_272:
        /*05bc*/ 	.word	index@(_Z25selective_scan_fwd_kernelI32Selective_Scan_fwd_kernel_traitsILi32ELi8ELi1ELb0ELb1ELb1ELb1ELb0EN3c108BFloat16EffEEv13SSMParamsBase)
        /*05c0*/ 	.word	0x00000091


	//----- nvinfo : EIATTR_FRAME_SIZE
	.align		4
.L_273:
        /*05c4*/ 	.byte	0x04, 0x11
        /*05c6*/ 	.short	(.L_275 - .L_274)
	.align		4
.L_274:
        /*05c8*/ 	.word	index@(_Z25selective_scan_fwd_kernelI32Selective_Scan_fwd_kernel_traitsILi32ELi8ELi1ELb0ELb1ELb1ELb1ELb0EN3c108BFloat16EffEEv13SSMParamsBase)
        /*05cc*/ 	.word	0x00000000


	//----- nvinfo : EIATTR_REGCOUNT
	.align		4
.L_275:
        /*05d0*/ 	.byte	0x04, 0x2f
        /*05d2*/ 	.short	(.L_277 - .L_276)
	.align		4
.L_276:
        /*05d4*/ 	.word	index@(_Z25selective_scan_fwd_kernelI32Selective_Scan_fwd_kernel_traitsILi32ELi8ELi1ELb0ELb1ELb1ELb0ELb1EN3c108BFloat16EffEEv13SSMParamsBase)
        /*05d8*/ 	.word	0x00000097


	//----- nvinfo : EIATTR_FRAME_SIZE
	.align		4
.L_277:
        /*05dc*/ 	.byte	0x04, 0x11
        /*05de*/ 	.short	(.L_279 - .L_278)
	.align		4
.L_278:
        /*05e0*/ 	.word	index@(_Z25selective_scan_fwd_kernelI32Selective_Scan_fwd_kernel_traitsILi32ELi8ELi1ELb0ELb1ELb1ELb0ELb1EN3c108BFloat16EffEEv13SSMParamsBase)
        /*05e4*/ 	.word	0x00000000


	//----- nvinfo : EIATTR_REGCOUNT
	.align		4
.L_279:
        /*05e8*/ 	.byte	0x04, 0x2f
        /*05ea*/ 	.short	(.L_281 - .L_280)
	.align		4
.L_280:
        /*05ec*/ 	.word	index@(_Z25selective_scan_fwd_kernelI32Selective_Scan_fwd_kernel_traitsILi32ELi8ELi1ELb0ELb1ELb1ELb0ELb0EN3c108BFloat16EffEEv13SSMParamsBase)
        /*05f0*/ 	.word	0x00000094


	//----- nvinfo : EIATTR_FRAME_SIZE
	.align		4
.L_281:
        /*05f4*/ 	.byte	0x04, 0x11
        /*05f6*/ 	.short	(.L_283 - .L_282)
	.align		4
.L_282:
        /*05f8*/ 	.word	index@(_Z25selective_scan_fwd_kernelI32Selective_Scan_fwd_kernel_traitsILi32ELi8ELi1ELb0ELb1ELb1ELb0ELb0EN3c108BFloat16EffEEv13SSMParamsBase)
        /*05fc*/ 	.word	0x00000000


	//----- nvinfo : EIATTR_REGCOUNT
	.align		4
.L_283:
        /*0600*/ 	.byte	0x04, 0x2f
        /*0602*/ 	.short	(.L_285 - .L_284)
	.align		4
.L_284:
        /*0604*/ 	.word	index@(_Z25selective_scan_fwd_kernelI32Selective_Scan_fwd_kernel_traitsILi32ELi16ELi1ELb1ELb1ELb1ELb1ELb1EN3c108BFloat16EffEEv13SSMParamsBase)
        /*0608*/ 	.word	0x000000db


	//----- nvinfo : EIATTR_FRAME_SIZE
	.align		4
.L_285:
        /*060c*/ 	.byte	0x04, 0x11
        /*060e*/ 	.short	(.L_287 - .L_286)
	.align		4
.L_286:
        /*0610*/ 	.word	index@(_Z25selective_scan_fwd_kernelI32Selective_Scan_fwd_kernel_traitsILi32ELi16ELi1ELb1ELb1ELb1ELb1ELb1EN3c108BFloat16EffEEv13SSMParamsBase)
        /*0614*/ 	.word	0x00000000


	//----- nvinfo : EIATTR_REGCOUNT
	.align		4
.L_287:
        /*0618*/ 	.byte	0x04, 0x2f
        /*061a*/ 	.short	(.L_289 - .L_288)
	.align		4
.L_288:
        /*061c*/ 	.word	index@(_Z25selective_scan_fwd_kernelI32Selective_Scan_fwd_kernel_traitsILi32ELi16ELi1ELb1ELb1ELb1ELb1ELb0EN3c108BFloat16EffEEv13SSMParamsBase)
        /*0620*/ 	.word	0x000000b8


	//----- nvinfo : EIATTR_FRAME_SIZE
	.align		4
.L_289:
        /*0624*/ 	.byte	0x04, 0x11
        /*0626*/ 	.short	(.L_291 - .L_290)
	.align		4
.L_290:
        /*0628*/ 	.word	index@(_Z25selective_scan_fwd_kernelI32Selective_Scan_fwd_kernel_traitsILi32ELi16ELi1ELb1ELb1ELb1ELb1ELb0EN3c108BFloat16EffEEv13SSMParamsBase)
        /*062c*/ 	.word	0x00000000


	//----- nvinfo : EIATTR_REGCOUNT
	.align		4
.L_291:
        /*0630*/ 	.byte	0x04, 0x2f
        /*0632*/ 	.short	(.L_293 - .L_292)
	.align		4
.L_292:
        /*0634*/ 	.word	index@(_Z25selective_scan_fwd_kernelI32Selective_Scan_fwd_kernel_traitsILi32ELi16ELi1ELb1ELb1ELb1ELb0ELb1EN3c108BFloat16EffEEv13SSMParamsBase)
        /*0638*/ 	.word	0x000000dc


	//----- nvinfo : EIATTR_FRAME_SIZE
	.align		4
.L_293:
        /*063c*/ 	.byte	0x04, 0x11
        /*063e*/ 	.short	(.L_295 - .L_294)
	.align		4
.L_294:
        /*0640*/ 	.word	index@(_Z25selective_scan_fwd_kernelI32Selective_Scan_fwd_kernel_traitsILi32ELi16ELi1ELb1ELb1ELb1ELb0ELb1EN3c108BFloat16EffEEv13SSMParamsBase)
        /*0644*/ 	.word	0x00000000


	//----- nvinfo : EIATTR_REGCOUNT
	.align		4
.L_295:
        /*0648*/ 	.byte	0x04, 0x2f
        /*064a*/ 	.short	(.L_297 - .L_296)
	.align		4
.L_296:
        /*064c*/ 	.word	index@(_Z25selective_scan_fwd_kernelI32Selective_Scan_fwd_kernel_traitsILi32ELi16ELi1ELb1ELb1ELb1ELb0ELb0EN3c108BFloat16EffEEv13SSMParamsBase)
        /*0650*/ 	.word	0x000000b8


	//----- nvinfo : EIATTR_FRAME_SIZE
	.align		4
.L_297:
        /*0654*/ 	.byte	0x04, 0x11
        /*0656*/ 	.short	(.L_299 - .L_298)
	.align		4
.L_298:
        /*0658*/ 	.word	index@(_Z25selective_scan_fwd_kernelI32Selective_Scan_fwd_kernel_traitsILi32ELi16ELi1ELb1ELb1ELb1ELb0ELb0EN3c108BFloat16EffEEv13SSMParamsBase)
        /*065c*/ 	.word	0x00000000


	//----- nvinfo : EIATTR_REGCOUNT
	.align		4
.L_299:
        /*0660*/ 	.byte	0x04, 0x2f
        /*0662*/ 	.short	(.L_301 - .L_300)
	.align		4
.L_300:
        /*0664*/ 	.word	index@(_Z25selective_scan_fwd_kernelI32Selective_Scan_fwd_kernel_traitsILi32ELi16ELi1ELb0ELb1ELb1ELb1ELb1EN3c108BFloat16EffEEv13SSMParamsBase)
        /*0668*/ 	.word	0x000000db


	//----- nvinfo : EIATTR_FRAME_SIZE
	.align		4
.L_301:
        /*066c*/ 	.byte	0x04, 0x11
        /*066e*/ 	.short	(.L_303 - .L_302)
	.align		4
.L_302:
        /*0670*/ 	.word	index@(_Z25selective_scan_fwd_kernelI32Selective_Scan_fwd_kernel_traitsILi32ELi16ELi1ELb0ELb1ELb1ELb1ELb1EN3c108BFloat16EffEEv13SSMParamsBase)
        /*0674*/ 	.word	0x00000000


	//----- nvinfo : EIATTR_REGCOUNT
	.align		4
.L_303:
        /*0678*/ 	.byte	0x04, 0x2f
        /*067a*/ 	.short	(.L_305 - .L_304)
	.align		4
.L_304:
        /*067c*/ 	.word	index@(_Z25selective_scan_fwd_kernelI32Selective_Scan_fwd_kernel_traitsILi32ELi16ELi1ELb0ELb1ELb1ELb1ELb0EN3c108BFloat16EffEEv13SSMParamsBase)
        /*0680*/ 	.word	0x000000d9


	//----- nvinfo : EIATTR_FRAME_SIZE
	.align		4
.L_305:
        /*0684*/ 	.byte	0x04, 0x11
        /*0686*/ 	.short	(.L_307 - .L_306)
	.align		4
.L_306:
        /*0688*/ 	.word	index@(_Z25selective_scan_fwd_kernelI32Selective_Scan_fwd_kernel_traitsILi32ELi16ELi1ELb0ELb1ELb1ELb1ELb0EN3c108BFloat16EffEEv13SSMParamsBase)
        /*068c*/ 	.word	0x00000000


	//----- nvinfo : EIATTR_REGCOUNT
	.align		4
.L_307:
        /*0690*/ 	.byte	0x04, 0x2f
        /*0692*/ 	.short	(.L_309 - .L_308)
	.align		4
.L_308:
        /*0694*/ 	.word	index@(_Z25selective_scan_fwd_kernelI32Selective_Scan_fwd_kernel_traitsILi32ELi16ELi1ELb0ELb1ELb1ELb0ELb1EN3c108BFloat16EffEEv13SSMParamsBase)
        /*0698*/ 	.word	0x000000dc


	//----- nvinfo : EIATTR_FRAME_SIZE
	.align		4
.L_309:
        /*069c*/ 	.byte	0x04, 0x11
        /*069e*/ 	.short	(.L_311 - .L_310)
	.align		4
.L_310:
        /*06a0*/ 	.word	index@(_Z25selective_scan_fwd_kernelI32Selective_Scan_fwd_kernel_traitsILi32ELi16ELi1ELb0ELb1ELb1ELb0ELb1EN3c108BFloat16EffEEv13SSMParamsBase)
        /*06a4*/ 	.word	0x00000000


	//----- nvinfo : EIATTR_REGCOUNT
	.align		4
.L_311:
        /*06a8*/ 	.byte	0x04, 0x2f
        /*06aa*/ 	.short	(.L_313 - .L_312)
	.align		4
.L_312:
        /*06ac*/ 	.word	index@(_Z25selective_scan_fwd_kernelI32Selective_Scan_fwd_kernel_traitsILi32ELi16ELi1ELb0ELb1ELb1ELb0ELb0EN3c108BFloat16EffEEv13SSMParamsBase)
        /*06b0*/ 	.word	0x000000da


	//----- nvinfo : EIATTR_FRAME_SIZE
	.align		4
.L_313:
        /*06b4*/ 	.byte	0x04, 0x11
        /*06b6*/ 	.short	(.L_315 - .L_314)
	.align		4
.L_314:
        /*06b8*/ 	.word	index@(_Z25selective_scan_fwd_kernelI32Selective_Scan_fwd_kernel_traitsILi32ELi16ELi1ELb0ELb1ELb1ELb0ELb0EN3c108BFloat16EffEEv13SSMParamsBase)
        /*06bc*/ 	.word	0x00000000


	//----- nvinfo : EIATTR_REGCOUNT
	.align		4
.L_315:
        /*06c0*/ 	.byte	0x04, 0x2f
        /*06c2*/ 	.short	(.L_317 - .L_316)
	.align		4
.L_316:
        /*06c4*/ 	.word	index@(_Z25selective_scan_fwd_kernelI32Selective_Scan_fwd_kernel_traitsILi128ELi16ELi1ELb1ELb1ELb1ELb1ELb1EN3c108BFloat16EffEEv13SSMParamsBase)
        /*06c8*/ 	.word	0x000000a8


	//----- nvinfo : EIATTR_FRAME_SIZE
	.align		4
.L_317:
        /*06cc*/ 	.byte	0x04, 0x11
        /*06ce*/ 	.short	(.L_319 - .L_318)
	.align		4
.L_318:
        /*06d0*/ 	.word	index@(_Z25selective_scan_fwd_kernelI32Selective_Scan_fwd_kernel_traitsILi128ELi16ELi1ELb1ELb1ELb1ELb1ELb1EN3c108BFloat16EffEEv13SSMParamsBase)
        /*06d4*/ 	.word	0x00000008


	//----- nvinfo : EIATTR_REGCOUNT
	.align		4
.L_319:
        /*06d8*/ 	.byte	0x04, 0x2f
        /*06da*/ 	.short	(.L_321 - .L_320)
	.align		4
.L_320:
        /*06dc*/ 	.word	index@(_Z25selective_scan_fwd_kernelI32Selective_Scan_fwd_kernel_traitsILi128ELi16ELi1ELb1ELb1ELb1ELb1ELb0EN3c108BFloat16EffEEv13SSMParamsBase)
        /*06e0*/ 	.word	0x0000009f


	//----- nvinfo : EIATTR_FRAME_SIZE
	.align		4
.L_321:
        /*06e4*/ 	.byte	0x04, 0x11
        /*06e6*/ 	.short	(.L_323 - .L_322)
	.align		4
.L_322:
        /*06e8*/ 	.word	index@(_Z25selective_scan_fwd_kernelI32Selective_Scan_fwd_kernel_traitsILi128ELi16ELi1ELb1ELb1ELb1ELb1ELb0EN3c108BFloat16EffEEv13SSMParamsBase)
        /*06ec*/ 	.word	0x00000000


	//----- nvinfo : EIATTR_REGCOUNT
	.align		4
.L_323:
        /*06f0*/ 	.byte	0x04, 0x2f
        /*06f2*/ 	.short	(.L_325 - .L_324)
	.align		4
.L_324:
        /*06f4*/ 	.word	index@(_Z25selective_scan_fwd_kernelI32Selective_Scan_fwd_kernel_traitsILi128ELi16ELi1ELb1ELb1ELb1ELb0ELb1EN3c108BFloat16EffEEv13SSMParamsBase)
        /*06f8*/ 	.word	0x000000a8


	//----- nvinfo : EIATTR_FRAME_SIZE
	.align		4
.L_325:
        /*06fc*/ 	.byte	0x04, 0x11
        /*06fe*/ 	.short	(.L_327 - .L_326)
	.align		4
.L_326:
        /*0700*/ 	.word	index@(_Z25selective_scan_fwd_kernelI32Selective_Scan_fwd_kernel_traitsILi128ELi16ELi1ELb1ELb1ELb1ELb0ELb1EN3c108BFloat16EffEEv13SSMParamsBase)
        /*0704*/ 	.word	0x00000000


	//----- nvinfo : EIATTR_REGCOUNT
	.align		4
.L_327:
        /*0708*/ 	.byte	0x04, 0x2f
        /*070a*/ 	.short	(.L_329 - .L_328)
	.align		4
.L_328:
        /*070c*/ 	.word	index@(_Z25selective_scan_fwd_kernelI32Selective_Scan_fwd_kernel_traitsILi128ELi16ELi1ELb1ELb1ELb1ELb0ELb0EN3c108BFloat16EffEEv13SSMParamsBase)
        /*0710*/ 	.word	0x0000009f


	//----- nvinfo : EIATTR_FRAME_SIZE
	.align		4
.L_329:
        /*0714*/ 	.byte	0x04, 0x11
        /*0716*/ 	.short	(.L_331 - .L_330)
	.align		4
.L_330:
        /*0718*/ 	.word	index@(_Z25selective_scan_fwd_kernelI32Selective_Scan_fwd_kernel_traitsILi128ELi16ELi1ELb1ELb1ELb1ELb0ELb0EN3c108BFloat16EffEEv13SSMParamsBase)
        /*071c*/ 	.word	0x00000000


	//----- nvinfo : EIATTR_REGCOUNT
	.align		4
.L_331:
        /*0720*/ 	.byte	0x04, 0x2f
        /*0722*/ 	.short	(.L_333 - .L_332)
	.align		4
.L_332:
        /*0724*/ 	.word	index@(_Z25selective_scan_fwd_kernelI32Selective_Scan_fwd_kernel_traitsILi128ELi16ELi1ELb0ELb1ELb1ELb1ELb1EN3c108BFloat16EffEEv13SSMParamsBase)
        /*0728*/ 	.word	0x000000a8


	//----- nvinfo : EIATTR_FRAME_SIZE
	.align		4
.L_333:
        /*072c*/ 	.byte	0x04, 0x11
        /*072e*/ 	.short	(.L_335 - .L_334)
	.align		4
.L_334:
        /*0730*/ 	.word	index@(_Z25selective_scan_fwd_kernelI32Selective_Scan_fwd_kernel_traitsILi128ELi16ELi1ELb0ELb1ELb1ELb1ELb1EN3c108BFloat16EffEEv13SSMParamsBase)
        /*0734*/ 	.word	0x00000008


	//----- nvinfo : EIATTR_REGCOUNT
	.align		4
.L_335:
        /*0738*/ 	.byte	0x04, 0x2f
        /*073a*/ 	.short	(.L_337 - .L_336)
	.align		4
.L_336:
        /*073c*/ 	.word	index@(_Z25selective_scan_fwd_kernelI32Selective_Scan_fwd_kernel_traitsILi128ELi16ELi1ELb0ELb1ELb1ELb1ELb0EN3c108BFloat16EffEEv13SSMParamsBase)
        /*0740*/ 	.word	0x000000a8


	//----- nvinfo : EIATTR_FRAME_SIZE
	.align		4
.L_337:
        /*0744*/ 	.byte	0x04, 0x11
        /*0746*/ 	.short	(.L_339 - .L_338)
	.align		4
.L_338:
        /*0748*/ 	.word	index@(_Z25selective_scan_fwd_kernelI32Selective_Scan_fwd_kernel_traitsILi128ELi16ELi1ELb0ELb1ELb1ELb1ELb0EN3c108BFloat16EffEEv13SSMParamsBase)
        /*074c*/ 	.word	0x00000008


	//----- nvinfo : EIATTR_REGCOUNT
	.align		4
.L_339:
        /*0750*/ 	.byte	0x04, 0x2f
        /*0752*/ 	.short	(.L_341 - .L_340)
	.align		4
.L_340:
        /*0754*/ 	.word	index@(_Z25selective_scan_fwd_kernelI32Selective_Scan_fwd_kernel_traitsILi128ELi16ELi1ELb0ELb1ELb1ELb0ELb1EN3c108BFloat16EffEEv13SSMParamsBase)
        /*0758*/ 	.word	0x000000a8


	//----- nvinfo : EIATTR_FRAME_SIZE
	.align		4
.L_341:
        /*075c*/ 	.byte	0x04, 0x11
        /*075e*/ 	.short	(.L_343 - .L_342)
	.align		4
.L_342:
        /*0760*/ 	.word	index@(_Z25selective_scan_fwd_kernelI32Selective_Scan_fwd_kernel_traitsILi128ELi16ELi1ELb0ELb1ELb1ELb0ELb1EN3c108BFloat16EffEEv13SSMParamsBase)
        /*0764*/ 	.word	0x00000000


	//----- nvinfo : EIATTR_REGCOUNT
	.align		4
.L_343:
        /*0768*/ 	.byte	0x04, 0x2f
        /*076a*/ 	.short	(.L_345 - .L_344)
	.align		4
.L_344:
        /*076c*/ 	.word	index@(_Z25selective_scan_fwd_kernelI32Selective_Scan_fwd_kernel_traitsILi128ELi16ELi1ELb0ELb1ELb1ELb0ELb0EN3c108BFloat16EffEEv13SSMParamsBase)
        /*0770*/ 	.word	0x000000a8


	//----- nvinfo : EIATTR_FRAME_SIZE
	.align		4
.L_345:
        /*0774*/ 	.byte	0x04, 0x11
        /*0776*/ 	.short	(.L_347 - .L_346)
	.align		4
.L_346:
        /*0778*/ 	.word	index@(_Z25selective_scan_fwd_kernelI32Selective_Scan_fwd_kernel_traitsILi128ELi16ELi1ELb0ELb1ELb1ELb0ELb0EN3c108BFloat16EffEEv13SSMParamsBase)
        /*077c*/ 	.word	0x00000000


	//----- nvinfo : EIATTR_REGCOUNT
	.align		4
.L_347:
        /*0780*/ 	.byte	0x04, 0x2f
        /*0782*/ 	.short	(.L_349 - .L_348)
	.align		4
.L_348:
        /*0784*/ 	.word	index@(_Z25selective_scan_fwd_kernelI32Selective_Scan_fwd_kernel_traitsILi64ELi16ELi1ELb1ELb1ELb1ELb1ELb1EN3c104HalfEfS2_EEv13SSMParamsBase)
        /*0788*/ 	.word	0x000000a8


	//----- nvinfo : EIATTR_FRAME_SIZE
	.align		4
.L_349:
        /*078c*/ 	.byte	0x04, 0x11
        /*078e*/ 	.short	(.L_351 - .L_350)
	.align		4
.L_350:
        /*0790*/ 	.word	index@(_Z25selective_scan_fwd_kernelI32Selective_Scan_fwd_kernel_traitsILi64ELi16ELi1ELb1ELb1ELb1ELb1ELb1EN3c104HalfEfS2_EEv13SSMParamsBase)
        /*0794*/ 	.word	0x00000000


	//----- nvinfo : EIATTR_REGCOUNT
	.align		4
.L_351:
        /*0798*/ 	.byte	0x04, 0x2f
        /*079a*/ 	.short	(.L_353 - .L_352)
	.align		4
.L_352:
        /*079c*/ 	.word	index@(_Z25selective_scan_fwd_kernelI32Selective_Scan_fwd_kernel_traitsILi64ELi16ELi1ELb1ELb1ELb1ELb1ELb0EN3c104HalfEfS2_EEv13SSMParamsBase)
        /*07a0*/ 	.word	0x0000009d


	//----- nvinfo : EIATTR_FRAME_SIZE
	.align		4
.L_353:
        /*07a4*/ 	.byte	0x04, 0x11
        /*07a6*/ 	.short	(.L_355 - .L_354)
	.align		4
.L_354:
        /*07a8*/ 	.word	index@(_Z25selective_scan_fwd_kernelI32Selective_Scan_fwd_kernel_traitsILi64ELi16ELi1ELb1ELb1ELb1ELb1ELb0EN3c104HalfEfS2_EEv13SSMParamsBase)
        /*07ac*/ 	.word	0x00000000


	//----- nvinfo : EIATTR_REGCOUNT
	.align		4
.L_355:
        /*07b0*/ 	.byte	0x04, 0x2f
        /*07b2*/ 	.short	(.L_357 - .L_356)
	.align		4
.L_356:
        /*07b4*/ 	.word	index@(_Z25selective_scan_fwd_kernelI32Selective_Scan_fwd_kernel_traitsILi64ELi16ELi1ELb1ELb1ELb1ELb0ELb1EN3c104HalfEfS2_EEv13SSMParamsBase)
        /*07b8*/ 	.word	0x000000a8


	//----- nvinfo : EIATTR_FRAME_SIZE
	.align		4
.L_357:
        /*07bc*/ 	.byte	0x04, 0x11
        /*07be*/ 	.short	(.L_359 - .L_358)
	.align		4
.L_358:
        /*07c0*/ 	.word	index@(_Z25selective_scan_fwd_kernelI32Selective_Scan_fwd_kernel_traitsILi64ELi16ELi1ELb1ELb1ELb1ELb0ELb1EN3c104HalfEfS2_EEv13SSMParamsBase)
        /*07c4*/ 	.word	0x00000000


	//----- nvinfo : EIATTR_REGCOUNT
	.align		4
.L_359:
        /*07c8*/ 	.byte	0x04, 0x2f
        /*07ca*/ 	.short	(.L_361 - .L_360)
	.align		4
.L_360:
        /*07cc*/ 	.word	index@(_Z25selective_scan_fwd_kernelI32Selective_Scan_fwd_kernel_traitsILi64ELi16ELi1ELb1ELb1ELb1ELb0ELb0EN3c104HalfEfS2_EEv13SSMParamsBase)
        /*07d0*/ 	.word	0x0000009c


	//----- nvinfo : EIATTR_FRAME_SIZE
	.align		4
.L_361:
        /*07d4*/ 	.byte	0x04, 0x11
        /*07d6*/ 	.short	(.L_363 - .L_362)
	.align		4
.L_362:
        /*07d8*/ 	.word	index@(_Z25selective_scan_fwd_kernelI32Selective_Scan_fwd_kernel_traitsILi64ELi16ELi1ELb1ELb1ELb1ELb0ELb0EN3c104HalfEfS2_EEv13SSMParamsBase)
        /*07dc*/ 	.word	0x00000000


	//----- nvinfo : EIATTR_REGCOUNT
	.align		4
.L_363:
        /*07e0*/ 	.byte	0x04, 0x2f
        /*07e2*/ 	.short	(.L_365 - .L_364)
	.align		4
.L_364:
        /*07e4*/ 	.word	index@(_Z25selective_scan_fwd_kernelI32Selective_Scan_fwd_kernel_traitsILi64ELi16ELi1ELb0ELb1ELb1ELb1ELb1EN3c104HalfEfS2_EEv13SSMParamsBase)
        /*07e8*/ 	.word	0x000000a8


	//----- nvinfo : EIATTR_FRAME_SIZE
	.align		4
.L_365:
        /*07ec*/ 	.byte	0x04, 0x11
        /*07ee*/ 	.short	(.L_367 - .L_366)
	.align		4
.L_366:
        /*07f0*/ 	.word	index@(_Z25selective_scan_fwd_kernelI32Selective_Scan_fwd_kernel_traitsILi64ELi16ELi1ELb0ELb1ELb1ELb1ELb1EN3c104HalfEfS2_EEv13SSMParamsBase)
        /*07f4*/ 	.word	0x00000000


	//----- nvinfo : EIATTR_REGCOUNT
	.align		4
.L_367:
        /*07f8*/ 	.byte	0x04, 0x2f
        /*07fa*/ 	.short	(.L_369 - .L_368)
	.align		4
.L_368:
        /*07fc*/ 	.word	index@(_Z25selective_scan_fwd_kernelI32Selective_Scan_fwd_kernel_traitsILi64ELi16ELi1ELb0ELb1ELb1ELb1ELb0EN3c104HalfEfS2_EEv13SSMParamsBase)
        /*0800*/ 	.word	0x000000a8


	//----- nvinfo : EIATTR_FRAME_SIZE
	.align		4
.L_369:
        /*0804*/ 	.byte	0x04, 0x11
        /*0806*/ 	.short	(.L_371 - .L_370)
	.align		4
.L_370:
        /*0808*/ 	.word	index@(_Z25selective_scan_fwd_kernelI32Selective_Scan_fwd_kernel_traitsILi64ELi16ELi1ELb0ELb1ELb1ELb1ELb0EN3c104HalfEfS2_EEv13SSMParamsBase)
        /*080c*/ 	.word	0x00000000


	//----- nvinfo : EIATTR_REGCOUNT
	.align		4
.L_371:
        /*0810*/ 	.byte	0x04, 0x2f
        /*0812*/ 	.short	(.L_373 - .L_372)
	.align		4
.L_372:
        /*0814*/ 	.word	index@(_Z25selective_scan_fwd_kernelI32Selective_Scan_fwd_kernel_traitsILi64ELi16ELi1ELb0ELb1ELb1ELb0ELb1EN3c104HalfEfS2_EEv13SSMParamsBase)
        /*0818*/ 	.word	0x000000a8


	//----- nvinfo : EIATTR_FRAME_SIZE
	.align		4
.L_373:
        /*081c*/ 	.byte	0x04, 0x11
        /*081e*/ 	.short	(.L_375 - .L_374)
	.align		4
.L_374:
        /*0820*/ 	.word	index@(_Z25selective_scan_fwd_kernelI32Selective_Scan_fwd_kernel_traitsILi64ELi16ELi1ELb0ELb1ELb1ELb0ELb1EN3c104HalfEfS2_EEv13SSMParamsBase)
        /*0824*/ 	.word	0x00000000


	//----- nvinfo : EIATTR_REGCOUNT
	.align		4
.L_375:
        /*0828*/ 	.byte	0x04, 0x2f
        /*082a*/ 	.short	(.L_377 - .L_376)
	.align		4
.L_376:
        /*082c*/ 	.word	index@(_Z25selective_scan_fwd_kernelI32Selective_Scan_fwd_kernel_traitsILi64ELi16ELi1ELb0ELb1ELb1ELb0ELb0EN3c104HalfEfS2_EEv13SSMParamsBase)
        /*0830*/ 	.word	0x000000a8


	//----- nvinfo : EIATTR_FRAME_SIZE
	.align		4
.L_377:
        /*0834*/ 	.byte	0x04, 0x11
        /*0836*/ 	.short	(.L_379 - .L_378)
	.align		4
.L_378:
        /*0838*/ 	.word	index@(_Z25selective_scan_fwd_kernelI32Selective_Scan_fwd_kernel_traitsILi64ELi16ELi1ELb0ELb1ELb1ELb0ELb0EN3c104HalfEfS2_EEv13SSMParamsBase)
        /*083c*/ 	.word	0x00000000


	//----- nvinfo : EIATTR_REGCOUNT
	.align		4
.L_379:
        /*0840*/ 	.byte	0x04, 0x2f
        /*0842*/ 	.short	(.L_381 - .L_380)
	.align		4
.L_380:
        /*0844*/ 	.word	index@(_Z25selective_scan_fwd_kernelI32Selective_Scan_fwd_kernel_traitsILi32ELi4ELi1ELb1ELb1ELb1ELb1ELb1EN3c104HalfEfS2_EEv13SSMParamsBase)
        /*0848*/ 	.word	0x0000006c


	//----- nvinfo : EIATTR_FRAME_SIZE
	.align		4
.L_381:
        /*084c*/ 	.byte	0x04, 0x11
        /*084e*/ 	.short	(.L_383 - .L_382)
	.align		4
.L_382:
        /*0850*/ 	.word	index@(_Z25selective_scan_fwd_kernelI32Selective_Scan_fwd_kernel_traitsILi32ELi4ELi1ELb1ELb1ELb1ELb1ELb1EN3c104HalfEfS2_EEv13SSMParamsBase)
        /*0854*/ 	.word	0x00000000


	//----- nvinfo : EIATTR_REGCOUNT
	.align		4
.L_383:
        /*0858*/ 	.byte	0x04, 0x2f
        /*085a*/ 	.short	(.L_385 - .L_384)
	.align		4
.L_384:
        /*085c*/ 	.word	index@(_Z25selective_scan_fwd_kernelI32Selective_Scan_fwd_kernel_traitsILi32ELi4ELi1ELb1ELb1ELb1ELb1ELb0EN3c104HalfEfS2_EEv13SSMParamsBase)
        /*0860*/ 	.word	0x0000006c


	//----- nvinfo : EIATTR_FRAME_SIZE
	.align		4
.L_385:
        /*0864*/ 	.byte	0x04, 0x11
        /*0866*/ 	.short	(.L_387 - .L_386)
	.align		4
.L_386:
        /*0868*/ 	.word	index@(_Z25selective_scan_fwd_kernelI32Selective_Scan_fwd_kernel_traitsILi32ELi4ELi1ELb1ELb1ELb1ELb1ELb0EN3c104HalfEfS2_EEv13SSMParamsBase)
        /*086c*/ 	.word	0x00000000


	//----- nvinfo : EIATTR_REGCOUNT
	.align		4
.L_387:
        /*0870*/ 	.byte	0x04, 0x2f
        /*0872*/ 	.short	(.L_389 - .L_388)
	.align		4
.L_388:
        /*0874*/ 	.word	index@(_Z25selective_scan_fwd_kernelI32Selective_Scan_fwd_kernel_traitsILi32ELi4ELi1ELb1ELb1ELb1ELb0ELb1EN3c104HalfEfS2_EEv13SSMParamsBase)
        /*0878*/ 	.word	0x0000006e


	//----- nvinfo : EIATTR_FRAME_SIZE
	.align		4
.L_389:
        /*087c*/ 	.byte	0x04, 0x11
        /*087e*/ 	.short	(.L_391 - .L_390)
	.align		4
.L_390:
        /*0880*/ 	.word	index@(_Z25selective_scan_fwd_kernelI32Selective_Scan_fwd_kernel_traitsILi32ELi4ELi1ELb1ELb1ELb1ELb0ELb1EN3c104HalfEfS2_EEv13SSMParamsBase)
        /*0884*/ 	.word	0x00000000


	//----- nvinfo : EIATTR_REGCOUNT
	.align		4
.L_391:
        /*0888*/ 	.byte	0x04, 0x2f
        /*088a*/ 	.short	(.L_393 - .L_392)
	.align		4
.L_392:
        /*088c*/ 	.word	index@(_Z25selective_scan_fwd_kernelI32Selective_Scan_fwd_kernel_traitsILi32ELi4ELi1ELb1ELb1ELb1ELb0ELb0EN3c104HalfEfS2_EEv13SSMParamsBase)
        /*0890*/ 	.word	0x00000060


	//----- nvinfo : EIATTR_FRAME_SIZE
	.align		4
.L_393:
        /*0894*/ 	.byte	0x04, 0x11
        /*0896*/ 	.short	(.L_395 - .L_394)
	.align		4
.L_394:
        /*0898*/ 	.word	index@(_Z25selective_scan_fwd_kernelI32Selective_Scan_fwd_kernel_traitsILi32ELi4ELi1ELb1ELb1ELb1ELb0ELb0EN3c104HalfEfS2_EEv13SSMParamsBase)
        /*089c*/ 	.word	0x00000000


	//----- nvinfo : EIATTR_REGCOUNT
	.align		4
.L_395:
        /*08a0*/ 	.byte	0x04, 0x2f
        /*08a2*/ 	.short	(.L_397 - .L_396)
	.align		4
.L_396:
        /*08a4*/ 	.word	index@(_Z25selective_scan_fwd_kernelI32Selective_Scan_fwd_kernel_traitsILi32ELi4ELi1ELb0ELb1ELb1ELb1ELb1EN3c104HalfEfS2_EEv13SSMParamsBase)
        /*08a8*/ 	.word	0x0000006c


	//----- nvinfo : EIATTR_FRAME_SIZE
	.align		4
.L_397:
        /*08ac*/ 	.byte	0x04, 0x11
        /*08ae*/ 	.short	(.L_399 - .L_398)
	.align		4
.L_398:
        /*08b0*/ 	.word	index@(_Z25selective_scan_fwd_kernelI32Selective_Scan_fwd_kernel_traitsILi32ELi4ELi1ELb0ELb1ELb1ELb1ELb1EN3c104HalfEfS2_EEv13SSMParamsBase)
        /*08b4*/ 	.word	0x00000000


	//----- nvinfo : EIATTR_REGCOUNT
	.align		4
.L_399:
        /*08b8*/ 	.byte	0x04, 0x2f
        /*08ba*/ 	.short	(.L_401 - .L_400)
	.align		4
.L_400:
        /*08bc*/ 	.word	index@(_Z25selective_scan_fwd_kernelI32Selective_Scan_fwd_kernel_traitsILi32ELi4ELi1ELb0ELb1ELb1ELb1ELb0EN3c104HalfEfS2_EEv13SSMParamsBase)
        /*08c0*/ 	.word	0x0000006b


	//----- nvinfo : EIATTR_FRAME_SIZE
	.align		4
.L_401:
        /*08c4*/ 	.byte	0x04, 0x11
        /*08c6*/ 	.short	(.L_403 - .L_402)
	.align		4
.L_402:
        /*08c8*/ 	.word	index@(_Z25selective_scan_fwd_kernelI32Selective_Scan_fwd_kernel_traitsILi32ELi4ELi1ELb0ELb1ELb1ELb1ELb0EN3c104HalfEfS2_EEv13SSMParamsBase)
        /*08cc*/ 	.word	0x00000000


	//----- nvinfo : EIATTR_REGCOUNT
	.align		4
.L_403:
        /*08d0*/ 	.byte	0x04, 0x2f
        /*08d2*/ 	.short	(.L_405 - .L_404)
	.align		4
.L_404:
        /*08d4*/ 	.word	index@(_Z25selective_scan_fwd_kernelI32Selective_Scan_fwd_kernel_traitsILi32ELi4ELi1ELb0ELb1ELb1ELb0ELb1EN3c104HalfEfS2_EEv13SSMParamsBase)
        /*08d8*/ 	.word	0x0000006e


	//----- nvinfo : EIATTR_FRAME_SIZE
	.align		4
.L_405:
        /*08dc*/ 	.byte	0x04, 0x11
        /*08de*/ 	.short	(.L_407 - .L_406)
	.align		4
.L_406:
        /*08e0*/ 	.word	index@(_Z25selective_scan_fwd_kernelI32Selective_Scan_fwd_kernel_traitsILi32ELi4ELi1ELb0ELb1ELb1ELb0ELb1EN3c104HalfEfS2_EEv13SSMParamsBase)
        /*08e4*/ 	.word	0x00000000


	//----- nvinfo : EIATTR_REGCOUNT
	.align		4
.L_407:
        /*08e8*/ 	.byte	0x04, 0x2f
        /*08ea*/ 	.short	(.L_409 - .L_408)
	.align		4
.L_408:
        /*08ec*/ 	.word	index@(_Z25selective_scan_fwd_kernelI32Selective_Scan_fwd_kernel_traitsILi32ELi4ELi1ELb0ELb1ELb1ELb0ELb0EN3c104HalfEfS2_EEv13SSMParamsBase)
        /*08f0*/ 	.word	0x0000006e


	//----- nvinfo : EIATTR_FRAME_SIZE
	.align		4
.L_409:
        /*08f4*/ 	.byte	0x04, 0x11
        /*08f6*/ 	.short	(.L_411 - .L_410)
	.align		4
.L_410:
        /*08f8*/ 	.word	index@(_Z25selective_scan_fwd_kernelI32Selective_Scan_fwd_kernel_traitsILi32ELi4ELi1ELb0ELb1ELb1ELb0ELb0EN3c104HalfEfS2_EEv13SSMParamsBase)
        /*08fc*/ 	.word	0x00000000


	//----- nvinfo : EIATTR_REGCOUNT
	.align		4
.L_411:
        /*0900*/ 	.byte	0x04, 0x2f
        /*0902*/ 	.short	(.L_413 - .L_412)
	.align		4
.L_412:
        /*0904*/ 	.word	index@(_Z25selective_scan_fwd_kernelI32Selective_Scan_fwd_kernel_traitsILi32ELi8ELi1ELb1ELb1ELb1ELb1ELb1EN3c104HalfEfS2_EEv13SSMParamsBase)
        /*0908*/ 	.word	0x00000093


	//----- nvinfo : EIATTR_FRAME_SIZE
	.align		4
.L_413:
        /*090c*/ 	.byte	0x04, 0x11
        /*090e*/ 	.short	(.L_415 - .L_414)
	.align		4
.L_414:
        /*0910*/ 	.word	index@(_Z25selective_scan_fwd_kernelI32Selective_Scan_fwd_kernel_traitsILi32ELi8ELi1ELb1ELb1ELb1ELb1ELb1EN3c104HalfEfS2_EEv13SSMParamsBase)
        /*0914*/ 	.word	0x00000000


	//----- nvinfo : EIATTR_REGCOUNT
	.align		4
.L_415:
        /*0918*/ 	.byte	0x04, 0x2f
        /*091a*/ 	.short	(.L_417 - .L_416)
	.align		4
.L_416:
        /*091c*/ 	.word	index@(_Z25selective_scan_fwd_kernelI32Selective_Scan_fwd_kernel_traitsILi32ELi8ELi1ELb1ELb1ELb1ELb1ELb0EN3c104HalfEfS2_EEv13SSMParamsBase)
        /*0920*/ 	.word	0x00000088


	//----- nvinfo : EIATTR_FRAME_SIZE
	.align		4
.L_417:
        /*0924*/ 	.byte	0x04, 0x11
        /*0926*/ 	.short	(.L_419 - .L_418)
	.align		4
.L_418:
        /*0928*/ 	.word	index@(_Z25selective_scan_fwd_kernelI32Selective_Scan_fwd_kernel_traitsILi32ELi8ELi1ELb1ELb1ELb1ELb1ELb0EN3c104HalfEfS2_EEv13SSMParamsBase)
        /*092c*/ 	.word	0x00000000


	//----- nvinfo : EIATTR_REGCOUNT
	.align		4
.L_419:
        /*0930*/ 	.byte	0x04, 0x2f
        /*0932*/ 	.short	(.L_421 - .L_420)
	.align		4
.L_420:
        /*0934*/ 	.word	index@(_Z25selective_scan_fwd_kernelI32Selective_Scan_fwd_kernel_traitsILi32ELi8ELi1ELb1ELb1ELb1ELb0ELb1EN3c104HalfEfS2_EEv13SSMParamsBase)
        /*0938*/ 	.word	0x00000096


	//----- nvinfo : EIATTR_FRAME_SIZE
	.align		4
.L_421:
        /*093c*/ 	.byte	0x04, 0x11
        /*093e*/ 	.short	(.L_423 - .L_422)
	.align		4
.L_422:
        /*0940*/ 	.word	index@(_Z25selective_scan_fwd_kernelI32Selective_Scan_fwd_kernel_traitsILi32ELi8ELi1ELb1ELb1ELb1ELb0ELb1EN3c104HalfEfS2_EEv13SSMParamsBase)
        /*0944*/ 	.word	0x00000000


	//----- nvinfo : EIATTR_REGCOUNT
	.align		4
.L_423:
        /*0948*/ 	.byte	0x04, 0x2f
        /*094a*/ 	.short	(.L_425 - .L_424)
	.align		4
.L_424:
        /*094c*/ 	.word	index@(_Z25selective_scan_fwd_kernelI32Selective_Scan_fwd_kernel_traitsILi32ELi8ELi1ELb1ELb1ELb1ELb0ELb0EN3c104HalfEfS2_EEv13SSMParamsBase)
        /*0950*/ 	.word	0x0000007e


	//----- nvinfo : EIATTR_FRAME_SIZE
	.align		4
.L_425:
        /*0954*/ 	.byte	0x04, 0x11
        /*0956*/ 	.short	(.L_427 - .L_426)
	.align		4
.L_426:
        /*0958*/ 	.word	index@(_Z25selective_scan_fwd_kernelI32Selective_Scan_fwd_kernel_traitsILi32ELi8ELi1ELb1ELb1ELb1ELb0ELb0EN3c104HalfEfS2_EEv13SSMParamsBase)
        /*095c*/ 	.word	0x00000000


	//----- nvinfo : EIATTR_REGCOUNT
	.align		4
.L_427:
        /*0960*/ 	.byte	0x04, 0x2f
        /*0962*/ 	.short	(.L_429 - .L_428)
	.align		4
.L_428:
        /*0964*/ 	.word	index@(_Z25selective_scan_fwd_kernelI32Selective_Scan_fwd_kernel_traitsILi32ELi8ELi1ELb0ELb1ELb1ELb1ELb1EN3c104HalfEfS2_EEv13SSMParamsBase)
        /*0968*/ 	.word	0x00000093


	//----- nvinfo : EIATTR_FRAME_SIZE
	.align		4
.L_429:
        /*096c*/ 	.byte	0x04, 0x11
        /*096e*/ 	.short	(.L_431 - .L_430)
	.align		4
.L_430:
        /*0970*/ 	.word	index@(_Z25selective_scan_fwd_kernelI32Selective_Scan_fwd_kernel_traitsILi32ELi8ELi1ELb0ELb1ELb1ELb1ELb1EN3c104HalfEfS2_EEv13SSMParamsBase)
        /*0974*/ 	.word	0x00000000


	//----- nvinfo : EIATTR_REGCOUNT
	.align		4
.L_431:
        /*0978*/ 	.byte	0x04, 0x2f
        /*097a*/ 	.short	(.L_433 - .L_432)
	.align		4
.L_432:
        /*097c*/ 	.word	index@(_Z25selective_scan_fwd_kernelI32Selective_Scan_fwd_kernel_traitsILi32ELi8ELi1ELb0ELb1ELb1ELb1ELb0EN3c104HalfEfS2_EEv13SSMParamsBase)
        /*0980*/ 	.word	0x00000091


	//----- nvinfo : EIATTR_FRAME_SIZE
	.align		4
.L_433:
        /*0984*/ 	.byte	0x04, 0x11
        /*0986*/ 	.short	(.L_435 - .L_434)
	.align		4
.L_434:
        /*0988*/ 	.word	index@(_Z25selective_scan_fwd_kernelI32Selective_Scan_fwd_kernel_traitsILi32ELi8ELi1ELb0ELb1ELb1ELb1ELb0EN3c104HalfEfS2_EEv13SSMParamsBase)
        /*098c*/ 	.word	0x00000000


	//----- nvinfo : EIATTR_REGCOUNT
	.align		4
.L_435:
        /*0990*/ 	.byte	0x04, 0x2f
        /*0992*/ 	.short	(.L_437 - .L_436)
	.align		4
.L_436:
        /*0994*/ 	.word	index@(_Z25selective_scan_fwd_kernelI32Selective_Scan_fwd_kernel_traitsILi32ELi8ELi1ELb0ELb1ELb1ELb0ELb1EN3c104HalfEfS2_EEv13SSMParamsBase)
        /*0998*/ 	.word	0x00000096


	//----- nvinfo : EIATTR_FRAME_SIZE
	.align		4
.L_437:
        /*099c*/ 	.byte	0x04, 0x11
        /*099e*/ 	.short	(.L_439 - .L_438)
	.align		4
.L_438:
        /*09a0*/ 	.word	index@(_Z25selective_scan_fwd_kernelI32Selective_Scan_fwd_kernel_traitsILi32ELi8ELi1ELb0ELb1ELb1ELb0ELb1EN3c104HalfEfS2_EEv13SSMParamsBase)
        /*09a4*/ 	.word	0x00000000


	//----- nvinfo : EIATTR_REGCOUNT
	.align		4
.L_439:
        /*09a8*/ 	.byte	0x04, 0x2f
        /*09aa*/ 	.short	(.L_441 - .L_440)
	.align		4
.L_440:
        /*09ac*/ 	.word	index@(_Z25selective_scan_fwd_kernelI32Selective_Scan_fwd_kernel_traitsILi32ELi8ELi1ELb0ELb1ELb1ELb0ELb0EN3c104HalfEfS2_EEv13SSMParamsBase)
        /*09b0*/ 	.word	0x00000094


	//----- nvinfo : EIATTR_FRAME_SIZE
	.align		4
.L_441:
        /*09b4*/ 	.byte	0x04, 0x11
        /*09b6*/ 	.short	(.L_443 - .L_442)
	.align		4
.L_442:
        /*09b8*/ 	.word	index@(_Z25selective_scan_fwd_kernelI32Selective_Scan_fwd_kernel_traitsILi32ELi8ELi1ELb0ELb1ELb1ELb0ELb0EN3c104HalfEfS2_EEv13SSMParamsBase)
        /*09bc*/ 	.word	0x00000000


	//----- nvinfo : EIATTR_REGCOUNT
	.align		4
.L_443:
        /*09c0*/ 	.byte	0x04, 0x2f
        /*09c2*/ 	.short	(.L_445 - .L_444)
	.align		4
.L_444:
        /*09c4*/ 	.word	index@(_Z25selective_scan_fwd_kernelI32Selective_Scan_fwd_kernel_traitsILi32ELi16ELi1ELb1ELb1ELb1ELb1ELb1EN3c104HalfEfS2_EEv13SSMParamsBase)
        /*09c8*/ 	.word	0x000000db


	//----- nvinfo : EIATTR_FRAME_SIZE
	.align		4
.L_445:
        /*09cc*/ 	.byte	0x04, 0x11
        /*09ce*/ 	.short	(.L_447 - .L_446)
	.align		4
.L_446:
        /*09d0*/ 	.word	index@(_Z25selective_scan_fwd_kernelI32Selective_Scan_fwd_kernel_traitsILi32ELi16ELi1ELb1ELb1ELb1ELb1ELb1EN3c104HalfEfS2_EEv13SSMParamsBase)
        /*09d4*/ 	.word	0x00000000


	//----- nvinfo : EIATTR_REGCOUNT
	.align		4
.L_447:
        /*09d8*/ 	.byte	0x04, 0x2f
        /*09da*/ 	.short	(.L_449 - .L_448)
	.align		4
.L_448:
        /*09dc*/ 	.word	index@(_Z25selective_scan_fwd_kernelI32Selective_Scan_fwd_kernel_traitsILi32ELi16ELi1ELb1ELb1ELb1ELb1ELb0EN3c104HalfEfS2_EEv13SSMParamsBase)
        /*09e0*/ 	.word	0x000000b8


	//----- nvinfo : EIATTR_FRAME_SIZE
	.align		4
.L_449:
        /*09e4*/ 	.byte	0x04, 0x11
        /*09e6*/ 	.short	(.L_451 - .L_450)
	.align		4
.L_450:
        /*09e8*/ 	.word	index@(_Z25selective_scan_fwd_kernelI32Selective_Scan_fwd_kernel_traitsILi32ELi16ELi1ELb1ELb1ELb1ELb1ELb0EN3c104HalfEfS2_EEv13SSMParamsBase)
        /*09ec*/ 	.word	0x00000000


	//----- nvinfo : EIATTR_REGCOUNT
	.align		4
.L_451:
        /*09f0*/ 	.byte	0x04, 0x2f
        /*09f2*/ 	.short	(.L_453 - .L_452)
	.align		4
.L_452:
        /*09f4*/ 	.word	index@(_Z25selective_scan_fwd_kernelI32Selective_Scan_fwd_kernel_traitsILi32ELi16ELi1ELb1ELb1ELb1ELb0ELb1EN3c104HalfEfS2_EEv13SSMParamsBase)
        /*09f8*/ 	.word	0x000000dc


	//----- nvinfo : EIATTR_FRAME_SIZE
	.align		4
.L_453:
        /*09fc*/ 	.byte	0x04, 0x11
        /*09fe*/ 	.short	(.L_455 - .L_454)
	.align		4
.L_454:
        /*0a00*/ 	.word	index@(_Z25selective_scan_fwd_kernelI32Selective_Scan_fwd_kernel_traitsILi32ELi16ELi1ELb1ELb1ELb1ELb0ELb1EN3c104HalfEfS2_EEv13SSMParamsBase)
        /*0a04*/ 	.word	0x00000000


	//----- nvinfo : EIATTR_REGCOUNT
	.align		4
.L_455:
        /*0a08*/ 	.byte	0x04, 0x2f
        /*0a0a*/ 	.short	(.L_457 - .L_456)
	.align		4
.L_456:
        /*0a0c*/ 	.word	index@(_Z25selective_scan_fwd_kernelI32Selective_Scan_fwd_kernel_traitsILi32ELi16ELi1ELb1ELb1ELb1ELb0ELb0EN3c104HalfEfS2_EEv13SSMParamsBase)
        /*0a10*/ 	.word	0x000000b8


	//----- nvinfo : EIATTR_FRAME_SIZE
	.align		4
.L_457:
        /*0a14*/ 	.byte	0x04, 0x11
        /*0a16*/ 	.short	(.L_459 - .L_458)
	.align		4
.L_458:
        /*0a18*/ 	.word	index@(_Z25selective_scan_fwd_kernelI32Selective_Scan_fwd_kernel_traitsILi32ELi16ELi1ELb1ELb1ELb1ELb0ELb0EN3c104HalfEfS2_EEv13SSMParamsBase)
        /*0a1c*/ 	.word	0x00000000


	//----- nvinfo : EIATTR_REGCOUNT
	.align		4
.L_459:
        /*0a20*/ 	.byte	0x04, 0x2f
        /*0a22*/ 	.short	(.L_461 - .L_460)
	.align		4
.L_460:
        /*0a24*/ 	.word	index@(_Z25selective_scan_fwd_kernelI32Selective_Scan_fwd_kernel_traitsILi32ELi16ELi1ELb0ELb1ELb1ELb1ELb1EN3c104HalfEfS2_EEv13SSMParamsBase)
        /*0a28*/ 	.word	0x000000db


	//----- nvinfo : EIATTR_FRAME_SIZE
	.align		4
.L_461:
        /*0a2c*/ 	.byte	0x04, 0x11
        /*0a2e*/ 	.short	(.L_463 - .L_462)
	.align		4
.L_462:
        /*0a30*/ 	.word	index@(_Z25selective_scan_fwd_kernelI32Selective_Scan_fwd_kernel_traitsILi32ELi16ELi1ELb0ELb1ELb1ELb1ELb1EN3c104HalfEfS2_EEv13SSMParamsBase)
        /*0a34*/ 	.word	0x00000000


	//----- nvinfo : EIATTR_REGCOUNT
	.align		4
.L_463:
        /*0a38*/ 	.byte	0x04, 0x2f
        /*0a3a*/ 	.short	(.L_465 - .L_464)
	.align		4
.L_464:
        /*0a3c*/ 	.word	index@(_Z25selective_scan_fwd_kernelI32Selective_Scan_fwd_kernel_traitsILi32ELi16ELi1ELb0ELb1ELb1ELb1ELb0EN3c104HalfEfS2_EEv13SSMParamsBase)
        /*0a40*/ 	.word	0x000000d9


	//----- nvinfo : EIATTR_FRAME_SIZE
	.align		4
.L_465:
        /*0a44*/ 	.byte	0x04, 0x11
        /*0a46*/ 	.short	(.L_467 - .L_466)
	.align		4
.L_466:
        /*0a48*/ 	.word	index@(_Z25selective_scan_fwd_kernelI32Selective_Scan_fwd_kernel_traitsILi32ELi16ELi1ELb0ELb1ELb1ELb1ELb0EN3c104HalfEfS2_EEv13SSMParamsBase)
        /*0a4c*/ 	.word	0x00000000


	//----- nvinfo : EIATTR_REGCOUNT
	.align		4
.L_467:
        /*0a50*/ 	.byte	0x04, 0x2f
        /*0a52*/ 	.short	(.L_469 - .L_468)
	.align		4
.L_468:
        /*0a54*/ 	.word	index@(_Z25selective_scan_fwd_kernelI32Selective_Scan_fwd_kernel_traitsILi32ELi16ELi1ELb0ELb1ELb1ELb0ELb1EN3c104HalfEfS2_EEv13SSMParamsBase)
        /*0a58*/ 	.word	0x000000dc


	//----- nvinfo : EIATTR_FRAME_SIZE
	.align		4
.L_469:
        /*0a5c*/ 	.byte	0x04, 0x11
        /*0a5e*/ 	.short	(.L_471 - .L_470)
	.align		4
.L_470:
        /*0a60*/ 	.word	index@(_Z25selective_scan_fwd_kernelI32Selective_Scan_fwd_kernel_traitsILi32ELi16ELi1ELb0ELb1ELb1ELb0ELb1EN3c104HalfEfS2_EEv13SSMParamsBase)
        /*0a64*/ 	.word	0x00000000


	//----- nvinfo : EIATTR_REGCOUNT
	.align		4
.L_471:
        /*0a68*/ 	.byte	0x04, 0x2f
        /*0a6a*/ 	.short	(.L_473 - .L_472)
	.align		4
.L_472:
        /*0a6c*/ 	.word	index@(_Z25selective_scan_fwd_kernelI32Selective_Scan_fwd_kernel_traitsILi32ELi16ELi1ELb0ELb1ELb1ELb0ELb0EN3c104HalfEfS2_EEv13SSMParamsBase)
        /*0a70*/ 	.word	0x000000da


	//----- nvinfo : EIATTR_FRAME_SIZE
	.align		4
.L_473:
        /*0a74*/ 	.byte	0x04, 0x11
        /*0a76*/ 	.short	(.L_475 - .L_474)
	.align		4
.L_474:
        /*0a78*/ 	.word	index@(_Z25selective_scan_fwd_kernelI32Selective_Scan_fwd_kernel_traitsILi32ELi16ELi1ELb0ELb1ELb1ELb0ELb0EN3c104HalfEfS2_EEv13SSMParamsBase)
        /*0a7c*/ 	.word	0x00000000


	//----- nvinfo : EIATTR_REGCOUNT
	.align		4
.L_475:
        /*0a80*/ 	.byte	0x04, 0x2f
        /*0a82*/ 	.short	(.L_477 - .L_476)
	.align		4
.L_476:
        /*0a84*/ 	.word	index@(_Z25selective_scan_fwd_kernelI32Selective_Scan_fwd_kernel_traitsILi128ELi16ELi1ELb1ELb1ELb1ELb1ELb1EN3c104HalfEfS2_EEv13SSMParamsBase)
        /*0a88*/ 	.word	0x000000a8


	//----- nvinfo : EIATTR_FRAME_SIZE
	.align		4
.L_477:
        /*0a8c*/ 	.byte	0x04, 0x11
        /*0a8e*/ 	.short	(.L_479 - .L_478)
	.align		4
.L_478:
        /*0a90*/ 	.word	index@(_Z25selective_scan_fwd_kernelI32Selective_Scan_fwd_kernel_traitsILi128ELi16ELi1ELb1ELb1ELb1ELb1ELb1EN3c104HalfEfS2_EEv13SSMParamsBase)
        /*0a94*/ 	.word	0x00000008


	//----- nvinfo : EIATTR_REGCOUNT
	.align		4
.L_479:
        /*0a98*/ 	.byte	0x04, 0x2f
        /*0a9a*/ 	.short	(.L_481 - .L_480)
	.align		4
.L_480:
        /*0a9c*/ 	.word	index@(_Z25selective_scan_fwd_kernelI32Selective_Scan_fwd_kernel_traitsILi128ELi16ELi1ELb1ELb1ELb1ELb1ELb0EN3c104HalfEfS2_EEv13SSMParamsBase)
        /*0aa0*/ 	.word	0x0000009f


	//----- nvinfo : EIATTR_FRAME_SIZE
	.align		4
.L_481:
        /*0aa4*/ 	.byte	0x04, 0x11
        /*0aa6*/ 	.short	(.L_483 - .L_482)
	.align		4
.L_482:
        /*0aa8*/ 	.word	index@(_Z25selective_scan_fwd_kernelI32Selective_Scan_fwd_kernel_traitsILi128ELi16ELi1ELb1ELb1ELb1ELb1ELb0EN3c104HalfEfS2_EEv13SSMParamsBase)
        /*0aac*/ 	.word	0x00000000


	//----- nvinfo : EIATTR_REGCOUNT
	.align		4
.L_483:
        /*0ab0*/ 	.byte	0x04, 0x2f
        /*0ab2*/ 	.short	(.L_485 - .L_484)
	.align		4
.L_484:
        /*0ab4*/ 	.word	index@(_Z25selective_scan_fwd_kernelI32Selective_Scan_fwd_kernel_traitsILi128ELi16ELi1ELb1ELb1ELb1ELb0ELb1EN3c104HalfEfS2_EEv13SSMParamsBase)
        /*0ab8*/ 	.word	0x000000a8


	//----- nvinfo : EIATTR_FRAME_SIZE
	.align		4
.L_485:
        /*0abc*/ 	.byte	0x04, 0x11
        /*0abe*/ 	.short	(.L_487 - .L_486)
	.align		4
.L_486:
        /*0ac0*/ 	.word	index@(_Z25selective_scan_fwd_kernelI32Selective_Scan_fwd_kernel_traitsILi128ELi16ELi1ELb1ELb1ELb1ELb0ELb1EN3c104HalfEfS2_EEv13SSMParamsBase)
        /*0ac4*/ 	.word	0x00000000


	//----- nvinfo : EIATTR_REGCOUNT
	.align		4
.L_487:
        /*0ac8*/ 	.byte	0x04, 0x2f
        /*0aca*/ 	.short	(.L_489 - .L_488)
	.align		4
.L_488:
        /*0acc*/ 	.word	index@(_Z25selective_scan_fwd_kernelI32Selective_Scan_fwd_kernel_traitsILi128ELi16ELi1ELb1ELb1ELb1ELb0ELb0EN3c104HalfEfS2_EEv13SSMParamsBase)
        /*0ad0*/ 	.word	0x0000009f


	//----- nvinfo : EIATTR_FRAME_SIZE
	.align		4
.L_489:
        /*0ad4*/ 	.byte	0x04, 0x11
        /*0ad6*/ 	.short	(.L_491 - .L_490)
	.align		4
.L_490:
        /*0ad8*/ 	.word	index@(_Z25selective_scan_fwd_kernelI32Selective_Scan_fwd_kernel_traitsILi128ELi16ELi1ELb1ELb1ELb1ELb0ELb0EN3c104HalfEfS2_EEv13SSMParamsBase)
        /*0adc*/ 	.word	0x00000000


	//----- nvinfo : EIATTR_REGCOUNT
	.align		4
.L_491:
        /*0ae0*/ 	.byte	0x04, 0x2f
        /*0ae2*/ 	.short	(.L_493 - .L_492)
	.align		4
.L_492:
        /*0ae4*/ 	.word	index@(_Z25selective_scan_fwd_kernelI32Selective_Scan_fwd_kernel_traitsILi128ELi16ELi1ELb0ELb1ELb1ELb1ELb1EN3c104HalfEfS2_EEv13SSMParamsBase)
        /*0ae8*/ 	.word	0x000000a8


	//----- nvinfo : EIATTR_FRAME_SIZE
	.align		4
.L_493:
        /*0aec*/ 	.byte	0x04, 0x11
        /*0aee*/ 	.short	(.L_495 - .L_494)
	.align		4
.L_494:
        /*0af0*/ 	.word	index@(_Z25selective_scan_fwd_kernelI32Selective_Scan_fwd_kernel_traitsILi128ELi16ELi1ELb0ELb1ELb1ELb1ELb1EN3c104HalfEfS2_EEv13SSMParamsBase)
        /*0af4*/ 	.word	0x00000008


	//----- nvinfo : EIATTR_REGCOUNT
	.align		4
.L_495:
        /*0af8*/ 	.byte	0x04, 0x2f
        /*0afa*/ 	.short	(.L_497 - .L_496)
	.align		4
.L_496:
        /*0afc*/ 	.word	index@(_Z25selective_scan_fwd_kernelI32Selective_Scan_fwd_kernel_traitsILi128ELi16ELi1ELb0ELb1ELb1ELb1ELb0EN3c104HalfEfS2_EEv13SSMParamsBase)
        /*0b00*/ 	.word	0x000000a8


	//----- nvinfo : EIATTR_FRAME_SIZE
	.align		4
.L_497:
        /*0b04*/ 	.byte	0x04, 0x11
        /*0b06*/ 	.short	(.L_499 - .L_498)
	.align		4
.L_498:
        /*0b08*/ 	.word	index@(_Z25selective_scan_fwd_kernelI32Selective_Scan_fwd_kernel_traitsILi128ELi16ELi1ELb0ELb1ELb1ELb1ELb0EN3c104HalfEfS2_EEv13SSMParamsBase)
        /*0b0c*/ 	.word	0x00000008


	//----- nvinfo : EIATTR_REGCOUNT
	.align		4
.L_499:
        /*0b10*/ 	.byte	0x04, 0x2f
        /*0b12*/ 	.short	(.L_501 - .L_500)
	.align		4
.L_500:
        /*0b14*/ 	.word	index@(_Z25selective_scan_fwd_kernelI32Selective_Scan_fwd_kernel_traitsILi128ELi16ELi1ELb0ELb1ELb1ELb0ELb1EN3c104HalfEfS2_EEv13SSMParamsBase)
        /*0b18*/ 	.word	0x000000a8


	//----- nvinfo : EIATTR_FRAME_SIZE
	.align		4
.L_501:
        /*0b1c*/ 	.byte	0x04, 0x11
        /*0b1e*/ 	.short	(.L_503 - .L_502)
	.align		4
.L_502:
        /*0b20*/ 	.word	index@(_Z25selective_scan_fwd_kernelI32Selective_Scan_fwd_kernel_traitsILi128ELi16ELi1ELb0ELb1ELb1ELb0ELb1EN3c104HalfEfS2_EEv13SSMParamsBase)
        /*0b24*/ 	.word	0x00000000


	//----- nvinfo : EIATTR_REGCOUNT
	.align		4
.L_503:
        /*0b28*/ 	.byte	0x04, 0x2f
        /*0b2a*/ 	.short	(.L_505 - .L_504)
	.align		4
.L_504:
        /*0b2c*/ 	.word	index@(_Z25selective_scan_fwd_kernelI32Selective_Scan_fwd_kernel_traitsILi128ELi16ELi1ELb0ELb1ELb1ELb0ELb0EN3c104HalfEfS2_EEv13SSMParamsBase)
        /*0b30*/ 	.word	0x000000a8


	//----- nvinfo : EIATTR_FRAME_SIZE
	.align		4
.L_505:
        /*0b34*/ 	.byte	0x04, 0x11
        /*0b36*/ 	.short	(.L_507 - .L_506)
	.align		4
.L_506:
        /*0b38*/ 	.word	index@(_Z25selective_scan_fwd_kernelI32Selective_Scan_fwd_kernel_traitsILi128ELi16ELi1ELb0ELb1ELb1ELb0ELb0EN3c104HalfEfS2_EEv13SSMParamsBase)
        /*0b3c*/ 	.word	0x00000000


	//----- nvinfo : EIATTR_REGCOUNT
	.align		4
.L_507:
        /*0b40*/ 	.byte	0x04, 0x2f
        /*0b42*/ 	.short	(.L_509 - .L_508)
	.align		4
.L_508:
        /*0b44*/ 	.word	index@(_Z25selective_scan_fwd_kernelI32Selective_Scan_fwd_kernel_traitsILi64ELi16ELi1ELb1ELb1ELb1ELb1ELb1EN3c104HalfEffEEv13SSMParamsBase)
        /*0b48*/ 	.word	0x000000a8


	//----- nvinfo : EIATTR_FRAME_SIZE
	.align		4
.L_509:
        /*0b4c*/ 	.byte	0x04, 0x11
        /*0b4e*/ 	.short	(.L_511 - .L_510)
	.align		4
.L_510:
        /*0b50*/ 	.word	index@(_Z25selective_scan_fwd_kernelI32Selective_Scan_fwd_kernel_traitsILi64ELi16ELi1ELb1ELb1ELb1ELb1ELb1EN3c104HalfEffEEv13SSMParamsBase)
        /*0b54*/ 	.word	0x00000000


	//----- nvinfo : EIATTR_REGCOUNT
	.align		4
.L_511:
        /*0b58*/ 	.byte	0x04, 0x2f
        /*0b5a*/ 	.short	(.L_513 - .L_512)
	.align		4
.L_512:
        /*0b5c*/ 	.word	index@(_Z25selective_scan_fwd_kernelI32Selective_Scan_fwd_kernel_traitsILi64ELi16ELi1ELb1ELb1ELb1ELb1ELb0EN3c104HalfEffEEv13SSMParamsBase)
        /*0b60*/ 	.word	0x0000009d


	//----- nvinfo : EIATTR_FRAME_SIZE
	.align		4
.L_513:
        /*0b64*/ 	.byte	0x04, 0x11
        /*0b66*/ 	.short	(.L_515 - .L_514)
	.align		4
.L_514:
        /*0b68*/ 	.word	index@(_Z25selective_scan_fwd_kernelI32Selective_Scan_fwd_kernel_traitsILi64ELi16ELi1ELb1ELb1ELb1ELb1ELb0EN3c104HalfEffEEv13SSMParamsBase)
        /*0b6c*/ 	.word	0x00000000


	//----- nvinfo : EIATTR_REGCOUNT
	.align		4
.L_515:
        /*0b70*/ 	.byte	0x04, 0x2f
        /*0b72*/ 	.short	(.L_517 - .L_516)
	.align		4
.L_516:
        /*0b74*/ 	.word	index@(_Z25selective_scan_fwd_kernelI32Selective_Scan_fwd_kernel_traitsILi64ELi16ELi1ELb1ELb1ELb1ELb0ELb1EN3c104HalfEffEEv13SSMParamsBase)
        /*0b78*/ 	.word	0x000000a8


	//----- nvinfo : EIATTR_FRAME_SIZE
	.align		4
.L_517:
        /*0b7c*/ 	.byte	0x04, 0x11
        /*0b7e*/ 	.short	(.L_519 - .L_518)
	.align		4
.L_518:
        /*0b80*/ 	.word	index@(_Z25selective_scan_fwd_kernelI32Selective_Scan_fwd_kernel_traitsILi64ELi16ELi1ELb1ELb1ELb1ELb0ELb1EN3c104HalfEffEEv13SSMParamsBase)
        /*0b84*/ 	.word	0x00000000


	//----- nvinfo : EIATTR_REGCOUNT
	.align		4
.L_519:
        /*0b88*/ 	.byte	0x04, 0x2f
        /*0b8a*/ 	.short	(.L_521 - .L_520)
	.align		4
.L_520:
        /*0b8c*/ 	.word	index@(_Z25selective_scan_fwd_kernelI32Selective_Scan_fwd_kernel_traitsILi64ELi16ELi1ELb1ELb1ELb1ELb0ELb0EN3c104HalfEffEEv13SSMParamsBase)
        /*0b90*/ 	.word	0x0000009c


	//----- nvinfo : EIATTR_FRAME_SIZE
	.align		4
.L_521:
        /*0b94*/ 	.byte	0x04, 0x11
        /*0b96*/ 	.short	(.L_523 - .L_522)
	.align		4
.L_522:
        /*0b98*/ 	.word	index@(_Z25selective_scan_fwd_kernelI32Selective_Scan_fwd_kernel_traitsILi64ELi16ELi1ELb1ELb1ELb1ELb0ELb0EN3c104HalfEffEEv13SSMParamsBase)
        /*0b9c*/ 	.word	0x00000000


	//----- nvinfo : EIATTR_REGCOUNT
	.align		4
.L_523:
        /*0ba0*/ 	.byte	0x04, 0x2f
        /*0ba2*/ 	.short	(.L_525 - .L_524)
	.align		4
.L_524:
        /*0ba4*/ 	.word	index@(_Z25selective_scan_fwd_kernelI32Selective_Scan_fwd_kernel_traitsILi64ELi16ELi1ELb0ELb1ELb1ELb1ELb1EN3c104HalfEffEEv13SSMParamsBase)
        /*0ba8*/ 	.word	0x000000a8


	//----- nvinfo : EIATTR_FRAME_SIZE
	.align		4
.L_525:
        /*0bac*/ 	.byte	0x04, 0x11
        /*0bae*/ 	.short	(.L_527 - .L_526)
	.align		4
.L_526:
        /*0bb0*/ 	.word	index@(_Z25selective_scan_fwd_kernelI32Selective_Scan_fwd_kernel_traitsILi64ELi16ELi1ELb0ELb1ELb1ELb1ELb1EN3c104HalfEffEEv13SSMParamsBase)
        /*0bb4*/ 	.word	0x00000000


	//----- nvinfo : EIATTR_REGCOUNT
	.align		4
.L_527:
        /*0bb8*/ 	.byte	0x04, 0x2f
        /*0bba*/ 	.short	(.L_529 - .L_528)
	.align		4
.L_528:
        /*0bbc*/ 	.word	index@(_Z25selective_scan_fwd_kernelI32Selective_Scan_fwd_kernel_traitsILi64ELi16ELi1ELb0ELb1ELb1ELb1ELb0EN3c104HalfEffEEv13SSMParamsBase)
        /*0bc0*/ 	.word	0x000000a8


	//----- nvinfo : EIATTR_FRAME_SIZE
	.align		4
.L_529:
        /*0bc4*/ 	.byte	0x04, 0x11
        /*0bc6*/ 	.short	(.L_531 - .L_530)
	.align		4
.L_530:
        /*0bc8*/ 	.word	index@(_Z25selective_scan_fwd_kernelI32Selective_Scan_fwd_kernel_traitsILi64ELi16ELi1ELb0ELb1ELb1ELb1ELb0EN3c104HalfEffEEv13SSMParamsBase)
        /*0bcc*/ 	.word	0x00000000


	//----- nvinfo : EIATTR_REGCOUNT
	.align		4
.L_531:
        /*0bd0*/ 	.byte	0x04, 0x2f
        /*0bd2*/ 	.short	(.L_533 - .L_532)
	.align		4
.L_532:
        /*0bd4*/ 	.word	index@(_Z25selective_scan_fwd_kernelI32Selective_Scan_fwd_kernel_traitsILi64ELi16ELi1ELb0ELb1ELb1ELb0ELb1EN3c104HalfEffEEv13SSMParamsBase)
        /*0bd8*/ 	.word	0x000000a8


	//----- nvinfo : EIATTR_FRAME_SIZE
	.align		4
.L_533:
        /*0bdc*/ 	.byte	0x04, 0x11
        /*0bde*/ 	.short	(.L_535 - .L_534)
	.align		4
.L_534:
        /*0be0*/ 	.word	index@(_Z25selective_scan_fwd_kernelI32Selective_Scan_fwd_kernel_traitsILi64ELi16ELi1ELb0ELb1ELb1ELb0ELb1EN3c104HalfEffEEv13SSMParamsBase)
        /*0be4*/ 	.word	0x00000000


	//----- nvinfo : EIATTR_REGCOUNT
	.align		4
.L_535:
        /*0be8*/ 	.byte	0x04, 0x2f
        /*0bea*/ 	.short	(.L_537 - .L_536)
	.align		4
.L_536:
        /*0bec*/ 	.word	index@(_Z25selective_scan_fwd_kernelI32Selective_Scan_fwd_kernel_traitsILi64ELi16ELi1ELb0ELb1ELb1ELb0ELb0EN3c104HalfEffEEv13SSMParamsBase)
        /*0bf0*/ 	.word	0x000000a8


	//----- nvinfo : EIATTR_FRAME_SIZE
	.align		4
.L_537:
        /*0bf4*/ 	.byte	0x04, 0x11
        /*0bf6*/ 	.short	(.L_539 - .L_538)
	.align		4
.L_538:
        /*0bf8*/ 	.word	index@(_Z25selective_scan_fwd_kernelI32Selective_Scan_fwd_kernel_traitsILi64ELi16ELi1ELb0ELb1ELb1ELb0ELb0EN3c104HalfEffEEv13SSMParamsBase)
        /*0bfc*/ 	.word	0x00000000


	//----- nvinfo : EIATTR_REGCOUNT
	.align		4
.L_539:
        /*0c00*/ 	.byte	0x04, 0x2f
        /*0c02*/ 	.short	(.L_541 - .L_540)
	.align		4
.L_540:
        /*0c04*/ 	.word	index@(_Z25selective_scan_fwd_kernelI32Selective_Scan_fwd_kernel_traitsILi32ELi4ELi1ELb1ELb1ELb1ELb1ELb1EN3c104HalfEffEEv13SSMParamsBase)
        /*0c08*/ 	.word	0x0000006c


	//----- nvinfo : EIATTR_FRAME_SIZE
	.align		4
.L_541:
        /*0c0c*/ 	.byte	0x04, 0x11
        /*0c0e*/ 	.short	(.L_543 - .L_542)
	.align		4
.L_542:
        /*0c10*/ 	.word	index@(_Z25selective_scan_fwd_kernelI32Selective_Scan_fwd_kernel_traitsILi32ELi4ELi1ELb1ELb1ELb1ELb1ELb1EN3c104HalfEffEEv13SSMParamsBase)
        /*0c14*/ 	.word	0x00000000


	//----- nvinfo : EIATTR_REGCOUNT
	.align		4
.L_543:
        /*0c18*/ 	.byte	0x04, 0x2f
        /*0c1a*/ 	.short	(.L_545 - .L_544)
	.align		4
.L_544:
        /*0c1c*/ 	.word	index@(_Z25selective_scan_fwd_kernelI32Selective_Scan_fwd_kernel_traitsILi32ELi4ELi1ELb1ELb1ELb1ELb1ELb0EN3c104HalfEffEEv13SSMParamsBase)
        /*0c20*/ 	.word	0x0000006c


	//----- nvinfo : EIATTR_FRAME_SIZE
	.align		4
.L_545:
        /*0c24*/ 	.byte	0x04, 0x11
        /*0c26*/ 	.short	(.L_547 - .L_546)
	.align		4
.L_546:
        /*0c28*/ 	.word	index@(_Z25selective_scan_fwd_kernelI32Selective_Scan_fwd_kernel_traitsILi32ELi4ELi1ELb1ELb1ELb1ELb1ELb0EN3c104HalfEffEEv13SSMParamsBase)
        /*0c2c*/ 	.word	0x00000000


	//----- nvinfo : EIATTR_REGCOUNT
	.align		4
.L_547:
        /*0c30*/ 	.byte	0x04, 0x2f
        /*0c32*/ 	.short	(.L_549 - .L_548)
	.align		4
.L_548:
        /*0c34*/ 	.word	index@(_Z25selective_scan_fwd_kernelI32Selective_Scan_fwd_kernel_traitsILi32ELi4ELi1ELb1ELb1ELb1ELb0ELb1EN3c104HalfEffEEv13SSMParamsBase)
        /*0c38*/ 	.word	0x0000006e


	//----- nvinfo : EIATTR_FRAME_SIZE
	.align		4
.L_549:
        /*0c3c*/ 	.byte	0x04, 0x11
        /*0c3e*/ 	.short	(.L_551 - .L_550)
	.align		4
.L_550:
        /*0c40*/ 	.word	index@(_Z25selective_scan_fwd_kernelI32Selective_Scan_fwd_kernel_traitsILi32ELi4ELi1ELb1ELb1ELb1ELb0ELb1EN3c104HalfEffEEv13SSMParamsBase)
        /*0c44*/ 	.word	0x00000000


	//----- nvinfo : EIATTR_REGCOUNT
	.align		4
.L_551:
        /*0c48*/ 	.byte	0x04, 0x2f
        /*0c4a*/ 	.short	(.L_553 - .L_552)
	.align		4
.L_552:
        /*0c4c*/ 	.word	index@(_Z25selective_scan_fwd_kernelI32Selective_Scan_fwd_kernel_traitsILi32ELi4ELi1ELb1ELb1ELb1ELb0ELb0EN3c104HalfEffEEv13SSMParamsBase)
        /*0c50*/ 	.word	0x00000060


	//----- nvinfo : EIATTR_FRAME_SIZE
	.align		4
.L_553:
        /*0c54*/ 	.byte	0x04, 0x11
        /*0c56*/ 	.short	(.L_555 - .L_554)
	.align		4
.L_554:
        /*0c58*/ 	.word	index@(_Z25selective_scan_fwd_kernelI32Selective_Scan_fwd_kernel_traitsILi32ELi4ELi1ELb1ELb1ELb1ELb0ELb0EN3c104HalfEffEEv13SSMParamsBase)
        /*0c5c*/ 	.word	0x00000000


	//----- nvinfo : EIATTR_REGCOUNT
	.align		4
.L_555:
        /*0c60*/ 	.byte	0x04, 0x2f
        /*0c62*/ 	.short	(.L_557 - .L_556)
	.align		4
.L_556:
        /*0c64*/ 	.word	index@(_Z25selective_scan_fwd_kernelI32Selective_Scan_fwd_kernel_traitsILi32ELi4ELi1ELb0ELb1ELb1ELb1ELb1EN3c104HalfEffEEv13SSMParamsBase)
        /*0c68*/ 	.word	0x0000006c


	//----- nvinfo : EIATTR_FRAME_SIZE
	.align		4
.L_557:
        /*0c6c*/ 	.byte	0x04, 0x11
        /*0c6e*/ 	.short	(.L_559 - .L_558)
	.align		4
.L_558:
        /*0c70*/ 	.word	index@(_Z25selective_scan_fwd_kernelI32Selective_Scan_fwd_kernel_traitsILi32ELi4ELi1ELb0ELb1ELb1ELb1ELb1EN3c104HalfEffEEv13SSMParamsBase)
        /*0c74*/ 	.word	0x00000000


	//----- nvinfo : EIATTR_REGCOUNT
	.align		4
.L_559:
        /*0c78*/ 	.byte	0x04, 0x2f
        /*0c7a*/ 	.short	(.L_561 - .L_560)
	.align		4
.L_560:
        /*0c7c*/ 	.word	index@(_Z25selective_scan_fwd_kernelI32Selective_Scan_fwd_kernel_traitsILi32ELi4ELi1ELb0ELb1ELb1ELb1ELb0EN3c104HalfEffEEv13SSMParamsBase)
        /*0c80*/ 	.word	0x0000006b


	//----- nvinfo : EIATTR_FRAME_SIZE
	.align		4
.L_561:
        /*0c84*/ 	.byte	0x04, 0x11
        /*0c86*/ 	.short	(.L_563 - .L_562)
	.align		4
.L_562:
        /*0c88*/ 	.word	index@(_Z25selective_scan_fwd_kernelI32Selective_Scan_fwd_kernel_traitsILi32ELi4ELi1ELb0ELb1ELb1ELb1ELb0EN3c104HalfEffEEv13SSMParamsBase)
        /*0c8c*/ 	.word	0x00000000


	//----- nvinfo : EIATTR_REGCOUNT
	.align		4
.L_563:
        /*0c90*/ 	.byte	0x04, 0x2f
        /*0c92*/ 	.short	(.L_565 - .L_564)
	.align		4
.L_564:
        /*0c94*/ 	.word	index@(_Z25selective_scan_fwd_kernelI32Selective_Scan_fwd_kernel_traitsILi32ELi4ELi1ELb0ELb1ELb1ELb0ELb1EN3c104HalfEffEEv13SSMParamsBase)
        /*0c98*/ 	.word	0x0000006e


	//----- nvinfo : EIATTR_FRAME_SIZE
	.align		4
.L_565:
        /*0c9c*/ 	.byte	0x04, 0x11
        /*0c9e*/ 	.short	(.L_567 - .L_566)
	.align		4
.L_566:
        /*0ca0*/ 	.word	index@(_Z25selective_scan_fwd_kernelI32Selective_Scan_fwd_kernel_traitsILi32ELi4ELi1ELb0ELb1ELb1ELb0ELb1EN3c104HalfEffEEv13SSMParamsBase)
        /*0ca4*/ 	.word	0x00000000


	//----- nvinfo : EIATTR_REGCOUNT
	.align		4
.L_567:
        /*0ca8*/ 	.byte	0x04, 0x2f
        /*0caa*/ 	.short	(.L_569 - .L_568)
	.align		4
.L_568:
        /*0cac*/ 	.word	index@(_Z25selective_scan_fwd_kernelI32Selective_Scan_fwd_kernel_traitsILi32ELi4ELi1ELb0ELb1ELb1ELb0ELb0EN3c104HalfEffEEv13SSMParamsBase)
        /*0cb0*/ 	.word	0x0000006e


	//----- nvinfo : EIATTR_FRAME_SIZE
	.align		4
.L_569:
        /*0cb4*/ 	.byte	0x04, 0x11
        /*0cb6*/ 	.short	(.L_571 - .L_570)
	.align		4
.L_570:
        /*0cb8*/ 	.word	index@(_Z25selective_scan_fwd_kernelI32Selective_Scan_fwd_kernel_traitsILi32ELi4ELi1ELb0ELb1ELb1ELb0ELb0EN3c104HalfEffEEv13SSMParamsBase)
        /*0cbc*/ 	.word	0x00000000


	//----- nvinfo : EIATTR_REGCOUNT
	.align		4
.L_571:
        /*0cc0*/ 	.byte	0x04, 0x2f
        /*0cc2*/ 	.short	(.L_573 - .L_572)
	.align		4
.L_572:
        /*0cc4*/ 	.word	index@(_Z25selective_scan_fwd_kernelI32Selective_Scan_fwd_kernel_traitsILi32ELi8ELi1ELb1ELb1ELb1ELb1ELb1EN3c104HalfEffEEv13SSMParamsBase)
        /*0cc8*/ 	.word	0x00000093


	//----- nvinfo : EIATTR_FRAME_SIZE
	.align		4
.L_573:
        /*0ccc*/ 	.byte	0x04, 0x11
        /*0cce*/ 	.short	(.L_575 - .L_574)
	.align		4
.L_574:
        /*0cd0*/ 	.word	index@(_Z25selective_scan_fwd_kernelI32Selective_Scan_fwd_kernel_traitsILi32ELi8ELi1ELb1ELb1ELb1ELb1ELb1EN3c104HalfEffEEv13SSMParamsBase)
        /*0cd4*/ 	.word	0x00000000


	//----- nvinfo : EIATTR_REGCOUNT
	.align		4
.L_575:
        /*0cd8*/ 	.byte	0x04, 0x2f
        /*0cda*/ 	.short	(.L_577 - .L_576)
	.align		4
.L_576:
        /*0cdc*/ 	.word	index@(_Z25selective_scan_fwd_kernelI32Selective_Scan_fwd_kernel_traitsILi32ELi8ELi1ELb1ELb1ELb1ELb1ELb0EN3c104HalfEffEEv13SSMParamsBase)
        /*0ce0*/ 	.word	0x00000088


	//----- nvinfo : EIATTR_FRAME_SIZE
	.align		4
.L_577:
        /*0ce4*/ 	.byte	0x04, 0x11
        /*0ce6*/ 	.short	(.L_579 - .L_578)
	.align		4
.L_578:
        /*0ce8*/ 	.word	index@(_Z25selective_scan_fwd_kernelI32Selective_Scan_fwd_kernel_traitsILi32ELi8ELi1ELb1ELb1ELb1ELb1ELb0EN3c104HalfEffEEv13SSMParamsBase)
        /*0cec*/ 	.word	0x00000000


	//----- nvinfo : EIATTR_REGCOUNT
	.align		4
.L_579:
        /*0cf0*/ 	.byte	0x04, 0x2f
        /*0cf2*/ 	.short	(.L_581 - .L_580)
	.align		4
.L_580:
        /*0cf4*/ 	.word	index@(_Z25selective_scan_fwd_kernelI32Selective_Scan_fwd_kernel_traitsILi32ELi8ELi1ELb1ELb1ELb1ELb0ELb1EN3c104HalfEffEEv13SSMParamsBase)
        /*0cf8*/ 	.word	0x00000097


	//----- nvinfo : EIATTR_FRAME_SIZE
	.align		4
.L_581:
        /*0cfc*/ 	.byte	0x04, 0x11
        /*0cfe*/ 	.short	(.L_583 - .L_582)
	.align		4
.L_582:
        /*0d00*/ 	.word	index@(_Z25selective_scan_fwd_kernelI32Selective_Scan_fwd_kernel_traitsILi32ELi8ELi1ELb1ELb1ELb1ELb0ELb1EN3c104HalfEffEEv13SSMParamsBase)
        /*0d04*/ 	.word	0x00000000


	//----- nvinfo : EIATTR_REGCOUNT
	.align		4
.L_583:
        /*0d08*/ 	.byte	0x04, 0x2f
        /*0d0a*/ 	.short	(.L_585 - .L_584)
	.align		4
.L_584:
        /*0d0c*/ 	.word	index@(_Z25selective_scan_fwd_kernelI32Selective_Scan_fwd_kernel_traitsILi32ELi8ELi1ELb1ELb1ELb1ELb0ELb0EN3c104HalfEffEEv13SSMParamsBase)
        /*0d10*/ 	.word	0x0000007e


	//----- nvinfo : EIATTR_FRAME_SIZE
	.align		4
.L_585:
        /*0d14*/ 	.byte	0x04, 0x11
        /*0d16*/ 	.short	(.L_587 - .L_586)
	.align		4
.L_586:
        /*0d18*/ 	.word	index@(_Z25selective_scan_fwd_kernelI32Selective_Scan_fwd_kernel_traitsILi32ELi8ELi1ELb1ELb1ELb1ELb0ELb0EN3c104HalfEffEEv13SSMParamsBase)
        /*0d1c*/ 	.word	0x00000000


	//----- nvinfo : EIATTR_REGCOUNT
	.align		4
.L_587:
        /*0d20*/ 	.byte	0x04, 0x2f
        /*0d22*/ 	.short	(.L_589 - .L_588)
	.align		4
.L_588:
        /*0d24*/ 	.word	index@(_Z25selective_scan_fwd_kernelI32Selective_Scan_fwd_kernel_traitsILi32ELi8ELi1ELb0ELb1ELb1ELb1ELb1EN3c104HalfEffEEv13SSMParamsBase)
        /*0d28*/ 	.word	0x00000093


	//----- nvinfo : EIATTR_FRAME_SIZE
	.align		4
.L_589:
        /*0d2c*/ 	.byte	0x04, 0x11
        /*0d2e*/ 	.short	(.L_591 - .L_590)
	.align		4
.L_590:
        /*0d30*/ 	.word	index@(_Z25selective_scan_fwd_kernelI32Selective_Scan_fwd_kernel_traitsILi32ELi8ELi1ELb0ELb1ELb1ELb1ELb1EN3c104HalfEffEEv13SSMParamsBase)
        /*0d34*/ 	.word	0x00000000


	//----- nvinfo : EIATTR_REGCOUNT
	.align		4
.L_591:
        /*0d38*/ 	.byte	0x04, 0x2f
        /*0d3a*/ 	.short	(.L_593 - .L_592)
	.align		4
.L_592:
        /*0d3c*/ 	.word	index@(_Z25selective_scan_fwd_kernelI32Selective_Scan_fwd_kernel_traitsILi32ELi8ELi1ELb0ELb1ELb1ELb1ELb0EN3c104HalfEffEEv13SSMParamsBase)
        /*0d40*/ 	.word	0x00000091


	//----- nvinfo : EIATTR_FRAME_SIZE
	.align		4
.L_593:
        /*0d44*/ 	.byte	0x04, 0x11
        /*0d46*/ 	.short	(.L_595 - .L_594)
	.align		4
.L_594:
        /*0d48*/ 	.word	index@(_Z25selective_scan_fwd_kernelI32Selective_Scan_fwd_kernel_traitsILi32ELi8ELi1ELb0ELb1ELb1ELb1ELb0EN3c104HalfEffEEv13SSMParamsBase)
        /*0d4c*/ 	.word	0x00000000


	//----- nvinfo : EIATTR_REGCOUNT
	.align		4
.L_595:
        /*0d50*/ 	.byte	0x04, 0x2f
        /*0d52*/ 	.short	(.L_597 - .L_596)
	.align		4
.L_596:
        /*0d54*/ 	.word	index@(_Z25selective_scan_fwd_kernelI32Selective_Scan_fwd_kernel_traitsILi32ELi8ELi1ELb0ELb1ELb1ELb0ELb1EN3c104HalfEffEEv13SSMParamsBase)
        /*0d58*/ 	.word	0x00000097


	//----- nvinfo : EIATTR_FRAME_SIZE
	.align		4
.L_597:
        /*0d5c*/ 	.byte	0x04, 0x11
        /*0d5e*/ 	.short	(.L_599 - .L_598)
	.align		4
.L_598:
        /*0d60*/ 	.word	index@(_Z25selective_scan_fwd_kernelI32Selective_Scan_fwd_kernel_traitsILi32ELi8ELi1ELb0ELb1ELb1ELb0ELb1EN3c104HalfEffEEv13SSMParamsBase)
        /*0d64*/ 	.word	0x00000000


	//----- nvinfo : EIATTR_REGCOUNT
	.align		4
.L_599:
        /*0d68*/ 	.byte	0x04, 0x2f
        /*0d6a*/ 	.short	(.L_601 - .L_600)
	.align		4
.L_600:
        /*0d6c*/ 	.word	index@(_Z25selective_scan_fwd_kernelI32Selective_Scan_fwd_kernel_traitsILi32ELi8ELi1ELb0ELb1ELb1ELb0ELb0EN3c104HalfEffEEv13SSMParamsBase)
        /*0d70*/ 	.word	0x00000094


	//----- nvinfo : EIATTR_FRAME_SIZE
	.align		4
.L_601:
        /*0d74*/ 	.byte	0x04, 0x11
        /*0d76*/ 	.short	(.L_603 - .L_602)
	.align		4
.L_602:
        /*0d78*/ 	.word	index@(_Z25selective_scan_fwd_kernelI32Selective_Scan_fwd_kernel_traitsILi32ELi8ELi1ELb0ELb1ELb1ELb0ELb0EN3c104HalfEffEEv13SSMParamsBase)
        /*0d7c*/ 	.word	0x00000000


	//----- nvinfo : EIATTR_REGCOUNT
	.align		4
.L_603:
        /*0d80*/ 	.byte	0x04, 0x2f
        /*0d82*/ 	.short	(.L_605 - .L_604)
	.align		4
.L_604:
        /*0d84*/ 	.word	index@(_Z25selective_scan_fwd_kernelI32Selective_Scan_fwd_kernel_traitsILi32ELi16ELi1ELb1ELb1ELb1ELb1ELb1EN3c104HalfEffEEv13SSMParamsBase)
        /*0d88*/ 	.word	0x000000db


	//----- nvinfo : EIATTR_FRAME_SIZE
	.align		4
.L_605:
        /*0d8c*/ 	.byte	0x04, 0x11
        /*0d8e*/ 	.short	(.L_607 - .L_606)
	.align		4
.L_606:
        /*0d90*/ 	.word	index@(_Z25selective_scan_fwd_kernelI32Selective_Scan_fwd_kernel_traitsILi32ELi16ELi1ELb1ELb1ELb1ELb1ELb1EN3c104HalfEffEEv13SSMParamsBase)
        /*0d94*/ 	.word	0x00000000


	//----- nvinfo : EIATTR_REGCOUNT
	.align		4
.L_607:
        /*0d98*/ 	.byte	0x04, 0x2f
        /*0d9a*/ 	.short	(.L_609 - .L_608)
	.align		4
.L_608:
        /*0d9c*/ 	.word	index@(_Z25selective_scan_fwd_kernelI32Selective_Scan_fwd_kernel_traitsILi32ELi16ELi1ELb1ELb1ELb1ELb1ELb0EN3c104HalfEffEEv13SSMParamsBase)
        /*0da0*/ 	.word	0x000000b8


	//----- nvinfo : EIATTR_FRAME_SIZE
	.align		4
.L_609:
        /*0da4*/ 	.byte	0x04, 0x11
        /*0da6*/ 	.short	(.L_611 - .L_610)
	.align		4
.L_610:
        /*0da8*/ 	.word	index@(_Z25selective_scan_fwd_kernelI32Selective_Scan_fwd_kernel_traitsILi32ELi16ELi1ELb1ELb1ELb1ELb1ELb0EN3c104HalfEffEEv13SSMParamsBase)
        /*0dac*/ 	.word	0x00000000


	//----- nvinfo : EIATTR_REGCOUNT
	.align		4
.L_611:
        /*0db0*/ 	.byte	0x04, 0x2f
        /*0db2*/ 	.short	(.L_613 - .L_612)
	.align		4
.L_612:
        /*0db4*/ 	.word	index@(_Z25selective_scan_fwd_kernelI32Selective_Scan_fwd_kernel_traitsILi32ELi16ELi1ELb1ELb1ELb1ELb0ELb1EN3c104HalfEffEEv13SSMParamsBase)
        /*0db8*/ 	.word	0x000000dc


	//----- nvinfo : EIATTR_FRAME_SIZE
	.align		4
.L_613:
        /*0dbc*/ 	.byte	0x04, 0x11
        /*0dbe*/ 	.short	(.L_615 - .L_614)
	.align		4
.L_614:
        /*0dc0*/ 	.word	index@(_Z25selective_scan_fwd_kernelI32Selective_Scan_fwd_kernel_traitsILi32ELi16ELi1ELb1ELb1ELb1ELb0ELb1EN3c104HalfEffEEv13SSMParamsBase)
        /*0dc4*/ 	.word	0x00000000


	//----- nvinfo : EIATTR_REGCOUNT
	.align		4
.L_615:
        /*0dc8*/ 	.byte	0x04, 0x2f
        /*0dca*/ 	.short	(.L_617 - .L_616)
	.align		4
.L_616:
        /*0dcc*/ 	.word	index@(_Z25selective_scan_fwd_kernelI32Selective_Scan_fwd_kernel_traitsILi32ELi16ELi1ELb1ELb1ELb1ELb0ELb0EN3c104HalfEffEEv13SSMParamsBase)
        /*0dd0*/ 	.word	0x000000b8


	//----- nvinfo : EIATTR_FRAME_SIZE
	.align		4
.L_617:
        /*0dd4*/ 	.byte	0x04, 0x11
        /*0dd6*/ 	.short	(.L_619 - .L_618)
	.align		4
.L_618:
        /*0dd8*/ 	.word	index@(_Z25selective_scan_fwd_kernelI32Selective_Scan_fwd_kernel_traitsILi32ELi16ELi1ELb1ELb1ELb1ELb0ELb0EN3c104HalfEffEEv13SSMParamsBase)
        /*0ddc*/ 	.word	0x00000000


	//----- nvinfo : EIATTR_REGCOUNT
	.align		4
.L_619:
        /*0de0*/ 	.byte	0x04, 0x2f
        /*0de2*/ 	.short	(.L_621 - .L_620)
	.align		4
.L_620:
        /*0de4*/ 	.word	index@(_Z25selective_scan_fwd_kernelI32Selective_Scan_fwd_kernel_traitsILi32ELi16ELi1ELb0ELb1ELb1ELb1ELb1EN3c104HalfEffEEv13SSMParamsBase)
        /*0de8*/ 	.word	0x000000db


	//----- nvinfo : EIATTR_FRAME_SIZE
	.align		4
.L_621:
        /*0dec*/ 	.byte	0x04, 0x11
        /*0dee*/ 	.short	(.L_623 - .L_622)
	.align		4
.L_622:
        /*0df0*/ 	.word	index@(_Z25selective_scan_fwd_kernelI32Selective_Scan_fwd_kernel_traitsILi32ELi16ELi1ELb0ELb1ELb1ELb1ELb1EN3c104HalfEffEEv13SSMParamsBase)
        /*0df4*/ 	.word	0x00000000


	//----- nvinfo : EIATTR_REGCOUNT
	.align		4
.L_623:
        /*0df8*/ 	.byte	0x04, 0x2f
        /*0dfa*/ 	.short	(.L_625 - .L_624)
	.align		4
.L_624:
        /*0dfc*/ 	.word	index@(_Z25selective_scan_fwd_kernelI32Selective_Scan_fwd_kernel_traitsILi32ELi16ELi1ELb0ELb1ELb1ELb1ELb0EN3c104HalfEffEEv13SSMParamsBase)
        /*0e00*/ 	.word	0x000000d9


	//----- nvinfo : EIATTR_FRAME_SIZE
	.align		4
.L_625:
        /*0e04*/ 	.byte	0x04, 0x11
        /*0e06*/ 	.short	(.L_627 - .L_626)
	.align		4
.L_626:
        /*0e08*/ 	.word	index@(_Z25selective_scan_fwd_kernelI32Selective_Scan_fwd_kernel_traitsILi32ELi16ELi1ELb0ELb1ELb1ELb1ELb0EN3c104HalfEffEEv13SSMParamsBase)
        /*0e0c*/ 	.word	0x00000000


	//----- nvinfo : EIATTR_REGCOUNT
	.align		4
.L_627:
        /*0e10*/ 	.byte	0x04, 0x2f
        /*0e12*/ 	.short	(.L_629 - .L_628)
	.align		4
.L_628:
        /*0e14*/ 	.word	index@(_Z25selective_scan_fwd_kernelI32Selective_Scan_fwd_kernel_traitsILi32ELi16ELi1ELb0ELb1ELb1ELb0ELb1EN3c104HalfEffEEv13SSMParamsBase)
        /*0e18*/ 	.word	0x000000dc


	//----- nvinfo : EIATTR_FRAME_SIZE
	.align		4
.L_629:
        /*0e1c*/ 	.byte	0x04, 0x11
        /*0e1e*/ 	.short	(.L_631 - .L_630)
	.align		4
.L_630:
        /*0e20*/ 	.word	index@(_Z25selective_scan_fwd_kernelI32Selective_Scan_fwd_kernel_traitsILi32ELi16ELi1ELb0ELb1ELb1ELb0ELb1EN3c104HalfEffEEv13SSMParamsBase)
        /*0e24*/ 	.word	0x00000000


	//----- nvinfo : EIATTR_REGCOUNT
	.align		4
.L_631:
        /*0e28*/ 	.byte	0x04, 0x2f
        /*0e2a*/ 	.short	(.L_633 - .L_632)
	.align		4
.L_632:
        /*0e2c*/ 	.word	index@(_Z25selective_scan_fwd_kernelI32Selective_Scan_fwd_kernel_traitsILi32ELi16ELi1ELb0ELb1ELb1ELb0ELb0EN3c104HalfEffEEv13SSMParamsBase)
        /*0e30*/ 	.word	0x000000da


	//----- nvinfo : EIATTR_FRAME_SIZE
	.align		4
.L_633:
        /*0e34*/ 	.byte	0x04, 0x11
        /*0e36*/ 	.short	(.L_635 - .L_634)
	.align		4
.L_634:
        /*0e38*/ 	.word	index@(_Z25selective_scan_fwd_kernelI32Selective_Scan_fwd_kernel_traitsILi32ELi16ELi1ELb0ELb1ELb1ELb0ELb0EN3c104HalfEffEEv13SSMParamsBase)
        /*0e3c*/ 	.word	0x00000000


	//----- nvinfo : EIATTR_REGCOUNT
	.align		4
.L_635:
        /*0e40*/ 	.byte	0x04, 0x2f
        /*0e42*/ 	.short	(.L_637 - .L_636)
	.align		4
.L_636:
        /*0e44*/ 	.word	index@(_Z25selective_scan_fwd_kernelI32Selective_Scan_fwd_kernel_traitsILi128ELi16ELi1ELb1ELb1ELb1ELb1ELb1EN3c104HalfEffEEv13SSMParamsBase)
        /*0e48*/ 	.word	0x000000a8


	//----- nvinfo : EIATTR_FRAME_SIZE
	.align		4
.L_637:
        /*0e4c*/ 	.byte	0x04, 0x11
        /*0e4e*/ 	.short	(.L_639 - .L_638)
	.align		4
.L_638:
        /*0e50*/ 	.word	index@(_Z25selective_scan_fwd_kernelI32Selective_Scan_fwd_kernel_traitsILi128ELi16ELi1ELb1ELb1ELb1ELb1ELb1EN3c104HalfEffEEv13SSMParamsBase)
        /*0e54*/ 	.word	0x00000008


	//----- nvinfo : EIATTR_REGCOUNT
	.align		4
.L_639:
        /*0e58*/ 	.byte	0x04, 0x2f
        /*0e5a*/ 	.short	(.L_641 - .L_640)
	.align		4
.L_640:
        /*0e5c*/ 	.word	index@(_Z25selective_scan_fwd_kernelI32Selective_Scan_fwd_kernel_traitsILi128ELi16ELi1ELb1ELb1ELb1ELb1ELb0EN3c104HalfEffEEv13SSMParamsBase)
        /*0e60*/ 	.word	0x0000009f


	//----- nvinfo : EIATTR_FRAME_SIZE
	.align		4
.L_641:
        /*0e64*/ 	.byte	0x04, 0x11
        /*0e66*/ 	.short	(.L_643 - .L_642)
	.align		4
.L_642:
        /*0e68*/ 	.word	index@(_Z25selective_scan_fwd_kernelI32Selective_Scan_fwd_kernel_traitsILi128ELi16ELi1ELb1ELb1ELb1ELb1ELb0EN3c104HalfEffEEv13SSMParamsBase)
        /*0e6c*/ 	.word	0x00000000


	//----- nvinfo : EIATTR_REGCOUNT
	.align		4
.L_643:
        /*0e70*/ 	.byte	0x04, 0x2f
        /*0e72*/ 	.short	(.L_645 - .L_644)
	.align		4
.L_644:
        /*0e74*/ 	.word	index@(_Z25selective_scan_fwd_kernelI32Selective_Scan_fwd_kernel_traitsILi128ELi16ELi1ELb1ELb1ELb1ELb0ELb1EN3c104HalfEffEEv13SSMParamsBase)
        /*0e78*/ 	.word	0x000000a8


	//----- nvinfo : EIATTR_FRAME_SIZE
	.align		4
.L_645:
        /*0e7c*/ 	.byte	0x04, 0x11
        /*0e7e*/ 	.short	(.L_647 - .L_646)
	.align		4
.L_646:
        /*0e80*/ 	.word	index@(_Z25selective_scan_fwd_kernelI32Selective_Scan_fwd_kernel_traitsILi128ELi16ELi1ELb1ELb1ELb1ELb0ELb1EN3c104HalfEffEEv13SSMParamsBase)
        /*0e84*/ 	.word	0x00000000


	//----- nvinfo : EIATTR_REGCOUNT
	.align		4
.L_647:
        /*0e88*/ 	.byte	0x04, 0x2f
        /*0e8a*/ 	.short	(.L_649 - .L_648)
	.align		4
.L_648:
        /*0e8c*/ 	.word	index@(_Z25selective_scan_fwd_kernelI32Selective_Scan_fwd_kernel_traitsILi128ELi16ELi1ELb1ELb1ELb1ELb0ELb0EN3c104HalfEffEEv13SSMParamsBase)
        /*0e90*/ 	.word	0x0000009f


	//----- nvinfo : EIATTR_FRAME_SIZE
	.align		4
.L_649:
        /*0e94*/ 	.byte	0x04, 0x11
        /*0e96*/ 	.short	(.L_651 - .L_650)
	.align		4
.L_650:
        /*0e98*/ 	.word	index@(_Z25selective_scan_fwd_kernelI32Selective_Scan_fwd_kernel_traitsILi128ELi16ELi1ELb1ELb1ELb1ELb0ELb0EN3c104HalfEffEEv13SSMParamsBase)
        /*0e9c*/ 	.word	0x00000000


	//----- nvinfo : EIATTR_REGCOUNT
	.align		4
.L_651:
        /*0ea0*/ 	.byte	0x04, 0x2f
        /*0ea2*/ 	.short	(.L_653 - .L_652)
	.align		4
.L_652:
        /*0ea4*/ 	.word	index@(_Z25selective_scan_fwd_kernelI32Selective_Scan_fwd_kernel_traitsILi128ELi16ELi1ELb0ELb1ELb1ELb1ELb1EN3c104HalfEffEEv13SSMParamsBase)
        /*0ea8*/ 	.word	0x000000a8


	//----- nvinfo : EIATTR_FRAME_SIZE
	.align		4
.L_653:
        /*0eac*/ 	.byte	0x04, 0x11
        /*0eae*/ 	.short	(.L_655 - .L_654)
	.align		4
.L_654:
        /*0eb0*/ 	.word	index@(_Z25selective_scan_fwd_kernelI32Selective_Scan_fwd_kernel_traitsILi128ELi16ELi1ELb0ELb1ELb1ELb1ELb1EN3c104HalfEffEEv13SSMParamsBase)
        /*0eb4*/ 	.word	0x00000008


	//----- nvinfo : EIATTR_REGCOUNT
	.align		4
.L_655:
        /*0eb8*/ 	.byte	0x04, 0x2f
        /*0eba*/ 	.short	(.L_657 - .L_656)
	.align		4
.L_656:
        /*0ebc*/ 	.word	index@(_Z25selective_scan_fwd_kernelI32Selective_Scan_fwd_kernel_traitsILi128ELi16ELi1ELb0ELb1ELb1ELb1ELb0EN3c104HalfEffEEv13SSMParamsBase)
        /*0ec0*/ 	.word	0x000000a8


	//----- nvinfo : EIATTR_FRAME_SIZE
	.align		4
.L_657:
        /*0ec4*/ 	.byte	0x04, 0x11
        /*0ec6*/ 	.short	(.L_659 - .L_658)
	.align		4
.L_658:
        /*0ec8*/ 	.word	index@(_Z25selective_scan_fwd_kernelI32Selective_Scan_fwd_kernel_traitsILi128ELi16ELi1ELb0ELb1ELb1ELb1ELb0EN3c104HalfEffEEv13SSMParamsBase)
        /*0ecc*/ 	.word	0x00000008


	//----- nvinfo : EIATTR_REGCOUNT
	.align		4
.L_659:
        /*0ed0*/ 	.byte	0x04, 0x2f
        /*0ed2*/ 	.short	(.L_661 - .L_660)
	.align		4
.L_660:
        /*0ed4*/ 	.word	index@(_Z25selective_scan_fwd_kernelI32Selective_Scan_fwd_kernel_traitsILi128ELi16ELi1ELb0ELb1ELb1ELb0ELb1EN3c104HalfEffEEv13SSMParamsBase)
        /*0ed8*/ 	.word	0x000000a8


	//----- nvinfo : EIATTR_FRAME_SIZE
	.align		4
.L_661:
        /*0edc*/ 	.byte	0x04, 0x11
        /*0ede*/ 	.short	(.L_663 - .L_662)
	.align		4
.L_662:
        /*0ee0*/ 	.word	index@(_Z25selective_scan_fwd_kernelI32Selective_Scan_fwd_kernel_traitsILi128ELi16ELi1ELb0ELb1ELb1ELb0ELb1EN3c104HalfEffEEv13SSMParamsBase)
        /*0ee4*/ 	.word	0x00000000


	//----- nvinfo : EIATTR_REGCOUNT
	.align		4
.L_663:
        /*0ee8*/ 	.byte	0x04, 0x2f
        /*0eea*/ 	.short	(.L_665 - .L_664)
	.align		4
.L_664:
        /*0eec*/ 	.word	index@(_Z25selective_scan_fwd_kernelI32Selective_Scan_fwd_kernel_traitsILi128ELi16ELi1ELb0ELb1ELb1ELb0ELb0EN3c104HalfEffEEv13SSMParamsBase)
        /*0ef0*/ 	.word	0x000000a8


	//----- nvinfo : EIATTR_FRAME_SIZE
	.align		4
.L_665:
        /*0ef4*/ 	.byte	0x04, 0x11
        /*0ef6*/ 	.short	(.L_667 - .L_666)
	.align		4
.L_666:
        /*0ef8*/ 	.word	index@(_Z25selective_scan_fwd_kernelI32Selective_Scan_fwd_kernel_traitsILi128ELi16ELi1ELb0ELb1ELb1ELb0ELb0EN3c104HalfEffEEv13SSMParamsBase)
        /*0efc*/ 	.word	0x00000000


	//----- nvinfo : EIATTR_REGCOUNT
	.align		4
.L_667:
        /*0f00*/ 	.byte	0x04, 0x2f
        /*0f02*/ 	.short	(.L_669 - .L_668)
	.align		4
.L_668:
        /*0f04*/ 	.word	index@(_Z25selective_scan_fwd_kernelI32Selective_Scan_fwd_kernel_traitsILi64ELi16ELi1ELb1ELb1ELb1ELb1ELb1EfffEEv13SSMParamsBase)
        /*0f08*/ 	.word	0x000000a8


	//----- nvinfo : EIATTR_FRAME_SIZE
	.align		4
.L_669:
        /*0f0c*/ 	.byte	0x04, 0x11
        /*0f0e*/ 	.short	(.L_671 - .L_670)
	.align		4
.L_670:
        /*0f10*/ 	.word	index@(_Z25selective_scan_fwd_kernelI32Selective_Scan_fwd_kernel_traitsILi64ELi16ELi1ELb1ELb1ELb1ELb1ELb1EfffEEv13SSMParamsBase)
        /*0f14*/ 	.word	0x00000000


	//----- nvinfo : EIATTR_REGCOUNT
	.align		4
.L_671:
        /*0f18*/ 	.byte	0x04, 0x2f
        /*0f1a*/ 	.short	(.L_673 - .L_672)
	.align		4
.L_672:
        /*0f1c*/ 	.word	index@(_Z25selective_scan_fwd_kernelI32Selective_Scan_fwd_kernel_traitsILi64ELi16ELi1ELb1ELb1ELb1ELb1ELb0EfffEEv13SSMParamsBase)
        /*0f20*/ 	.word	0x0000009e


	//----- nvinfo : EIATTR_FRAME_SIZE
	.align		4
.L_673:
        /*0f24*/ 	.byte	0x04, 0x11
        /*0f26*/ 	.short	(.L_675 - .L_674)
	.align		4
.L_674:
        /*0f28*/ 	.word	index@(_Z25selective_scan_fwd_kernelI32Selective_Scan_fwd_kernel_traitsILi64ELi16ELi1ELb1ELb1ELb1ELb1ELb0EfffEEv13SSMParamsBase)
        /*0f2c*/ 	.word	0x00000000


	//----- nvinfo : EIATTR_REGCOUNT
	.align		4
.L_675:
        /*0f30*/ 	.byte	0x04, 0x2f
        /*0f32*/ 	.short	(.L_677 - .L_676)
	.align		4
.L_676:
        /*0f34*/ 	.word	index@(_Z25selective_scan_fwd_kernelI32Selective_Scan_fwd_kernel_traitsILi64ELi16ELi1ELb1ELb1ELb1ELb0ELb1EfffEEv13SSMParamsBase)
        /*0f38*/ 	.word	0x000000a8


	//----- nvinfo : EIATTR_FRAME_SIZE
	.align		4
.L_677:
        /*0f3c*/ 	.byte	0x04, 0x11
        /*0f3e*/ 	.short	(.L_679 - .L_678)
	.align		4
.L_678:
        /*0f40*/ 	.word	index@(_Z25selective_scan_fwd_kernelI32Selective_Scan_fwd_kernel_traitsILi64ELi16ELi1ELb1ELb1ELb1ELb0ELb1EfffEEv13SSMParamsBase)
        /*0f44*/ 	.word	0x00000000


	//----- nvinfo : EIATTR_REGCOUNT
	.align		4
.L_679:
        /*0f48*/ 	.byte	0x04, 0x2f
        /*0f4a*/ 	.short	(.L_681 - .L_680)
	.align		4
.L_680:
        /*0f4c*/ 	.word	index@(_Z25selective_scan_fwd_kernelI32Selective_Scan_fwd_kernel_traitsILi64ELi16ELi1ELb1ELb1ELb1ELb0ELb0EfffEEv13SSMParamsBase)
        /*0f50*/ 	.word	0x0000009e


	//----- nvinfo : EIATTR_FRAME_SIZE
	.align		4
.L_681:
        /*0f54*/ 	.byte	0x04, 0x11
        /*0f56*/ 	.short	(.L_683 - .L_682)
	.align		4
.L_682:
        /*0f58*/ 	.word	index@(_Z25selective_scan_fwd_kernelI32Selective_Scan_fwd_kernel_traitsILi64ELi16ELi1ELb1ELb1ELb1ELb0ELb0EfffEEv13SSMParamsBase)
        /*0f5c*/ 	.word	0x00000000


	//----- nvinfo : EIATTR_REGCOUNT
	.align		4
.L_683:
        /*0f60*/ 	.byte	0x04, 0x2f
        /*0f62*/ 	.short	(.L_685 - .L_684)
	.align		4
.L_684:
        /*0f64*/ 	.word	index@(_Z25selective_scan_fwd_kernelI32Selective_Scan_fwd_kernel_traitsILi64ELi16ELi1ELb0ELb1ELb1ELb1ELb1EfffEEv13SSMParamsBase)
        /*0f68*/ 	.word	0x000000a8


	//----- nvinfo : EIATTR_FRAME_SIZE
	.align		4
.L_685:
        /*0f6c*/ 	.byte	0x04, 0x11
        /*0f6e*/ 	.short	(.L_687 - .L_686)
	.align		4
.L_686:
        /*0f70*/ 	.word	index@(_Z25selective_scan_fwd_kernelI32Selective_Scan_fwd_kernel_traitsILi64ELi16ELi1ELb0ELb1ELb1ELb1ELb1EfffEEv13SSMParamsBase)
        /*0f74*/ 	.word	0x00000000


	//----- nvinfo : EIATTR_REGCOUNT
	.align		4
.L_687:
        /*0f78*/ 	.byte	0x04, 0x2f
        /*0f7a*/ 	.short	(.L_689 - .L_688)
	.align		4
.L_688:
        /*0f7c*/ 	.word	index@(_Z25selective_scan_fwd_kernelI32Selective_Scan_fwd_kernel_traitsILi64ELi16ELi1ELb0ELb1ELb1ELb1ELb0EfffEEv13SSMParamsBase)
        /*0f80*/ 	.word	0x000000a8


	//----- nvinfo : EIATTR_FRAME_SIZE
	.align		4
.L_689:
        /*0f84*/ 	.byte	0x04, 0x11
        /*0f86*/ 	.short	(.L_691 - .L_690)
	.align		4
.L_690:
        /*0f88*/ 	.word	index@(_Z25selective_scan_fwd_kernelI32Selective_Scan_fwd_kernel_traitsILi64ELi16ELi1ELb0ELb1ELb1ELb1ELb0EfffEEv13SSMParamsBase)
        /*0f8c*/ 	.word	0x00000000


	//----- nvinfo : EIATTR_REGCOUNT
	.align		4
.L_691:
        /*0f90*/ 	.byte	0x04, 0x2f
        /*0f92*/ 	.short	(.L_693 - .L_692)
	.align		4
.L_692:
        /*0f94*/ 	.word	index@(_Z25selective_scan_fwd_kernelI32Selective_Scan_fwd_kernel_traitsILi64ELi16ELi1ELb0ELb1ELb1ELb0ELb1EfffEEv13SSMParamsBase)
        /*0f98*/ 	.word	0x000000a8


	//----- nvinfo : EIATTR_FRAME_SIZE
	.align		4
.L_693:
        /*0f9c*/ 	.byte	0x04, 0x11
        /*0f9e*/ 	.short	(.L_695 - .L_694)
	.align		4
.L_694:
        /*0fa0*/ 	.word	index@(_Z25selective_scan_fwd_kernelI32Selective_Scan_fwd_kernel_traitsILi64ELi16ELi1ELb0ELb1ELb1ELb0ELb1EfffEEv13SSMParamsBase)
        /*0fa4*/ 	.word	0x00000000


	//----- nvinfo : EIATTR_REGCOUNT
	.align		4
.L_695:
        /*0fa8*/ 	.byte	0x04, 0x2f
        /*0faa*/ 	.short	(.L_697 - .L_696)
	.align		4
.L_696:
        /*0fac*/ 	.word	index@(_Z25selective_scan_fwd_kernelI32Selective_Scan_fwd_kernel_traitsILi64ELi16ELi1ELb0ELb1ELb1ELb0ELb0EfffEEv13SSMParamsBase)
        /*0fb0*/ 	.word	0x000000a8


	//----- nvinfo : EIATTR_FRAME_SIZE
	.align		4
.L_697:
        /*0fb4*/ 	.byte	0x04, 0x11
        /*0fb6*/ 	.short	(.L_699 - .L_698)
	.align		4
.L_698:
        /*0fb8*/ 	.word	index@(_Z25selective_scan_fwd_kernelI32Selective_Scan_fwd_kernel_traitsILi64ELi16ELi1ELb0ELb1ELb1ELb0ELb0EfffEEv13SSMParamsBase)
        /*0fbc*/ 	.word	0x00000000


	//----- nvinfo : EIATTR_REGCOUNT
	.align		4
.L_699:
        /*0fc0*/ 	.byte	0x04, 0x2f
        /*0fc2*/ 	.short	(.L_701 - .L_700)
	.align		4
.L_700:
        /*0fc4*/ 	.word	index@(_Z25selective_scan_fwd_kernelI32Selective_Scan_fwd_kernel_traitsILi32ELi4ELi1ELb1ELb1ELb1ELb1ELb1EfffEEv13SSMParamsBase)
        /*0fc8*/ 	.word	0x0000006b


	//----- nvinfo : EIATTR_FRAME_SIZE
	.align		4
.L_701:
        /*0fcc*/ 	.byte	0x04, 0x11
        /*0fce*/ 	.short	(.L_703 - .L_702)
	.align		4
.L_702:
        /*0fd0*/ 	.word	index@(_Z25selective_scan_fwd_kernelI32Selective_Scan_fwd_kernel_traitsILi32ELi4ELi1ELb1ELb1ELb1ELb1ELb1EfffEEv13SSMParamsBase)
        /*0fd4*/ 	.word	0x00000000


	//----- nvinfo : EIATTR_REGCOUNT
	.align		4
.L_703:
        /*0fd8*/ 	.byte	0x04, 0x2f
        /*0fda*/ 	.short	(.L_705 - .L_704)
	.align		4
.L_704:
        /*0fdc*/ 	.word	index@(_Z25selective_scan_fwd_kernelI32Selective_Scan_fwd_kernel_traitsILi32ELi4ELi1ELb1ELb1ELb1ELb1ELb0EfffEEv13SSMParamsBase)
        /*0fe0*/ 	.word	0x0000006c


	//----- nvinfo : EIATTR_FRAME_SIZE
	.align		4
.L_705:
        /*0fe4*/ 	.byte	0x04, 0x11
        /*0fe6*/ 	.short	(.L_707 - .L_706)
	.align		4
.L_706:
        /*0fe8*/ 	.word	index@(_Z25selective_scan_fwd_kernelI32Selective_Scan_fwd_kernel_traitsILi32ELi4ELi1ELb1ELb1ELb1ELb1ELb0EfffEEv13SSMParamsBase)
        /*0fec*/ 	.word	0x00000000


	//----- nvinfo : EIATTR_REGCOUNT
	.align		4
.L_707:
        /*0ff0*/ 	.byte	0x04, 0x2f
        /*0ff2*/ 	.short	(.L_709 - .L_708)
	.align		4
.L_708:
        /*0ff4*/ 	.word	index@(_Z25selective_scan_fwd_kernelI32Selective_Scan_fwd_kernel_traitsILi32ELi4ELi1ELb1ELb1ELb1ELb0ELb1EfffEEv13SSMParamsBase)
        /*0ff8*/ 	.word	0x00000076


	//----- nvinfo : EIATTR_FRAME_SIZE
	.align		4
.L_709:
        /*0ffc*/ 	.byte	0x04, 0x11
        /*0ffe*/ 	.short	(.L_711 - .L_710)
	.align		4
.L_710:
        /*1000*/ 	.word	index@(_Z25selective_scan_fwd_kernelI32Selective_Scan_fwd_kernel_traitsILi32ELi4ELi1ELb1ELb1ELb1ELb0ELb1EfffEEv13SSMParamsBase)
        /*1004*/ 	.word	0x00000000


	//----- nvinfo : EIATTR_REGCOUNT
	.align		4
.L_711:
        /*1008*/ 	.byte	0x04, 0x2f
        /*100a*/ 	.short	(.L_713 - .L_712)
	.align		4
.L_712:
        /*100c*/ 	.word	index@(_Z25selective_scan_fwd_kernelI32Selective_Scan_fwd_kernel_traitsILi32ELi4ELi1ELb1ELb1ELb1ELb0ELb0EfffEEv13SSMParamsBase)
        /*1010*/ 	.word	0x00000060


	//----- nvinfo : EIATTR_FRAME_SIZE
	.align		4
.L_713:
        /*1014*/ 	.byte	0x04, 0x11
        /*1016*/ 	.short	(.L_715 - .L_714)
	.align		4
.L_714:
        /*1018*/ 	.word	index@(_Z25selective_scan_fwd_kernelI32Selective_Scan_fwd_kernel_traitsILi32ELi4ELi1ELb1ELb1ELb1ELb0ELb0EfffEEv13SSMParamsBase)
        /*101c*/ 	.word	0x00000000


	//----- nvinfo : EIATTR_REGCOUNT
	.align		4
.L_715:
        /*1020*/ 	.byte	0x04, 0x2f
        /*1022*/ 	.short	(.L_717 - .L_716)
	.align		4
.L_716:
        /*1024*/ 	.word	index@(_Z25selective_scan_fwd_kernelI32Selective_Scan_fwd_kernel_traitsILi32ELi4ELi1ELb0ELb1ELb1ELb1ELb1EfffEEv13SSMParamsBase)
        /*1028*/ 	.word	0x0000006b


	//----- nvinfo : EIATTR_FRAME_SIZE
	.align		4
.L_717:
        /*102c*/ 	.byte	0x04, 0x11
        /*102e*/ 	.short	(.L_719 - .L_718)
	.align		4
.L_718:
        /*1030*/ 	.word	index@(_Z25selective_scan_fwd_kernelI32Selective_Scan_fwd_kernel_traitsILi32ELi4ELi1ELb0ELb1ELb1ELb1ELb1EfffEEv13SSMParamsBase)
        /*1034*/ 	.word	0x00000000


	//----- nvinfo : EIATTR_REGCOUNT
	.align		4
.L_719:
        /*1038*/ 	.byte	0x04, 0x2f
        /*103a*/ 	.short	(.L_721 - .L_720)
	.align		4
.L_720:
        /*103c*/ 	.word	index@(_Z25selective_scan_fwd_kernelI32Selective_Scan_fwd_kernel_traitsILi32ELi4ELi1ELb0ELb1ELb1ELb1ELb0EfffEEv13SSMParamsBase)
        /*1040*/ 	.word	0x00000069


	//----- nvinfo : EIATTR_FRAME_SIZE
	.align		4
.L_721:
        /*1044*/ 	.byte	0x04, 0x11
        /*1046*/ 	.short	(.L_723 - .L_722)
	.align		4
.L_722:
        /*1048*/ 	.word	index@(_Z25selective_scan_fwd_kernelI32Selective_Scan_fwd_kernel_traitsILi32ELi4ELi1ELb0ELb1ELb1ELb1ELb0EfffEEv13SSMParamsBase)
        /*104c*/ 	.word	0x00000000


	//----- nvinfo : EIATTR_REGCOUNT
	.align		4
.L_723:
        /*1050*/ 	.byte	0x04, 0x2f
        /*1052*/ 	.short	(.L_725 - .L_724)
	.align		4
.L_724:
        /*1054*/ 	.word	index@(_Z25selective_scan_fwd_kernelI32Selective_Scan_fwd_kernel_traitsILi32ELi4ELi1ELb0ELb1ELb1ELb0ELb1EfffEEv13SSMParamsBase)
        /*1058*/ 	.word	0x00000076


	//----- nvinfo : EIATTR_FRAME_SIZE
	.align		4
.L_725:
        /*105c*/ 	.byte	0x04, 0x11
        /*105e*/ 	.short	(.L_727 - .L_726)
	.align		4
.L_726:
        /*1060*/ 	.word	index@(_Z25selective_scan_fwd_kernelI32Selective_Scan_fwd_kernel_traitsILi32ELi4ELi1ELb0ELb1ELb1ELb0ELb1EfffEEv13SSMParamsBase)
        /*1064*/ 	.word	0x00000000


	//----- nvinfo : EIATTR_REGCOUNT
	.align		4
.L_727:
        /*1068*/ 	.byte	0x04, 0x2f
        /*106a*/ 	.short	(.L_729 - .L_728)
	.align		4
.L_728:
        /*106c*/ 	.word	index@(_Z25selective_scan_fwd_kernelI32Selective_Scan_fwd_kernel_traitsILi32ELi4ELi1ELb0ELb1ELb1ELb0ELb0EfffEEv13SSMParamsBase)
        /*1070*/ 	.word	0x00000072


	//----- nvinfo : EIATTR_FRAME_SIZE
	.align		4
.L_729:
        /*1074*/ 	.byte	0x04, 0x11
        /*1076*/ 	.short	(.L_731 - .L_730)
	.align		4
.L_730:
        /*1078*/ 	.word	index@(_Z25selective_scan_fwd_kernelI32Selective_Scan_fwd_kernel_traitsILi32ELi4ELi1ELb0ELb1ELb1ELb0ELb0EfffEEv13SSMParamsBase)
        /*107c*/ 	.word	0x00000000


	//----- nvinfo : EIATTR_REGCOUNT
	.align		4
.L_731:
        /*1080*/ 	.byte	0x04, 0x2f
        /*1082*/ 	.short	(.L_733 - .L_732)
	.align		4
.L_732:
        /*1084*/ 	.word	index@(_Z25selective_scan_fwd_kernelI32Selective_Scan_fwd_kernel_traitsILi32ELi8ELi1ELb1ELb1ELb1ELb1ELb1EfffEEv13SSMParamsBase)
        /*1088*/ 	.word	0x00000099


	//----- nvinfo : EIATTR_FRAME_SIZE
	.align		4
.L_733:
        /*108c*/ 	.byte	0x04, 0x11
        /*108e*/ 	.short	(.L_735 - .L_734)
	.align		4
.L_734:
        /*1090*/ 	.word	index@(_Z25selective_scan_fwd_kernelI32Selective_Scan_fwd_kernel_traitsILi32ELi8ELi1ELb1ELb1ELb1ELb1ELb1EfffEEv13SSMParamsBase)
        /*1094*/ 	.word	0x00000000


	//----- nvinfo : EIATTR_REGCOUNT
	.align		4
.L_735:
        /*1098*/ 	.byte	0x04, 0x2f
        /*109a*/ 	.short	(.L_737 - .L_736)
	.align		4
.L_736:
        /*109c*/ 	.word	index@(_Z25selective_scan_fwd_kernelI32Selective_Scan_fwd_kernel_traitsILi32ELi8ELi1ELb1ELb1ELb1ELb1ELb0EfffEEv13SSMParamsBase)
        /*10a0*/ 	.word	0x0000007f


	//----- nvinfo : EIATTR_FRAME_SIZE
	.align		4
.L_737:
        /*10a4*/ 	.byte	0x04, 0x11
        /*10a6*/ 	.short	(.L_739 - .L_738)
	.align		4
.L_738:
        /*10a8*/ 	.word	index@(_Z25selective_scan_fwd_kernelI32Selective_Scan_fwd_kernel_traitsILi32ELi8ELi1ELb1ELb1ELb1ELb1ELb0EfffEEv13SSMParamsBase)
        /*10ac*/ 	.word	0x00000000


	//----- nvinfo : EIATTR_REGCOUNT
	.align		4
.L_739:
        /*10b0*/ 	.byte	0x04, 0x2f
        /*10b2*/ 	.short	(.L_741 - .L_740)
	.align		4
.L_740:
        /*10b4*/ 	.word	index@(_Z25selective_scan_fwd_kernelI32Selective_Scan_fwd_kernel_traitsILi32ELi8ELi1ELb1ELb1ELb1ELb0ELb1EfffEEv13SSMParamsBase)
        /*10b8*/ 	.word	0x00000099


	//----- nvinfo : EIATTR_FRAME_SIZE
	.align		4
.L_741:
        /*10bc*/ 	.byte	0x04, 0x11
        /*10be*/ 	.short	(.L_743 - .L_742)
	.align		4
.L_742:
        /*10c0*/ 	.word	index@(_Z25selective_scan_fwd_kernelI32Selective_Scan_fwd_kernel_traitsILi32ELi8ELi1ELb1ELb1ELb1ELb0ELb1EfffEEv13SSMParamsBase)
        /*10c4*/ 	.word	0x00000000


	//----- nvinfo : EIATTR_REGCOUNT
	.align		4
.L_743:
        /*10c8*/ 	.byte	0x04, 0x2f
        /*10ca*/ 	.short	(.L_745 - .L_744)
	.align		4
.L_744:
        /*10cc*/ 	.word	index@(_Z25selective_scan_fwd_kernelI32Selective_Scan_fwd_kernel_traitsILi32ELi8ELi1ELb1ELb1ELb1ELb0ELb0EfffEEv13SSMParamsBase)
        /*10d0*/ 	.word	0x0000007f


	//----- nvinfo : EIATTR_FRAME_SIZE
	.align		4
.L_745:
        /*10d4*/ 	.byte	0x04, 0x11
        /*10d6*/ 	.short	(.L_747 - .L_746)
	.align		4
.L_746:
        /*10d8*/ 	.word	index@(_Z25selective_scan_fwd_kernelI32Selective_Scan_fwd_kernel_traitsILi32ELi8ELi1ELb1ELb1ELb1ELb0ELb0EfffEEv13SSMParamsBase)
        /*10dc*/ 	.word	0x00000000


	//----- nvinfo : EIATTR_REGCOUNT
	.align		4
.L_747:
        /*10e0*/ 	.byte	0x04, 0x2f
        /*10e2*/ 	.short	(.L_749 - .L_748)
	.align		4
.L_748:
        /*10e4*/ 	.word	index@(_Z25selective_scan_fwd_kernelI32Selective_Scan_fwd_kernel_traitsILi32ELi8ELi1ELb0ELb1ELb1ELb1ELb1EfffEEv13SSMParamsBase)
        /*10e8*/ 	.word	0x00000099


	//----- nvinfo : EIATTR_FRAME_SIZE
	.align		4
.L_749:
        /*10ec*/ 	.byte	0x04, 0x11
        /*10ee*/ 	.short	(.L_751 - .L_750)
	.align		4
.L_750:
        /*10f0*/ 	.word	index@(_Z25selective_scan_fwd_kernelI32Selective_Scan_fwd_kernel_traitsILi32ELi8ELi1ELb0ELb1ELb1ELb1ELb1EfffEEv13SSMParamsBase)
        /*10f4*/ 	.word	0x00000000


	//----- nvinfo : EIATTR_REGCOUNT
	.align		4
.L_751:
        /*10f8*/ 	.byte	0x04, 0x2f
        /*10fa*/ 	.short	(.L_753 - .L_752)
	.align		4
.L_752:
        /*10fc*/ 	.word	index@(_Z25selective_scan_fwd_kernelI32Selective_Scan_fwd_kernel_traitsILi32ELi8ELi1ELb0ELb1ELb1ELb1ELb0EfffEEv13SSMParamsBase)
        /*1100*/ 	.word	0x00000097


	//----- nvinfo : EIATTR_FRAME_SIZE
	.align		4
.L_753:
        /*1104*/ 	.byte	0x04, 0x11
        /*1106*/ 	.short	(.L_755 - .L_754)
	.align		4
.L_754:
        /*1108*/ 	.word	index@(_Z25selective_scan_fwd_kernelI32Selective_Scan_fwd_kernel_traitsILi32ELi8ELi1ELb0ELb1ELb1ELb1ELb0EfffEEv13SSMParamsBase)
        /*110c*/ 	.word	0x00000000


	//----- nvinfo : EIATTR_REGCOUNT
	.align		4
.L_755:
        /*1110*/ 	.byte	0x04, 0x2f
        /*1112*/ 	.short	(.L_757 - .L_756)
	.align		4
.L_756:
        /*1114*/ 	.word	index@(_Z25selective_scan_fwd_kernelI32Selective_Scan_fwd_kernel_traitsILi32ELi8ELi1ELb0ELb1ELb1ELb0ELb1EfffEEv13SSMParamsBase)
        /*1118*/ 	.word	0x00000099


	//----- nvinfo : EIATTR_FRAME_SIZE
	.align		4
.L_757:
        /*111c*/ 	.byte	0x04, 0x11
        /*111e*/ 	.short	(.L_759 - .L_758)
	.align		4
.L_758:
        /*1120*/ 	.word	index@(_Z25selective_scan_fwd_kernelI32Selective_Scan_fwd_kernel_traitsILi32ELi8ELi1ELb0ELb1ELb1ELb0ELb1EfffEEv13SSMParamsBase)
        /*1124*/ 	.word	0x00000000


	//----- nvinfo : EIATTR_REGCOUNT
	.align		4
.L_759:
        /*1128*/ 	.byte	0x04, 0x2f
        /*112a*/ 	.short	(.L_761 - .L_760)
	.align		4
.L_760:
        /*112c*/ 	.word	index@(_Z25selective_scan_fwd_kernelI32Selective_Scan_fwd_kernel_traitsILi32ELi8ELi1ELb0ELb1ELb1ELb0ELb0EfffEEv13SSMParamsBase)
        /*1130*/ 	.word	0x00000097


	//----- nvinfo : EIATTR_FRAME_SIZE
	.align		4
.L_761:
        /*1134*/ 	.byte	0x04, 0x11
        /*1136*/ 	.short	(.L_763 - .L_762)
	.align		4
.L_762:
        /*1138*/ 	.word	index@(_Z25selective_scan_fwd_kernelI32Selective_Scan_fwd_kernel_traitsILi32ELi8ELi1ELb0ELb1ELb1ELb0ELb0EfffEEv13SSMParamsBase)
        /*113c*/ 	.word	0x00000000


	//----- nvinfo : EIATTR_REGCOUNT
	.align		4
.L_763:
        /*1140*/ 	.byte	0x04, 0x2f
        /*1142*/ 	.short	(.L_765 - .L_764)
	.align		4
.L_764:
        /*1144*/ 	.word	index@(_Z25selective_scan_fwd_kernelI32Selective_Scan_fwd_kernel_traitsILi32ELi16ELi1ELb1ELb1ELb1ELb1ELb1EfffEEv13SSMParamsBase)
        /*1148*/ 	.word	0x000000e9


	//----- nvinfo : EIATTR_FRAME_SIZE
	.align		4
.L_765:
        /*114c*/ 	.byte	0x04, 0x11
        /*114e*/ 	.short	(.L_767 - .L_766)
	.align		4
.L_766:
        /*1150*/ 	.word	index@(_Z25selective_scan_fwd_kernelI32Selective_Scan_fwd_kernel_traitsILi32ELi16ELi1ELb1ELb1ELb1ELb1ELb1EfffEEv13SSMParamsBase)
        /*1154*/ 	.word	0x00000000


	//----- nvinfo : EIATTR_REGCOUNT
	.align		4
.L_767:
        /*1158*/ 	.byte	0x04, 0x2f
        /*115a*/ 	.short	(.L_769 - .L_768)
	.align		4
.L_768:
        /*115c*/ 	.word	index@(_Z25selective_scan_fwd_kernelI32Selective_Scan_fwd_kernel_traitsILi32ELi16ELi1ELb1ELb1ELb1ELb1ELb0EfffEEv13SSMParamsBase)
        /*1160*/ 	.word	0x000000c3


	//----- nvinfo : EIATTR_FRAME_SIZE
	.align		4
.L_769:
        /*1164*/ 	.byte	0x04, 0x11
        /*1166*/ 	.short	(.L_771 - .L_770)
	.align		4
.L_770:
        /*1168*/ 	.word	index@(_Z25selective_scan_fwd_kernelI32Selective_Scan_fwd_kernel_traitsILi32ELi16ELi1ELb1ELb1ELb1ELb1ELb0EfffEEv13SSMParamsBase)
        /*116c*/ 	.word	0x00000000


	//----- nvinfo : EIATTR_REGCOUNT
	.align		4
.L_771:
        /*1170*/ 	.byte	0x04, 0x2f
        /*1172*/ 	.short	(.L_773 - .L_772)
	.align		4
.L_772:
        /*1174*/ 	.word	index@(_Z25selective_scan_fwd_kernelI32Selective_Scan_fwd_kernel_traitsILi32ELi16ELi1ELb1ELb1ELb1ELb0ELb1EfffEEv13SSMParamsBase)
        /*1178*/ 	.word	0x000000e9


	//----- nvinfo : EIATTR_FRAME_SIZE
	.align		4
.L_773:
        /*117c*/ 	.byte	0x04, 0x11
        /*117e*/ 	.short	(.L_775 - .L_774)
	.align		4
.L_774:
        /*1180*/ 	.word	index@(_Z25selective_scan_fwd_kernelI32Selective_Scan_fwd_kernel_traitsILi32ELi16ELi1ELb1ELb1ELb1ELb0ELb1EfffEEv13SSMParamsBase)
        /*1184*/ 	.word	0x00000000


	//----- nvinfo : EIATTR_REGCOUNT
	.align		4
.L_775:
        /*1188*/ 	.byte	0x04, 0x2f
        /*118a*/ 	.short	(.L_777 - .L_776)
	.align		4
.L_776:
        /*118c*/ 	.word	index@(_Z25selective_scan_fwd_kernelI32Selective_Scan_fwd_kernel_traitsILi32ELi16ELi1ELb1ELb1ELb1ELb0ELb0EfffEEv13SSMParamsBase)
        /*1190*/ 	.word	0x000000bc


	//----- nvinfo : EIATTR_FRAME_SIZE
	.align		4
.L_777:
        /*1194*/ 	.byte	0x04, 0x11
        /*1196*/ 	.short	(.L_779 - .L_778)
	.align		4
.L_778:
        /*1198*/ 	.word	index@(_Z25selective_scan_fwd_kernelI32Selective_Scan_fwd_kernel_traitsILi32ELi16ELi1ELb1ELb1ELb1ELb0ELb0EfffEEv13SSMParamsBase)
        /*119c*/ 	.word	0x00000000


	//----- nvinfo : EIATTR_REGCOUNT
	.align		4
.L_779:
        /*11a0*/ 	.byte	0x04, 0x2f
        /*11a2*/ 	.short	(.L_781 - .L_780)
	.align		4
.L_780:
        /*11a4*/ 	.word	index@(_Z25selective_scan_fwd_kernelI32Selective_Scan_fwd_kernel_traitsILi32ELi16ELi1ELb0ELb1ELb1ELb1ELb1EfffEEv13SSMParamsBase)
        /*11a8*/ 	.word	0x000000e9


	//----- nvinfo : EIATTR_FRAME_SIZE
	.align		4
.L_781:
        /*11ac*/ 	.byte	0x04, 0x11
        /*11ae*/ 	.short	(.L_783 - .L_782)
	.align		4
.L_782:
        /*11b0*/ 	.word	index@(_Z25selective_scan_fwd_kernelI32Selective_Scan_fwd_kernel_traitsILi32ELi16ELi1ELb0ELb1ELb1ELb1ELb1EfffEEv13SSMParamsBase)
        /*11b4*/ 	.word	0x00000000


	//----- nvinfo : EIATTR_REGCOUNT
	.align		4
.L_783:
        /*11b8*/ 	.byte	0x04, 0x2f
        /*11ba*/ 	.short	(.L_785 - .L_784)
	.align		4
.L_784:
        /*11bc*/ 	.word	index@(_Z25selective_scan_fwd_kernelI32Selective_Scan_fwd_kernel_traitsILi32ELi16ELi1ELb0ELb1ELb1ELb1ELb0EfffEEv13SSMParamsBase)
        /*11c0*/ 	.word	0x000000e7


	//----- nvinfo : EIATTR_FRAME_SIZE
	.align		4
.L_785:
        /*11c4*/ 	.byte	0x04, 0x11
        /*11c6*/ 	.short	(.L_787 - .L_786)
	.align		4
.L_786:
        /*11c8*/ 	.word	index@(_Z25selective_scan_fwd_kernelI32Selective_Scan_fwd_kernel_traitsILi32ELi16ELi1ELb0ELb1ELb1ELb1ELb0EfffEEv13SSMParamsBase)
        /*11cc*/ 	.word	0x00000000


	//----- nvinfo : EIATTR_REGCOUNT
	.align		4
.L_787:
        /*11d0*/ 	.byte	0x04, 0x2f
        /*11d2*/ 	.short	(.L_789 - .L_788)
	.align		4
.L_788:
        /*11d4*/ 	.word	index@(_Z25selective_scan_fwd_kernelI32Selective_Scan_fwd_kernel_traitsILi32ELi16ELi1ELb0ELb1ELb1ELb0ELb1EfffEEv13SSMParamsBase)
        /*11d8*/ 	.word	0x000000e9


	//----- nvinfo : EIATTR_FRAME_SIZE
	.align		4
.L_789:
        /*11dc*/ 	.byte	0x04, 0x11
        /*11de*/ 	.short	(.L_791 - .L_790)
	.align		4
.L_790:
        /*11e0*/ 	.word	index@(_Z25selective_scan_fwd_kernelI32Selective_Scan_fwd_kernel_traitsILi32ELi16ELi1ELb0ELb1ELb1ELb0ELb1EfffEEv13SSMParamsBase)
        /*11e4*/ 	.word	0x00000000


	//----- nvinfo : EIATTR_REGCOUNT
	.align		4
.L_791:
        /*11e8*/ 	.byte	0x04, 0x2f
        /*11ea*/ 	.short	(.L_793 - .L_792)
	.align		4
.L_792:
        /*11ec*/ 	.word	index@(_Z25selective_scan_fwd_kernelI32Selective_Scan_fwd_kernel_traitsILi32ELi16ELi1ELb0ELb1ELb1ELb0ELb0EfffEEv13SSMParamsBase)
        /*11f0*/ 	.word	0x000000e7


	//----- nvinfo : EIATTR_FRAME_SIZE
	.align		4
.L_793:
        /*11f4*/ 	.byte	0x04, 0x11
        /*11f6*/ 	.short	(.L_795 - .L_794)
	.align		4
.L_794:
        /*11f8*/ 	.word	index@(_Z25selective_scan_fwd_kernelI32Selective_Scan_fwd_kernel_traitsILi32ELi16ELi1ELb0ELb1ELb1ELb0ELb0EfffEEv13SSMParamsBase)
        /*11fc*/ 	.word	0x00000000


	//----- nvinfo : EIATTR_REGCOUNT
	.align		4
.L_795:
        /*1200*/ 	.byte	0x04, 0x2f
        /*1202*/ 	.short	(.L_797 - .L_796)
	.align		4
.L_796:
        /*1204*/ 	.word	index@(_Z25selective_scan_fwd_kernelI32Selective_Scan_fwd_kernel_traitsILi128ELi16ELi1ELb1ELb1ELb1ELb1ELb1EfffEEv13SSMParamsBase)
        /*1208*/ 	.word	0x000000a8


	//----- nvinfo : EIATTR_FRAME_SIZE
	.align		4
.L_797:
        /*120c*/ 	.byte	0x04, 0x11
        /*120e*/ 	.short	(.L_799 - .L_798)
	.align		4
.L_798:
        /*1210*/ 	.word	index@(_Z25selective_scan_fwd_kernelI32Selective_Scan_fwd_kernel_traitsILi128ELi16ELi1ELb1ELb1ELb1ELb1ELb1EfffEEv13SSMParamsBase)
        /*1214*/ 	.word	0x00000000


	//----- nvinfo : EIATTR_REGCOUNT
	.align		4
.L_799:
        /*1218*/ 	.byte	0x04, 0x2f
        /*121a*/ 	.short	(.L_801 - .L_800)
	.align		4
.L_800:
        /*121c*/ 	.word	index@(_Z25selective_scan_fwd_kernelI32Selective_Scan_fwd_kernel_traitsILi128ELi16ELi1ELb1ELb1ELb1ELb1ELb0EfffEEv13SSMParamsBase)
        /*1220*/ 	.word	0x0000009b


	//----- nvinfo : EIATTR_FRAME_SIZE
	.align		4
.L_801:
        /*1224*/ 	.byte	0x04, 0x11
        /*1226*/ 	.short	(.L_803 - .L_802)
	.align		4
.L_802:
        /*1228*/ 	.word	index@(_Z25selective_scan_fwd_kernelI32Selective_Scan_fwd_kernel_traitsILi128ELi16ELi1ELb1ELb1ELb1ELb1ELb0EfffEEv13SSMParamsBase)
        /*122c*/ 	.word	0x00000000


	//----- nvinfo : EIATTR_REGCOUNT
	.align		4
.L_803:
        /*1230*/ 	.byte	0x04, 0x2f
        /*1232*/ 	.short	(.L_805 - .L_804)
	.align		4
.L_804:
        /*1234*/ 	.word	index@(_Z25selective_scan_fwd_kernelI32Selective_Scan_fwd_kernel_traitsILi128ELi16ELi1ELb1ELb1ELb1ELb0ELb1EfffEEv13SSMParamsBase)
        /*1238*/ 	.word	0x000000a8


	//----- nvinfo : EIATTR_FRAME_SIZE
	.align		4
.L_805:
        /*123c*/ 	.byte	0x04, 0x11
        /*123e*/ 	.short	(.L_807 - .L_806)
	.align		4
.L_806:
        /*1240*/ 	.word	index@(_Z25selective_scan_fwd_kernelI32Selective_Scan_fwd_kernel_traitsILi128ELi16ELi1ELb1ELb1ELb1ELb0ELb1EfffEEv13SSMParamsBase)
        /*1244*/ 	.word	0x00000000


	//----- nvinfo : EIATTR_REGCOUNT
	.align		4
.L_807:
        /*1248*/ 	.byte	0x04, 0x2f
        /*124a*/ 	.short	(.L_809 - .L_808)
	.align		4
.L_808:
        /*124c*/ 	.word	index@(_Z25selective_scan_fwd_kernelI32Selective_Scan_fwd_kernel_traitsILi128ELi16ELi1ELb1ELb1ELb1ELb0ELb0EfffEEv13SSMParamsBase)
        /*1250*/ 	.word	0x0000009b


	//----- nvinfo : EIATTR_FRAME_SIZE
	.align		4
.L_809:
        /*1254*/ 	.byte	0x04, 0x11
        /*1256*/ 	.short	(.L_811 - .L_810)
	.align		4
.L_810:
        /*1258*/ 	.word	index@(_Z25selective_scan_fwd_kernelI32Selective_Scan_fwd_kernel_traitsILi128ELi16ELi1ELb1ELb1ELb1ELb0ELb0EfffEEv13SSMParamsBase)
        /*125c*/ 	.word	0x00000000


	//----- nvinfo : EIATTR_REGCOUNT
	.align		4
.L_811:
        /*1260*/ 	.byte	0x04, 0x2f
        /*1262*/ 	.short	(.L_813 - .L_812)
	.align		4
.L_812:
        /*1264*/ 	.word	index@(_Z25selective_scan_fwd_kernelI32Selective_Scan_fwd_kernel_traitsILi128ELi16ELi1ELb0ELb1ELb1ELb1ELb1EfffEEv13SSMParamsBase)
        /*1268*/ 	.word	0x000000a8


	//----- nvinfo : EIATTR_FRAME_SIZE
	.align		4
.L_813:
        /*126c*/ 	.byte	0x04, 0x11
        /*126e*/ 	.short	(.L_815 - .L_814)
	.align		4
.L_814:
        /*1270*/ 	.word	index@(_Z25selective_scan_fwd_kernelI32Selective_Scan_fwd_kernel_traitsILi128ELi16ELi1ELb0ELb1ELb1ELb1ELb1EfffEEv13SSMParamsBase)
        /*1274*/ 	.word	0x00000000


	//----- nvinfo : EIATTR_REGCOUNT
	.align		4
.L_815:
        /*1278*/ 	.byte	0x04, 0x2f
        /*127a*/ 	.short	(.L_817 - .L_816)
	.align		4
.L_816:
        /*127c*/ 	.word	index@(_Z25selective_scan_fwd_kernelI32Selective_Scan_fwd_kernel_traitsILi128ELi16ELi1ELb0ELb1ELb1ELb1ELb0EfffEEv13SSMParamsBase)
        /*1280*/ 	.word	0x000000a8


	//----- nvinfo : EIATTR_FRAME_SIZE
	.align		4
.L_817:
        /*1284*/ 	.byte	0x04, 0x11
        /*1286*/ 	.short	(.L_819 - .L_818)
	.align		4
.L_818:
        /*1288*/ 	.word	index@(_Z25selective_scan_fwd_kernelI32Selective_Scan_fwd_kernel_traitsILi128ELi16ELi1ELb0ELb1ELb1ELb1ELb0EfffEEv13SSMParamsBase)
        /*128c*/ 	.word	0x00000000


	//----- nvinfo : EIATTR_REGCOUNT
	.align		4
.L_819:
        /*1290*/ 	.byte	0x04, 0x2f
        /*1292*/ 	.short	(.L_821 - .L_820)
	.align		4
.L_820:
        /*1294*/ 	.word	index@(_Z25selective_scan_fwd_kernelI32Selective_Scan_fwd_kernel_traitsILi128ELi16ELi1ELb0ELb1ELb1ELb0ELb1EfffEEv13SSMParamsBase)
        /*1298*/ 	.word	0x000000a8


	//----- nvinfo : EIATTR_FRAME_SIZE
	.align		4
.L_821:
        /*129c*/ 	.byte	0x04, 0x11
        /*129e*/ 	.short	(.L_823 - .L_822)
	.align		4
.L_822:
        /*12a0*/ 	.word	index@(_Z25selective_scan_fwd_kernelI32Selective_Scan_fwd_kernel_traitsILi128ELi16ELi1ELb0ELb1ELb1ELb0ELb1EfffEEv13SSMParamsBase)
        /*12a4*/ 	.word	0x00000000


	//----- nvinfo : EIATTR_REGCOUNT
	.align		4
.L_823:
        /*12a8*/ 	.byte	0x04, 0x2f
        /*12aa*/ 	.short	(.L_825 - .L_824)
	.align		4
.L_824:
        /*12ac*/ 	.word	index@(_Z25selective_scan_fwd_kernelI32Selective_Scan_fwd_kernel_traitsILi128ELi16ELi1ELb0ELb1ELb1ELb0ELb0EfffEEv13SSMParamsBase)
        /*12b0*/ 	.word	0x000000a8


	//----- nvinfo : EIATTR_FRAME_SIZE
	.align		4
.L_825:
        /*12b4*/ 	.byte	0x04, 0x11
        /*12b6*/ 	.short	(.L_827 - .L_826)
	.align		4
.L_826:
        /*12b8*/ 	.word	index@(_Z25selective_scan_fwd_kernelI32Selective_Scan_fwd_kernel_traitsILi128ELi16ELi1ELb0ELb1ELb1ELb0ELb0EfffEEv13SSMParamsBase)
        /*12bc*/ 	.word	0x00000000


	//----- nvinfo : EIATTR_MIN_STACK_SIZE
	.align		4
.L_827:
        /*12c0*/ 	.byte	0x04, 0x12
        /*12c2*/ 	.short	(.L_829 - .L_828)
	.align		4
.L_828:
        /*12c4*/ 	.word	index@(_Z25selective_scan_fwd_kernelI32Selective_Scan_fwd_kernel_traitsILi128ELi16ELi1ELb0ELb1ELb1ELb0ELb0EfffEEv13SSMParamsBase)
        /*12c8*/ 	.word	0x00000000


	//----- nvinfo : EIATTR_MIN_STACK_SIZE
	.align		4
.L_829:
        /*12cc*/ 	.byte	0x04, 0x12
        /*12ce*/ 	.short	(.L_831 - .L_830)
	.align		4
.L_830:
        /*12d0*/ 	.word	index@(_Z25selective_scan_fwd_kernelI32Selective_Scan_fwd_kernel_traitsILi128ELi16ELi1ELb0ELb1ELb1ELb0ELb1EfffEEv13SSMParamsBase)
        /*12d4*/ 	.word	0x00000000


	//----- nvinfo : EIATTR_MIN_STACK_SIZE
	.align		4
.L_831:
        /*12d8*/ 	.byte	0x04, 0x12
        /*12da*/ 	.short	(.L_833 - .L_832)
	.align		4
.L_832:
        /*12dc*/ 	.word	index@(_Z25selective_scan_fwd_kernelI32Selective_Scan_fwd_kernel_traitsILi128ELi16ELi1ELb0ELb1ELb1ELb1ELb0EfffEEv13SSMParamsBase)
        /*12e0*/ 	.word	0x00000000


	//----- nvinfo : EIATTR_MIN_STACK_SIZE
	.align		4
.L_833:
        /*12e4*/ 	.byte	0x04, 0x12
        /*12e6*/ 	.short	(.L_835 - .L_834)
	.align		4
.L_834:
        /*12e8*/ 	.word	index@(_Z25selective_scan_fwd_kernelI32Selective_Scan_fwd_kernel_traitsILi128ELi16ELi1ELb0ELb1ELb1ELb1ELb1EfffEEv13SSMParamsBase)
        /*12ec*/ 	.word	0x00000000


	//----- nvinfo : EIATTR_MIN_STACK_SIZE
	.align		4
.L_835:
        /*12f0*/ 	.byte	0x04, 0x12
        /*12f2*/ 	.short	(.L_837 - .L_836)
	.align		4
.L_836:
        /*12f4*/ 	.word	index@(_Z25selective_scan_fwd_kernelI32Selective_Scan_fwd_kernel_traitsILi128ELi16ELi1ELb1ELb1ELb1ELb0ELb0EfffEEv13SSMParamsBase)
        /*12f8*/ 	.word	0x00000000


	//----- nvinfo : EIATTR_MIN_STACK_SIZE
	.align		4
.L_837:
        /*12fc*/ 	.byte	0x04, 0x12
        /*12fe*/ 	.short	(.L_839 - .L_838)
	.align		4
.L_838:
        /*1300*/ 	.word	index@(_Z25selective_scan_fwd_kernelI32Selective_Scan_fwd_kernel_traitsILi128ELi16ELi1ELb1ELb1ELb1ELb0ELb1EfffEEv13SSMParamsBase)
        /*1304*/ 	.word	0x00000000


	//----- nvinfo : EIATTR_MIN_STACK_SIZE
	.align		4
.L_839:
        /*1308*/ 	.byte	0x04, 0x12
        /*130a*/ 	.short	(.L_841 - .L_840)
	.align		4
.L_840:
        /*130c*/ 	.word	index@(_Z25selective_scan_fwd_kernelI32Selective_Scan_fwd_kernel_traitsILi128ELi16ELi1ELb1ELb1ELb1ELb1ELb0EfffEEv13SSMParamsBase)
        /*1310*/ 	.word	0x00000000


	//----- nvinfo : EIATTR_MIN_STACK_SIZE
	.align		4
.L_841:
        /*1314*/ 	.byte	0x04, 0x12
        /*1316*/ 	.short	(.L_843 - .L_842)
	.align		4
.L_842:
        /*1318*/ 	.word	index@(_Z25selective_scan_fwd_kernelI32Selective_Scan_fwd_kernel_traitsILi128ELi16ELi1ELb1ELb1ELb1ELb1ELb1EfffEEv13SSMParamsBase)
        /*131c*/ 	.word	0x00000000


	//----- nvinfo : EIATTR_MIN_STACK_SIZE
	.align		4
.L_843:
        /*1320*/ 	.byte	0x04, 0x12
        /*1322*/ 	.short	(.L_845 - .L_844)
	.align		4
.L_844:
        /*1324*/ 	.word	index@(_Z25selective_scan_fwd_kernelI32Selective_Scan_fwd_kernel_traitsILi32ELi16ELi1ELb0ELb1ELb1ELb0ELb0EfffEEv13SSMParamsBase)
        /*1328*/ 	.word	0x00000000


	//----- nvinfo : EIATTR_MIN_STACK_SIZE
	.align		4
.L_845:
        /*132c*/ 	.byte	0x04, 0x12
        /*132e*/ 	.short	(.L_847 - .L_846)
	.align		4
.L_846:
        /*1330*/ 	.word	index@(_Z25selective_scan_fwd_kernelI32Selective_Scan_fwd_kernel_traitsILi32ELi16ELi1ELb0ELb1ELb1ELb0ELb1EfffEEv13SSMParamsBase)
        /*1334*/ 	.word	0x00000000


	//----- nvinfo : EIATTR_MIN_STACK_SIZE
	.align		4
.L_847:
        /*1338*/ 	.byte	0x04, 0x12
        /*133a*/ 	.short	(.L_849 - .L_848)
	.align		4
.L_848:
        /*133c*/ 	.word	index@(_Z25selective_scan_fwd_kernelI32Selective_Scan_fwd_kernel_traitsILi32ELi16ELi1ELb0ELb1ELb1ELb1ELb0EfffEEv13SSMParamsBase)
        /*1340*/ 	.word	0x00000000


	//----- nvinfo : EIATTR_MIN_STACK_SIZE
	.align		4
.L_849:
        /*1344*/ 	.byte	0x04, 0x12
        /*1346*/ 	.short	(.L_851 - .L_850)
	.align		4
.L_850:
        /*1348*/ 	.word	index@(_Z25selective_scan_fwd_kernelI32Selective_Scan_fwd_kernel_traitsILi32ELi16ELi1ELb0ELb1ELb1ELb1ELb1EfffEEv13SSMParamsBase)
        /*134c*/ 	.word	0x00000000


	//----- nvinfo : EIATTR_MIN_STACK_SIZE
	.align		4
.L_851:
        /*1350*/ 	.byte	0x04, 0x12
        /*1352*/ 	.short	(.L_853 - .L_852)
	.align		4
.L_852:
        /*1354*/ 	.word	index@(_Z25selective_scan_fwd_kernelI32Selective_Scan_fwd_kernel_traitsILi32ELi16ELi1ELb1ELb1ELb1ELb0ELb0EfffEEv13SSMParamsBase)
        /*1358*/ 	.word	0x00000000


	//----- nvinfo : EIATTR_MIN_STACK_SIZE
	.align		4
.L_853:
        /*135c*/ 	.byte	0x04, 0x12
        /*135e*/ 	.short	(.L_855 - .L_854)
	.align		4
.L_854:
        /*1360*/ 	.word	index@(_Z25selective_scan_fwd_kernelI32Selective_Scan_fwd_kernel_traitsILi32ELi16ELi1ELb1ELb1ELb1ELb0ELb1EfffEEv13SSMParamsBase)
        /*1364*/ 	.word	0x00000000


	//----- nvinfo : EIATTR_MIN_STACK_SIZE
	.align		4
.L_855:
        /*1368*/ 	.byte	0x04, 0x12
        /*136a*/ 	.short	(.L_857 - .L_856)
	.align		4
.L_856:
        /*136c*/ 	.word	index@(_Z25selective_scan_fwd_kernelI32Selective_Scan_fwd_kernel_traitsILi32ELi16ELi1ELb1ELb1ELb1ELb1ELb0EfffEEv13SSMParamsBase)
        /*1370*/ 	.word	0x00000000


	//----- nvinfo : EIATTR_MIN_STACK_SIZE
	.align		4
.L_857:
        /*1374*/ 	.byte	0x04, 0x12
        /*1376*/ 	.short	(.L_859 - .L_858)
	.align		4
.L_858:
        /*1378*/ 	.word	index@(_Z25selective_scan_fwd_kernelI32Selective_Scan_fwd_kernel_traitsILi32ELi16ELi1ELb1ELb1ELb1ELb1ELb1EfffEEv13SSMParamsBase)
        /*137c*/ 	.word	0x00000000


	//----- nvinfo : EIATTR_MIN_STACK_SIZE
	.align		4
.L_859:
        /*1380*/ 	.byte	0x04, 0x12
        /*1382*/ 	.short	(.L_861 - .L_860)
	.align		4
.L_860:
        /*1384*/ 	.word	index@(_Z25selective_scan_fwd_kernelI32Selective_Scan_fwd_kernel_traitsILi32ELi8ELi1ELb0ELb1ELb1ELb0ELb0EfffEEv13SSMParamsBase)
        /*1388*/ 	.word	0x00000000


	//----- nvinfo : EIATTR_MIN_STACK_SIZE
	.align		4
.L_861:
        /*138c*/ 	.byte	0x04, 0x12
        /*138e*/ 	.short	(.L_863 - .L_862)
	.align		4
.L_862:
        /*1390*/ 	.word	index@(_Z25selective_scan_fwd_kernelI32Selective_Scan_fwd_kernel_traitsILi32ELi8ELi1ELb0ELb1ELb1ELb0ELb1EfffEEv13SSMParamsBase)
        /*1394*/ 	.word	0x00000000


	//----- nvinfo : EIATTR_MIN_STACK_SIZE
	.align		4
.L_863:
        /*1398*/ 	.byte	0x04, 0x12
        /*139a*/ 	.short	(.L_865 - .L_864)
	.align		4
.L_864:
        /*139c*/ 	.word	index@(_Z25selective_scan_fwd_kernelI32Selective_Scan_fwd_kernel_traitsILi32ELi8ELi1ELb0ELb1ELb1ELb1ELb0EfffEEv13SSMParamsBase)
        /*13a0*/ 	.word	0x00000000


	//----- nvinfo : EIATTR_MIN_STACK_SIZE
	.align		4
.L_865:
        /*13a4*/ 	.byte	0x04, 0x12
        /*13a6*/ 	.short	(.L_867 - .L_866)
	.align		4
.L_866:
        /*13a8*/ 	.word	index@(_Z25selective_scan_fwd_kernelI32Selective_Scan_fwd_kernel_traitsILi32ELi8ELi1ELb0ELb1ELb1ELb1ELb1EfffEEv13SSMParamsBase)
        /*13ac*/ 	.word	0x00000000


	//----- nvinfo : EIATTR_MIN_STACK_SIZE
	.align		4
.L_867:
        /*13b0*/ 	.byte	0x04, 0x12
        /*13b2*/ 	.short	(.L_869 - .L_868)
	.align		4
.L_868:
        /*13b4*/ 	.word	index@(_Z25selective_scan_fwd_kernelI32Selective_Scan_fwd_kernel_traitsILi32ELi8ELi1ELb1ELb1ELb1ELb0ELb0EfffEEv13SSMParamsBase)
        /*13b8*/ 	.word	0x00000000


	//----- nvinfo : EIATTR_MIN_STACK_SIZE
	.align		4
.L_869:
        /*13bc*/ 	.byte	0x04, 0x12
        /*13be*/ 	.short	(.L_871 - .L_870)
	.align		4
.L_870:
        /*13c0*/ 	.word	index@(_Z25selective_scan_fwd_kernelI32Selective_Scan_fwd_kernel_traitsILi32ELi8ELi1ELb1ELb1ELb1ELb0ELb1EfffEEv13SSMParamsBase)
        /*13c4*/ 	.word	0x00000000


	//----- nvinfo : EIATTR_MIN_STACK_SIZE
	.align		4
.L_871:
        /*13c8*/ 	.byte	0x04, 0x12
        /*13ca*/ 	.short	(.L_873 - .L_872)
	.align		4
.L_872:
        /*13cc*/ 	.word	index@(_Z25selective_scan_fwd_kernelI32Selective_Scan_fwd_kernel_traitsILi32ELi8ELi1ELb1ELb1ELb1ELb1ELb0EfffEEv13SSMParamsBase)
        /*13d0*/ 	.word	0x00000000


	//----- nvinfo : EIATTR_MIN_STACK_SIZE
	.align		4
.L_873:
        /*13d4*/ 	.byte	0x04, 0x12
        /*13d6*/ 	.short	(.L_875 - .L_874)
	.align		4
.L_874:
        /*13d8*/ 	.word	index@(_Z25selective_scan_fwd_kernelI32Selective_Scan_fwd_kernel_traitsILi32ELi8ELi1ELb1ELb1ELb1ELb1ELb1EfffEEv13SSMParamsBase)
        /*13dc*/ 	.word	0x00000000


	//----- nvinfo : EIATTR_MIN_STACK_SIZE
	.align		4
.L_875:
        /*13e0*/ 	.byte	0x04, 0x12
        /*13e2*/ 	.short	(.L_877 - .L_876)
	.align		4
.L_876:
        /*13e4*/ 	.word	index@(_Z25selective_scan_fwd_kernelI32Selective_Scan_fwd_kernel_traitsILi32ELi4ELi1ELb0ELb1ELb1ELb0ELb0EfffEEv13SSMParamsBase)
        /*13e8*/ 	.word	0x00000000


	//----- nvinfo : EIATTR_MIN_STACK_SIZE
	.align		4
.L_877:
        /*13ec*/ 	.byte	0x04, 0x12
        /*13ee*/ 	.short	(.L_879 - .L_878)
	.align		4
.L_878:
        /*13f0*/ 	.word	index@(_Z25selective_scan_fwd_kernelI32Selective_Scan_fwd_kernel_traitsILi32ELi4ELi1ELb0ELb1ELb1ELb0ELb1EfffEEv13SSMParamsBase)
        /*13f4*/ 	.word	0x00000000


	//----- nvinfo : EIATTR_MIN_STACK_SIZE
	.align		4
.L_879:
        /*13f8*/ 	.byte	0x04, 0x12
        /*13fa*/ 	.short	(.L_881 - .L_880)
	.align		4
.L_880:
        /*13fc*/ 	.word	index@(_Z25selective_scan_fwd_kernelI32Selective_Scan_fwd_kernel_traitsILi32ELi4ELi1ELb0ELb1ELb1ELb1ELb0EfffEEv13SSMParamsBase)
        /*1400*/ 	.word	0x00000000


	//----- nvinfo : EIATTR_MIN_STACK_SIZE
	.align		4
.L_881:
        /*1404*/ 	.byte	0x04, 0x12
        /*1406*/ 	.short	(.L_883 - .L_882)
	.align		4
.L_882:
        /*1408*/ 	.word	index@(_Z25selective_scan_fwd_kernelI32Selective_Scan_fwd_kernel_traitsILi32ELi4ELi1ELb0ELb1ELb1ELb1ELb1EfffEEv13SSMParamsBase)
        /*140c*/ 	.word	0x00000000


	//----- nvinfo : EIATTR_MIN_STACK_SIZE
	.align		4
.L_883:
        /*1410*/ 	.byte	0x04, 0x12
        /*1412*/ 	.short	(.L_885 - .L_884)
	.align		4
.L_884:
        /*1414*/ 	.word	index@(_Z25selective_scan_fwd_kernelI32Selective_Scan_fwd_kernel_traitsILi32ELi4ELi1ELb1ELb1ELb1ELb0ELb0EfffEEv13SSMParamsBase)
        /*1418*/ 	.word	0x00000000


	//----- nvinfo : EIATTR_MIN_STACK_SIZE
	.align		4
.L_885:
        /*141c*/ 	.byte	0x04, 0x12
        /*141e*/ 	.short	(.L_887 - .L_886)
	.align		4
.L_886:
        /*1420*/ 	.word	index@(_Z25selective_scan_fwd_kernelI32Selective_Scan_fwd_kernel_traitsILi32ELi4ELi1ELb1ELb1ELb1ELb0ELb1EfffEEv13SSMParamsBase)
        /*1424*/ 	.word	0x00000000


	//----- nvinfo : EIATTR_MIN_STACK_SIZE
	.align		4
.L_887:
        /*1428*/ 	.byte	0x04, 0x12
        /*142a*/ 	.short	(.L_889 - .L_888)
	.align		4
.L_888:
        /*142c*/ 	.word	index@(_Z25selective_scan_fwd_kernelI32Selective_Scan_fwd_kernel_traitsILi32ELi4ELi1ELb1ELb1ELb1ELb1ELb0EfffEEv13SSMParamsBase)
        /*1430*/ 	.word	0x00000000


	//----- nvinfo : EIATTR_MIN_STACK_SIZE
	.align		4
.L_889:
        /*1434*/ 	.byte	0x04, 0x12
        /*1436*/ 	.short	(.L_891 - .L_890)
	.align		4
.L_890:
        /*1438*/ 	.word	index@(_Z25selective_scan_fwd_kernelI32Selective_Scan_fwd_kernel_traitsILi32ELi4ELi1ELb1ELb1ELb1ELb1ELb1EfffEEv13SSMParamsBase)
        /*143c*/ 	.word	0x00000000


	//----- nvinfo : EIATTR_MIN_STACK_SIZE
	.align		4
.L_891:
        /*1440*/ 	.byte	0x04, 0x12
        /*1442*/ 	.short	(.L_893 - .L_892)
	.align		4
.L_892:
        /*1444*/ 	.word	index@(_Z25selective_scan_fwd_kernelI32Selective_Scan_fwd_kernel_traitsILi64ELi16ELi1ELb0ELb1ELb1ELb0ELb0EfffEEv13SSMParamsBase)
        /*1448*/ 	.word	0x00000000


	//----- nvinfo : EIATTR_MIN_STACK_SIZE
	.align		4
.L_893:
        /*144c*/ 	.byte	0x04, 0x12
        /*144e*/ 	.short	(.L_895 - .L_894)
	.align		4
.L_894:
        /*1450*/ 	.word	index@(_Z25selective_scan_fwd_kernelI32Selective_Scan_fwd_kernel_traitsILi64ELi16ELi1ELb0ELb1ELb1ELb0ELb1EfffEEv13SSMParamsBase)
        /*1454*/ 	.word	0x00000000


	//----- nvinfo : EIATTR_MIN_STACK_SIZE
	.align		4
.L_895:
        /*1458*/ 	.byte	0x04, 0x12
        /*145a*/ 	.short	(.L_897 - .L_896)
	.align		4
.L_896:
        /*145c*/ 	.word	index@(_Z25selective_scan_fwd_kernelI32Selective_Scan_fwd_kernel_traitsILi64ELi16ELi1ELb0ELb1ELb1ELb1ELb0EfffEEv13SSMParamsBase)
        /*1460*/ 	.word	0x00000000


	//----- nvinfo : EIATTR_MIN_STACK_SIZE
	.align		4
.L_897:
        /*1464*/ 	.byte	0x04, 0x12
        /*1466*/ 	.short	(.L_899 - .L_898)
	.align		4
.L_898:
        /*1468*/ 	.word	index@(_Z25selective_scan_fwd_kernelI32Selective_Scan_fwd_kernel_traitsILi64ELi16ELi1ELb0ELb1ELb1ELb1ELb1EfffEEv13SSMParamsBase)
        /*146c*/ 	.word	0x00000000


	//----- nvinfo : EIATTR_MIN_STACK_SIZE
	.align		4
.L_899:
        /*1470*/ 	.byte	0x04, 0x12
        /*1472*/ 	.short	(.L_901 - .L_900)
	.align		4
.L_900:
        /*1474*/ 	.word	index@(_Z25selective_scan_fwd_kernelI32Selective_Scan_fwd_kernel_traitsILi64ELi16ELi1ELb1ELb1ELb1ELb0ELb0EfffEEv13SSMParamsBase)
        /*1478*/ 	.word	0x00000000


	//----- nvinfo : EIATTR_MIN_STACK_SIZE
	.align		4
.L_901:
        /*147c*/ 	.byte	0x04, 0x12
        /*147e*/ 	.short	(.L_903 - .L_902)
	.align		4
.L_902:
        /*1480*/ 	.word	index@(_Z25selective_scan_fwd_kernelI32Selective_Scan_fwd_kernel_traitsILi64ELi16ELi1ELb1ELb1ELb1ELb0ELb1EfffEEv13SSMParamsBase)
        /*1484*/ 	.word	0x00000000


	//----- nvinfo : EIATTR_MIN_STACK_SIZE
	.align		4
.L_903:
        /*1488*/ 	.byte	0x04, 0x12
        /*148a*/ 	.short	(.L_905 - .L_904)
	.align		4
.L_904:
        /*148c*/ 	.word	index@(_Z25selective_scan_fwd_kernelI32Selective_Scan_fwd_kernel_traitsILi64ELi16ELi1ELb1ELb1ELb1ELb1ELb0EfffEEv13SSMParamsBase)
        /*1490*/ 	.word	0x00000000


	//----- nvinfo : EIATTR_MIN_STACK_SIZE
	.align		4
.L_905:
        /*1494*/ 	.byte	0x04, 0x12
        /*1496*/ 	.short	(.L_907 - .L_906)
	.align		4
.L_906:
        /*1498*/ 	.word	index@(_Z25selective_scan_fwd_kernelI32Selective_Scan_fwd_kernel_traitsILi64ELi16ELi1ELb1ELb1ELb1ELb1ELb1EfffEEv13SSMParamsBase)
        /*149c*/ 	.word	0x00000000


	//----- nvinfo : EIATTR_MIN_STACK_SIZE
	.align		4
.L_907:
        /*14a0*/ 	.byte	0x04, 0x12
        /*14a2*/ 	.short	(.L_909 - .L_908)
	.align		4
.L_908:
        /*14a4*/ 	.word	index@(_Z25selective_scan_fwd_kernelI32Selective_Scan_fwd_kernel_traitsILi128ELi16ELi1ELb0ELb1ELb1ELb0ELb0EN3c104HalfEffEEv13SSMParamsBase)
        /*14a8*/ 	.word	0x00000000


	//----- nvinfo : EIATTR_MIN_STACK_SIZE
	.align		4
.L_909:
        /*14ac*/ 	.byte	0x04, 0x12
        /*14ae*/ 	.short	(.L_911 - .L_910)
	.align		4
.L_910:
        /*14b0*/ 	.word	index@(_Z25selective_scan_fwd_kernelI32Selective_Scan_fwd_kernel_traitsILi128ELi16ELi1ELb0ELb1ELb1ELb0ELb1EN3c104HalfEffEEv13SSMParamsBase)
        /*14b4*/ 	.word	0x00000000


	//----- nvinfo : EIATTR_MIN_STACK_SIZE
	.align		4
.L_911:
        /*14b8*/ 	.byte	0x04, 0x12
        /*14ba*/ 	.short	(.L_913 - .L_912)
	.align		4
.L_912:
        /*14bc*/ 	.word	index@(_Z25selective_scan_fwd_kernelI32Selective_Scan_fwd_kernel_traitsILi128ELi16ELi1ELb0ELb1ELb1ELb1ELb0EN3c104HalfEffEEv13SSMParamsBase)
        /*14c0*/ 	.word	0x00000008


	//----- nvinfo : EIATTR_MIN_STACK_SIZE
	.align		4
.L_913:
        /*14c4*/ 	.byte	0x04, 0x12
        /*14c6*/ 	.short	(.L_915 - .L_914)
	.align		4
.L_914:
        /*14c8*/ 	.word	index@(_Z25selective_scan_fwd_kernelI32Selective_Scan_fwd_kernel_traitsILi128ELi16ELi1ELb0ELb1ELb1ELb1ELb1EN3c104HalfEffEEv13SSMParamsBase)
        /*14cc*/ 	.word	0x00000008


	//----- nvinfo : EIATTR_MIN_STACK_SIZE
	.align		4
.L_915:
        /*14d0*/ 	.byte	0x04, 0x12
        /*14d2*/ 	.short	(.L_917 - .L_916)
	.align		4
.L_916:
        /*14d4*/ 	.word	index@(_Z25selective_scan_fwd_kernelI32Selective_Scan_fwd_kernel_traitsILi128ELi16ELi1ELb1ELb1ELb1ELb0ELb0EN3c104HalfEffEEv13SSMParamsBase)
        /*14d8*/ 	.word	0x00000000


	//----- nvinfo : EIATTR_MIN_STACK_SIZE
	.align		4
.L_917:
        /*14dc*/ 	.byte	0x04, 0x12
        /*14de*/ 	.short	(.L_919 - .L_918)
	.align		4
.L_918:
        /*14e0*/ 	.word	index@(_Z25selective_scan_fwd_kernelI32Selective_Scan_fwd_kernel_traitsILi128ELi16ELi1ELb1ELb1ELb1ELb0ELb1EN3c104HalfEffEEv13SSMParamsBase)
        /*14e4*/ 	.word	0x00000000


	//----- nvinfo : EIATTR_MIN_STACK_SIZE
	.align		4
.L_919:
        /*14e8*/ 	.byte	0x04, 0x12
        /*14ea*/ 	.short	(.L_921 - .L_920)
	.align		4
.L_920:
        /*14ec*/ 	.word	index@(_Z25selective_scan_fwd_kernelI32Selective_Scan_fwd_kernel_traitsILi128ELi16ELi1ELb1ELb1ELb1ELb1ELb0EN3c104HalfEffEEv13SSMParamsBase)
        /*14f0*/ 	.word	0x00000000


	//----- nvinfo : EIATTR_MIN_STACK_SIZE
	.align		4
.L_921:
        /*14f4*/ 	.byte	0x04, 0x12
        /*14f6*/ 	.short	(.L_923 - .L_922)
	.align		4
.L_922:
        /*14f8*/ 	.word	index@(_Z25selective_scan_fwd_kernelI32Selective_Scan_fwd_kernel_traitsILi128ELi16ELi1ELb1ELb1ELb1ELb1ELb1EN3c104HalfEffEEv13SSMParamsBase)
        /*14fc*/ 	.word	0x00000008


	//----- nvinfo : EIATTR_MIN_STACK_SIZE
	.align		4
.L_923:
        /*1500*/ 	.byte	0x04, 0x12
        /*1502*/ 	.short	(.L_925 - .L_924)
	.align		4
.L_924:
        /*1504*/ 	.word	index@(_Z25selective_scan_fwd_kernelI32Selective_Scan_fwd_kernel_traitsILi32ELi16ELi1ELb0ELb1ELb1ELb0ELb0EN3c104HalfEffEEv13SSMParamsBase)
        /*1508*/ 	.word	0x00000000


	//----- nvinfo : EIATTR_MIN_STACK_SIZE
	.align		4
.L_925:
        /*150c*/ 	.byte	0x04, 0x12
        /*150e*/ 	.short	(.L_927 - .L_926)
	.align		4
.L_926:
        /*1510*/ 	.word	index@(_Z25selective_scan_fwd_kernelI32Selective_Scan_fwd_kernel_traitsILi32ELi16ELi1ELb0ELb1ELb1ELb0ELb1EN3c104HalfEffEEv13SSMParamsBase)
        /*1514*/ 	.word	0x00000000


	//----- nvinfo : EIATTR_MIN_STACK_SIZE
	.align		4
.L_927:
        /*1518*/ 	.byte	0x04, 0x12
        /*151a*/ 	.short	(.L_929 - .L_928)
	.align		4
.L_928:
        /*151c*/ 	.word	index@(_Z25selective_scan_fwd_kernelI32Selective_Scan_fwd_kernel_traitsILi32ELi16ELi1ELb0ELb1ELb1ELb1ELb0EN3c104HalfEffEEv13SSMParamsBase)
        /*1520*/ 	.word	0x00000000


	//----- nvinfo : EIATTR_MIN_STACK_SIZE
	.align		4
.L_929:
        /*1524*/ 	.byte	0x04, 0x12
        /*1526*/ 	.short	(.L_931 - .L_930)
	.align		4
.L_930:
        /*1528*/ 	.word	index@(_Z25selective_scan_fwd_kernelI32Selective_Scan_fwd_kernel_traitsILi32ELi16ELi1ELb0ELb1ELb1ELb1ELb1EN3c104HalfEffEEv13SSMParamsBase)
        /*152c*/ 	.word	0x00000000


	//----- nvinfo : EIATTR_MIN_STACK_SIZE
	.align		4
.L_931:
        /*1530*/ 	.byte	0x04, 0x12
        /*1532*/ 	.short	(.L_933 - .L_932)
	.align		4
.L_932:
        /*1534*/ 	.word	index@(_Z25selective_scan_fwd_kernelI32Selective_Scan_fwd_kernel_traitsILi32ELi16ELi1ELb1ELb1ELb1ELb0ELb0EN3c104HalfEffEEv13SSMParamsBase)
        /*1538*/ 	.word	0x00000000


	//----- nvinfo : EIATTR_MIN_STACK_SIZE
	.align		4
.L_933:
        /*153c*/ 	.byte	0x04, 0x12
        /*153e*/ 	.short	(.L_935 - .L_934)
	.align		4
.L_934:
        /*1540*/ 	.word	index@(_Z25selective_scan_fwd_kernelI32Selective_Scan_fwd_kernel_traitsILi32ELi16ELi1ELb1ELb1ELb1ELb0ELb1EN3c104HalfEffEEv13SSMParamsBase)
        /*1544*/ 	.word	0x00000000


	//----- nvinfo : EIATTR_MIN_STACK_SIZE
	.align		4
.L_935:
        /*1548*/ 	.byte	0x04, 0x12
        /*154a*/ 	.short	(.L_937 - .L_936)
	.align		4
.L_936:
        /*154c*/ 	.word	index@(_Z25selective_scan_fwd_kernelI32Selective_Scan_fwd_kernel_traitsILi32ELi16ELi1ELb1ELb1ELb1ELb1ELb0EN3c104HalfEffEEv13SSMParamsBase)
        /*1550*/ 	.word	0x00000000


	//----- nvinfo : EIATTR_MIN_STACK_SIZE
	.align		4
.L_937:
        /*1554*/ 	.byte	0x04, 0x12
        /*1556*/ 	.short	(.L_939 - .L_938)
	.align		4
.L_938:
        /*1558*/ 	.word	index@(_Z25selective_scan_fwd_kernelI32Selective_Scan_fwd_kernel_traitsILi32ELi16ELi1ELb1ELb1ELb1ELb1ELb1EN3c104HalfEffEEv13SSMParamsBase)
        /*155c*/ 	.word	0x00000000


	//----- nvinfo : EIATTR_MIN_STACK_SIZE
	.align		4
.L_939:
        /*1560*/ 	.byte	0x04, 0x12
        /*1562*/ 	.short	(.L_941 - .L_940)
	.align		4
.L_940:
        /*1564*/ 	.word	index@(_Z25selective_scan_fwd_kernelI32Selective_Scan_fwd_kernel_traitsILi32ELi8ELi1ELb0ELb1ELb1ELb0ELb0EN3c104HalfEffEEv13SSMParamsBase)
        /*1568*/ 	.word	0x00000000


	//----- nvinfo : EIATTR_MIN_STACK_SIZE
	.align		4
.L_941:
        /*156c*/ 	.byte	0x04, 0x12
        /*156e*/ 	.short	(.L_943 - .L_942)
	.align		4
.L_942:
        /*1570*/ 	.word	index@(_Z25selective_scan_fwd_kernelI32Selective_Scan_fwd_kernel_traitsILi32ELi8ELi1ELb0ELb1ELb1ELb0ELb1EN3c104HalfEffEEv13SSMParamsBase)
        /*1574*/ 	.word	0x00000000


	//----- nvinfo : EIATTR_MIN_STACK_SIZE
	.align		4
.L_943:
        /*1578*/ 	.byte	0x04, 0x12
        /*157a*/ 	.short	(.L_945 - .L_944)
	.align		4
.L_944:
        /*157c*/ 	.word	index@(_Z25selective_scan_fwd_kernelI32Selective_Scan_fwd_kernel_traitsILi32ELi8ELi1ELb0ELb1ELb1ELb1ELb0EN3c104HalfEffEEv13SSMParamsBase)
        /*1580*/ 	.word	0x00000000


	//----- nvinfo : EIATTR_MIN_STACK_SIZE
	.align		4
.L_945:
        /*1584*/ 	.byte	0x04, 0x12
        /*1586*/ 	.short	(.L_947 - .L_946)
	.align		4
.L_946:
        /*1588*/ 	.word	index@(_Z25selective_scan_fwd_kernelI32Selective_Scan_fwd_kernel_traitsILi32ELi8ELi1ELb0ELb1ELb1ELb1ELb1EN3c104HalfEffEEv13SSMParamsBase)
        /*158c*/ 	.word	0x00000000


	//----- nvinfo : EIATTR_MIN_STACK_SIZE
	.align		4
.L_947:
        /*1590*/ 	.byte	0x04, 0x12
        /*1592*/ 	.short	(.L_949 - .L_948)
	.align		4
.L_948:
        /*1594*/ 	.word	index@(_Z25selective_scan_fwd_kernelI32Selective_Scan_fwd_kernel_traitsILi32ELi8ELi1ELb1ELb1ELb1ELb0ELb0EN3c104HalfEffEEv13SSMParamsBase)
        /*1598*/ 	.word	0x00000000


	//----- nvinfo : EIATTR_MIN_STACK_SIZE
	.align		4
.L_949:
        /*159c*/ 	.byte	0x04, 0x12
        /*159e*/ 	.short	(.L_951 - .L_950)
	.align		4
.L_950:
        /*15a0*/ 	.word	index@(_Z25selective_scan_fwd_kernelI32Selective_Scan_fwd_kernel_traitsILi32ELi8ELi1ELb1ELb1ELb1ELb0ELb1EN3c104HalfEffEEv13SSMParamsBase)
        /*15a4*/ 	.word	0x00000000


	//----- nvinfo : EIATTR_MIN_STACK_SIZE
	.align		4
.L_951:
        /*15a8*/ 	.byte	0x04, 0x12
        /*15aa*/ 	.short	(.L_953 - .L_952)
	.align		4
.L_952:
        /*15ac*/ 	.word	index@(_Z25selective_scan_fwd_kernelI32Selective_Scan_fwd_kernel_traitsILi32ELi8ELi1ELb1ELb1ELb1ELb1ELb0EN3c104HalfEffEEv13SSMParamsBase)
        /*15b0*/ 	.word	0x00000000


	//----- nvinfo : EIATTR_MIN_STACK_SIZE
	.align		4
.L_953:
        /*15b4*/ 	.byte	0x04, 0x12
        /*15b6*/ 	.short	(.L_955 - .L_954)
	.align		4
.L_954:
        /*15b8*/ 	.word	index@(_Z25selective_scan_fwd_kernelI32Selective_Scan_fwd_kernel_traitsILi32ELi8ELi1ELb1ELb1ELb1ELb1ELb1EN3c104HalfEffEEv13SSMParamsBase)
        /*15bc*/ 	.word	0x00000000


	//----- nvinfo : EIATTR_MIN_STACK_SIZE
	.align		4
.L_955:
        /*15c0*/ 	.byte	0x04, 0x12
        /*15c2*/ 	.short	(.L_957 - .L_956)
	.align		4
.L_956:
        /*15c4*/ 	.word	index@(_Z25selective_scan_fwd_kernelI32Selective_Scan_fwd_kernel_traitsILi32ELi4ELi1ELb0ELb1ELb1ELb0ELb0EN3c104HalfEffEEv13SSMParamsBase)
        /*15c8*/ 	.word	0x00000000


	//----- nvinfo : EIATTR_MIN_STACK_SIZE
	.align		4
.L_957:
        /*15cc*/ 	.byte	0x04, 0x12
        /*15ce*/ 	.short	(.L_959 - .L_958)
	.align		4
.L_958:
        /*15d0*/ 	.word	index@(_Z25selective_scan_fwd_kernelI32Selective_Scan_fwd_kernel_traitsILi32ELi4ELi1ELb0ELb1ELb1ELb0ELb1EN3c104HalfEffEEv13SSMParamsBase)
        /*15d4*/ 	.word	0x00000000


	//----- nvinfo : EIATTR_MIN_STACK_SIZE
	.align		4
.L_959:
        /*15d8*/ 	.byte	0x04, 0x12
        /*15da*/ 	.short	(.L_961 - .L_960)
	.align		4
.L_960:
        /*15dc*/ 	.word	index@(_Z25selective_scan_fwd_kernelI32Selective_Scan_fwd_kernel_traitsILi32ELi4ELi1ELb0ELb1ELb1ELb1ELb0EN3c104HalfEffEEv13SSMParamsBase)
        /*15e0*/ 	.word	0x00000000


	//----- nvinfo : EIATTR_MIN_STACK_SIZE
	.align		4
.L_961:
        /*15e4*/ 	.byte	0x04, 0x12
        /*15e6*/ 	.short	(.L_963 - .L_962)
	.align		4
.L_962:
        /*15e8*/ 	.word	index@(_Z25selective_scan_fwd_kernelI32Selective_Scan_fwd_kernel_traitsILi32ELi4ELi1ELb0ELb1ELb1ELb1ELb1EN3c104HalfEffEEv13SSMParamsBase)
        /*15ec*/ 	.word	0x00000000


	//----- nvinfo : EIATTR_MIN_STACK_SIZE
	.align		4
.L_963:
        /*15f0*/ 	.byte	0x04, 0x12
        /*15f2*/ 	.short	(.L_965 - .L_964)
	.align		4
.L_964:
        /*15f4*/ 	.word	index@(_Z25selective_scan_fwd_kernelI32Selective_Scan_fwd_kernel_traitsILi32ELi4ELi1ELb1ELb1ELb1ELb0ELb0EN3c104HalfEffEEv13SSMParamsBase)
        /*15f8*/ 	.word	0x00000000


	//----- nvinfo : EIATTR_MIN_STACK_SIZE
	.align		4
.L_965:
        /*15fc*/ 	.byte	0x04, 0x12
        /*15fe*/ 	.short	(.L_967 - .L_966)
	.align		4
.L_966:
        /*1600*/ 	.word	index@(_Z25selective_scan_fwd_kernelI32Selective_Scan_fwd_kernel_traitsILi32ELi4ELi1ELb1ELb1ELb1ELb0ELb1EN3c104HalfEffEEv13SSMParamsBase)
        /*1604*/ 	.word	0x00000000


	//----- nvinfo : EIATTR_MIN_STACK_SIZE
	.align		4
.L_967:
        /*1608*/ 	.byte	0x04, 0x12
        /*160a*/ 	.short	(.L_969 - .L_968)
	.align		4
.L_968:
        /*160c*/ 	.word	index@(_Z25selective_scan_fwd_kernelI32Selective_Scan_fwd_kernel_traitsILi32ELi4ELi1ELb1ELb1ELb1ELb1ELb0EN3c104HalfEffEEv13SSMParamsBase)
        /*1610*/ 	.word	0x00000000


	//----- nvinfo : EIATTR_MIN_STACK_SIZE
	.align		4
.L_969:
        /*1614*/ 	.byte	0x04, 0x12
        /*1616*/ 	.short	(.L_971 - .L_970)
	.align		4
.L_970:
        /*1618*/ 	.word	index@(_Z25selective_scan_fwd_kernelI32Selective_Scan_fwd_kernel_traitsILi32ELi4ELi1ELb1ELb1ELb1ELb1ELb1EN3c104HalfEffEEv13SSMParamsBase)
        /*161c*/ 	.word	0x00000000


	//----- nvinfo : EIATTR_MIN_STACK_SIZE
	.align		4
.L_971:
        /*1620*/ 	.byte	0x04, 0x12
        /*1622*/ 	.short	(.L_973 - .L_972)
	.align		4
.L_972:
        /*1624*/ 	.word	index@(_Z25selective_scan_fwd_kernelI32Selective_Scan_fwd_kernel_traitsILi64ELi16ELi1ELb0ELb1ELb1ELb0ELb0EN3c104HalfEffEEv13SSMParamsBase)
        /*1628*/ 	.word	0x00000000


	//----- nvinfo : EIATTR_MIN_STACK_SIZE
	.align		4
.L_973:
        /*162c*/ 	.byte	0x04, 0x12
        /*162e*/ 	.short	(.L_975 - .L_974)
	.align		4
.L_974:
        /*1630*/ 	.word	index@(_Z25selective_scan_fwd_kernelI32Selective_Scan_fwd_kernel_traitsILi64ELi16ELi1ELb0ELb1ELb1ELb0ELb1EN3c104HalfEffEEv13SSMParamsBase)
        /*1634*/ 	.word	0x00000000


	//----- nvinfo : EIATTR_MIN_STACK_SIZE
	.align		4
.L_975:
        /*1638*/ 	.byte	0x04, 0x12
        /*163a*/ 	.short	(.L_977 - .L_976)
	.align		4
.L_976:
        /*163c*/ 	.word	index@(_Z25selective_scan_fwd_kernelI32Selective_Scan_fwd_kernel_traitsILi64ELi16ELi1ELb0ELb1ELb1ELb1ELb0EN3c104HalfEffEEv13SSMParamsBase)
        /*1640*/ 	.word	0x00000000


	//----- nvinfo : EIATTR_MIN_STACK_SIZE
	.align		4
.L_977:
        /*1644*/ 	.byte	0x04, 0x12
        /*1646*/ 	.short	(.L_979 - .L_978)
	.align		4
.L_978:
        /*1648*/ 	.word	index@(_Z25selective_scan_fwd_kernelI32Selective_Scan_fwd_kernel_traitsILi64ELi16ELi1ELb0ELb1ELb1ELb1ELb1EN3c104HalfEffEEv13SSMParamsBase)
        /*164c*/ 	.word	0x00000000


	//----- nvinfo : EIATTR_MIN_STACK_SIZE
	.align		4
.L_979:
        /*1650*/ 	.byte	0x04, 0x12
        /*1652*/ 	.short	(.L_981 - .L_980)
	.align		4
.L_980:
        /*1654*/ 	.word	index@(_Z25selective_scan_fwd_kernelI32Selective_Scan_fwd_kernel_traitsILi64ELi16ELi1ELb1ELb1ELb1ELb0ELb0EN3c104HalfEffEEv13SSMParamsBase)
        /*1658*/ 	.word	0x00000000


	//----- nvinfo : EIATTR_MIN_STACK_SIZE
	.align		4
.L_981:
        /*165c*/ 	.byte	0x04, 0x12
        /*165e*/ 	.short	(.L_983 - .L_982)
	.align		4
.L_982:
        /*1660*/ 	.word	index@(_Z25selective_scan_fwd_kernelI32Selective_Scan_fwd_kernel_traitsILi64ELi16ELi1ELb1ELb1ELb1ELb0ELb1EN3c104HalfEffEEv13SSMParamsBase)
        /*1664*/ 	.word	0x00000000


	//----- nvinfo : EIATTR_MIN_STACK_SIZE
	.align		4
.L_983:
        /*1668*/ 	.byte	0x04, 0x12
        /*166a*/ 	.short	(.L_985 - .L_984)
	.align		4
.L_984:
        /*166c*/ 	.word	index@(_Z25selective_scan_fwd_kernelI32Selective_Scan_fwd_kernel_traitsILi64ELi16ELi1ELb1ELb1ELb1ELb1ELb0EN3c104HalfEffEEv13SSMParamsBase)
        /*1670*/ 	.word	0x00000000


	//----- nvinfo : EIATTR_MIN_STACK_SIZE
	.align		4
.L_985:
        /*1674*/ 	.byte	0x04, 0x12
        /*1676*/ 	.short	(.L_987 - .L_986)
	.align		4
.L_986:
        /*1678*/ 	.word	index@(_Z25selective_scan_fwd_kernelI32Selective_Scan_fwd_kernel_traitsILi64ELi16ELi1ELb1ELb1ELb1ELb1ELb1EN3c104HalfEffEEv13SSMParamsBase)
        /*167c*/ 	.word	0x00000000


	//----- nvinfo : EIATTR_MIN_STACK_SIZE
	.align		4
.L_987:
        /*1680*/ 	.byte	0x04, 0x12
        /*1682*/ 	.short	(.L_989 - .L_988)
	.align		4
.L_988:
        /*1684*/ 	.word	index@(_Z25selective_scan_fwd_kernelI32Selective_Scan_fwd_kernel_traitsILi128ELi16ELi1ELb0ELb1ELb1ELb0ELb0EN3c104HalfEfS2_EEv13SSMParamsBase)
        /*1688*/ 	.word	0x00000000


	//----- nvinfo : EIATTR_MIN_STACK_SIZE
	.align		4
.L_989:
        /*168c*/ 	.byte	0x04, 0x12
        /*168e*/ 	.short	(.L_991 - .L_990)
	.align		4
.L_990:
        /*1690*/ 	.word	index@(_Z25selective_scan_fwd_kernelI32Selective_Scan_fwd_kernel_traitsILi128ELi16ELi1ELb0ELb1ELb1ELb0ELb1EN3c104HalfEfS2_EEv13SSMParamsBase)
        /*1694*/ 	.word	0x00000000


	//----- nvinfo : EIATTR_MIN_STACK_SIZE
	.align		4
.L_991:
        /*1698*/ 	.byte	0x04, 0x12
        /*169a*/ 	.short	(.L_993 - .L_992)
	.align		4
.L_992:
        /*169c*/ 	.word	index@(_Z25selective_scan_fwd_kernelI32Selective_Scan_fwd_kernel_traitsILi128ELi16ELi1ELb0ELb1ELb1ELb1ELb0EN3c104HalfEfS2_EEv13SSMParamsBase)
        /*16a0*/ 	.word	0x00000008


	//----- nvinfo : EIATTR_MIN_STACK_SIZE
	.align		4
.L_993:
        /*16a4*/ 	.byte	0x04, 0x12
        /*16a6*/ 	.short	(.L_995 - .L_994)
	.align		4
.L_994:
        /*16a8*/ 	.word	index@(_Z25selective_scan_fwd_kernelI32Selective_Scan_fwd_kernel_traitsILi128ELi16ELi1ELb0ELb1ELb1ELb1ELb1EN3c104HalfEfS2_EEv13SSMParamsBase)
        /*16ac*/ 	.word	0x00000008


	//----- nvinfo : EIATTR_MIN_STACK_SIZE
	.align		4
.L_995:
        /*16b0*/ 	.byte	0x04, 0x12
        /*16b2*/ 	.short	(.L_997 - .L_996)
	.align		4
.L_996:
        /*16b4*/ 	.word	index@(_Z25selective_scan_fwd_kernelI32Selective_Scan_fwd_kernel_traitsILi128ELi16ELi1ELb1ELb1ELb1ELb0ELb0EN3c104HalfEfS2_EEv13SSMParamsBase)
        /*16b8*/ 	.word	0x00000000


	//----- nvinfo : EIATTR_MIN_STACK_SIZE
	.align		4
.L_997:
        /*16bc*/ 	.byte	0x04, 0x12
        /*16be*/ 	.short	(.L_999 - .L_998)
	.align		4
.L_998:
        /*16c0*/ 	.word	index@(_Z25selective_scan_fwd_kernelI32Selective_Scan_fwd_kernel_traitsILi128ELi16ELi1ELb1ELb1ELb1ELb0ELb1EN3c104HalfEfS2_EEv13SSMParamsBase)
        /*16c4*/ 	.word	0x00000000


	//----- nvinfo : EIATTR_MIN_STACK_SIZE
	.align		4
.L_999:
        /*16c8*/ 	.byte	0x04, 0x12
        /*16ca*/ 	.short	(.L_1001 - .L_1000)
	.align		4
.L_1000:
        /*16cc*/ 	.word	index@(_Z25selective_scan_fwd_kernelI32Selective_Scan_fwd_kernel_traitsILi128ELi16ELi1ELb1ELb1ELb1ELb1ELb0EN3c104HalfEfS2_EEv13SSMParamsBase)
        /*16d0*/ 	.word	0x00000000


	//----- nvinfo : EIATTR_MIN_STACK_SIZE
	.align		4
.L_1001:
        /*16d4*/ 	.byte	0x04, 0x12
        /*16d6*/ 	.short	(.L_1003 - .L_1002)
	.align		4
.L_1002:
        /*16d8*/ 	.word	index@(_Z25selective_scan_fwd_kernelI32Selective_Scan_fwd_kernel_traitsILi128ELi16ELi1ELb1ELb1ELb1ELb1ELb1EN3c104HalfEfS2_EEv13SSMParamsBase)
        /*16dc*/ 	.word	0x00000008


	//----- nvinfo : EIATTR_MIN_STACK_SIZE
	.align		4
.L_1003:
        /*16e0*/ 	.byte	0x04, 0x12
        /*16e2*/ 	.short	(.L_1005 - .L_1004)
	.align		4
.L_1004:
        /*16e4*/ 	.word	index@(_Z25selective_scan_fwd_kernelI32Selective_Scan_fwd_kernel_traitsILi32ELi16ELi1ELb0ELb1ELb1ELb0ELb0EN3c104HalfEfS2_EEv13SSMParamsBase)
        /*16e8*/ 	.word	0x00000000


	//----- nvinfo : EIATTR_MIN_STACK_SIZE
	.align		4
.L_1005:
        /*16ec*/ 	.byte	0x04, 0x12
        /*16ee*/ 	.short	(.L_1007 - .L_1006)
	.align		4
.L_1006:
        /*16f0*/ 	.word	index@(_Z25selective_scan_fwd_kernelI32Selective_Scan_fwd_kernel_traitsILi32ELi16ELi1ELb0ELb1ELb1ELb0ELb1EN3c104HalfEfS2_EEv13SSMParamsBase)
        /*16f4*/ 	.word	0x00000000


	//----- nvinfo : EIATTR_MIN_STACK_SIZE
	.align		4
.L_1007:
        /*16f8*/ 	.byte	0x04, 0x12
        /*16fa*/ 	.short	(.L_1009 - .L_1008)
	.align		4
.L_1008:
        /*16fc*/ 	.word	index@(_Z25selective_scan_fwd_kernelI32Selective_Scan_fwd_kernel_traitsILi32ELi16ELi1ELb0ELb1ELb1ELb1ELb0EN3c104HalfEfS2_EEv13SSMParamsBase)
        /*1700*/ 	.word	0x00000000


	//----- nvinfo : EIATTR_MIN_STACK_SIZE
	.align		4
.L_1009:
        /*1704*/ 	.byte	0x04, 0x12
        /*1706*/ 	.short	(.L_1011 - .L_1010)
	.align		4
.L_1010:
        /*1708*/ 	.word	index@(_Z25selective_scan_fwd_kernelI32Selective_Scan_fwd_kernel_traitsILi32ELi16ELi1ELb0ELb1ELb1ELb1ELb1EN3c104HalfEfS2_EEv13SSMParamsBase)
        /*170c*/ 	.word	0x00000000


	//----- nvinfo : EIATTR_MIN_STACK_SIZE
	.align		4
.L_1011:
        /*1710*/ 	.byte	0x04, 0x12
        /*1712*/ 	.short	(.L_1013 - .L_1012)
	.align		4
.L_1012:
        /*1714*/ 	.word	index@(_Z25selective_scan_fwd_kernelI32Selective_Scan_fwd_kernel_traitsILi32ELi16ELi1ELb1ELb1ELb1ELb0ELb0EN3c104HalfEfS2_EEv13SSMParamsBase)
        /*1718*/ 	.word	0x00000000


	//----- nvinfo : EIATTR_MIN_STACK_SIZE
	.align		4
.L_1013:
        /*171c*/ 	.byte	0x04, 0x12
        /*171e*/ 	.short	(.L_1015 - .L_1014)
	.align		4
.L_1014:
        /*1720*/ 	.word	index@(_Z25selective_scan_fwd_kernelI32Selective_Scan_fwd_kernel_traitsILi32ELi16ELi1ELb1ELb1ELb1ELb0ELb1EN3c104HalfEfS2_EEv13SSMParamsBase)
        /*1724*/ 	.word	0x00000000


	//----- nvinfo : EIATTR_MIN_STACK_SIZE
	.align		4
.L_1015:
        /*1728*/ 	.byte	0x04, 0x12
        /*172a*/ 	.short	(.L_1017 - .L_1016)
	.align		4
.L_1016:
        /*172c*/ 	.word	index@(_Z25selective_scan_fwd_kernelI32Selective_Scan_fwd_kernel_traitsILi32ELi16ELi1ELb1ELb1ELb1ELb1ELb0EN3c104HalfEfS2_EEv13SSMParamsBase)
        /*1730*/ 	.word	0x00000000


	//----- nvinfo : EIATTR_MIN_STACK_SIZE
	.align		4
.L_1017:
        /*1734*/ 	.byte	0x04, 0x12
        /*1736*/ 	.short	(.L_1019 - .L_1018)
	.align		4
.L_1018:
        /*1738*/ 	.word	index@(_Z25selective_scan_fwd_kernelI32Selective_Scan_fwd_kernel_traitsILi32ELi16ELi1ELb1ELb1ELb1ELb1ELb1EN3c104HalfEfS2_EEv13SSMParamsBase)
        /*173c*/ 	.word	0x00000000


	//----- nvinfo : EIATTR_MIN_STACK_SIZE
	.align		4
.L_1019:
        /*1740*/ 	.byte	0x04, 0x12
        /*1742*/ 	.short	(.L_1021 - .L_1020)
	.align		4
.L_1020:
        /*1744*/ 	.word	index@(_Z25selective_scan_fwd_kernelI32Selective_Scan_fwd_kernel_traitsILi32ELi8ELi1ELb0ELb1ELb1ELb0ELb0EN3c104HalfEfS2_EEv13SSMParamsBase)
        /*1748*/ 	.word	0x00000000


	//----- nvinfo : EIATTR_MIN_STACK_SIZE
	.align		4
.L_1021:
        /*174c*/ 	.byte	0x04, 0x12
        /*174e*/ 	.short	(.L_1023 - .L_1022)
	.align		4
.L_1022:
        /*1750*/ 	.word	index@(_Z25selective_scan_fwd_kernelI32Selective_Scan_fwd_kernel_traitsILi32ELi8ELi1ELb0ELb1ELb1ELb0ELb1EN3c104HalfEfS2_EEv13SSMParamsBase)
        /*1754*/ 	.word	0x00000000


	//----- nvinfo : EIATTR_MIN_STACK_SIZE
	.align		4
.L_1023:
        /*1758*/ 	.byte	0x04, 0x12
        /*175a*/ 	.short	(.L_1025 - .L_1024)
	.align		4
.L_1024:
        /*175c*/ 	.word	index@(_Z25selective_scan_fwd_kernelI32Selective_Scan_fwd_kernel_traitsILi32ELi8ELi1ELb0ELb1ELb1ELb1ELb0EN3c104HalfEfS2_EEv13SSMParamsBase)
        /*1760*/ 	.word	0x00000000


	//----- nvinfo : EIATTR_MIN_STACK_SIZE
	.align		4
.L_1025:
        /*1764*/ 	.byte	0x04, 0x12
        /*1766*/ 	.short	(.L_1027 - .L_1026)
	.align		4
.L_1026:
        /*1768*/ 	.word	index@(_Z25selective_scan_fwd_kernelI32Selective_Scan_fwd_kernel_traitsILi32ELi8ELi1ELb0ELb1ELb1ELb1ELb1EN3c104HalfEfS2_EEv13SSMParamsBase)
        /*176c*/ 	.word	0x00000000


	//----- nvinfo : EIATTR_MIN_STACK_SIZE
	.align		4
.L_1027:
        /*1770*/ 	.byte	0x04, 0x12
        /*1772*/ 	.short	(.L_1029 - .L_1028)
	.align		4
.L_1028:
        /*1774*/ 	.word	index@(_Z25selective_scan_fwd_kernelI32Selective_Scan_fwd_kernel_traitsILi32ELi8ELi1ELb1ELb1ELb1ELb0ELb0EN3c104HalfEfS2_EEv13SSMParamsBase)
        /*1778*/ 	.word	0x00000000


	//----- nvinfo : EIATTR_MIN_STACK_SIZE
	.align		4
.L_1029:
        /*177c*/ 	.byte	0x04, 0x12
        /*177e*/ 	.short	(.L_1031 - .L_1030)
	.align		4
.L_1030:
        /*1780*/ 	.word	index@(_Z25selective_scan_fwd_kernelI32Selective_Scan_fwd_kernel_traitsILi32ELi8ELi1ELb1ELb1ELb1ELb0ELb1EN3c104HalfEfS2_EEv13SSMParamsBase)
        /*1784*/ 	.word	0x00000000


	//----- nvinfo : EIATTR_MIN_STACK_SIZE
	.align		4
.L_1031:
        /*1788*/ 	.byte	0x04, 0x12
        /*178a*/ 	.short	(.L_1033 - .L_1032)
	.align		4
.L_1032:
        /*178c*/ 	.word	index@(_Z25selective_scan_fwd_kernelI32Selective_Scan_fwd_kernel_traitsILi32ELi8ELi1ELb1ELb1ELb1ELb1ELb0EN3c104HalfEfS2_EEv13SSMParamsBase)
        /*1790*/ 	.word	0x00000000


	//----- nvinfo : EIATTR_MIN_STACK_SIZE
	.align		4
.L_1033:
        /*1794*/ 	.byte	0x04, 0x12
        /*1796*/ 	.short	(.L_1035 - .L_1034)
	.align		4
.L_1034:
        /*1798*/ 	.word	index@(_Z25selective_scan_fwd_kernelI32Selective_Scan_fwd_kernel_traitsILi32ELi8ELi1ELb1ELb1ELb1ELb1ELb1EN3c104HalfEfS2_EEv13SSMParamsBase)
        /*179c*/ 	.word	0x00000000


	//----- nvinfo : EIATTR_MIN_STACK_SIZE
	.align		4
.L_1035:
        /*17a0*/ 	.byte	0x04, 0x12
        /*17a2*/ 	.short	(.L_1037 - .L_1036)
	.align		4
.L_1036:
        /*17a4*/ 	.word	index@(_Z25selective_scan_fwd_kernelI32Selective_Scan_fwd_kernel_traitsILi32ELi4ELi1ELb0ELb1ELb1ELb0ELb0EN3c104HalfEfS2_EEv13SSMParamsBase)
        /*17a8*/ 	.word	0x00000000


	//----- nvinfo : EIATTR_MIN_STACK_SIZE
	.align		4
.L_1037:
        /*17ac*/ 	.byte	0x04, 0x12
        /*17ae*/ 	.short	(.L_1039 - .L_1038)
	.align		4
.L_1038:
        /*17b0*/ 	.word	index@(_Z25selective_scan_fwd_kernelI32Selective_Scan_fwd_kernel_traitsILi32ELi4ELi1ELb0ELb1ELb1ELb0ELb1EN3c104HalfEfS2_EEv13SSMParamsBase)
        /*17b4*/ 	.word	0x00000000


	//----- nvinfo : EIATTR_MIN_STACK_SIZE
	.align		4
.L_1039:
        /*17b8*/ 	.byte	0x04, 0x12
        /*17ba*/ 	.short	(.L_1041 - .L_1040)
	.align		4
.L_1040:
        /*17bc*/ 	.word	index@(_Z25selective_scan_fwd_kernelI32Selective_Scan_fwd_kernel_traitsILi32ELi4ELi1ELb0ELb1ELb1ELb1ELb0EN3c104HalfEfS2_EEv13SSMParamsBase)
        /*17c0*/ 	.word	0x00000000


	//----- nvinfo : EIATTR_MIN_STACK_SIZE
	.align		4
.L_1041:
        /*17c4*/ 	.byte	0x04, 0x12
        /*17c6*/ 	.short	(.L_1043 - .L_1042)
	.align		4
.L_1042:
        /*17c8*/ 	.word	index@(_Z25selective_scan_fwd_kernelI32Selective_Scan_fwd_kernel_traitsILi32ELi4ELi1ELb0ELb1ELb1ELb1ELb1EN3c104HalfEfS2_EEv13SSMParamsBase)
        /*17cc*/ 	.word	0x00000000


	//----- nvinfo : EIATTR_MIN_STACK_SIZE
	.align		4
.L_1043:
        /*17d0*/ 	.byte	0x04, 0x12
        /*17d2*/ 	.short	(.L_1045 - .L_1044)
	.align		4
.L_1044:
        /*17d4*/ 	.word	index@(_Z25selective_scan_fwd_kernelI32Selective_Scan_fwd_kernel_traitsILi32ELi4ELi1ELb1ELb1ELb1ELb0ELb0EN3c104HalfEfS2_EEv13SSMParamsBase)
        /*17d8*/ 	.word	0x00000000


	//----- nvinfo : EIATTR_MIN_STACK_SIZE
	.align		4
.L_1045:
        /*17dc*/ 	.byte	0x04, 0x12
        /*17de*/ 	.short	(.L_1047 - .L_1046)
	.align		4
.L_1046:
        /*17e0*/ 	.word	index@(_Z25selective_scan_fwd_kernelI32Selective_Scan_fwd_kernel_traitsILi32ELi4ELi1ELb1ELb1ELb1ELb0ELb1EN3c104HalfEfS2_EEv13SSMParamsBase)
        /*17e4*/ 	.word	0x00000000


	//----- nvinfo : EIATTR_MIN_STACK_SIZE
	.align		4
.L_1047:
        /*17e8*/ 	.byte	0x04, 0x12
        /*17ea*/ 	.short	(.L_1049 - .L_1048)
	.align		4
.L_1048:
        /*17ec*/ 	.word	index@(_Z25selective_scan_fwd_kernelI32Selective_Scan_fwd_kernel_traitsILi32ELi4ELi1ELb1ELb1ELb1ELb1ELb0EN3c104HalfEfS2_EEv13SSMParamsBase)
        /*17f0*/ 	.word	0x00000000


	//----- nvinfo : EIATTR_MIN_STACK_SIZE
	.align		4
.L_1049:
        /*17f4*/ 	.byte	0x04, 0x12
        /*17f6*/ 	.short	(.L_1051 - .L_1050)
	.align		4
.L_1050:
        /*17f8*/ 	.word	index@(_Z25selective_scan_fwd_kernelI32Selective_Scan_fwd_kernel_traitsILi32ELi4ELi1ELb1ELb1ELb1ELb1ELb1EN3c104HalfEfS2_EEv13SSMParamsBase)
        /*17fc*/ 	.word	0x00000000


	//----- nvinfo : EIATTR_MIN_STACK_SIZE
	.align		4
.L_1051:
        /*1800*/ 	.byte	0x04, 0x12
        /*1802*/ 	.short	(.L_1053 - .L_1052)
	.align		4
.L_1052:
        /*1804*/ 	.word	index@(_Z25selective_scan_fwd_kernelI32Selective_Scan_fwd_kernel_traitsILi64ELi16ELi1ELb0ELb1ELb1ELb0ELb0EN3c104HalfEfS2_EEv13SSMParamsBase)
        /*1808*/ 	.word	0x00000000


	//----- nvinfo : EIATTR_MIN_STACK_SIZE
	.align		4
.L_1053:
        /*180c*/ 	.byte	0x04, 0x12
        /*180e*/ 	.short	(.L_1055 - .L_1054)
	.align		4
.L_1054:
        /*1810*/ 	.word	index@(_Z25selective_scan_fwd_kernelI32Selective_Scan_fwd_kernel_traitsILi64ELi16ELi1ELb0ELb1ELb1ELb0ELb1EN3c104HalfEfS2_EEv13SSMParamsBase)
        /*1814*/ 	.word	0x00000000


	//----- nvinfo : EIATTR_MIN_STACK_SIZE
	.align		4
.L_1055:
        /*1818*/ 	.byte	0x04, 0x12
        /*181a*/ 	.short	(.L_1057 - .L_1056)
	.align		4
.L_1056:
        /*181c*/ 	.word	index@(_Z25selective_scan_fwd_kernelI32Selective_Scan_fwd_kernel_traitsILi64ELi16ELi1ELb0ELb1ELb1ELb1ELb0EN3c104HalfEfS2_EEv13SSMParamsBase)
        /*1820*/ 	.word	0x00000000


	//----- nvinfo : EIATTR_MIN_STACK_SIZE
	.align		4
.L_1057:
        /*1824*/ 	.byte	0x04, 0x12
        /*1826*/ 	.short	(.L_1059 - .L_1058)
	.align		4
.L_1058:
        /*1828*/ 	.word	index@(_Z25selective_scan_fwd_kernelI32Selective_Scan_fwd_kernel_traitsILi64ELi16ELi1ELb0ELb1ELb1ELb1ELb1EN3c104HalfEfS2_EEv13SSMParamsBase)
        /*182c*/ 	.word	0x00000000


	//----- nvinfo : EIATTR_MIN_STACK_SIZE
	.align		4
.L_1059:
        /*1830*/ 	.byte	0x04, 0x12
        /*1832*/ 	.short	(.L_1061 - .L_1060)
	.align		4
.L_1060:
        /*1834*/ 	.word	index@(_Z25selective_scan_fwd_kernelI32Selective_Scan_fwd_kernel_traitsILi64ELi16ELi1ELb1ELb1ELb1ELb0ELb0EN3c104HalfEfS2_EEv13SSMParamsBase)
        /*1838*/ 	.word	0x00000000


	//----- nvinfo : EIATTR_MIN_STACK_SIZE
	.align		4
.L_1061:
        /*183c*/ 	.byte	0x04, 0x12
        /*183e*/ 	.short	(.L_1063 - .L_1062)
	.align		4
.L_1062:
        /*1840*/ 	.word	index@(_Z25selective_scan_fwd_kernelI32Selective_Scan_fwd_kernel_traitsILi64ELi16ELi1ELb1ELb1ELb1ELb0ELb1EN3c104HalfEfS2_EEv13SSMParamsBase)
        /*1844*/ 	.word	0x00000000


	//----- nvinfo : EIATTR_MIN_STACK_SIZE
	.align		4
.L_1063:
        /*1848*/ 	.byte	0x04, 0x12
        /*184a*/ 	.short	(.L_1065 - .L_1064)
	.align		4
.L_1064:
        /*184c*/ 	.word	index@(_Z25selective_scan_fwd_kernelI32Selective_Scan_fwd_kernel_traitsILi64ELi16ELi1ELb1ELb1ELb1ELb1ELb0EN3c104HalfEfS2_EEv13SSMParamsBase)
        /*1850*/ 	.word	0x00000000


	//----- nvinfo : EIATTR_MIN_STACK_SIZE
	.align		4
.L_1065:
        /*1854*/ 	.byte	0x04, 0x12
        /*1856*/ 	.short	(.L_1067 - .L_1066)
	.align		4
.L_1066:
        /*1858*/ 	.word	index@(_Z25selective_scan_fwd_kernelI32Selective_Scan_fwd_kernel_traitsILi64ELi16ELi1ELb1ELb1ELb1ELb1ELb1EN3c104HalfEfS2_EEv13SSMParamsBase)
        /*185c*/ 	.word	0x00000000


	//----- nvinfo : EIATTR_MIN_STACK_SIZE
	.align		4
.L_1067:
        /*1860*/ 	.byte	0x04, 0x12
        /*1862*/ 	.short	(.L_1069 - .L_1068)
	.align		4
.L_1068:
        /*1864*/ 	.word	index@(_Z25selective_scan_fwd_kernelI32Selective_Scan_fwd_kernel_traitsILi128ELi16ELi1ELb0ELb1ELb1ELb0ELb0EN3c108BFloat16EffEEv13SSMParamsBase)
        /*1868*/ 	.word	0x00000000


	//----- nvinfo : EIATTR_MIN_STACK_SIZE
	.align		4
.L_1069:
        /*186c*/ 	.byte	0x04, 0x12
        /*186e*/ 	.short	(.L_1071 - .L_1070)
	.align		4
.L_1070:
        /*1870*/ 	.word	index@(_Z25selective_scan_fwd_kernelI32Selective_Scan_fwd_kernel_traitsILi128ELi16ELi1ELb0ELb1ELb1ELb0ELb1EN3c108BFloat16EffEEv13SSMParamsBase)
        /*1874*/ 	.word	0x00000000


	//----- nvinfo : EIATTR_MIN_STACK_SIZE
	.align		4
.L_1071:
        /*1878*/ 	.byte	0x04, 0x12
        /*187a*/ 	.short	(.L_1073 - .L_1072)
	.align		4
.L_1072:
        /*187c*/ 	.word	index@(_Z25selective_scan_fwd_kernelI32Selective_Scan_fwd_kernel_traitsILi128ELi16ELi1ELb0ELb1ELb1ELb1ELb0EN3c108BFloat16EffEEv13SSMParamsBase)
        /*1880*/ 	.word	0x00000008


	//----- nvinfo : EIATTR_MIN_STACK_SIZE
	.align		4
.L_1073:
        /*1884*/ 	.byte	0x04, 0x12
        /*1886*/ 	.short	(.L_1075 - .L_1074)
	.align		4
.L_1074:
        /*1888*/ 	.word	index@(_Z25selective_scan_fwd_kernelI32Selective_Scan_fwd_kernel_traitsILi128ELi16ELi1ELb0ELb1ELb1ELb1ELb1EN3c108BFloat16EffEEv13SSMParamsBase)
        /*188c*/ 	.word	0x00000008


	//----- nvinfo : EIATTR_MIN_STACK_SIZE
	.align		4
.L_1075:
        /*1890*/ 	.byte	0x04, 0x12
        /*1892*/ 	.short	(.L_1077 - .L_1076)
	.align		4
.L_1076:
        /*1894*/ 	.word	index@(_Z25selective_scan_fwd_kernelI32Selective_Scan_fwd_kernel_traitsILi128ELi16ELi1ELb1ELb1ELb1ELb0ELb0EN3c108BFloat16EffEEv13SSMParamsBase)
        /*1898*/ 	.word	0x00000000


	//----- nvinfo : EIATTR_MIN_STACK_SIZE
	.align		4
.L_1077:
        /*189c*/ 	.byte	0x04, 0x12
        /*189e*/ 	.short	(.L_1079 - .L_1078)
	.align		4
.L_1078:
        /*18a0*/ 	.word	index@(_Z25selective_scan_fwd_kernelI32Selective_Scan_fwd_kernel_traitsILi128ELi16ELi1ELb1ELb1ELb1ELb0ELb1EN3c108BFloat16EffEEv13SSMParamsBase)
        /*18a4*/ 	.word	0x00000000


	//----- nvinfo : EIATTR_MIN_STACK_SIZE
	.align		4
.L_1079:
        /*18a8*/ 	.byte	0x04, 0x12
        /*18aa*/ 	.short	(.L_1081 - .L_1080)
	.align		4
.L_1080:
        /*18ac*/ 	.word	index@(_Z25selective_scan_fwd_kernelI32Selective_Scan_fwd_kernel_traitsILi128ELi16ELi1ELb1ELb1ELb1ELb1ELb0EN3c108BFloat16EffEEv13SSMParamsBase)
        /*18b0*/ 	.word	0x00000000


	//----- nvinfo : EIATTR_MIN_STACK_SIZE
	.align		4
.L_1081:
        /*18b4*/ 	.byte	0x04, 0x12
        /*18b6*/ 	.short	(.L_1083 - .L_1082)
	.align		4
.L_1082:
        /*18b8*/ 	.word	index@(_Z25selective_scan_fwd_kernelI32Selective_Scan_fwd_kernel_traitsILi128ELi16ELi1ELb1ELb1ELb1ELb1ELb1EN3c108BFloat16EffEEv13SSMParamsBase)
        /*18bc*/ 	.word	0x00000008


	//----- nvinfo : EIATTR_MIN_STACK_SIZE
	.align		4
.L_1083:
        /*18c0*/ 	.byte	0x04, 0x12
        /*18c2*/ 	.short	(.L_1085 - .L_1084)
	.align		4
.L_1084:
        /*18c4*/ 	.word	index@(_Z25selective_scan_fwd_kernelI32Selective_Scan_fwd_kernel_traitsILi32ELi16ELi1ELb0ELb1ELb1ELb0ELb0EN3c108BFloat16EffEEv13SSMParamsBase)
        /*18c8*/ 	.word	0x00000000


	//----- nvinfo : EIATTR_MIN_STACK_SIZE
	.align		4
.L_1085:
        /*18cc*/ 	.byte	0x04, 0x12
        /*18ce*/ 	.short	(.L_1087 - .L_1086)
	.align		4
.L_1086:
        /*18d0*/ 	.word	index@(_Z25selective_scan_fwd_kernelI32Selective_Scan_fwd_kernel_traitsILi32ELi16ELi1ELb0ELb1ELb1ELb0ELb1EN3c108BFloat16EffEEv13SSMParamsBase)
        /*18d4*/ 	.word	0x00000000


	//----- nvinfo : EIATTR_MIN_STACK_SIZE
	.align		4
.L_1087:
        /*18d8*/ 	.byte	0x04, 0x12
        /*18da*/ 	.short	(.L_1089 - .L_1088)
	.align		4
.L_1088:
        /*18dc*/ 	.word	index@(_Z25selective_scan_fwd_kernelI32Selective_Scan_fwd_kernel_traitsILi32ELi16ELi1ELb0ELb1ELb1ELb1ELb0EN3c108BFloat16EffEEv13SSMParamsBase)
        /*18e0*/ 	.word	0x00000000


	//----- nvinfo : EIATTR_MIN_STACK_SIZE
	.align		4
.L_1089:
        /*18e4*/ 	.byte	0x04, 0x12
        /*18e6*/ 	.short	(.L_1091 - .L_1090)
	.align		4
.L_1090:
        /*18e8*/ 	.word	index@(_Z25selective_scan_fwd_kernelI32Selective_Scan_fwd_kernel_traitsILi32ELi16ELi1ELb0ELb1ELb1ELb1ELb1EN3c108BFloat16EffEEv13SSMParamsBase)
        /*18ec*/ 	.word	0x00000000


	//----- nvinfo : EIATTR_MIN_STACK_SIZE
	.align		4
.L_1091:
        /*18f0*/ 	.byte	0x04, 0x12
        /*18f2*/ 	.short	(.L_1093 - .L_1092)
	.align		4
.L_1092:
        /*18f4*/ 	.word	index@(_Z25selective_scan_fwd_kernelI32Selective_Scan_fwd_kernel_traitsILi32ELi16ELi1ELb1ELb1ELb1ELb0ELb0EN3c108BFloat16EffEEv13SSMParamsBase)
        /*18f8*/ 	.word	0x00000000


	//----- nvinfo : EIATTR_MIN_STACK_SIZE
	.align		4
.L_1093:
        /*18fc*/ 	.byte	0x04, 0x12
        /*18fe*/ 	.short	(.L_1095 - .L_1094)
	.align		4
.L_1094:
        /*1900*/ 	.word	index@(_Z25selective_scan_fwd_kernelI32Selective_Scan_fwd_kernel_traitsILi32ELi16ELi1ELb1ELb1ELb1ELb0ELb1EN3c108BFloat16EffEEv13SSMParamsBase)
        /*1904*/ 	.word	0x00000000


	//----- nvinfo : EIATTR_MIN_STACK_SIZE
	.align		4
.L_1095:
        /*1908*/ 	.byte	0x04, 0x12
        /*190a*/ 	.short	(.L_1097 - .L_1096)
	.align		4
.L_1096:
        /*190c*/ 	.word	index@(_Z25selective_scan_fwd_kernelI32Selective_Scan_fwd_kernel_traitsILi32ELi16ELi1ELb1ELb1ELb1ELb1ELb0EN3c108BFloat16EffEEv13SSMParamsBase)
        /*1910*/ 	.word	0x00000000


	//----- nvinfo : EIATTR_MIN_STACK_SIZE
	.align		4
.L_1097:
        /*1914*/ 	.byte	0x04, 0x12
        /*1916*/ 	.short	(.L_1099 - .L_1098)
	.align		4
.L_1098:
        /*1918*/ 	.word	index@(_Z25selective_scan_fwd_kernelI32Selective_Scan_fwd_kernel_traitsILi32ELi16ELi1ELb1ELb1ELb1ELb1ELb1EN3c108BFloat16EffEEv13SSMParamsBase)
        /*191c*/ 	.word	0x00000000


	//----- nvinfo : EIATTR_MIN_STACK_SIZE
	.align		4
.L_1099:
        /*1920*/ 	.byte	0x04, 0x12
        /*1922*/ 	.short	(.L_1101 - .L_1100)
	.align		4
.L_1100:
        /*1924*/ 	.word	index@(_Z25selective_scan_fwd_kernelI32Selective_Scan_fwd_kernel_traitsILi32ELi8ELi1ELb0ELb1ELb1ELb0ELb0EN3c108BFloat16EffEEv13SSMParamsBase)
        /*1928*/ 	.word	0x00000000


	//----- nvinfo : EIATTR_MIN_STACK_SIZE
	.align		4
.L_1101:
        /*192c*/ 	.byte	0x04, 0x12
        /*192e*/ 	.short	(.L_1103 - .L_1102)
	.align		4
.L_1102:
        /*1930*/ 	.word	index@(_Z25selective_scan_fwd_kernelI32Selective_Scan_fwd_kernel_traitsILi32ELi8ELi1ELb0ELb1ELb1ELb0ELb1EN3c108BFloat16EffEEv13SSMParamsBase)
        /*1934*/ 	.word	0x00000000


	//----- nvinfo : EIATTR_MIN_STACK_SIZE
	.align		4
.L_1103:
        /*1938*/ 	.byte	0x04, 0x12
        /*193a*/ 	.short	(.L_1105 - .L_1104)
	.align		4
.L_1104:
        /*193c*/ 	.word	index@(_Z25selective_scan_fwd_kernelI32Selective_Scan_fwd_kernel_traitsILi32ELi8ELi1ELb0ELb1ELb1ELb1ELb0EN3c108BFloat16EffEEv13SSMParamsBase)
        /*1940*/ 	.word	0x00000000


	//----- nvinfo : EIATTR_MIN_STACK_SIZE
	.align		4
.L_1105:
        /*1944*/ 	.byte	0x04, 0x12
        /*1946*/ 	.short	(.L_1107 - .L_1106)
	.align		4
.L_1106:
        /*1948*/ 	.word	index@(_Z25selective_scan_fwd_kernelI32Selective_Scan_fwd_kernel_traitsILi32ELi8ELi1ELb0ELb1ELb1ELb1ELb1EN3c108BFloat16EffEEv13SSMParamsBase)
        /*194c*/ 	.word	0x00000000


	//----- nvinfo : EIATTR_MIN_STACK_SIZE
	.align		4
.L_1107:
        /*1950*/ 	.byte	0x04, 0x12
        /*1952*/ 	.short	(.L_1109 - .L_1108)
	.align		4
.L_1108:
        /*1954*/ 	.word	index@(_Z25selective_scan_fwd_kernelI32Selective_Scan_fwd_kernel_traitsILi32ELi8ELi1ELb1ELb1ELb1ELb0ELb0EN3c108BFloat16EffEEv13SSMParamsBase)
        /*1958*/ 	.word	0x00000000


	//----- nvinfo : EIATTR_MIN_STACK_SIZE
	.align		4
.L_1109:
        /*195c*/ 	.byte	0x04, 0x12
        /*195e*/ 	.short	(.L_1111 - .L_1110)
	.align		4
.L_1110:
        /*1960*/ 	.word	index@(_Z25selective_scan_fwd_kernelI32Selective_Scan_fwd_kernel_traitsILi32ELi8ELi1ELb1ELb1ELb1ELb0ELb1EN3c108BFloat16EffEEv13SSMParamsBase)
        /*1964*/ 	.word	0x00000000


	//----- nvinfo : EIATTR_MIN_STACK_SIZE
	.align		4
.L_1111:
        /*1968*/ 	.byte	0x04, 0x12
        /*196a*/ 	.short	(.L_1113 - .L_1112)
	.align		4
.L_1112:
        /*196c*/ 	.word	index@(_Z25selective_scan_fwd_kernelI32Selective_Scan_fwd_kernel_traitsILi32ELi8ELi1ELb1ELb1ELb1ELb1ELb0EN3c108BFloat16EffEEv13SSMParamsBase)
        /*1970*/ 	.word	0x00000000


	//----- nvinfo : EIATTR_MIN_STACK_SIZE
	.align		4
.L_1113:
        /*1974*/ 	.byte	0x04, 0x12
        /*1976*/ 	.short	(.L_1115 - .L_1114)
	.align		4
.L_1114:
        /*1978*/ 	.word	index@(_Z25selective_scan_fwd_kernelI32Selective_Scan_fwd_kernel_traitsILi32ELi8ELi1ELb1ELb1ELb1ELb1ELb1EN3c108BFloat16EffEEv13SSMParamsBase)
        /*197c*/ 	.word	0x00000000


	//----- nvinfo : EIATTR_MIN_STACK_SIZE
	.align		4
.L_1115:
        /*1980*/ 	.byte	0x04, 0x12
        /*1982*/ 	.short	(.L_1117 - .L_1116)
	.align		4
.L_1116:
        /*1984*/ 	.word	index@(_Z25selective_scan_fwd_kernelI32Selective_Scan_fwd_kernel_traitsILi32ELi4ELi1ELb0ELb1ELb1ELb0ELb0EN3c108BFloat16EffEEv13SSMParamsBase)
        /*1988*/ 	.word	0x00000000


	//----- nvinfo : EIATTR_MIN_STACK_SIZE
	.align		4
.L_1117:
        /*198c*/ 	.byte	0x04, 0x12
        /*198e*/ 	.short	(.L_1119 - .L_1118)
	.align		4
.L_1118:
        /*1990*/ 	.word	index@(_Z25selective_scan_fwd_kernelI32Selective_Scan_fwd_kernel_traitsILi32ELi4ELi1ELb0ELb1ELb1ELb0ELb1EN3c108BFloat16EffEEv13SSMParamsBase)
        /*1994*/ 	.word	0x00000000


	//----- nvinfo : EIATTR_MIN_STACK_SIZE
	.align		4
.L_1119:
        /*1998*/ 	.byte	0x04, 0x12
        /*199a*/ 	.short	(.L_1121 - .L_1120)
	.align		4
.L_1120:
        /*199c*/ 	.word	index@(_Z25selective_scan_fwd_kernelI32Selective_Scan_fwd_kernel_traitsILi32ELi4ELi1ELb0ELb1ELb1ELb1ELb0EN3c108BFloat16EffEEv13SSMParamsBase)
        /*19a0*/ 	.word	0x00000000


	//----- nvinfo : EIATTR_MIN_STACK_SIZE
	.align		4
.L_1121:
        /*19a4*/ 	.byte	0x04, 0x12
        /*19a6*/ 	.short	(.L_1123 - .L_1122)
	.align		4
.L_1122:
        /*19a8*/ 	.word	index@(_Z25selective_scan_fwd_kernelI32Selective_Scan_fwd_kernel_traitsILi32ELi4ELi1ELb0ELb1ELb1ELb1ELb1EN3c108BFloat16EffEEv13SSMParamsBase)
        /*19ac*/ 	.word	0x00000000


	//----- nvinfo : EIATTR_MIN_STACK_SIZE
	.align		4
.L_1123:
        /*19b0*/ 	.byte	0x04, 0x12
        /*19b2*/ 	.short	(.L_1125 - .L_1124)
	.align		4
.L_1124:
        /*19b4*/ 	.word	index@(_Z25selective_scan_fwd_kernelI32Selective_Scan_fwd_kernel_traitsILi32ELi4ELi1ELb1ELb1ELb1ELb0ELb0EN3c108BFloat16EffEEv13SSMParamsBase)
        /*19b8*/ 	.word	0x00000000


	//----- nvinfo : EIATTR_MIN_STACK_SIZE
	.align		4
.L_1125:
        /*19bc*/ 	.byte	0x04, 0x12
        /*19be*/ 	.short	(.L_1127 - .L_1126)
	.align		4
.L_1126:
        /*19c0*/ 	.word	index@(_Z25selective_scan_fwd_kernelI32Selective_Scan_fwd_kernel_traitsILi32ELi4ELi1ELb1ELb1ELb1ELb0ELb1EN3c108BFloat16EffEEv13SSMParamsBase)
        /*19c4*/ 	.word	0x00000000


	//----- nvinfo : EIATTR_MIN_STACK_SIZE
	.align		4
.L_1127:
        /*19c8*/ 	.byte	0x04, 0x12
        /*19ca*/ 	.short	(.L_1129 - .L_1128)
	.align		4
.L_1128:
        /*19cc*/ 	.word	index@(_Z25selective_scan_fwd_kernelI32Selective_Scan_fwd_kernel_traitsILi32ELi4ELi1ELb1ELb1ELb1ELb1ELb0EN3c108BFloat16EffEEv13SSMParamsBase)
        /*19d0*/ 	.word	0x00000000


	//----- nvinfo : EIATTR_MIN_STACK_SIZE
	.align		4
.L_1129:
        /*19d4*/ 	.byte	0x04, 0x12
        /*19d6*/ 	.short	(.L_1131 - .L_1130)
	.align		4
.L_1130:
        /*19d8*/ 	.word	index@(_Z25selective_scan_fwd_kernelI32Selective_Scan_fwd_kernel_traitsILi32ELi4ELi1ELb1ELb1ELb1ELb1ELb1EN3c108BFloat16EffEEv13SSMParamsBase)
        /*19dc*/ 	.word	0x00000000


	//----- nvinfo : EIATTR_MIN_STACK_SIZE
	.align		4
.L_1131:
        /*19e0*/ 	.byte	0x04, 0x12
        /*19e2*/ 	.short	(.L_1133 - .L_1132)
	.align		4
.L_1132:
        /*19e4*/ 	.word	index@(_Z25selective_scan_fwd_kernelI32Selective_Scan_fwd_kernel_traitsILi64ELi16ELi1ELb0ELb1ELb1ELb0ELb0EN3c108BFloat16EffEEv13SSMParamsBase)
        /*19e8*/ 	.word	0x00000000


	//----- nvinfo : EIATTR_MIN_STACK_SIZE
	.align		4
.L_1133:
        /*19ec*/ 	.byte	0x04, 0x12
        /*19ee*/ 	.short	(.L_1135 - .L_1134)
	.align		4
.L_1134:
        /*19f0*/ 	.word	index@(_Z25selective_scan_fwd_kernelI32Selective_Scan_fwd_kernel_traitsILi64ELi16ELi1ELb0ELb1ELb1ELb0ELb1EN3c108BFloat16EffEEv13SSMParamsBase)
        /*19f4*/ 	.word	0x00000000


	//----- nvinfo : EIATTR_MIN_STACK_SIZE
	.align		4
.L_1135:
        /*19f8*/ 	.byte	0x04, 0x12
        /*19fa*/ 	.short	(.L_1137 - .L_1136)
	.align		4
.L_1136:
        /*19fc*/ 	.word	index@(_Z25selective_scan_fwd_kernelI32Selective_Scan_fwd_kernel_traitsILi64ELi16ELi1ELb0ELb1ELb1ELb1ELb0EN3c108BFloat16EffEEv13SSMParamsBase)
        /*1a00*/ 	.word	0x00000000


	//----- nvinfo : EIATTR_MIN_STACK_SIZE
	.align		4
.L_1137:
        /*1a04*/ 	.byte	0x04, 0x12
        /*1a06*/ 	.short	(.L_1139 - .L_1138)
	.align		4
.L_1138:
        /*1a08*/ 	.word	index@(_Z25selective_scan_fwd_kernelI32Selective_Scan_fwd_kernel_traitsILi64ELi16ELi1ELb0ELb1ELb1ELb1ELb1EN3c108BFloat16EffEEv13SSMParamsBase)
        /*1a0c*/ 	.word	0x00000000


	//----- nvinfo : EIATTR_MIN_STACK_SIZE
	.align		4
.L_1139:
        /*1a10*/ 	.byte	0x04, 0x12
        /*1a12*/ 	.short	(.L_1141 - .L_1140)
	.align		4
.L_1140:
        /*1a14*/ 	.word	index@(_Z25selective_scan_fwd_kernelI32Selective_Scan_fwd_kernel_traitsILi64ELi16ELi1ELb1ELb1ELb1ELb0ELb0EN3c108BFloat16EffEEv13SSMParamsBase)
        /*1a18*/ 	.word	0x00000000


	//----- nvinfo : EIATTR_MIN_STACK_SIZE
	.align		4
.L_1141:
        /*1a1c*/ 	.byte	0x04, 0x12
        /*1a1e*/ 	.short	(.L_1143 - .L_1142)
	.align		4
.L_1142:
        /*1a20*/ 	.word	index@(_Z25selective_scan_fwd_kernelI32Selective_Scan_fwd_kernel_traitsILi64ELi16ELi1ELb1ELb1ELb1ELb0ELb1EN3c108BFloat16EffEEv13SSMParamsBase)
        /*1a24*/ 	.word	0x00000000


	//----- nvinfo : EIATTR_MIN_STACK_SIZE
	.align		4
.L_1143:
        /*1a28*/ 	.byte	0x04, 0x12
        /*1a2a*/ 	.short	(.L_1145 - .L_1144)
	.align		4
.L_1144:
        /*1a2c*/ 	.word	index@(_Z25selective_scan_fwd_kernelI32Selective_Scan_fwd_kernel_traitsILi64ELi16ELi1ELb1ELb1ELb1ELb1ELb0EN3c108BFloat16EffEEv13SSMParamsBase)
        /*1a30*/ 	.word	0x00000000


	//----- nvinfo : EIATTR_MIN_STACK_SIZE
	.align		4
.L_1145:
        /*1a34*/ 	.byte	0x04, 0x12
        /*1a36*/ 	.short	(.L_1147 - .L_1146)
	.align		4
.L_1146:
        /*1a38*/ 	.word	index@(_Z25selective_scan_fwd_kernelI32Selective_Scan_fwd_kernel_traitsILi64ELi16ELi1ELb1ELb1ELb1ELb1ELb1EN3c108BFloat16EffEEv13SSMParamsBase)
        /*1a3c*/ 	.word	0x00000000


	//----- nvinfo : EIATTR_MIN_STACK_SIZE
	.align		4
.L_1147:
        /*1a40*/ 	.byte	0x04, 0x12
        /*1a42*/ 	.short	(.L_1149 - .L_1148)
	.align		4
.L_1148:
        /*1a44*/ 	.word	index@(_Z25selective_scan_fwd_kernelI32Selective_Scan_fwd_kernel_traitsILi128ELi16ELi1ELb0ELb1ELb1ELb0ELb0EN3c108BFloat16EfS2_EEv13SSMParamsBase)
        /*1a48*/ 	.word	0x00000000


	//----- nvinfo : EIATTR_MIN_STACK_SIZE
	.align		4
.L_1149:
        /*1a4c*/ 	.byte	0x04, 0x12
        /*1a4e*/ 	.short	(.L_1151 - .L_1150)
	.align		4
.L_1150:
        /*1a50*/ 	.word	index@(_Z25selective_scan_fwd_kernelI32Selective_Scan_fwd_kernel_traitsILi128ELi16ELi1ELb0ELb1ELb1ELb0ELb1EN3c108BFloat16EfS2_EEv13SSMParamsBase)
        /*1a54*/ 	.word	0x00000000


	//----- nvinfo : EIATTR_MIN_STACK_SIZE
	.align		4
.L_1151:
        /*1a58*/ 	.byte	0x04, 0x12
        /*1a5a*/ 	.short	(.L_1153 - .L_1152)
	.align		4
.L_1152:
        /*1a5c*/ 	.word	index@(_Z25selective_scan_fwd_kernelI32Selective_Scan_fwd_kernel_traitsILi128ELi16ELi1ELb0ELb1ELb1ELb1ELb0EN3c108BFloat16EfS2_EEv13SSMParamsBase)
        /*1a60*/ 	.word	0x00000008


	//----- nvinfo : EIATTR_MIN_STACK_SIZE
	.align		4
.L_1153:
        /*1a64*/ 	.byte	0x04, 0x12
        /*1a66*/ 	.short	(.L_1155 - .L_1154)
	.align		4
.L_1154:
        /*1a68*/ 	.word	index@(_Z25selective_scan_fwd_kernelI32Selective_Scan_fwd_kernel_traitsILi128ELi16ELi1ELb0ELb1ELb1ELb1ELb1EN3c108BFloat16EfS2_EEv13SSMParamsBase)
        /*1a6c*/ 	.word	0x00000008


	//----- nvinfo : EIATTR_MIN_STACK_SIZE
	.align		4
.L_1155:
        /*1a70*/ 	.byte	0x04, 0x12
        /*1a72*/ 	.short	(.L_1157 - .L_1156)
	.align		4
.L_1156:
        /*1a74*/ 	.word	index@(_Z25selective_scan_fwd_kernelI32Selective_Scan_fwd_kernel_traitsILi128ELi16ELi1ELb1ELb1ELb1ELb0ELb0EN3c108BFloat16EfS2_EEv13SSMParamsBase)
        /*1a78*/ 	.word	0x00000000


	//----- nvinfo : EIATTR_MIN_STACK_SIZE
	.align		4
.L_1157:
        /*1a7c*/ 	.byte	0x04, 0x12
        /*1a7e*/ 	.short	(.L_1159 - .L_1158)
	.align		4
.L_1158:
        /*1a80*/ 	.word	index@(_Z25selective_scan_fwd_kernelI32Selective_Scan_fwd_kernel_traitsILi128ELi16ELi1ELb1ELb1ELb1ELb0ELb1EN3c108BFloat16EfS2_EEv13SSMParamsBase)
        /*1a84*/ 	.word	0x00000000


	//----- nvinfo : EIATTR_MIN_STACK_SIZE
	.align		4
.L_1159:
        /*1a88*/ 	.byte	0x04, 0x12
        /*1a8a*/ 	.short	(.L_1161 - .L_1160)
	.align		4
.L_1160:
        /*1a8c*/ 	.word	index@(_Z25selective_scan_fwd_kernelI32Selective_Scan_fwd_kernel_traitsILi128ELi16ELi1ELb1ELb1ELb1ELb1ELb0EN3c108BFloat16EfS2_EEv13SSMParamsBase)
        /*1a90*/ 	.word	0x00000000


	//----- nvinfo : EIATTR_MIN_STACK_SIZE
	.align		4
.L_1161:
        /*1a94*/ 	.byte	0x04, 0x12
        /*1a96*/ 	.short	(.L_1163 - .L_1162)
	.align		4
.L_1162:
        /*1a98*/ 	.word	index@(_Z25selective_scan_fwd_kernelI32Selective_Scan_fwd_kernel_traitsILi128ELi16ELi1ELb1ELb1ELb1ELb1ELb1EN3c108BFloat16EfS2_EEv13SSMParamsBase)
        /*1a9c*/ 	.word	0x00000008


	//----- nvinfo : EIATTR_MIN_STACK_SIZE
	.align		4
.L_1163:
        /*1aa0*/ 	.byte	0x04, 0x12
        /*1aa2*/ 	.short	(.L_1165 - .L_1164)
	.align		4
.L_1164:
        /*1aa4*/ 	.word	index@(_Z25selective_scan_fwd_kernelI32Selective_Scan_fwd_kernel_traitsILi32ELi16ELi1ELb0ELb1ELb1ELb0ELb0EN3c108BFloat16EfS2_EEv13SSMParamsBase)
        /*1aa8*/ 	.word	0x00000000


	//----- nvinfo : EIATTR_MIN_STACK_SIZE
	.align		4
.L_1165:
        /*1aac*/ 	.byte	0x04, 0x12
        /*1aae*/ 	.short	(.L_1167 - .L_1166)
	.align		4
.L_1166:
        /*1ab0*/ 	.word	index@(_Z25selective_scan_fwd_kernelI32Selective_Scan_fwd_kernel_traitsILi32ELi16ELi1ELb0ELb1ELb1ELb0ELb1EN3c108BFloat16EfS2_EEv13SSMParamsBase)
        /*1ab4*/ 	.word	0x00000000


	//----- nvinfo : EIATTR_MIN_STACK_SIZE
	.align		4
.L_1167:
        /*1ab8*/ 	.byte	0x04, 0x12
        /*1aba*/ 	.short	(.L_1169 - .L_1168)
	.align		4
.L_1168:
        /*1abc*/ 	.word	index@(_Z25selective_scan_fwd_kernelI32Selective_Scan_fwd_kernel_traitsILi32ELi16ELi1ELb0ELb1ELb1ELb1ELb0EN3c108BFloat16EfS2_EEv13SSMParamsBase)
        /*1ac0*/ 	.word	0x00000000


	//----- nvinfo : EIATTR_MIN_STACK_SIZE
	.align		4
.L_1169:
        /*1ac4*/ 	.byte	0x04, 0x12
        /*1ac6*/ 	.short	(.L_1171 - .L_1170)
	.align		4
.L_1170:
        /*1ac8*/ 	.word	index@(_Z25selective_scan_fwd_kernelI32Selective_Scan_fwd_kernel_traitsILi32ELi16ELi1ELb0ELb1ELb1ELb1ELb1EN3c108BFloat16EfS2_EEv13SSMParamsBase)
        /*1acc*/ 	.word	0x00000000


	//----- nvinfo : EIATTR_MIN_STACK_SIZE
	.align		4
.L_1171:
        /*1ad0*/ 	.byte	0x04, 0x12
        /*1ad2*/ 	.short	(.L_1173 - .L_1172)
	.align		4
.L_1172:
        /*1ad4*/ 	.word	index@(_Z25selective_scan_fwd_kernelI32Selective_Scan_fwd_kernel_traitsILi32ELi16ELi1ELb1ELb1ELb1ELb0ELb0EN3c108BFloat16EfS2_EEv13SSMParamsBase)
        /*1ad8*/ 	.word	0x00000000


	//----- nvinfo : EIATTR_MIN_STACK_SIZE
	.align		4
.L_1173:
        /*1adc*/ 	.byte	0x04, 0x12
        /*1ade*/ 	.short	(.L_1175 - .L_1174)
	.align		4
.L_1174:
        /*1ae0*/ 	.word	index@(_Z25selective_scan_fwd_kernelI32Selective_Scan_fwd_kernel_traitsILi32ELi16ELi1ELb1ELb1ELb1ELb0ELb1EN3c108BFloat16EfS2_EEv13SSMParamsBase)
        /*1ae4*/ 	.word	0x00000000


	//----- nvinfo : EIATTR_MIN_STACK_SIZE
	.align		4
.L_1175:
        /*1ae8*/ 	.byte	0x04, 0x12
        /*1aea*/ 	.short	(.L_1177 - .L_1176)
	.align		4
.L_1176:
        /*1aec*/ 	.word	index@(_Z25selective_scan_fwd_kernelI32Selective_Scan_fwd_kernel_traitsILi32ELi16ELi1ELb1ELb1ELb1ELb1ELb0EN3c108BFloat16EfS2_EEv13SSMParamsBase)
        /*1af0*/ 	.word	0x00000000


	//----- nvinfo : EIATTR_MIN_STACK_SIZE
	.align		4
.L_1177:
        /*1af4*/ 	.byte	0x04, 0x12
        /*1af6*/ 	.short	(.L_1179 - .L_1178)
	.align		4
.L_1178:
        /*1af8*/ 	.word	index@(_Z25selective_scan_fwd_kernelI32Selective_Scan_fwd_kernel_traitsILi32ELi16ELi1ELb1ELb1ELb1ELb1ELb1EN3c108BFloat16EfS2_EEv13SSMParamsBase)
        /*1afc*/ 	.word	0x00000000


	//----- nvinfo : EIATTR_MIN_STACK_SIZE
	.align		4
.L_1179:
        /*1b00*/ 	.byte	0x04, 0x12
        /*1b02*/ 	.short	(.L_1181 - .L_1180)
	.align		4
.L_1180:
        /*1b04*/ 	.word	index@(_Z25selective_scan_fwd_kernelI32Selective_Scan_fwd_kernel_traitsILi32ELi8ELi1ELb0ELb1ELb1ELb0ELb0EN3c108BFloat16EfS2_EEv13SSMParamsBase)
        /*1b08*/ 	.word	0x00000000


	//----- nvinfo : EIATTR_MIN_STACK_SIZE
	.align		4
.L_1181:
        /*1b0c*/ 	.byte	0x04, 0x12
        /*1b0e*/ 	.short	(.L_1183 - .L_1182)
	.align		4
.L_1182:
        /*1b10*/ 	.word	index@(_Z25selective_scan_fwd_kernelI32Selective_Scan_fwd_kernel_traitsILi32ELi8ELi1ELb0ELb1ELb1ELb0ELb1EN3c108BFloat16EfS2_EEv13SSMParamsBase)
        /*1b14*/ 	.word	0x00000000


	//----- nvinfo : EIATTR_MIN_STACK_SIZE
	.align		4
.L_1183:
        /*1b18*/ 	.byte	0x04, 0x12
        /*1b1a*/ 	.short	(.L_1185 - .L_1184)
	.align		4
.L_1184:
        /*1b1c*/ 	.word	index@(_Z25selective_scan_fwd_kernelI32Selective_Scan_fwd_kernel_traitsILi32ELi8ELi1ELb0ELb1ELb1ELb1ELb0EN3c108BFloat16EfS2_EEv13SSMParamsBase)
        /*1b20*/ 	.word	0x00000000


	//----- nvinfo : EIATTR_MIN_STACK_SIZE
	.align		4
.L_1185:
        /*1b24*/ 	.byte	0x04, 0x12
        /*1b26*/ 	.short	(.L_1187 - .L_1186)
	.align		4
.L_1186:
        /*1b28*/ 	.word	index@(_Z25selective_scan_fwd_kernelI32Selective_Scan_fwd_kernel_traitsILi32ELi8ELi1ELb0ELb1ELb1ELb1ELb1EN3c108BFloat16EfS2_EEv13SSMParamsBase)
        /*1b2c*/ 	.word	0x00000000


	//----- nvinfo : EIATTR_MIN_STACK_SIZE
	.align		4
.L_1187:
        /*1b30*/ 	.byte	0x04, 0x12
        /*1b32*/ 	.short	(.L_1189 - .L_1188)
	.align		4
.L_1188:
        /*1b34*/ 	.word	index@(_Z25selective_scan_fwd_kernelI32Selective_Scan_fwd_kernel_traitsILi32ELi8ELi1ELb1ELb1ELb1ELb0ELb0EN3c108BFloat16EfS2_EEv13SSMParamsBase)
        /*1b38*/ 	.word	0x00000000


	//----- nvinfo : EIATTR_MIN_STACK_SIZE
	.align		4
.L_1189:
        /*1b3c*/ 	.byte	0x04, 0x12
        /*1b3e*/ 	.short	(.L_1191 - .L_1190)
	.align		4
.L_1190:
        /*1b40*/ 	.word	index@(_Z25selective_scan_fwd_kernelI32Selective_Scan_fwd_kernel_traitsILi32ELi8ELi1ELb1ELb1ELb1ELb0ELb1EN3c108BFloat16EfS2_EEv13SSMParamsBase)
        /*1b44*/ 	.word	0x00000000


	//----- nvinfo : EIATTR_MIN_STACK_SIZE
	.align		4
.L_1191:
        /*1b48*/ 	.byte	0x04, 0x12
        /*1b4a*/ 	.short	(.L_1193 - .L_1192)
	.align		4
.L_1192:
        /*1b4c*/ 	.word	index@(_Z25selective_scan_fwd_kernelI32Selective_Scan_fwd_kernel_traitsILi32ELi8ELi1ELb1ELb1ELb1ELb1ELb0EN3c108BFloat16EfS2_EEv13SSMParamsBase)
        /*1b50*/ 	.word	0x00000000


	//----- nvinfo : EIATTR_MIN_STACK_SIZE
	.align		4
.L_1193:
        /*1b54*/ 	.byte	0x04, 0x12
        /*1b56*/ 	.short	(.L_1195 - .L_1194)
	.align		4
.L_1194:
        /*1b58*/ 	.word	index@(_Z25selective_scan_fwd_kernelI32Selective_Scan_fwd_kernel_traitsILi32ELi8ELi1ELb1ELb1ELb1ELb1ELb1EN3c108BFloat16EfS2_EEv13SSMParamsBase)
        /*1b5c*/ 	.word	0x00000000


	//----- nvinfo : EIATTR_MIN_STACK_SIZE
	.align		4
.L_1195:
        /*1b60*/ 	.byte	0x04, 0x12
        /*1b62*/ 	.short	(.L_1197 - .L_1196)
	.align		4
.L_1196:
        /*1b64*/ 	.word	index@(_Z25selective_scan_fwd_kernelI32Selective_Scan_fwd_kernel_traitsILi32ELi4ELi1ELb0ELb1ELb1ELb0ELb0EN3c108BFloat16EfS2_EEv13SSMParamsBase)
        /*1b68*/ 	.word	0x00000000


	//----- nvinfo : EIATTR_MIN_STACK_SIZE
	.align		4
.L_1197:
        /*1b6c*/ 	.byte	0x04, 0x12
        /*1b6e*/ 	.short	(.L_1199 - .L_1198)
	.align		4
.L_1198:
        /*1b70*/ 	.word	index@(_Z25selective_scan_fwd_kernelI32Selective_Scan_fwd_kernel_traitsILi32ELi4ELi1ELb0ELb1ELb1ELb0ELb1EN3c108BFloat16EfS2_EEv13SSMParamsBase)
        /*1b74*/ 	.word	0x00000000


	//----- nvinfo : EIATTR_MIN_STACK_SIZE
	.align		4
.L_1199:
        /*1b78*/ 	.byte	0x04, 0x12
        /*1b7a*/ 	.short	(.L_1201 - .L_1200)
	.align		4
.L_1200:
        /*1b7c*/ 	.word	index@(_Z25selective_scan_fwd_kernelI32Selective_Scan_fwd_kernel_traitsILi32ELi4ELi1ELb0ELb1ELb1ELb1ELb0EN3c108BFloat16EfS2_EEv13SSMParamsBase)
        /*1b80*/ 	.word	0x00000000


	//----- nvinfo : EIATTR_MIN_STACK_SIZE
	.align		4
.L_1201:
        /*1b84*/ 	.byte	0x04, 0x12
        /*1b86*/ 	.short	(.L_1203 - .L_1202)
	.align		4
.L_1202:
        /*1b88*/ 	.word	index@(_Z25selective_scan_fwd_kernelI32Selective_Scan_fwd_kernel_traitsILi32ELi4ELi1ELb0ELb1ELb1ELb1ELb1EN3c108BFloat16EfS2_EEv13SSMParamsBase)
        /*1b8c*/ 	.word	0x00000000


	//----- nvinfo : EIATTR_MIN_STACK_SIZE
	.align		4
.L_1203:
        /*1b90*/ 	.byte	0x04, 0x12
        /*1b92*/ 	.short	(.L_1205 - .L_1204)
	.align		4
.L_1204:
        /*1b94*/ 	.word	index@(_Z25selective_scan_fwd_kernelI32Selective_Scan_fwd_kernel_traitsILi32ELi4ELi1ELb1ELb1ELb1ELb0ELb0EN3c108BFloat16EfS2_EEv13SSMParamsBase)
        /*1b98*/ 	.word	0x00000000


	//----- nvinfo : EIATTR_MIN_STACK_SIZE
	.align		4
.L_1205:
        /*1b9c*/ 	.byte	0x04, 0x12
        /*1b9e*/ 	.short	(.L_1207 - .L_1206)
	.align		4
.L_1206:
        /*1ba0*/ 	.word	index@(_Z25selective_scan_fwd_kernelI32Selective_Scan_fwd_kernel_traitsILi32ELi4ELi1ELb1ELb1ELb1ELb0ELb1EN3c108BFloat16EfS2_EEv13SSMParamsBase)
        /*1ba4*/ 	.word	0x00000000


	//----- nvinfo : EIATTR_MIN_STACK_SIZE
	.align		4
.L_1207:
        /*1ba8*/ 	.byte	0x04, 0x12
        /*1baa*/ 	.short	(.L_1209 - .L_1208)
	.align		4
.L_1208:
        /*1bac*/ 	.word	index@(_Z25selective_scan_fwd_kernelI32Selective_Scan_fwd_kernel_traitsILi32ELi4ELi1ELb1ELb1ELb1ELb1ELb0EN3c108BFloat16EfS2_EEv13SSMParamsBase)
        /*1bb0*/ 	.word	0x00000000


	//----- nvinfo : EIATTR_MIN_STACK_SIZE
	.align		4
.L_1209:
        /*1bb4*/ 	.byte	0x04, 0x12
        /*1bb6*/ 	.short	(.L_1211 - .L_1210)
	.align		4
.L_1210:
        /*1bb8*/ 	.word	index@(_Z25selective_scan_fwd_kernelI32Selective_Scan_fwd_kernel_traitsILi32ELi4ELi1ELb1ELb1ELb1ELb1ELb1EN3c108BFloat16EfS2_EEv13SSMParamsBase)
        /*1bbc*/ 	.word	0x00000000


	//----- nvinfo : EIATTR_MIN_STACK_SIZE
	.align		4
.L_1211:
        /*1bc0*/ 	.byte	0x04, 0x12
        /*1bc2*/ 	.short	(.L_1213 - .L_1212)
	.align		4
.L_1212:
        /*1bc4*/ 	.word	index@(_Z25selective_scan_fwd_kernelI32Selective_Scan_fwd_kernel_traitsILi64ELi16ELi1ELb0ELb1ELb1ELb0ELb0EN3c108BFloat16EfS2_EEv13SSMParamsBase)
        /*1bc8*/ 	.word	0x00000000


	//----- nvinfo : EIATTR_MIN_STACK_SIZE
	.align		4
.L_1213:
        /*1bcc*/ 	.byte	0x04, 0x12
        /*1bce*/ 	.short	(.L_1215 - .L_1214)
	.align		4
.L_1214:
        /*1bd0*/ 	.word	index@(_Z25selective_scan_fwd_kernelI32Selective_Scan_fwd_kernel_traitsILi64ELi16ELi1ELb0ELb1ELb1ELb0ELb1EN3c108BFloat16EfS2_EEv13SSMParamsBase)
        /*1bd4*/ 	.word	0x00000000


	//----- nvinfo : EIATTR_MIN_STACK_SIZE
	.align		4
.L_1215:
        /*1bd8*/ 	.byte	0x04, 0x12
        /*1bda*/ 	.short	(.L_1217 - .L_1216)
	.align		4
.L_1216:
        /*1bdc*/ 	.word	index@(_Z25selective_scan_fwd_kernelI32Selective_Scan_fwd_kernel_traitsILi64ELi16ELi1ELb0ELb1ELb1ELb1ELb0EN3c108BFloat16EfS2_EEv13SSMParamsBase)
        /*1be0*/ 	.word	0x00000000


	//----- nvinfo : EIATTR_MIN_STACK_SIZE
	.align		4
.L_1217:
        /*1be4*/ 	.byte	0x04, 0x12
        /*1be6*/ 	.short	(.L_1219 - .L_1218)
	.align		4
.L_1218:
        /*1be8*/ 	.word	index@(_Z25selective_scan_fwd_kernelI32Selective_Scan_fwd_kernel_traitsILi64ELi16ELi1ELb0ELb1ELb1ELb1ELb1EN3c108BFloat16EfS2_EEv13SSMParamsBase)
        /*1bec*/ 	.word	0x00000000


	//----- nvinfo : EIATTR_MIN_STACK_SIZE
	.align		4
.L_1219:
        /*1bf0*/ 	.byte	0x04, 0x12
        /*1bf2*/ 	.short	(.L_1221 - .L_1220)
	.align		4
.L_1220:
        /*1bf4*/ 	.word	index@(_Z25selective_scan_fwd_kernelI32Selective_Scan_fwd_kernel_traitsILi64ELi16ELi1ELb1ELb1ELb1ELb0ELb0EN3c108BFloat16EfS2_EEv13SSMParamsBase)
        /*1bf8*/ 	.word	0x00000000


	//----- nvinfo : EIATTR_MIN_STACK_SIZE
	.align		4
.L_1221:
        /*1bfc*/ 	.byte	0x04, 0x12
        /*1bfe*/ 	.short	(.L_1223 - .L_1222)
	.align		4
.L_1222:
        /*1c00*/ 	.word	index@(_Z25selective_scan_fwd_kernelI32Selective_Scan_fwd_kernel_traitsILi64ELi16ELi1ELb1ELb1ELb1ELb0ELb1EN3c108BFloat16EfS2_EEv13SSMParamsBase)
        /*1c04*/ 	.word	0x00000000


	//----- nvinfo : EIATTR_MIN_STACK_SIZE
	.align		4
.L_1223:
        /*1c08*/ 	.byte	0x04, 0x12
        /*1c0a*/ 	.short	(.L_1225 - .L_1224)
	.align		4
.L_1224:
        /*1c0c*/ 	.word	index@(_Z25selective_scan_fwd_kernelI32Selective_Scan_fwd_kernel_traitsILi64ELi16ELi1ELb1ELb1ELb1ELb1ELb0EN3c108BFloat16EfS2_EEv13SSMParamsBase)
        /*1c10*/ 	.word	0x00000000


	//----- nvinfo : EIATTR_MIN_STACK_SIZE
	.align		4
.L_1225:
        /*1c14*/ 	.byte	0x04, 0x12
        /*1c16*/ 	.short	(.L_1227 - .L_1226)
	.align		4
.L_1226:
        /*1c18*/ 	.word	index@(_Z25selective_scan_fwd_kernelI32Selective_Scan_fwd_kernel_traitsILi64ELi16ELi1ELb1ELb1ELb1ELb1ELb1EN3c108BFloat16EfS2_EEv13SSMParamsBase)
        /*1c1c*/ 	.word	0x00000000
.L_1227:


//--------------------- .nv.compat                --------------------------
	.section	.nv.compat,"",@"SHT_CUDA_COMPAT_INFO"
	.align	4
        /*0000*/ 	.byte	0x02, 0x09, 0x01, 0x00, 0x02, 0x02, 0x01, 0x00, 0x02, 0x05, 0x05, 0x00, 0x03, 0x07, 0x01, 0x01
        /*0010*/ 	.byte	0x02, 0x03, 0x00, 0x00, 0x02, 0x06, 0x01, 0x00, 0x04, 0x0b, 0x08, 0x00, 0x00, 0x00, 0x00, 0x00
        /*0020*/ 	.byte	0x00, 0x00, 0x00, 0x00


//--------------------- .nv.info._Z25selective_scan_fwd_kernelI32Selective_Scan_fwd_kernel_traitsILi128ELi16ELi1ELb0ELb1ELb1ELb0ELb0EfffEEv13SSMParamsBase --------------------------
	.section	.nv.info._Z25selective_scan_fwd_kernelI32Selective_Scan_fwd_kernel_traitsILi128ELi16ELi1ELb0ELb1ELb1ELb0ELb0EfffEEv13SSMParamsBase,"",@"SHT_CUDA_INFO"
	.sectionflags	@""
	.align	4


	//----- nvinfo : EIATTR_CUDA_API_VERSION
	.align		4
        /*0000*/ 	.byte	0x04, 0x37
        /*0002*/ 	.short	(.L_1229 - .L_1228)
.L_1228:
        /*0004*/ 	.word	0x00000082


	//----- nvinfo : EIATTR_KPARAM_INFO
	.align		4
.L_1229:
        /*0008*/ 	.byte	0x04, 0x17
        /*000a*/ 	.short	(.L_1231 - .L_1230)
.L_1230:
        /*000c*/ 	.word	0x00000000
        /*0010*/ 	.short	0x0000
        /*0012*/ 	.short	0x0000
        /*0014*/ 	.byte	0x00, 0xf0, 0x21, 0x06


	//----- nvinfo : EIATTR_SPARSE_MMA_MASK
	.align		4
.L_1231:
        /*0018*/ 	.byte	0x03, 0x50
        /*001a*/ 	.short	0x0000


	//----- nvinfo : EIATTR_MAXREG_COUNT
	.align		4
        /*001c*/ 	.byte	0x03, 0x1b
        /*001e*/ 	.short	0x00a8


	//----- nvinfo : EIATTR_NUM_BARRIERS
	.align		4
        /*0020*/ 	.byte	0x02, 0x4c
        /*0022*/ 	.byte	0x01
	.zero		1


	//----- nvinfo : EIATTR_MERCURY_ISA_VERSION
	.align		4
        /*0024*/ 	.byte	0x03, 0x5f
        /*0026*/ 	.short	0x0101


	//----- nvinfo : EIATTR_COOP_GROUP_MASK_REGIDS
	.align		4
        /*0028*/ 	.byte	0x04, 0x29
        /*002a*/ 	.short	(.L_1233 - .L_1232)


	//   ....[0]....
.L_1232:
        /*002c*/ 	.word	0xffffffff


	//   ....[1]....
        /*0030*/ 	.word	0xffffffff


	//   ....[2]....
        /*0034*/ 	.word	0xffffffff


	//   ....[3]....
        /*0038*/ 	.word	0xffffffff


	//   ....[4]....
        /*003c*/ 	.word	0xffffffff


	//   ....[5]....
        /*0040*/ 	.word	0xffffffff


	//   ....[6]....
        /*0044*/ 	.word	0xffffffff


	//   ....[7]....
        /*0048*/ 	.word	0xffffffff


	//   ....[8]....
        /*004c*/ 	.word	0xffffffff


	//   ....[9]....
        /*0050*/ 	.word	0xffffffff


	//   ....[10]....
        /*0054*/ 	.word	0xffffffff


	//   ....[11]....
        /*0058*/ 	.word	0xffffffff


	//   ....[12]....
        /*005c*/ 	.word	0xffffffff


	//   ....[13]....
        /*0060*/ 	.word	0xffffffff


	//   ....[14]....
        /*0064*/ 	.word	0xffffffff


	//   ....[15]....
        /*0068*/ 	.word	0xffffffff


	//   ....[16]....
        /*006c*/ 	.word	0xffffffff


	//----- nvinfo : EIATTR_COOP_GROUP_INSTR_OFFSETS
	.align		4
.L_1233:
        /*0070*/ 	.byte	0x04, 0x28
        /*0072*/ 	.short	(.L_1235 - .L_1234)


	//   ....[0]....
.L_1234:
        /*0074*/ 	.word	0x00002020


	//   ....[1]....
        /*0078*/ 	.word	0x00002470


	//   ....[2]....
        /*007c*/ 	.word	0x000052a0


	//   ....[3]....
        /*0080*/ 	.word	0x00005c60


	//   ....[4]....
        /*0084*/ 	.word	0x000062e0


	//   ....[5]....
        /*0088*/ 	.word	0x000062f0


	//   ....[6]....
        /*008c*/ 	.word	0x00006340


	//   ....[7]....
        /*0090*/ 	.word	0x00006350


	//   ....[8]....
        /*0094*/ 	.word	0x00006390


	//   ....[9]....
        /*0098*/ 	.word	0x000063b0


	//   ....[10]....
        /*009c*/ 	.word	0x000063f0


	//   ....[11]....
        /*00a0*/ 	.word	0x00006420


	//   ....[12]....
        /*00a4*/ 	.word	0x000064b0


	//   ....[13]....
        /*00a8*/ 	.word	0x000064d0


	//   ....[14]....
        /*00ac*/ 	.word	0x00006550


	//   ....[15]....
        /*00b0*/ 	.word	0x00006560


	//   ....[16]....
        /*00b4*/ 	.word	0x00007110


	//----- nvinfo : EIATTR_VRC_CTA_INIT_COUNT
	.align		4
.L_1235:
        /*00b8*/ 	.byte	0x02, 0x4a
	.zero		1
	.zero		1


	//----- nvinfo : EIATTR_EXIT_INSTR_OFFSETS
	.align		4
        /*00bc*/ 	.byte	0x04, 0x1c
        /*00be*/ 	.short	(.L_1237 - .L_1236)


	//   ....[0]....
.L_1236:
        /*00c0*/ 	.word	0x00000380


	//   ....[1]....
        /*00c4*/ 	.word	0x000011f0


	//   ....[2]....
        /*00c8*/ 	.word	0x00001420


	//   ....[3]....
        /*00cc*/ 	.word	0x000074f0


	//----- nvinfo : EIATTR_MAX_THREADS
	.align		4
.L_1237:
        /*00d0*/ 	.byte	0x04, 0x05
        /*00d2*/ 	.short	(.L_1239 - .L_1238)
.L_1238:
        /*00d4*/ 	.word	0x00000080
        /*00d8*/ 	.word	0x00000001
        /*00dc*/ 	.word	0x00000001


	//----- nvinfo : EIATTR_CRS_STACK_SIZE
	.align		4
.L_1239:
        /*00e0*/ 	.byte	0x04, 0x1e
        /*00e2*/ 	.short	(.L_1241 - .L_1240)
.L_1240:
        /*00e4*/ 	.word	0x00000000


	//----- nvinfo : EIATTR_CBANK_PARAM_SIZE
	.align		4
.L_1241:
        /*00e8*/ 	.byte	0x03, 0x19
        /*00ea*/ 	.short	0x0188


	//----- nvinfo : EIATTR_PARAM_CBANK
	.align		4
        /*00ec*/ 	.byte	0x04, 0x0a
        /*00ee*/ 	.short	(.L_1243 - .L_1242)
	.align		4
.L_1242:
        /*00f0*/ 	.word	index@(.nv.constant0._Z25selective_scan_fwd_kernelI32Selective_Scan_fwd_kernel_traitsILi128ELi16ELi1ELb0ELb1ELb1ELb0ELb0EfffEEv13SSMParamsBase)
        /*00f4*/ 	.short	0x0380
        /*00f6*/ 	.short	0x0188


	//----- nvinfo : EIATTR_SW_WAR
	.align		4
.L_1243:
        /*00f8*/ 	.byte	0x04, 0x36
        /*00fa*/ 	.short	(.L_1245 - .L_1244)
.L_1244:
        /*00fc*/ 	.word	0x00000008
.L_1245:


//--------------------- .nv.info._Z25selective_scan_fwd_kernelI32Selective_Scan_fwd_kernel_traitsILi128ELi16ELi1ELb0ELb1ELb1ELb0ELb1EfffEEv13SSMParamsBase --------------------------
	.section	.nv.info._Z25selective_scan_fwd_kernelI32Selective_Scan_fwd_kernel_traitsILi128ELi16ELi1ELb0ELb1ELb1ELb0ELb1EfffEEv13SSMParamsBase,"",@"SHT_CUDA_INFO"
	.sectionflags	@""
	.align	4


	//----- nvinfo : EIATTR_CUDA_API_VERSION
	.align		4
        /*0000*/ 	.byte	0x04, 0x37
        /*0002*/ 	.short	(.L_1247 - .L_1246)
.L_1246:
        /*0004*/ 	.word	0x00000082


	//----- nvinfo : EIATTR_KPARAM_INFO
	.align		4
.L_1247:
        /*0008*/ 	.byte	0x04, 0x17
        /*000a*/ 	.short	(.L_1249 - .L_1248)
.L_1248:
        /*000c*/ 	.word	0x00000000
        /*0010*/ 	.short	0x0000
        /*0012*/ 	.short	0x0000
        /*0014*/ 	.byte	0x00, 0xf0, 0x21, 0x06


	//----- nvinfo : EIATTR_SPARSE_MMA_MASK
	.align		4
.L_1249:
        /*0018*/ 	.byte	0x03, 0x50
        /*001a*/ 	.short	0x0000


	//----- nvinfo : EIATTR_MAXREG_COUNT
	.align		4
        /*001c*/ 	.byte	0x03, 0x1b
        /*001e*/ 	.short	0x00a8


	//----- nvinfo : EIATTR_NUM_BARRIERS
	.align		4
        /*0020*/ 	.byte	0x02, 0x4c
        /*0022*/ 	.byte	0x01
	.zero		1


	//----- nvinfo : EIATTR_MERCURY_ISA_VERSION
	.align		4
        /*0024*/ 	.byte	0x03, 0x5f
        /*0026*/ 	.short	0x0101


	//----- nvinfo : EIATTR_COOP_GROUP_MASK_REGIDS
	.align		4
        /*0028*/ 	.byte	0x04, 0x29
        /*002a*/ 	.short	(.L_1251 - .L_1250)


	//   ....[0]....
.L_1250:
        /*002c*/ 	.word	0xffffffff


	//   ....[1]....
        /*0030*/ 	.word	0xffffffff


	//   ....[2]....
        /*0034*/ 	.word	0xffffffff


	//   ....[3]....
        /*0038*/ 	.word	0xffffffff


	//   ....[4]....
        /*003c*/ 	.word	0xffffffff


	//   ....[5]....
        /*0040*/ 	.word	0xffffffff


	//   ....[6]....
        /*0044*/ 	.word	0xffffffff


	//   ....[7]....
        /*0048*/ 	.word	0xffffffff


	//   ....[8]....
        /*004c*/ 	.word	0xffffffff


	//   ....[9]....
        /*0050*/ 	.word	0xffffffff


	//   ....[10]....
        /*0054*/ 	.word	0xffffffff


	//   ....[11]....
        /*0058*/ 	.word	0xffffffff


	//   ....[12]....
        /*005c*/ 	.word	0xffffffff


	//   ....[13]....
        /*0060*/ 	.word	0xffffffff


	//   ....[14]....
        /*0064*/ 	.word	0xffffffff


	//   ....[15]....
        /*0068*/ 	.word	0xffffffff


	//   ....[16]....
        /*006c*/ 	.word	0xffffffff


	//----- nvinfo : EIATTR_COOP_GROUP_INSTR_OFFSETS
	.align		4
.L_1251:
        /*0070*/ 	.byte	0x04, 0x28
        /*0072*/ 	.short	(.L_1253 - .L_1252)


	//   ....[0]....
.L_1252:
        /*0074*/ 	.word	0x000020b0


	//   ....[1]....
        /*0078*/ 	.word	0x00002500


	//   ....[2]....
        /*007c*/ 	.word	0x00005330


	//   ....[3]....
        /*0080*/ 	.word	0x00005d00


	//   ....[4]....
        /*0084*/ 	.word	0x00006370


	//   ....[5]....
        /*0088*/ 	.word	0x00006380


	//   ....[6]....
        /*008c*/ 	.word	0x000063d0


	//   ....[7]....
        /*0090*/ 	.word	0x000063e0


	//   ....[8]....
        /*0094*/ 	.word	0x00006420


	//   ....[9]....
        /*0098*/ 	.word	0x00006440


	//   ....[10]....
        /*009c*/ 	.word	0x00006480


	//   ....[11]....
        /*00a0*/ 	.word	0x000064b0


	//   ....[12]....
        /*00a4*/ 	.word	0x00006540


	//   ....[13]....
        /*00a8*/ 	.word	0x00006560


	//   ....[14]....
        /*00ac*/ 	.word	0x000065e0


	//   ....[15]....
        /*00b0*/ 	.word	0x000065f0


	//   ....[16]....
        /*00b4*/ 	.word	0x00007220


	//----- nvinfo : EIATTR_VRC_CTA_INIT_COUNT
	.align		4
.L_1253:
        /*00b8*/ 	.byte	0x02, 0x4a
	.zero		1
	.zero		1


	//----- nvinfo : EIATTR_EXIT_INSTR_OFFSETS
	.align		4
        /*00bc*/ 	.byte	0x04, 0x1c
        /*00be*/ 	.short	(.L_1255 - .L_1254)


	//   ....[0]....
.L_1254:
        /*00c0*/ 	.word	0x000003f0


	//   ....[1]....
        /*00c4*/ 	.word	0x000012f0


	//   ....[2]....
        /*00c8*/ 	.word	0x000014b0


	//   ....[3]....
        /*00cc*/ 	.word	0x000075e0


	//----- nvinfo : EIATTR_MAX_THREADS
	.align		4
.L_1255:
        /*00d0*/ 	.byte	0x04, 0x05
        /*00d2*/ 	.short	(.L_1257 - .L_1256)
.L_1256:
        /*00d4*/ 	.word	0x00000080
        /*00d8*/ 	.word	0x00000001
        /*00dc*/ 	.word	0x00000001


	//----- nvinfo : EIATTR_CRS_STACK_SIZE
	.align		4
.L_1257:
        /*00e0*/ 	.byte	0x04, 0x1e
        /*00e2*/ 	.short	(.L_1259 - .L_1258)
.L_1258:
        /*00e4*/ 	.word	0x00000000


	//----- nvinfo : EIATTR_CBANK_PARAM_SIZE
	.align		4
.L_1259:
        /*00e8*/ 	.byte	0x03, 0x19
        /*00ea*/ 	.short	0x0188


	//----- nvinfo : EIATTR_PARAM_CBANK
	.align		4
        /*00ec*/ 	.byte	0x04, 0x0a
        /*00ee*/ 	.short	(.L_1261 - .L_1260)
	.align		4
.L_1260:
        /*00f0*/ 	.word	index@(.nv.constant0._Z25selective_scan_fwd_kernelI32Selective_Scan_fwd_kernel_traitsILi128ELi16ELi1ELb0ELb1ELb1ELb0ELb1EfffEEv13SSMParamsBase)
        /*00f4*/ 	.short	0x0380
        /*00f6*/ 	.short	0x0188


	//----- nvinfo : EIATTR_SW_WAR
	.align		4
.L_1261:
        /*00f8*/ 	.byte	0x04, 0x36
        /*00fa*/ 	.short	(.L_1263 - .L_1262)
.L_1262:
        /*00fc*/ 	.word	0x00000008
.L_1263:


//--------------------- .nv.info._Z25selective_scan_fwd_kernelI32Selective_Scan_fwd_kernel_traitsILi128ELi16ELi1ELb0ELb1ELb1ELb1ELb0EfffEEv13SSMParamsBase --------------------------
	.section	.nv.info._Z25selective_scan_fwd_kernelI32Selective_Scan_fwd_kernel_traitsILi128ELi16ELi1ELb0ELb1ELb1ELb1ELb0EfffEEv13SSMParamsBase,"",@"SHT_CUDA_INFO"
	.sectionflags	@""
	.align	4


	//----- nvinfo : EIATTR_CUDA_API_VERSION
	.align		4
        /*0000*/ 	.byte	0x04, 0x37
        /*0002*/ 	.short	(.L_1265 - .L_1264)
.L_1264:
        /*0004*/ 	.word	0x00000082


	//----- nvinfo : EIATTR_KPARAM_INFO
	.align		4
.L_1265:
        /*0008*/ 	.byte	0x04, 0x17
        /*000a*/ 	.short	(.L_1267 - .L_1266)
.L_1266:
        /*000c*/ 	.word	0x00000000
        /*0010*/ 	.short	0x0000
        /*0012*/ 	.short	0x0000
        /*0014*/ 	.byte	0x00, 0xf0, 0x21, 0x06


	//----- nvinfo : EIATTR_SPARSE_MMA_MASK
	.align		4
.L_1267:
        /*0018*/ 	.byte	0x03, 0x50
        /*001a*/ 	.short	0x0000


	//----- nvinfo : EIATTR_MAXREG_COUNT
	.align		4
        /*001c*/ 	.byte	0x03, 0x1b
        /*001e*/ 	.short	0x00a8


	//----- nvinfo : EIATTR_NUM_BARRIERS
	.align		4
        /*0020*/ 	.byte	0x02, 0x4c
        /*0022*/ 	.byte	0x01
	.zero		1


	//----- nvinfo : EIATTR_MERCURY_ISA_VERSION
	.align		4
        /*0024*/ 	.byte	0x03, 0x5f
        /*0026*/ 	.short	0x0101


	//----- nvinfo : EIATTR_COOP_GROUP_MASK_REGIDS
	.align		4
        /*0028*/ 	.byte	0x04, 0x29
        /*002a*/ 	.short	(.L_1269 - .L_1268)


	//   ....[0]....
.L_1268:
        /*002c*/ 	.word	0xffffffff


	//   ....[1]....
        /*0030*/ 	.word	0xffffffff


	//   ....[2]....
        /*0034*/ 	.word	0xffffffff


	//   ....[3]....
        /*0038*/ 	.word	0xffffffff


	//   ....[4]....
        /*003c*/ 	.word	0xffffffff


	//   ....[5]....
        /*0040*/ 	.word	0xffffffff


	//   ....[6]....
        /*0044*/ 	.word	0xffffffff


	//   ....[7]....
        /*0048*/ 	.word	0xffffffff


	//   ....[8]....
        /*004c*/ 	.word	0xffffffff


	//   ....[9]....
        /*0050*/ 	.word	0xffffffff


	//   ....[10]....
        /*0054*/ 	.word	0xffffffff


	//   ....[11]....
        /*0058*/ 	.word	0xffffffff


	//   ....[12]....
        /*005c*/ 	.word	0xffffffff


	//   ....[13]....
        /*0060*/ 	.word	0xffffffff


	//   ....[14]....
        /*0064*/ 	.word	0xffffffff


	//   ....[15]....
        /*0068*/ 	.word	0xffffffff


	//   ....[16]....
        /*006c*/ 	.word	0xffffffff


	//   ....[17]....
        /*0070*/ 	.word	0xffffffff


	//   ....[18]....
        /*0074*/ 	.word	0xffffffff


	//----- nvinfo : EIATTR_COOP_GROUP_INSTR_OFFSETS
	.align		4
.L_1269:
        /*0078*/ 	.byte	0x04, 0x28
        /*007a*/ 	.short	(.L_1271 - .L_1270)


	//   ....[0]....
.L_1270:
        /*007c*/ 	.word	0x00002180


	//   ....[1]....
        /*0080*/ 	.word	0x00002630


	//   ....[2]....
        /*0084*/ 	.word	0x00005780


	//   ....[3]....
        /*0088*/ 	.word	0x00006410


	//   ....[4]....
        /*008c*/ 	.word	0x00006910


	//   ....[5]....
        /*0090*/ 	.word	0x00006950


	//   ....[6]....
        /*0094*/ 	.word	0x00006980


	//   ....[7]....
        /*0098*/ 	.word	0x000069b0


	//   ....[8]....
        /*009c*/ 	.word	0x000069f0


	//   ....[9]....
        /*00a0*/ 	.word	0x00006a10


	//   ....[10]....
        /*00a4*/ 	.word	0x00006a60


	//   ....[11]....
        /*00a8*/ 	.word	0x00006a70


	//   ....[12]....
        /*00ac*/ 	.word	0x00006ab0


	//   ....[13]....
        /*00b0*/ 	.word	0x00006ad0


	//   ....[14]....
        /*00b4*/ 	.word	0x00006c20


	//   ....[15]....
        /*00b8*/ 	.word	0x00006c60


	//   ....[16]....
        /*00bc*/ 	.word	0x00007900


	//   ....[17]....
        /*00c0*/ 	.word	0x000080a0


	//   ....[18]....
        /*00c4*/ 	.word	0x000088d0


	//----- nvinfo : EIATTR_VRC_CTA_INIT_COUNT
	.align		4
.L_1271:
        /*00c8*/ 	.byte	0x02, 0x4a
	.zero		1
	.zero		1


	//----- nvinfo : EIATTR_EXIT_INSTR_OFFSETS
	.align		4
        /*00cc*/ 	.byte	0x04, 0x1c
        /*00ce*/ 	.short	(.L_1273 - .L_1272)


	//   ....[0]....
.L_1272:
        /*00d0*/ 	.word	0x00000380


	//   ....[1]....
        /*00d4*/ 	.word	0x00001200


	//   ....[2]....
        /*00d8*/ 	.word	0x000013e0


	//   ....[3]....
        /*00dc*/ 	.word	0x00008d20


	//----- nvinfo : EIATTR_MAX_THREADS
	.align		4
.L_1273:
        /*00e0*/ 	.byte	0x04, 0x05
        /*00e2*/ 	.short	(.L_1275 - .L_1274)
.L_1274:
        /*00e4*/ 	.word	0x00000080
        /*00e8*/ 	.word	0x00000001
        /*00ec*/ 	.word	0x00000001


	//----- nvinfo : EIATTR_CRS_STACK_SIZE
	.align		4
.L_1275:
        /*00f0*/ 	.byte	0x04, 0x1e
        /*00f2*/ 	.short	(.L_1277 - .L_1276)
.L_1276:
        /*00f4*/ 	.word	0x00000000


	//----- nvinfo : EIATTR_CBANK_PARAM_SIZE
	.align		4
.L_1277:
        /*00f8*/ 	.byte	0x03, 0x19
        /*00fa*/ 	.short	0x0188


	//----- nvinfo : EIATTR_PARAM_CBANK
	.align		4
        /*00fc*/ 	.byte	0x04, 0x0a
        /*00fe*/ 	.short	(.L_1279 - .L_1278)
	.align		4
.L_1278:
        /*0100*/ 	.word	index@(.nv.constant0._Z25selective_scan_fwd_kernelI32Selective_Scan_fwd_kernel_traitsILi128ELi16ELi1ELb0ELb1ELb1ELb1ELb0EfffEEv13SSMParamsBase)
        /*0104*/ 	.short	0x0380
        /*0106*/ 	.short	0x0188


	//----- nvinfo : EIATTR_SW_WAR
	.align		4
.L_1279:
        /*0108*/ 	.byte	0x04, 0x36
        /*010a*/ 	.short	(.L_1281 - .L_1280)
.L_1280:
        /*010c*/ 	.word	0x00000008
.L_1281:


//--------------------- .nv.info._Z25selective_scan_fwd_kernelI32Selective_Scan_fwd_kernel_traitsILi128ELi16ELi1ELb0ELb1ELb1ELb1ELb1EfffEEv13SSMParamsBase --------------------------
	.section	.nv.info._Z25selective_scan_fwd_kernelI32Selective_Scan_fwd_kernel_traitsILi128ELi16ELi1ELb0ELb1ELb1ELb1ELb1EfffEEv13SSMParamsBase,"",@"SHT_CUDA_INFO"
	.sectionflags	@""
	.align	4


	//----- nvinfo : EIATTR_CUDA_API_VERSION
	.align		4
        /*0000*/ 	.byte	0x04, 0x37
        /*0002*/ 	.short	(.L_1283 - .L_1282)
.L_1282:
        /*0004*/ 	.word	0x00000082


	//----- nvinfo : EIATTR_KPARAM_INFO
	.align		4
.L_1283:
        /*0008*/ 	.byte	0x04, 0x17
        /*000a*/ 	.short	(.L_1285 - .L_1284)
.L_1284:
        /*000c*/ 	.word	0x00000000
        /*0010*/ 	.short	0x0000
        /*0012*/ 	.short	0x0000
        /*0014*/ 	.byte	0x00, 0xf0, 0x21, 0x06


	//----- nvinfo : EIATTR_SPARSE_MMA_MASK
	.align		4
.L_1285:
        /*0018*/ 	.byte	0x03, 0x50
        /*001a*/ 	.short	0x0000


	//----- nvinfo : EIATTR_MAXREG_COUNT
	.align		4
        /*001c*/ 	.byte	0x03, 0x1b
        /*001e*/ 	.short	0x00a8


	//----- nvinfo : EIATTR_NUM_BARRIERS
	.align		4
        /*0020*/ 	.byte	0x02, 0x4c
        /*0022*/ 	.byte	0x01
	.zero		1


	//----- nvinfo : EIATTR_MERCURY_ISA_VERSION
	.align		4
        /*0024*/ 	.byte	0x03, 0x5f
        /*0026*/ 	.short	0x0101


	//----- nvinfo : EIATTR_COOP_GROUP_MASK_REGIDS
	.align		4
        /*0028*/ 	.byte	0x04, 0x29
        /*002a*/ 	.short	(.L_1287 - .L_1286)


	//   ....[0]....
.L_1286:
        /*002c*/ 	.word	0xffffffff


	//   ....[1]....
        /*0030*/ 	.word	0xffffffff


	//   ....[2]....
        /*0034*/ 	.word	0xffffffff


	//   ....[3]....
        /*0038*/ 	.word	0xffffffff


	//   ....[4]....
        /*003c*/ 	.word	0xffffffff


	//   ....[5]....
        /*0040*/ 	.word	0xffffffff


	//   ....[6]....
        /*0044*/ 	.word	0xffffffff


	//   ....[7]....
        /*0048*/ 	.word	0xffffffff


	//   ....[8]....
        /*004c*/ 	.word	0xffffffff


	//   ....[9]....
        /*0050*/ 	.word	0xffffffff


	//   ....[10]....
        /*0054*/ 	.word	0xffffffff


	//   ....[11]....
        /*0058*/ 	.word	0xffffffff


	//   ....[12]....
        /*005c*/ 	.word	0xffffffff


	//   ....[13]....
        /*0060*/ 	.word	0xffffffff


	//   ....[14]....
        /*0064*/ 	.word	0xffffffff


	//   ....[15]....
        /*0068*/ 	.word	0xffffffff


	//   ....[16]....
        /*006c*/ 	.word	0xffffffff


	//   ....[17]....
        /*0070*/ 	.word	0xffffffff


	//   ....[18]....
        /*0074*/ 	.word	0xffffffff


	//----- nvinfo : EIATTR_COOP_GROUP_INSTR_OFFSETS
	.align		4
.L_1287:
        /*0078*/ 	.byte	0x04, 0x28
        /*007a*/ 	.short	(.L_1289 - .L_1288)


	//   ....[0]....
.L_1288:
        /*007c*/ 	.word	0x00002270


	//   ....[1]....
        /*0080*/ 	.word	0x00002720


	//   ....[2]....
        /*0084*/ 	.word	0x00005870


	//   ....[3]....
        /*0088*/ 	.word	0x00006500


	//   ....[4]....
        /*008c*/ 	.word	0x00006a00


	//   ....[5]....
        /*0090*/ 	.word	0x00006a40


	//   ....[6]....
        /*0094*/ 	.word	0x00006a70


	//   ....[7]....
        /*0098*/ 	.word	0x00006aa0


	//   ....[8]....
        /*009c*/ 	.word	0x00006ae0


	//   ....[9]....
        /*00a0*/ 	.word	0x00006b00


	//   ....[10]....
        /*00a4*/ 	.word	0x00006b50


	//   ....[11]....
        /*00a8*/ 	.word	0x00006b60


	//   ....[12]....
        /*00ac*/ 	.word	0x00006ba0


	//   ....[13]....
        /*00b0*/ 	.word	0x00006bc0


	//   ....[14]....
        /*00b4*/ 	.word	0x00006d10


	//   ....[15]....
        /*00b8*/ 	.word	0x00006d50


	//   ....[16]....
        /*00bc*/ 	.word	0x00007a20


	//   ....[17]....
        /*00c0*/ 	.word	0x000081f0


	//   ....[18]....
        /*00c4*/ 	.word	0x00008a20


	//----- nvinfo : EIATTR_VRC_CTA_INIT_COUNT
	.align		4
.L_1289:
        /*00c8*/ 	.byte	0x02, 0x4a
	.zero		1
	.zero		1


	//----- nvinfo : EIATTR_EXIT_INSTR_OFFSETS
	.align		4
        /*00cc*/ 	.byte	0x04, 0x1c
        /*00ce*/ 	.short	(.L_1291 - .L_1290)


	//   ....[0]....
.L_1290:
        /*00d0*/ 	.word	0x000003f0


	//   ....[1]....
        /*00d4*/ 	.word	0x00001310


	//   ....[2]....
        /*00d8*/ 	.word	0x000014d0


	//   ....[3]....
        /*00dc*/ 	.word	0x00008e30


	//----- nvinfo : EIATTR_MAX_THREADS
	.align		4
.L_1291:
        /*00e0*/ 	.byte	0x04, 0x05
        /*00e2*/ 	.short	(.L_1293 - .L_1292)
.L_1292:
        /*00e4*/ 	.word	0x00000080
        /*00e8*/ 	.word	0x00000001
        /*00ec*/ 	.word	0x00000001


	//----- nvinfo : EIATTR_CRS_STACK_SIZE
	.align		4
.L_1293:
        /*00f0*/ 	.byte	0x04, 0x1e
        /*00f2*/ 	.short	(.L_1295 - .L_1294)
.L_1294:
        /*00f4*/ 	.word	0x00000000


	//----- nvinfo : EIATTR_CBANK_PARAM_SIZE
	.align		4
.L_1295:
        /*00f8*/ 	.byte	0x03, 0x19
        /*00fa*/ 	.short	0x0188


	//----- nvinfo : EIATTR_PARAM_CBANK
	.align		4
        /*00fc*/ 	.byte	0x04, 0x0a
        /*00fe*/ 	.short	(.L_1297 - .L_1296)
	.align		4
.L_1296:
        /*0100*/ 	.word	index@(.nv.constant0._Z25selective_scan_fwd_kernelI32Selective_Scan_fwd_kernel_traitsILi128ELi16ELi1ELb0ELb1ELb1ELb1ELb1EfffEEv13SSMParamsBase)
        /*0104*/ 	.short	0x0380
        /*0106*/ 	.short	0x0188


	//----- nvinfo : EIATTR_SW_WAR
	.align		4
.L_1297:
        /*0108*/ 	.byte	0x04, 0x36
        /*010a*/ 	.short	(.L_1299 - .L_1298)
.L_1298:
        /*010c*/ 	.word	0x00000008
.L_1299:


//--------------------- .nv.info._Z25selective_scan_fwd_kernelI32Selective_Scan_fwd_kernel_traitsILi128ELi16ELi1ELb1ELb1ELb1ELb0ELb0EfffEEv13SSMParamsBase --------------------------
	.section	.nv.info._Z25selective_scan_fwd_kernelI32Selective_Scan_fwd_kernel_traitsILi128ELi16ELi1ELb1ELb1ELb1ELb0ELb0EfffEEv13SSMParamsBase,"",@"SHT_CUDA_INFO"
	.sectionflags	@""
	.align	4


	//----- nvinfo : EIATTR_CUDA_API_VERSION
	.align		4
        /*0000*/ 	.byte	0x04, 0x37
        /*0002*/ 	.short	(.L_1301 - .L_1300)
.L_1300:
        /*0004*/ 	.word	0x00000082


	//----- nvinfo : EIATTR_KPARAM_INFO
	.align		4
.L_1301:
        /*0008*/ 	.byte	0x04, 0x17
        /*000a*/ 	.short	(.L_1303 - .L_1302)
.L_1302:
        /*000c*/ 	.word	0x00000000
        /*0010*/ 	.short	0x0000
        /*0012*/ 	.short	0x0000
        /*0014*/ 	.byte	0x00, 0xf0, 0x21, 0x06


	//----- nvinfo : EIATTR_SPARSE_MMA_MASK
	.align		4
.L_1303:
        /*0018*/ 	.byte	0x03, 0x50
        /*001a*/ 	.short	0x0000


	//----- nvinfo : EIATTR_MAXREG_COUNT
	.align		4
        /*001c*/ 	.byte	0x03, 0x1b
        /*001e*/ 	.short	0x00a8


	//----- nvinfo : EIATTR_NUM_BARRIERS
	.align		4
        /*0020*/ 	.byte	0x02, 0x4c
        /*0022*/ 	.byte	0x01
	.zero		1


	//----- nvinfo : EIATTR_MERCURY_ISA_VERSION
	.align		4
        /*0024*/ 	.byte	0x03, 0x5f
        /*0026*/ 	.short	0x0101


	//----- nvinfo : EIATTR_COOP_GROUP_MASK_REGIDS
	.align		4
        /*0028*/ 	.byte	0x04, 0x29
        /*002a*/ 	.short	(.L_1305 - .L_1304)


	//   ....[0]....
.L_1304:
        /*002c*/ 	.word	0xffffffff


	//   ....[1]....
        /*0030*/ 	.word	0xffffffff


	//   ....[2]....
        /*0034*/ 	.word	0xffffffff


	//   ....[3]....
        /*0038*/ 	.word	0xffffffff


	//   ....[4]....
        /*003c*/ 	.word	0xffffffff


	//   ....[5]....
        /*0040*/ 	.word	0xffffffff


	//   ....[6]....
        /*0044*/ 	.word	0xffffffff


	//   ....[7]....
        /*0048*/ 	.word	0xffffffff


	//   ....[8]....
        /*004c*/ 	.word	0xffffffff


	//   ....[9]....
        /*0050*/ 	.word	0xffffffff


	//   ....[10]....
        /*0054*/ 	.word	0xffffffff


	//   ....[11]....
        /*0058*/ 	.word	0xffffffff


	//   ....[12]....
        /*005c*/ 	.word	0xffffffff


	//   ....[13]....
        /*0060*/ 	.word	0xffffffff


	//   ....[14]....
        /*0064*/ 	.word	0xffffffff


	//   ....[15]....
        /*0068*/ 	.word	0xffffffff


	//   ....[16]....
        /*006c*/ 	.word	0xffffffff


	//----- nvinfo : EIATTR_COOP_GROUP_INSTR_OFFSETS
	.align		4
.L_1305:
        /*0070*/ 	.byte	0x04, 0x28
        /*0072*/ 	.short	(.L_1307 - .L_1306)


	//   ....[0]....
.L_1306:
        /*0074*/ 	.word	0x000011d0


	//   ....[1]....
        /*0078*/ 	.word	0x000012c0


	//   ....[2]....
        /*007c*/ 	.word	0x00003b80


	//   ....[3]....
        /*0080*/ 	.word	0x00004250


	//   ....[4]....
        /*0084*/ 	.word	0x00004760


	//   ....[5]....
        /*0088*/ 	.word	0x000047a0


	//   ....[6]....
        /*008c*/ 	.word	0x000047d0


	//   ....[7]....
        /*0090*/ 	.word	0x00004800


	//   ....[8]....
        /*0094*/ 	.word	0x00004840


	//   ....[9]....
        /*0098*/ 	.word	0x00004860


	//   ....[10]....
        /*009c*/ 	.word	0x000048b0


	//   ....[11]....
        /*00a0*/ 	.word	0x000048c0


	//   ....[12]....
        /*00a4*/ 	.word	0x00004900


	//   ....[13]....
        /*00a8*/ 	.word	0x00004920


	//   ....[14]....
        /*00ac*/ 	.word	0x000049c0


	//   ....[15]....
        /*00b0*/ 	.word	0x000049d0


	//   ....[16]....
        /*00b4*/ 	.word	0x000053b0


	//----- nvinfo : EIATTR_VRC_CTA_INIT_COUNT
	.align		4
.L_1307:
        /*00b8*/ 	.byte	0x02, 0x4a
	.zero		1
	.zero		1


	//----- nvinfo : EIATTR_EXIT_INSTR_OFFSETS
	.align		4
        /*00bc*/ 	.byte	0x04, 0x1c
        /*00be*/ 	.short	(.L_1309 - .L_1308)


	//   ....[0]....
.L_1308:
        /*00c0*/ 	.word	0x00000290


	//   ....[1]....
        /*00c4*/ 	.word	0x00000e80


	//   ....[2]....
        /*00c8*/ 	.word	0x00001070


	//   ....[3]....
        /*00cc*/ 	.word	0x000054e0


	//----- nvinfo : EIATTR_MAX_THREADS
	.align		4
.L_1309:
        /*00d0*/ 	.byte	0x04, 0x05
        /*00d2*/ 	.short	(.L_1311 - .L_1310)
.L_1310:
        /*00d4*/ 	.word	0x00000080
        /*00d8*/ 	.word	0x00000001
        /*00dc*/ 	.word	0x00000001


	//----- nvinfo : EIATTR_CRS_STACK_SIZE
	.align		4
.L_1311:
        /*00e0*/ 	.byte	0x04, 0x1e
        /*00e2*/ 	.short	(.L_1313 - .L_1312)
.L_1312:
        /*00e4*/ 	.word	0x00000000


	//----- nvinfo : EIATTR_CBANK_PARAM_SIZE
	.align		4
.L_1313:
        /*00e8*/ 	.byte	0x03, 0x19
        /*00ea*/ 	.short	0x0188


	//----- nvinfo : EIATTR_PARAM_CBANK
	.align		4
        /*00ec*/ 	.byte	0x04, 0x0a
        /*00ee*/ 	.short	(.L_1315 - .L_1314)
	.align		4
.L_1314:
        /*00f0*/ 	.word	index@(.nv.constant0._Z25selective_scan_fwd_kernelI32Selective_Scan_fwd_kernel_traitsILi128ELi16ELi1ELb1ELb1ELb1ELb0ELb0EfffEEv13SSMParamsBase)
        /*00f4*/ 	.short	0x0380
        /*00f6*/ 	.short	0x0188


	//----- nvinfo : EIATTR_SW_WAR
	.align		4
.L_1315:
        /*00f8*/ 	.byte	0x04, 0x36
        /*00fa*/ 	.short	(.L_1317 - .L_1316)
.L_1316:
        /*00fc*/ 	.word	0x00000008
.L_1317:


//--------------------- .nv.info._Z25selective_scan_fwd_kernelI32Selective_Scan_fwd_kernel_traitsILi128ELi16ELi1ELb1ELb1ELb1ELb0ELb1EfffEEv13SSMParamsBase --------------------------
	.section	.nv.info._Z25selective_scan_fwd_kernelI32Selective_Scan_fwd_kernel_traitsILi128ELi16ELi1ELb1ELb1ELb1ELb0ELb1EfffEEv13SSMParamsBase,"",@"SHT_CUDA_INFO"
	.sectionflags	@""
	.align	4


	//----- nvinfo : EIATTR_CUDA_API_VERSION
	.align		4
        /*0000*/ 	.byte	0x04, 0x37
        /*0002*/ 	.short	(.L_1319 - .L_1318)
.L_1318:
        /*0004*/ 	.word	0x00000082


	//----- nvinfo : EIATTR_KPARAM_INFO
	.align		4
.L_1319:
        /*0008*/ 	.byte	0x04, 0x17
        /*000a*/ 	.short	(.L_1321 - .L_1320)
.L_1320:
        /*000c*/ 	.word	0x00000000
        /*0010*/ 	.short	0x0000
        /*0012*/ 	.short	0x0000
        /*0014*/ 	.byte	0x00, 0xf0, 0x21, 0x06


	//----- nvinfo : EIATTR_SPARSE_MMA_MASK
	.align		4
.L_1321:
        /*0018*/ 	.byte	0x03, 0x50
        /*001a*/ 	.short	0x0000


	//----- nvinfo : EIATTR_MAXREG_COUNT
	.align		4
        /*001c*/ 	.byte	0x03, 0x1b
        /*001e*/ 	.short	0x00a8


	//----- nvinfo : EIATTR_NUM_BARRIERS
	.align		4
        /*0020*/ 	.byte	0x02, 0x4c
        /*0022*/ 	.byte	0x01
	.zero		1


	//----- nvinfo : EIATTR_MERCURY_ISA_VERSION
	.align		4
        /*0024*/ 	.byte	0x03, 0x5f
        /*0026*/ 	.short	0x0101


	//----- nvinfo : EIATTR_COOP_GROUP_MASK_REGIDS
	.align		4
        /*0028*/ 	.byte	0x04, 0x29
        /*002a*/ 	.short	(.L_1323 - .L_1322)


	//   ....[0]....
.L_1322:
        /*002c*/ 	.word	0xffffffff


	//   ....[1]....
        /*0030*/ 	.word	0xffffffff


	//   ....[2]....
        /*0034*/ 	.word	0xffffffff


	//   ....[3]....
        /*0038*/ 	.word	0xffffffff


	//   ....[4]....
        /*003c*/ 	.word	0xffffffff


	//   ....[5]....
        /*0040*/ 	.word	0xffffffff


	//   ....[6]....
        /*0044*/ 	.word	0xffffffff


	//   ....[7]....
        /*0048*/ 	.word	0xffffffff


	//   ....[8]....
        /*004c*/ 	.word	0xffffffff


	//   ....[9]....
        /*0050*/ 	.word	0xffffffff


	//   ....[10]....
        /*0054*/ 	.word	0xffffffff


	//   ....[11]....
        /*0058*/ 	.word	0xffffffff


	//   ....[12]....
        /*005c*/ 	.word	0xffffffff


	//   ....[13]....
        /*0060*/ 	.word	0xffffffff


	//   ....[14]....
        /*0064*/ 	.word	0xffffffff


	//   ....[15]....
        /*0068*/ 	.word	0xffffffff


	//   ....[16]....
        /*006c*/ 	.word	0xffffffff


	//----- nvinfo : EIATTR_COOP_GROUP_INSTR_OFFSETS
	.align		4
.L_1323:
        /*0070*/ 	.byte	0x04, 0x28
        /*0072*/ 	.short	(.L_1325 - .L_1324)


	//   ....[0]....
.L_1324:
        /*0074*/ 	.word	0x000020b0


	//   ....[1]....
        /*0078*/ 	.word	0x00002500


	//   ....[2]....
        /*007c*/ 	.word	0x00005330


	//   ....[3]....
        /*0080*/ 	.word	0x00005d00


	//   ....[4]....
        /*0084*/ 	.word	0x00006370


	//   ....[5]....
        /*0088*/ 	.word	0x00006380


	//   ....[6]....
        /*008c*/ 	.word	0x000063d0


	//   ....[7]....
        /*0090*/ 	.word	0x000063e0


	//   ....[8]....
        /*0094*/ 	.word	0x00006420


	//   ....[9]....
        /*0098*/ 	.word	0x00006440


	//   ....[10]....
        /*009c*/ 	.word	0x00006480


	//   ....[11]....
        /*00a0*/ 	.word	0x000064b0


	//   ....[12]....
        /*00a4*/ 	.word	0x00006540


	//   ....[13]....
        /*00a8*/ 	.word	0x00006560


	//   ....[14]....
        /*00ac*/ 	.word	0x000065e0


	//   ....[15]....
        /*00b0*/ 	.word	0x000065f0


	//   ....[16]....
        /*00b4*/ 	.word	0x00007220


	//----- nvinfo : EIATTR_VRC_CTA_INIT_COUNT
	.align		4
.L_1325:
        /*00b8*/ 	.byte	0x02, 0x4a
	.zero		1
	.zero		1


	//----- nvinfo : EIATTR_EXIT_INSTR_OFFSETS
	.align		4
        /*00bc*/ 	.byte	0x04, 0x1c
        /*00be*/ 	.short	(.L_1327 - .L_1326)


	//   ....[0]....
.L_1326:
        /*00c0*/ 	.word	0x000003f0


	//   ....[1]....
        /*00c4*/ 	.word	0x000012f0


	//   ....[2]....
        /*00c8*/ 	.word	0x000014b0


	//   ....[3]....
        /*00cc*/ 	.word	0x000075e0


	//----- nvinfo : EIATTR_MAX_THREADS
	.align		4
.L_1327:
        /*00d0*/ 	.byte	0x04, 0x05
        /*00d2*/ 	.short	(.L_1329 - .L_1328)
.L_1328:
        /*00d4*/ 	.word	0x00000080
        /*00d8*/ 	.word	0x00000001
        /*00dc*/ 	.word	0x00000001


	//----- nvinfo : EIATTR_CRS_STACK_SIZE
	.align		4
.L_1329:
        /*00e0*/ 	.byte	0x04, 0x1e
        /*00e2*/ 	.short	(.L_1331 - .L_1330)
.L_1330:
        /*00e4*/ 	.word	0x00000000


	//----- nvinfo : EIATTR_CBANK_PARAM_SIZE
	.align		4
.L_1331:
        /*00e8*/ 	.byte	0x03, 0x19
        /*00ea*/ 	.short	0x0188


	//----- nvinfo : EIATTR_PARAM_CBANK
	.align		4
        /*00ec*/ 	.byte	0x04, 0x0a
        /*00ee*/ 	.short	(.L_1333 - .L_1332)
	.align		4
.L_1332:
        /*00f0*/ 	.word	index@(.nv.constant0._Z25selective_scan_fwd_kernelI32Selective_Scan_fwd_kernel_traitsILi128ELi16ELi1ELb1ELb1ELb1ELb0ELb1EfffEEv13SSMParamsBase)
        /*00f4*/ 	.short	0x0380
        /*00f6*/ 	.short	0x0188


	//----- nvinfo : EIATTR_SW_WAR
	.align		4
.L_1333:
        /*00f8*/ 	.byte	0x04, 0x36
        /*00fa*/ 	.short	(.L_1335 - .L_1334)
.L_1334:
        /*00fc*/ 	.word	0x00000008
.L_1335:


//--------------------- .nv.info._Z25selective_scan_fwd_kernelI32Selective_Scan_fwd_kernel_traitsILi128ELi16ELi1ELb1ELb1ELb1ELb1ELb0EfffEEv13SSMParamsBase --------------------------
	.section	.nv.info._Z25selective_scan_fwd_kernelI32Selective_Scan_fwd_kernel_traitsILi128ELi16ELi1ELb1ELb1ELb1ELb1ELb0EfffEEv13SSMParamsBase,"",@"SHT_CUDA_INFO"
	.sectionflags	@""
	.align	4


	//----- nvinfo : EIATTR_CUDA_API_VERSION
	.align		4
        /*0000*/ 	.byte	0x04, 0x37
        /*0002*/ 	.short	(.L_1337 - .L_1336)
.L_1336:
        /*0004*/ 	.word	0x00000082


	//----- nvinfo : EIATTR_KPARAM_INFO
	.align		4
.L_1337:
        /*0008*/ 	.byte	0x04, 0x17
        /*000a*/ 	.short	(.L_1339 - .L_1338)
.L_1338:
        /*000c*/ 	.word	0x00000000
        /*0010*/ 	.short	0x0000
        /*0012*/ 	.short	0x0000
        /*0014*/ 	.byte	0x00, 0xf0, 0x21, 0x06


	//----- nvinfo : EIATTR_SPARSE_MMA_MASK
	.align		4
.L_1339:
        /*0018*/ 	.byte	0x03, 0x50
        /*001a*/ 	.short	0x0000


	//----- nvinfo : EIATTR_MAXREG_COUNT
	.align		4
        /*001c*/ 	.byte	0x03, 0x1b
        /*001e*/ 	.short	0x00a8


	//----- nvinfo : EIATTR_NUM_BARRIERS
	.align		4
        /*0020*/ 	.byte	0x02, 0x4c
        /*0022*/ 	.byte	0x01
	.zero		1


	//----- nvinfo : EIATTR_MERCURY_ISA_VERSION
	.align		4
        /*0024*/ 	.byte	0x03, 0x5f
        /*0026*/ 	.short	0x0101


	//----- nvinfo : EIATTR_COOP_GROUP_MASK_REGIDS
	.align		4
        /*0028*/ 	.byte	0x04, 0x29
        /*002a*/ 	.short	(.L_1341 - .L_1340)


	//   ....[0]....
.L_1340:
        /*002c*/ 	.word	0xffffffff


	//   ....[1]....
        /*0030*/ 	.word	0xffffffff


	//   ....[2]....
        /*0034*/ 	.word	0xffffffff


	//   ....[3]....
        /*0038*/ 	.word	0xffffffff


	//   ....[4]....
        /*003c*/ 	.word	0xffffffff


	//   ....[5]....
        /*0040*/ 	.word	0xffffffff


	//   ....[6]....
        /*0044*/ 	.word	0xffffffff


	//   ....[7]....
        /*0048*/ 	.word	0xffffffff


	//   ....[8]....
        /*004c*/ 	.word	0xffffffff


	//   ....[9]....
        /*0050*/ 	.word	0xffffffff


	//   ....[10]....
        /*0054*/ 	.word	0xffffffff


	//   ....[11]....
        /*0058*/ 	.word	0xffffffff


	//   ....[12]....
        /*005c*/ 	.word	0xffffffff


	//   ....[13]....
        /*0060*/ 	.word	0xffffffff


	//   ....[14]....
        /*0064*/ 	.word	0xffffffff


	//   ....[15]....
        /*0068*/ 	.word	0xffffffff


	//   ....[16]....
        /*006c*/ 	.word	0xffffffff


	//   ....[17]....
        /*0070*/ 	.word	0xffffffff


	//   ....[18]....
        /*0074*/ 	.word	0xffffffff


	//----- nvinfo : EIATTR_COOP_GROUP_INSTR_OFFSETS
	.align		4
.L_1341:
        /*0078*/ 	.byte	0x04, 0x28
        /*007a*/ 	.short	(.L_1343 - .L_1342)


	//   ....[0]....
.L_1342:
        /*007c*/ 	.word	0x000011d0


	//   ....[1]....
        /*0080*/ 	.word	0x000012c0


	//   ....[2]....
        /*0084*/ 	.word	0x00003b80


	//   ....[3]....
        /*0088*/ 	.word	0x00004250


	//   ....[4]....
        /*008c*/ 	.word	0x00004760


	//   ....[5]....
        /*0090*/ 	.word	0x000047a0


	//   ....[6]....
        /*0094*/ 	.word	0x000047d0


	//   ....[7]....
        /*0098*/ 	.word	0x00004800


	//   ....[8]....
        /*009c*/ 	.word	0x00004840


	//   ....[9]....
        /*00a0*/ 	.word	0x00004860


	//   ....[10]....
        /*00a4*/ 	.word	0x000048b0


	//   ....[11]....
        /*00a8*/ 	.word	0x000048c0


	//   ....[12]....
        /*00ac*/ 	.word	0x00004900


	//   ....[13]....
        /*00b0*/ 	.word	0x00004920


	//   ....[14]....
        /*00b4*/ 	.word	0x000049c0


	//   ....[15]....
        /*00b8*/ 	.word	0x000049d0


	//   ....[16]....
        /*00bc*/ 	.word	0x000053b0


	//   ....[17]....
        /*00c0*/ 	.word	0x000055f0


	//   ....[18]....
        /*00c4*/ 	.word	0x00005cc0


	//----- nvinfo : EIATTR_VRC_CTA_INIT_COUNT
	.align		4
.L_1343:
        /*00c8*/ 	.byte	0x02, 0x4a
	.zero		1
	.zero		1


	//----- nvinfo : EIATTR_EXIT_INSTR_OFFSETS
	.align		4
        /*00cc*/ 	.byte	0x04, 0x1c
        /*00ce*/ 	.short	(.L_1345 - .L_1344)


	//   ....[0]....
.L_1344:
        /*00d0*/ 	.word	0x00000290


	//   ....[1]....
        /*00d4*/ 	.word	0x00000e80


	//   ....[2]....
        /*00d8*/ 	.word	0x00001070


	//   ....[3]....
        /*00dc*/ 	.word	0x00005dc0


	//----- nvinfo : EIATTR_MAX_THREADS
	.align		4
.L_1345:
        /*00e0*/ 	.byte	0x04, 0x05
        /*00e2*/ 	.short	(.L_1347 - .L_1346)
.L_1346:
        /*00e4*/ 	.word	0x00000080
        /*00e8*/ 	.word	0x00000001
        /*00ec*/ 	.word	0x00000001


	//----- nvinfo : EIATTR_CRS_STACK_SIZE
	.align		4
.L_1347:
        /*00f0*/ 	.byte	0x04, 0x1e
        /*00f2*/ 	.short	(.L_1349 - .L_1348)
.L_1348:
        /*00f4*/ 	.word	0x00000000


	//----- nvinfo : EIATTR_CBANK_PARAM_SIZE
	.align		4
.L_1349:
        /*00f8*/ 	.byte	0x03, 0x19
        /*00fa*/ 	.short	0x0188


	//----- nvinfo : EIATTR_PARAM_CBANK
	.align		4
        /*00fc*/ 	.byte	0x04, 0x0a
        /*00fe*/ 	.short	(.L_1351 - .L_1350)
	.align		4
.L_1350:
        /*0100*/ 	.word	index@(.nv.constant0._Z25selective_scan_fwd_kernelI32Selective_Scan_fwd_kernel_traitsILi128ELi16ELi1ELb1ELb1ELb1ELb1ELb0EfffEEv13SSMParamsBase)
        /*0104*/ 	.short	0x0380
        /*0106*/ 	.short	0x0188


	//----- nvinfo : EIATTR_SW_WAR
	.align		4
.L_1351:
        /*0108*/ 	.byte	0x04, 0x36
        /*010a*/ 	.short	(.L_1353 - .L_1352)
.L_1352:
        /*010c*/ 	.word	0x00000008
.L_1353:


//--------------------- .nv.info._Z25selective_scan_fwd_kernelI32Selective_Scan_fwd_kernel_traitsILi128ELi16ELi1ELb1ELb1ELb1ELb1ELb1EfffEEv13SSMParamsBase --------------------------
	.section	.nv.info._Z25selective_scan_fwd_kernelI32Selective_Scan_fwd_kernel_traitsILi128ELi16ELi1ELb1ELb1ELb1ELb1ELb1EfffEEv13SSMParamsBase,"",@"SHT_CUDA_INFO"
	.sectionflags	@""
	.align	4


	//----- nvinfo : EIATTR_CUDA_API_VERSION
	.align		4
        /*0000*/ 	.byte	0x04, 0x37
        /*0002*/ 	.short	(.L_1355 - .L_1354)
.L_1354:
        /*0004*/ 	.word	0x00000082


	//----- nvinfo : EIATTR_KPARAM_INFO
	.align		4
.L_1355:
        /*0008*/ 	.byte	0x04, 0x17
        /*000a*/ 	.short	(.L_1357 - .L_1356)
.L_1356:
        /*000c*/ 	.word	0x00000000
        /*0010*/ 	.short	0x0000
        /*0012*/ 	.short	0x0000
        /*0014*/ 	.byte	0x00, 0xf0, 0x21, 0x06


	//----- nvinfo : EIATTR_SPARSE_MMA_MASK
	.align		4
.L_1357:
        /*0018*/ 	.byte	0x03, 0x50
        /*001a*/ 	.short	0x0000


	//----- nvinfo : EIATTR_MAXREG_COUNT
	.align		4
        /*001c*/ 	.byte	0x03, 0x1b
        /*001e*/ 	.short	0x00a8


	//----- nvinfo : EIATTR_NUM_BARRIERS
	.align		4
        /*0020*/ 	.byte	0x02, 0x4c
        /*0022*/ 	.byte	0x01
	.zero		1


	//----- nvinfo : EIATTR_MERCURY_ISA_VERSION
	.align		4
        /*0024*/ 	.byte	0x03, 0x5f
        /*0026*/ 	.short	0x0101


	//----- nvinfo : EIATTR_COOP_GROUP_MASK_REGIDS
	.align		4
        /*0028*/ 	.byte	0x04, 0x29
        /*002a*/ 	.short	(.L_1359 - .L_1358)


	//   ....[0]....
.L_1358:
        /*002c*/ 	.word	0xffffffff


	//   ....[1]....
        /*0030*/ 	.word	0xffffffff


	//   ....[2]....
        /*0034*/ 	.word	0xffffffff


	//   ....[3]....
        /*0038*/ 	.word	0xffffffff


	//   ....[4]....
        /*003c*/ 	.word	0xffffffff


	//   ....[5]....
        /*0040*/ 	.word	0xffffffff


	//   ....[6]....
        /*0044*/ 	.word	0xffffffff


	//   ....[7]....
        /*0048*/ 	.word	0xffffffff


	//   ....[8]....
        /*004c*/ 	.word	0xffffffff


	//   ....[9]....
        /*0050*/ 	.word	0xffffffff


	//   ....[10]....
        /*0054*/ 	.word	0xffffffff


	//   ....[11]....
        /*0058*/ 	.word	0xffffffff


	//   ....[12]....
        /*005c*/ 	.word	0xffffffff


	//   ....[13]....
        /*0060*/ 	.word	0xffffffff


	//   ....[14]....
        /*0064*/ 	.word	0xffffffff


	//   ....[15]....
        /*0068*/ 	.word	0xffffffff


	//   ....[16]....
        /*006c*/ 	.word	0xffffffff


	//   ....[17]....
        /*0070*/ 	.word	0xffffffff


	//   ....[18]....
        /*0074*/ 	.word	0xffffffff


	//----- nvinfo : EIATTR_COOP_GROUP_INSTR_OFFSETS
	.align		4
.L_1359:
        /*0078*/ 	.byte	0x04, 0x28
        /*007a*/ 	.short	(.L_1361 - .L_1360)


	//   ....[0]....
.L_1360:
        /*007c*/ 	.word	0x00002270


	//   ....[1]....
        /*0080*/ 	.word	0x00002720


	//   ....[2]....
        /*0084*/ 	.word	0x00005870


	//   ....[3]....
        /*0088*/ 	.word	0x00006500


	//   ....[4]....
        /*008c*/ 	.word	0x00006a00


	//   ....[5]....
        /*0090*/ 	.word	0x00006a40


	//   ....[6]....
        /*0094*/ 	.word	0x00006a70


	//   ....[7]....
        /*0098*/ 	.word	0x00006aa0


	//   ....[8]....
        /*009c*/ 	.word	0x00006ae0


	//   ....[9]....
        /*00a0*/ 	.word	0x00006b00


	//   ....[10]....
        /*00a4*/ 	.word	0x00006b50


	//   ....[11]....
        /*00a8*/ 	.word	0x00006b60


	//   ....[12]....
        /*00ac*/ 	.word	0x00006ba0


	//   ....[13]....
        /*00b0*/ 	.word	0x00006bc0


	//   ....[14]....
        /*00b4*/ 	.word	0x00006d10


	//   ....[15]....
        /*00b8*/ 	.word	0x00006d50


	//   ....[16]....
        /*00bc*/ 	.word	0x00007a20


	//   ....[17]....
        /*00c0*/ 	.word	0x000081f0


	//   ....[18]....
        /*00c4*/ 	.word	0x00008a20


	//----- nvinfo : EIATTR_VRC_CTA_INIT_COUNT
	.align		4
.L_1361:
        /*00c8*/ 	.byte	0x02, 0x4a
	.zero		1
	.zero		1


	//----- nvinfo : EIATTR_EXIT_INSTR_OFFSETS
	.align		4
        /*00cc*/ 	.byte	0x04, 0x1c
        /*00ce*/ 	.short	(.L_1363 - .L_1362)


	//   ....[0]....
.L_1362:
        /*00d0*/ 	.word	0x000003f0


	//   ....[1]....
        /*00d4*/ 	.word	0x00001310


	//   ....[2]....
        /*00d8*/ 	.word	0x000014d0


	//   ....[3]....
        /*00dc*/ 	.word	0x00008e30


	//----- nvinfo : EIATTR_MAX_THREADS
	.align		4
.L_1363:
        /*00e0*/ 	.byte	0x04, 0x05
        /*00e2*/ 	.short	(.L_1365 - .L_1364)
.L_1364:
        /*00e4*/ 	.word	0x00000080
        /*00e8*/ 	.word	0x00000001
        /*00ec*/ 	.word	0x00000001


	//----- nvinfo : EIATTR_CRS_STACK_SIZE
	.align		4
.L_1365:
        /*00f0*/ 	.byte	0x04, 0x1e
        /*00f2*/ 	.short	(.L_1367 - .L_1366)
.L_1366:
        /*00f4*/ 	.word	0x00000000


	//----- nvinfo : EIATTR_CBANK_PARAM_SIZE
	.align		4
.L_1367:
        /*00f8*/ 	.byte	0x03, 0x19
        /*00fa*/ 	.short	0x0188


	//----- nvinfo : EIATTR_PARAM_CBANK
	.align		4
        /*00fc*/ 	.byte	0x04, 0x0a
        /*00fe*/ 	.short	(.L_1369 - .L_1368)
	.align		4
.L_1368:
        /*0100*/ 	.word	index@(.nv.constant0._Z25selective_scan_fwd_kernelI32Selective_Scan_fwd_kernel_traitsILi128ELi16ELi1ELb1ELb1ELb1ELb1ELb1EfffEEv13SSMParamsBase)
        /*0104*/ 	.short	0x0380
        /*0106*/ 	.short	0x0188


	//----- nvinfo : EIATTR_SW_WAR
	.align		4
.L_1369:
        /*0108*/ 	.byte	0x04, 0x36
        /*010a*/ 	.short	(.L_1371 - .L_1370)
.L_1370:
        /*010c*/ 	.word	0x00000008
.L_1371:


//--------------------- .nv.info._Z25selective_scan_fwd_kernelI32Selective_Scan_fwd_kernel_traitsILi32ELi16ELi1ELb0ELb1ELb1ELb0ELb0EfffEEv13SSMParamsBase --------------------------
	.section	.nv.info._Z25selective_scan_fwd_kernelI32Selective_Scan_fwd_kernel_traitsILi32ELi16ELi1ELb0ELb1ELb1ELb0ELb0EfffEEv13SSMParamsBase,"",@"SHT_CUDA_INFO"
	.sectionflags	@""
	.align	4


	//----- nvinfo : EIATTR_CUDA_API_VERSION
	.align		4
        /*0000*/ 	.byte	0x04, 0x37
        /*0002*/ 	.short	(.L_1373 - .L_1372)
.L_1372:
        /*0004*/ 	.word	0x00000082


	//----- nvinfo : EIATTR_KPARAM_INFO
	.align		4
.L_1373:
        /*0008*/ 	.byte	0x04, 0x17
        /*000a*/ 	.short	(.L_1375 - .L_1374)
.L_1374:
        /*000c*/ 	.word	0x00000000
        /*0010*/ 	.short	0x0000
        /*0012*/ 	.short	0x0000
        /*0014*/ 	.byte	0x00, 0xf0, 0x21, 0x06


	//----- nvinfo : EIATTR_SPARSE_MMA_MASK
	.align		4
.L_1375:
        /*0018*/ 	.byte	0x03, 0x50
        /*001a*/ 	.short	0x0000


	//----- nvinfo : EIATTR_MAXREG_COUNT
	.align		4
        /*001c*/ 	.byte	0x03, 0x1b
        /*001e*/ 	.short	0x00ff


	//----- nvinfo : EIATTR_NUM_BARRIERS
	.align		4
        /*0020*/ 	.byte	0x02, 0x4c
        /*0022*/ 	.byte	0x01
	.zero		1


	//----- nvinfo : EIATTR_MERCURY_ISA_VERSION
	.align		4
        /*0024*/ 	.byte	0x03, 0x5f
        /*0026*/ 	.short	0x0101


	//----- nvinfo : EIATTR_COOP_GROUP_MASK_REGIDS
	.align		4
        /*0028*/ 	.byte	0x04, 0x29
        /*002a*/ 	.short	(.L_1377 - .L_1376)


	//   ....[0]....
.L_1376:
        /*002c*/ 	.word	0xffffffff


	//   ....[1]....
        /*0030*/ 	.word	0xffffffff


	//   ....[2]....
        /*0034*/ 	.word	0xffffffff


	//   ....[3]....
        /*0038*/ 	.word	0xffffffff


	//   ....[4]....
        /*003c*/ 	.word	0xffffffff


	//   ....[5]....
        /*0040*/ 	.word	0xffffffff


	//   ....[6]....
        /*0044*/ 	.word	0xffffffff


	//   ....[7]....
        /*0048*/ 	.word	0xffffffff


	//   ....[8]....
        /*004c*/ 	.word	0xffffffff


	//   ....[9]....
        /*0050*/ 	.word	0xffffffff


	//   ....[10]....
        /*0054*/ 	.word	0xffffffff


	//   ....[11]....
        /*0058*/ 	.word	0xffffffff


	//   ....[12]....
        /*005c*/ 	.word	0xffffffff


	//   ....[13]....
        /*0060*/ 	.word	0xffffffff


	//   ....[14]....
        /*0064*/ 	.word	0xffffffff


	//   ....[15]....
        /*0068*/ 	.word	0xffffffff


	//   ....[16]....
        /*006c*/ 	.word	0xffffffff


	//----- nvinfo : EIATTR_COOP_GROUP_INSTR_OFFSETS
	.align		4
.L_1377:
        /*0070*/ 	.byte	0x04, 0x28
        /*0072*/ 	.short	(.L_1379 - .L_1378)


	//   ....[0]....
.L_1378:
        /*0074*/ 	.word	0x00001b50


	//   ....[1]....
        /*0078*/ 	.word	0x00001fa0


	//   ....[2]....
        /*007c*/ 	.word	0x00004f50


	//   ....[3]....
        /*0080*/ 	.word	0x000056e0


	//   ....[4]....
        /*0084*/ 	.word	0x00005d90


	//   ....[5]....
        /*0088*/ 	.word	0x00005de0


	//   ....[6]....
        /*008c*/ 	.word	0x00005e10


	//   ....[7]....
        /*0090*/ 	.word	0x00005e40


	//   ....[8]....
        /*0094*/ 	.word	0x00005e70


	//   ....[9]....
        /*0098*/ 	.word	0x00005ea0


	//   ....[10]....
        /*009c*/ 	.word	0x00005ef0


	//   ....[11]....
        /*00a0*/ 	.word	0x00005f00


	//   ....[12]....
        /*00a4*/ 	.word	0x00005f50


	//   ....[13]....
        /*00a8*/ 	.word	0x00005f60


	//   ....[14]....
        /*00ac*/ 	.word	0x00005ff0


	//   ....[15]....
        /*00b0*/ 	.word	0x00006000


	//   ....[16]....
        /*00b4*/ 	.word	0x000066e0


	//----- nvinfo : EIATTR_VRC_CTA_INIT_COUNT
	.align		4
.L_1379:
        /*00b8*/ 	.byte	0x02, 0x4a
	.zero		1
	.zero		1


	//----- nvinfo : EIATTR_EXIT_INSTR_OFFSETS
	.align		4
        /*00bc*/ 	.byte	0x04, 0x1c
        /*00be*/ 	.short	(.L_1381 - .L_1380)


	//   ....[0]....
.L_1380:
        /*00c0*/ 	.word	0x00000290


	//   ....[1]....
        /*00c4*/ 	.word	0x00000ed0


	//   ....[2]....
        /*00c8*/ 	.word	0x00001320


	//   ....[3]....
        /*00cc*/ 	.word	0x00006a90


	//----- nvinfo : EIATTR_MAX_THREADS
	.align		4
.L_1381:
        /*00d0*/ 	.byte	0x04, 0x05
        /*00d2*/ 	.short	(.L_1383 - .L_1382)
.L_1382:
        /*00d4*/ 	.word	0x00000020
        /*00d8*/ 	.word	0x00000001
        /*00dc*/ 	.word	0x00000001


	//----- nvinfo : EIATTR_CRS_STACK_SIZE
	.align		4
.L_1383:
        /*00e0*/ 	.byte	0x04, 0x1e
        /*00e2*/ 	.short	(.L_1385 - .L_1384)
.L_1384:
        /*00e4*/ 	.word	0x00000000


	//----- nvinfo : EIATTR_CBANK_PARAM_SIZE
	.align		4
.L_1385:
        /*00e8*/ 	.byte	0x03, 0x19
        /*00ea*/ 	.short	0x0188


	//----- nvinfo : EIATTR_PARAM_CBANK
	.align		4
        /*00ec*/ 	.byte	0x04, 0x0a
        /*00ee*/ 	.short	(.L_1387 - .L_1386)
	.align		4
.L_1386:
        /*00f0*/ 	.word	index@(.nv.constant0._Z25selective_scan_fwd_kernelI32Selective_Scan_fwd_kernel_traitsILi32ELi16ELi1ELb0ELb1ELb1ELb0ELb0EfffEEv13SSMParamsBase)
        /*00f4*/ 	.short	0x0380
        /*00f6*/ 	.short	0x0188


	//----- nvinfo : EIATTR_SW_WAR
	.align		4
.L_1387:
        /*00f8*/ 	.byte	0x04, 0x36
        /*00fa*/ 	.short	(.L_1389 - .L_1388)
.L_1388:
        /*00fc*/ 	.word	0x00000008
.L_1389:


//--------------------- .nv.info._Z25selective_scan_fwd_kernelI32Selective_Scan_fwd_kernel_traitsILi32ELi16ELi1ELb0ELb1ELb1ELb0ELb1EfffEEv13SSMParamsBase --------------------------
	.section	.nv.info._Z25selective_scan_fwd_kernelI32Selective_Scan_fwd_kernel_traitsILi32ELi16ELi1ELb0ELb1ELb1ELb0ELb1EfffEEv13SSMParamsBase,"",@"SHT_CUDA_INFO"
	.sectionflags	@""
	.align	4


	//----- nvinfo : EIATTR_CUDA_API_VERSION
	.align		4
        /*0000*/ 	.byte	0x04, 0x37
        /*0002*/ 	.short	(.L_1391 - .L_1390)
.L_1390:
        /*0004*/ 	.word	0x00000082


	//----- nvinfo : EIATTR_KPARAM_INFO
	.align		4
.L_1391:
        /*0008*/ 	.byte	0x04, 0x17
        /*000a*/ 	.short	(.L_1393 - .L_1392)
.L_1392:
        /*000c*/ 	.word	0x00000000
        /*0010*/ 	.short	0x0000
        /*0012*/ 	.short	0x0000
        /*0014*/ 	.byte	0x00, 0xf0, 0x21, 0x06


	//----- nvinfo : EIATTR_SPARSE_MMA_MASK
	.align		4
.L_1393:
        /*0018*/ 	.byte	0x03, 0x50
        /*001a*/ 	.short	0x0000


	//----- nvinfo : EIATTR_MAXREG_COUNT
	.align		4
        /*001c*/ 	.byte	0x03, 0x1b
        /*001e*/ 	.short	0x00ff


	//----- nvinfo : EIATTR_NUM_BARRIERS
	.align		4
        /*0020*/ 	.byte	0x02, 0x4c
        /*0022*/ 	.byte	0x01
	.zero		1


	//----- nvinfo : EIATTR_MERCURY_ISA_VERSION
	.align		4
        /*0024*/ 	.byte	0x03, 0x5f
        /*0026*/ 	.short	0x0101


	//----- nvinfo : EIATTR_COOP_GROUP_MASK_REGIDS
	.align		4
        /*0028*/ 	.byte	0x04, 0x29
        /*002a*/ 	.short	(.L_1395 - .L_1394)


	//   ....[0]....
.L_1394:
        /*002c*/ 	.word	0xffffffff


	//   ....[1]....
        /*0030*/ 	.word	0xffffffff


	//   ....[2]....
        /*0034*/ 	.word	0xffffffff


	//   ....[3]....
        /*0038*/ 	.word	0xffffffff


	//   ....[4]....
        /*003c*/ 	.word	0xffffffff


	//   ....[5]....
        /*0040*/ 	.word	0xffffffff


	//   ....[6]....
        /*0044*/ 	.word	0xffffffff


	//   ....[7]....
        /*0048*/ 	.word	0xffffffff


	//   ....[8]....
        /*004c*/ 	.word	0xffffffff


	//   ....[9]....
        /*0050*/ 	.word	0xffffffff


	//   ....[10]....
        /*0054*/ 	.word	0xffffffff


	//   ....[11]....
        /*0058*/ 	.word	0xffffffff


	//   ....[12]....
        /*005c*/ 	.word	0xffffffff


	//   ....[13]....
        /*0060*/ 	.word	0xffffffff


	//   ....[14]....
        /*0064*/ 	.word	0xffffffff


	//   ....[15]....
        /*0068*/ 	.word	0xffffffff


	//   ....[16]....
        /*006c*/ 	.word	0xffffffff


	//----- nvinfo : EIATTR_COOP_GROUP_INSTR_OFFSETS
	.align		4
.L_1395:
        /*0070*/ 	.byte	0x04, 0x28
        /*0072*/ 	.short	(.L_1397 - .L_1396)


	//   ....[0]....
.L_1396:
        /*0074*/ 	.word	0x00001c20


	//   ....[1]....
        /*0078*/ 	.word	0x00002070


	//   ....[2]....
        /*007c*/ 	.word	0x00005020


	//   ....[3]....
        /*0080*/ 	.word	0x000057b0


	//   ....[4]....
        /*0084*/ 	.word	0x00005e60


	//   ....[5]....
        /*0088*/ 	.word	0x00005eb0


	//   ....[6]....
        /*008c*/ 	.word	0x00005ee0


	//   ....[7]....
        /*0090*/ 	.word	0x00005f10


	//   ....[8]....
        /*0094*/ 	.word	0x00005f40


	//   ....[9]....
        /*0098*/ 	.word	0x00005f70


	//   ....[10]....
        /*009c*/ 	.word	0x00005fc0


	//   ....[11]....
        /*00a0*/ 	.word	0x00005fd0


	//   ....[12]....
        /*00a4*/ 	.word	0x00006020


	//   ....[13]....
        /*00a8*/ 	.word	0x00006030


	//   ....[14]....
        /*00ac*/ 	.word	0x000060c0


	//   ....[15]....
        /*00b0*/ 	.word	0x000060d0


	//   ....[16]....
        /*00b4*/ 	.word	0x000067b0


	//----- nvinfo : EIATTR_VRC_CTA_INIT_COUNT
	.align		4
.L_1397:
        /*00b8*/ 	.byte	0x02, 0x4a
	.zero		1
	.zero		1


	//----- nvinfo : EIATTR_EXIT_INSTR_OFFSETS
	.align		4
        /*00bc*/ 	.byte	0x04, 0x1c
        /*00be*/ 	.short	(.L_1399 - .L_1398)


	//   ....[0]....
.L_1398:
        /*00c0*/ 	.word	0x000002e0


	//   ....[1]....
        /*00c4*/ 	.word	0x00000fa0


	//   ....[2]....
        /*00c8*/ 	.word	0x000013f0


	//   ....[3]....
        /*00cc*/ 	.word	0x00006b60


	//----- nvinfo : EIATTR_MAX_THREADS
	.align		4
.L_1399:
        /*00d0*/ 	.byte	0x04, 0x05
        /*00d2*/ 	.short	(.L_1401 - .L_1400)
.L_1400:
        /*00d4*/ 	.word	0x00000020
        /*00d8*/ 	.word	0x00000001
        /*00dc*/ 	.word	0x00000001


	//----- nvinfo : EIATTR_CRS_STACK_SIZE
	.align		4
.L_1401:
        /*00e0*/ 	.byte	0x04, 0x1e
        /*00e2*/ 	.short	(.L_1403 - .L_1402)
.L_1402:
        /*00e4*/ 	.word	0x00000000


	//----- nvinfo : EIATTR_CBANK_PARAM_SIZE
	.align		4
.L_1403:
        /*00e8*/ 	.byte	0x03, 0x19
        /*00ea*/ 	.short	0x0188


	//----- nvinfo : EIATTR_PARAM_CBANK
	.align		4
        /*00ec*/ 	.byte	0x04, 0x0a
        /*00ee*/ 	.short	(.L_1405 - .L_1404)
	.align		4
.L_1404:
        /*00f0*/ 	.word	index@(.nv.constant0._Z25selective_scan_fwd_kernelI32Selective_Scan_fwd_kernel_traitsILi32ELi16ELi1ELb0ELb1ELb1ELb0ELb1EfffEEv13SSMParamsBase)
        /*00f4*/ 	.short	0x0380
        /*00f6*/ 	.short	0x0188


	//----- nvinfo : EIATTR_SW_WAR
	.align		4
.L_1405:
        /*00f8*/ 	.byte	0x04, 0x36
        /*00fa*/ 	.short	(.L_1407 - .L_1406)
.L_1406:
        /*00fc*/ 	.word	0x00000008
.L_1407:


//--------------------- .nv.info._Z25selective_scan_fwd_kernelI32Selective_Scan_fwd_kernel_traitsILi32ELi16ELi1ELb0ELb1ELb1ELb1ELb0EfffEEv13SSMParamsBase --------------------------
	.section	.nv.info._Z25selective_scan_fwd_kernelI32Selective_Scan_fwd_kernel_traitsILi32ELi16ELi1ELb0ELb1ELb1ELb1ELb0EfffEEv13SSMParamsBase,"",@"SHT_CUDA_INFO"
	.sectionflags	@""
	.align	4


	//----- nvinfo : EIATTR_CUDA_API_VERSION
	.align		4
        /*0000*/ 	.byte	0x04, 0x37
        /*0002*/ 	.short	(.L_1409 - .L_1408)
.L_1408:
        /*0004*/ 	.word	0x00000082


	//----- nvinfo : EIATTR_KPARAM_INFO
	.align		4
.L_1409:
        /*0008*/ 	.byte	0x04, 0x17
        /*000a*/ 	.short	(.L_1411 - .L_1410)
.L_1410:
        /*000c*/ 	.word	0x00000000
        /*0010*/ 	.short	0x0000
        /*0012*/ 	.short	0x0000
        /*0014*/ 	.byte	0x00, 0xf0, 0x21, 0x06


	//----- nvinfo : EIATTR_SPARSE_MMA_MASK
	.align		4
.L_1411:
        /*0018*/ 	.byte	0x03, 0x50
        /*001a*/ 	.short	0x0000


	//----- nvinfo : EIATTR_MAXREG_COUNT
	.align		4
        /*001c*/ 	.byte	0x03, 0x1b
        /*001e*/ 	.short	0x00ff


	//----- nvinfo : EIATTR_NUM_BARRIERS
	.align		4
        /*0020*/ 	.byte	0x02, 0x4c
        /*0022*/ 	.byte	0x01
	.zero		1


	//----- nvinfo : EIATTR_MERCURY_ISA_VERSION
	.align		4
        /*0024*/ 	.byte	0x03, 0x5f
        /*0026*/ 	.short	0x0101


	//----- nvinfo : EIATTR_COOP_GROUP_MASK_REGIDS
	.align		4
        /*0028*/ 	.byte	0x04, 0x29
        /*002a*/ 	.short	(.L_1413 - .L_1412)


	//   ....[0]....
.L_1412:
        /*002c*/ 	.word	0xffffffff


	//   ....[1]....
        /*0030*/ 	.word	0xffffffff


	//   ....[2]....
        /*0034*/ 	.word	0xffffffff


	//   ....[3]....
        /*0038*/ 	.word	0xffffffff


	//   ....[4]....
        /*003c*/ 	.word	0xffffffff


	//   ....[5]....
        /*0040*/ 	.word	0xffffffff


	//   ....[6]....
        /*0044*/ 	.word	0xffffffff


	//   ....[7]....
        /*0048*/ 	.word	0xffffffff


	//   ....[8]....
        /*004c*/ 	.word	0xffffffff


	//   ....[9]....
        /*0050*/ 	.word	0xffffffff


	//   ....[10]....
        /*0054*/ 	.word	0xffffffff


	//   ....[11]....
        /*0058*/ 	.word	0xffffffff


	//   ....[12]....
        /*005c*/ 	.word	0xffffffff


	//   ....[13]....
        /*0060*/ 	.word	0xffffffff


	//   ....[14]....
        /*0064*/ 	.word	0xffffffff


	//   ....[15]....
        /*0068*/ 	.word	0xffffffff


	//   ....[16]....
        /*006c*/ 	.word	0xffffffff


	//   ....[17]....
        /*0070*/ 	.word	0xffffffff


	//   ....[18]....
        /*0074*/ 	.word	0xffffffff


	//----- nvinfo : EIATTR_COOP_GROUP_INSTR_OFFSETS
	.align		4
.L_1413:
        /*0078*/ 	.byte	0x04, 0x28
        /*007a*/ 	.short	(.L_1415 - .L_1414)


	//   ....[0]....
.L_1414:
        /*007c*/ 	.word	0x00001d20


	//   ....[1]....
        /*0080*/ 	.word	0x00002150


	//   ....[2]....
        /*0084*/ 	.word	0x00005350


	//   ....[3]....
        /*0088*/ 	.word	0x00005f10


	//   ....[4]....
        /*008c*/ 	.word	0x00006370


	//   ....[5]....
        /*0090*/ 	.word	0x000063b0


	//   ....[6]....
        /*0094*/ 	.word	0x000063e0


	//   ....[7]....
        /*0098*/ 	.word	0x00006410


	//   ....[8]....
        /*009c*/ 	.word	0x00006450


	//   ....[9]....
        /*00a0*/ 	.word	0x00006470


	//   ....[10]....
        /*00a4*/ 	.word	0x000064c0


	//   ....[11]....
        /*00a8*/ 	.word	0x000064d0


	//   ....[12]....
        /*00ac*/ 	.word	0x00006510


	//   ....[13]....
        /*00b0*/ 	.word	0x00006530


	//   ....[14]....
        /*00b4*/ 	.word	0x00006580


	//   ....[15]....
        /*00b8*/ 	.word	0x000065a0


	//   ....[16]....
        /*00bc*/ 	.word	0x00006e60


	//   ....[17]....
        /*00c0*/ 	.word	0x00007570


	//   ....[18]....
        /*00c4*/ 	.word	0x00007d90


	//----- nvinfo : EIATTR_VRC_CTA_INIT_COUNT
	.align		4
.L_1415:
        /*00c8*/ 	.byte	0x02, 0x4a
	.zero		1
	.zero		1


	//----- nvinfo : EIATTR_EXIT_INSTR_OFFSETS
	.align		4
        /*00cc*/ 	.byte	0x04, 0x1c
        /*00ce*/ 	.short	(.L_1417 - .L_1416)


	//   ....[0]....
.L_1416:
        /*00d0*/ 	.word	0x00000290


	//   ....[1]....
        /*00d4*/ 	.word	0x00000ed0


	//   ....[2]....
        /*00d8*/ 	.word	0x000012c0


	//   ....[3]....
        /*00dc*/ 	.word	0x00008210


	//----- nvinfo : EIATTR_MAX_THREADS
	.align		4
.L_1417:
        /*00e0*/ 	.byte	0x04, 0x05
        /*00e2*/ 	.short	(.L_1419 - .L_1418)
.L_1418:
        /*00e4*/ 	.word	0x00000020
        /*00e8*/ 	.word	0x00000001
        /*00ec*/ 	.word	0x00000001


	//----- nvinfo : EIATTR_CRS_STACK_SIZE
	.align		4
.L_1419:
        /*00f0*/ 	.byte	0x04, 0x1e
        /*00f2*/ 	.short	(.L_1421 - .L_1420)
.L_1420:
        /*00f4*/ 	.word	0x00000000


	//----- nvinfo : EIATTR_CBANK_PARAM_SIZE
	.align		4
.L_1421:
        /*00f8*/ 	.byte	0x03, 0x19
        /*00fa*/ 	.short	0x0188


	//----- nvinfo : EIATTR_PARAM_CBANK
	.align		4
        /*00fc*/ 	.byte	0x04, 0x0a
        /*00fe*/ 	.short	(.L_1423 - .L_1422)
	.align		4
.L_1422:
        /*0100*/ 	.word	index@(.nv.constant0._Z25selective_scan_fwd_kernelI32Selective_Scan_fwd_kernel_traitsILi32ELi16ELi1ELb0ELb1ELb1ELb1ELb0EfffEEv13SSMParamsBase)
        /*0104*/ 	.short	0x0380
        /*0106*/ 	.short	0x0188


	//----- nvinfo : EIATTR_SW_WAR
	.align		4
.L_1423:
        /*0108*/ 	.byte	0x04, 0x36
        /*010a*/ 	.short	(.L_1425 - .L_1424)
.L_1424:
        /*010c*/ 	.word	0x00000008
.L_1425:


//--------------------- .nv.info._Z25selective_scan_fwd_kernelI32Selective_Scan_fwd_kernel_traitsILi32ELi16ELi1ELb0ELb1ELb1ELb1ELb1EfffEEv13SSMParamsBase --------------------------
	.section	.nv.info._Z25selective_scan_fwd_kernelI32Selective_Scan_fwd_kernel_traitsILi32ELi16ELi1ELb0ELb1ELb1ELb1ELb1EfffEEv13SSMParamsBase,"",@"SHT_CUDA_INFO"
	.sectionflags	@""
	.align	4


	//----- nvinfo : EIATTR_CUDA_API_VERSION
	.align		4
        /*0000*/ 	.byte	0x04, 0x37
        /*0002*/ 	.short	(.L_1427 - .L_1426)
.L_1426:
        /*0004*/ 	.word	0x00000082


	//----- nvinfo : EIATTR_KPARAM_INFO
	.align		4
.L_1427:
        /*0008*/ 	.byte	0x04, 0x17
        /*000a*/ 	.short	(.L_1429 - .L_1428)
.L_1428:
        /*000c*/ 	.word	0x00000000
        /*0010*/ 	.short	0x0000
        /*0012*/ 	.short	0x0000
        /*0014*/ 	.byte	0x00, 0xf0, 0x21, 0x06


	//----- nvinfo : EIATTR_SPARSE_MMA_MASK
	.align		4
.L_1429:
        /*0018*/ 	.byte	0x03, 0x50
        /*001a*/ 	.short	0x0000


	//----- nvinfo : EIATTR_MAXREG_COUNT
	.align		4
        /*001c*/ 	.byte	0x03, 0x1b
        /*001e*/ 	.short	0x00ff


	//----- nvinfo : EIATTR_NUM_BARRIERS
	.align		4
        /*0020*/ 	.byte	0x02, 0x4c
        /*0022*/ 	.byte	0x01
	.zero		1


	//----- nvinfo : EIATTR_MERCURY_ISA_VERSION
	.align		4
        /*0024*/ 	.byte	0x03, 0x5f
        /*0026*/ 	.short	0x0101


	//----- nvinfo : EIATTR_COOP_GROUP_MASK_REGIDS
	.align		4
        /*0028*/ 	.byte	0x04, 0x29
        /*002a*/ 	.short	(.L_1431 - .L_1430)


	//   ....[0]....
.L_1430:
        /*002c*/ 	.word	0xffffffff


	//   ....[1]....
        /*0030*/ 	.word	0xffffffff


	//   ....[2]....
        /*0034*/ 	.word	0xffffffff


	//   ....[3]....
        /*0038*/ 	.word	0xffffffff


	//   ....[4]....
        /*003c*/ 	.word	0xffffffff


	//   ....[5]....
        /*0040*/ 	.word	0xffffffff


	//   ....[6]....
        /*0044*/ 	.word	0xffffffff


	//   ....[7]....
        /*0048*/ 	.word	0xffffffff


	//   ....[8]....
        /*004c*/ 	.word	0xffffffff


	//   ....[9]....
        /*0050*/ 	.word	0xffffffff


	//   ....[10]....
        /*0054*/ 	.word	0xffffffff


	//   ....[11]....
        /*0058*/ 	.word	0xffffffff


	//   ....[12]....
        /*005c*/ 	.word	0xffffffff


	//   ....[13]....
        /*0060*/ 	.word	0xffffffff


	//   ....[14]....
        /*0064*/ 	.word	0xffffffff


	//   ....[15]....
        /*0068*/ 	.word	0xffffffff


	//   ....[16]....
        /*006c*/ 	.word	0xffffffff


	//   ....[17]....
        /*0070*/ 	.word	0xffffffff


	//   ....[18]....
        /*0074*/ 	.word	0xffffffff


	//----- nvinfo : EIATTR_COOP_GROUP_INSTR_OFFSETS
	.align		4
.L_1431:
        /*0078*/ 	.byte	0x04, 0x28
        /*007a*/ 	.short	(.L_1433 - .L_1432)


	//   ....[0]....
.L_1432:
        /*007c*/ 	.word	0x00001dd0


	//   ....[1]....
        /*0080*/ 	.word	0x00002200


	//   ....[2]....
        /*0084*/ 	.word	0x00005400


	//   ....[3]....
        /*0088*/ 	.word	0x00005fc0


	//   ....[4]....
        /*008c*/ 	.word	0x00006420


	//   ....[5]....
        /*0090*/ 	.word	0x00006460


	//   ....[6]....
        /*0094*/ 	.word	0x00006490


	//   ....[7]....
        /*0098*/ 	.word	0x000064c0


	//   ....[8]....
        /*009c*/ 	.word	0x00006500


	//   ....[9]....
        /*00a0*/ 	.word	0x00006520


	//   ....[10]....
        /*00a4*/ 	.word	0x00006570


	//   ....[11]....
        /*00a8*/ 	.word	0x00006580


	//   ....[12]....
        /*00ac*/ 	.word	0x000065c0


	//   ....[13]....
        /*00b0*/ 	.word	0x000065e0


	//   ....[14]....
        /*00b4*/ 	.word	0x00006630


	//   ....[15]....
        /*00b8*/ 	.word	0x00006650


	//   ....[16]....
        /*00bc*/ 	.word	0x00006f40


	//   ....[17]....
        /*00c0*/ 	.word	0x00007680


	//   ....[18]....
        /*00c4*/ 	.word	0x00007ea0


	//----- nvinfo : EIATTR_VRC_CTA_INIT_COUNT
	.align		4
.L_1433:
        /*00c8*/ 	.byte	0x02, 0x4a
	.zero		1
	.zero		1


	//----- nvinfo : EIATTR_EXIT_INSTR_OFFSETS
	.align		4
        /*00cc*/ 	.byte	0x04, 0x1c
        /*00ce*/ 	.short	(.L_1435 - .L_1434)


	//   ....[0]....
.L_1434:
        /*00d0*/ 	.word	0x000002e0


	//   ....[1]....
        /*00d4*/ 	.word	0x00000fa0


	//   ....[2]....
        /*00d8*/ 	.word	0x00001370


	//   ....[3]....
        /*00dc*/ 	.word	0x00008320


	//----- nvinfo : EIATTR_MAX_THREADS
	.align		4
.L_1435:
        /*00e0*/ 	.byte	0x04, 0x05
        /*00e2*/ 	.short	(.L_1437 - .L_1436)
.L_1436:
        /*00e4*/ 	.word	0x00000020
        /*00e8*/ 	.word	0x00000001
        /*00ec*/ 	.word	0x00000001


	//----- nvinfo : EIATTR_CRS_STACK_SIZE
	.align		4
.L_1437:
        /*00f0*/ 	.byte	0x04, 0x1e
        /*00f2*/ 	.short	(.L_1439 - .L_1438)
.L_1438:
        /*00f4*/ 	.word	0x00000000


	//----- nvinfo : EIATTR_CBANK_PARAM_SIZE
	.align		4
.L_1439:
        /*00f8*/ 	.byte	0x03, 0x19
        /*00fa*/ 	.short	0x0188


	//----- nvinfo : EIATTR_PARAM_CBANK
	.align		4
        /*00fc*/ 	.byte	0x04, 0x0a
        /*00fe*/ 	.short	(.L_1441 - .L_1440)
	.align		4
.L_1440:
        /*0100*/ 	.word	index@(.nv.constant0._Z25selective_scan_fwd_kernelI32Selective_Scan_fwd_kernel_traitsILi32ELi16ELi1ELb0ELb1ELb1ELb1ELb1EfffEEv13SSMParamsBase)
        /*0104*/ 	.short	0x0380
        /*0106*/ 	.short	0x0188


	//----- nvinfo : EIATTR_SW_WAR
	.align		4
.L_1441:
        /*0108*/ 	.byte	0x04, 0x36
        /*010a*/ 	.short	(.L_1443 - .L_1442)
.L_1442:
        /*010c*/ 	.word	0x00000008
.L_1443:


//--------------------- .nv.info._Z25selective_scan_fwd_kernelI32Selective_Scan_fwd_kernel_traitsILi32ELi16ELi1ELb1ELb1ELb1ELb0ELb0EfffEEv13SSMParamsBase --------------------------
	.section	.nv.info._Z25selective_scan_fwd_kernelI32Selective_Scan_fwd_kernel_traitsILi32ELi16ELi1ELb1ELb1ELb1ELb0ELb0EfffEEv13SSMParamsBase,"",@"SHT_CUDA_INFO"
	.sectionflags	@""
	.align	4


	//----- nvinfo : EIATTR_CUDA_API_VERSION
	.align		4
        /*0000*/ 	.byte	0x04, 0x37
        /*0002*/ 	.short	(.L_1445 - .L_1444)
.L_1444:
        /*0004*/ 	.word	0x00000082


	//----- nvinfo : EIATTR_KPARAM_INFO
	.align		4
.L_1445:
        /*0008*/ 	.byte	0x04, 0x17
        /*000a*/ 	.short	(.L_1447 - .L_1446)
.L_1446:
        /*000c*/ 	.word	0x00000000
        /*0010*/ 	.short	0x0000
        /*0012*/ 	.short	0x0000
        /*0014*/ 	.byte	0x00, 0xf0, 0x21, 0x06


	//----- nvinfo : EIATTR_SPARSE_MMA_MASK
	.align		4
.L_1447:
        /*0018*/ 	.byte	0x03, 0x50
        /*001a*/ 	.short	0x0000


	//----- nvinfo : EIATTR_MAXREG_COUNT
	.align		4
        /*001c*/ 	.byte	0x03, 0x1b
        /*001e*/ 	.short	0x00ff


	//----- nvinfo : EIATTR_NUM_BARRIERS
	.align		4
        /*0020*/ 	.byte	0x02, 0x4c
        /*0022*/ 	.byte	0x01
	.zero		1


	//----- nvinfo : EIATTR_MERCURY_ISA_VERSION
	.align		4
        /*0024*/ 	.byte	0x03, 0x5f
        /*0026*/ 	.short	0x0101


	//----- nvinfo : EIATTR_COOP_GROUP_MASK_REGIDS
	.align		4
        /*0028*/ 	.byte	0x04, 0x29
        /*002a*/ 	.short	(.L_1449 - .L_1448)


	//   ....[0]....
.L_1448:
        /*002c*/ 	.word	0xffffffff


	//   ....[1]....
        /*0030*/ 	.word	0xffffffff


	//   ....[2]....
        /*0034*/ 	.word	0xffffffff


	//   ....[3]....
        /*0038*/ 	.word	0xffffffff


	//   ....[4]....
        /*003c*/ 	.word	0xffffffff


	//   ....[5]....
        /*0040*/ 	.word	0xffffffff


	//   ....[6]....
        /*0044*/ 	.word	0xffffffff


	//   ....[7]....
        /*0048*/ 	.word	0xffffffff


	//   ....[8]....
        /*004c*/ 	.word	0xffffffff


	//   ....[9]....
        /*0050*/ 	.word	0xffffffff


	//   ....[10]....
        /*0054*/ 	.word	0xffffffff


	//   ....[11]....
        /*0058*/ 	.word	0xffffffff


	//   ....[12]....
        /*005c*/ 	.word	0xffffffff


	//   ....[13]....
        /*0060*/ 	.word	0xffffffff


	//   ....[14]....
        /*0064*/ 	.word	0xffffffff


	//   ....[15]....
        /*0068*/ 	.word	0xffffffff


	//   ....[16]....
        /*006c*/ 	.word	0xffffffff


	//----- nvinfo : EIATTR_COOP_GROUP_INSTR_OFFSETS
	.align		4
.L_1449:
        /*0070*/ 	.byte	0x04, 0x28
        /*0072*/ 	.short	(.L_1451 - .L_1450)


	//   ....[0]....
.L_1450:
        /*0074*/ 	.word	0x000012c0


	//   ....[1]....
        /*0078*/ 	.word	0x000013b0


	//   ....[2]....
        /*007c*/ 	.word	0x00003e60


	//   ....[3]....
        /*0080*/ 	.word	0x00004350


	//   ....[4]....
        /*0084*/ 	.word	0x000048d0


	//   ....[5]....
        /*0088*/ 	.word	0x00004920


	//   ....[6]....
        /*008c*/ 	.word	0x00004950


	//   ....[7]....
        /*0090*/ 	.word	0x00004980


	//   ....[8]....
        /*0094*/ 	.word	0x000049b0


	//   ....[9]....
        /*0098*/ 	.word	0x000049e0


	//   ....[10]....
        /*009c*/ 	.word	0x00004a30


	//   ....[11]....
        /*00a0*/ 	.word	0x00004a40


	//   ....[12]....
        /*00a4*/ 	.word	0x00004a90


	//   ....[13]....
        /*00a8*/ 	.word	0x00004aa0


	//   ....[14]....
        /*00ac*/ 	.word	0x00004b30


	//   ....[15]....
        /*00b0*/ 	.word	0x00004b40


	//   ....[16]....
        /*00b4*/ 	.word	0x00005110


	//----- nvinfo : EIATTR_VRC_CTA_INIT_COUNT
	.align		4
.L_1451:
        /*00b8*/ 	.byte	0x02, 0x4a
	.zero		1
	.zero		1


	//----- nvinfo : EIATTR_EXIT_INSTR_OFFSETS
	.align		4
        /*00bc*/ 	.byte	0x04, 0x1c
        /*00be*/ 	.short	(.L_1453 - .L_1452)


	//   ....[0]....
.L_1452:
        /*00c0*/ 	.word	0x00000290


	//   ....[1]....
        /*00c4*/ 	.word	0x00000e90


	//   ....[2]....
        /*00c8*/ 	.word	0x00001190


	//   ....[3]....
        /*00cc*/ 	.word	0x00005260


	//----- nvinfo : EIATTR_MAX_THREADS
	.align		4
.L_1453:
        /*00d0*/ 	.byte	0x04, 0x05
        /*00d2*/ 	.short	(.L_1455 - .L_1454)
.L_1454:
        /*00d4*/ 	.word	0x00000020
        /*00d8*/ 	.word	0x00000001
        /*00dc*/ 	.word	0x00000001


	//----- nvinfo : EIATTR_CRS_STACK_SIZE
	.align		4
.L_1455:
        /*00e0*/ 	.byte	0x04, 0x1e
        /*00e2*/ 	.short	(.L_1457 - .L_1456)
.L_1456:
        /*00e4*/ 	.word	0x00000000


	//----- nvinfo : EIATTR_CBANK_PARAM_SIZE
	.align		4
.L_1457:
        /*00e8*/ 	.byte	0x03, 0x19
        /*00ea*/ 	.short	0x0188


	//----- nvinfo : EIATTR_PARAM_CBANK
	.align		4
        /*00ec*/ 	.byte	0x04, 0x0a
        /*00ee*/ 	.short	(.L_1459 - .L_1458)
	.align		4
.L_1458:
        /*00f0*/ 	.word	index@(.nv.constant0._Z25selective_scan_fwd_kernelI32Selective_Scan_fwd_kernel_traitsILi32ELi16ELi1ELb1ELb1ELb1ELb0ELb0EfffEEv13SSMParamsBase)
        /*00f4*/ 	.short	0x0380
        /*00f6*/ 	.short	0x0188


	//----- nvinfo : EIATTR_SW_WAR
	.align		4
.L_1459:
        /*00f8*/ 	.byte	0x04, 0x36
        /*00fa*/ 	.short	(.L_1461 - .L_1460)
.L_1460:
        /*00fc*/ 	.word	0x00000008
.L_1461:


//--------------------- .nv.info._Z25selective_scan_fwd_kernelI32Selective_Scan_fwd_kernel_traitsILi32ELi16ELi1ELb1ELb1ELb1ELb0ELb1EfffEEv13SSMParamsBase --------------------------
	.section	.nv.info._Z25selective_scan_fwd_kernelI32Selective_Scan_fwd_kernel_traitsILi32ELi16ELi1ELb1ELb1ELb1ELb0ELb1EfffEEv13SSMParamsBase,"",@"SHT_CUDA_INFO"
	.sectionflags	@""
	.align	4


	//----- nvinfo : EIATTR_CUDA_API_VERSION
	.align		4
        /*0000*/ 	.byte	0x04, 0x37
        /*0002*/ 	.short	(.L_1463 - .L_1462)
.L_1462:
        /*0004*/ 	.word	0x00000082


	//----- nvinfo : EIATTR_KPARAM_INFO
	.align		4
.L_1463:
        /*0008*/ 	.byte	0x04, 0x17
        /*000a*/ 	.short	(.L_1465 - .L_1464)
.L_1464:
        /*000c*/ 	.word	0x00000000
        /*0010*/ 	.short	0x0000
        /*0012*/ 	.short	0x0000
        /*0014*/ 	.byte	0x00, 0xf0, 0x21, 0x06


	//----- nvinfo : EIATTR_SPARSE_MMA_MASK
	.align		4
.L_1465:
        /*0018*/ 	.byte	0x03, 0x50
        /*001a*/ 	.short	0x0000


	//----- nvinfo : EIATTR_MAXREG_COUNT
	.align		4
        /*001c*/ 	.byte	0x03, 0x1b
        /*001e*/ 	.short	0x00ff


	//----- nvinfo : EIATTR_NUM_BARRIERS
	.align		4
        /*0020*/ 	.byte	0x02, 0x4c
        /*0022*/ 	.byte	0x01
	.zero		1


	//----- nvinfo : EIATTR_MERCURY_ISA_VERSION
	.align		4
        /*0024*/ 	.byte	0x03, 0x5f
        /*0026*/ 	.short	0x0101


	//----- nvinfo : EIATTR_COOP_GROUP_MASK_REGIDS
	.align		4
        /*0028*/ 	.byte	0x04, 0x29
        /*002a*/ 	.short	(.L_1467 - .L_1466)


	//   ....[0]....
.L_1466:
        /*002c*/ 	.word	0xffffffff


	//   ....[1]....
        /*0030*/ 	.word	0xffffffff


	//   ....[2]....
        /*0034*/ 	.word	0xffffffff


	//   ....[3]....
        /*0038*/ 	.word	0xffffffff


	//   ....[4]....
        /*003c*/ 	.word	0xffffffff


	//   ....[5]....
        /*0040*/ 	.word	0xffffffff


	//   ....[6]....
        /*0044*/ 	.word	0xffffffff


	//   ....[7]....
        /*0048*/ 	.word	0xffffffff


	//   ....[8]....
        /*004c*/ 	.word	0xffffffff


	//   ....[9]....
        /*0050*/ 	.word	0xffffffff


	//   ....[10]....
        /*0054*/ 	.word	0xffffffff


	//   ....[11]....
        /*0058*/ 	.word	0xffffffff


	//   ....[12]....
        /*005c*/ 	.word	0xffffffff


	//   ....[13]....
        /*0060*/ 	.word	0xffffffff


	//   ....[14]....
        /*0064*/ 	.word	0xffffffff


	//   ....[15]....
        /*0068*/ 	.word	0xffffffff


	//   ....[16]....
        /*006c*/ 	.word	0xffffffff


	//----- nvinfo : EIATTR_COOP_GROUP_INSTR_OFFSETS
	.align		4
.L_1467:
        /*0070*/ 	.byte	0x04, 0x28
        /*0072*/ 	.short	(.L_1469 - .L_1468)


	//   ....[0]....
.L_1468:
        /*0074*/ 	.word	0x00001c20


	//   ....[1]....
        /*0078*/ 	.word	0x00002070


	//   ....[2]....
        /*007c*/ 	.word	0x00005020


	//   ....[3]....
        /*0080*/ 	.word	0x000057b0


	//   ....[4]....
        /*0084*/ 	.word	0x00005e60


	//   ....[5]....
        /*0088*/ 	.word	0x00005eb0


	//   ....[6]....
        /*008c*/ 	.word	0x00005ee0


	//   ....[7]....
        /*0090*/ 	.word	0x00005f10


	//   ....[8]....
        /*0094*/ 	.word	0x00005f40


	//   ....[9]....
        /*0098*/ 	.word	0x00005f70


	//   ....[10]....
        /*009c*/ 	.word	0x00005fc0


	//   ....[11]....
        /*00a0*/ 	.word	0x00005fd0


	//   ....[12]....
        /*00a4*/ 	.word	0x00006020


	//   ....[13]....
        /*00a8*/ 	.word	0x00006030


	//   ....[14]....
        /*00ac*/ 	.word	0x000060c0


	//   ....[15]....
        /*00b0*/ 	.word	0x000060d0


	//   ....[16]....
        /*00b4*/ 	.word	0x000067b0


	//----- nvinfo : EIATTR_VRC_CTA_INIT_COUNT
	.align		4
.L_1469:
        /*00b8*/ 	.byte	0x02, 0x4a
	.zero		1
	.zero		1


	//----- nvinfo : EIATTR_EXIT_INSTR_OFFSETS
	.align		4
        /*00bc*/ 	.byte	0x04, 0x1c
        /*00be*/ 	.short	(.L_1471 - .L_1470)


	//   ....[0]....
.L_1470:
        /*00c0*/ 	.word	0x000002e0


	//   ....[1]....
        /*00c4*/ 	.word	0x00000fa0


	//   ....[2]....
        /*00c8*/ 	.word	0x000013f0


	//   ....[3]....
        /*00cc*/ 	.word	0x00006b60


	//----- nvinfo : EIATTR_MAX_THREADS
	.align		4
.L_1471:
        /*00d0*/ 	.byte	0x04, 0x05
        /*00d2*/ 	.short	(.L_1473 - .L_1472)
.L_1472:
        /*00d4*/ 	.word	0x00000020
        /*00d8*/ 	.word	0x00000001
        /*00dc*/ 	.word	0x00000001


	//----- nvinfo : EIATTR_CRS_STACK_SIZE
	.align		4
.L_1473:
        /*00e0*/ 	.byte	0x04, 0x1e
        /*00e2*/ 	.short	(.L_1475 - .L_1474)
.L_1474:
        /*00e4*/ 	.word	0x00000000


	//----- nvinfo : EIATTR_CBANK_PARAM_SIZE
	.align		4
.L_1475:
        /*00e8*/ 	.byte	0x03, 0x19
        /*00ea*/ 	.short	0x0188


	//----- nvinfo : EIATTR_PARAM_CBANK
	.align		4
        /*00ec*/ 	.byte	0x04, 0x0a
        /*00ee*/ 	.short	(.L_1477 - .L_1476)
	.align		4
.L_1476:
        /*00f0*/ 	.word	index@(.nv.constant0._Z25selective_scan_fwd_kernelI32Selective_Scan_fwd_kernel_traitsILi32ELi16ELi1ELb1ELb1ELb1ELb0ELb1EfffEEv13SSMParamsBase)
        /*00f4*/ 	.short	0x0380
        /*00f6*/ 	.short	0x0188


	//----- nvinfo : EIATTR_SW_WAR
	.align		4
.L_1477:
        /*00f8*/ 	.byte	0x04, 0x36
        /*00fa*/ 	.short	(.L_1479 - .L_1478)
.L_1478:
        /*00fc*/ 	.word	0x00000008
.L_1479:


//--------------------- .nv.info._Z25selective_scan_fwd_kernelI32Selective_Scan_fwd_kernel_traitsILi32ELi16ELi1ELb1ELb1ELb1ELb1ELb0EfffEEv13SSMParamsBase --------------------------
	.section	.nv.info._Z25selective_scan_fwd_kernelI32Selective_Scan_fwd_kernel_traitsILi32ELi16ELi1ELb1ELb1ELb1ELb1ELb0EfffEEv13SSMParamsBase,"",@"SHT_CUDA_INFO"
	.sectionflags	@""
	.align	4


	//----- nvinfo : EIATTR_CUDA_API_VERSION
	.align		4
        /*0000*/ 	.byte	0x04, 0x37
        /*0002*/ 	.short	(.L_1481 - .L_1480)
.L_1480:
        /*0004*/ 	.word	0x00000082


	//----- nvinfo : EIATTR_KPARAM_INFO
	.align		4
.L_1481:
        /*0008*/ 	.byte	0x04, 0x17
        /*000a*/ 	.short	(.L_1483 - .L_1482)
.L_1482:
        /*000c*/ 	.word	0x00000000
        /*0010*/ 	.short	0x0000
        /*0012*/ 	.short	0x0000
        /*0014*/ 	.byte	0x00, 0xf0, 0x21, 0x06


	//----- nvinfo : EIATTR_SPARSE_MMA_MASK
	.align		4
.L_1483:
        /*0018*/ 	.byte	0x03, 0x50
        /*001a*/ 	.short	0x0000


	//----- nvinfo : EIATTR_MAXREG_COUNT
	.align		4
        /*001c*/ 	.byte	0x03, 0x1b
        /*001e*/ 	.short	0x00ff


	//----- nvinfo : EIATTR_NUM_BARRIERS
	.align		4
        /*0020*/ 	.byte	0x02, 0x4c
        /*0022*/ 	.byte	0x01
	.zero		1


	//----- nvinfo : EIATTR_MERCURY_ISA_VERSION
	.align		4
        /*0024*/ 	.byte	0x03, 0x5f
        /*0026*/ 	.short	0x0101


	//----- nvinfo : EIATTR_COOP_GROUP_MASK_REGIDS
	.align		4
        /*0028*/ 	.byte	0x04, 0x29
        /*002a*/ 	.short	(.L_1485 - .L_1484)


	//   ....[0]....
.L_1484:
        /*002c*/ 	.word	0xffffffff


	//   ....[1]....
        /*0030*/ 	.word	0xffffffff


	//   ....[2]....
        /*0034*/ 	.word	0xffffffff


	//   ....[3]....
        /*0038*/ 	.word	0xffffffff


	//   ....[4]....
        /*003c*/ 	.word	0xffffffff


	//   ....[5]....
        /*0040*/ 	.word	0xffffffff


	//   ....[6]....
        /*0044*/ 	.word	0xffffffff


	//   ....[7]....
        /*0048*/ 	.word	0xffffffff


	//   ....[8]....
        /*004c*/ 	.word	0xffffffff


	//   ....[9]....
        /*0050*/ 	.word	0xffffffff


	//   ....[10]....
        /*0054*/ 	.word	0xffffffff


	//   ....[11]....
        /*0058*/ 	.word	0xffffffff


	//   ....[12]....
        /*005c*/ 	.word	0xffffffff


	//   ....[13]....
        /*0060*/ 	.word	0xffffffff


	//   ....[14]....
        /*0064*/ 	.word	0xffffffff


	//   ....[15]....
        /*0068*/ 	.word	0xffffffff


	//   ....[16]....
        /*006c*/ 	.word	0xffffffff


	//   ....[17]....
        /*0070*/ 	.word	0xffffffff


	//   ....[18]....
        /*0074*/ 	.word	0xffffffff


	//----- nvinfo : EIATTR_COOP_GROUP_INSTR_OFFSETS
	.align		4
.L_1485:
        /*0078*/ 	.byte	0x04, 0x28
        /*007a*/ 	.short	(.L_1487 - .L_1486)


	//   ....[0]....
.L_1486:
        /*007c*/ 	.word	0x000012d0


	//   ....[1]....
        /*0080*/ 	.word	0x000013c0


	//   ....[2]....
        /*0084*/ 	.word	0x00003e90


	//   ....[3]....
        /*0088*/ 	.word	0x000043a0


	//   ....[4]....
        /*008c*/ 	.word	0x00004900


	//   ....[5]....
        /*0090*/ 	.word	0x00004950


	//   ....[6]....
        /*0094*/ 	.word	0x00004980


	//   ....[7]....
        /*0098*/ 	.word	0x000049b0


	//   ....[8]....
        /*009c*/ 	.word	0x000049e0


	//   ....[9]....
        /*00a0*/ 	.word	0x00004a10


	//   ....[10]....
        /*00a4*/ 	.word	0x00004a60


	//   ....[11]....
        /*00a8*/ 	.word	0x00004a70


	//   ....[12]....
        /*00ac*/ 	.word	0x00004ac0


	//   ....[13]....
        /*00b0*/ 	.word	0x00004ad0


	//   ....[14]....
        /*00b4*/ 	.word	0x00004b60


	//   ....[15]....
        /*00b8*/ 	.word	0x00004b70


	//   ....[16]....
        /*00bc*/ 	.word	0x00005170


	//   ....[17]....
        /*00c0*/ 	.word	0x000053c0


	//   ....[18]....
        /*00c4*/ 	.word	0x00005ab0


	//----- nvinfo : EIATTR_VRC_CTA_INIT_COUNT
	.align		4
.L_1487:
        /*00c8*/ 	.byte	0x02, 0x4a
	.zero		1
	.zero		1


	//----- nvinfo : EIATTR_EXIT_INSTR_OFFSETS
	.align		4
        /*00cc*/ 	.byte	0x04, 0x1c
        /*00ce*/ 	.short	(.L_1489 - .L_1488)


	//   ....[0]....
.L_1488:
        /*00d0*/ 	.word	0x00000290


	//   ....[1]....
        /*00d4*/ 	.word	0x00000e90


	//   ....[2]....
        /*00d8*/ 	.word	0x000011a0


	//   ....[3]....
        /*00dc*/ 	.word	0x00005ba0


	//----- nvinfo : EIATTR_MAX_THREADS
	.align		4
.L_1489:
        /*00e0*/ 	.byte	0x04, 0x05
        /*00e2*/ 	.short	(.L_1491 - .L_1490)
.L_1490:
        /*00e4*/ 	.word	0x00000020
        /*00e8*/ 	.word	0x00000001
        /*00ec*/ 	.word	0x00000001


	//----- nvinfo : EIATTR_CRS_STACK_SIZE
	.align		4
.L_1491:
        /*00f0*/ 	.byte	0x04, 0x1e
        /*00f2*/ 	.short	(.L_1493 - .L_1492)
.L_1492:
        /*00f4*/ 	.word	0x00000000


	//----- nvinfo : EIATTR_CBANK_PARAM_SIZE
	.align		4
.L_1493:
        /*00f8*/ 	.byte	0x03, 0x19
        /*00fa*/ 	.short	0x0188


	//----- nvinfo : EIATTR_PARAM_CBANK
	.align		4
        /*00fc*/ 	.byte	0x04, 0x0a
        /*00fe*/ 	.short	(.L_1495 - .L_1494)
	.align		4
.L_1494:
        /*0100*/ 	.word	index@(.nv.constant0._Z25selective_scan_fwd_kernelI32Selective_Scan_fwd_kernel_traitsILi32ELi16ELi1ELb1ELb1ELb1ELb1ELb0EfffEEv13SSMParamsBase)
        /*0104*/ 	.short	0x0380
        /*0106*/ 	.short	0x0188


	//----- nvinfo : EIATTR_SW_WAR
	.align		4
.L_1495:
        /*0108*/ 	.byte	0x04, 0x36
        /*010a*/ 	.short	(.L_1497 - .L_1496)
.L_1496:
        /*010c*/ 	.word	0x00000008
.L_1497:


//--------------------- .nv.info._Z25selective_scan_fwd_kernelI32Selective_Scan_fwd_kernel_traitsILi32ELi16ELi1ELb1ELb1ELb1ELb1ELb1EfffEEv13SSMParamsBase --------------------------
	.section	.nv.info._Z25selective_scan_fwd_kernelI32Selective_Scan_fwd_kernel_traitsILi32ELi16ELi1ELb1ELb1ELb1ELb1ELb1EfffEEv13SSMParamsBase,"",@"SHT_CUDA_INFO"
	.sectionflags	@""
	.align	4


	//----- nvinfo : EIATTR_CUDA_API_VERSION
	.align		4
        /*0000*/ 	.byte	0x04, 0x37
        /*0002*/ 	.short	(.L_1499 - .L_1498)
.L_1498:
        /*0004*/ 	.word	0x00000082


	//----- nvinfo : EIATTR_KPARAM_INFO
	.align		4
.L_1499:
        /*0008*/ 	.byte	0x04, 0x17
        /*000a*/ 	.short	(.L_1501 - .L_1500)
.L_1500:
        /*000c*/ 	.word	0x00000000
        /*0010*/ 	.short	0x0000
        /*0012*/ 	.short	0x0000
        /*0014*/ 	.byte	0x00, 0xf0, 0x21, 0x06


	//----- nvinfo : EIATTR_SPARSE_MMA_MASK
	.align		4
.L_1501:
        /*0018*/ 	.byte	0x03, 0x50
        /*001a*/ 	.short	0x0000


	//----- nvinfo : EIATTR_MAXREG_COUNT
	.align		4
        /*001c*/ 	.byte	0x03, 0x1b
        /*001e*/ 	.short	0x00ff


	//----- nvinfo : EIATTR_NUM_BARRIERS
	.align		4
        /*0020*/ 	.byte	0x02, 0x4c
        /*0022*/ 	.byte	0x01
	.zero		1


	//----- nvinfo : EIATTR_MERCURY_ISA_VERSION
	.align		4
        /*0024*/ 	.byte	0x03, 0x5f
        /*0026*/ 	.short	0x0101


	//----- nvinfo : EIATTR_COOP_GROUP_MASK_REGIDS
	.align		4
        /*0028*/ 	.byte	0x04, 0x29
        /*002a*/ 	.short	(.L_1503 - .L_1502)


	//   ....[0]....
.L_1502:
        /*002c*/ 	.word	0xffffffff


	//   ....[1]....
        /*0030*/ 	.word	0xffffffff


	//   ....[2]....
        /*0034*/ 	.word	0xffffffff


	//   ....[3]....
        /*0038*/ 	.word	0xffffffff


	//   ....[4]....
        /*003c*/ 	.word	0xffffffff


	//   ....[5]....
        /*0040*/ 	.word	0xffffffff


	//   ....[6]....
        /*0044*/ 	.word	0xffffffff


	//   ....[7]....
        /*0048*/ 	.word	0xffffffff


	//   ....[8]....
        /*004c*/ 	.word	0xffffffff


	//   ....[9]....
        /*0050*/ 	.word	0xffffffff


	//   ....[10]....
        /*0054*/ 	.word	0xffffffff


	//   ....[11]....
        /*0058*/ 	.word	0xffffffff


	//   ....[12]....
        /*005c*/ 	.word	0xffffffff


	//   ....[13]....
        /*0060*/ 	.word	0xffffffff


	//   ....[14]....
        /*0064*/ 	.word	0xffffffff


	//   ....[15]....
        /*0068*/ 	.word	0xffffffff


	//   ....[16]....
        /*006c*/ 	.word	0xffffffff


	//   ....[17]....
        /*0070*/ 	.word	0xffffffff


	//   ....[18]....
        /*0074*/ 	.word	0xffffffff


	//----- nvinfo : EIATTR_COOP_GROUP_INSTR_OFFSETS
	.align		4
.L_1503:
        /*0078*/ 	.byte	0x04, 0x28
        /*007a*/ 	.short	(.L_1505 - .L_1504)


	//   ....[0]....
.L_1504:
        /*007c*/ 	.word	0x00001dd0


	//   ....[1]....
        /*0080*/ 	.word	0x00002200


	//   ....[2]....
        /*0084*/ 	.word	0x00005400


	//   ....[3]....
        /*0088*/ 	.word	0x00005fc0


	//   ....[4]....
        /*008c*/ 	.word	0x00006420


	//   ....[5]....
        /*0090*/ 	.word	0x00006460


	//   ....[6]....
        /*0094*/ 	.word	0x00006490


	//   ....[7]....
        /*0098*/ 	.word	0x000064c0


	//   ....[8]....
        /*009c*/ 	.word	0x00006500


	//   ....[9]....
        /*00a0*/ 	.word	0x00006520


	//   ....[10]....
        /*00a4*/ 	.word	0x00006570


	//   ....[11]....
        /*00a8*/ 	.word	0x00006580


	//   ....[12]....
        /*00ac*/ 	.word	0x000065c0


	//   ....[13]....
        /*00b0*/ 	.word	0x000065e0


	//   ....[14]....
        /*00b4*/ 	.word	0x00006630


	//   ....[15]....
        /*00b8*/ 	.word	0x00006650


	//   ....[16]....
        /*00bc*/ 	.word	0x00006f40


	//   ....[17]....
        /*00c0*/ 	.word	0x00007680


	//   ....[18]....
        /*00c4*/ 	.word	0x00007ea0


	//----- nvinfo : EIATTR_VRC_CTA_INIT_COUNT
	.align		4
.L_1505:
        /*00c8*/ 	.byte	0x02, 0x4a
	.zero		1
	.zero		1


	//----- nvinfo : EIATTR_EXIT_INSTR_OFFSETS
	.align		4
        /*00cc*/ 	.byte	0x04, 0x1c
        /*00ce*/ 	.short	(.L_1507 - .L_1506)


	//   ....[0]....
.L_1506:
        /*00d0*/ 	.word	0x000002e0


	//   ....[1]....
        /*00d4*/ 	.word	0x00000fa0


	//   ....[2]....
        /*00d8*/ 	.word	0x00001370


	//   ....[3]....
        /*00dc*/ 	.word	0x00008320


	//----- nvinfo : EIATTR_MAX_THREADS
	.align		4
.L_1507:
        /*00e0*/ 	.byte	0x04, 0x05
        /*00e2*/ 	.short	(.L_1509 - .L_1508)
.L_1508:
        /*00e4*/ 	.word	0x00000020
        /*00e8*/ 	.word	0x00000001
        /*00ec*/ 	.word	0x00000001


	//----- nvinfo : EIATTR_CRS_STACK_SIZE
	.align		4
.L_1509:
        /*00f0*/ 	.byte	0x04, 0x1e
        /*00f2*/ 	.short	(.L_1511 - .L_1510)
.L_1510:
        /*00f4*/ 	.word	0x00000000


	//----- nvinfo : EIATTR_CBANK_PARAM_SIZE
	.align		4
.L_1511:
        /*00f8*/ 	.byte	0x03, 0x19
        /*00fa*/ 	.short	0x0188


	//----- nvinfo : EIATTR_PARAM_CBANK
	.align		4
        /*00fc*/ 	.byte	0x04, 0x0a
        /*00fe*/ 	.short	(.L_1513 - .L_1512)
	.align		4
.L_1512:
        /*0100*/ 	.word	index@(.nv.constant0._Z25selective_scan_fwd_kernelI32Selective_Scan_fwd_kernel_traitsILi32ELi16ELi1ELb1ELb1ELb1ELb1ELb1EfffEEv13SSMParamsBase)
        /*0104*/ 	.short	0x0380
        /*0106*/ 	.short	0x0188


	//----- nvinfo : EIATTR_SW_WAR
	.align		4
.L_1513:
        /*0108*/ 	.byte	0x04, 0x36
        /*010a*/ 	.short	(.L_1515 - .L_1514)
.L_1514:
        /*010c*/ 	.word	0x00000008
.L_1515:


//--------------------- .nv.info._Z25selective_scan_fwd_kernelI32Selective_Scan_fwd_kernel_traitsILi32ELi8ELi1ELb0ELb1ELb1ELb0ELb0EfffEEv13SSMParamsBase --------------------------
	.section	.nv.info._Z25selective_scan_fwd_kernelI32Selective_Scan_fwd_kernel_traitsILi32ELi8ELi1ELb0ELb1ELb1ELb0ELb0EfffEEv13SSMParamsBase,"",@"SHT_CUDA_INFO"
	.sectionflags	@""
	.align	4


	//----- nvinfo : EIATTR_CUDA_API_VERSION
	.align		4
        /*0000*/ 	.byte	0x04, 0x37
        /*0002*/ 	.short	(.L_1517 - .L_1516)
.L_1516:
        /*0004*/ 	.word	0x00000082


	//----- nvinfo : EIATTR_KPARAM_INFO
	.align		4
.L_1517:
        /*0008*/ 	.byte	0x04, 0x17
        /*000a*/ 	.short	(.L_1519 - .L_1518)
.L_1518:
        /*000c*/ 	.word	0x00000000
        /*0010*/ 	.short	0x0000
        /*0012*/ 	.short	0x0000
        /*0014*/ 	.byte	0x00, 0xf0, 0x21, 0x06


	//----- nvinfo : EIATTR_SPARSE_MMA_MASK
	.align		4
.L_1519:
        /*0018*/ 	.byte	0x03, 0x50
        /*001a*/ 	.short	0x0000


	//----- nvinfo : EIATTR_MAXREG_COUNT
	.align		4
        /*001c*/ 	.byte	0x03, 0x1b
        /*001e*/ 	.short	0x00ff


	//----- nvinfo : EIATTR_NUM_BARRIERS
	.align		4
        /*0020*/ 	.byte	0x02, 0x4c
        /*0022*/ 	.byte	0x01
	.zero		1


	//----- nvinfo : EIATTR_MERCURY_ISA_VERSION
	.align		4
        /*0024*/ 	.byte	0x03, 0x5f
        /*0026*/ 	.short	0x0101


	//----- nvinfo : EIATTR_COOP_GROUP_MASK_REGIDS
	.align		4
        /*0028*/ 	.byte	0x04, 0x29
        /*002a*/ 	.short	(.L_1521 - .L_1520)


	//   ....[0]....
.L_1520:
        /*002c*/ 	.word	0xffffffff


	//   ....[1]....
        /*0030*/ 	.word	0xffffffff


	//   ....[2]....
        /*0034*/ 	.word	0xffffffff


	//   ....[3]....
        /*0038*/ 	.word	0xffffffff


	//   ....[4]....
        /*003c*/ 	.word	0xffffffff


	//   ....[5]....
        /*0040*/ 	.word	0xffffffff


	//   ....[6]....
        /*0044*/ 	.word	0xffffffff


	//   ....[7]....
        /*0048*/ 	.word	0xffffffff


	//   ....[8]....
        /*004c*/ 	.word	0xffffffff


	//   ....[9]....
        /*0050*/ 	.word	0xffffffff


	//   ....[10]....
        /*0054*/ 	.word	0xffffffff


	//   ....[11]....
        /*0058*/ 	.word	0xffffffff


	//   ....[12]....
        /*005c*/ 	.word	0xffffffff


	//   ....[13]....
        /*0060*/ 	.word	0xffffffff


	//   ....[14]....
        /*0064*/ 	.word	0xffffffff


	//   ....[15]....
        /*0068*/ 	.word	0xffffffff


	//   ....[16]....
        /*006c*/ 	.word	0xffffffff


	//----- nvinfo : EIATTR_COOP_GROUP_INSTR_OFFSETS
	.align		4
.L_1521:
        /*0070*/ 	.byte	0x04, 0x28
        /*0072*/ 	.short	(.L_1523 - .L_1522)


	//   ....[0]....
.L_1522:
        /*0074*/ 	.word	0x00001630


	//   ....[1]....
        /*0078*/ 	.word	0x00001820


	//   ....[2]....
        /*007c*/ 	.word	0x00003230


	//   ....[3]....
        /*0080*/ 	.word	0x00003580


	//   ....[4]....
        /*0084*/ 	.word	0x000039e0


	//   ....[5]....
        /*0088*/ 	.word	0x00003a30


	//   ....[6]....
        /*008c*/ 	.word	0x00003a60


	//   ....[7]....
        /*0090*/ 	.word	0x00003a90


	//   ....[8]....
        /*0094*/ 	.word	0x00003ac0


	//   ....[9]....
        /*0098*/ 	.word	0x00003af0


	//   ....[10]....
        /*009c*/ 	.word	0x00003b40


	//   ....[11]....
        /*00a0*/ 	.word	0x00003b50


	//   ....[12]....
        /*00a4*/ 	.word	0x00003ba0


	//   ....[13]....
        /*00a8*/ 	.word	0x00003bb0


	//   ....[14]....
        /*00ac*/ 	.word	0x00003c40


	//   ....[15]....
        /*00b0*/ 	.word	0x00003c50


	//   ....[16]....
        /*00b4*/ 	.word	0x00004150


	//----- nvinfo : EIATTR_VRC_CTA_INIT_COUNT
	.align		4
.L_1523:
        /*00b8*/ 	.byte	0x02, 0x4a
	.zero		1
	.zero		1


	//----- nvinfo : EIATTR_EXIT_INSTR_OFFSETS
	.align		4
        /*00bc*/ 	.byte	0x04, 0x1c
        /*00be*/ 	.short	(.L_1525 - .L_1524)


	//   ....[0]....
.L_1524:
        /*00c0*/ 	.word	0x00000290


	//   ....[1]....
        /*00c4*/ 	.word	0x00000e80


	//   ....[2]....
        /*00c8*/ 	.word	0x000011d0


	//   ....[3]....
        /*00cc*/ 	.word	0x000043e0


	//----- nvinfo : EIATTR_MAX_THREADS
	.align		4
.L_1525:
        /*00d0*/ 	.byte	0x04, 0x05
        /*00d2*/ 	.short	(.L_1527 - .L_1526)
.L_1526:
        /*00d4*/ 	.word	0x00000020
        /*00d8*/ 	.word	0x00000001
        /*00dc*/ 	.word	0x00000001


	//----- nvinfo : EIATTR_CRS_STACK_SIZE
	.align		4
.L_1527:
        /*00e0*/ 	.byte	0x04, 0x1e
        /*00e2*/ 	.short	(.L_1529 - .L_1528)
.L_1528:
        /*00e4*/ 	.word	0x00000000


	//----- nvinfo : EIATTR_CBANK_PARAM_SIZE
	.align		4
.L_1529:
        /*00e8*/ 	.byte	0x03, 0x19
        /*00ea*/ 	.short	0x0188


	//----- nvinfo : EIATTR_PARAM_CBANK
	.align		4
        /*00ec*/ 	.byte	0x04, 0x0a
        /*00ee*/ 	.short	(.L_1531 - .L_1530)
	.align		4
.L_1530:
        /*00f0*/ 	.word	index@(.nv.constant0._Z25selective_scan_fwd_kernelI32Selective_Scan_fwd_kernel_traitsILi32ELi8ELi1ELb0ELb1ELb1ELb0ELb0EfffEEv13SSMParamsBase)
        /*00f4*/ 	.short	0x0380
        /*00f6*/ 	.short	0x0188


	//----- nvinfo : EIATTR_SW_WAR
	.align		4
.L_1531:
        /*00f8*/ 	.byte	0x04, 0x36
        /*00fa*/ 	.short	(.L_1533 - .L_1532)
.L_1532:
        /*00fc*/ 	.word	0x00000008
.L_1533:


//--------------------- .nv.info._Z25selective_scan_fwd_kernelI32Selective_Scan_fwd_kernel_traitsILi32ELi8ELi1ELb0ELb1ELb1ELb0ELb1EfffEEv13SSMParamsBase --------------------------
	.section	.nv.info._Z25selective_scan_fwd_kernelI32Selective_Scan_fwd_kernel_traitsILi32ELi8ELi1ELb0ELb1ELb1ELb0ELb1EfffEEv13SSMParamsBase,"",@"SHT_CUDA_INFO"
	.sectionflags	@""
	.align	4


	//----- nvinfo : EIATTR_CUDA_API_VERSION
	.align		4
        /*0000*/ 	.byte	0x04, 0x37
        /*0002*/ 	.short	(.L_1535 - .L_1534)
.L_1534:
        /*0004*/ 	.word	0x00000082


	//----- nvinfo : EIATTR_KPARAM_INFO
	.align		4
.L_1535:
        /*0008*/ 	.byte	0x04, 0x17
        /*000a*/ 	.short	(.L_1537 - .L_1536)
.L_1536:
        /*000c*/ 	.word	0x00000000
        /*0010*/ 	.short	0x0000
        /*0012*/ 	.short	0x0000
        /*0014*/ 	.byte	0x00, 0xf0, 0x21, 0x06


	//----- nvinfo : EIATTR_SPARSE_MMA_MASK
	.align		4
.L_1537:
        /*0018*/ 	.byte	0x03, 0x50
        /*001a*/ 	.short	0x0000


	//----- nvinfo : EIATTR_MAXREG_COUNT
	.align		4
        /*001c*/ 	.byte	0x03, 0x1b
        /*001e*/ 	.short	0x00ff


	//----- nvinfo : EIATTR_NUM_BARRIERS
	.align		4
        /*0020*/ 	.byte	0x02, 0x4c
        /*0022*/ 	.byte	0x01
	.zero		1


	//----- nvinfo : EIATTR_MERCURY_ISA_VERSION
	.align		4
        /*0024*/ 	.byte	0x03, 0x5f
        /*0026*/ 	.short	0x0101


	//----- nvinfo : EIATTR_COOP_GROUP_MASK_REGIDS
	.align		4
        /*0028*/ 	.byte	0x04, 0x29
        /*002a*/ 	.short	(.L_1539 - .L_1538)


	//   ....[0]....
.L_1538:
        /*002c*/ 	.word	0xffffffff


	//   ....[1]....
        /*0030*/ 	.word	0xffffffff


	//   ....[2]....
        /*0034*/ 	.word	0xffffffff


	//   ....[3]....
        /*0038*/ 	.word	0xffffffff


	//   ....[4]....
        /*003c*/ 	.word	0xffffffff


	//   ....[5]....
        /*0040*/ 	.word	0xffffffff


	//   ....[6]....
        /*0044*/ 	.word	0xffffffff


	//   ....[7]....
        /*0048*/ 	.word	0xffffffff


	//   ....[8]....
        /*004c*/ 	.word	0xffffffff


	//   ....[9]....
        /*0050*/ 	.word	0xffffffff


	//   ....[10]....
        /*0054*/ 	.word	0xffffffff


	//   ....[11]....
        /*0058*/ 	.word	0xffffffff


	//   ....[12]....
        /*005c*/ 	.word	0xffffffff


	//   ....[13]....
        /*0060*/ 	.word	0xffffffff


	//   ....[14]....
        /*0064*/ 	.word	0xffffffff


	//   ....[15]....
        /*0068*/ 	.word	0xffffffff


	//   ....[16]....
        /*006c*/ 	.word	0xffffffff


	//----- nvinfo : EIATTR_COOP_GROUP_INSTR_OFFSETS
	.align		4
.L_1539:
        /*0070*/ 	.byte	0x04, 0x28
        /*0072*/ 	.short	(.L_1541 - .L_1540)


	//   ....[0]....
.L_1540:
        /*0074*/ 	.word	0x00001700


	//   ....[1]....
        /*0078*/ 	.word	0x000018f0


	//   ....[2]....
        /*007c*/ 	.word	0x00003300


	//   ....[3]....
        /*0080*/ 	.word	0x00003610


	//   ....[4]....
        /*0084*/ 	.word	0x00003ab0


	//   ....[5]....
        /*0088*/ 	.word	0x00003b00


	//   ....[6]....
        /*008c*/ 	.word	0x00003b30


	//   ....[7]....
        /*0090*/ 	.word	0x00003b60


	//   ....[8]....
        /*0094*/ 	.word	0x00003b90


	//   ....[9]....
        /*0098*/ 	.word	0x00003bc0


	//   ....[10]....
        /*009c*/ 	.word	0x00003c10


	//   ....[11]....
        /*00a0*/ 	.word	0x00003c20


	//   ....[12]....
        /*00a4*/ 	.word	0x00003c70


	//   ....[13]....
        /*00a8*/ 	.word	0x00003c80


	//   ....[14]....
        /*00ac*/ 	.word	0x00003d10


	//   ....[15]....
        /*00b0*/ 	.word	0x00003d20


	//   ....[16]....
        /*00b4*/ 	.word	0x00004220


	//----- nvinfo : EIATTR_VRC_CTA_INIT_COUNT
	.align		4
.L_1541:
        /*00b8*/ 	.byte	0x02, 0x4a
	.zero		1
	.zero		1


	//----- nvinfo : EIATTR_EXIT_INSTR_OFFSETS
	.align		4
        /*00bc*/ 	.byte	0x04, 0x1c
        /*00be*/ 	.short	(.L_1543 - .L_1542)


	//   ....[0]....
.L_1542:
        /*00c0*/ 	.word	0x000002d0


	//   ....[1]....
        /*00c4*/ 	.word	0x00000f50


	//   ....[2]....
        /*00c8*/ 	.word	0x000012b0


	//   ....[3]....
        /*00cc*/ 	.word	0x000044b0


	//----- nvinfo : EIATTR_MAX_THREADS
	.align		4
.L_1543:
        /*00d0*/ 	.byte	0x04, 0x05
        /*00d2*/ 	.short	(.L_1545 - .L_1544)
.L_1544:
        /*00d4*/ 	.word	0x00000020
        /*00d8*/ 	.word	0x00000001
        /*00dc*/ 	.word	0x00000001


	//----- nvinfo : EIATTR_CRS_STACK_SIZE
	.align		4
.L_1545:
        /*00e0*/ 	.byte	0x04, 0x1e
        /*00e2*/ 	.short	(.L_1547 - .L_1546)
.L_1546:
        /*00e4*/ 	.word	0x00000000


	//----- nvinfo : EIATTR_CBANK_PARAM_SIZE
	.align		4
.L_1547:
        /*00e8*/ 	.byte	0x03, 0x19
        /*00ea*/ 	.short	0x0188


	//----- nvinfo : EIATTR_PARAM_CBANK
	.align		4
        /*00ec*/ 	.byte	0x04, 0x0a
        /*00ee*/ 	.short	(.L_1549 - .L_1548)
	.align		4
.L_1548:
        /*00f0*/ 	.word	index@(.nv.constant0._Z25selective_scan_fwd_kernelI32Selective_Scan_fwd_kernel_traitsILi32ELi8ELi1ELb0ELb1ELb1ELb0ELb1EfffEEv13SSMParamsBase)
        /*00f4*/ 	.short	0x0380
        /*00f6*/ 	.short	0x0188


	//----- nvinfo : EIATTR_SW_WAR
	.align		4
.L_1549:
        /*00f8*/ 	.byte	0x04, 0x36
        /*00fa*/ 	.short	(.L_1551 - .L_1550)
.L_1550:
        /*00fc*/ 	.word	0x00000008
.L_1551:


//--------------------- .nv.info._Z25selective_scan_fwd_kernelI32Selective_Scan_fwd_kernel_traitsILi32ELi8ELi1ELb0ELb1ELb1ELb1ELb0EfffEEv13SSMParamsBase --------------------------
	.section	.nv.info._Z25selective_scan_fwd_kernelI32Selective_Scan_fwd_kernel_traitsILi32ELi8ELi1ELb0ELb1ELb1ELb1ELb0EfffEEv13SSMParamsBase,"",@"SHT_CUDA_INFO"
	.sectionflags	@""
	.align	4


	//----- nvinfo : EIATTR_CUDA_API_VERSION
	.align		4
        /*0000*/ 	.byte	0x04, 0x37
        /*0002*/ 	.short	(.L_1553 - .L_1552)
.L_1552:
        /*0004*/ 	.word	0x00000082


	//----- nvinfo : EIATTR_KPARAM_INFO
	.align		4
.L_1553:
        /*0008*/ 	.byte	0x04, 0x17
        /*000a*/ 	.short	(.L_1555 - .L_1554)
.L_1554:
        /*000c*/ 	.word	0x00000000
        /*0010*/ 	.short	0x0000
        /*0012*/ 	.short	0x0000
        /*0014*/ 	.byte	0x00, 0xf0, 0x21, 0x06


	//----- nvinfo : EIATTR_SPARSE_MMA_MASK
	.align		4
.L_1555:
        /*0018*/ 	.byte	0x03, 0x50
        /*001a*/ 	.short	0x0000


	//----- nvinfo : EIATTR_MAXREG_COUNT
	.align		4
        /*001c*/ 	.byte	0x03, 0x1b
        /*001e*/ 	.short	0x00ff


	//----- nvinfo : EIATTR_NUM_BARRIERS
	.align		4
        /*0020*/ 	.byte	0x02, 0x4c
        /*0022*/ 	.byte	0x01
	.zero		1


	//----- nvinfo : EIATTR_MERCURY_ISA_VERSION
	.align		4
        /*0024*/ 	.byte	0x03, 0x5f
        /*0026*/ 	.short	0x0101


	//----- nvinfo : EIATTR_COOP_GROUP_MASK_REGIDS
	.align		4
        /*0028*/ 	.byte	0x04, 0x29
        /*002a*/ 	.short	(.L_1557 - .L_1556)


	//   ....[0]....
.L_1556:
        /*002c*/ 	.word	0xffffffff


	//   ....[1]....
        /*0030*/ 	.word	0xffffffff


	//   ....[2]....
        /*0034*/ 	.word	0xffffffff


	//   ....[3]....
        /*0038*/ 	.word	0xffffffff


	//   ....[4]....
        /*003c*/ 	.word	0xffffffff


	//   ....[5]....
        /*0040*/ 	.word	0xffffffff


	//   ....[6]....
        /*0044*/ 	.word	0xffffffff


	//   ....[7]....
        /*0048*/ 	.word	0xffffffff


	//   ....[8]....
        /*004c*/ 	.word	0xffffffff


	//   ....[9]....
        /*0050*/ 	.word	0xffffffff


	//   ....[10]....
        /*0054*/ 	.word	0xffffffff


	//   ....[11]....
        /*0058*/ 	.word	0xffffffff


	//   ....[12]....
        /*005c*/ 	.word	0xffffffff


	//   ....[13]....
        /*0060*/ 	.word	0xffffffff


	//   ....[14]....
        /*0064*/ 	.word	0xffffffff


	//   ....[15]....
        /*0068*/ 	.word	0xffffffff


	//   ....[16]....
        /*006c*/ 	.word	0xffffffff


	//   ....[17]....
        /*0070*/ 	.word	0xffffffff


	//   ....[18]....
        /*0074*/ 	.word	0xffffffff


	//----- nvinfo : EIATTR_COOP_GROUP_INSTR_OFFSETS
	.align		4
.L_1557:
        /*0078*/ 	.byte	0x04, 0x28
        /*007a*/ 	.short	(.L_1559 - .L_1558)


	//   ....[0]....
.L_1558:
        /*007c*/ 	.word	0x000016a0


	//   ....[1]....
        /*0080*/ 	.word	0x00001890


	//   ....[2]....
        /*0084*/ 	.word	0x000033c0


	//   ....[3]....
        /*0088*/ 	.word	0x000038f0


	//   ....[4]....
        /*008c*/ 	.word	0x00003bf0


	//   ....[5]....
        /*0090*/ 	.word	0x00003c10


	//   ....[6]....
        /*0094*/ 	.word	0x00003c60


	//   ....[7]....
        /*0098*/ 	.word	0x00003c70


	//   ....[8]....
        /*009c*/ 	.word	0x00003cc0


	//   ....[9]....
        /*00a0*/ 	.word	0x00003cd0


	//   ....[10]....
        /*00a4*/ 	.word	0x00003d10


	//   ....[11]....
        /*00a8*/ 	.word	0x00003d30


	//   ....[12]....
        /*00ac*/ 	.word	0x00003d70


	//   ....[13]....
        /*00b0*/ 	.word	0x00003d90


	//   ....[14]....
        /*00b4*/ 	.word	0x00003de0


	//   ....[15]....
        /*00b8*/ 	.word	0x00003e00


	//   ....[16]....
        /*00bc*/ 	.word	0x00004420


	//   ....[17]....
        /*00c0*/ 	.word	0x00004810


	//   ....[18]....
        /*00c4*/ 	.word	0x00004c80


	//----- nvinfo : EIATTR_VRC_CTA_INIT_COUNT
	.align		4
.L_1559:
        /*00c8*/ 	.byte	0x02, 0x4a
	.zero		1
	.zero		1


	//----- nvinfo : EIATTR_EXIT_INSTR_OFFSETS
	.align		4
        /*00cc*/ 	.byte	0x04, 0x1c
        /*00ce*/ 	.short	(.L_1561 - .L_1560)


	//   ....[0]....
.L_1560:
        /*00d0*/ 	.word	0x00000290


	//   ....[1]....
        /*00d4*/ 	.word	0x00000ed0


	//   ....[2]....
        /*00d8*/ 	.word	0x000011c0


	//   ....[3]....
        /*00dc*/ 	.word	0x00004f20


	//----- nvinfo : EIATTR_MAX_THREADS
	.align		4
.L_1561:
        /*00e0*/ 	.byte	0x04, 0x05
        /*00e2*/ 	.short	(.L_1563 - .L_1562)
.L_1562:
        /*00e4*/ 	.word	0x00000020
        /*00e8*/ 	.word	0x00000001
        /*00ec*/ 	.word	0x00000001


	//----- nvinfo : EIATTR_CRS_STACK_SIZE
	.align		4
.L_1563:
        /*00f0*/ 	.byte	0x04, 0x1e
        /*00f2*/ 	.short	(.L_1565 - .L_1564)
.L_1564:
        /*00f4*/ 	.word	0x00000000


	//----- nvinfo : EIATTR_CBANK_PARAM_SIZE
	.align		4
.L_1565:
        /*00f8*/ 	.byte	0x03, 0x19
        /*00fa*/ 	.short	0x0188


	//----- nvinfo : EIATTR_PARAM_CBANK
	.align		4
        /*00fc*/ 	.byte	0x04, 0x0a
        /*00fe*/ 	.short	(.L_1567 - .L_1566)
	.align		4
.L_1566:
        /*0100*/ 	.word	index@(.nv.constant0._Z25selective_scan_fwd_kernelI32Selective_Scan_fwd_kernel_traitsILi32ELi8ELi1ELb0ELb1ELb1ELb1ELb0EfffEEv13SSMParamsBase)
        /*0104*/ 	.short	0x0380
        /*0106*/ 	.short	0x0188


	//----- nvinfo : EIATTR_SW_WAR
	.align		4
.L_1567:
        /*0108*/ 	.byte	0x04, 0x36
        /*010a*/ 	.short	(.L_1569 - .L_1568)
.L_1568:
        /*010c*/ 	.word	0x00000008
.L_1569:


//--------------------- .nv.info._Z25selective_scan_fwd_kernelI32Selective_Scan_fwd_kernel_traitsILi32ELi8ELi1ELb0ELb1ELb1ELb1ELb1EfffEEv13SSMParamsBase --------------------------
	.section	.nv.info._Z25selective_scan_fwd_kernelI32Selective_Scan_fwd_kernel_traitsILi32ELi8ELi1ELb0ELb1ELb1ELb1ELb1EfffEEv13SSMParamsBase,"",@"SHT_CUDA_INFO"
	.sectionflags	@""
	.align	4


	//----- nvinfo : EIATTR_CUDA_API_VERSION
	.align		4
        /*0000*/ 	.byte	0x04, 0x37
        /*0002*/ 	.short	(.L_1571 - .L_1570)
.L_1570:
        /*0004*/ 	.word	0x00000082


	//----- nvinfo : EIATTR_KPARAM_INFO
	.align		4
.L_1571:
        /*0008*/ 	.byte	0x04, 0x17
        /*000a*/ 	.short	(.L_1573 - .L_1572)
.L_1572:
        /*000c*/ 	.word	0x00000000
        /*0010*/ 	.short	0x0000
        /*0012*/ 	.short	0x0000
        /*0014*/ 	.byte	0x00, 0xf0, 0x21, 0x06


	//----- nvinfo : EIATTR_SPARSE_MMA_MASK
	.align		4
.L_1573:
        /*0018*/ 	.byte	0x03, 0x50
        /*001a*/ 	.short	0x0000


	//----- nvinfo : EIATTR_MAXREG_COUNT
	.align		4
        /*001c*/ 	.byte	0x03, 0x1b
        /*001e*/ 	.short	0x00ff


	//----- nvinfo : EIATTR_NUM_BARRIERS
	.align		4
        /*0020*/ 	.byte	0x02, 0x4c
        /*0022*/ 	.byte	0x01
	.zero		1


	//----- nvinfo : EIATTR_MERCURY_ISA_VERSION
	.align		4
        /*0024*/ 	.byte	0x03, 0x5f
        /*0026*/ 	.short	0x0101


	//----- nvinfo : EIATTR_COOP_GROUP_MASK_REGIDS
	.align		4
        /*0028*/ 	.byte	0x04, 0x29
        /*002a*/ 	.short	(.L_1575 - .L_1574)


	//   ....[0]....
.L_1574:
        /*002c*/ 	.word	0xffffffff


	//   ....[1]....
        /*0030*/ 	.word	0xffffffff


	//   ....[2]....
        /*0034*/ 	.word	0xffffffff


	//   ....[3]....
        /*0038*/ 	.word	0xffffffff


	//   ....[4]....
        /*003c*/ 	.word	0xffffffff


	//   ....[5]....
        /*0040*/ 	.word	0xffffffff


	//   ....[6]....
        /*0044*/ 	.word	0xffffffff


	//   ....[7]....
        /*0048*/ 	.word	0xffffffff


	//   ....[8]....
        /*004c*/ 	.word	0xffffffff


	//   ....[9]....
        /*0050*/ 	.word	0xffffffff


	//   ....[10]....
        /*0054*/ 	.word	0xffffffff


	//   ....[11]....
        /*0058*/ 	.word	0xffffffff


	//   ....[12]....
        /*005c*/ 	.word	0xffffffff


	//   ....[13]....
        /*0060*/ 	.word	0xffffffff


	//   ....[14]....
        /*0064*/ 	.word	0xffffffff


	//   ....[15]....
        /*0068*/ 	.word	0xffffffff


	//   ....[16]....
        /*006c*/ 	.word	0xffffffff


	//   ....[17]....
        /*0070*/ 	.word	0xffffffff


	//   ....[18]....
        /*0074*/ 	.word	0xffffffff


	//----- nvinfo : EIATTR_COOP_GROUP_INSTR_OFFSETS
	.align		4
.L_1575:
        /*0078*/ 	.byte	0x04, 0x28
        /*007a*/ 	.short	(.L_1577 - .L_1576)


	//   ....[0]....
.L_1576:
        /*007c*/ 	.word	0x00001730


	//   ....[1]....
        /*0080*/ 	.word	0x00001920


	//   ....[2]....
        /*0084*/ 	.word	0x00003440


	//   ....[3]....
        /*0088*/ 	.word	0x00003980


	//   ....[4]....
        /*008c*/ 	.word	0x00003c80


	//   ....[5]....
        /*0090*/ 	.word	0x00003ca0


	//   ....[6]....
        /*0094*/ 	.word	0x00003cf0


	//   ....[7]....
        /*0098*/ 	.word	0x00003d00


	//   ....[8]....
        /*009c*/ 	.word	0x00003d50


	//   ....[9]....
        /*00a0*/ 	.word	0x00003d60


	//   ....[10]....
        /*00a4*/ 	.word	0x00003da0


	//   ....[11]....
        /*00a8*/ 	.word	0x00003dc0


	//   ....[12]....
        /*00ac*/ 	.word	0x00003e00


	//   ....[13]....
        /*00b0*/ 	.word	0x00003e20


	//   ....[14]....
        /*00b4*/ 	.word	0x00003e70


	//   ....[15]....
        /*00b8*/ 	.word	0x00003e90


	//   ....[16]....
        /*00bc*/ 	.word	0x000044c0


	//   ....[17]....
        /*00c0*/ 	.word	0x00004900


	//   ....[18]....
        /*00c4*/ 	.word	0x00004d40


	//----- nvinfo : EIATTR_VRC_CTA_INIT_COUNT
	.align		4
.L_1577:
        /*00c8*/ 	.byte	0x02, 0x4a
	.zero		1
	.zero		1


	//----- nvinfo : EIATTR_EXIT_INSTR_OFFSETS
	.align		4
        /*00cc*/ 	.byte	0x04, 0x1c
        /*00ce*/ 	.short	(.L_1579 - .L_1578)


	//   ....[0]....
.L_1578:
        /*00d0*/ 	.word	0x000002e0


	//   ....[1]....
        /*00d4*/ 	.word	0x00000f90


	//   ....[2]....
        /*00d8*/ 	.word	0x00001260


	//   ....[3]....
        /*00dc*/ 	.word	0x00005010


	//----- nvinfo : EIATTR_MAX_THREADS
	.align		4
.L_1579:
        /*00e0*/ 	.byte	0x04, 0x05
        /*00e2*/ 	.short	(.L_1581 - .L_1580)
.L_1580:
        /*00e4*/ 	.word	0x00000020
        /*00e8*/ 	.word	0x00000001
        /*00ec*/ 	.word	0x00000001


	//----- nvinfo : EIATTR_CRS_STACK_SIZE
	.align		4
.L_1581:
        /*00f0*/ 	.byte	0x04, 0x1e
        /*00f2*/ 	.short	(.L_1583 - .L_1582)
.L_1582:
        /*00f4*/ 	.word	0x00000000


	//----- nvinfo : EIATTR_CBANK_PARAM_SIZE
	.align		4
.L_1583:
        /*00f8*/ 	.byte	0x03, 0x19
        /*00fa*/ 	.short	0x0188


	//----- nvinfo : EIATTR_PARAM_CBANK
	.align		4
        /*00fc*/ 	.byte	0x04, 0x0a
        /*00fe*/ 	.short	(.L_1585 - .L_1584)
	.align		4
.L_1584:
        /*0100*/ 	.word	index@(.nv.constant0._Z25selective_scan_fwd_kernelI32Selective_Scan_fwd_kernel_traitsILi32ELi8ELi1ELb0ELb1ELb1ELb1ELb1EfffEEv13SSMParamsBase)
        /*0104*/ 	.short	0x0380
        /*0106*/ 	.short	0x0188


	//----- nvinfo : EIATTR_SW_WAR
	.align		4
.L_1585:
        /*0108*/ 	.byte	0x04, 0x36
        /*010a*/ 	.short	(.L_1587 - .L_1586)
.L_1586:
        /*010c*/ 	.word	0x00000008
.L_1587:


//--------------------- .nv.info._Z25selective_scan_fwd_kernelI32Selective_Scan_fwd_kernel_traitsILi32ELi8ELi1ELb1ELb1ELb1ELb0ELb0EfffEEv13SSMParamsBase --------------------------
	.section	.nv.info._Z25selective_scan_fwd_kernelI32Selective_Scan_fwd_kernel_traitsILi32ELi8ELi1ELb1ELb1ELb1ELb0ELb0EfffEEv13SSMParamsBase,"",@"SHT_CUDA_INFO"
	.sectionflags	@""
	.align	4


	//----- nvinfo : EIATTR_CUDA_API_VERSION
	.align		4
        /*0000*/ 	.byte	0x04, 0x37
        /*0002*/ 	.short	(.L_1589 - .L_1588)
.L_1588:
        /*0004*/ 	.word	0x00000082


	//----- nvinfo : EIATTR_KPARAM_INFO
	.align		4
.L_1589:
        /*0008*/ 	.byte	0x04, 0x17
        /*000a*/ 	.short	(.L_1591 - .L_1590)
.L_1590:
        /*000c*/ 	.word	0x00000000
        /*0010*/ 	.short	0x0000
        /*0012*/ 	.short	0x0000
        /*0014*/ 	.byte	0x00, 0xf0, 0x21, 0x06


	//----- nvinfo : EIATTR_SPARSE_MMA_MASK
	.align		4
.L_1591:
        /*0018*/ 	.byte	0x03, 0x50
        /*001a*/ 	.short	0x0000


	//----- nvinfo : EIATTR_MAXREG_COUNT
	.align		4
        /*001c*/ 	.byte	0x03, 0x1b
        /*001e*/ 	.short	0x00ff


	//----- nvinfo : EIATTR_NUM_BARRIERS
	.align		4
        /*0020*/ 	.byte	0x02, 0x4c
        /*0022*/ 	.byte	0x01
	.zero		1


	//----- nvinfo : EIATTR_MERCURY_ISA_VERSION
	.align		4
        /*0024*/ 	.byte	0x03, 0x5f
        /*0026*/ 	.short	0x0101


	//----- nvinfo : EIATTR_COOP_GROUP_MASK_REGIDS
	.align		4
        /*0028*/ 	.byte	0x04, 0x29
        /*002a*/ 	.short	(.L_1593 - .L_1592)


	//   ....[0]....
.L_1592:
        /*002c*/ 	.word	0xffffffff


	//   ....[1]....
        /*0030*/ 	.word	0xffffffff


	//   ....[2]....
        /*0034*/ 	.word	0xffffffff


	//   ....[3]....
        /*0038*/ 	.word	0xffffffff


	//   ....[4]....
        /*003c*/ 	.word	0xffffffff


	//   ....[5]....
        /*0040*/ 	.word	0xffffffff


	//   ....[6]....
        /*0044*/ 	.word	0xffffffff


	//   ....[7]....
        /*0048*/ 	.word	0xffffffff


	//   ....[8]....
        /*004c*/ 	.word	0xffffffff


	//   ....[9]....
        /*0050*/ 	.word	0xffffffff


	//   ....[10]....
        /*0054*/ 	.word	0xffffffff


	//   ....[11]....
        /*0058*/ 	.word	0xffffffff


	//   ....[12]....
        /*005c*/ 	.word	0xffffffff


	//   ....[13]....
        /*0060*/ 	.word	0xffffffff


	//   ....[14]....
        /*0064*/ 	.word	0xffffffff


	//   ....[15]....
        /*0068*/ 	.word	0xffffffff


	//   ....[16]....
        /*006c*/ 	.word	0xffffffff


	//----- nvinfo : EIATTR_COOP_GROUP_INSTR_OFFSETS
	.align		4
.L_1593:
        /*0070*/ 	.byte	0x04, 0x28
        /*0072*/ 	.short	(.L_1595 - .L_1594)


	//   ....[0]....
.L_1594:
        /*0074*/ 	.word	0x00001200


	//   ....[1]....
        /*0078*/ 	.word	0x00001290


	//   ....[2]....
        /*007c*/ 	.word	0x000029a0


	//   ....[3]....
        /*0080*/ 	.word	0x00002c20


	//   ....[4]....
        /*0084*/ 	.word	0x00002f90


	//   ....[5]....
        /*0088*/ 	.word	0x00002fe0


	//   ....[6]....
        /*008c*/ 	.word	0x00003010


	//   ....[7]....
        /*0090*/ 	.word	0x00003040


	//   ....[8]....
        /*0094*/ 	.word	0x00003070


	//   ....[9]....
        /*0098*/ 	.word	0x000030a0


	//   ....[10]....
        /*009c*/ 	.word	0x000030f0


	//   ....[11]....
        /*00a0*/ 	.word	0x00003100


	//   ....[12]....
        /*00a4*/ 	.word	0x00003150


	//   ....[13]....
        /*00a8*/ 	.word	0x00003160


	//   ....[14]....
        /*00ac*/ 	.word	0x000031f0


	//   ....[15]....
        /*00b0*/ 	.word	0x00003200


	//   ....[16]....
        /*00b4*/ 	.word	0x00003690


	//----- nvinfo : EIATTR_VRC_CTA_INIT_COUNT
	.align		4
.L_1595:
        /*00b8*/ 	.byte	0x02, 0x4a
	.zero		1
	.zero		1


	//----- nvinfo : EIATTR_EXIT_INSTR_OFFSETS
	.align		4
        /*00bc*/ 	.byte	0x04, 0x1c
        /*00be*/ 	.short	(.L_1597 - .L_1596)


	//   ....[0]....
.L_1596:
        /*00c0*/ 	.word	0x00000290


	//   ....[1]....
        /*00c4*/ 	.word	0x00000e60


	//   ....[2]....
        /*00c8*/ 	.word	0x00001110


	//   ....[3]....
        /*00cc*/ 	.word	0x000037a0


	//----- nvinfo : EIATTR_MAX_THREADS
	.align		4
.L_1597:
        /*00d0*/ 	.byte	0x04, 0x05
        /*00d2*/ 	.short	(.L_1599 - .L_1598)
.L_1598:
        /*00d4*/ 	.word	0x00000020
        /*00d8*/ 	.word	0x00000001
        /*00dc*/ 	.word	0x00000001


	//----- nvinfo : EIATTR_CRS_STACK_SIZE
	.align		4
.L_1599:
        /*00e0*/ 	.byte	0x04, 0x1e
        /*00e2*/ 	.short	(.L_1601 - .L_1600)
.L_1600:
        /*00e4*/ 	.word	0x00000000


	//----- nvinfo : EIATTR_CBANK_PARAM_SIZE
	.align		4
.L_1601:
        /*00e8*/ 	.byte	0x03, 0x19
        /*00ea*/ 	.short	0x0188


	//----- nvinfo : EIATTR_PARAM_CBANK
	.align		4
        /*00ec*/ 	.byte	0x04, 0x0a
        /*00ee*/ 	.short	(.L_1603 - .L_1602)
	.align		4
.L_1602:
        /*00f0*/ 	.word	index@(.nv.constant0._Z25selective_scan_fwd_kernelI32Selective_Scan_fwd_kernel_traitsILi32ELi8ELi1ELb1ELb1ELb1ELb0ELb0EfffEEv13SSMParamsBase)
        /*00f4*/ 	.short	0x0380
        /*00f6*/ 	.short	0x0188


	//----- nvinfo : EIATTR_SW_WAR
	.align		4
.L_1603:
        /*00f8*/ 	.byte	0x04, 0x36
        /*00fa*/ 	.short	(.L_1605 - .L_1604)
.L_1604:
        /*00fc*/ 	.word	0x00000008
.L_1605:


//--------------------- .nv.info._Z25selective_scan_fwd_kernelI32Selective_Scan_fwd_kernel_traitsILi32ELi8ELi1ELb1ELb1ELb1ELb0ELb1EfffEEv13SSMParamsBase --------------------------
	.section	.nv.info._Z25selective_scan_fwd_kernelI32Selective_Scan_fwd_kernel_traitsILi32ELi8ELi1ELb1ELb1ELb1ELb0ELb1EfffEEv13SSMParamsBase,"",@"SHT_CUDA_INFO"
	.sectionflags	@""
	.align	4


	//----- nvinfo : EIATTR_CUDA_API_VERSION
	.align		4
        /*0000*/ 	.byte	0x04, 0x37
        /*0002*/ 	.short	(.L_1607 - .L_1606)
.L_1606:
        /*0004*/ 	.word	0x00000082


	//----- nvinfo : EIATTR_KPARAM_INFO
	.align		4
.L_1607:
        /*0008*/ 	.byte	0x04, 0x17
        /*000a*/ 	.short	(.L_1609 - .L_1608)
.L_1608:
        /*000c*/ 	.word	0x00000000
        /*0010*/ 	.short	0x0000
        /*0012*/ 	.short	0x0000
        /*0014*/ 	.byte	0x00, 0xf0, 0x21, 0x06


	//----- nvinfo : EIATTR_SPARSE_MMA_MASK
	.align		4
.L_1609:
        /*0018*/ 	.byte	0x03, 0x50
        /*001a*/ 	.short	0x0000


	//----- nvinfo : EIATTR_MAXREG_COUNT
	.align		4
        /*001c*/ 	.byte	0x03, 0x1b
        /*001e*/ 	.short	0x00ff


	//----- nvinfo : EIATTR_NUM_BARRIERS
	.align		4
        /*0020*/ 	.byte	0x02, 0x4c
        /*0022*/ 	.byte	0x01
	.zero		1


	//----- nvinfo : EIATTR_MERCURY_ISA_VERSION
	.align		4
        /*0024*/ 	.byte	0x03, 0x5f
        /*0026*/ 	.short	0x0101


	//----- nvinfo : EIATTR_COOP_GROUP_MASK_REGIDS
	.align		4
        /*0028*/ 	.byte	0x04, 0x29
        /*002a*/ 	.short	(.L_1611 - .L_1610)


	//   ....[0]....
.L_1610:
        /*002c*/ 	.word	0xffffffff


	//   ....[1]....
        /*0030*/ 	.word	0xffffffff


	//   ....[2]....
        /*0034*/ 	.word	0xffffffff


	//   ....[3]....
        /*0038*/ 	.word	0xffffffff


	//   ....[4]....
        /*003c*/ 	.word	0xffffffff


	//   ....[5]....
        /*0040*/ 	.word	0xffffffff


	//   ....[6]....
        /*0044*/ 	.word	0xffffffff


	//   ....[7]....
        /*0048*/ 	.word	0xffffffff


	//   ....[8]....
        /*004c*/ 	.word	0xffffffff


	//   ....[9]....
        /*0050*/ 	.word	0xffffffff


	//   ....[10]....
        /*0054*/ 	.word	0xffffffff


	//   ....[11]....
        /*0058*/ 	.word	0xffffffff


	//   ....[12]....
        /*005c*/ 	.word	0xffffffff


	//   ....[13]....
        /*0060*/ 	.word	0xffffffff


	//   ....[14]....
        /*0064*/ 	.word	0xffffffff


	//   ....[15]....
        /*0068*/ 	.word	0xffffffff


	//   ....[16]....
        /*006c*/ 	.word	0xffffffff


	//----- nvinfo : EIATTR_COOP_GROUP_INSTR_OFFSETS
	.align		4
.L_1611:
        /*0070*/ 	.byte	0x04, 0x28
        /*0072*/ 	.short	(.L_1613 - .L_1612)


	//   ....[0]....
.L_1612:
        /*0074*/ 	.word	0x00001700


	//   ....[1]....
        /*0078*/ 	.word	0x000018f0


	//   ....[2]....
        /*007c*/ 	.word	0x00003300


	//   ....[3]....
        /*0080*/ 	.word	0x00003610


	//   ....[4]....
        /*0084*/ 	.word	0x00003ab0


	//   ....[5]....
        /*0088*/ 	.word	0x00003b00


	//   ....[6]....
        /*008c*/ 	.word	0x00003b30


	//   ....[7]....
        /*0090*/ 	.word	0x00003b60


	//   ....[8]....
        /*0094*/ 	.word	0x00003b90


	//   ....[9]....
        /*0098*/ 	.word	0x00003bc0


	//   ....[10]....
        /*009c*/ 	.word	0x00003c10


	//   ....[11]....
        /*00a0*/ 	.word	0x00003c20


	//   ....[12]....
        /*00a4*/ 	.word	0x00003c70


	//   ....[13]....
        /*00a8*/ 	.word	0x00003c80


	//   ....[14]....
        /*00ac*/ 	.word	0x00003d10


	//   ....[15]....
        /*00b0*/ 	.word	0x00003d20


	//   ....[16]....
        /*00b4*/ 	.word	0x00004220


	//----- nvinfo : EIATTR_VRC_CTA_INIT_COUNT
	.align		4
.L_1613:
        /*00b8*/ 	.byte	0x02, 0x4a
	.zero		1
	.zero		1


	//----- nvinfo : EIATTR_EXIT_INSTR_OFFSETS
	.align		4
        /*00bc*/ 	.byte	0x04, 0x1c
        /*00be*/ 	.short	(.L_1615 - .L_1614)


	//   ....[0]....
.L_1614:
        /*00c0*/ 	.word	0x000002d0


	//   ....[1]....
        /*00c4*/ 	.word	0x00000f50


	//   ....[2]....
        /*00c8*/ 	.word	0x000012b0


	//   ....[3]....
        /*00cc*/ 	.word	0x000044b0


	//----- nvinfo : EIATTR_MAX_THREADS
	.align		4
.L_1615:
        /*00d0*/ 	.byte	0x04, 0x05
        /*00d2*/ 	.short	(.L_1617 - .L_1616)
.L_1616:
        /*00d4*/ 	.word	0x00000020
        /*00d8*/ 	.word	0x00000001
        /*00dc*/ 	.word	0x00000001


	//----- nvinfo : EIATTR_CRS_STACK_SIZE
	.align		4
.L_1617:
        /*00e0*/ 	.byte	0x04, 0x1e
        /*00e2*/ 	.short	(.L_1619 - .L_1618)
.L_1618:
        /*00e4*/ 	.word	0x00000000


	//----- nvinfo : EIATTR_CBANK_PARAM_SIZE
	.align		4
.L_1619:
        /*00e8*/ 	.byte	0x03, 0x19
        /*00ea*/ 	.short	0x0188


	//----- nvinfo : EIATTR_PARAM_CBANK
	.align		4
        /*00ec*/ 	.byte	0x04, 0x0a
        /*00ee*/ 	.short	(.L_1621 - .L_1620)
	.align		4
.L_1620:
        /*00f0*/ 	.word	index@(.nv.constant0._Z25selective_scan_fwd_kernelI32Selective_Scan_fwd_kernel_traitsILi32ELi8ELi1ELb1ELb1ELb1ELb0ELb1EfffEEv13SSMParamsBase)
        /*00f4*/ 	.short	0x0380
        /*00f6*/ 	.short	0x0188


	//----- nvinfo : EIATTR_SW_WAR
	.align		4
.L_1621:
        /*00f8*/ 	.byte	0x04, 0x36
        /*00fa*/ 	.short	(.L_1623 - .L_1622)
.L_1622:
        /*00fc*/ 	.word	0x00000008
.L_1623:


//--------------------- .nv.info._Z25selective_scan_fwd_kernelI32Selective_Scan_fwd_kernel_traitsILi32ELi8ELi1ELb1ELb1ELb1ELb1ELb0EfffEEv13SSMParamsBase --------------------------
	.section	.nv.info._Z25selective_scan_fwd_kernelI32Selective_Scan_fwd_kernel_traitsILi32ELi8ELi1ELb1ELb1ELb1ELb1ELb0EfffEEv13SSMParamsBase,"",@"SHT_CUDA_INFO"
	.sectionflags	@""
	.align	4


	//----- nvinfo : EIATTR_CUDA_API_VERSION
	.align		4
        /*0000*/ 	.byte	0x04, 0x37
        /*0002*/ 	.short	(.L_1625 - .L_1624)
.L_1624:
        /*0004*/ 	.word	0x00000082


	//----- nvinfo : EIATTR_KPARAM_INFO
	.align		4
.L_1625:
        /*0008*/ 	.byte	0x04, 0x17
        /*000a*/ 	.short	(.L_1627 - .L_1626)
.L_1626:
        /*000c*/ 	.word	0x00000000
        /*0010*/ 	.short	0x0000
        /*0012*/ 	.short	0x0000
        /*0014*/ 	.byte	0x00, 0xf0, 0x21, 0x06


	//----- nvinfo : EIATTR_SPARSE_MMA_MASK
	.align		4
.L_1627:
        /*0018*/ 	.byte	0x03, 0x50
        /*001a*/ 	.short	0x0000


	//----- nvinfo : EIATTR_MAXREG_COUNT
	.align		4
        /*001c*/ 	.byte	0x03, 0x1b
        /*001e*/ 	.short	0x00ff


	//----- nvinfo : EIATTR_NUM_BARRIERS
	.align		4
        /*0020*/ 	.byte	0x02, 0x4c
        /*0022*/ 	.byte	0x01
	.zero		1


	//----- nvinfo : EIATTR_MERCURY_ISA_VERSION
	.align		4
        /*0024*/ 	.byte	0x03, 0x5f
        /*0026*/ 	.short	0x0101


	//----- nvinfo : EIATTR_COOP_GROUP_MASK_REGIDS
	.align		4
        /*0028*/ 	.byte	0x04, 0x29
        /*002a*/ 	.short	(.L_1629 - .L_1628)


	//   ....[0]....
.L_1628:
        /*002c*/ 	.word	0xffffffff


	//   ....[1]....
        /*0030*/ 	.word	0xffffffff


	//   ....[2]....
        /*0034*/ 	.word	0xffffffff


	//   ....[3]....
        /*0038*/ 	.word	0xffffffff


	//   ....[4]....
        /*003c*/ 	.word	0xffffffff


	//   ....[5]....
        /*0040*/ 	.word	0xffffffff


	//   ....[6]....
        /*0044*/ 	.word	0xffffffff


	//   ....[7]....
        /*0048*/ 	.word	0xffffffff


	//   ....[8]....
        /*004c*/ 	.word	0xffffffff


	//   ....[9]....
        /*0050*/ 	.word	0xffffffff


	//   ....[10]....
        /*0054*/ 	.word	0xffffffff


	//   ....[11]....
        /*0058*/ 	.word	0xffffffff


	//   ....[12]....
        /*005c*/ 	.word	0xffffffff


	//   ....[13]....
        /*0060*/ 	.word	0xffffffff


	//   ....[14]....
        /*0064*/ 	.word	0xffffffff


	//   ....[15]....
        /*0068*/ 	.word	0xffffffff


	//   ....[16]....
        /*006c*/ 	.word	0xffffffff


	//   ....[17]....
        /*0070*/ 	.word	0xffffffff


	//   ....[18]....
        /*0074*/ 	.word	0xffffffff


	//----- nvinfo : EIATTR_COOP_GROUP_INSTR_OFFSETS
	.align		4
.L_1629:
        /*0078*/ 	.byte	0x04, 0x28
        /*007a*/ 	.short	(.L_1631 - .L_1630)


	//   ....[0]....
.L_1630:
        /*007c*/ 	.word	0x00001200


	//   ....[1]....
        /*0080*/ 	.word	0x00001290


	//   ....[2]....
        /*0084*/ 	.word	0x000029a0


	//   ....[3]....
        /*0088*/ 	.word	0x00002c20


	//   ....[4]....
        /*008c*/ 	.word	0x00002f90


	//   ....[5]....
        /*0090*/ 	.word	0x00002fe0


	//   ....[6]....
        /*0094*/ 	.word	0x00003010


	//   ....[7]....
        /*0098*/ 	.word	0x00003040


	//   ....[8]....
        /*009c*/ 	.word	0x00003070


	//   ....[9]....
        /*00a0*/ 	.word	0x000030a0


	//   ....[10]....
        /*00a4*/ 	.word	0x000030f0


	//   ....[11]....
        /*00a8*/ 	.word	0x00003100


	//   ....[12]....
        /*00ac*/ 	.word	0x00003150


	//   ....[13]....
        /*00b0*/ 	.word	0x00003160


	//   ....[14]....
        /*00b4*/ 	.word	0x000031f0


	//   ....[15]....
        /*00b8*/ 	.word	0x00003200


	//   ....[16]....
        /*00bc*/ 	.word	0x000036a0


	//   ....[17]....
        /*00c0*/ 	.word	0x00003870


	//   ....[18]....
        /*00c4*/ 	.word	0x00003c10


	//----- nvinfo : EIATTR_VRC_CTA_INIT_COUNT
	.align		4
.L_1631:
        /*00c8*/ 	.byte	0x02, 0x4a
	.zero		1
	.zero		1


	//----- nvinfo : EIATTR_EXIT_INSTR_OFFSETS
	.align		4
        /*00cc*/ 	.byte	0x04, 0x1c
        /*00ce*/ 	.short	(.L_1633 - .L_1632)


	//   ....[0]....
.L_1632:
        /*00d0*/ 	.word	0x00000290


	//   ....[1]....
        /*00d4*/ 	.word	0x00000e60


	//   ....[2]....
        /*00d8*/ 	.word	0x000010f0


	//   ....[3]....
        /*00dc*/ 	.word	0x00003cc0


	//----- nvinfo : EIATTR_MAX_THREADS
	.align		4
.L_1633:
        /*00e0*/ 	.byte	0x04, 0x05
        /*00e2*/ 	.short	(.L_1635 - .L_1634)
.L_1634:
        /*00e4*/ 	.word	0x00000020
        /*00e8*/ 	.word	0x00000001
        /*00ec*/ 	.word	0x00000001


	//----- nvinfo : EIATTR_CRS_STACK_SIZE
	.align		4
.L_1635:
        /*00f0*/ 	.byte	0x04, 0x1e
        /*00f2*/ 	.short	(.L_1637 - .L_1636)
.L_1636:
        /*00f4*/ 	.word	0x00000000


	//----- nvinfo : EIATTR_CBANK_PARAM_SIZE
	.align		4
.L_1637:
        /*00f8*/ 	.byte	0x03, 0x19
        /*00fa*/ 	.short	0x0188


	//----- nvinfo : EIATTR_PARAM_CBANK
	.align		4
        /*00fc*/ 	.byte	0x04, 0x0a
        /*00fe*/ 	.short	(.L_1639 - .L_1638)
	.align		4
.L_1638:
        /*0100*/ 	.word	index@(.nv.constant0._Z25selective_scan_fwd_kernelI32Selective_Scan_fwd_kernel_traitsILi32ELi8ELi1ELb1ELb1ELb1ELb1ELb0EfffEEv13SSMParamsBase)
        /*0104*/ 	.short	0x0380
        /*0106*/ 	.short	0x0188


	//----- nvinfo : EIATTR_SW_WAR
	.align		4
.L_1639:
        /*0108*/ 	.byte	0x04, 0x36
        /*010a*/ 	.short	(.L_1641 - .L_1640)
.L_1640:
        /*010c*/ 	.word	0x00000008
.L_1641:


//--------------------- .nv.info._Z25selective_scan_fwd_kernelI32Selective_Scan_fwd_kernel_traitsILi32ELi8ELi1ELb1ELb1ELb1ELb1ELb1EfffEEv13SSMParamsBase --------------------------
	.section	.nv.info._Z25selective_scan_fwd_kernelI32Selective_Scan_fwd_kernel_traitsILi32ELi8ELi1ELb1ELb1ELb1ELb1ELb1EfffEEv13SSMParamsBase,"",@"SHT_CUDA_INFO"
	.sectionflags	@""
	.align	4


	//----- nvinfo : EIATTR_CUDA_API_VERSION
	.align		4
        /*0000*/ 	.byte	0x04, 0x37
        /*0002*/ 	.short	(.L_1643 - .L_1642)
.L_1642:
        /*0004*/ 	.word	0x00000082


	//----- nvinfo : EIATTR_KPARAM_INFO
	.align		4
.L_1643:
        /*0008*/ 	.byte	0x04, 0x17
        /*000a*/ 	.short	(.L_1645 - .L_1644)
.L_1644:
        /*000c*/ 	.word	0x00000000
        /*0010*/ 	.short	0x0000
        /*0012*/ 	.short	0x0000
        /*0014*/ 	.byte	0x00, 0xf0, 0x21, 0x06


	//----- nvinfo : EIATTR_SPARSE_MMA_MASK
	.align		4
.L_1645:
        /*0018*/ 	.byte	0x03, 0x50
        /*001a*/ 	.short	0x0000


	//----- nvinfo : EIATTR_MAXREG_COUNT
	.align		4
        /*001c*/ 	.byte	0x03, 0x1b
        /*001e*/ 	.short	0x00ff


	//----- nvinfo : EIATTR_NUM_BARRIERS
	.align		4
        /*0020*/ 	.byte	0x02, 0x4c
        /*0022*/ 	.byte	0x01
	.zero		1


	//----- nvinfo : EIATTR_MERCURY_ISA_VERSION
	.align		4
        /*0024*/ 	.byte	0x03, 0x5f
        /*0026*/ 	.short	0x0101


	//----- nvinfo : EIATTR_COOP_GROUP_MASK_REGIDS
	.align		4
        /*0028*/ 	.byte	0x04, 0x29
        /*002a*/ 	.short	(.L_1647 - .L_1646)


	//   ....[0]....
.L_1646:
        /*002c*/ 	.word	0xffffffff


	//   ....[1]....
        /*0030*/ 	.word	0xffffffff


	//   ....[2]....
        /*0034*/ 	.word	0xffffffff


	//   ....[3]....
        /*0038*/ 	.word	0xffffffff


	//   ....[4]....
        /*003c*/ 	.word	0xffffffff


	//   ....[5]....
        /*0040*/ 	.word	0xffffffff


	//   ....[6]....
        /*0044*/ 	.word	0xffffffff


	//   ....[7]....
        /*0048*/ 	.word	0xffffffff


	//   ....[8]....
        /*004c*/ 	.word	0xffffffff


	//   ....[9]....
        /*0050*/ 	.word	0xffffffff


	//   ....[10]....
        /*0054*/ 	.word	0xffffffff


	//   ....[11]....
        /*0058*/ 	.word	0xffffffff


	//   ....[12]....
        /*005c*/ 	.word	0xffffffff


	//   ....[13]....
        /*0060*/ 	.word	0xffffffff


	//   ....[14]....
        /*0064*/ 	.word	0xffffffff


	//   ....[15]....
        /*0068*/ 	.word	0xffffffff


	//   ....[16]....
        /*006c*/ 	.word	0xffffffff


	//   ....[17]....
        /*0070*/ 	.word	0xffffffff


	//   ....[18]....
        /*0074*/ 	.word	0xffffffff


	//----- nvinfo : EIATTR_COOP_GROUP_INSTR_OFFSETS
	.align		4
.L_1647:
        /*0078*/ 	.byte	0x04, 0x28
        /*007a*/ 	.short	(.L_1649 - .L_1648)


	//   ....[0]....
.L_1648:
        /*007c*/ 	.word	0x00001730


	//   ....[1]....
        /*0080*/ 	.word	0x00001920


	//   ....[2]....
        /*0084*/ 	.word	0x00003440


	//   ....[3]....
        /*0088*/ 	.word	0x00003980


	//   ....[4]....
        /*008c*/ 	.word	0x00003c80


	//   ....[5]....
        /*0090*/ 	.word	0x00003ca0


	//   ....[6]....
        /*0094*/ 	.word	0x00003cf0


	//   ....[7]....
        /*0098*/ 	.word	0x00003d00


	//   ....[8]....
        /*009c*/ 	.word	0x00003d50


	//   ....[9]....
        /*00a0*/ 	.word	0x00003d60


	//   ....[10]....
        /*00a4*/ 	.word	0x00003da0


	//   ....[11]....
        /*00a8*/ 	.word	0x00003dc0


	//   ....[12]....
        /*00ac*/ 	.word	0x00003e00


	//   ....[13]....
        /*00b0*/ 	.word	0x00003e20


	//   ....[14]....
        /*00b4*/ 	.word	0x00003e70


	//   ....[15]....
        /*00b8*/ 	.word	0x00003e90


	//   ....[16]....
        /*00bc*/ 	.word	0x000044c0


	//   ....[17]....
        /*00c0*/ 	.word	0x00004900


	//   ....[18]....
        /*00c4*/ 	.word	0x00004d40


	//----- nvinfo : EIATTR_VRC_CTA_INIT_COUNT
	.align		4
.L_1649:
        /*00c8*/ 	.byte	0x02, 0x4a
	.zero		1
	.zero		1


	//----- nvinfo : EIATTR_EXIT_INSTR_OFFSETS
	.align		4
        /*00cc*/ 	.byte	0x04, 0x1c
        /*00ce*/ 	.short	(.L_1651 - .L_1650)


	//   ....[0]....
.L_1650:
        /*00d0*/ 	.word	0x000002e0


	//   ....[1]....
        /*00d4*/ 	.word	0x00000f90


	//   ....[2]....
        /*00d8*/ 	.word	0x00001260


	//   ....[3]....
        /*00dc*/ 	.word	0x00005010


	//----- nvinfo : EIATTR_MAX_THREADS
	.align		4
.L_1651:
        /*00e0*/ 	.byte	0x04, 0x05
        /*00e2*/ 	.short	(.L_1653 - .L_1652)
.L_1652:
        /*00e4*/ 	.word	0x00000020
        /*00e8*/ 	.word	0x00000001
        /*00ec*/ 	.word	0x00000001


	//----- nvinfo : EIATTR_CRS_STACK_SIZE
	.align		4
.L_1653:
        /*00f0*/ 	.byte	0x04, 0x1e
        /*00f2*/ 	.short	(.L_1655 - .L_1654)
.L_1654:
        /*00f4*/ 	.word	0x00000000


	//----- nvinfo : EIATTR_CBANK_PARAM_SIZE
	.align		4
.L_1655:
        /*00f8*/ 	.byte	0x03, 0x19
        /*00fa*/ 	.short	0x0188


	//----- nvinfo : EIATTR_PARAM_CBANK
	.align		4
        /*00fc*/ 	.byte	0x04, 0x0a
        /*00fe*/ 	.short	(.L_1657 - .L_1656)
	.align		4
.L_1656:
        /*0100*/ 	.word	index@(.nv.constant0._Z25selective_scan_fwd_kernelI32Selective_Scan_fwd_kernel_traitsILi32ELi8ELi1ELb1ELb1ELb1ELb1ELb1EfffEEv13SSMParamsBase)
        /*0104*/ 	.short	0x0380
        /*0106*/ 	.short	0x0188


	//----- nvinfo : EIATTR_SW_WAR
	.align		4
.L_1657:
        /*0108*/ 	.byte	0x04, 0x36
        /*010a*/ 	.short	(.L_1659 - .L_1658)
.L_1658:
        /*010c*/ 	.word	0x00000008
.L_1659:


//--------------------- .nv.info._Z25selective_scan_fwd_kernelI32Selective_Scan_fwd_kernel_traitsILi32ELi4ELi1ELb0ELb1ELb1ELb0ELb0EfffEEv13SSMParamsBase --------------------------
	.section	.nv.info._Z25selective_scan_fwd_kernelI32Selective_Scan_fwd_kernel_traitsILi32ELi4ELi1ELb0ELb1ELb1ELb0ELb0EfffEEv13SSMParamsBase,"",@"SHT_CUDA_INFO"
	.sectionflags	@""
	.align	4


	//----- nvinfo : EIATTR_CUDA_API_VERSION
	.align		4
        /*0000*/ 	.byte	0x04, 0x37
        /*0002*/ 	.short	(.L_1661 - .L_1660)
.L_1660:
        /*0004*/ 	.word	0x00000082


	//----- nvinfo : EIATTR_KPARAM_INFO
	.align		4
.L_1661:
        /*0008*/ 	.byte	0x04, 0x17
        /*000a*/ 	.short	(.L_1663 - .L_1662)
.L_1662:
        /*000c*/ 	.word	0x00000000
        /*0010*/ 	.short	0x0000
        /*0012*/ 	.short	0x0000
        /*0014*/ 	.byte	0x00, 0xf0, 0x21, 0x06


	//----- nvinfo : EIATTR_SPARSE_MMA_MASK
	.align		4
.L_1663:
        /*0018*/ 	.byte	0x03, 0x50
        /*001a*/ 	.short	0x0000


	//----- nvinfo : EIATTR_MAXREG_COUNT
	.align		4
        /*001c*/ 	.byte	0x03, 0x1b
        /*001e*/ 	.short	0x00ff


	//----- nvinfo : EIATTR_NUM_BARRIERS
	.align		4
        /*0020*/ 	.byte	0x02, 0x4c
        /*0022*/ 	.byte	0x01
	.zero		1


	//----- nvinfo : EIATTR_MERCURY_ISA_VERSION
	.align		4
        /*0024*/ 	.byte	0x03, 0x5f
        /*0026*/ 	.short	0x0101


	//----- nvinfo : EIATTR_COOP_GROUP_MASK_REGIDS
	.align		4
        /*0028*/ 	.byte	0x04, 0x29
        /*002a*/ 	.short	(.L_1665 - .L_1664)


	//   ....[0]....
.L_1664:
        /*002c*/ 	.word	0xffffffff


	//   ....[1]....
        /*0030*/ 	.word	0xffffffff


	//   ....[2]....
        /*0034*/ 	.word	0xffffffff


	//   ....[3]....
        /*0038*/ 	.word	0xffffffff


	//   ....[4]....
        /*003c*/ 	.word	0xffffffff


	//   ....[5]....
        /*0040*/ 	.word	0xffffffff


	//   ....[6]....
        /*0044*/ 	.word	0xffffffff


	//   ....[7]....
        /*0048*/ 	.word	0xffffffff


	//   ....[8]....
        /*004c*/ 	.word	0xffffffff


	//   ....[9]....
        /*0050*/ 	.word	0xffffffff


	//   ....[10]....
        /*0054*/ 	.word	0xffffffff


	//   ....[11]....
        /*0058*/ 	.word	0xffffffff


	//   ....[12]....
        /*005c*/ 	.word	0xffffffff


	//   ....[13]....
        /*0060*/ 	.word	0xffffffff


	//   ....[14]....
        /*0064*/ 	.word	0xffffffff


	//   ....[15]....
        /*0068*/ 	.word	0xffffffff


	//   ....[16]....
        /*006c*/ 	.word	0xffffffff


	//----- nvinfo : EIATTR_COOP_GROUP_INSTR_OFFSETS
	.align		4
.L_1665:
        /*0070*/ 	.byte	0x04, 0x28
        /*0072*/ 	.short	(.L_1667 - .L_1666)


	//   ....[0]....
.L_1666:
        /*0074*/ 	.word	0x00001350


	//   ....[1]....
        /*0078*/ 	.word	0x00001410


	//   ....[2]....
        /*007c*/ 	.word	0x00002370


	//   ....[3]....
        /*0080*/ 	.word	0x00002510


	//   ....[4]....
        /*0084*/ 	.word	0x00002770


	//   ....[5]....
        /*0088*/ 	.word	0x000027a0


	//   ....[6]....
        /*008c*/ 	.word	0x000027e0


	//   ....[7]....
        /*0090*/ 	.word	0x00002810


	//   ....[8]....
        /*0094*/ 	.word	0x00002860


	//   ....[9]....
        /*0098*/ 	.word	0x00002870


	//   ....[10]....
        /*009c*/ 	.word	0x000028c0


	//   ....[11]....
        /*00a0*/ 	.word	0x000028d0


	//   ....[12]....
        /*00a4*/ 	.word	0x00002910


	//   ....[13]....
        /*00a8*/ 	.word	0x00002930


	//   ....[14]....
        /*00ac*/ 	.word	0x000029c0


	//   ....[15]....
        /*00b0*/ 	.word	0x000029d0


	//   ....[16]....
        /*00b4*/ 	.word	0x00002dd0


	//----- nvinfo : EIATTR_VRC_CTA_INIT_COUNT
	.align		4
.L_1667:
        /*00b8*/ 	.byte	0x02, 0x4a
	.zero		1
	.zero		1


	//----- nvinfo : EIATTR_EXIT_INSTR_OFFSETS
	.align		4
        /*00bc*/ 	.byte	0x04, 0x1c
        /*00be*/ 	.short	(.L_1669 - .L_1668)


	//   ....[0]....
.L_1668:
        /*00c0*/ 	.word	0x00000290


	//   ....[1]....
        /*00c4*/ 	.word	0x00000e70


	//   ....[2]....
        /*00c8*/ 	.word	0x00001140


	//   ....[3]....
        /*00cc*/ 	.word	0x00002fd0


	//----- nvinfo : EIATTR_MAX_THREADS
	.align		4
.L_1669:
        /*00d0*/ 	.byte	0x04, 0x05
        /*00d2*/ 	.short	(.L_1671 - .L_1670)
.L_1670:
        /*00d4*/ 	.word	0x00000020
        /*00d8*/ 	.word	0x00000001
        /*00dc*/ 	.word	0x00000001


	//----- nvinfo : EIATTR_CRS_STACK_SIZE
	.align		4
.L_1671:
        /*00e0*/ 	.byte	0x04, 0x1e
        /*00e2*/ 	.short	(.L_1673 - .L_1672)
.L_1672:
        /*00e4*/ 	.word	0x00000000


	//----- nvinfo : EIATTR_CBANK_PARAM_SIZE
	.align		4
.L_1673:
        /*00e8*/ 	.byte	0x03, 0x19
        /*00ea*/ 	.short	0x0188


	//----- nvinfo : EIATTR_PARAM_CBANK
	.align		4
        /*00ec*/ 	.byte	0x04, 0x0a
        /*00ee*/ 	.short	(.L_1675 - .L_1674)
	.align		4
.L_1674:
        /*00f0*/ 	.word	index@(.nv.constant0._Z25selective_scan_fwd_kernelI32Selective_Scan_fwd_kernel_traitsILi32ELi4ELi1ELb0ELb1ELb1ELb0ELb0EfffEEv13SSMParamsBase)
        /*00f4*/ 	.short	0x0380
        /*00f6*/ 	.short	0x0188


	//----- nvinfo : EIATTR_SW_WAR
	.align		4
.L_1675:
        /*00f8*/ 	.byte	0x04, 0x36
        /*00fa*/ 	.short	(.L_1677 - .L_1676)
.L_1676:
        /*00fc*/ 	.word	0x00000008
.L_1677:


//--------------------- .nv.info._Z25selective_scan_fwd_kernelI32Selective_Scan_fwd_kernel_traitsILi32ELi4ELi1ELb0ELb1ELb1ELb0ELb1EfffEEv13SSMParamsBase --------------------------
	.section	.nv.info._Z25selective_scan_fwd_kernelI32Selective_Scan_fwd_kernel_traitsILi32ELi4ELi1ELb0ELb1ELb1ELb0ELb1EfffEEv13SSMParamsBase,"",@"SHT_CUDA_INFO"
	.sectionflags	@""
	.align	4


	//----- nvinfo : EIATTR_CUDA_API_VERSION
	.align		4
        /*0000*/ 	.byte	0x04, 0x37
        /*0002*/ 	.short	(.L_1679 - .L_1678)
.L_1678:
        /*0004*/ 	.word	0x00000082


	//----- nvinfo : EIATTR_KPARAM_INFO
	.align		4
.L_1679:
        /*0008*/ 	.byte	0x04, 0x17
        /*000a*/ 	.short	(.L_1681 - .L_1680)
.L_1680:
        /*000c*/ 	.word	0x00000000
        /*0010*/ 	.short	0x0000
        /*0012*/ 	.short	0x0000
        /*0014*/ 	.byte	0x00, 0xf0, 0x21, 0x06


	//----- nvinfo : EIATTR_SPARSE_MMA_MASK
	.align		4
.L_1681:
        /*0018*/ 	.byte	0x03, 0x50
        /*001a*/ 	.short	0x0000


	//----- nvinfo : EIATTR_MAXREG_COUNT
	.align		4
        /*001c*/ 	.byte	0x03, 0x1b
        /*001e*/ 	.short	0x00ff


	//----- nvinfo : EIATTR_NUM_BARRIERS
	.align		4
        /*0020*/ 	.byte	0x02, 0x4c
        /*0022*/ 	.byte	0x01
	.zero		1


	//----- nvinfo : EIATTR_MERCURY_ISA_VERSION
	.align		4
        /*0024*/ 	.byte	0x03, 0x5f
        /*0026*/ 	.short	0x0101


	//----- nvinfo : EIATTR_COOP_GROUP_MASK_REGIDS
	.align		4
        /*0028*/ 	.byte	0x04, 0x29
        /*002a*/ 	.short	(.L_1683 - .L_1682)


	//   ....[0]....
.L_1682:
        /*002c*/ 	.word	0xffffffff


	//   ....[1]....
        /*0030*/ 	.word	0xffffffff


	//   ....[2]....
        /*0034*/ 	.word	0xffffffff


	//   ....[3]....
        /*0038*/ 	.word	0xffffffff


	//   ....[4]....
        /*003c*/ 	.word	0xffffffff


	//   ....[5]....
        /*0040*/ 	.word	0xffffffff


	//   ....[6]....
        /*0044*/ 	.word	0xffffffff


	//   ....[7]....
        /*0048*/ 	.word	0xffffffff


	//   ....[8]....
        /*004c*/ 	.word	0xffffffff


	//   ....[9]....
        /*0050*/ 	.word	0xffffffff


	//   ....[10]....
        /*0054*/ 	.word	0xffffffff


	//   ....[11]....
        /*0058*/ 	.word	0xffffffff


	//   ....[12]....
        /*005c*/ 	.word	0xffffffff


	//   ....[13]....
        /*0060*/ 	.word	0xffffffff


	//   ....[14]....
        /*0064*/ 	.word	0xffffffff


	//   ....[15]....
        /*0068*/ 	.word	0xffffffff


	//   ....[16]....
        /*006c*/ 	.word	0xffffffff


	//----- nvinfo : EIATTR_COOP_GROUP_INSTR_OFFSETS
	.align		4
.L_1683:
        /*0070*/ 	.byte	0x04, 0x28
        /*0072*/ 	.short	(.L_1685 - .L_1684)


	//   ....[0]....
.L_1684:
        /*0074*/ 	.word	0x00001430


	//   ....[1]....
        /*0078*/ 	.word	0x000014f0


	//   ....[2]....
        /*007c*/ 	.word	0x000023e0


	//   ....[3]....
        /*0080*/ 	.word	0x00002580


	//   ....[4]....
        /*0084*/ 	.word	0x000027e0


	//   ....[5]....
        /*0088*/ 	.word	0x00002810


	//   ....[6]....
        /*008c*/ 	.word	0x00002850


	//   ....[7]....
        /*0090*/ 	.word	0x00002880


	//   ....[8]....
        /*0094*/ 	.word	0x000028d0


	//   ....[9]....
        /*0098*/ 	.word	0x000028e0


	//   ....[10]....
        /*009c*/ 	.word	0x00002930


	//   ....[11]....
        /*00a0*/ 	.word	0x00002940


	//   ....[12]....
        /*00a4*/ 	.word	0x00002980


	//   ....[13]....
        /*00a8*/ 	.word	0x000029a0


	//   ....[14]....
        /*00ac*/ 	.word	0x00002a30


	//   ....[15]....
        /*00b0*/ 	.word	0x00002a40


	//   ....[16]....
        /*00b4*/ 	.word	0x00002e60


	//----- nvinfo : EIATTR_VRC_CTA_INIT_COUNT
	.align		4
.L_1685:
        /*00b8*/ 	.byte	0x02, 0x4a
	.zero		1
	.zero		1


	//----- nvinfo : EIATTR_EXIT_INSTR_OFFSETS
	.align		4
        /*00bc*/ 	.byte	0x04, 0x1c
        /*00be*/ 	.short	(.L_1687 - .L_1686)


	//   ....[0]....
.L_1686:
        /*00c0*/ 	.word	0x000002d0


	//   ....[1]....
        /*00c4*/ 	.word	0x00000f50


	//   ....[2]....
        /*00c8*/ 	.word	0x00001220


	//   ....[3]....
        /*00cc*/ 	.word	0x00002fd0


	//----- nvinfo : EIATTR_MAX_THREADS
	.align		4
.L_1687:
        /*00d0*/ 	.byte	0x04, 0x05
        /*00d2*/ 	.short	(.L_1689 - .L_1688)
.L_1688:
        /*00d4*/ 	.word	0x00000020
        /*00d8*/ 	.word	0x00000001
        /*00dc*/ 	.word	0x00000001


	//----- nvinfo : EIATTR_CRS_STACK_SIZE
	.align		4
.L_1689:
        /*00e0*/ 	.byte	0x04, 0x1e
        /*00e2*/ 	.short	(.L_1691 - .L_1690)
.L_1690:
        /*00e4*/ 	.word	0x00000000


	//----- nvinfo : EIATTR_CBANK_PARAM_SIZE
	.align		4
.L_1691:
        /*00e8*/ 	.byte	0x03, 0x19
        /*00ea*/ 	.short	0x0188


	//----- nvinfo : EIATTR_PARAM_CBANK
	.align		4
        /*00ec*/ 	.byte	0x04, 0x0a
        /*00ee*/ 	.short	(.L_1693 - .L_1692)
	.align		4
.L_1692:
        /*00f0*/ 	.word	index@(.nv.constant0._Z25selective_scan_fwd_kernelI32Selective_Scan_fwd_kernel_traitsILi32ELi4ELi1ELb0ELb1ELb1ELb0ELb1EfffEEv13SSMParamsBase)
        /*00f4*/ 	.short	0x0380
        /*00f6*/ 	.short	0x0188


	//----- nvinfo : EIATTR_SW_WAR
	.align		4
.L_1693:
        /*00f8*/ 	.byte	0x04, 0x36
        /*00fa*/ 	.short	(.L_1695 - .L_1694)
.L_1694:
        /*00fc*/ 	.word	0x00000008
.L_1695:


//--------------------- .nv.info._Z25selective_scan_fwd_kernelI32Selective_Scan_fwd_kernel_traitsILi32ELi4ELi1ELb0ELb1ELb1ELb1ELb0EfffEEv13SSMParamsBase --------------------------
	.section	.nv.info._Z25selective_scan_fwd_kernelI32Selective_Scan_fwd_kernel_traitsILi32ELi4ELi1ELb0ELb1ELb1ELb1ELb0EfffEEv13SSMParamsBase,"",@"SHT_CUDA_INFO"
	.sectionflags	@""
	.align	4


	//----- nvinfo : EIATTR_CUDA_API_VERSION
	.align		4
        /*0000*/ 	.byte	0x04, 0x37
        /*0002*/ 	.short	(.L_1697 - .L_1696)
.L_1696:
        /*0004*/ 	.word	0x00000082


	//----- nvinfo : EIATTR_KPARAM_INFO
	.align		4
.L_1697:
        /*0008*/ 	.byte	0x04, 0x17
        /*000a*/ 	.short	(.L_1699 - .L_1698)
.L_1698:
        /*000c*/ 	.word	0x00000000
        /*0010*/ 	.short	0x0000
        /*0012*/ 	.short	0x0000
        /*0014*/ 	.byte	0x00, 0xf0, 0x21, 0x06


	//----- nvinfo : EIATTR_SPARSE_MMA_MASK
	.align		4
.L_1699:
        /*0018*/ 	.byte	0x03, 0x50
        /*001a*/ 	.short	0x0000


	//----- nvinfo : EIATTR_MAXREG_COUNT
	.align		4
        /*001c*/ 	.byte	0x03, 0x1b
        /*001e*/ 	.short	0x00ff


	//----- nvinfo : EIATTR_NUM_BARRIERS
	.align		4
        /*0020*/ 	.byte	0x02, 0x4c
        /*0022*/ 	.byte	0x01
	.zero		1


	//----- nvinfo : EIATTR_MERCURY_ISA_VERSION
	.align		4
        /*0024*/ 	.byte	0x03, 0x5f
        /*0026*/ 	.short	0x0101


	//----- nvinfo : EIATTR_COOP_GROUP_MASK_REGIDS
	.align		4
        /*0028*/ 	.byte	0x04, 0x29
        /*002a*/ 	.short	(.L_1701 - .L_1700)


	//   ....[0]....
.L_1700:
        /*002c*/ 	.word	0xffffffff


	//   ....[1]....
        /*0030*/ 	.word	0xffffffff


	//   ....[2]....
        /*0034*/ 	.word	0xffffffff


	//   ....[3]....
        /*0038*/ 	.word	0xffffffff


	//   ....[4]....
        /*003c*/ 	.word	0xffffffff


	//   ....[5]....
        /*0040*/ 	.word	0xffffffff


	//   ....[6]....
        /*0044*/ 	.word	0xffffffff


	//   ....[7]....
        /*0048*/ 	.word	0xffffffff


	//   ....[8]....
        /*004c*/ 	.word	0xffffffff


	//   ....[9]....
        /*0050*/ 	.word	0xffffffff


	//   ....[10]....
        /*0054*/ 	.word	0xffffffff


	//   ....[11]....
        /*0058*/ 	.word	0xffffffff


	//   ....[12]....
        /*005c*/ 	.word	0xffffffff


	//   ....[13]....
        /*0060*/ 	.word	0xffffffff


	//   ....[14]....
        /*0064*/ 	.word	0xffffffff


	//   ....[15]....
        /*0068*/ 	.word	0xffffffff


	//   ....[16]....
        /*006c*/ 	.word	0xffffffff


	//   ....[17]....
        /*0070*/ 	.word	0xffffffff


	//   ....[18]....
        /*0074*/ 	.word	0xffffffff


	//----- nvinfo : EIATTR_COOP_GROUP_INSTR_OFFSETS
	.align		4
.L_1701:
        /*0078*/ 	.byte	0x04, 0x28
        /*007a*/ 	.short	(.L_1703 - .L_1702)


	//   ....[0]....
.L_1702:
        /*007c*/ 	.word	0x00001310


	//   ....[1]....
        /*0080*/ 	.word	0x000013d0


	//   ....[2]....
        /*0084*/ 	.word	0x00002370


	//   ....[3]....
        /*0088*/ 	.word	0x000025e0


	//   ....[4]....
        /*008c*/ 	.word	0x00002780


	//   ....[5]....
        /*0090*/ 	.word	0x000027b0


	//   ....[6]....
        /*0094*/ 	.word	0x000027f0


	//   ....[7]....
        /*0098*/ 	.word	0x00002820


	//   ....[8]....
        /*009c*/ 	.word	0x00002870


	//   ....[9]....
        /*00a0*/ 	.word	0x00002880


	//   ....[10]....
        /*00a4*/ 	.word	0x000028d0


	//   ....[11]....
        /*00a8*/ 	.word	0x000028e0


	//   ....[12]....
        /*00ac*/ 	.word	0x00002920


	//   ....[13]....
        /*00b0*/ 	.word	0x00002940


	//   ....[14]....
        /*00b4*/ 	.word	0x00002990


	//   ....[15]....
        /*00b8*/ 	.word	0x000029b0


	//   ....[16]....
        /*00bc*/ 	.word	0x00002ea0


	//   ....[17]....
        /*00c0*/ 	.word	0x000031d0


	//   ....[18]....
        /*00c4*/ 	.word	0x00003390


	//----- nvinfo : EIATTR_VRC_CTA_INIT_COUNT
	.align		4
.L_1703:
        /*00c8*/ 	.byte	0x02, 0x4a
	.zero		1
	.zero		1


	//----- nvinfo : EIATTR_EXIT_INSTR_OFFSETS
	.align		4
        /*00cc*/ 	.byte	0x04, 0x1c
        /*00ce*/ 	.short	(.L_1705 - .L_1704)


	//   ....[0]....
.L_1704:
        /*00d0*/ 	.word	0x00000280


	//   ....[1]....
        /*00d4*/ 	.word	0x00000e80


	//   ....[2]....
        /*00d8*/ 	.word	0x000010f0


	//   ....[3]....
        /*00dc*/ 	.word	0x00003540


	//----- nvinfo : EIATTR_MAX_THREADS
	.align		4
.L_1705:
        /*00e0*/ 	.byte	0x04, 0x05
        /*00e2*/ 	.short	(.L_1707 - .L_1706)
.L_1706:
        /*00e4*/ 	.word	0x00000020
        /*00e8*/ 	.word	0x00000001
        /*00ec*/ 	.word	0x00000001


	//----- nvinfo : EIATTR_CRS_STACK_SIZE
	.align		4
.L_1707:
        /*00f0*/ 	.byte	0x04, 0x1e
        /*00f2*/ 	.short	(.L_1709 - .L_1708)
.L_1708:
        /*00f4*/ 	.word	0x00000000


	//----- nvinfo : EIATTR_CBANK_PARAM_SIZE
	.align		4
.L_1709:
        /*00f8*/ 	.byte	0x03, 0x19
        /*00fa*/ 	.short	0x0188


	//----- nvinfo : EIATTR_PARAM_CBANK
	.align		4
        /*00fc*/ 	.byte	0x04, 0x0a
        /*00fe*/ 	.short	(.L_1711 - .L_1710)
	.align		4
.L_1710:
        /*0100*/ 	.word	index@(.nv.constant0._Z25selective_scan_fwd_kernelI32Selective_Scan_fwd_kernel_traitsILi32ELi4ELi1ELb0ELb1ELb1ELb1ELb0EfffEEv13SSMParamsBase)
        /*0104*/ 	.short	0x0380
        /*0106*/ 	.short	0x0188


	//----- nvinfo : EIATTR_SW_WAR
	.align		4
.L_1711:
        /*0108*/ 	.byte	0x04, 0x36
        /*010a*/ 	.short	(.L_1713 - .L_1712)
.L_1712:
        /*010c*/ 	.word	0x00000008
.L_1713:


//--------------------- .nv.info._Z25selective_scan_fwd_kernelI32Selective_Scan_fwd_kernel_traitsILi32ELi4ELi1ELb0ELb1ELb1ELb1ELb1EfffEEv13SSMParamsBase --------------------------
	.section	.nv.info._Z25selective_scan_fwd_kernelI32Selective_Scan_fwd_kernel_traitsILi32ELi4ELi1ELb0ELb1ELb1ELb1ELb1EfffEEv13SSMParamsBase,"",@"SHT_CUDA_INFO"
	.sectionflags	@""
	.align	4


	//----- nvinfo : EIATTR_CUDA_API_VERSION
	.align		4
        /*0000*/ 	.byte	0x04, 0x37
        /*0002*/ 	.short	(.L_1715 - .L_1714)
.L_1714:
        /*0004*/ 	.word	0x00000082


	//----- nvinfo : EIATTR_KPARAM_INFO
	.align		4
.L_1715:
        /*0008*/ 	.byte	0x04, 0x17
        /*000a*/ 	.short	(.L_1717 - .L_1716)
.L_1716:
        /*000c*/ 	.word	0x00000000
        /*0010*/ 	.short	0x0000
        /*0012*/ 	.short	0x0000
        /*0014*/ 	.byte	0x00, 0xf0, 0x21, 0x06


	//----- nvinfo : EIATTR_SPARSE_MMA_MASK
	.align		4
.L_1717:
        /*0018*/ 	.byte	0x03, 0x50
        /*001a*/ 	.short	0x0000


	//----- nvinfo : EIATTR_MAXREG_COUNT
	.align		4
        /*001c*/ 	.byte	0x03, 0x1b
        /*001e*/ 	.short	0x00ff


	//----- nvinfo : EIATTR_NUM_BARRIERS
	.align		4
        /*0020*/ 	.byte	0x02, 0x4c
        /*0022*/ 	.byte	0x01
	.zero		1


	//----- nvinfo : EIATTR_MERCURY_ISA_VERSION
	.align		4
        /*0024*/ 	.byte	0x03, 0x5f
        /*0026*/ 	.short	0x0101


	//----- nvinfo : EIATTR_COOP_GROUP_MASK_REGIDS
	.align		4
        /*0028*/ 	.byte	0x04, 0x29
        /*002a*/ 	.short	(.L_1719 - .L_1718)


	//   ....[0]....
.L_1718:
        /*002c*/ 	.word	0xffffffff


	//   ....[1]....
        /*0030*/ 	.word	0xffffffff


	//   ....[2]....
        /*0034*/ 	.word	0xffffffff


	//   ....[3]....
        /*0038*/ 	.word	0xffffffff


	//   ....[4]....
        /*003c*/ 	.word	0xffffffff


	//   ....[5]....
        /*0040*/ 	.word	0xffffffff


	//   ....[6]....
        /*0044*/ 	.word	0xffffffff


	//   ....[7]....
        /*0048*/ 	.word	0xffffffff


	//   ....[8]....
        /*004c*/ 	.word	0xffffffff


	//   ....[9]....
        /*0050*/ 	.word	0xffffffff


	//   ....[10]....
        /*0054*/ 	.word	0xffffffff


	//   ....[11]....
        /*0058*/ 	.word	0xffffffff


	//   ....[12]....
        /*005c*/ 	.word	0xffffffff


	//   ....[13]....
        /*0060*/ 	.word	0xffffffff


	//   ....[14]....
        /*0064*/ 	.word	0xffffffff


	//   ....[15]....
        /*0068*/ 	.word	0xffffffff


	//   ....[16]....
        /*006c*/ 	.word	0xffffffff


	//   ....[17]....
        /*0070*/ 	.word	0xffffffff


	//   ....[18]....
        /*0074*/ 	.word	0xffffffff


	//----- nvinfo : EIATTR_COOP_GROUP_INSTR_OFFSETS
	.align		4
.L_1719:
        /*0078*/ 	.byte	0x04, 0x28
        /*007a*/ 	.short	(.L_1721 - .L_1720)


	//   ....[0]....
.L_1720:
        /*007c*/ 	.word	0x000013c0


	//   ....[1]....
        /*0080*/ 	.word	0x00001480


	//   ....[2]....
        /*0084*/ 	.word	0x00002420


	//   ....[3]....
        /*0088*/ 	.word	0x00002690


	//   ....[4]....
        /*008c*/ 	.word	0x00002830


	//   ....[5]....
        /*0090*/ 	.word	0x00002860


	//   ....[6]....
        /*0094*/ 	.word	0x000028a0


	//   ....[7]....
        /*0098*/ 	.word	0x000028d0


	//   ....[8]....
        /*009c*/ 	.word	0x00002920


	//   ....[9]....
        /*00a0*/ 	.word	0x00002930


	//   ....[10]....
        /*00a4*/ 	.word	0x00002980


	//   ....[11]....
        /*00a8*/ 	.word	0x00002990


	//   ....[12]....
        /*00ac*/ 	.word	0x000029d0


	//   ....[13]....
        /*00b0*/ 	.word	0x000029f0


	//   ....[14]....
        /*00b4*/ 	.word	0x00002a40


	//   ....[15]....
        /*00b8*/ 	.word	0x00002a60


	//   ....[16]....
        /*00bc*/ 	.word	0x00002f80


	//   ....[17]....
        /*00c0*/ 	.word	0x000032b0


	//   ....[18]....
        /*00c4*/ 	.word	0x00003470


	//----- nvinfo : EIATTR_VRC_CTA_INIT_COUNT
	.align		4
.L_1721:
        /*00c8*/ 	.byte	0x02, 0x4a
	.zero		1
	.zero		1


	//----- nvinfo : EIATTR_EXIT_INSTR_OFFSETS
	.align		4
        /*00cc*/ 	.byte	0x04, 0x1c
        /*00ce*/ 	.short	(.L_1723 - .L_1722)


	//   ....[0]....
.L_1722:
        /*00d0*/ 	.word	0x000002d0


	//   ....[1]....
        /*00d4*/ 	.word	0x00000f50


	//   ....[2]....
        /*00d8*/ 	.word	0x000011a0


	//   ....[3]....
        /*00dc*/ 	.word	0x00003650


	//----- nvinfo : EIATTR_MAX_THREADS
	.align		4
.L_1723:
        /*00e0*/ 	.byte	0x04, 0x05
        /*00e2*/ 	.short	(.L_1725 - .L_1724)
.L_1724:
        /*00e4*/ 	.word	0x00000020
        /*00e8*/ 	.word	0x00000001
        /*00ec*/ 	.word	0x00000001


	//----- nvinfo : EIATTR_CRS_STACK_SIZE
	.align		4
.L_1725:
        /*00f0*/ 	.byte	0x04, 0x1e
        /*00f2*/ 	.short	(.L_1727 - .L_1726)
.L_1726:
        /*00f4*/ 	.word	0x00000000


	//----- nvinfo : EIATTR_CBANK_PARAM_SIZE
	.align		4
.L_1727:
        /*00f8*/ 	.byte	0x03, 0x19
        /*00fa*/ 	.short	0x0188


	//----- nvinfo : EIATTR_PARAM_CBANK
	.align		4
        /*00fc*/ 	.byte	0x04, 0x0a
        /*00fe*/ 	.short	(.L_1729 - .L_1728)
	.align		4
.L_1728:
        /*0100*/ 	.word	index@(.nv.constant0._Z25selective_scan_fwd_kernelI32Selective_Scan_fwd_kernel_traitsILi32ELi4ELi1ELb0ELb1ELb1ELb1ELb1EfffEEv13SSMParamsBase)
        /*0104*/ 	.short	0x0380
        /*0106*/ 	.short	0x0188


	//----- nvinfo : EIATTR_SW_WAR
	.align		4
.L_1729:
        /*0108*/ 	.byte	0x04, 0x36
        /*010a*/ 	.short	(.L_1731 - .L_1730)
.L_1730:
        /*010c*/ 	.word	0x00000008
.L_1731:


//--------------------- .nv.info._Z25selective_scan_fwd_kernelI32Selective_Scan_fwd_kernel_traitsILi32ELi4ELi1ELb1ELb1ELb1ELb0ELb0EfffEEv13SSMParamsBase --------------------------
	.section	.nv.info._Z25selective_scan_fwd_kernelI32Selective_Scan_fwd_kernel_traitsILi32ELi4ELi1ELb1ELb1ELb1ELb0ELb0EfffEEv13SSMParamsBase,"",@"SHT_CUDA_INFO"
	.sectionflags	@""
	.align	4


	//----- nvinfo : EIATTR_CUDA_API_VERSION
	.align		4
        /*0000*/ 	.byte	0x04, 0x37
        /*0002*/ 	.short	(.L_1733 - .L_1732)
.L_1732:
        /*0004*/ 	.word	0x00000082


	//----- nvinfo : EIATTR_KPARAM_INFO
	.align		4
.L_1733:
        /*0008*/ 	.byte	0x04, 0x17
        /*000a*/ 	.short	(.L_1735 - .L_1734)
.L_1734:
        /*000c*/ 	.word	0x00000000
        /*0010*/ 	.short	0x0000
        /*0012*/ 	.short	0x0000
        /*0014*/ 	.byte	0x00, 0xf0, 0x21, 0x06


	//----- nvinfo : EIATTR_SPARSE_MMA_MASK
	.align		4
.L_1735:
        /*0018*/ 	.byte	0x03, 0x50
        /*001a*/ 	.short	0x0000


	//----- nvinfo : EIATTR_MAXREG_COUNT
	.align		4
        /*001c*/ 	.byte	0x03, 0x1b
        /*001e*/ 	.short	0x00ff


	//----- nvinfo : EIATTR_NUM_BARRIERS
	.align		4
        /*0020*/ 	.byte	0x02, 0x4c
        /*0022*/ 	.byte	0x01
	.zero		1


	//----- nvinfo : EIATTR_MERCURY_ISA_VERSION
	.align		4
        /*0024*/ 	.byte	0x03, 0x5f
        /*0026*/ 	.short	0x0101


	//----- nvinfo : EIATTR_COOP_GROUP_MASK_REGIDS
	.align		4
        /*0028*/ 	.byte	0x04, 0x29
        /*002a*/ 	.short	(.L_1737 - .L_1736)


	//   ....[0]....
.L_1736:
        /*002c*/ 	.word	0xffffffff


	//   ....[1]....
        /*0030*/ 	.word	0xffffffff


	//   ....[2]....
        /*0034*/ 	.word	0xffffffff


	//   ....[3]....
        /*0038*/ 	.word	0xffffffff


	//   ....[4]....
        /*003c*/ 	.word	0xffffffff


	//   ....[5]....
        /*0040*/ 	.word	0xffffffff


	//   ....[6]....
        /*0044*/ 	.word	0xffffffff


	//   ....[7]....
        /*0048*/ 	.word	0xffffffff


	//   ....[8]....
        /*004c*/ 	.word	0xffffffff


	//   ....[9]....
        /*0050*/ 	.word	0xffffffff


	//   ....[10]....
        /*0054*/ 	.word	0xffffffff


	//   ....[11]....
        /*0058*/ 	.word	0xffffffff


	//----- nvinfo : EIATTR_COOP_GROUP_INSTR_OFFSETS
	.align		4
.L_1737:
        /*005c*/ 	.byte	0x04, 0x28
        /*005e*/ 	.short	(.L_1739 - .L_1738)


	//   ....[0]....
.L_1738:
        /*0060*/ 	.word	0x00002310


	//   ....[1]....
        /*0064*/ 	.word	0x00002330


	//   ....[2]....
        /*0068*/ 	.word	0x00002390


	//   ....[3]....
        /*006c*/ 	.word	0x000023a0


	//   ....[4]....
        /*0070*/ 	.word	0x000023f0


	//   ....[5]....
        /*0074*/ 	.word	0x00002400


	//   ....[6]....
        /*0078*/ 	.word	0x00002440


	//   ....[7]....
        /*007c*/ 	.word	0x00002460


	//   ....[8]....
        /*0080*/ 	.word	0x000024a0


	//   ....[9]....
        /*0084*/ 	.word	0x000024c0


	//   ....[10]....
        /*0088*/ 	.word	0x00002550


	//   ....[11]....
        /*008c*/ 	.word	0x00002560


	//----- nvinfo : EIATTR_VRC_CTA_INIT_COUNT
	.align		4
.L_1739:
        /*0090*/ 	.byte	0x02, 0x4a
	.zero		1
	.zero		1


	//----- nvinfo : EIATTR_EXIT_INSTR_OFFSETS
	.align		4
        /*0094*/ 	.byte	0x04, 0x1c
        /*0096*/ 	.short	(.L_1741 - .L_1740)


	//   ....[0]....
.L_1740:
        /*0098*/ 	.word	0x00000280


	//   ....[1]....
        /*009c*/ 	.word	0x00000e70


	//   ....[2]....
        /*00a0*/ 	.word	0x00001260


	//   ....[3]....
        /*00a4*/ 	.word	0x000029b0


	//----- nvinfo : EIATTR_MAX_THREADS
	.align		4
.L_1741:
        /*00a8*/ 	.byte	0x04, 0x05
        /*00aa*/ 	.short	(.L_1743 - .L_1742)
.L_1742:
        /*00ac*/ 	.word	0x00000020
        /*00b0*/ 	.word	0x00000001
        /*00b4*/ 	.word	0x00000001


	//----- nvinfo : EIATTR_CRS_STACK_SIZE
	.align		4
.L_1743:
        /*00b8*/ 	.byte	0x04, 0x1e
        /*00ba*/ 	.short	(.L_1745 - .L_1744)
.L_1744:
        /*00bc*/ 	.word	0x00000000


	//----- nvinfo : EIATTR_CBANK_PARAM_SIZE
	.align		4
.L_1745:
        /*00c0*/ 	.byte	0x03, 0x19
        /*00c2*/ 	.short	0x0188


	//----- nvinfo : EIATTR_PARAM_CBANK
	.align		4
        /*00c4*/ 	.byte	0x04, 0x0a
        /*00c6*/ 	.short	(.L_1747 - .L_1746)
	.align		4
.L_1746:
        /*00c8*/ 	.word	index@(.nv.constant0._Z25selective_scan_fwd_kernelI32Selective_Scan_fwd_kernel_traitsILi32ELi4ELi1ELb1ELb1ELb1ELb0ELb0EfffEEv13SSMParamsBase)
        /*00cc*/ 	.short	0x0380
        /*00ce*/ 	.short	0x0188


	//----- nvinfo : EIATTR_SW_WAR
	.align		4
.L_1747:
        /*00d0*/ 	.byte	0x04, 0x36
        /*00d2*/ 	.short	(.L_1749 - .L_1748)
.L_1748:
        /*00d4*/ 	.word	0x00000008
.L_1749:


//--------------------- .nv.info._Z25selective_scan_fwd_kernelI32Selective_Scan_fwd_kernel_traitsILi32ELi4ELi1ELb1ELb1ELb1ELb0ELb1EfffEEv13SSMParamsBase --------------------------
	.section	.nv.info._Z25selective_scan_fwd_kernelI32Selective_Scan_fwd_kernel_traitsILi32ELi4ELi1ELb1ELb1ELb1ELb0ELb1EfffEEv13SSMParamsBase,"",@"SHT_CUDA_INFO"
	.sectionflags	@""
	.align	4


	//----- nvinfo : EIATTR_CUDA_API_VERSION
	.align		4
        /*0000*/ 	.byte	0x04, 0x37
        /*0002*/ 	.short	(.L_1751 - .L_1750)
.L_1750:
        /*0004*/ 	.word	0x00000082


	//----- nvinfo : EIATTR_KPARAM_INFO
	.align		4
.L_1751:
        /*0008*/ 	.byte	0x04, 0x17
        /*000a*/ 	.short	(.L_1753 - .L_1752)
.L_1752:
        /*000c*/ 	.word	0x00000000
        /*0010*/ 	.short	0x0000
        /*0012*/ 	.short	0x0000
        /*0014*/ 	.byte	0x00, 0xf0, 0x21, 0x06


	//----- nvinfo : EIATTR_SPARSE_MMA_MASK
	.align		4
.L_1753:
        /*0018*/ 	.byte	0x03, 0x50
        /*001a*/ 	.short	0x0000


	//----- nvinfo : EIATTR_MAXREG_COUNT
	.align		4
        /*001c*/ 	.byte	0x03, 0x1b
        /*001e*/ 	.short	0x00ff


	//----- nvinfo : EIATTR_NUM_BARRIERS
	.align		4
        /*0020*/ 	.byte	0x02, 0x4c
        /*0022*/ 	.byte	0x01
	.zero		1


	//----- nvinfo : EIATTR_MERCURY_ISA_VERSION
	.align		4
        /*0024*/ 	.byte	0x03, 0x5f
        /*0026*/ 	.short	0x0101


	//----- nvinfo : EIATTR_COOP_GROUP_MASK_REGIDS
	.align		4
        /*0028*/ 	.byte	0x04, 0x29
        /*002a*/ 	.short	(.L_1755 - .L_1754)


	//   ....[0]....
.L_1754:
        /*002c*/ 	.word	0xffffffff


	//   ....[1]....
        /*0030*/ 	.word	0xffffffff


	//   ....[2]....
        /*0034*/ 	.word	0xffffffff


	//   ....[3]....
        /*0038*/ 	.word	0xffffffff


	//   ....[4]....
        /*003c*/ 	.word	0xffffffff


	//   ....[5]....
        /*0040*/ 	.word	0xffffffff


	//   ....[6]....
        /*0044*/ 	.word	0xffffffff


	//   ....[7]....
        /*0048*/ 	.word	0xffffffff


	//   ....[8]....
        /*004c*/ 	.word	0xffffffff


	//   ....[9]....
        /*0050*/ 	.word	0xffffffff


	//   ....[10]....
        /*0054*/ 	.word	0xffffffff


	//   ....[11]....
        /*0058*/ 	.word	0xffffffff


	//   ....[12]....
        /*005c*/ 	.word	0xffffffff


	//   ....[13]....
        /*0060*/ 	.word	0xffffffff


	//   ....[14]....
        /*0064*/ 	.word	0xffffffff


	//   ....[15]....
        /*0068*/ 	.word	0xffffffff


	//   ....[16]....
        /*006c*/ 	.word	0xffffffff


	//----- nvinfo : EIATTR_COOP_GROUP_INSTR_OFFSETS
	.align		4
.L_1755:
        /*0070*/ 	.byte	0x04, 0x28
        /*0072*/ 	.short	(.L_1757 - .L_1756)


	//   ....[0]....
.L_1756:
        /*0074*/ 	.word	0x00001430


	//   ....[1]....
        /*0078*/ 	.word	0x000014f0


	//   ....[2]....
        /*007c*/ 	.word	0x000023e0


	//   ....[3]....
        /*0080*/ 	.word	0x00002580


	//   ....[4]....
        /*0084*/ 	.word	0x000027e0


	//   ....[5]....
        /*0088*/ 	.word	0x00002810


	//   ....[6]....
        /*008c*/ 	.word	0x00002850


	//   ....[7]....
        /*0090*/ 	.word	0x00002880


	//   ....[8]....
        /*0094*/ 	.word	0x000028d0


	//   ....[9]....
        /*0098*/ 	.word	0x000028e0


	//   ....[10]....
        /*009c*/ 	.word	0x00002930


	//   ....[11]....
        /*00a0*/ 	.word	0x00002940


	//   ....[12]....
        /*00a4*/ 	.word	0x00002980


	//   ....[13]....
        /*00a8*/ 	.word	0x000029a0


	//   ....[14]....
        /*00ac*/ 	.word	0x00002a30


	//   ....[15]....
        /*00b0*/ 	.word	0x00002a40


	//   ....[16]....
        /*00b4*/ 	.word	0x00002e60


	//----- nvinfo : EIATTR_VRC_CTA_INIT_COUNT
	.align		4
.L_1757:
        /*00b8*/ 	.byte	0x02, 0x4a
	.zero		1
	.zero		1


	//----- nvinfo : EIATTR_EXIT_INSTR_OFFSETS
	.align		4
        /*00bc*/ 	.byte	0x04, 0x1c
        /*00be*/ 	.short	(.L_1759 - .L_1758)


	//   ....[0]....
.L_1758:
        /*00c0*/ 	.word	0x000002d0


	//   ....[1]....
        /*00c4*/ 	.word	0x00000f50


	//   ....[2]....
        /*00c8*/ 	.word	0x00001220


	//   ....[3]....
        /*00cc*/ 	.word	0x00002fd0


	//----- nvinfo : EIATTR_MAX_THREADS
	.align		4
.L_1759:
        /*00d0*/ 	.byte	0x04, 0x05
        /*00d2*/ 	.short	(.L_1761 - .L_1760)
.L_1760:
        /*00d4*/ 	.word	0x00000020
        /*00d8*/ 	.word	0x00000001
        /*00dc*/ 	.word	0x00000001


	//----- nvinfo : EIATTR_CRS_STACK_SIZE
	.align		4
.L_1761:
        /*00e0*/ 	.byte	0x04, 0x1e
        /*00e2*/ 	.short	(.L_1763 - .L_1762)
.L_1762:
        /*00e4*/ 	.word	0x00000000


	//----- nvinfo : EIATTR_CBANK_PARAM_SIZE
	.align		4
.L_1763:
        /*00e8*/ 	.byte	0x03, 0x19
        /*00ea*/ 	.short	0x0188


	//----- nvinfo : EIATTR_PARAM_CBANK
	.align		4
        /*00ec*/ 	.byte	0x04, 0x0a
        /*00ee*/ 	.short	(.L_1765 - .L_1764)
	.align		4
.L_1764:
        /*00f0*/ 	.word	index@(.nv.constant0._Z25selective_scan_fwd_kernelI32Selective_Scan_fwd_kernel_traitsILi32ELi4ELi1ELb1ELb1ELb1ELb0ELb1EfffEEv13SSMParamsBase)
        /*00f4*/ 	.short	0x0380
        /*00f6*/ 	.short	0x0188


	//----- nvinfo : EIATTR_SW_WAR
	.align		4
.L_1765:
        /*00f8*/ 	.byte	0x04, 0x36
        /*00fa*/ 	.short	(.L_1767 - .L_1766)
.L_1766:
        /*00fc*/ 	.word	0x00000008
.L_1767:


//--------------------- .nv.info._Z25selective_scan_fwd_kernelI32Selective_Scan_fwd_kernel_traitsILi32ELi4ELi1ELb1ELb1ELb1ELb1ELb0EfffEEv13SSMParamsBase --------------------------
	.section	.nv.info._Z25selective_scan_fwd_kernelI32Selective_Scan_fwd_kernel_traitsILi32ELi4ELi1ELb1ELb1ELb1ELb1ELb0EfffEEv13SSMParamsBase,"",@"SHT_CUDA_INFO"
	.sectionflags	@""
	.align	4


	//----- nvinfo : EIATTR_CUDA_API_VERSION
	.align		4
        /*0000*/ 	.byte	0x04, 0x37
        /*0002*/ 	.short	(.L_1769 - .L_1768)
.L_1768:
        /*0004*/ 	.word	0x00000082


	//----- nvinfo : EIATTR_KPARAM_INFO
	.align		4
.L_1769:
        /*0008*/ 	.byte	0x04, 0x17
        /*000a*/ 	.short	(.L_1771 - .L_1770)
.L_1770:
        /*000c*/ 	.word	0x00000000
        /*0010*/ 	.short	0x0000
        /*0012*/ 	.short	0x0000
        /*0014*/ 	.byte	0x00, 0xf0, 0x21, 0x06


	//----- nvinfo : EIATTR_SPARSE_MMA_MASK
	.align		4
.L_1771:
        /*0018*/ 	.byte	0x03, 0x50
        /*001a*/ 	.short	0x0000


	//----- nvinfo : EIATTR_MAXREG_COUNT
	.align		4
        /*001c*/ 	.byte	0x03, 0x1b
        /*001e*/ 	.short	0x00ff


	//----- nvinfo : EIATTR_NUM_BARRIERS
	.align		4
        /*0020*/ 	.byte	0x02, 0x4c
        /*0022*/ 	.byte	0x01
	.zero		1


	//----- nvinfo : EIATTR_MERCURY_ISA_VERSION
	.align		4
        /*0024*/ 	.byte	0x03, 0x5f
        /*0026*/ 	.short	0x0101


	//----- nvinfo : EIATTR_COOP_GROUP_MASK_REGIDS
	.align		4
        /*0028*/ 	.byte	0x04, 0x29
        /*002a*/ 	.short	(.L_1773 - .L_1772)


	//   ....[0]....
.L_1772:
        /*002c*/ 	.word	0xffffffff


	//   ....[1]....
        /*0030*/ 	.word	0xffffffff


	//   ....[2]....
        /*0034*/ 	.word	0xffffffff


	//   ....[3]....
        /*0038*/ 	.word	0xffffffff


	//   ....[4]....
        /*003c*/ 	.word	0xffffffff


	//   ....[5]....
        /*0040*/ 	.word	0xffffffff


	//   ....[6]....
        /*0044*/ 	.word	0xffffffff


	//   ....[7]....
        /*0048*/ 	.word	0xffffffff


	//   ....[8]....
        /*004c*/ 	.word	0xffffffff


	//   ....[9]....
        /*0050*/ 	.word	0xffffffff


	//   ....[10]....
        /*0054*/ 	.word	0xffffffff


	//   ....[11]....
        /*0058*/ 	.word	0xffffffff


	//----- nvinfo : EIATTR_COOP_GROUP_INSTR_OFFSETS
	.align		4
.L_1773:
        /*005c*/ 	.byte	0x04, 0x28
        /*005e*/ 	.short	(.L_1775 - .L_1774)


	//   ....[0]....
.L_1774:
        /*0060*/ 	.word	0x000023f0


	//   ....[1]....
        /*0064*/ 	.word	0x00002420


	//   ....[2]....
        /*0068*/ 	.word	0x00002460


	//   ....[3]....
        /*006c*/ 	.word	0x00002490


	//   ....[4]....
        /*0070*/ 	.word	0x000024e0


	//   ....[5]....
        /*0074*/ 	.word	0x000024f0


	//   ....[6]....
        /*0078*/ 	.word	0x00002540


	//   ....[7]....
        /*007c*/ 	.word	0x00002550


	//   ....[8]....
        /*0080*/ 	.word	0x00002590


	//   ....[9]....
        /*0084*/ 	.word	0x000025b0


	//   ....[10]....
        /*0088*/ 	.word	0x00002640


	//   ....[11]....
        /*008c*/ 	.word	0x00002650


	//----- nvinfo : EIATTR_VRC_CTA_INIT_COUNT
	.align		4
.L_1775:
        /*0090*/ 	.byte	0x02, 0x4a
	.zero		1
	.zero		1


	//----- nvinfo : EIATTR_EXIT_INSTR_OFFSETS
	.align		4
        /*0094*/ 	.byte	0x04, 0x1c
        /*0096*/ 	.short	(.L_1777 - .L_1776)


	//   ....[0]....
.L_1776:
        /*0098*/ 	.word	0x00000280


	//   ....[1]....
        /*009c*/ 	.word	0x00000e70


	//   ....[2]....
        /*00a0*/ 	.word	0x00001320


	//   ....[3]....
        /*00a4*/ 	.word	0x00002ce0


	//----- nvinfo : EIATTR_MAX_THREADS
	.align		4
.L_1777:
        /*00a8*/ 	.byte	0x04, 0x05
        /*00aa*/ 	.short	(.L_1779 - .L_1778)
.L_1778:
        /*00ac*/ 	.word	0x00000020
        /*00b0*/ 	.word	0x00000001
        /*00b4*/ 	.word	0x00000001


	//----- nvinfo : EIATTR_CRS_STACK_SIZE
	.align		4
.L_1779:
        /*00b8*/ 	.byte	0x04, 0x1e
        /*00ba*/ 	.short	(.L_1781 - .L_1780)
.L_1780:
        /*00bc*/ 	.word	0x00000000


	//----- nvinfo : EIATTR_CBANK_PARAM_SIZE
	.align		4
.L_1781:
        /*00c0*/ 	.byte	0x03, 0x19
        /*00c2*/ 	.short	0x0188


	//----- nvinfo : EIATTR_PARAM_CBANK
	.align		4
        /*00c4*/ 	.byte	0x04, 0x0a
        /*00c6*/ 	.short	(.L_1783 - .L_1782)
	.align		4
.L_1782:
        /*00c8*/ 	.word	index@(.nv.constant0._Z25selective_scan_fwd_kernelI32Selective_Scan_fwd_kernel_traitsILi32ELi4ELi1ELb1ELb1ELb1ELb1ELb0EfffEEv13SSMParamsBase)
        /*00cc*/ 	.short	0x0380
        /*00ce*/ 	.short	0x0188


	//----- nvinfo : EIATTR_SW_WAR
	.align		4
.L_1783:
        /*00d0*/ 	.byte	0x04, 0x36
        /*00d2*/ 	.short	(.L_1785 - .L_1784)
.L_1784:
        /*00d4*/ 	.word	0x00000008
.L_1785:


//--------------------- .nv.info._Z25selective_scan_fwd_kernelI32Selective_Scan_fwd_kernel_traitsILi32ELi4ELi1ELb1ELb1ELb1ELb1ELb1EfffEEv13SSMParamsBase --------------------------
	.section	.nv.info._Z25selective_scan_fwd_kernelI32Selective_Scan_fwd_kernel_traitsILi32ELi4ELi1ELb1ELb1ELb1ELb1ELb1EfffEEv13SSMParamsBase,"",@"SHT_CUDA_INFO"
	.sectionflags	@""
	.align	4


	//----- nvinfo : EIATTR_CUDA_API_VERSION
	.align		4
        /*0000*/ 	.byte	0x04, 0x37
        /*0002*/ 	.short	(.L_1787 - .L_1786)
.L_1786:
        /*0004*/ 	.word	0x00000082


	//----- nvinfo : EIATTR_KPARAM_INFO
	.align		4
.L_1787:
        /*0008*/ 	.byte	0x04, 0x17
        /*000a*/ 	.short	(.L_1789 - .L_1788)
.L_1788:
        /*000c*/ 	.word	0x00000000
        /*0010*/ 	.short	0x0000
        /*0012*/ 	.short	0x0000
        /*0014*/ 	.byte	0x00, 0xf0, 0x21, 0x06


	//----- nvinfo : EIATTR_SPARSE_MMA_MASK
	.align		4
.L_1789:
        /*0018*/ 	.byte	0x03, 0x50
        /*001a*/ 	.short	0x0000


	//----- nvinfo : EIATTR_MAXREG_COUNT
	.align		4
        /*001c*/ 	.byte	0x03, 0x1b
        /*001e*/ 	.short	0x00ff


	//----- nvinfo : EIATTR_NUM_BARRIERS
	.align		4
        /*0020*/ 	.byte	0x02, 0x4c
        /*0022*/ 	.byte	0x01
	.zero		1


	//----- nvinfo : EIATTR_MERCURY_ISA_VERSION
	.align		4
        /*0024*/ 	.byte	0x03, 0x5f
        /*0026*/ 	.short	0x0101


	//----- nvinfo : EIATTR_COOP_GROUP_MASK_REGIDS
	.align		4
        /*0028*/ 	.byte	0x04, 0x29
        /*002a*/ 	.short	(.L_1791 - .L_1790)


	//   ....[0]....
.L_1790:
        /*002c*/ 	.word	0xffffffff


	//   ....[1]....
        /*0030*/ 	.word	0xffffffff


	//   ....[2]....
        /*0034*/ 	.word	0xffffffff


	//   ....[3]....
        /*0038*/ 	.word	0xffffffff


	//   ....[4]....
        /*003c*/ 	.word	0xffffffff


	//   ....[5]....
        /*0040*/ 	.word	0xffffffff


	//   ....[6]....
        /*0044*/ 	.word	0xffffffff


	//   ....[7]....
        /*0048*/ 	.word	0xffffffff


	//   ....[8]....
        /*004c*/ 	.word	0xffffffff


	//   ....[9]....
        /*0050*/ 	.word	0xffffffff


	//   ....[10]....
        /*0054*/ 	.word	0xffffffff


	//   ....[11]....
        /*0058*/ 	.word	0xffffffff


	//   ....[12]....
        /*005c*/ 	.word	0xffffffff


	//   ....[13]....
        /*0060*/ 	.word	0xffffffff


	//   ....[14]....
        /*0064*/ 	.word	0xffffffff


	//   ....[15]....
        /*0068*/ 	.word	0xffffffff


	//   ....[16]....
        /*006c*/ 	.word	0xffffffff


	//   ....[17]....
        /*0070*/ 	.word	0xffffffff


	//   ....[18]....
        /*0074*/ 	.word	0xffffffff


	//----- nvinfo : EIATTR_COOP_GROUP_INSTR_OFFSETS
	.align		4
.L_1791:
        /*0078*/ 	.byte	0x04, 0x28
        /*007a*/ 	.short	(.L_1793 - .L_1792)


	//   ....[0]....
.L_1792:
        /*007c*/ 	.word	0x000013c0


	//   ....[1]....
        /*0080*/ 	.word	0x00001480


	//   ....[2]....
        /*0084*/ 	.word	0x00002420


	//   ....[3]....
        /*0088*/ 	.word	0x00002690


	//   ....[4]....
        /*008c*/ 	.word	0x00002830


	//   ....[5]....
        /*0090*/ 	.word	0x00002860


	//   ....[6]....
        /*0094*/ 	.word	0x000028a0


	//   ....[7]....
        /*0098*/ 	.word	0x000028d0


	//   ....[8]....
        /*009c*/ 	.word	0x00002920


	//   ....[9]....
        /*00a0*/ 	.word	0x00002930


	//   ....[10]....
        /*00a4*/ 	.word	0x00002980


	//   ....[11]....
        /*00a8*/ 	.word	0x00002990


	//   ....[12]....
        /*00ac*/ 	.word	0x000029d0


	//   ....[13]....
        /*00b0*/ 	.word	0x000029f0


	//   ....[14]....
        /*00b4*/ 	.word	0x00002a40


	//   ....[15]....
        /*00b8*/ 	.word	0x00002a60


	//   ....[16]....
        /*00bc*/ 	.word	0x00002f80


	//   ....[17]....
        /*00c0*/ 	.word	0x000032b0


	//   ....[18]....
        /*00c4*/ 	.word	0x00003470


	//----- nvinfo : EIATTR_VRC_CTA_INIT_COUNT
	.align		4
.L_1793:
        /*00c8*/ 	.byte	0x02, 0x4a
	.zero		1
	.zero		1


	//----- nvinfo : EIATTR_EXIT_INSTR_OFFSETS
	.align		4
        /*00cc*/ 	.byte	0x04, 0x1c
        /*00ce*/ 	.short	(.L_1795 - .L_1794)


	//   ....[0]....
.L_1794:
        /*00d0*/ 	.word	0x000002d0


	//   ....[1]....
        /*00d4*/ 	.word	0x00000f50


	//   ....[2]....
        /*00d8*/ 	.word	0x000011a0


	//   ....[3]....
        /*00dc*/ 	.word	0x00003650


	//----- nvinfo : EIATTR_MAX_THREADS
	.align		4
.L_1795:
        /*00e0*/ 	.byte	0x04, 0x05
        /*00e2*/ 	.short	(.L_1797 - .L_1796)
.L_1796:
        /*00e4*/ 	.word	0x00000020
        /*00e8*/ 	.word	0x00000001
        /*00ec*/ 	.word	0x00000001


	//----- nvinfo : EIATTR_CRS_STACK_SIZE
	.align		4
.L_1797:
        /*00f0*/ 	.byte	0x04, 0x1e
        /*00f2*/ 	.short	(.L_1799 - .L_1798)
.L_1798:
        /*00f4*/ 	.word	0x00000000


	//----- nvinfo : EIATTR_CBANK_PARAM_SIZE
	.align		4
.L_1799:
        /*00f8*/ 	.byte	0x03, 0x19
        /*00fa*/ 	.short	0x0188


	//----- nvinfo : EIATTR_PARAM_CBANK
	.align		4
        /*00fc*/ 	.byte	0x04, 0x0a
        /*00fe*/ 	.short	(.L_1801 - .L_1800)
	.align		4
.L_1800:
        /*0100*/ 	.word	index@(.nv.constant0._Z25selective_scan_fwd_kernelI32Selective_Scan_fwd_kernel_traitsILi32ELi4ELi1ELb1ELb1ELb1ELb1ELb1EfffEEv13SSMParamsBase)
        /*0104*/ 	.short	0x0380
        /*0106*/ 	.short	0x0188


	//----- nvinfo : EIATTR_SW_WAR
	.align		4
.L_1801:
        /*0108*/ 	.byte	0x04, 0x36
        /*010a*/ 	.short	(.L_1803 - .L_1802)
.L_1802:
        /*010c*/ 	.word	0x00000008
.L_1803:


//--------------------- .nv.info._Z25selective_scan_fwd_kernelI32Selective_Scan_fwd_kernel_traitsILi64ELi16ELi1ELb0ELb1ELb1ELb0ELb0EfffEEv13SSMParamsBase --------------------------
	.section	.nv.info._Z25selective_scan_fwd_kernelI32Selective_Scan_fwd_kernel_traitsILi64ELi16ELi1ELb0ELb1ELb1ELb0ELb0EfffEEv13SSMParamsBase,"",@"SHT_CUDA_INFO"
	.sectionflags	@""
	.align	4


	//----- nvinfo : EIATTR_CUDA_API_VERSION
	.align		4
        /*0000*/ 	.byte	0x04, 0x37
        /*0002*/ 	.short	(.L_1805 - .L_1804)
.L_1804:
        /*0004*/ 	.word	0x00000082


	//----- nvinfo : EIATTR_KPARAM_INFO
	.align		4
.L_1805:
        /*0008*/ 	.byte	0x04, 0x17
        /*000a*/ 	.short	(.L_1807 - .L_1806)
.L_1806:
        /*000c*/ 	.word	0x00000000
        /*0010*/ 	.short	0x0000
        /*0012*/ 	.short	0x0000
        /*0014*/ 	.byte	0x00, 0xf0, 0x21, 0x06


	//----- nvinfo : EIATTR_SPARSE_MMA_MASK
	.align		4
.L_1807:
        /*0018*/ 	.byte	0x03, 0x50
        /*001a*/ 	.short	0x0000


	//----- nvinfo : EIATTR_MAXREG_COUNT
	.align		4
        /*001c*/ 	.byte	0x03, 0x1b
        /*001e*/ 	.short	0x00a8


	//----- nvinfo : EIATTR_NUM_BARRIERS
	.align		4
        /*0020*/ 	.byte	0x02, 0x4c
        /*0022*/ 	.byte	0x01
	.zero		1


	//----- nvinfo : EIATTR_MERCURY_ISA_VERSION
	.align		4
        /*0024*/ 	.byte	0x03, 0x5f
        /*0026*/ 	.short	0x0101


	//----- nvinfo : EIATTR_COOP_GROUP_MASK_REGIDS
	.align		4
        /*0028*/ 	.byte	0x04, 0x29
        /*002a*/ 	.short	(.L_1809 - .L_1808)


	//   ....[0]....
.L_1808:
        /*002c*/ 	.word	0xffffffff


	//   ....[1]....
        /*0030*/ 	.word	0xffffffff


	//   ....[2]....
        /*0034*/ 	.word	0xffffffff


	//   ....[3]....
        /*0038*/ 	.word	0xffffffff


	//   ....[4]....
        /*003c*/ 	.word	0xffffffff


	//   ....[5]....
        /*0040*/ 	.word	0xffffffff


	//   ....[6]....
        /*0044*/ 	.word	0xffffffff


	//   ....[7]....
        /*0048*/ 	.word	0xffffffff


	//   ....[8]....
        /*004c*/ 	.word	0xffffffff


	//   ....[9]....
        /*0050*/ 	.word	0xffffffff


	//   ....[10]....
        /*0054*/ 	.word	0xffffffff


	//   ....[11]....
        /*0058*/ 	.word	0xffffffff


	//   ....[12]....
        /*005c*/ 	.word	0xffffffff


	//   ....[13]....
        /*0060*/ 	.word	0xffffffff


	//   ....[14]....
        /*0064*/ 	.word	0xffffffff


	//   ....[15]....
        /*0068*/ 	.word	0xffffffff


	//   ....[16]....
        /*006c*/ 	.word	0xffffffff


	//----- nvinfo : EIATTR_COOP_GROUP_INSTR_OFFSETS
	.align		4
.L_1809:
        /*0070*/ 	.byte	0x04, 0x28
        /*0072*/ 	.short	(.L_1811 - .L_1810)


	//   ....[0]....
.L_1810:
        /*0074*/ 	.word	0x00002000


	//   ....[1]....
        /*0078*/ 	.word	0x00002450


	//   ....[2]....
        /*007c*/ 	.word	0x00005160


	//   ....[3]....
        /*0080*/ 	.word	0x00005c20


	//   ....[4]....
        /*0084*/ 	.word	0x00006140


	//   ....[5]....
        /*0088*/ 	.word	0x000061a0


	//   ....[6]....
        /*008c*/ 	.word	0x000061d0


	//   ....[7]....
        /*0090*/ 	.word	0x00006200


	//   ....[8]....
        /*0094*/ 	.word	0x00006230


	//   ....[9]....
        /*0098*/ 	.word	0x00006260


	//   ....[10]....
        /*009c*/ 	.word	0x000062a0


	//   ....[11]....
        /*00a0*/ 	.word	0x000062c0


	//   ....[12]....
        /*00a4*/ 	.word	0x00006310


	//   ....[13]....
        /*00a8*/ 	.word	0x00006330


	//   ....[14]....
        /*00ac*/ 	.word	0x000063a0


	//   ....[15]....
        /*00b0*/ 	.word	0x000063e0


	//   ....[16]....
        /*00b4*/ 	.word	0x00006ee0


	//----- nvinfo : EIATTR_VRC_CTA_INIT_COUNT
	.align		4
.L_1811:
        /*00b8*/ 	.byte	0x02, 0x4a
	.zero		1
	.zero		1


	//----- nvinfo : EIATTR_EXIT_INSTR_OFFSETS
	.align		4
        /*00bc*/ 	.byte	0x04, 0x1c
        /*00be*/ 	.short	(.L_1813 - .L_1812)


	//   ....[0]....
.L_1812:
        /*00c0*/ 	.word	0x00000340


	//   ....[1]....
        /*00c4*/ 	.word	0x000011f0


	//   ....[2]....
        /*00c8*/ 	.word	0x000013f0


	//   ....[3]....
        /*00cc*/ 	.word	0x00007360


	//----- nvinfo : EIATTR_MAX_THREADS
	.align		4
.L_1813:
        /*00d0*/ 	.byte	0x04, 0x05
        /*00d2*/ 	.short	(.L_1815 - .L_1814)
.L_1814:
        /*00d4*/ 	.word	0x00000040
        /*00d8*/ 	.word	0x00000001
        /*00dc*/ 	.word	0x00000001


	//----- nvinfo : EIATTR_CRS_STACK_SIZE
	.align		4
.L_1815:
        /*00e0*/ 	.byte	0x04, 0x1e
        /*00e2*/ 	.short	(.L_1817 - .L_1816)
.L_1816:
        /*00e4*/ 	.word	0x00000000


	//----- nvinfo : EIATTR_CBANK_PARAM_SIZE
	.align		4
.L_1817:
        /*00e8*/ 	.byte	0x03, 0x19
        /*00ea*/ 	.short	0x0188


	//----- nvinfo : EIATTR_PARAM_CBANK
	.align		4
        /*00ec*/ 	.byte	0x04, 0x0a
        /*00ee*/ 	.short	(.L_1819 - .L_1818)
	.align		4
.L_1818:
        /*00f0*/ 	.word	index@(.nv.constant0._Z25selective_scan_fwd_kernelI32Selective_Scan_fwd_kernel_traitsILi64ELi16ELi1ELb0ELb1ELb1ELb0ELb0EfffEEv13SSMParamsBase)
        /*00f4*/ 	.short	0x0380
        /*00f6*/ 	.short	0x0188


	//----- nvinfo : EIATTR_SW_WAR
	.align		4
.L_1819:
        /*00f8*/ 	.byte	0x04, 0x36
        /*00fa*/ 	.short	(.L_1821 - .L_1820)
.L_1820:
        /*00fc*/ 	.word	0x00000008
.L_1821:


//--------------------- .nv.info._Z25selective_scan_fwd_kernelI32Selective_Scan_fwd_kernel_traitsILi64ELi16ELi1ELb0ELb1ELb1ELb0ELb1EfffEEv13SSMParamsBase --------------------------
	.section	.nv.info._Z25selective_scan_fwd_kernelI32Selective_Scan_fwd_kernel_traitsILi64ELi16ELi1ELb0ELb1ELb1ELb0ELb1EfffEEv13SSMParamsBase,"",@"SHT_CUDA_INFO"
	.sectionflags	@""
	.align	4


	//----- nvinfo : EIATTR_CUDA_API_VERSION
	.align		4
        /*0000*/ 	.byte	0x04, 0x37
        /*0002*/ 	.short	(.L_1823 - .L_1822)
.L_1822:
        /*0004*/ 	.word	0x00000082


	//----- nvinfo : EIATTR_KPARAM_INFO
	.align		4
.L_1823:
        /*0008*/ 	.byte	0x04, 0x17
        /*000a*/ 	.short	(.L_1825 - .L_1824)
.L_1824:
        /*000c*/ 	.word	0x00000000
        /*0010*/ 	.short	0x0000
        /*0012*/ 	.short	0x0000
        /*0014*/ 	.byte	0x00, 0xf0, 0x21, 0x06


	//----- nvinfo : EIATTR_SPARSE_MMA_MASK
	.align		4
.L_1825:
        /*0018*/ 	.byte	0x03, 0x50
        /*001a*/ 	.short	0x0000


	//----- nvinfo : EIATTR_MAXREG_COUNT
	.align		4
        /*001c*/ 	.byte	0x03, 0x1b
        /*001e*/ 	.short	0x00a8


	//----- nvinfo : EIATTR_NUM_BARRIERS
	.align		4
        /*0020*/ 	.byte	0x02, 0x4c
        /*0022*/ 	.byte	0x01
	.zero		1


	//----- nvinfo : EIATTR_MERCURY_ISA_VERSION
	.align		4
        /*0024*/ 	.byte	0x03, 0x5f
        /*0026*/ 	.short	0x0101


	//----- nvinfo : EIATTR_COOP_GROUP_MASK_REGIDS
	.align		4
        /*0028*/ 	.byte	0x04, 0x29
        /*002a*/ 	.short	(.L_1827 - .L_1826)


	//   ....[0]....
.L_1826:
        /*002c*/ 	.word	0xffffffff


	//   ....[1]....
        /*0030*/ 	.word	0xffffffff


	//   ....[2]....
        /*0034*/ 	.word	0xffffffff


	//   ....[3]....
        /*0038*/ 	.word	0xffffffff


	//   ....[4]....
        /*003c*/ 	.word	0xffffffff


	//   ....[5]....
        /*0040*/ 	.word	0xffffffff


	//   ....[6]....
        /*0044*/ 	.word	0xffffffff


	//   ....[7]....
        /*0048*/ 	.word	0xffffffff


	//   ....[8]....
        /*004c*/ 	.word	0xffffffff


	//   ....[9]....
        /*0050*/ 	.word	0xffffffff


	//   ....[10]....
        /*0054*/ 	.word	0xffffffff


	//   ....[11]....
        /*0058*/ 	.word	0xffffffff


	//   ....[12]....
        /*005c*/ 	.word	0xffffffff


	//   ....[13]....
        /*0060*/ 	.word	0xffffffff


	//   ....[14]....
        /*0064*/ 	.word	0xffffffff


	//   ....[15]....
        /*0068*/ 	.word	0xffffffff


	//   ....[16]....
        /*006c*/ 	.word	0xffffffff


	//----- nvinfo : EIATTR_COOP_GROUP_INSTR_OFFSETS
	.align		4
.L_1827:
        /*0070*/ 	.byte	0x04, 0x28
        /*0072*/ 	.short	(.L_1829 - .L_1828)


	//   ....[0]....
.L_1828:
        /*0074*/ 	.word	0x00002140


	//   ....[1]....
        /*0078*/ 	.word	0x00002590


	//   ....[2]....
        /*007c*/ 	.word	0x000052a0


	//   ....[3]....
        /*0080*/ 	.word	0x00005d60


	//   ....[4]....
        /*0084*/ 	.word	0x00006280


	//   ....[5]....
        /*0088*/ 	.word	0x000062e0


	//   ....[6]....
        /*008c*/ 	.word	0x00006310


	//   ....[7]....
        /*0090*/ 	.word	0x00006340


	//   ....[8]....
        /*0094*/ 	.word	0x00006370


	//   ....[9]....
        /*0098*/ 	.word	0x000063a0


	//   ....[10]....
        /*009c*/ 	.word	0x000063e0


	//   ....[11]....
        /*00a0*/ 	.word	0x00006400


	//   ....[12]....
        /*00a4*/ 	.word	0x00006450


	//   ....[13]....
        /*00a8*/ 	.word	0x00006470


	//   ....[14]....
        /*00ac*/ 	.word	0x000064e0


	//   ....[15]....
        /*00b0*/ 	.word	0x00006520


	//   ....[16]....
        /*00b4*/ 	.word	0x00007010


	//----- nvinfo : EIATTR_VRC_CTA_INIT_COUNT
	.align		4
.L_1829:
        /*00b8*/ 	.byte	0x02, 0x4a
	.zero		1
	.zero		1


	//----- nvinfo : EIATTR_EXIT_INSTR_OFFSETS
	.align		4
        /*00bc*/ 	.byte	0x04, 0x1c
        /*00be*/ 	.short	(.L_1831 - .L_1830)


	//   ....[0]....
.L_1830:
        /*00c0*/ 	.word	0x000003b0


	//   ....[1]....
        /*00c4*/ 	.word	0x00001300


	//   ....[2]....
        /*00c8*/ 	.word	0x00001590


	//   ....[3]....
        /*00cc*/ 	.word	0x00007480


	//----- nvinfo : EIATTR_MAX_THREADS
	.align		4
.L_1831:
        /*00d0*/ 	.byte	0x04, 0x05
        /*00d2*/ 	.short	(.L_1833 - .L_1832)
.L_1832:
        /*00d4*/ 	.word	0x00000040
        /*00d8*/ 	.word	0x00000001
        /*00dc*/ 	.word	0x00000001


	//----- nvinfo : EIATTR_CRS_STACK_SIZE
	.align		4
.L_1833:
        /*00e0*/ 	.byte	0x04, 0x1e
        /*00e2*/ 	.short	(.L_1835 - .L_1834)
.L_1834:
        /*00e4*/ 	.word	0x00000000


	//----- nvinfo : EIATTR_CBANK_PARAM_SIZE
	.align		4
.L_1835:
        /*00e8*/ 	.byte	0x03, 0x19
        /*00ea*/ 	.short	0x0188


	//----- nvinfo : EIATTR_PARAM_CBANK
	.align		4
        /*00ec*/ 	.byte	0x04, 0x0a
        /*00ee*/ 	.short	(.L_1837 - .L_1836)
	.align		4
.L_1836:
        /*00f0*/ 	.word	index@(.nv.constant0._Z25selective_scan_fwd_kernelI32Selective_Scan_fwd_kernel_traitsILi64ELi16ELi1ELb0ELb1ELb1ELb0ELb1EfffEEv13SSMParamsBase)
        /*00f4*/ 	.short	0x0380
        /*00f6*/ 	.short	0x0188


	//----- nvinfo : EIATTR_SW_WAR
	.align		4
.L_1837:
        /*00f8*/ 	.byte	0x04, 0x36
        /*00fa*/ 	.short	(.L_1839 - .L_1838)
.L_1838:
        /*00fc*/ 	.word	0x00000008
.L_1839:


//--------------------- .nv.info._Z25selective_scan_fwd_kernelI32Selective_Scan_fwd_kernel_traitsILi64ELi16ELi1ELb0ELb1ELb1ELb1ELb0EfffEEv13SSMParamsBase --------------------------
	.section	.nv.info._Z25selective_scan_fwd_kernelI32Selective_Scan_fwd_kernel_traitsILi64ELi16ELi1ELb0ELb1ELb1ELb1ELb0EfffEEv13SSMParamsBase,"",@"SHT_CUDA_INFO"
	.sectionflags	@""
	.align	4


	//----- nvinfo : EIATTR_CUDA_API_VERSION
	.align		4
        /*0000*/ 	.byte	0x04, 0x37
        /*0002*/ 	.short	(.L_1841 - .L_1840)
.L_1840:
        /*0004*/ 	.word	0x00000082


	//----- nvinfo : EIATTR_KPARAM_INFO
	.align		4
.L_1841:
        /*0008*/ 	.byte	0x04, 0x17
        /*000a*/ 	.short	(.L_1843 - .L_1842)
.L_1842:
        /*000c*/ 	.word	0x00000000
        /*0010*/ 	.short	0x0000
        /*0012*/ 	.short	0x0000
        /*0014*/ 	.byte	0x00, 0xf0, 0x21, 0x06


	//----- nvinfo : EIATTR_SPARSE_MMA_MASK
	.align		4
.L_1843:
        /*0018*/ 	.byte	0x03, 0x50
        /*001a*/ 	.short	0x0000


	//----- nvinfo : EIATTR_MAXREG_COUNT
	.align		4
        /*001c*/ 	.byte	0x03, 0x1b
        /*001e*/ 	.short	0x00a8


	//----- nvinfo : EIATTR_NUM_BARRIERS
	.align		4
        /*0020*/ 	.byte	0x02, 0x4c
        /*0022*/ 	.byte	0x01
	.zero		1


	//----- nvinfo : EIATTR_MERCURY_ISA_VERSION
	.align		4
        /*0024*/ 	.byte	0x03, 0x5f
        /*0026*/ 	.short	0x0101


	//----- nvinfo : EIATTR_COOP_GROUP_MASK_REGIDS
	.align		4
        /*0028*/ 	.byte	0x04, 0x29
        /*002a*/ 	.short	(.L_1845 - .L_1844)


	//   ....[0]....
.L_1844:
        /*002c*/ 	.word	0xffffffff


	//   ....[1]....
        /*0030*/ 	.word	0xffffffff


	//   ....[2]....
        /*0034*/ 	.word	0xffffffff


	//   ....[3]....
        /*0038*/ 	.word	0xffffffff


	//   ....[4]....
        /*003c*/ 	.word	0xffffffff


	//   ....[5]....
        /*0040*/ 	.word	0xffffffff


	//   ....[6]....
        /*0044*/ 	.word	0xffffffff


	//   ....[7]....
        /*0048*/ 	.word	0xffffffff


	//   ....[8]....
        /*004c*/ 	.word	0xffffffff


	//   ....[9]....
        /*0050*/ 	.word	0xffffffff


	//   ....[10]....
        /*0054*/ 	.word	0xffffffff


	//   ....[11]....
        /*0058*/ 	.word	0xffffffff


	//   ....[12]....
        /*005c*/ 	.word	0xffffffff


	//   ....[13]....
        /*0060*/ 	.word	0xffffffff


	//   ....[14]....
        /*0064*/ 	.word	0xffffffff


	//   ....[15]....
        /*0068*/ 	.word	0xffffffff


	//   ....[16]....
        /*006c*/ 	.word	0xffffffff


	//   ....[17]....
        /*0070*/ 	.word	0xffffffff


	//   ....[18]....
        /*0074*/ 	.word	0xffffffff


	//----- nvinfo : EIATTR_COOP_GROUP_INSTR_OFFSETS
	.align		4
.L_1845:
        /*0078*/ 	.byte	0x04, 0x28
        /*007a*/ 	.short	(.L_1847 - .L_1846)


	//   ....[0]....
.L_1846:
        /*007c*/ 	.word	0x000021b0


	//   ....[1]....
        /*0080*/ 	.word	0x00002610


	//   ....[2]....
        /*0084*/ 	.word	0x00005650


	//   ....[3]....
        /*0088*/ 	.word	0x000062f0


	//   ....[4]....
        /*008c*/ 	.word	0x000067f0


	//   ....[5]....
        /*0090*/ 	.word	0x00006830


	//   ....[6]....
        /*0094*/ 	.word	0x00006860


	//   ....[7]....
        /*0098*/ 	.word	0x00006890


	//   ....[8]....
        /*009c*/ 	.word	0x000068d0


	//   ....[9]....
        /*00a0*/ 	.word	0x000068f0


	//   ....[10]....
        /*00a4*/ 	.word	0x00006940


	//   ....[11]....
        /*00a8*/ 	.word	0x00006950


	//   ....[12]....
        /*00ac*/ 	.word	0x00006990


	//   ....[13]....
        /*00b0*/ 	.word	0x000069b0


	//   ....[14]....
        /*00b4*/ 	.word	0x00006a60


	//   ....[15]....
        /*00b8*/ 	.word	0x00006a70


	//   ....[16]....
        /*00bc*/ 	.word	0x00007740


	//   ....[17]....
        /*00c0*/ 	.word	0x00007f50


	//   ....[18]....
        /*00c4*/ 	.word	0x00008780


	//----- nvinfo : EIATTR_VRC_CTA_INIT_COUNT
	.align		4
.L_1847:
        /*00c8*/ 	.byte	0x02, 0x4a
	.zero		1
	.zero		1


	//----- nvinfo : EIATTR_EXIT_INSTR_OFFSETS
	.align		4
        /*00cc*/ 	.byte	0x04, 0x1c
        /*00ce*/ 	.short	(.L_1849 - .L_1848)


	//   ....[0]....
.L_1848:
        /*00d0*/ 	.word	0x00000380


	//   ....[1]....
        /*00d4*/ 	.word	0x000011c0


	//   ....[2]....
        /*00d8*/ 	.word	0x00001400


	//   ....[3]....
        /*00dc*/ 	.word	0x00008b90


	//----- nvinfo : EIATTR_MAX_THREADS
	.align		4
.L_1849:
        /*00e0*/ 	.byte	0x04, 0x05
        /*00e2*/ 	.short	(.L_1851 - .L_1850)
.L_1850:
        /*00e4*/ 	.word	0x00000040
        /*00e8*/ 	.word	0x00000001
        /*00ec*/ 	.word	0x00000001


	//----- nvinfo : EIATTR_CRS_STACK_SIZE
	.align		4
.L_1851:
        /*00f0*/ 	.byte	0x04, 0x1e
        /*00f2*/ 	.short	(.L_1853 - .L_1852)
.L_1852:
        /*00f4*/ 	.word	0x00000000


	//----- nvinfo : EIATTR_CBANK_PARAM_SIZE
	.align		4
.L_1853:
        /*00f8*/ 	.byte	0x03, 0x19
        /*00fa*/ 	.short	0x0188


	//----- nvinfo : EIATTR_PARAM_CBANK
	.align		4
        /*00fc*/ 	.byte	0x04, 0x0a
        /*00fe*/ 	.short	(.L_1855 - .L_1854)
	.align		4
.L_1854:
        /*0100*/ 	.word	index@(.nv.constant0._Z25selective_scan_fwd_kernelI32Selective_Scan_fwd_kernel_traitsILi64ELi16ELi1ELb0ELb1ELb1ELb1ELb0EfffEEv13SSMParamsBase)
        /*0104*/ 	.short	0x0380
        /*0106*/ 	.short	0x0188


	//----- nvinfo : EIATTR_SW_WAR
	.align		4
.L_1855:
        /*0108*/ 	.byte	0x04, 0x36
        /*010a*/ 	.short	(.L_1857 - .L_1856)
.L_1856:
        /*010c*/ 	.word	0x00000008
.L_1857:


//--------------------- .nv.info._Z25selective_scan_fwd_kernelI32Selective_Scan_fwd_kernel_traitsILi64ELi16ELi1ELb0ELb1ELb1ELb1ELb1EfffEEv13SSMParamsBase --------------------------
	.section	.nv.info._Z25selective_scan_fwd_kernelI32Selective_Scan_fwd_kernel_traitsILi64ELi16ELi1ELb0ELb1ELb1ELb1ELb1EfffEEv13SSMParamsBase,"",@"SHT_CUDA_INFO"
	.sectionflags	@""
	.align	4


	//----- nvinfo : EIATTR_CUDA_API_VERSION
	.align		4
        /*0000*/ 	.byte	0x04, 0x37
        /*0002*/ 	.short	(.L_1859 - .L_1858)
.L_1858:
        /*0004*/ 	.word	0x00000082


	//----- nvinfo : EIATTR_KPARAM_INFO
	.align		4
.L_1859:
        /*0008*/ 	.byte	0x04, 0x17
        /*000a*/ 	.short	(.L_1861 - .L_1860)
.L_1860:
        /*000c*/ 	.word	0x00000000
        /*0010*/ 	.short	0x0000
        /*0012*/ 	.short	0x0000
        /*0014*/ 	.byte	0x00, 0xf0, 0x21, 0x06


	//----- nvinfo : EIATTR_SPARSE_MMA_MASK
	.align		4
.L_1861:
        /*0018*/ 	.byte	0x03, 0x50
        /*001a*/ 	.short	0x0000


	//----- nvinfo : EIATTR_MAXREG_COUNT
	.align		4
        /*001c*/ 	.byte	0x03, 0x1b
        /*001e*/ 	.short	0x00a8


	//----- nvinfo : EIATTR_NUM_BARRIERS
	.align		4
        /*0020*/ 	.byte	0x02, 0x4c
        /*0022*/ 	.byte	0x01
	.zero		1


	//----- nvinfo : EIATTR_MERCURY_ISA_VERSION
	.align		4
        /*0024*/ 	.byte	0x03, 0x5f
        /*0026*/ 	.short	0x0101


	//----- nvinfo : EIATTR_COOP_GROUP_MASK_REGIDS
	.align		4
        /*0028*/ 	.byte	0x04, 0x29
        /*002a*/ 	.short	(.L_1863 - .L_1862)


	//   ....[0]....
.L_1862:
        /*002c*/ 	.word	0xffffffff


	//   ....[1]....
        /*0030*/ 	.word	0xffffffff


	//   ....[2]....
        /*0034*/ 	.word	0xffffffff


	//   ....[3]....
        /*0038*/ 	.word	0xffffffff


	//   ....[4]....
        /*003c*/ 	.word	0xffffffff


	//   ....[5]....
        /*0040*/ 	.word	0xffffffff


	//   ....[6]....
        /*0044*/ 	.word	0xffffffff


	//   ....[7]....
        /*0048*/ 	.word	0xffffffff


	//   ....[8]....
        /*004c*/ 	.word	0xffffffff


	//   ....[9]....
        /*0050*/ 	.word	0xffffffff


	//   ....[10]....
        /*0054*/ 	.word	0xffffffff


	//   ....[11]....
        /*0058*/ 	.word	0xffffffff


	//   ....[12]....
        /*005c*/ 	.word	0xffffffff


	//   ....[13]....
        /*0060*/ 	.word	0xffffffff


	//   ....[14]....
        /*0064*/ 	.word	0xffffffff


	//   ....[15]....
        /*0068*/ 	.word	0xffffffff


	//   ....[16]....
        /*006c*/ 	.word	0xffffffff


	//   ....[17]....
        /*0070*/ 	.word	0xffffffff


	//   ....[18]....
        /*0074*/ 	.word	0xffffffff


	//----- nvinfo : EIATTR_COOP_GROUP_INSTR_OFFSETS
	.align		4
.L_1863:
        /*0078*/ 	.byte	0x04, 0x28
        /*007a*/ 	.short	(.L_1865 - .L_1864)


	//   ....[0]....
.L_1864:
        /*007c*/ 	.word	0x00002330


	//   ....[1]....
        /*0080*/ 	.word	0x00002730


	//   ....[2]....
        /*0084*/ 	.word	0x00005760


	//   ....[3]....
        /*0088*/ 	.word	0x00006400


	//   ....[4]....
        /*008c*/ 	.word	0x00006900


	//   ....[5]....
        /*0090*/ 	.word	0x00006940


	//   ....[6]....
        /*0094*/ 	.word	0x00006970


	//   ....[7]....
        /*0098*/ 	.word	0x000069a0


	//   ....[8]....
        /*009c*/ 	.word	0x000069e0


	//   ....[9]....
        /*00a0*/ 	.word	0x00006a00


	//   ....[10]....
        /*00a4*/ 	.word	0x00006a50


	//   ....[11]....
        /*00a8*/ 	.word	0x00006a60


	//   ....[12]....
        /*00ac*/ 	.word	0x00006aa0


	//   ....[13]....
        /*00b0*/ 	.word	0x00006ac0


	//   ....[14]....
        /*00b4*/ 	.word	0x00006b70


	//   ....[15]....
        /*00b8*/ 	.word	0x00006b80


	//   ....[16]....
        /*00bc*/ 	.word	0x00007880


	//   ....[17]....
        /*00c0*/ 	.word	0x00008100


	//   ....[18]....
        /*00c4*/ 	.word	0x00008930


	//----- nvinfo : EIATTR_VRC_CTA_INIT_COUNT
	.align		4
.L_1865:
        /*00c8*/ 	.byte	0x02, 0x4a
	.zero		1
	.zero		1


	//----- nvinfo : EIATTR_EXIT_INSTR_OFFSETS
	.align		4
        /*00cc*/ 	.byte	0x04, 0x1c
        /*00ce*/ 	.short	(.L_1867 - .L_1866)


	//   ....[0]....
.L_1866:
        /*00d0*/ 	.word	0x000003f0


	//   ....[1]....
        /*00d4*/ 	.word	0x000012d0


	//   ....[2]....
        /*00d8*/ 	.word	0x000014a0


	//   ....[3]....
        /*00dc*/ 	.word	0x00008d40


	//----- nvinfo : EIATTR_MAX_THREADS
	.align		4
.L_1867:
        /*00e0*/ 	.byte	0x04, 0x05
        /*00e2*/ 	.short	(.L_1869 - .L_1868)
.L_1868:
        /*00e4*/ 	.word	0x00000040
        /*00e8*/ 	.word	0x00000001
        /*00ec*/ 	.word	0x00000001


	//----- nvinfo : EIATTR_CRS_STACK_SIZE
	.align		4
.L_1869:
        /*00f0*/ 	.byte	0x04, 0x1e
        /*00f2*/ 	.short	(.L_1871 - .L_1870)
.L_1870:
        /*00f4*/ 	.word	0x00000000


	//----- nvinfo : EIATTR_CBANK_PARAM_SIZE
	.align		4
.L_1871:
        /*00f8*/ 	.byte	0x03, 0x19
        /*00fa*/ 	.short	0x0188


	//----- nvinfo : EIATTR_PARAM_CBANK
	.align		4
        /*00fc*/ 	.byte	0x04, 0x0a
        /*00fe*/ 	.short	(.L_1873 - .L_1872)
	.align		4
.L_1872:
        /*0100*/ 	.word	index@(.nv.constant0._Z25selective_scan_fwd_kernelI32Selective_Scan_fwd_kernel_traitsILi64ELi16ELi1ELb0ELb1ELb1ELb1ELb1EfffEEv13SSMParamsBase)
        /*0104*/ 	.short	0x0380
        /*0106*/ 	.short	0x0188


	//----- nvinfo : EIATTR_SW_WAR
	.align		4
.L_1873:
        /*0108*/ 	.byte	0x04, 0x36
        /*010a*/ 	.short	(.L_1875 - .L_1874)
.L_1874:
        /*010c*/ 	.word	0x00000008
.L_1875:


//--------------------- .nv.info._Z25selective_scan_fwd_kernelI32Selective_Scan_fwd_kernel_traitsILi64ELi16ELi1ELb1ELb1ELb1ELb0ELb0EfffEEv13SSMParamsBase --------------------------
	.section	.nv.info._Z25selective_scan_fwd_kernelI32Selective_Scan_fwd_kernel_traitsILi64ELi16ELi1ELb1ELb1ELb1ELb0ELb0EfffEEv13SSMParamsBase,"",@"SHT_CUDA_INFO"
	.sectionflags	@""
	.align	4


	//----- nvinfo : EIATTR_CUDA_API_VERSION
	.align		4
        /*0000*/ 	.byte	0x04, 0x37
        /*0002*/ 	.short	(.L_1877 - .L_1876)
.L_1876:
        /*0004*/ 	.word	0x00000082


	//----- nvinfo : EIATTR_KPARAM_INFO
	.align		4
.L_1877:
        /*0008*/ 	.byte	0x04, 0x17
        /*000a*/ 	.short	(.L_1879 - .L_1878)
.L_1878:
        /*000c*/ 	.word	0x00000000
        /*0010*/ 	.short	0x0000
        /*0012*/ 	.short	0x0000
        /*0014*/ 	.byte	0x00, 0xf0, 0x21, 0x06


	//----- nvinfo : EIATTR_SPARSE_MMA_MASK
	.align		4
.L_1879:
        /*0018*/ 	.byte	0x03, 0x50
        /*001a*/ 	.short	0x0000


	//----- nvinfo : EIATTR_MAXREG_COUNT
	.align		4
        /*001c*/ 	.byte	0x03, 0x1b
        /*001e*/ 	.short	0x00a8


	//----- nvinfo : EIATTR_NUM_BARRIERS
	.align		4
        /*0020*/ 	.byte	0x02, 0x4c
        /*0022*/ 	.byte	0x01
	.zero		1


	//----- nvinfo : EIATTR_MERCURY_ISA_VERSION
	.align		4
        /*0024*/ 	.byte	0x03, 0x5f
        /*0026*/ 	.short	0x0101


	//----- nvinfo : EIATTR_COOP_GROUP_MASK_REGIDS
	.align		4
        /*0028*/ 	.byte	0x04, 0x29
        /*002a*/ 	.short	(.L_1881 - .L_1880)


	//   ....[0]....
.L_1880:
        /*002c*/ 	.word	0xffffffff


	//   ....[1]....
        /*0030*/ 	.word	0xffffffff


	//   ....[2]....
        /*0034*/ 	.word	0xffffffff


	//   ....[3]....
        /*0038*/ 	.word	0xffffffff


	//   ....[4]....
        /*003c*/ 	.word	0xffffffff


	//   ....[5]....
        /*0040*/ 	.word	0xffffffff


	//   ....[6]....
        /*0044*/ 	.word	0xffffffff


	//   ....[7]....
        /*0048*/ 	.word	0xffffffff


	//   ....[8]....
        /*004c*/ 	.word	0xffffffff


	//   ....[9]....
        /*0050*/ 	.word	0xffffffff


	//   ....[10]....
        /*0054*/ 	.word	0xffffffff


	//   ....[11]....
        /*0058*/ 	.word	0xffffffff


	//   ....[12]....
        /*005c*/ 	.word	0xffffffff


	//   ....[13]....
        /*0060*/ 	.word	0xffffffff


	//   ....[14]....
        /*0064*/ 	.word	0xffffffff


	//   ....[15]....
        /*0068*/ 	.word	0xffffffff


	//   ....[16]....
        /*006c*/ 	.word	0xffffffff


	//----- nvinfo : EIATTR_COOP_GROUP_INSTR_OFFSETS
	.align		4
.L_1881:
        /*0070*/ 	.byte	0x04, 0x28
        /*0072*/ 	.short	(.L_1883 - .L_1882)


	//   ....[0]....
.L_1882:
        /*0074*/ 	.word	0x00001430


	//   ....[1]....
        /*0078*/ 	.word	0x00001520


	//   ....[2]....
        /*007c*/ 	.word	0x00003fd0


	//   ....[3]....
        /*0080*/ 	.word	0x00004640


	//   ....[4]....
        /*0084*/ 	.word	0x00004b10


	//   ....[5]....
        /*0088*/ 	.word	0x00004b60


	//   ....[6]....
        /*008c*/ 	.word	0x00004b90


	//   ....[7]....
        /*0090*/ 	.word	0x00004bc0


	//   ....[8]....
        /*0094*/ 	.word	0x00004bf0


	//   ....[9]....
        /*0098*/ 	.word	0x00004c20


	//   ....[10]....
        /*009c*/ 	.word	0x00004c70


	//   ....[11]....
        /*00a0*/ 	.word	0x00004c80


	//   ....[12]....
        /*00a4*/ 	.word	0x00004cd0


	//   ....[13]....
        /*00a8*/ 	.word	0x00004ce0


	//   ....[14]....
        /*00ac*/ 	.word	0x00004d70


	//   ....[15]....
        /*00b0*/ 	.word	0x00004d80


	//   ....[16]....
        /*00b4*/ 	.word	0x00005550


	//----- nvinfo : EIATTR_VRC_CTA_INIT_COUNT
	.align		4
.L_1883:
        /*00b8*/ 	.byte	0x02, 0x4a
	.zero		1
	.zero		1


	//----- nvinfo : EIATTR_EXIT_INSTR_OFFSETS
	.align		4
        /*00bc*/ 	.byte	0x04, 0x1c
        /*00be*/ 	.short	(.L_1885 - .L_1884)


	//   ....[0]....
.L_1884:
        /*00c0*/ 	.word	0x00000340


	//   ....[1]....
        /*00c4*/ 	.word	0x00001040


	//   ....[2]....
        /*00c8*/ 	.word	0x000012a0


	//   ....[3]....
        /*00cc*/ 	.word	0x00005670


	//----- nvinfo : EIATTR_MAX_THREADS
	.align		4
.L_1885:
        /*00d0*/ 	.byte	0x04, 0x05
        /*00d2*/ 	.short	(.L_1887 - .L_1886)
.L_1886:
        /*00d4*/ 	.word	0x00000040
        /*00d8*/ 	.word	0x00000001
        /*00dc*/ 	.word	0x00000001


	//----- nvinfo : EIATTR_CRS_STACK_SIZE
	.align		4
.L_1887:
        /*00e0*/ 	.byte	0x04, 0x1e
        /*00e2*/ 	.short	(.L_1889 - .L_1888)
.L_1888:
        /*00e4*/ 	.word	0x00000000


	//----- nvinfo : EIATTR_CBANK_PARAM_SIZE
	.align		4
.L_1889:
        /*00e8*/ 	.byte	0x03, 0x19
        /*00ea*/ 	.short	0x0188


	//----- nvinfo : EIATTR_PARAM_CBANK
	.align		4
        /*00ec*/ 	.byte	0x04, 0x0a
        /*00ee*/ 	.short	(.L_1891 - .L_1890)
	.align		4
.L_1890:
        /*00f0*/ 	.word	index@(.nv.constant0._Z25selective_scan_fwd_kernelI32Selective_Scan_fwd_kernel_traitsILi64ELi16ELi1ELb1ELb1ELb1ELb0ELb0EfffEEv13SSMParamsBase)
        /*00f4*/ 	.short	0x0380
        /*00f6*/ 	.short	0x0188


	//----- nvinfo : EIATTR_SW_WAR
	.align		4
.L_1891:
        /*00f8*/ 	.byte	0x04, 0x36
        /*00fa*/ 	.short	(.L_1893 - .L_1892)
.L_1892:
        /*00fc*/ 	.word	0x00000008
.L_1893:


//--------------------- .nv.info._Z25selective_scan_fwd_kernelI32Selective_Scan_fwd_kernel_traitsILi64ELi16ELi1ELb1ELb1ELb1ELb0ELb1EfffEEv13SSMParamsBase --------------------------
	.section	.nv.info._Z25selective_scan_fwd_kernelI32Selective_Scan_fwd_kernel_traitsILi64ELi16ELi1ELb1ELb1ELb1ELb0ELb1EfffEEv13SSMParamsBase,"",@"SHT_CUDA_INFO"
	.sectionflags	@""
	.align	4


	//----- nvinfo : EIATTR_CUDA_API_VERSION
	.align		4
        /*0000*/ 	.byte	0x04, 0x37
        /*0002*/ 	.short	(.L_1895 - .L_1894)
.L_1894:
        /*0004*/ 	.word	0x00000082


	//----- nvinfo : EIATTR_KPARAM_INFO
	.align		4
.L_1895:
        /*0008*/ 	.byte	0x04, 0x17
        /*000a*/ 	.short	(.L_1897 - .L_1896)
.L_1896:
        /*000c*/ 	.word	0x00000000
        /*0010*/ 	.short	0x0000
        /*0012*/ 	.short	0x0000
        /*0014*/ 	.byte	0x00, 0xf0, 0x21, 0x06


	//----- nvinfo : EIATTR_SPARSE_MMA_MASK
	.align		4
.L_1897:
        /*0018*/ 	.byte	0x03, 0x50
        /*001a*/ 	.short	0x0000


	//----- nvinfo : EIATTR_MAXREG_COUNT
	.align		4
        /*001c*/ 	.byte	0x03, 0x1b
        /*001e*/ 	.short	0x00a8


	//----- nvinfo : EIATTR_NUM_BARRIERS
	.align		4
        /*0020*/ 	.byte	0x02, 0x4c
        /*0022*/ 	.byte	0x01
	.zero		1


	//----- nvinfo : EIATTR_MERCURY_ISA_VERSION
	.align		4
        /*0024*/ 	.byte	0x03, 0x5f
        /*0026*/ 	.short	0x0101


	//----- nvinfo : EIATTR_COOP_GROUP_MASK_REGIDS
	.align		4
        /*0028*/ 	.byte	0x04, 0x29
        /*002a*/ 	.short	(.L_1899 - .L_1898)


	//   ....[0]....
.L_1898:
        /*002c*/ 	.word	0xffffffff


	//   ....[1]....
        /*0030*/ 	.word	0xffffffff


	//   ....[2]....
        /*0034*/ 	.word	0xffffffff


	//   ....[3]....
        /*0038*/ 	.word	0xffffffff


	//   ....[4]....
        /*003c*/ 	.word	0xffffffff


	//   ....[5]....
        /*0040*/ 	.word	0xffffffff


	//   ....[6]....
        /*0044*/ 	.word	0xffffffff


	//   ....[7]....
        /*0048*/ 	.word	0xffffffff


	//   ....[8]....
        /*004c*/ 	.word	0xffffffff


	//   ....[9]....
        /*0050*/ 	.word	0xffffffff


	//   ....[10]....
        /*0054*/ 	.word	0xffffffff


	//   ....[11]....
        /*0058*/ 	.word	0xffffffff


	//   ....[12]....
        /*005c*/ 	.word	0xffffffff


	//   ....[13]....
        /*0060*/ 	.word	0xffffffff


	//   ....[14]....
        /*0064*/ 	.word	0xffffffff


	//   ....[15]....
        /*0068*/ 	.word	0xffffffff


	//   ....[16]....
        /*006c*/ 	.word	0xffffffff


	//----- nvinfo : EIATTR_COOP_GROUP_INSTR_OFFSETS
	.align		4
.L_1899:
        /*0070*/ 	.byte	0x04, 0x28
        /*0072*/ 	.short	(.L_1901 - .L_1900)


	//   ....[0]....
.L_1900:
        /*0074*/ 	.word	0x00002140


	//   ....[1]....
        /*0078*/ 	.word	0x00002590


	//   ....[2]....
        /*007c*/ 	.word	0x000052a0


	//   ....[3]....
        /*0080*/ 	.word	0x00005d60


	//   ....[4]....
        /*0084*/ 	.word	0x00006280


	//   ....[5]....
        /*0088*/ 	.word	0x000062e0


	//   ....[6]....
        /*008c*/ 	.word	0x00006310


	//   ....[7]....
        /*0090*/ 	.word	0x00006340


	//   ....[8]....
        /*0094*/ 	.word	0x00006370


	//   ....[9]....
        /*0098*/ 	.word	0x000063a0


	//   ....[10]....
        /*009c*/ 	.word	0x000063e0


	//   ....[11]....
        /*00a0*/ 	.word	0x00006400


	//   ....[12]....
        /*00a4*/ 	.word	0x00006450


	//   ....[13]....
        /*00a8*/ 	.word	0x00006470


	//   ....[14]....
        /*00ac*/ 	.word	0x000064e0


	//   ....[15]....
        /*00b0*/ 	.word	0x00006520


	//   ....[16]....
        /*00b4*/ 	.word	0x00007010


	//----- nvinfo : EIATTR_VRC_CTA_INIT_COUNT
	.align		4
.L_1901:
        /*00b8*/ 	.byte	0x02, 0x4a
	.zero		1
	.zero		1


	//----- nvinfo : EIATTR_EXIT_INSTR_OFFSETS
	.align		4
        /*00bc*/ 	.byte	0x04, 0x1c
        /*00be*/ 	.short	(.L_1903 - .L_1902)


	//   ....[0]....
.L_1902:
        /*00c0*/ 	.word	0x000003b0


	//   ....[1]....
        /*00c4*/ 	.word	0x00001300


	//   ....[2]....
        /*00c8*/ 	.word	0x00001590


	//   ....[3]....
        /*00cc*/ 	.word	0x00007480


	//----- nvinfo : EIATTR_MAX_THREADS
	.align		4
.L_1903:
        /*00d0*/ 	.byte	0x04, 0x05
        /*00d2*/ 	.short	(.L_1905 - .L_1904)
.L_1904:
        /*00d4*/ 	.word	0x00000040
        /*00d8*/ 	.word	0x00000001
        /*00dc*/ 	.word	0x00000001


	//----- nvinfo : EIATTR_CRS_STACK_SIZE
	.align		4
.L_1905:
        /*00e0*/ 	.byte	0x04, 0x1e
        /*00e2*/ 	.short	(.L_1907 - .L_1906)
.L_1906:
        /*00e4*/ 	.word	0x00000000


	//----- nvinfo : EIATTR_CBANK_PARAM_SIZE
	.align		4
.L_1907:
        /*00e8*/ 	.byte	0x03, 0x19
        /*00ea*/ 	.short	0x0188


	//----- nvinfo : EIATTR_PARAM_CBANK
	.align		4
        /*00ec*/ 	.byte	0x04, 0x0a
        /*00ee*/ 	.short	(.L_1909 - .L_1908)
	.align		4
.L_1908:
        /*00f0*/ 	.word	index@(.nv.constant0._Z25selective_scan_fwd_kernelI32Selective_Scan_fwd_kernel_traitsILi64ELi16ELi1ELb1ELb1ELb1ELb0ELb1EfffEEv13SSMParamsBase)
        /*00f4*/ 	.short	0x0380
        /*00f6*/ 	.short	0x0188


	//----- nvinfo : EIATTR_SW_WAR
	.align		4
.L_1909:
        /*00f8*/ 	.byte	0x04, 0x36
        /*00fa*/ 	.short	(.L_1911 - .L_1910)
.L_1910:
        /*00fc*/ 	.word	0x00000008
.L_1911:


//--------------------- .nv.info._Z25selective_scan_fwd_kernelI32Selective_Scan_fwd_kernel_traitsILi64ELi16ELi1ELb1ELb1ELb1ELb1ELb0EfffEEv13SSMParamsBase --------------------------
	.section	.nv.info._Z25selective_scan_fwd_kernelI32Selective_Scan_fwd_kernel_traitsILi64ELi16ELi1ELb1ELb1ELb1ELb1ELb0EfffEEv13SSMParamsBase,"",@"SHT_CUDA_INFO"
	.sectionflags	@""
	.align	4


	//----- nvinfo : EIATTR_CUDA_API_VERSION
	.align		4
        /*0000*/ 	.byte	0x04, 0x37
        /*0002*/ 	.short	(.L_1913 - .L_1912)
.L_1912:
        /*0004*/ 	.word	0x00000082


	//----- nvinfo : EIATTR_KPARAM_INFO
	.align		4
.L_1913:
        /*0008*/ 	.byte	0x04, 0x17
        /*000a*/ 	.short	(.L_1915 - .L_1914)
.L_1914:
        /*000c*/ 	.word	0x00000000
        /*0010*/ 	.short	0x0000
        /*0012*/ 	.short	0x0000
        /*0014*/ 	.byte	0x00, 0xf0, 0x21, 0x06


	//----- nvinfo : EIATTR_SPARSE_MMA_MASK
	.align		4
.L_1915:
        /*0018*/ 	.byte	0x03, 0x50
        /*001a*/ 	.short	0x0000


	//----- nvinfo : EIATTR_MAXREG_COUNT
	.align		4
        /*001c*/ 	.byte	0x03, 0x1b
        /*001e*/ 	.short	0x00a8


	//----- nvinfo : EIATTR_NUM_BARRIERS
	.align		4
        /*0020*/ 	.byte	0x02, 0x4c
        /*0022*/ 	.byte	0x01
	.zero		1


	//----- nvinfo : EIATTR_MERCURY_ISA_VERSION
	.align		4
        /*0024*/ 	.byte	0x03, 0x5f
        /*0026*/ 	.short	0x0101


	//----- nvinfo : EIATTR_COOP_GROUP_MASK_REGIDS
	.align		4
        /*0028*/ 	.byte	0x04, 0x29
        /*002a*/ 	.short	(.L_1917 - .L_1916)


	//   ....[0]....
.L_1916:
        /*002c*/ 	.word	0xffffffff


	//   ....[1]....
        /*0030*/ 	.word	0xffffffff


	//   ....[2]....
        /*0034*/ 	.word	0xffffffff


	//   ....[3]....
        /*0038*/ 	.word	0xffffffff


	//   ....[4]....
        /*003c*/ 	.word	0xffffffff


	//   ....[5]....
        /*0040*/ 	.word	0xffffffff


	//   ....[6]....
        /*0044*/ 	.word	0xffffffff


	//   ....[7]....
        /*0048*/ 	.word	0xffffffff


	//   ....[8]....
        /*004c*/ 	.word	0xffffffff


	//   ....[9]....
        /*0050*/ 	.word	0xffffffff


	//   ....[10]....
        /*0054*/ 	.word	0xffffffff


	//   ....[11]....
        /*0058*/ 	.word	0xffffffff


	//   ....[12]....
        /*005c*/ 	.word	0xffffffff


	//   ....[13]....
        /*0060*/ 	.word	0xffffffff


	//   ....[14]....
        /*0064*/ 	.word	0xffffffff


	//   ....[15]....
        /*0068*/ 	.word	0xffffffff


	//   ....[16]....
        /*006c*/ 	.word	0xffffffff


	//   ....[17]....
        /*0070*/ 	.word	0xffffffff


	//   ....[18]....
        /*0074*/ 	.word	0xffffffff


	//----- nvinfo : EIATTR_COOP_GROUP_INSTR_OFFSETS
	.align		4
.L_1917:
        /*0078*/ 	.byte	0x04, 0x28
        /*007a*/ 	.short	(.L_1919 - .L_1918)


	//   ....[0]....
.L_1918:
        /*007c*/ 	.word	0x00001430


	//   ....[1]....
        /*0080*/ 	.word	0x00001520


	//   ....[2]....
        /*0084*/ 	.word	0x00003fd0


	//   ....[3]....
        /*0088*/ 	.word	0x00004640


	//   ....[4]....
        /*008c*/ 	.word	0x00004b10


	//   ....[5]....
        /*0090*/ 	.word	0x00004b60


	//   ....[6]....
        /*0094*/ 	.word	0x00004b90


	//   ....[7]....
        /*0098*/ 	.word	0x00004bc0


	//   ....[8]....
        /*009c*/ 	.word	0x00004bf0


	//   ....[9]....
        /*00a0*/ 	.word	0x00004c20


	//   ....[10]....
        /*00a4*/ 	.word	0x00004c70


	//   ....[11]....
        /*00a8*/ 	.word	0x00004c80


	//   ....[12]....
        /*00ac*/ 	.word	0x00004cd0


	//   ....[13]....
        /*00b0*/ 	.word	0x00004ce0


	//   ....[14]....
        /*00b4*/ 	.word	0x00004d70


	//   ....[15]....
        /*00b8*/ 	.word	0x00004d80


	//   ....[16]....
        /*00bc*/ 	.word	0x00005510


	//   ....[17]....
        /*00c0*/ 	.word	0x000057d0


	//   ....[18]....
        /*00c4*/ 	.word	0x00005f10


	//----- nvinfo : EIATTR_VRC_CTA_INIT_COUNT
	.align		4
.L_1919:
        /*00c8*/ 	.byte	0x02, 0x4a
	.zero		1
	.zero		1


	//----- nvinfo : EIATTR_EXIT_INSTR_OFFSETS
	.align		4
        /*00cc*/ 	.byte	0x04, 0x1c
        /*00ce*/ 	.short	(.L_1921 - .L_1920)


	//   ....[0]....
.L_1920:
        /*00d0*/ 	.word	0x00000340


	//   ....[1]....
        /*00d4*/ 	.word	0x00001040


	//   ....[2]....
        /*00d8*/ 	.word	0x000012a0


	//   ....[3]....
        /*00dc*/ 	.word	0x00005fb0


	//----- nvinfo : EIATTR_MAX_THREADS
	.align		4
.L_1921:
        /*00e0*/ 	.byte	0x04, 0x05
        /*00e2*/ 	.short	(.L_1923 - .L_1922)
.L_1922:
        /*00e4*/ 	.word	0x00000040
        /*00e8*/ 	.word	0x00000001
        /*00ec*/ 	.word	0x00000001


	//----- nvinfo : EIATTR_CRS_STACK_SIZE
	.align		4
.L_1923:
        /*00f0*/ 	.byte	0x04, 0x1e
        /*00f2*/ 	.short	(.L_1925 - .L_1924)
.L_1924:
        /*00f4*/ 	.word	0x00000000


	//----- nvinfo : EIATTR_CBANK_PARAM_SIZE
	.align		4
.L_1925:
        /*00f8*/ 	.byte	0x03, 0x19
        /*00fa*/ 	.short	0x0188


	//----- nvinfo : EIATTR_PARAM_CBANK
	.align		4
        /*00fc*/ 	.byte	0x04, 0x0a
        /*00fe*/ 	.short	(.L_1927 - .L_1926)
	.align		4
.L_1926:
        /*0100*/ 	.word	index@(.nv.constant0._Z25selective_scan_fwd_kernelI32Selective_Scan_fwd_kernel_traitsILi64ELi16ELi1ELb1ELb1ELb1ELb1ELb0EfffEEv13SSMParamsBase)
        /*0104*/ 	.short	0x0380
        /*0106*/ 	.short	0x0188


	//----- nvinfo : EIATTR_SW_WAR
	.align		4
.L_1927:
        /*0108*/ 	.byte	0x04, 0x36
        /*010a*/ 	.short	(.L_1929 - .L_1928)
.L_1928:
        /*010c*/ 	.word	0x00000008
.L_1929:


//--------------------- .nv.info._Z25selective_scan_fwd_kernelI32Selective_Scan_fwd_kernel_traitsILi64ELi16ELi1ELb1ELb1ELb1ELb1ELb1EfffEEv13SSMParamsBase --------------------------
	.section	.nv.info._Z25selective_scan_fwd_kernelI32Selective_Scan_fwd_kernel_traitsILi64ELi16ELi1ELb1ELb1ELb1ELb1ELb1EfffEEv13SSMParamsBase,"",@"SHT_CUDA_INFO"
	.sectionflags	@""
	.align	4


	//----- nvinfo : EIATTR_CUDA_API_VERSION
	.align		4
        /*0000*/ 	.byte	0x04, 0x37
        /*0002*/ 	.short	(.L_1931 - .L_1930)
.L_1930:
        /*0004*/ 	.word	0x00000082


	//----- nvinfo : EIATTR_KPARAM_INFO
	.align		4
.L_1931:
        /*0008*/ 	.byte	0x04, 0x17
        /*000a*/ 	.short	(.L_1933 - .L_1932)
.L_1932:
        /*000c*/ 	.word	0x00000000
        /*0010*/ 	.short	0x0000
        /*0012*/ 	.short	0x0000
        /*0014*/ 	.byte	0x00, 0xf0, 0x21, 0x06


	//----- nvinfo : EIATTR_SPARSE_MMA_MASK
	.align		4
.L_1933:
        /*0018*/ 	.byte	0x03, 0x50
        /*001a*/ 	.short	0x0000


	//----- nvinfo : EIATTR_MAXREG_COUNT
	.align		4
        /*001c*/ 	.byte	0x03, 0x1b
        /*001e*/ 	.short	0x00a8


	//----- nvinfo : EIATTR_NUM_BARRIERS
	.align		4
        /*0020*/ 	.byte	0x02, 0x4c
        /*0022*/ 	.byte	0x01
	.zero		1


	//----- nvinfo : EIATTR_MERCURY_ISA_VERSION
	.align		4
        /*0024*/ 	.byte	0x03, 0x5f
        /*0026*/ 	.short	0x0101


	//----- nvinfo : EIATTR_COOP_GROUP_MASK_REGIDS
	.align		4
        /*0028*/ 	.byte	0x04, 0x29
        /*002a*/ 	.short	(.L_1935 - .L_1934)


	//   ....[0]....
.L_1934:
        /*002c*/ 	.word	0xffffffff


	//   ....[1]....
        /*0030*/ 	.word	0xffffffff


	//   ....[2]....
        /*0034*/ 	.word	0xffffffff


	//   ....[3]....
        /*0038*/ 	.word	0xffffffff


	//   ....[4]....
        /*003c*/ 	.word	0xffffffff


	//   ....[5]....
        /*0040*/ 	.word	0xffffffff


	//   ....[6]....
        /*0044*/ 	.word	0xffffffff


	//   ....[7]....
        /*0048*/ 	.word	0xffffffff


	//   ....[8]....
        /*004c*/ 	.word	0xffffffff


	//   ....[9]....
        /*0050*/ 	.word	0xffffffff


	//   ....[10]....
        /*0054*/ 	.word	0xffffffff


	//   ....[11]....
        /*0058*/ 	.word	0xffffffff


	//   ....[12]....
        /*005c*/ 	.word	0xffffffff


	//   ....[13]....
        /*0060*/ 	.word	0xffffffff


	//   ....[14]....
        /*0064*/ 	.word	0xffffffff


	//   ....[15]....
        /*0068*/ 	.word	0xffffffff


	//   ....[16]....
        /*006c*/ 	.word	0xffffffff


	//   ....[17]....
        /*0070*/ 	.word	0xffffffff


	//   ....[18]....
        /*0074*/ 	.word	0xffffffff


	//----- nvinfo : EIATTR_COOP_GROUP_INSTR_OFFSETS
	.align		4
.L_1935:
        /*0078*/ 	.byte	0x04, 0x28
        /*007a*/ 	.short	(.L_1937 - .L_1936)


	//   ....[0]....
.L_1936:
        /*007c*/ 	.word	0x00002330


	//   ....[1]....
        /*0080*/ 	.word	0x00002730


	//   ....[2]....
        /*0084*/ 	.word	0x00005760


	//   ....[3]....
        /*0088*/ 	.word	0x00006400


	//   ....[4]....
        /*008c*/ 	.word	0x00006900


	//   ....[5]....
        /*0090*/ 	.word	0x00006940


	//   ....[6]....
        /*0094*/ 	.word	0x00006970


	//   ....[7]....
        /*0098*/ 	.word	0x000069a0


	//   ....[8]....
        /*009c*/ 	.word	0x000069e0


	//   ....[9]....
        /*00a0*/ 	.word	0x00006a00


	//   ....[10]....
        /*00a4*/ 	.word	0x00006a50


	//   ....[11]....
        /*00a8*/ 	.word	0x00006a60


	//   ....[12]....
        /*00ac*/ 	.word	0x00006aa0


	//   ....[13]....
        /*00b0*/ 	.word	0x00006ac0


	//   ....[14]....
        /*00b4*/ 	.word	0x00006b70


	//   ....[15]....
        /*00b8*/ 	.word	0x00006b80


	//   ....[16]....
        /*00bc*/ 	.word	0x00007880


	//   ....[17]....
        /*00c0*/ 	.word	0x00008100


	//   ....[18]....
        /*00c4*/ 	.word	0x00008930


	//----- nvinfo : EIATTR_VRC_CTA_INIT_COUNT
	.align		4
.L_1937:
        /*00c8*/ 	.byte	0x02, 0x4a
	.zero		1
	.zero		1


	//----- nvinfo : EIATTR_EXIT_INSTR_OFFSETS
	.align		4
        /*00cc*/ 	.byte	0x04, 0x1c
        /*00ce*/ 	.short	(.L_1939 - .L_1938)


	//   ....[0]....
.L_1938:
        /*00d0*/ 	.word	0x000003f0


	//   ....[1]....
        /*00d4*/ 	.word	0x000012d0


	//   ....[2]....
        /*00d8*/ 	.word	0x000014a0


	//   ....[3]....
        /*00dc*/ 	.word	0x00008d40


	//----- nvinfo : EIATTR_MAX_THREADS
	.align		4
.L_1939:
        /*00e0*/ 	.byte	0x04, 0x05
        /*00e2*/ 	.short	(.L_1941 - .L_1940)
.L_1940:
        /*00e4*/ 	.word	0x00000040
        /*00e8*/ 	.word	0x00000001
        /*00ec*/ 	.word	0x00000001


	//----- nvinfo : EIATTR_CRS_STACK_SIZE
	.align		4
.L_1941:
        /*00f0*/ 	.byte	0x04, 0x1e
        /*00f2*/ 	.short	(.L_1943 - .L_1942)
.L_1942:
        /*00f4*/ 	.word	0x00000000


	//----- nvinfo : EIATTR_CBANK_PARAM_SIZE
	.align		4
.L_1943:
        /*00f8*/ 	.byte	0x03, 0x19
        /*00fa*/ 	.short	0x0188


	//----- nvinfo : EIATTR_PARAM_CBANK
	.align		4
        /*00fc*/ 	.byte	0x04, 0x0a
        /*00fe*/ 	.short	(.L_1945 - .L_1944)
	.align		4
.L_1944:
        /*0100*/ 	.word	index@(.nv.constant0._Z25selective_scan_fwd_kernelI32Selective_Scan_fwd_kernel_traitsILi64ELi16ELi1ELb1ELb1ELb1ELb1ELb1EfffEEv13SSMParamsBase)
        /*0104*/ 	.short	0x0380
        /*0106*/ 	.short	0x0188


	//----- nvinfo : EIATTR_SW_WAR
	.align		4
.L_1945:
        /*0108*/ 	.byte	0x04, 0x36
        /*010a*/ 	.short	(.L_1947 - .L_1946)
.L_1946:
        /*010c*/ 	.word	0x00000008
.L_1947:


//--------------------- .nv.info._Z25selective_scan_fwd_kernelI32Selective_Scan_fwd_kernel_traitsILi128ELi16ELi1ELb0ELb1ELb1ELb0ELb0EN3c104HalfEffEEv13SSMParamsBase --------------------------
	.section	.nv.info._Z25selective_scan_fwd_kernelI32Selective_Scan_fwd_kernel_traitsILi128ELi16ELi1ELb0ELb1ELb1ELb0ELb0EN3c104HalfEffEEv13SSMParamsBase,"",@"SHT_CUDA_INFO"
	.sectionflags	@""
	.align	4


	//----- nvinfo : EIATTR_CUDA_API_VERSION
	.align		4
        /*0000*/ 	.byte	0x04, 0x37
        /*0002*/ 	.short	(.L_1949 - .L_1948)
.L_1948:
        /*0004*/ 	.word	0x00000082


	//----- nvinfo : EIATTR_KPARAM_INFO
	.align		4
.L_1949:
        /*0008*/ 	.byte	0x04, 0x17
        /*000a*/ 	.short	(.L_1951 - .L_1950)
.L_1950:
        /*000c*/ 	.word	0x00000000
        /*0010*/ 	.short	0x0000
        /*0012*/ 	.short	0x0000
        /*0014*/ 	.byte	0x00, 0xf0, 0x21, 0x06


	//----- nvinfo : EIATTR_SPARSE_MMA_MASK
	.align		4
.L_1951:
        /*0018*/ 	.byte	0x03, 0x50
        /*001a*/ 	.short	0x0000


	//----- nvinfo : EIATTR_MAXREG_COUNT
	.align		4
        /*001c*/ 	.byte	0x03, 0x1b
        /*001e*/ 	.short	0x00a8


	//----- nvinfo : EIATTR_NUM_BARRIERS
	.align		4
        /*0020*/ 	.byte	0x02, 0x4c
        /*0022*/ 	.byte	0x01
	.zero		1


	//----- nvinfo : EIATTR_MERCURY_ISA_VERSION
	.align		4
        /*0024*/ 	.byte	0x03, 0x5f
        /*0026*/ 	.short	0x0101


	//----- nvinfo : EIATTR_COOP_GROUP_MASK_REGIDS
	.align		4
        /*0028*/ 	.byte	0x04, 0x29
        /*002a*/ 	.short	(.L_1953 - .L_1952)


	//   ....[0]....
.L_1952:
        /*002c*/ 	.word	0xffffffff


	//   ....[1]....
        /*0030*/ 	.word	0xffffffff


	//   ....[2]....
        /*0034*/ 	.word	0xffffffff


	//   ....[3]....
        /*0038*/ 	.word	0xffffffff


	//   ....[4]....
        /*003c*/ 	.word	0xffffffff


	//   ....[5]....
        /*0040*/ 	.word	0xffffffff


	//   ....[6]....
        /*0044*/ 	.word	0xffffffff


	//   ....[7]....
        /*0048*/ 	.word	0xffffffff


	//   ....[8]....
        /*004c*/ 	.word	0xffffffff


	//   ....[9]....
        /*0050*/ 	.word	0xffffffff


	//   ....[10]....
        /*0054*/ 	.word	0xffffffff


	//   ....[11]....
        /*0058*/ 	.word	0xffffffff


	//   ....[12]....
        /*005c*/ 	.word	0xffffffff


	//   ....[13]....
        /*0060*/ 	.word	0xffffffff


	//   ....[14]....
        /*0064*/ 	.word	0xffffffff


	//   ....[15]....
        /*0068*/ 	.word	0xffffffff


	//   ....[16]....
        /*006c*/ 	.word	0xffffffff


	//----- nvinfo : EIATTR_COOP_GROUP_INSTR_OFFSETS
	.align		4
.L_1953:
        /*0070*/ 	.byte	0x04, 0x28
        /*0072*/ 	.short	(.L_1955 - .L_1954)


	//   ....[0]....
.L_1954:
        /*0074*/ 	.word	0x00002080


	//   ....[1]....
        /*0078*/ 	.word	0x00002500


	//   ....[2]....
        /*007c*/ 	.word	0x00005740


	//   ....[3]....
        /*0080*/ 	.word	0x00006400


	//   ....[4]....
        /*0084*/ 	.word	0x00006b50


	//   ....[5]....
        /*0088*/ 	.word	0x00006b60


	//   ....[6]....
        /*008c*/ 	.word	0x00006bb0


	//   ....[7]....
        /*0090*/ 	.word	0x00006bc0


	//   ....[8]....
        /*0094*/ 	.word	0x00006c00


	//   ....[9]....
        /*0098*/ 	.word	0x00006c20


	//   ....[10]....
        /*009c*/ 	.word	0x00006c60


	//   ....[11]....
        /*00a0*/ 	.word	0x00006c90


	//   ....[12]....
        /*00a4*/ 	.word	0x00006d20


	//   ....[13]....
        /*00a8*/ 	.word	0x00006d40


	//   ....[14]....
        /*00ac*/ 	.word	0x00006dc0


	//   ....[15]....
        /*00b0*/ 	.word	0x00006dd0


	//   ....[16]....
        /*00b4*/ 	.word	0x00007b00


	//----- nvinfo : EIATTR_VRC_CTA_INIT_COUNT
	.align		4
.L_1955:
        /*00b8*/ 	.byte	0x02, 0x4a
	.zero		1
	.zero		1


	//----- nvinfo : EIATTR_EXIT_INSTR_OFFSETS
	.align		4
        /*00bc*/ 	.byte	0x04, 0x1c
        /*00be*/ 	.short	(.L_1957 - .L_1956)


	//   ....[0]....
.L_1956:
        /*00c0*/ 	.word	0x00000380


	//   ....[1]....
        /*00c4*/ 	.word	0x000011f0


	//   ....[2]....
        /*00c8*/ 	.word	0x000013d0


	//   ....[3]....
        /*00cc*/ 	.word	0x00007ed0


	//----- nvinfo : EIATTR_MAX_THREADS
	.align		4
.L_1957:
        /*00d0*/ 	.byte	0x04, 0x05
        /*00d2*/ 	.short	(.L_1959 - .L_1958)
.L_1958:
        /*00d4*/ 	.word	0x00000080
        /*00d8*/ 	.word	0x00000001
        /*00dc*/ 	.word	0x00000001


	//----- nvinfo : EIATTR_CRS_STACK_SIZE
	.align		4
.L_1959:
        /*00e0*/ 	.byte	0x04, 0x1e
        /*00e2*/ 	.short	(.L_1961 - .L_1960)
.L_1960:
        /*00e4*/ 	.word	0x00000000


	//----- nvinfo : EIATTR_CBANK_PARAM_SIZE
	.align		4
.L_1961:
        /*00e8*/ 	.byte	0x03, 0x19
        /*00ea*/ 	.short	0x0188


	//----- nvinfo : EIATTR_PARAM_CBANK
	.align		4
        /*00ec*/ 	.byte	0x04, 0x0a
        /*00ee*/ 	.short	(.L_1963 - .L_1962)
	.align		4
.L_1962:
        /*00f0*/ 	.word	index@(.nv.constant0._Z25selective_scan_fwd_kernelI32Selective_Scan_fwd_kernel_traitsILi128ELi16ELi1ELb0ELb1ELb1ELb0ELb0EN3c104HalfEffEEv13SSMParamsBase)
        /*00f4*/ 	.short	0x0380
        /*00f6*/ 	.short	0x0188


	//----- nvinfo : EIATTR_SW_WAR
	.align		4
.L_1963:
        /*00f8*/ 	.byte	0x04, 0x36
        /*00fa*/ 	.short	(.L_1965 - .L_1964)
.L_1964:
        /*00fc*/ 	.word	0x00000008
.L_1965:


//--------------------- .nv.info._Z25selective_scan_fwd_kernelI32Selective_Scan_fwd_kernel_traitsILi128ELi16ELi1ELb0ELb1ELb1ELb0ELb1EN3c104HalfEffEEv13SSMParamsBase --------------------------
	.section	.nv.info._Z25selective_scan_fwd_kernelI32Selective_Scan_fwd_kernel_traitsILi128ELi16ELi1ELb0ELb1ELb1ELb0ELb1EN3c104HalfEffEEv13SSMParamsBase,"",@"SHT_CUDA_INFO"
	.sectionflags	@""
	.align	4


	//----- nvinfo : EIATTR_CUDA_API_VERSION
	.align		4
        /*0000*/ 	.byte	0x04, 0x37
        /*0002*/ 	.short	(.L_1967 - .L_1966)
.L_1966:
        /*0004*/ 	.word	0x00000082


	//----- nvinfo : EIATTR_KPARAM_INFO
	.align		4
.L_1967:
        /*0008*/ 	.byte	0x04, 0x17
        /*000a*/ 	.short	(.L_1969 - .L_1968)
.L_1968:
        /*000c*/ 	.word	0x00000000
        /*0010*/ 	.short	0x0000
        /*0012*/ 	.short	0x0000
        /*0014*/ 	.byte	0x00, 0xf0, 0x21, 0x06


	//----- nvinfo : EIATTR_SPARSE_MMA_MASK
	.align		4
.L_1969:
        /*0018*/ 	.byte	0x03, 0x50
        /*001a*/ 	.short	0x0000


	//----- nvinfo : EIATTR_MAXREG_COUNT
	.align		4
        /*001c*/ 	.byte	0x03, 0x1b
        /*001e*/ 	.short	0x00a8


	//----- nvinfo : EIATTR_NUM_BARRIERS
	.align		4
        /*0020*/ 	.byte	0x02, 0x4c
        /*0022*/ 	.byte	0x01
	.zero		1


	//----- nvinfo : EIATTR_MERCURY_ISA_VERSION
	.align		4
        /*0024*/ 	.byte	0x03, 0x5f
        /*0026*/ 	.short	0x0101


	//----- nvinfo : EIATTR_COOP_GROUP_MASK_REGIDS
	.align		4
        /*0028*/ 	.byte	0x04, 0x29
        /*002a*/ 	.short	(.L_1971 - .L_1970)


	//   ....[0]....
.L_1970:
        /*002c*/ 	.word	0xffffffff


	//   ....[1]....
        /*0030*/ 	.word	0xffffffff


	//   ....[2]....
        /*0034*/ 	.word	0xffffffff


	//   ....[3]....
        /*0038*/ 	.word	0xffffffff


	//   ....[4]....
        /*003c*/ 	.word	0xffffffff


	//   ....[5]....
        /*0040*/ 	.word	0xffffffff


	//   ....[6]....
        /*0044*/ 	.word	0xffffffff


	//   ....[7]....
        /*0048*/ 	.word	0xffffffff


	//   ....[8]....
        /*004c*/ 	.word	0xffffffff


	//   ....[9]....
        /*0050*/ 	.word	0xffffffff


	//   ....[10]....
        /*0054*/ 	.word	0xffffffff


	//   ....[11]....
        /*0058*/ 	.word	0xffffffff


	//   ....[12]....
        /*005c*/ 	.word	0xffffffff


	//   ....[13]....
        /*0060*/ 	.word	0xffffffff


	//   ....[14]....
        /*0064*/ 	.word	0xffffffff


	//   ....[15]....
        /*0068*/ 	.word	0xffffffff


	//   ....[16]....
        /*006c*/ 	.word	0xffffffff


	//----- nvinfo : EIATTR_COOP_GROUP_INSTR_OFFSETS
	.align		4
.L_1971:
        /*0070*/ 	.byte	0x04, 0x28
        /*0072*/ 	.short	(.L_1973 - .L_1972)


	//   ....[0]....
.L_1972:
        /*0074*/ 	.word	0x00002180


	//   ....[1]....
        /*0078*/ 	.word	0x00002600


	//   ....[2]....
        /*007c*/ 	.word	0x00005840


	//   ....[3]....
        /*0080*/ 	.word	0x00006500


	//   ....[4]....
        /*0084*/ 	.word	0x00006c50


	//   ....[5]....
        /*0088*/ 	.word	0x00006c60


	//   ....[6]....
        /*008c*/ 	.word	0x00006cb0


	//   ....[7]....
        /*0090*/ 	.word	0x00006cc0


	//   ....[8]....
        /*0094*/ 	.word	0x00006d00


	//   ....[9]....
        /*0098*/ 	.word	0x00006d20


	//   ....[10]....
        /*009c*/ 	.word	0x00006d60


	//   ....[11]....
        /*00a0*/ 	.word	0x00006d90


	//   ....[12]....
        /*00a4*/ 	.word	0x00006e20


	//   ....[13]....
        /*00a8*/ 	.word	0x00006e40


	//   ....[14]....
        /*00ac*/ 	.word	0x00006ec0


	//   ....[15]....
        /*00b0*/ 	.word	0x00006ed0


	//   ....[16]....
        /*00b4*/ 	.word	0x00007c30


	//----- nvinfo : EIATTR_VRC_CTA_INIT_COUNT
	.align		4
.L_1973:
        /*00b8*/ 	.byte	0x02, 0x4a
	.zero		1
	.zero		1


	//----- nvinfo : EIATTR_EXIT_INSTR_OFFSETS
	.align		4
        /*00bc*/ 	.byte	0x04, 0x1c
        /*00be*/ 	.short	(.L_1975 - .L_1974)


	//   ....[0]....
.L_1974:
        /*00c0*/ 	.word	0x000003f0


	//   ....[1]....
        /*00c4*/ 	.word	0x00001310


	//   ....[2]....
        /*00c8*/ 	.word	0x000014d0


	//   ....[3]....
        /*00cc*/ 	.word	0x00007fc0


	//----- nvinfo : EIATTR_MAX_THREADS
	.align		4
.L_1975:
        /*00d0*/ 	.byte	0x04, 0x05
        /*00d2*/ 	.short	(.L_1977 - .L_1976)
.L_1976:
        /*00d4*/ 	.word	0x00000080
        /*00d8*/ 	.word	0x00000001
        /*00dc*/ 	.word	0x00000001


	//----- nvinfo : EIATTR_CRS_STACK_SIZE
	.align		4
.L_1977:
        /*00e0*/ 	.byte	0x04, 0x1e
        /*00e2*/ 	.short	(.L_1979 - .L_1978)
.L_1978:
        /*00e4*/ 	.word	0x00000000


	//----- nvinfo : EIATTR_CBANK_PARAM_SIZE
	.align		4
.L_1979:
        /*00e8*/ 	.byte	0x03, 0x19
        /*00ea*/ 	.short	0x0188


	//----- nvinfo : EIATTR_PARAM_CBANK
	.align		4
        /*00ec*/ 	.byte	0x04, 0x0a
        /*00ee*/ 	.short	(.L_1981 - .L_1980)
	.align		4
.L_1980:
        /*00f0*/ 	.word	index@(.nv.constant0._Z25selective_scan_fwd_kernelI32Selective_Scan_fwd_kernel_traitsILi128ELi16ELi1ELb0ELb1ELb1ELb0ELb1EN3c104HalfEffEEv13SSMParamsBase)
        /*00f4*/ 	.short	0x0380
        /*00f6*/ 	.short	0x0188


	//----- nvinfo : EIATTR_SW_WAR
	.align		4
.L_1981:
        /*00f8*/ 	.byte	0x04, 0x36
        /*00fa*/ 	.short	(.L_1983 - .L_1982)
.L_1982:
        /*00fc*/ 	.word	0x00000008
.L_1983:


//--------------------- .nv.info._Z25selective_scan_fwd_kernelI32Selective_Scan_fwd_kernel_traitsILi128ELi16ELi1ELb0ELb1ELb1ELb1ELb0EN3c104HalfEffEEv13SSMParamsBase --------------------------
	.section	.nv.info._Z25selective_scan_fwd_kernelI32Selective_Scan_fwd_kernel_traitsILi128ELi16ELi1ELb0ELb1ELb1ELb1ELb0EN3c104HalfEffEEv13SSMParamsBase,"",@"SHT_CUDA_INFO"
	.sectionflags	@""
	.align	4


	//----- nvinfo : EIATTR_CUDA_API_VERSION
	.align		4
        /*0000*/ 	.byte	0x04, 0x37
        /*0002*/ 	.short	(.L_1985 - .L_1984)
.L_1984:
        /*0004*/ 	.word	0x00000082


	//----- nvinfo : EIATTR_KPARAM_INFO
	.align		4
.L_1985:
        /*0008*/ 	.byte	0x04, 0x17
        /*000a*/ 	.short	(.L_1987 - .L_1986)
.L_1986:
        /*000c*/ 	.word	0x00000000
        /*0010*/ 	.short	0x0000
        /*0012*/ 	.short	0x0000
        /*0014*/ 	.byte	0x00, 0xf0, 0x21, 0x06


	//----- nvinfo : EIATTR_SPARSE_MMA_MASK
	.align		4
.L_1987:
        /*0018*/ 	.byte	0x03, 0x50
        /*001a*/ 	.short	0x0000


	//----- nvinfo : EIATTR_MAXREG_COUNT
	.align		4
        /*001c*/ 	.byte	0x03, 0x1b
        /*001e*/ 	.short	0x00a8


	//----- nvinfo : EIATTR_NUM_BARRIERS
	.align		4
        /*0020*/ 	.byte	0x02, 0x4c
        /*0022*/ 	.byte	0x01
	.zero		1


	//----- nvinfo : EIATTR_ANNOTATIONS
	.align		4
        /*0024*/ 	.byte	0x04, 0x55
        /*0026*/ 	.short	(.L_1989 - .L_1988)


	//   ....[0]....
.L_1988:
        /*0028*/ 	.word	0x00000001
        /*002c*/ 	.byte	0xd0, 0x45, 0x00, 0x00, 0x01, 0x00, 0x00, 0x00, 0xd0, 0x80, 0x00, 0x00, 0x01, 0x00, 0x00, 0x00
        /*003c*/ 	.byte	0xd0, 0x91, 0x00, 0x00


	//----- nvinfo : EIATTR_MERCURY_ISA_VERSION
	.align		4
.L_1989:
        /*0040*/ 	.byte	0x03, 0x5f
        /*0042*/ 	.short	0x0101


	//----- nvinfo : EIATTR_COOP_GROUP_MASK_REGIDS
	.align		4
        /*0044*/ 	.byte	0x04, 0x29
        /*0046*/ 	.short	(.L_1991 - .L_1990)


	//   ....[0]....
.L_1990:
        /*0048*/ 	.word	0xffffffff


	//   ....[1]....
        /*004c*/ 	.word	0xffffffff


	//   ....[2]....
        /*0050*/ 	.word	0xffffffff


	//   ....[3]....
        /*0054*/ 	.word	0xffffffff


	//   ....[4]....
        /*0058*/ 	.word	0xffffffff


	//   ....[5]....
        /*005c*/ 	.word	0xffffffff


	//   ....[6]....
        /*0060*/ 	.word	0xffffffff


	//   ....[7]....
        /*0064*/ 	.word	0xffffffff


	//   ....[8]....
        /*0068*/ 	.word	0xffffffff


	//   ....[9]....
        /*006c*/ 	.word	0xffffffff


	//   ....[10]....
        /*0070*/ 	.word	0xffffffff


	//   ....[11]....
        /*0074*/ 	.word	0xffffffff


	//   ....[12]....
        /*0078*/ 	.word	0xffffffff


	//   ....[13]....
        /*007c*/ 	.word	0xffffffff


	//   ....[14]....
        /*0080*/ 	.word	0xffffffff


	//   ....[15]....
        /*0084*/ 	.word	0xffffffff


	//   ....[16]....
        /*0088*/ 	.word	0xffffffff


	//   ....[17]....
        /*008c*/ 	.word	0xffffffff


	//   ....[18]....
        /*0090*/ 	.word	0xffffffff


	//----- nvinfo : EIATTR_COOP_GROUP_INSTR_OFFSETS
	.align		4
.L_1991:
        /*0094*/ 	.byte	0x04, 0x28
        /*0096*/ 	.short	(.L_1993 - .L_1992)


	//   ....[0]....
.L_1992:
        /*0098*/ 	.word	0x00002190


	//   ....[1]....
        /*009c*/ 	.word	0x00002720


	//   ....[2]....
        /*00a0*/ 	.word	0x00005d80


	//   ....[3]....
        /*00a4*/ 	.word	0x00006e40


	//   ....[4]....
        /*00a8*/ 	.word	0x00007470


	//   ....[5]....
        /*00ac*/ 	.word	0x00007480


	//   ....[6]....
        /*00b0*/ 	.word	0x000074d0


	//   ....[7]....
        /*00b4*/ 	.word	0x000074e0


	//   ....[8]....
        /*00b8*/ 	.word	0x00007520


	//   ....[9]....
        /*00bc*/ 	.word	0x00007540


	//   ....[10]....
        /*00c0*/ 	.word	0x00007580


	//   ....[11]....
        /*00c4*/ 	.word	0x000075a0


	//   ....[12]....
        /*00c8*/ 	.word	0x000075e0


	//   ....[13]....
        /*00cc*/ 	.word	0x00007600


	//   ....[14]....
        /*00d0*/ 	.word	0x00007770


	//   ....[15]....
        /*00d4*/ 	.word	0x000077a0


	//   ....[16]....
        /*00d8*/ 	.word	0x000085e0


	//   ....[17]....
        /*00dc*/ 	.word	0x00008d50


	//   ....[18]....
        /*00e0*/ 	.word	0x000097a0


	//----- nvinfo : EIATTR_VRC_CTA_INIT_COUNT
	.align		4
.L_1993:
        /*00e4*/ 	.byte	0x02, 0x4a
	.zero		1
	.zero		1


	//----- nvinfo : EIATTR_EXIT_INSTR_OFFSETS
	.align		4
        /*00e8*/ 	.byte	0x04, 0x1c
        /*00ea*/ 	.short	(.L_1995 - .L_1994)


	//   ....[0]....
.L_1994:
        /*00ec*/ 	.word	0x00000390


	//   ....[1]....
        /*00f0*/ 	.word	0x00001210


	//   ....[2]....
        /*00f4*/ 	.word	0x000013f0


	//   ....[3]....
        /*00f8*/ 	.word	0x00009c20


	//----- nvinfo : EIATTR_MAX_THREADS
	.align		4
.L_1995:
        /*00fc*/ 	.byte	0x04, 0x05
        /*00fe*/ 	.short	(.L_1997 - .L_1996)
.L_1996:
        /*0100*/ 	.word	0x00000080
        /*0104*/ 	.word	0x00000001
        /*0108*/ 	.word	0x00000001


	//----- nvinfo : EIATTR_CRS_STACK_SIZE
	.align		4
.L_1997:
        /*010c*/ 	.byte	0x04, 0x1e
        /*010e*/ 	.short	(.L_1999 - .L_1998)
.L_1998:
        /*0110*/ 	.word	0x00000000


	//----- nvinfo : EIATTR_CBANK_PARAM_SIZE
	.align		4
.L_1999:
        /*0114*/ 	.byte	0x03, 0x19
        /*0116*/ 	.short	0x0188


	//----- nvinfo : EIATTR_PARAM_CBANK
	.align		4
        /*0118*/ 	.byte	0x04, 0x0a
        /*011a*/ 	.short	(.L_2001 - .L_2000)
	.align		4
.L_2000:
        /*011c*/ 	.word	index@(.nv.constant0._Z25selective_scan_fwd_kernelI32Selective_Scan_fwd_kernel_traitsILi128ELi16ELi1ELb0ELb1ELb1ELb1ELb0EN3c104HalfEffEEv13SSMParamsBase)
        /*0120*/ 	.short	0x0380
        /*0122*/ 	.short	0x0188


	//----- nvinfo : EIATTR_SW_WAR
	.align		4
.L_2001:
        /*0124*/ 	.byte	0x04, 0x36
        /*0126*/ 	.short	(.L_2003 - .L_2002)
.L_2002:
        /*0128*/ 	.word	0x00000008
.L_2003:


//--------------------- .nv.info._Z25selective_scan_fwd_kernelI32Selective_Scan_fwd_kernel_traitsILi128ELi16ELi1ELb0ELb1ELb1ELb1ELb1EN3c104HalfEffEEv13SSMParamsBase --------------------------
	.section	.nv.info._Z25selective_scan_fwd_kernelI32Selective_Scan_fwd_kernel_traitsILi128ELi16ELi1ELb0ELb1ELb1ELb1ELb1EN3c104HalfEffEEv13SSMParamsBase,"",@"SHT_CUDA_INFO"
	.sectionflags	@""
	.align	4


	//----- nvinfo : EIATTR_CUDA_API_VERSION
	.align		4
        /*0000*/ 	.byte	0x04, 0x37
        /*0002*/ 	.short	(.L_2005 - .L_2004)
.L_2004:
        /*0004*/ 	.word	0x00000082


	//----- nvinfo : EIATTR_KPARAM_INFO
	.align		4
.L_2005:
        /*0008*/ 	.byte	0x04, 0x17
        /*000a*/ 	.short	(.L_2007 - .L_2006)
.L_2006:
        /*000c*/ 	.word	0x00000000
        /*0010*/ 	.short	0x0000
        /*0012*/ 	.short	0x0000
        /*0014*/ 	.byte	0x00, 0xf0, 0x21, 0x06


	//----- nvinfo : EIATTR_SPARSE_MMA_MASK
	.align		4
.L_2007:
        /*0018*/ 	.byte	0x03, 0x50
        /*001a*/ 	.short	0x0000


	//----- nvinfo : EIATTR_MAXREG_COUNT
	.align		4
        /*001c*/ 	.byte	0x03, 0x1b
        /*001e*/ 	.short	0x00a8


	//----- nvinfo : EIATTR_NUM_BARRIERS
	.align		4
        /*0020*/ 	.byte	0x02, 0x4c
        /*0022*/ 	.byte	0x01
	.zero		1


	//----- nvinfo : EIATTR_ANNOTATIONS
	.align		4
        /*0024*/ 	.byte	0x04, 0x55
        /*0026*/ 	.short	(.L_2009 - .L_2008)


	//   ....[0]....
.L_2008:
        /*0028*/ 	.word	0x00000001
        /*002c*/ 	.byte	0xc0, 0x46, 0x00, 0x00, 0x01, 0x00, 0x00, 0x00, 0xc0, 0x81, 0x00, 0x00, 0x01, 0x00, 0x00, 0x00
        /*003c*/ 	.byte	0x10, 0x93, 0x00, 0x00


	//----- nvinfo : EIATTR_MERCURY_ISA_VERSION
	.align		4
.L_2009:
        /*0040*/ 	.byte	0x03, 0x5f
        /*0042*/ 	.short	0x0101


	//----- nvinfo : EIATTR_COOP_GROUP_MASK_REGIDS
	.align		4
        /*0044*/ 	.byte	0x04, 0x29
        /*0046*/ 	.short	(.L_2011 - .L_2010)


	//   ....[0]....
.L_2010:
        /*0048*/ 	.word	0xffffffff


	//   ....[1]....
        /*004c*/ 	.word	0xffffffff


	//   ....[2]....
        /*0050*/ 	.word	0xffffffff


	//   ....[3]....
        /*0054*/ 	.word	0xffffffff


	//   ....[4]....
        /*0058*/ 	.word	0xffffffff


	//   ....[5]....
        /*005c*/ 	.word	0xffffffff


	//   ....[6]....
        /*0060*/ 	.word	0xffffffff


	//   ....[7]....
        /*0064*/ 	.word	0xffffffff


	//   ....[8]....
        /*0068*/ 	.word	0xffffffff


	//   ....[9]....
        /*006c*/ 	.word	0xffffffff


	//   ....[10]....
        /*0070*/ 	.word	0xffffffff


	//   ....[11]....
        /*0074*/ 	.word	0xffffffff


	//   ....[12]....
        /*0078*/ 	.word	0xffffffff


	//   ....[13]....
        /*007c*/ 	.word	0xffffffff


	//   ....[14]....
        /*0080*/ 	.word	0xffffffff


	//   ....[15]....
        /*0084*/ 	.word	0xffffffff


	//   ....[16]....
        /*0088*/ 	.word	0xffffffff


	//   ....[17]....
        /*008c*/ 	.word	0xffffffff


	//   ....[18]....
        /*0090*/ 	.word	0xffffffff


	//----- nvinfo : EIATTR_COOP_GROUP_INSTR_OFFSETS
	.align		4
.L_2011:
        /*0094*/ 	.byte	0x04, 0x28
        /*0096*/ 	.short	(.L_2013 - .L_2012)


	//   ....[0]....
.L_2012:
        /*0098*/ 	.word	0x00002280


	//   ....[1]....
        /*009c*/ 	.word	0x00002810


	//   ....[2]....
        /*00a0*/ 	.word	0x00005e70


	//   ....[3]....
        /*00a4*/ 	.word	0x00006f30


	//   ....[4]....
        /*00a8*/ 	.word	0x00007560


	//   ....[5]....
        /*00ac*/ 	.word	0x00007570


	//   ....[6]....
        /*00b0*/ 	.word	0x000075c0


	//   ....[7]....
        /*00b4*/ 	.word	0x000075d0


	//   ....[8]....
        /*00b8*/ 	.word	0x00007610


	//   ....[9]....
        /*00bc*/ 	.word	0x00007630


	//   ....[10]....
        /*00c0*/ 	.word	0x00007670


	//   ....[11]....
        /*00c4*/ 	.word	0x00007690


	//   ....[12]....
        /*00c8*/ 	.word	0x000076d0


	//   ....[13]....
        /*00cc*/ 	.word	0x000076f0


	//   ....[14]....
        /*00d0*/ 	.word	0x00007860


	//   ....[15]....
        /*00d4*/ 	.word	0x00007890


	//   ....[16]....
        /*00d8*/ 	.word	0x00008700


	//   ....[17]....
        /*00dc*/ 	.word	0x00008e70


	//   ....[18]....
        /*00e0*/ 	.word	0x000098b0


	//----- nvinfo : EIATTR_VRC_CTA_INIT_COUNT
	.align		4
.L_2013:
        /*00e4*/ 	.byte	0x02, 0x4a
	.zero		1
	.zero		1


	//----- nvinfo : EIATTR_EXIT_INSTR_OFFSETS
	.align		4
        /*00e8*/ 	.byte	0x04, 0x1c
        /*00ea*/ 	.short	(.L_2015 - .L_2014)


	//   ....[0]....
.L_2014:
        /*00ec*/ 	.word	0x00000400


	//   ....[1]....
        /*00f0*/ 	.word	0x00001320


	//   ....[2]....
        /*00f4*/ 	.word	0x000014e0


	//   ....[3]....
        /*00f8*/ 	.word	0x00009d20


	//----- nvinfo : EIATTR_MAX_THREADS
	.align		4
.L_2015:
        /*00fc*/ 	.byte	0x04, 0x05
        /*00fe*/ 	.short	(.L_2017 - .L_2016)
.L_2016:
        /*0100*/ 	.word	0x00000080
        /*0104*/ 	.word	0x00000001
        /*0108*/ 	.word	0x00000001


	//----- nvinfo : EIATTR_CRS_STACK_SIZE
	.align		4
.L_2017:
        /*010c*/ 	.byte	0x04, 0x1e
        /*010e*/ 	.short	(.L_2019 - .L_2018)
.L_2018:
        /*0110*/ 	.word	0x00000000


	//----- nvinfo : EIATTR_CBANK_PARAM_SIZE
	.align		4
.L_2019:
        /*0114*/ 	.byte	0x03, 0x19
        /*0116*/ 	.short	0x0188


	//----- nvinfo : EIATTR_PARAM_CBANK
	.align		4
        /*0118*/ 	.byte	0x04, 0x0a
        /*011a*/ 	.short	(.L_2021 - .L_2020)
	.align		4
.L_2020:
        /*011c*/ 	.word	index@(.nv.constant0._Z25selective_scan_fwd_kernelI32Selective_Scan_fwd_kernel_traitsILi128ELi16ELi1ELb0ELb1ELb1ELb1ELb1EN3c104HalfEffEEv13SSMParamsBase)
        /*0120*/ 	.short	0x0380
        /*0122*/ 	.short	0x0188


	//----- nvinfo : EIATTR_SW_WAR
	.align		4
.L_2021:
        /*0124*/ 	.byte	0x04, 0x36
        /*0126*/ 	.short	(.L_2023 - .L_2022)
.L_2022:
        /*0128*/ 	.word	0x00000008
.L_2023:


//--------------------- .nv.info._Z25selective_scan_fwd_kernelI32Selective_Scan_fwd_kernel_traitsILi128ELi16ELi1ELb1ELb1ELb1ELb0ELb0EN3c104HalfEffEEv13SSMParamsBase --------------------------
	.section	.nv.info._Z25selective_scan_fwd_kernelI32Selective_Scan_fwd_kernel_traitsILi128ELi16ELi1ELb1ELb1ELb1ELb0ELb0EN3c104HalfEffEEv13SSMParamsBase,"",@"SHT_CUDA_INFO"
	.sectionflags	@""
	.align	4


	//----- nvinfo : EIATTR_CUDA_API_VERSION
	.align		4
        /*0000*/ 	.byte	0x04, 0x37
        /*0002*/ 	.short	(.L_2025 - .L_2024)
.L_2024:
        /*0004*/ 	.word	0x00000082


	//----- nvinfo : EIATTR_KPARAM_INFO
	.align		4
.L_2025:
        /*0008*/ 	.byte	0x04, 0x17
        /*000a*/ 	.short	(.L_2027 - .L_2026)
.L_2026:
        /*000c*/ 	.word	0x00000000
        /*0010*/ 	.short	0x0000
        /*0012*/ 	.short	0x0000
        /*0014*/ 	.byte	0x00, 0xf0, 0x21, 0x06


	//----- nvinfo : EIATTR_SPARSE_MMA_MASK
	.align		4
.L_2027:
        /*0018*/ 	.byte	0x03, 0x50
        /*001a*/ 	.short	0x0000


	//----- nvinfo : EIATTR_MAXREG_COUNT
	.align		4
        /*001c*/ 	.byte	0x03, 0x1b
        /*001e*/ 	.short	0x00a8


	//----- nvinfo : EIATTR_NUM_BARRIERS
	.align		4
        /*0020*/ 	.byte	0x02, 0x4c
        /*0022*/ 	.byte	0x01
	.zero		1


	//----- nvinfo : EIATTR_MERCURY_ISA_VERSION
	.align		4
        /*0024*/ 	.byte	0x03, 0x5f
        /*0026*/ 	.short	0x0101


	//----- nvinfo : EIATTR_COOP_GROUP_MASK_REGIDS
	.align		4
        /*0028*/ 	.byte	0x04, 0x29
        /*002a*/ 	.short	(.L_2029 - .L_2028)


	//   ....[0]....
.L_2028:
        /*002c*/ 	.word	0xffffffff


	//   ....[1]....
        /*0030*/ 	.word	0xffffffff


	//   ....[2]....
        /*0034*/ 	.word	0xffffffff


	//   ....[3]....
        /*0038*/ 	.word	0xffffffff


	//   ....[4]....
        /*003c*/ 	.word	0xffffffff


	//   ....[5]....
        /*0040*/ 	.word	0xffffffff


	//   ....[6]....
        /*0044*/ 	.word	0xffffffff


	//   ....[7]....
        /*0048*/ 	.word	0xffffffff


	//   ....[8]....
        /*004c*/ 	.word	0xffffffff


	//   ....[9]....
        /*0050*/ 	.word	0xffffffff


	//   ....[10]....
        /*0054*/ 	.word	0xffffffff


	//   ....[11]....
        /*0058*/ 	.word	0xffffffff


	//   ....[12]....
        /*005c*/ 	.word	0xffffffff


	//   ....[13]....
        /*0060*/ 	.word	0xffffffff


	//   ....[14]....
        /*0064*/ 	.word	0xffffffff


	//   ....[15]....
        /*0068*/ 	.word	0xffffffff


	//   ....[16]....
        /*006c*/ 	.word	0xffffffff


	//----- nvinfo : EIATTR_COOP_GROUP_INSTR_OFFSETS
	.align		4
.L_2029:
        /*0070*/ 	.byte	0x04, 0x28
        /*0072*/ 	.short	(.L_2031 - .L_2030)


	//   ....[0]....
.L_2030:
        /*0074*/ 	.word	0x00001180


	//   ....[1]....
        /*0078*/ 	.word	0x00001210


	//   ....[2]....
        /*007c*/ 	.word	0x00003cd0


	//   ....[3]....
        /*0080*/ 	.word	0x00004420


	//   ....[4]....
        /*0084*/ 	.word	0x000049a0


	//   ....[5]....
        /*0088*/ 	.word	0x000049f0


	//   ....[6]....
        /*008c*/ 	.word	0x00004a20


	//   ....[7]....
        /*0090*/ 	.word	0x00004a50


	//   ....[8]....
        /*0094*/ 	.word	0x00004a80


	//   ....[9]....
        /*0098*/ 	.word	0x00004ab0


	//   ....[10]....
        /*009c*/ 	.word	0x00004b00


	//   ....[11]....
        /*00a0*/ 	.word	0x00004b10


	//   ....[12]....
        /*00a4*/ 	.word	0x00004b60


	//   ....[13]....
        /*00a8*/ 	.word	0x00004b70


	//   ....[14]....
        /*00ac*/ 	.word	0x00004c10


	//   ....[15]....
        /*00b0*/ 	.word	0x00004c20


	//   ....[16]....
        /*00b4*/ 	.word	0x00005620


	//----- nvinfo : EIATTR_VRC_CTA_INIT_COUNT
	.align		4
.L_2031:
        /*00b8*/ 	.byte	0x02, 0x4a
	.zero		1
	.zero		1


	//----- nvinfo : EIATTR_EXIT_INSTR_OFFSETS
	.align		4
        /*00bc*/ 	.byte	0x04, 0x1c
        /*00be*/ 	.short	(.L_2033 - .L_2032)


	//   ....[0]....
.L_2032:
        /*00c0*/ 	.word	0x00000290


	//   ....[1]....
        /*00c4*/ 	.word	0x00000e90


	//   ....[2]....
        /*00c8*/ 	.word	0x00001080


	//   ....[3]....
        /*00cc*/ 	.word	0x000057c0


	//----- nvinfo : EIATTR_MAX_THREADS
	.align		4
.L_2033:
        /*00d0*/ 	.byte	0x04, 0x05
        /*00d2*/ 	.short	(.L_2035 - .L_2034)
.L_2034:
        /*00d4*/ 	.word	0x00000080
        /*00d8*/ 	.word	0x00000001
        /*00dc*/ 	.word	0x00000001


	//----- nvinfo : EIATTR_CRS_STACK_SIZE
	.align		4
.L_2035:
        /*00e0*/ 	.byte	0x04, 0x1e
        /*00e2*/ 	.short	(.L_2037 - .L_2036)
.L_2036:
        /*00e4*/ 	.word	0x00000000


	//----- nvinfo : EIATTR_CBANK_PARAM_SIZE
	.align		4
.L_2037:
        /*00e8*/ 	.byte	0x03, 0x19
        /*00ea*/ 	.short	0x0188


	//----- nvinfo : EIATTR_PARAM_CBANK
	.align		4
        /*00ec*/ 	.byte	0x04, 0x0a
        /*00ee*/ 	.short	(.L_2039 - .L_2038)
	.align		4
.L_2038:
        /*00f0*/ 	.word	index@(.nv.constant0._Z25selective_scan_fwd_kernelI32Selective_Scan_fwd_kernel_traitsILi128ELi16ELi1ELb1ELb1ELb1ELb0ELb0EN3c104HalfEffEEv13SSMParamsBase)
        /*00f4*/ 	.short	0x0380
        /*00f6*/ 	.short	0x0188


	//----- nvinfo : EIATTR_SW_WAR
	.align		4
.L_2039:
        /*00f8*/ 	.byte	0x04, 0x36
        /*00fa*/ 	.short	(.L_2041 - .L_2040)
.L_2040:
        /*00fc*/ 	.word	0x00000008
.L_2041:


//--------------------- .nv.info._Z25selective_scan_fwd_kernelI32Selective_Scan_fwd_kernel_traitsILi128ELi16ELi1ELb1ELb1ELb1ELb0ELb1EN3c104HalfEffEEv13SSMParamsBase --------------------------
	.section	.nv.info._Z25selective_scan_fwd_kernelI32Selective_Scan_fwd_kernel_traitsILi128ELi16ELi1ELb1ELb1ELb1ELb0ELb1EN3c104HalfEffEEv13SSMParamsBase,"",@"SHT_CUDA_INFO"
	.sectionflags	@""
	.align	4


	//----- nvinfo : EIATTR_CUDA_API_VERSION
	.align		4
        /*0000*/ 	.byte	0x04, 0x37
        /*0002*/ 	.short	(.L_2043 - .L_2042)
.L_2042:
        /*0004*/ 	.word	0x00000082


	//----- nvinfo : EIATTR_KPARAM_INFO
	.align		4
.L_2043:
        /*0008*/ 	.byte	0x04, 0x17
        /*000a*/ 	.short	(.L_2045 - .L_2044)
.L_2044:
        /*000c*/ 	.word	0x00000000
        /*0010*/ 	.short	0x0000
        /*0012*/ 	.short	0x0000
        /*0014*/ 	.byte	0x00, 0xf0, 0x21, 0x06


	//----- nvinfo : EIATTR_SPARSE_MMA_MASK
	.align		4
.L_2045:
        /*0018*/ 	.byte	0x03, 0x50
        /*001a*/ 	.short	0x0000


	//----- nvinfo : EIATTR_MAXREG_COUNT
	.align		4
        /*001c*/ 	.byte	0x03, 0x1b
        /*001e*/ 	.short	0x00a8


	//----- nvinfo : EIATTR_NUM_BARRIERS
	.align		4
        /*0020*/ 	.byte	0x02, 0x4c
        /*0022*/ 	.byte	0x01
	.zero		1


	//----- nvinfo : EIATTR_MERCURY_ISA_VERSION
	.align		4
        /*0024*/ 	.byte	0x03, 0x5f
        /*0026*/ 	.short	0x0101


	//----- nvinfo : EIATTR_COOP_GROUP_MASK_REGIDS
	.align		4
        /*0028*/ 	.byte	0x04, 0x29
        /*002a*/ 	.short	(.L_2047 - .L_2046)


	//   ....[0]....
.L_2046:
        /*002c*/ 	.word	0xffffffff


	//   ....[1]....
        /*0030*/ 	.word	0xffffffff


	//   ....[2]....
        /*0034*/ 	.word	0xffffffff


	//   ....[3]....
        /*0038*/ 	.word	0xffffffff


	//   ....[4]....
        /*003c*/ 	.word	0xffffffff


	//   ....[5]....
        /*0040*/ 	.word	0xffffffff


	//   ....[6]....
        /*0044*/ 	.word	0xffffffff


	//   ....[7]....
        /*0048*/ 	.word	0xffffffff


	//   ....[8]....
        /*004c*/ 	.word	0xffffffff


	//   ....[9]....
        /*0050*/ 	.word	0xffffffff


	//   ....[10]....
        /*0054*/ 	.word	0xffffffff


	//   ....[11]....
        /*0058*/ 	.word	0xffffffff


	//   ....[12]....
        /*005c*/ 	.word	0xffffffff


	//   ....[13]....
        /*0060*/ 	.word	0xffffffff


	//   ....[14]....
        /*0064*/ 	.word	0xffffffff


	//   ....[15]....
        /*0068*/ 	.word	0xffffffff


	//   ....[16]....
        /*006c*/ 	.word	0xffffffff


	//----- nvinfo : EIATTR_COOP_GROUP_INSTR_OFFSETS
	.align		4
.L_2047:
        /*0070*/ 	.byte	0x04, 0x28
        /*0072*/ 	.short	(.L_2049 - .L_2048)


	//   ....[0]....
.L_2048:
        /*0074*/ 	.word	0x00002180


	//   ....[1]....
        /*0078*/ 	.word	0x00002600


	//   ....[2]....
        /*007c*/ 	.word	0x00005840


	//   ....[3]....
        /*0080*/ 	.word	0x00006500


	//   ....[4]....
        /*0084*/ 	.word	0x00006c50


	//   ....[5]....
        /*0088*/ 	.word	0x00006c60


	//   ....[6]....
        /*008c*/ 	.word	0x00006cb0


	//   ....[7]....
        /*0090*/ 	.word	0x00006cc0


	//   ....[8]....
        /*0094*/ 	.word	0x00006d00


	//   ....[9]....
        /*0098*/ 	.word	0x00006d20


	//   ....[10]....
        /*009c*/ 	.word	0x00006d60


	//   ....[11]....
        /*00a0*/ 	.word	0x00006d90


	//   ....[12]....
        /*00a4*/ 	.word	0x00006e20


	//   ....[13]....
        /*00a8*/ 	.word	0x00006e40


	//   ....[14]....
        /*00ac*/ 	.word	0x00006ec0


	//   ....[15]....
        /*00b0*/ 	.word	0x00006ed0


	//   ....[16]....
        /*00b4*/ 	.word	0x00007c30


	//----- nvinfo : EIATTR_VRC_CTA_INIT_COUNT
	.align		4
.L_2049:
        /*00b8*/ 	.byte	0x02, 0x4a
	.zero		1
	.zero		1


	//----- nvinfo : EIATTR_EXIT_INSTR_OFFSETS
	.align		4
        /*00bc*/ 	.byte	0x04, 0x1c
        /*00be*/ 	.short	(.L_2051 - .L_2050)


	//   ....[0]....
.L_2050:
        /*00c0*/ 	.word	0x000003f0


	//   ....[1]....
        /*00c4*/ 	.word	0x00001310


	//   ....[2]....
        /*00c8*/ 	.word	0x000014d0


	//   ....[3]....
        /*00cc*/ 	.word	0x00007fc0


	//----- nvinfo : EIATTR_MAX_THREADS
	.align		4
.L_2051:
        /*00d0*/ 	.byte	0x04, 0x05
        /*00d2*/ 	.short	(.L_2053 - .L_2052)
.L_2052:
        /*00d4*/ 	.word	0x00000080
        /*00d8*/ 	.word	0x00000001
        /*00dc*/ 	.word	0x00000001


	//----- nvinfo : EIATTR_CRS_STACK_SIZE
	.align		4
.L_2053:
        /*00e0*/ 	.byte	0x04, 0x1e
        /*00e2*/ 	.short	(.L_2055 - .L_2054)
.L_2054:
        /*00e4*/ 	.word	0x00000000


	//----- nvinfo : EIATTR_CBANK_PARAM_SIZE
	.align		4
.L_2055:
        /*00e8*/ 	.byte	0x03, 0x19
        /*00ea*/ 	.short	0x0188


	//----- nvinfo : EIATTR_PARAM_CBANK
	.align		4
        /*00ec*/ 	.byte	0x04, 0x0a
        /*00ee*/ 	.short	(.L_2057 - .L_2056)
	.align		4
.L_2056:
        /*00f0*/ 	.word	index@(.nv.constant0._Z25selective_scan_fwd_kernelI32Selective_Scan_fwd_kernel_traitsILi128ELi16ELi1ELb1ELb1ELb1ELb0ELb1EN3c104HalfEffEEv13SSMParamsBase)
        /*00f4*/ 	.short	0x0380
        /*00f6*/ 	.short	0x0188


	//----- nvinfo : EIATTR_SW_WAR
	.align		4
.L_2057:
        /*00f8*/ 	.byte	0x04, 0x36
        /*00fa*/ 	.short	(.L_2059 - .L_2058)
.L_2058:
        /*00fc*/ 	.word	0x00000008
.L_2059:


//--------------------- .nv.info._Z25selective_scan_fwd_kernelI32Selective_Scan_fwd_kernel_traitsILi128ELi16ELi1ELb1ELb1ELb1ELb1ELb0EN3c104HalfEffEEv13SSMParamsBase --------------------------
	.section	.nv.info._Z25selective_scan_fwd_kernelI32Selective_Scan_fwd_kernel_traitsILi128ELi16ELi1ELb1ELb1ELb1ELb1ELb0EN3c104HalfEffEEv13SSMParamsBase,"",@"SHT_CUDA_INFO"
	.sectionflags	@""
	.align	4


	//----- nvinfo : EIATTR_CUDA_API_VERSION
	.align		4
        /*0000*/ 	.byte	0x04, 0x37
        /*0002*/ 	.short	(.L_2061 - .L_2060)
.L_2060:
        /*0004*/ 	.word	0x00000082


	//----- nvinfo : EIATTR_KPARAM_INFO
	.align		4
.L_2061:
        /*0008*/ 	.byte	0x04, 0x17
        /*000a*/ 	.short	(.L_2063 - .L_2062)
.L_2062:
        /*000c*/ 	.word	0x00000000
        /*0010*/ 	.short	0x0000
        /*0012*/ 	.short	0x0000
        /*0014*/ 	.byte	0x00, 0xf0, 0x21, 0x06


	//----- nvinfo : EIATTR_SPARSE_MMA_MASK
	.align		4
.L_2063:
        /*0018*/ 	.byte	0x03, 0x50
        /*001a*/ 	.short	0x0000


	//----- nvinfo : EIATTR_MAXREG_COUNT
	.align		4
        /*001c*/ 	.byte	0x03, 0x1b
        /*001e*/ 	.short	0x00a8


	//----- nvinfo : EIATTR_NUM_BARRIERS
	.align		4
        /*0020*/ 	.byte	0x02, 0x4c
        /*0022*/ 	.byte	0x01
	.zero		1


	//----- nvinfo : EIATTR_MERCURY_ISA_VERSION
	.align		4
        /*0024*/ 	.byte	0x03, 0x5f
        /*0026*/ 	.short	0x0101


	//----- nvinfo : EIATTR_COOP_GROUP_MASK_REGIDS
	.align		4
        /*0028*/ 	.byte	0x04, 0x29
        /*002a*/ 	.short	(.L_2065 - .L_2064)


	//   ....[0]....
.L_2064:
        /*002c*/ 	.word	0xffffffff


	//   ....[1]....
        /*0030*/ 	.word	0xffffffff


	//   ....[2]....
        /*0034*/ 	.word	0xffffffff


	//   ....[3]....
        /*0038*/ 	.word	0xffffffff


	//   ....[4]....
        /*003c*/ 	.word	0xffffffff


	//   ....[5]....
        /*0040*/ 	.word	0xffffffff


	//   ....[6]....
        /*0044*/ 	.word	0xffffffff


	//   ....[7]....
        /*0048*/ 	.word	0xffffffff


	//   ....[8]....
        /*004c*/ 	.word	0xffffffff


	//   ....[9]....
        /*0050*/ 	.word	0xffffffff


	//   ....[10]....
        /*0054*/ 	.word	0xffffffff


	//   ....[11]....
        /*0058*/ 	.word	0xffffffff


	//   ....[12]....
        /*005c*/ 	.word	0xffffffff


	//   ....[13]....
        /*0060*/ 	.word	0xffffffff


	//   ....[14]....
        /*0064*/ 	.word	0xffffffff


	//   ....[15]....
        /*0068*/ 	.word	0xffffffff


	//   ....[16]....
        /*006c*/ 	.word	0xffffffff


	//   ....[17]....
        /*0070*/ 	.word	0xffffffff


	//   ....[18]....
        /*0074*/ 	.word	0xffffffff


	//----- nvinfo : EIATTR_COOP_GROUP_INSTR_OFFSETS
	.align		4
.L_2065:
        /*0078*/ 	.byte	0x04, 0x28
        /*007a*/ 	.short	(.L_2067 - .L_2066)


	//   ....[0]....
.L_2066:
        /*007c*/ 	.word	0x00001170


	//   ....[1]....
        /*0080*/ 	.word	0x00001200


	//   ....[2]....
        /*0084*/ 	.word	0x00003cc0


	//   ....[3]....
        /*0088*/ 	.word	0x00004460


	//   ....[4]....
        /*008c*/ 	.word	0x00004990


	//   ....[5]....
        /*0090*/ 	.word	0x000049e0


	//   ....[6]....
        /*0094*/ 	.word	0x00004a10


	//   ....[7]....
        /*0098*/ 	.word	0x00004a40


	//   ....[8]....
        /*009c*/ 	.word	0x00004a70


	//   ....[9]....
        /*00a0*/ 	.word	0x00004aa0


	//   ....[10]....
        /*00a4*/ 	.word	0x00004af0


	//   ....[11]....
        /*00a8*/ 	.word	0x00004b00


	//   ....[12]....
        /*00ac*/ 	.word	0x00004b50


	//   ....[13]....
        /*00b0*/ 	.word	0x00004b60


	//   ....[14]....
        /*00b4*/ 	.word	0x00004c00


	//   ....[15]....
        /*00b8*/ 	.word	0x00004c10


	//   ....[16]....
        /*00bc*/ 	.word	0x00005620


	//   ....[17]....
        /*00c0*/ 	.word	0x00005810


	//   ....[18]....
        /*00c4*/ 	.word	0x00006080


	//----- nvinfo : EIATTR_VRC_CTA_INIT_COUNT
	.align		4
.L_2067:
        /*00c8*/ 	.byte	0x02, 0x4a
	.zero		1
	.zero		1


	//----- nvinfo : EIATTR_EXIT_INSTR_OFFSETS
	.align		4
        /*00cc*/ 	.byte	0x04, 0x1c
        /*00ce*/ 	.short	(.L_2069 - .L_2068)


	//   ....[0]....
.L_2068:
        /*00d0*/ 	.word	0x00000290


	//   ....[1]....
        /*00d4*/ 	.word	0x00000e80


	//   ....[2]....
        /*00d8*/ 	.word	0x00001070


	//   ....[3]....
        /*00dc*/ 	.word	0x000060e0


	//----- nvinfo : EIATTR_MAX_THREADS
	.align		4
.L_2069:
        /*00e0*/ 	.byte	0x04, 0x05
        /*00e2*/ 	.short	(.L_2071 - .L_2070)
.L_2070:
        /*00e4*/ 	.word	0x00000080
        /*00e8*/ 	.word	0x00000001
        /*00ec*/ 	.word	0x00000001


	//----- nvinfo : EIATTR_CRS_STACK_SIZE
	.align		4
.L_2071:
        /*00f0*/ 	.byte	0x04, 0x1e
        /*00f2*/ 	.short	(.L_2073 - .L_2072)
.L_2072:
        /*00f4*/ 	.word	0x00000000


	//----- nvinfo : EIATTR_CBANK_PARAM_SIZE
	.align		4
.L_2073:
        /*00f8*/ 	.byte	0x03, 0x19
        /*00fa*/ 	.short	0x0188


	//----- nvinfo : EIATTR_PARAM_CBANK
	.align		4
        /*00fc*/ 	.byte	0x04, 0x0a
        /*00fe*/ 	.short	(.L_2075 - .L_2074)
	.align		4
.L_2074:
        /*0100*/ 	.word	index@(.nv.constant0._Z25selective_scan_fwd_kernelI32Selective_Scan_fwd_kernel_traitsILi128ELi16ELi1ELb1ELb1ELb1ELb1ELb0EN3c104HalfEffEEv13SSMParamsBase)
        /*0104*/ 	.short	0x0380
        /*0106*/ 	.short	0x0188


	//----- nvinfo : EIATTR_SW_WAR
	.align		4
.L_2075:
        /*0108*/ 	.byte	0x04, 0x36
        /*010a*/ 	.short	(.L_2077 - .L_2076)
.L_2076:
        /*010c*/ 	.word	0x00000008
.L_2077:


//--------------------- .nv.info._Z25selective_scan_fwd_kernelI32Selective_Scan_fwd_kernel_traitsILi128ELi16ELi1ELb1ELb1ELb1ELb1ELb1EN3c104HalfEffEEv13SSMParamsBase --------------------------
	.section	.nv.info._Z25selective_scan_fwd_kernelI32Selective_Scan_fwd_kernel_traitsILi128ELi16ELi1ELb1ELb1ELb1ELb1ELb1EN3c104HalfEffEEv13SSMParamsBase,"",@"SHT_CUDA_INFO"
	.sectionflags	@""
	.align	4


	//----- nvinfo : EIATTR_CUDA_API_VERSION
	.align		4
        /*0000*/ 	.byte	0x04, 0x37
        /*0002*/ 	.short	(.L_2079 - .L_2078)
.L_2078:
        /*0004*/ 	.word	0x00000082


	//----- nvinfo : EIATTR_KPARAM_INFO
	.align		4
.L_2079:
        /*0008*/ 	.byte	0x04, 0x17
        /*000a*/ 	.short	(.L_2081 - .L_2080)
.L_2080:
        /*000c*/ 	.word	0x00000000
        /*0010*/ 	.short	0x0000
        /*0012*/ 	.short	0x0000
        /*0014*/ 	.byte	0x00, 0xf0, 0x21, 0x06


	//----- nvinfo : EIATTR_SPARSE_MMA_MASK
	.align		4
.L_2081:
        /*0018*/ 	.byte	0x03, 0x50
        /*001a*/ 	.short	0x0000


	//----- nvinfo : EIATTR_MAXREG_COUNT
	.align		4
        /*001c*/ 	.byte	0x03, 0x1b
        /*001e*/ 	.short	0x00a8


	//----- nvinfo : EIATTR_NUM_BARRIERS
	.align		4
        /*0020*/ 	.byte	0x02, 0x4c
        /*0022*/ 	.byte	0x01
	.zero		1


	//----- nvinfo : EIATTR_ANNOTATIONS
	.align		4
        /*0024*/ 	.byte	0x04, 0x55
        /*0026*/ 	.short	(.L_2083 - .L_2082)


	//   ....[0]....
.L_2082:
        /*0028*/ 	.word	0x00000001
        /*002c*/ 	.byte	0xc0, 0x46, 0x00, 0x00, 0x01, 0x00, 0x00, 0x00, 0xc0, 0x81, 0x00, 0x00, 0x01, 0x00, 0x00, 0x00
        /*003c*/ 	.byte	0x10, 0x93, 0x00, 0x00


	//----- nvinfo : EIATTR_MERCURY_ISA_VERSION
	.align		4
.L_2083:
        /*0040*/ 	.byte	0x03, 0x5f
        /*0042*/ 	.short	0x0101


	//----- nvinfo : EIATTR_COOP_GROUP_MASK_REGIDS
	.align		4
        /*0044*/ 	.byte	0x04, 0x29
        /*0046*/ 	.short	(.L_2085 - .L_2084)


	//   ....[0]....
.L_2084:
        /*0048*/ 	.word	0xffffffff


	//   ....[1]....
        /*004c*/ 	.word	0xffffffff


	//   ....[2]....
        /*0050*/ 	.word	0xffffffff


	//   ....[3]....
        /*0054*/ 	.word	0xffffffff


	//   ....[4]....
        /*0058*/ 	.word	0xffffffff


	//   ....[5]....
        /*005c*/ 	.word	0xffffffff


	//   ....[6]....
        /*0060*/ 	.word	0xffffffff


	//   ....[7]....
        /*0064*/ 	.word	0xffffffff


	//   ....[8]....
        /*0068*/ 	.word	0xffffffff


	//   ....[9]....
        /*006c*/ 	.word	0xffffffff


	//   ....[10]....
        /*0070*/ 	.word	0xffffffff


	//   ....[11]....
        /*0074*/ 	.word	0xffffffff


	//   ....[12]....
        /*0078*/ 	.word	0xffffffff


	//   ....[13]....
        /*007c*/ 	.word	0xffffffff


	//   ....[14]....
        /*0080*/ 	.word	0xffffffff


	//   ....[15]....
        /*0084*/ 	.word	0xffffffff


	//   ....[16]....
        /*0088*/ 	.word	0xffffffff


	//   ....[17]....
        /*008c*/ 	.word	0xffffffff


	//   ....[18]....
        /*0090*/ 	.word	0xffffffff


	//----- nvinfo : EIATTR_COOP_GROUP_INSTR_OFFSETS
	.align		4
.L_2085:
        /*0094*/ 	.byte	0x04, 0x28
        /*0096*/ 	.short	(.L_2087 - .L_2086)


	//   ....[0]....
.L_2086:
        /*0098*/ 	.word	0x00002280


	//   ....[1]....
        /*009c*/ 	.word	0x00002810


	//   ....[2]....
        /*00a0*/ 	.word	0x00005e70


	//   ....[3]....
        /*00a4*/ 	.word	0x00006f30


	//   ....[4]....
        /*00a8*/ 	.word	0x00007560


	//   ....[5]....
        /*00ac*/ 	.word	0x00007570


	//   ....[6]....
        /*00b0*/ 	.word	0x000075c0


	//   ....[7]....
        /*00b4*/ 	.word	0x000075d0


	//   ....[8]....
        /*00b8*/ 	.word	0x00007610


	//   ....[9]....
        /*00bc*/ 	.word	0x00007630


	//   ....[10]....
        /*00c0*/ 	.word	0x00007670


	//   ....[11]....
        /*00c4*/ 	.word	0x00007690


	//   ....[12]....
        /*00c8*/ 	.word	0x000076d0


	//   ....[13]....
        /*00cc*/ 	.word	0x000076f0


	//   ....[14]....
        /*00d0*/ 	.word	0x00007860


	//   ....[15]....
        /*00d4*/ 	.word	0x00007890


	//   ....[16]....
        /*00d8*/ 	.word	0x00008700


	//   ....[17]....
        /*00dc*/ 	.word	0x00008e70


	//   ....[18]....
        /*00e0*/ 	.word	0x000098b0


	//----- nvinfo : EIATTR_VRC_CTA_INIT_COUNT
	.align		4
.L_2087:
        /*00e4*/ 	.byte	0x02, 0x4a
	.zero		1
	.zero		1


	//----- nvinfo : EIATTR_EXIT_INSTR_OFFSETS
	.align		4
        /*00e8*/ 	.byte	0x04, 0x1c
        /*00ea*/ 	.short	(.L_2089 - .L_2088)


	//   ....[0]....
.L_2088:
        /*00ec*/ 	.word	0x00000400


	//   ....[1]....
        /*00f0*/ 	.word	0x00001320


	//   ....[2]....
        /*00f4*/ 	.word	0x000014e0


	//   ....[3]....
        /*00f8*/ 	.word	0x00009d20


	//----- nvinfo : EIATTR_MAX_THREADS
	.align		4
.L_2089:
        /*00fc*/ 	.byte	0x04, 0x05
        /*00fe*/ 	.short	(.L_2091 - .L_2090)
.L_2090:
        /*0100*/ 	.word	0x00000080
        /*0104*/ 	.word	0x00000001
        /*0108*/ 	.word	0x00000001


	//----- nvinfo : EIATTR_CRS_STACK_SIZE
	.align		4
.L_2091:
        /*010c*/ 	.byte	0x04, 0x1e
        /*010e*/ 	.short	(.L_2093 - .L_2092)
.L_2092:
        /*0110*/ 	.word	0x00000000


	//----- nvinfo : EIATTR_CBANK_PARAM_SIZE
	.align		4
.L_2093:
        /*0114*/ 	.byte	0x03, 0x19
        /*0116*/ 	.short	0x0188


	//----- nvinfo : EIATTR_PARAM_CBANK
	.align		4
        /*0118*/ 	.byte	0x04, 0x0a
        /*011a*/ 	.short	(.L_2095 - .L_2094)
	.align		4
.L_2094:
        /*011c*/ 	.word	index@(.nv.constant0._Z25selective_scan_fwd_kernelI32Selective_Scan_fwd_kernel_traitsILi128ELi16ELi1ELb1ELb1ELb1ELb1ELb1EN3c104HalfEffEEv13SSMParamsBase)
        /*0120*/ 	.short	0x0380
        /*0122*/ 	.short	0x0188


	//----- nvinfo : EIATTR_SW_WAR
	.align		4
.L_2095:
        /*0124*/ 	.byte	0x04, 0x36
        /*0126*/ 	.short	(.L_2097 - .L_2096)
.L_2096:
        /*0128*/ 	.word	0x00000008
.L_2097:


//--------------------- .nv.info._Z25selective_scan_fwd_kernelI32Selective_Scan_fwd_kernel_traitsILi32ELi16ELi1ELb0ELb1ELb1ELb0ELb0EN3c104HalfEffEEv13SSMParamsBase --------------------------
	.section	.nv.info._Z25selective_scan_fwd_kernelI32Selective_Scan_fwd_kernel_traitsILi32ELi16ELi1ELb0ELb1ELb1ELb0ELb0EN3c104HalfEffEEv13SSMParamsBase,"",@"SHT_CUDA_INFO"
	.sectionflags	@""
	.align	4


	//----- nvinfo : EIATTR_CUDA_API_VERSION
	.align		4
        /*0000*/ 	.byte	0x04, 0x37
        /*0002*/ 	.short	(.L_2099 - .L_2098)
.L_2098:
        /*0004*/ 	.word	0x00000082


	//----- nvinfo : EIATTR_KPARAM_INFO
	.align		4
.L_2099:
        /*0008*/ 	.byte	0x04, 0x17
        /*000a*/ 	.short	(.L_2101 - .L_2100)
.L_2100:
        /*000c*/ 	.word	0x00000000
        /*0010*/ 	.short	0x0000
        /*0012*/ 	.short	0x0000
        /*0014*/ 	.byte	0x00, 0xf0, 0x21, 0x06


	//----- nvinfo : EIATTR_SPARSE_MMA_MASK
	.align		4
.L_2101:
        /*0018*/ 	.byte	0x03, 0x50
        /*001a*/ 	.short	0x0000


	//----- nvinfo : EIATTR_MAXREG_COUNT
	.align		4
        /*001c*/ 	.byte	0x03, 0x1b
        /*001e*/ 	.short	0x00ff


	//----- nvinfo : EIATTR_NUM_BARRIERS
	.align		4
        /*0020*/ 	.byte	0x02, 0x4c
        /*0022*/ 	.byte	0x01
	.zero		1


	//----- nvinfo : EIATTR_MERCURY_ISA_VERSION
	.align		4
        /*0024*/ 	.byte	0x03, 0x5f
        /*0026*/ 	.short	0x0101


	//----- nvinfo : EIATTR_COOP_GROUP_MASK_REGIDS
	.align		4
        /*0028*/ 	.byte	0x04, 0x29
        /*002a*/ 	.short	(.L_2103 - .L_2102)


	//   ....[0]....
.L_2102:
        /*002c*/ 	.word	0xffffffff


	//   ....[1]....
        /*0030*/ 	.word	0xffffffff


	//   ....[2]....
        /*0034*/ 	.word	0xffffffff


	//   ....[3]....
        /*0038*/ 	.word	0xffffffff


	//   ....[4]....
        /*003c*/ 	.word	0xffffffff


	//   ....[5]....
        /*0040*/ 	.word	0xffffffff


	//   ....[6]....
        /*0044*/ 	.word	0xffffffff


	//   ....[7]....
        /*0048*/ 	.word	0xffffffff


	//   ....[8]....
        /*004c*/ 	.word	0xffffffff


	//   ....[9]....
        /*0050*/ 	.word	0xffffffff


	//   ....[10]....
        /*0054*/ 	.word	0xffffffff


	//   ....[11]....
        /*0058*/ 	.word	0xffffffff


	//   ....[12]....
        /*005c*/ 	.word	0xffffffff


	//   ....[13]....
        /*0060*/ 	.word	0xffffffff


	//   ....[14]....
        /*0064*/ 	.word	0xffffffff


	//   ....[15]....
        /*0068*/ 	.word	0xffffffff


	//   ....[16]....
        /*006c*/ 	.word	0xffffffff


	//----- nvinfo : EIATTR_COOP_GROUP_INSTR_OFFSETS
	.align		4
.L_2103:
        /*0070*/ 	.byte	0x04, 0x28
        /*0072*/ 	.short	(.L_2105 - .L_2104)


	//   ....[0]....
.L_2104:
        /*0074*/ 	.word	0x00001b70


	//   ....[1]....
        /*0078*/ 	.word	0x00001fc0


	//   ....[2]....
        /*007c*/ 	.word	0x000052f0


	//   ....[3]....
        /*0080*/ 	.word	0x00005b10


	//   ....[4]....
        /*0084*/ 	.word	0x00006540


	//   ....[5]....
        /*0088*/ 	.word	0x00006590


	//   ....[6]....
        /*008c*/ 	.word	0x000065c0


	//   ....[7]....
        /*0090*/ 	.word	0x000065f0


	//   ....[8]....
        /*0094*/ 	.word	0x00006620


	//   ....[9]....
        /*0098*/ 	.word	0x00006650


	//   ....[10]....
        /*009c*/ 	.word	0x000066a0


	//   ....[11]....
        /*00a0*/ 	.word	0x000066b0


	//   ....[12]....
        /*00a4*/ 	.word	0x00006700


	//   ....[13]....
        /*00a8*/ 	.word	0x00006710


	//   ....[14]....
        /*00ac*/ 	.word	0x000067a0


	//   ....[15]....
        /*00b0*/ 	.word	0x000067b0


	//   ....[16]....
        /*00b4*/ 	.word	0x00006fa0


	//----- nvinfo : EIATTR_VRC_CTA_INIT_COUNT
	.align		4
.L_2105:
        /*00b8*/ 	.byte	0x02, 0x4a
	.zero		1
	.zero		1


	//----- nvinfo : EIATTR_EXIT_INSTR_OFFSETS
	.align		4
        /*00bc*/ 	.byte	0x04, 0x1c
        /*00be*/ 	.short	(.L_2107 - .L_2106)


	//   ....[0]....
.L_2106:
        /*00c0*/ 	.word	0x00000290


	//   ....[1]....
        /*00c4*/ 	.word	0x00000ed0


	//   ....[2]....
        /*00c8*/ 	.word	0x000012c0


	//   ....[3]....
        /*00cc*/ 	.word	0x000073a0


	//----- nvinfo : EIATTR_MAX_THREADS
	.align		4
.L_2107:
        /*00d0*/ 	.byte	0x04, 0x05
        /*00d2*/ 	.short	(.L_2109 - .L_2108)
.L_2108:
        /*00d4*/ 	.word	0x00000020
        /*00d8*/ 	.word	0x00000001
        /*00dc*/ 	.word	0x00000001


	//----- nvinfo : EIATTR_CRS_STACK_SIZE
	.align		4
.L_2109:
        /*00e0*/ 	.byte	0x04, 0x1e
        /*00e2*/ 	.short	(.L_2111 - .L_2110)
.L_2110:
        /*00e4*/ 	.word	0x00000000


	//----- nvinfo : EIATTR_CBANK_PARAM_SIZE
	.align		4
.L_2111:
        /*00e8*/ 	.byte	0x03, 0x19
        /*00ea*/ 	.short	0x0188


	//----- nvinfo : EIATTR_PARAM_CBANK
	.align		4
        /*00ec*/ 	.byte	0x04, 0x0a
        /*00ee*/ 	.short	(.L_2113 - .L_2112)
	.align		4
.L_2112:
        /*00f0*/ 	.word	index@(.nv.constant0._Z25selective_scan_fwd_kernelI32Selective_Scan_fwd_kernel_traitsILi32ELi16ELi1ELb0ELb1ELb1ELb0ELb0EN3c104HalfEffEEv13SSMParamsBase)
        /*00f4*/ 	.short	0x0380
        /*00f6*/ 	.short	0x0188


	//----- nvinfo : EIATTR_SW_WAR
	.align		4
.L_2113:
        /*00f8*/ 	.byte	0x04, 0x36
        /*00fa*/ 	.short	(.L_2115 - .L_2114)
.L_2114:
        /*00fc*/ 	.word	0x00000008
.L_2115:


//--------------------- .nv.info._Z25selective_scan_fwd_kernelI32Selective_Scan_fwd_kernel_traitsILi32ELi16ELi1ELb0ELb1ELb1ELb0ELb1EN3c104HalfEffEEv13SSMParamsBase --------------------------
	.section	.nv.info._Z25selective_scan_fwd_kernelI32Selective_Scan_fwd_kernel_traitsILi32ELi16ELi1ELb0ELb1ELb1ELb0ELb1EN3c104HalfEffEEv13SSMParamsBase,"",@"SHT_CUDA_INFO"
	.sectionflags	@""
	.align	4


	//----- nvinfo : EIATTR_CUDA_API_VERSION
	.align		4
        /*0000*/ 	.byte	0x04, 0x37
        /*0002*/ 	.short	(.L_2117 - .L_2116)
.L_2116:
        /*0004*/ 	.word	0x00000082


	//----- nvinfo : EIATTR_KPARAM_INFO
	.align		4
.L_2117:
        /*0008*/ 	.byte	0x04, 0x17
        /*000a*/ 	.short	(.L_2119 - .L_2118)
.L_2118:
        /*000c*/ 	.word	0x00000000
        /*0010*/ 	.short	0x0000
        /*0012*/ 	.short	0x0000
        /*0014*/ 	.byte	0x00, 0xf0, 0x21, 0x06


	//----- nvinfo : EIATTR_SPARSE_MMA_MASK
	.align		4
.L_2119:
        /*0018*/ 	.byte	0x03, 0x50
        /*001a*/ 	.short	0x0000


	//----- nvinfo : EIATTR_MAXREG_COUNT
	.align		4
        /*001c*/ 	.byte	0x03, 0x1b
        /*001e*/ 	.short	0x00ff


	//----- nvinfo : EIATTR_NUM_BARRIERS
	.align		4
        /*0020*/ 	.byte	0x02, 0x4c
        /*0022*/ 	.byte	0x01
	.zero		1


	//----- nvinfo : EIATTR_MERCURY_ISA_VERSION
	.align		4
        /*0024*/ 	.byte	0x03, 0x5f
        /*0026*/ 	.short	0x0101


	//----- nvinfo : EIATTR_COOP_GROUP_MASK_REGIDS
	.align		4
        /*0028*/ 	.byte	0x04, 0x29
        /*002a*/ 	.short	(.L_2121 - .L_2120)


	//   ....[0]....
.L_2120:
        /*002c*/ 	.word	0xffffffff


	//   ....[1]....
        /*0030*/ 	.word	0xffffffff


	//   ....[2]....
        /*0034*/ 	.word	0xffffffff


	//   ....[3]....
        /*0038*/ 	.word	0xffffffff


	//   ....[4]....
        /*003c*/ 	.word	0xffffffff


	//   ....[5]....
        /*0040*/ 	.word	0xffffffff


	//   ....[6]....
        /*0044*/ 	.word	0xffffffff


	//   ....[7]....
        /*0048*/ 	.word	0xffffffff


	//   ....[8]....
        /*004c*/ 	.word	0xffffffff


	//   ....[9]....
        /*0050*/ 	.word	0xffffffff


	//   ....[10]....
        /*0054*/ 	.word	0xffffffff


	//   ....[11]....
        /*0058*/ 	.word	0xffffffff


	//   ....[12]....
        /*005c*/ 	.word	0xffffffff


	//   ....[13]....
        /*0060*/ 	.word	0xffffffff


	//   ....[14]....
        /*0064*/ 	.word	0xffffffff


	//   ....[15]....
        /*0068*/ 	.word	0xffffffff


	//   ....[16]....
        /*006c*/ 	.word	0xffffffff


	//----- nvinfo : EIATTR_COOP_GROUP_INSTR_OFFSETS
	.align		4
.L_2121:
        /*0070*/ 	.byte	0x04, 0x28
        /*0072*/ 	.short	(.L_2123 - .L_2122)


	//   ....[0]....
.L_2122:
        /*0074*/ 	.word	0x00001c10


	//   ....[1]....
        /*0078*/ 	.word	0x00002070


	//   ....[2]....
        /*007c*/ 	.word	0x000053b0


	//   ....[3]....
        /*0080*/ 	.word	0x00005bd0


	//   ....[4]....
        /*0084*/ 	.word	0x00006600


	//   ....[5]....
        /*0088*/ 	.word	0x00006650


	//   ....[6]....
        /*008c*/ 	.word	0x00006680


	//   ....[7]....
        /*0090*/ 	.word	0x000066b0


	//   ....[8]....
        /*0094*/ 	.word	0x000066e0


	//   ....[9]....
        /*0098*/ 	.word	0x00006710


	//   ....[10]....
        /*009c*/ 	.word	0x00006760


	//   ....[11]....
        /*00a0*/ 	.word	0x00006770


	//   ....[12]....
        /*00a4*/ 	.word	0x000067c0


	//   ....[13]....
        /*00a8*/ 	.word	0x000067d0


	//   ....[14]....
        /*00ac*/ 	.word	0x00006860


	//   ....[15]....
        /*00b0*/ 	.word	0x00006870


	//   ....[16]....
        /*00b4*/ 	.word	0x00007070


	//----- nvinfo : EIATTR_VRC_CTA_INIT_COUNT
	.align		4
.L_2123:
        /*00b8*/ 	.byte	0x02, 0x4a
	.zero		1
	.zero		1


	//----- nvinfo : EIATTR_EXIT_INSTR_OFFSETS
	.align		4
        /*00bc*/ 	.byte	0x04, 0x1c
        /*00be*/ 	.short	(.L_2125 - .L_2124)


	//   ....[0]....
.L_2124:
        /*00c0*/ 	.word	0x000002e0


	//   ....[1]....
        /*00c4*/ 	.word	0x00000fa0


	//   ....[2]....
        /*00c8*/ 	.word	0x00001370


	//   ....[3]....
        /*00cc*/ 	.word	0x00007480


	//----- nvinfo : EIATTR_MAX_THREADS
	.align		4
.L_2125:
        /*00d0*/ 	.byte	0x04, 0x05
        /*00d2*/ 	.short	(.L_2127 - .L_2126)
.L_2126:
        /*00d4*/ 	.word	0x00000020
        /*00d8*/ 	.word	0x00000001
        /*00dc*/ 	.word	0x00000001


	//----- nvinfo : EIATTR_CRS_STACK_SIZE
	.align		4
.L_2127:
        /*00e0*/ 	.byte	0x04, 0x1e
        /*00e2*/ 	.short	(.L_2129 - .L_2128)
.L_2128:
        /*00e4*/ 	.word	0x00000000


	//----- nvinfo : EIATTR_CBANK_PARAM_SIZE
	.align		4
.L_2129:
        /*00e8*/ 	.byte	0x03, 0x19
        /*00ea*/ 	.short	0x0188


	//----- nvinfo : EIATTR_PARAM_CBANK
	.align		4
        /*00ec*/ 	.byte	0x04, 0x0a
        /*00ee*/ 	.short	(.L_2131 - .L_2130)
	.align		4
.L_2130:
        /*00f0*/ 	.word	index@(.nv.constant0._Z25selective_scan_fwd_kernelI32Selective_Scan_fwd_kernel_traitsILi32ELi16ELi1ELb0ELb1ELb1ELb0ELb1EN3c104HalfEffEEv13SSMParamsBase)
        /*00f4*/ 	.short	0x0380
        /*00f6*/ 	.short	0x0188


	//----- nvinfo : EIATTR_SW_WAR
	.align		4
.L_2131:
        /*00f8*/ 	.byte	0x04, 0x36
        /*00fa*/ 	.short	(.L_2133 - .L_2132)
.L_2132:
        /*00fc*/ 	.word	0x00000008
.L_2133:


//--------------------- .nv.info._Z25selective_scan_fwd_kernelI32Selective_Scan_fwd_kernel_traitsILi32ELi16ELi1ELb0ELb1ELb1ELb1ELb0EN3c104HalfEffEEv13SSMParamsBase --------------------------
	.section	.nv.info._Z25selective_scan_fwd_kernelI32Selective_Scan_fwd_kernel_traitsILi32ELi16ELi1ELb0ELb1ELb1ELb1ELb0EN3c104HalfEffEEv13SSMParamsBase,"",@"SHT_CUDA_INFO"
	.sectionflags	@""
	.align	4


	//----- nvinfo : EIATTR_CUDA_API_VERSION
	.align		4
        /*0000*/ 	.byte	0x04, 0x37
        /*0002*/ 	.short	(.L_2135 - .L_2134)
.L_2134:
        /*0004*/ 	.word	0x00000082


	//----- nvinfo : EIATTR_KPARAM_INFO
	.align		4
.L_2135:
        /*0008*/ 	.byte	0x04, 0x17
        /*000a*/ 	.short	(.L_2137 - .L_2136)
.L_2136:
        /*000c*/ 	.word	0x00000000
        /*0010*/ 	.short	0x0000
        /*0012*/ 	.short	0x0000
        /*0014*/ 	.byte	0x00, 0xf0, 0x21, 0x06


	//----- nvinfo : EIATTR_SPARSE_MMA_MASK
	.align		4
.L_2137:
        /*0018*/ 	.byte	0x03, 0x50
        /*001a*/ 	.short	0x0000


	//----- nvinfo : EIATTR_MAXREG_COUNT
	.align		4
        /*001c*/ 	.byte	0x03, 0x1b
        /*001e*/ 	.short	0x00ff


	//----- nvinfo : EIATTR_NUM_BARRIERS
	.align		4
        /*0020*/ 	.byte	0x02, 0x4c
        /*0022*/ 	.byte	0x01
	.zero		1


	//----- nvinfo : EIATTR_MERCURY_ISA_VERSION
	.align		4
        /*0024*/ 	.byte	0x03, 0x5f
        /*0026*/ 	.short	0x0101


	//----- nvinfo : EIATTR_COOP_GROUP_MASK_REGIDS
	.align		4
        /*0028*/ 	.byte	0x04, 0x29
        /*002a*/ 	.short	(.L_2139 - .L_2138)


	//   ....[0]....
.L_2138:
        /*002c*/ 	.word	0xffffffff


	//   ....[1]....
        /*0030*/ 	.word	0xffffffff


	//   ....[2]....
        /*0034*/ 	.word	0xffffffff


	//   ....[3]....
        /*0038*/ 	.word	0xffffffff


	//   ....[4]....
        /*003c*/ 	.word	0xffffffff


	//   ....[5]....
        /*0040*/ 	.word	0xffffffff


	//   ....[6]....
        /*0044*/ 	.word	0xffffffff


	//   ....[7]....
        /*0048*/ 	.word	0xffffffff


	//   ....[8]....
        /*004c*/ 	.word	0xffffffff


	//   ....[9]....
        /*0050*/ 	.word	0xffffffff


	//   ....[10]....
        /*0054*/ 	.word	0xffffffff


	//   ....[11]....
        /*0058*/ 	.word	0xffffffff


	//   ....[12]....
        /*005c*/ 	.word	0xffffffff


	//   ....[13]....
        /*0060*/ 	.word	0xffffffff


	//   ....[14]....
        /*0064*/ 	.word	0xffffffff


	//   ....[15]....
        /*0068*/ 	.word	0xffffffff


	//   ....[16]....
        /*006c*/ 	.word	0xffffffff


	//   ....[17]....
        /*0070*/ 	.word	0xffffffff


	//   ....[18]....
        /*0074*/ 	.word	0xffffffff


	//----- nvinfo : EIATTR_COOP_GROUP_INSTR_OFFSETS
	.align		4
.L_2139:
        /*0078*/ 	.byte	0x04, 0x28
        /*007a*/ 	.short	(.L_2141 - .L_2140)


	//   ....[0]....
.L_2140:
        /*007c*/ 	.word	0x00001d20


	//   ....[1]....
        /*0080*/ 	.word	0x000021b0


	//   ....[2]....
        /*0084*/ 	.word	0x00005940


	//   ....[3]....
        /*0088*/ 	.word	0x00006920


	//   ....[4]....
        /*008c*/ 	.word	0x00006e80


	//   ....[5]....
        /*0090*/ 	.word	0x00006ec0


	//   ....[6]....
        /*0094*/ 	.word	0x00006ef0


	//   ....[7]....
        /*0098*/ 	.word	0x00006f20


	//   ....[8]....
        /*009c*/ 	.word	0x00006f60


	//   ....[9]....
        /*00a0*/ 	.word	0x00006f80


	//   ....[10]....
        /*00a4*/ 	.word	0x00006fd0


	//   ....[11]....
        /*00a8*/ 	.word	0x00006fe0


	//   ....[12]....
        /*00ac*/ 	.word	0x00007020


	//   ....[13]....
        /*00b0*/ 	.word	0x00007040


	//   ....[14]....
        /*00b4*/ 	.word	0x00007090


	//   ....[15]....
        /*00b8*/ 	.word	0x000070b0


	//   ....[16]....
        /*00bc*/ 	.word	0x00007af0


	//   ....[17]....
        /*00c0*/ 	.word	0x00008250


	//   ....[18]....
        /*00c4*/ 	.word	0x00008c70


	//----- nvinfo : EIATTR_VRC_CTA_INIT_COUNT
	.align		4
.L_2141:
        /*00c8*/ 	.byte	0x02, 0x4a
	.zero		1
	.zero		1


	//----- nvinfo : EIATTR_EXIT_INSTR_OFFSETS
	.align		4
        /*00cc*/ 	.byte	0x04, 0x1c
        /*00ce*/ 	.short	(.L_2143 - .L_2142)


	//   ....[0]....
.L_2142:
        /*00d0*/ 	.word	0x00000290


	//   ....[1]....
        /*00d4*/ 	.word	0x00000ec0


	//   ....[2]....
        /*00d8*/ 	.word	0x000012b0


	//   ....[3]....
        /*00dc*/ 	.word	0x000090b0


	//----- nvinfo : EIATTR_MAX_THREADS
	.align		4
.L_2143:
        /*00e0*/ 	.byte	0x04, 0x05
        /*00e2*/ 	.short	(.L_2145 - .L_2144)
.L_2144:
        /*00e4*/ 	.word	0x00000020
        /*00e8*/ 	.word	0x00000001
        /*00ec*/ 	.word	0x00000001


	//----- nvinfo : EIATTR_CRS_STACK_SIZE
	.align		4
.L_2145:
        /*00f0*/ 	.byte	0x04, 0x1e
        /*00f2*/ 	.short	(.L_2147 - .L_2146)
.L_2146:
        /*00f4*/ 	.word	0x00000000


	//----- nvinfo : EIATTR_CBANK_PARAM_SIZE
	.align		4
.L_2147:
        /*00f8*/ 	.byte	0x03, 0x19
        /*00fa*/ 	.short	0x0188


	//----- nvinfo : EIATTR_PARAM_CBANK
	.align		4
        /*00fc*/ 	.byte	0x04, 0x0a
        /*00fe*/ 	.short	(.L_2149 - .L_2148)
	.align		4
.L_2148:
        /*0100*/ 	.word	index@(.nv.constant0._Z25selective_scan_fwd_kernelI32Selective_Scan_fwd_kernel_traitsILi32ELi16ELi1ELb0ELb1ELb1ELb1ELb0EN3c104HalfEffEEv13SSMParamsBase)
        /*0104*/ 	.short	0x0380
        /*0106*/ 	.short	0x0188


	//----- nvinfo : EIATTR_SW_WAR
	.align		4
.L_2149:
        /*0108*/ 	.byte	0x04, 0x36
        /*010a*/ 	.short	(.L_2151 - .L_2150)
.L_2150:
        /*010c*/ 	.word	0x00000008
.L_2151:


//--------------------- .nv.info._Z25selective_scan_fwd_kernelI32Selective_Scan_fwd_kernel_traitsILi32ELi16ELi1ELb0ELb1ELb1ELb1ELb1EN3c104HalfEffEEv13SSMParamsBase --------------------------
	.section	.nv.info._Z25selective_scan_fwd_kernelI32Selective_Scan_fwd_kernel_traitsILi32ELi16ELi1ELb0ELb1ELb1ELb1ELb1EN3c104HalfEffEEv13SSMParamsBase,"",@"SHT_CUDA_INFO"
	.sectionflags	@""
	.align	4


	//----- nvinfo : EIATTR_CUDA_API_VERSION
	.align		4
        /*0000*/ 	.byte	0x04, 0x37
        /*0002*/ 	.short	(.L_2153 - .L_2152)
.L_2152:
        /*0004*/ 	.word	0x00000082


	//----- nvinfo : EIATTR_KPARAM_INFO
	.align		4
.L_2153:
        /*0008*/ 	.byte	0x04, 0x17
        /*000a*/ 	.short	(.L_2155 - .L_2154)
.L_2154:
        /*000c*/ 	.word	0x00000000
        /*0010*/ 	.short	0x0000
        /*0012*/ 	.short	0x0000
        /*0014*/ 	.byte	0x00, 0xf0, 0x21, 0x06


	//----- nvinfo : EIATTR_SPARSE_MMA_MASK
	.align		4
.L_2155:
        /*0018*/ 	.byte	0x03, 0x50
        /*001a*/ 	.short	0x0000


	//----- nvinfo : EIATTR_MAXREG_COUNT
	.align		4
        /*001c*/ 	.byte	0x03, 0x1b
        /*001e*/ 	.short	0x00ff


	//----- nvinfo : EIATTR_NUM_BARRIERS
	.align		4
        /*0020*/ 	.byte	0x02, 0x4c
        /*0022*/ 	.byte	0x01
	.zero		1


	//----- nvinfo : EIATTR_MERCURY_ISA_VERSION
	.align		4
        /*0024*/ 	.byte	0x03, 0x5f
        /*0026*/ 	.short	0x0101


	//----- nvinfo : EIATTR_COOP_GROUP_MASK_REGIDS
	.align		4
        /*0028*/ 	.byte	0x04, 0x29
        /*002a*/ 	.short	(.L_2157 - .L_2156)


	//   ....[0]....
.L_2156:
        /*002c*/ 	.word	0xffffffff


	//   ....[1]....
        /*0030*/ 	.word	0xffffffff


	//   ....[2]....
        /*0034*/ 	.word	0xffffffff


	//   ....[3]....
        /*0038*/ 	.word	0xffffffff


	//   ....[4]....
        /*003c*/ 	.word	0xffffffff


	//   ....[5]....
        /*0040*/ 	.word	0xffffffff


	//   ....[6]....
        /*0044*/ 	.word	0xffffffff


	//   ....[7]....
        /*0048*/ 	.word	0xffffffff


	//   ....[8]....
        /*004c*/ 	.word	0xffffffff


	//   ....[9]....
        /*0050*/ 	.word	0xffffffff


	//   ....[10]....
        /*0054*/ 	.word	0xffffffff


	//   ....[11]....
        /*0058*/ 	.word	0xffffffff


	//   ....[12]....
        /*005c*/ 	.word	0xffffffff


	//   ....[13]....
        /*0060*/ 	.word	0xffffffff


	//   ....[14]....
        /*0064*/ 	.word	0xffffffff


	//   ....[15]....
        /*0068*/ 	.word	0xffffffff


	//   ....[16]....
        /*006c*/ 	.word	0xffffffff


	//   ....[17]....
        /*0070*/ 	.word	0xffffffff


	//   ....[18]....
        /*0074*/ 	.word	0xffffffff


	//----- nvinfo : EIATTR_COOP_GROUP_INSTR_OFFSETS
	.align		4
.L_2157:
        /*0078*/ 	.byte	0x04, 0x28
        /*007a*/ 	.short	(.L_2159 - .L_2158)


	//   ....[0]....
.L_2158:
        /*007c*/ 	.word	0x00001de0


	//   ....[1]....
        /*0080*/ 	.word	0x00002270


	//   ....[2]....
        /*0084*/ 	.word	0x00005980


	//   ....[3]....
        /*0088*/ 	.word	0x00006960


	//   ....[4]....
        /*008c*/ 	.word	0x00006ec0


	//   ....[5]....
        /*0090*/ 	.word	0x00006f00


	//   ....[6]....
        /*0094*/ 	.word	0x00006f30


	//   ....[7]....
        /*0098*/ 	.word	0x00006f60


	//   ....[8]....
        /*009c*/ 	.word	0x00006fa0


	//   ....[9]....
        /*00a0*/ 	.word	0x00006fc0


	//   ....[10]....
        /*00a4*/ 	.word	0x00007010


	//   ....[11]....
        /*00a8*/ 	.word	0x00007020


	//   ....[12]....
        /*00ac*/ 	.word	0x00007060


	//   ....[13]....
        /*00b0*/ 	.word	0x00007080


	//   ....[14]....
        /*00b4*/ 	.word	0x000070d0


	//   ....[15]....
        /*00b8*/ 	.word	0x000070f0


	//   ....[16]....
        /*00bc*/ 	.word	0x00007b90


	//   ....[17]....
        /*00c0*/ 	.word	0x000082f0


	//   ....[18]....
        /*00c4*/ 	.word	0x00008d10


	//----- nvinfo : EIATTR_VRC_CTA_INIT_COUNT
	.align		4
.L_2159:
        /*00c8*/ 	.byte	0x02, 0x4a
	.zero		1
	.zero		1


	//----- nvinfo : EIATTR_EXIT_INSTR_OFFSETS
	.align		4
        /*00cc*/ 	.byte	0x04, 0x1c
        /*00ce*/ 	.short	(.L_2161 - .L_2160)


	//   ....[0]....
.L_2160:
        /*00d0*/ 	.word	0x000002e0


	//   ....[1]....
        /*00d4*/ 	.word	0x00000fa0


	//   ....[2]....
        /*00d8*/ 	.word	0x00001370


	//   ....[3]....
        /*00dc*/ 	.word	0x00009190


	//----- nvinfo : EIATTR_MAX_THREADS
	.align		4
.L_2161:
        /*00e0*/ 	.byte	0x04, 0x05
        /*00e2*/ 	.short	(.L_2163 - .L_2162)
.L_2162:
        /*00e4*/ 	.word	0x00000020
        /*00e8*/ 	.word	0x00000001
        /*00ec*/ 	.word	0x00000001


	//----- nvinfo : EIATTR_CRS_STACK_SIZE
	.align		4
.L_2163:
        /*00f0*/ 	.byte	0x04, 0x1e
        /*00f2*/ 	.short	(.L_2165 - .L_2164)
.L_2164:
        /*00f4*/ 	.word	0x00000000


	//----- nvinfo : EIATTR_CBANK_PARAM_SIZE
	.align		4
.L_2165:
        /*00f8*/ 	.byte	0x03, 0x19
        /*00fa*/ 	.short	0x0188


	//----- nvinfo : EIATTR_PARAM_CBANK
	.align		4
        /*00fc*/ 	.byte	0x04, 0x0a
        /*00fe*/ 	.short	(.L_2167 - .L_2166)
	.align		4
.L_2166:
        /*0100*/ 	.word	index@(.nv.constant0._Z25selective_scan_fwd_kernelI32Selective_Scan_fwd_kernel_traitsILi32ELi16ELi1ELb0ELb1ELb1ELb1ELb1EN3c104HalfEffEEv13SSMParamsBase)
        /*0104*/ 	.short	0x0380
        /*0106*/ 	.short	0x0188


	//----- nvinfo : EIATTR_SW_WAR
	.align		4
.L_2167:
        /*0108*/ 	.byte	0x04, 0x36
        /*010a*/ 	.short	(.L_2169 - .L_2168)
.L_2168:
        /*010c*/ 	.word	0x00000008
.L_2169:


//--------------------- .nv.info._Z25selective_scan_fwd_kernelI32Selective_Scan_fwd_kernel_traitsILi32ELi16ELi1ELb1ELb1ELb1ELb0ELb0EN3c104HalfEffEEv13SSMParamsBase --------------------------
	.section	.nv.info._Z25selective_scan_fwd_kernelI32Selective_Scan_fwd_kernel_traitsILi32ELi16ELi1ELb1ELb1ELb1ELb0ELb0EN3c104HalfEffEEv13SSMParamsBase,"",@"SHT_CUDA_INFO"
	.sectionflags	@""
	.align	4


	//----- nvinfo : EIATTR_CUDA_API_VERSION
	.align		4
        /*0000*/ 	.byte	0x04, 0x37
        /*0002*/ 	.short	(.L_2171 - .L_2170)
.L_2170:
        /*0004*/ 	.word	0x00000082


	//----- nvinfo : EIATTR_KPARAM_INFO
	.align		4
.L_2171:
        /*0008*/ 	.byte	0x04, 0x17
        /*000a*/ 	.short	(.L_2173 - .L_2172)
.L_2172:
        /*000c*/ 	.word	0x00000000
        /*0010*/ 	.short	0x0000
        /*0012*/ 	.short	0x0000
        /*0014*/ 	.byte	0x00, 0xf0, 0x21, 0x06


	//----- nvinfo : EIATTR_SPARSE_MMA_MASK
	.align		4
.L_2173:
        /*0018*/ 	.byte	0x03, 0x50
        /*001a*/ 	.short	0x0000


	//----- nvinfo : EIATTR_MAXREG_COUNT
	.align		4
        /*001c*/ 	.byte	0x03, 0x1b
        /*001e*/ 	.short	0x00ff


	//----- nvinfo : EIATTR_NUM_BARRIERS
	.align		4
        /*0020*/ 	.byte	0x02, 0x4c
        /*0022*/ 	.byte	0x01
	.zero		1


	//----- nvinfo : EIATTR_MERCURY_ISA_VERSION
	.align		4
        /*0024*/ 	.byte	0x03, 0x5f
        /*0026*/ 	.short	0x0101


	//----- nvinfo : EIATTR_COOP_GROUP_MASK_REGIDS
	.align		4
        /*0028*/ 	.byte	0x04, 0x29
        /*002a*/ 	.short	(.L_2175 - .L_2174)


	//   ....[0]....
.L_2174:
        /*002c*/ 	.word	0xffffffff


	//   ....[1]....
        /*0030*/ 	.word	0xffffffff


	//   ....[2]....
        /*0034*/ 	.word	0xffffffff


	//   ....[3]....
        /*0038*/ 	.word	0xffffffff


	//   ....[4]....
        /*003c*/ 	.word	0xffffffff


	//   ....[5]....
        /*0040*/ 	.word	0xffffffff


	//   ....[6]....
        /*0044*/ 	.word	0xffffffff


	//   ....[7]....
        /*0048*/ 	.word	0xffffffff


	//   ....[8]....
        /*004c*/ 	.word	0xffffffff


	//   ....[9]....
        /*0050*/ 	.word	0xffffffff


	//   ....[10]....
        /*0054*/ 	.word	0xffffffff


	//   ....[11]....
        /*0058*/ 	.word	0xffffffff


	//   ....[12]....
        /*005c*/ 	.word	0xffffffff


	//   ....[13]....
        /*0060*/ 	.word	0xffffffff


	//   ....[14]....
        /*0064*/ 	.word	0xffffffff


	//   ....[15]....
        /*0068*/ 	.word	0xffffffff


	//   ....[16]....
        /*006c*/ 	.word	0xffffffff


	//----- nvinfo : EIATTR_COOP_GROUP_INSTR_OFFSETS
	.align		4
.L_2175:
        /*0070*/ 	.byte	0x04, 0x28
        /*0072*/ 	.short	(.L_2177 - .L_2176)


	//   ....[0]....
.L_2176:
        /*0074*/ 	.word	0x00001290


	//   ....[1]....
        /*0078*/ 	.word	0x00001320


	//   ....[2]....
        /*007c*/ 	.word	0x00003f40


	//   ....[3]....
        /*0080*/ 	.word	0x00004310


	//   ....[4]....
        /*0084*/ 	.word	0x00004b50


	//   ....[5]....
        /*0088*/ 	.word	0x00004ba0


	//   ....[6]....
        /*008c*/ 	.word	0x00004bd0


	//   ....[7]....
        /*0090*/ 	.word	0x00004c00


	//   ....[8]....
        /*0094*/ 	.word	0x00004c30


	//   ....[9]....
        /*0098*/ 	.word	0x00004c60


	//   ....[10]....
        /*009c*/ 	.word	0x00004cb0


	//   ....[11]....
        /*00a0*/ 	.word	0x00004cc0


	//   ....[12]....
        /*00a4*/ 	.word	0x00004d10


	//   ....[13]....
        /*00a8*/ 	.word	0x00004d20


	//   ....[14]....
        /*00ac*/ 	.word	0x00004db0


	//   ....[15]....
        /*00b0*/ 	.word	0x00004dc0


	//   ....[16]....
        /*00b4*/ 	.word	0x00005420


	//----- nvinfo : EIATTR_VRC_CTA_INIT_COUNT
	.align		4
.L_2177:
        /*00b8*/ 	.byte	0x02, 0x4a
	.zero		1
	.zero		1


	//----- nvinfo : EIATTR_EXIT_INSTR_OFFSETS
	.align		4
        /*00bc*/ 	.byte	0x04, 0x1c
        /*00be*/ 	.short	(.L_2179 - .L_2178)


	//   ....[0]....
.L_2178:
        /*00c0*/ 	.word	0x00000290


	//   ....[1]....
        /*00c4*/ 	.word	0x00000e90


	//   ....[2]....
        /*00c8*/ 	.word	0x000011a0


	//   ....[3]....
        /*00cc*/ 	.word	0x00005530


	//----- nvinfo : EIATTR_MAX_THREADS
	.align		4
.L_2179:
        /*00d0*/ 	.byte	0x04, 0x05
        /*00d2*/ 	.short	(.L_2181 - .L_2180)
.L_2180:
        /*00d4*/ 	.word	0x00000020
        /*00d8*/ 	.word	0x00000001
        /*00dc*/ 	.word	0x00000001


	//----- nvinfo : EIATTR_CRS_STACK_SIZE
	.align		4
.L_2181:
        /*00e0*/ 	.byte	0x04, 0x1e
        /*00e2*/ 	.short	(.L_2183 - .L_2182)
.L_2182:
        /*00e4*/ 	.word	0x00000000


	//----- nvinfo : EIATTR_CBANK_PARAM_SIZE
	.align		4
.L_2183:
        /*00e8*/ 	.byte	0x03, 0x19
        /*00ea*/ 	.short	0x0188


	//----- nvinfo : EIATTR_PARAM_CBANK
	.align		4
        /*00ec*/ 	.byte	0x04, 0x0a
        /*00ee*/ 	.short	(.L_2185 - .L_2184)
	.align		4
.L_2184:
        /*00f0*/ 	.word	index@(.nv.constant0._Z25selective_scan_fwd_kernelI32Selective_Scan_fwd_kernel_traitsILi32ELi16ELi1ELb1ELb1ELb1ELb0ELb0EN3c104HalfEffEEv13SSMParamsBase)
        /*00f4*/ 	.short	0x0380
        /*00f6*/ 	.short	0x0188


	//----- nvinfo : EIATTR_SW_WAR
	.align		4
.L_2185:
        /*00f8*/ 	.byte	0x04, 0x36
        /*00fa*/ 	.short	(.L_2187 - .L_2186)
.L_2186:
        /*00fc*/ 	.word	0x00000008
.L_2187:


//--------------------- .nv.info._Z25selective_scan_fwd_kernelI32Selective_Scan_fwd_kernel_traitsILi32ELi16ELi1ELb1ELb1ELb1ELb0ELb1EN3c104HalfEffEEv13SSMParamsBase --------------------------
	.section	.nv.info._Z25selective_scan_fwd_kernelI32Selective_Scan_fwd_kernel_traitsILi32ELi16ELi1ELb1ELb1ELb1ELb0ELb1EN3c104HalfEffEEv13SSMParamsBase,"",@"SHT_CUDA_INFO"
	.sectionflags	@""
	.align	4


	//----- nvinfo : EIATTR_CUDA_API_VERSION
	.align		4
        /*0000*/ 	.byte	0x04, 0x37
        /*0002*/ 	.short	(.L_2189 - .L_2188)
.L_2188:
        /*0004*/ 	.word	0x00000082


	//----- nvinfo : EIATTR_KPARAM_INFO
	.align		4
.L_2189:
        /*0008*/ 	.byte	0x04, 0x17
        /*000a*/ 	.short	(.L_2191 - .L_2190)
.L_2190:
        /*000c*/ 	.word	0x00000000
        /*0010*/ 	.short	0x0000
        /*0012*/ 	.short	0x0000
        /*0014*/ 	.byte	0x00, 0xf0, 0x21, 0x06


	//----- nvinfo : EIATTR_SPARSE_MMA_MASK
	.align		4
.L_2191:
        /*0018*/ 	.byte	0x03, 0x50
        /*001a*/ 	.short	0x0000


	//----- nvinfo : EIATTR_MAXREG_COUNT
	.align		4
        /*001c*/ 	.byte	0x03, 0x1b
        /*001e*/ 	.short	0x00ff


	//----- nvinfo : EIATTR_NUM_BARRIERS
	.align		4
        /*0020*/ 	.byte	0x02, 0x4c
        /*0022*/ 	.byte	0x01
	.zero		1


	//----- nvinfo : EIATTR_MERCURY_ISA_VERSION
	.align		4
        /*0024*/ 	.byte	0x03, 0x5f
        /*0026*/ 	.short	0x0101


	//----- nvinfo : EIATTR_COOP_GROUP_MASK_REGIDS
	.align		4
        /*0028*/ 	.byte	0x04, 0x29
        /*002a*/ 	.short	(.L_2193 - .L_2192)


	//   ....[0]....
.L_2192:
        /*002c*/ 	.word	0xffffffff


	//   ....[1]....
        /*0030*/ 	.word	0xffffffff


	//   ....[2]....
        /*0034*/ 	.word	0xffffffff


	//   ....[3]....
        /*0038*/ 	.word	0xffffffff


	//   ....[4]....
        /*003c*/ 	.word	0xffffffff


	//   ....[5]....
        /*0040*/ 	.word	0xffffffff


	//   ....[6]....
        /*0044*/ 	.word	0xffffffff


	//   ....[7]....
        /*0048*/ 	.word	0xffffffff


	//   ....[8]....
        /*004c*/ 	.word	0xffffffff


	//   ....[9]....
        /*0050*/ 	.word	0xffffffff


	//   ....[10]....
        /*0054*/ 	.word	0xffffffff


	//   ....[11]....
        /*0058*/ 	.word	0xffffffff


	//   ....[12]....
        /*005c*/ 	.word	0xffffffff


	//   ....[13]....
        /*0060*/ 	.word	0xffffffff


	//   ....[14]....
        /*0064*/ 	.word	0xffffffff


	//   ....[15]....
        /*0068*/ 	.word	0xffffffff


	//   ....[16]....
        /*006c*/ 	.word	0xffffffff


	//----- nvinfo : EIATTR_COOP_GROUP_INSTR_OFFSETS
	.align		4
.L_2193:
        /*0070*/ 	.byte	0x04, 0x28
        /*0072*/ 	.short	(.L_2195 - .L_2194)


	//   ....[0]....
.L_2194:
        /*0074*/ 	.word	0x00001c10


	//   ....[1]....
        /*0078*/ 	.word	0x00002070


	//   ....[2]....
        /*007c*/ 	.word	0x000053b0


	//   ....[3]....
        /*0080*/ 	.word	0x00005bd0


	//   ....[4]....
        /*0084*/ 	.word	0x00006600


	//   ....[5]....
        /*0088*/ 	.word	0x00006650


	//   ....[6]....
        /*008c*/ 	.word	0x00006680


	//   ....[7]....
        /*0090*/ 	.word	0x000066b0


	//   ....[8]....
        /*0094*/ 	.word	0x000066e0


	//   ....[9]....
        /*0098*/ 	.word	0x00006710


	//   ....[10]....
        /*009c*/ 	.word	0x00006760


	//   ....[11]....
        /*00a0*/ 	.word	0x00006770


	//   ....[12]....
        /*00a4*/ 	.word	0x000067c0


	//   ....[13]....
        /*00a8*/ 	.word	0x000067d0


	//   ....[14]....
        /*00ac*/ 	.word	0x00006860


	//   ....[15]....
        /*00b0*/ 	.word	0x00006870


	//   ....[16]....
        /*00b4*/ 	.word	0x00007070


	//----- nvinfo : EIATTR_VRC_CTA_INIT_COUNT
	.align		4
.L_2195:
        /*00b8*/ 	.byte	0x02, 0x4a
	.zero		1
	.zero		1


	//----- nvinfo : EIATTR_EXIT_INSTR_OFFSETS
	.align		4
        /*00bc*/ 	.byte	0x04, 0x1c
        /*00be*/ 	.short	(.L_2197 - .L_2196)


	//   ....[0]....
.L_2196:
        /*00c0*/ 	.word	0x000002e0


	//   ....[1]....
        /*00c4*/ 	.word	0x00000fa0


	//   ....[2]....
        /*00c8*/ 	.word	0x00001370


	//   ....[3]....
        /*00cc*/ 	.word	0x00007480


	//----- nvinfo : EIATTR_MAX_THREADS
	.align		4
.L_2197:
        /*00d0*/ 	.byte	0x04, 0x05
        /*00d2*/ 	.short	(.L_2199 - .L_2198)
.L_2198:
        /*00d4*/ 	.word	0x00000020
        /*00d8*/ 	.word	0x00000001
        /*00dc*/ 	.word	0x00000001


	//----- nvinfo : EIATTR_CRS_STACK_SIZE
	.align		4
.L_2199:
        /*00e0*/ 	.byte	0x04, 0x1e
        /*00e2*/ 	.short	(.L_2201 - .L_2200)
.L_2200:
        /*00e4*/ 	.word	0x00000000


	//----- nvinfo : EIATTR_CBANK_PARAM_SIZE
	.align		4
.L_2201:
        /*00e8*/ 	.byte	0x03, 0x19
        /*00ea*/ 	.short	0x0188


	//----- nvinfo : EIATTR_PARAM_CBANK
	.align		4
        /*00ec*/ 	.byte	0x04, 0x0a
        /*00ee*/ 	.short	(.L_2203 - .L_2202)
	.align		4
.L_2202:
        /*00f0*/ 	.word	index@(.nv.constant0._Z25selective_scan_fwd_kernelI32Selective_Scan_fwd_kernel_traitsILi32ELi16ELi1ELb1ELb1ELb1ELb0ELb1EN3c104HalfEffEEv13SSMParamsBase)
        /*00f4*/ 	.short	0x0380
        /*00f6*/ 	.short	0x0188


	//----- nvinfo : EIATTR_SW_WAR
	.align		4
.L_2203:
        /*00f8*/ 	.byte	0x04, 0x36
        /*00fa*/ 	.short	(.L_2205 - .L_2204)
.L_2204:
        /*00fc*/ 	.word	0x00000008
.L_2205:


//--------------------- .nv.info._Z25selective_scan_fwd_kernelI32Selective_Scan_fwd_kernel_traitsILi32ELi16ELi1ELb1ELb1ELb1ELb1ELb0EN3c104HalfEffEEv13SSMParamsBase --------------------------
	.section	.nv.info._Z25selective_scan_fwd_kernelI32Selective_Scan_fwd_kernel_traitsILi32ELi16ELi1ELb1ELb1ELb1ELb1ELb0EN3c104HalfEffEEv13SSMParamsBase,"",@"SHT_CUDA_INFO"
	.sectionflags	@""
	.align	4


	//----- nvinfo : EIATTR_CUDA_API_VERSION
	.align		4
        /*0000*/ 	.byte	0x04, 0x37
        /*0002*/ 	.short	(.L_2207 - .L_2206)
.L_2206:
        /*0004*/ 	.word	0x00000082


	//----- nvinfo : EIATTR_KPARAM_INFO
	.align		4
.L_2207:
        /*0008*/ 	.byte	0x04, 0x17
        /*000a*/ 	.short	(.L_2209 - .L_2208)
.L_2208:
        /*000c*/ 	.word	0x00000000
        /*0010*/ 	.short	0x0000
        /*0012*/ 	.short	0x0000
        /*0014*/ 	.byte	0x00, 0xf0, 0x21, 0x06


	//----- nvinfo : EIATTR_SPARSE_MMA_MASK
	.align		4
.L_2209:
        /*0018*/ 	.byte	0x03, 0x50
        /*001a*/ 	.short	0x0000


	//----- nvinfo : EIATTR_MAXREG_COUNT
	.align		4
        /*001c*/ 	.byte	0x03, 0x1b
        /*001e*/ 	.short	0x00ff


	//----- nvinfo : EIATTR_NUM_BARRIERS
	.align		4
        /*0020*/ 	.byte	0x02, 0x4c
        /*0022*/ 	.byte	0x01
	.zero		1


	//----- nvinfo : EIATTR_MERCURY_ISA_VERSION
	.align		4
        /*0024*/ 	.byte	0x03, 0x5f
        /*0026*/ 	.short	0x0101


	//----- nvinfo : EIATTR_COOP_GROUP_MASK_REGIDS
	.align		4
        /*0028*/ 	.byte	0x04, 0x29
        /*002a*/ 	.short	(.L_2211 - .L_2210)


	//   ....[0]....
.L_2210:
        /*002c*/ 	.word	0xffffffff


	//   ....[1]....
        /*0030*/ 	.word	0xffffffff


	//   ....[2]....
        /*0034*/ 	.word	0xffffffff


	//   ....[3]....
        /*0038*/ 	.word	0xffffffff


	//   ....[4]....
        /*003c*/ 	.word	0xffffffff


	//   ....[5]....
        /*0040*/ 	.word	0xffffffff


	//   ....[6]....
        /*0044*/ 	.word	0xffffffff


	//   ....[7]....
        /*0048*/ 	.word	0xffffffff


	//   ....[8]....
        /*004c*/ 	.word	0xffffffff


	//   ....[9]....
        /*0050*/ 	.word	0xffffffff


	//   ....[10]....
        /*0054*/ 	.word	0xffffffff


	//   ....[11]....
        /*0058*/ 	.word	0xffffffff


	//   ....[12]....
        /*005c*/ 	.word	0xffffffff


	//   ....[13]....
        /*0060*/ 	.word	0xffffffff


	//   ....[14]....
        /*0064*/ 	.word	0xffffffff


	//   ....[15]....
        /*0068*/ 	.word	0xffffffff


	//   ....[16]....
        /*006c*/ 	.word	0xffffffff


	//   ....[17]....
        /*0070*/ 	.word	0xffffffff


	//   ....[18]....
        /*0074*/ 	.word	0xffffffff


	//----- nvinfo : EIATTR_COOP_GROUP_INSTR_OFFSETS
	.align		4
.L_2211:
        /*0078*/ 	.byte	0x04, 0x28
        /*007a*/ 	.short	(.L_2213 - .L_2212)


	//   ....[0]....
.L_2212:
        /*007c*/ 	.word	0x000012d0


	//   ....[1]....
        /*0080*/ 	.word	0x00001360


	//   ....[2]....
        /*0084*/ 	.word	0x00003fc0


	//   ....[3]....
        /*0088*/ 	.word	0x00004310


	//   ....[4]....
        /*008c*/ 	.word	0x00004bd0


	//   ....[5]....
        /*0090*/ 	.word	0x00004c20


	//   ....[6]....
        /*0094*/ 	.word	0x00004c50


	//   ....[7]....
        /*0098*/ 	.word	0x00004c80


	//   ....[8]....
        /*009c*/ 	.word	0x00004cb0


	//   ....[9]....
        /*00a0*/ 	.word	0x00004ce0


	//   ....[10]....
        /*00a4*/ 	.word	0x00004d30


	//   ....[11]....
        /*00a8*/ 	.word	0x00004d40


	//   ....[12]....
        /*00ac*/ 	.word	0x00004d90


	//   ....[13]....
        /*00b0*/ 	.word	0x00004da0


	//   ....[14]....
        /*00b4*/ 	.word	0x00004e30


	//   ....[15]....
        /*00b8*/ 	.word	0x00004e40


	//   ....[16]....
        /*00bc*/ 	.word	0x00005480


	//   ....[17]....
        /*00c0*/ 	.word	0x00005630


	//   ....[18]....
        /*00c4*/ 	.word	0x00005ef0


	//----- nvinfo : EIATTR_VRC_CTA_INIT_COUNT
	.align		4
.L_2213:
        /*00c8*/ 	.byte	0x02, 0x4a
	.zero		1
	.zero		1


	//----- nvinfo : EIATTR_EXIT_INSTR_OFFSETS
	.align		4
        /*00cc*/ 	.byte	0x04, 0x1c
        /*00ce*/ 	.short	(.L_2215 - .L_2214)


	//   ....[0]....
.L_2214:
        /*00d0*/ 	.word	0x00000290


	//   ....[1]....
        /*00d4*/ 	.word	0x00000e90


	//   ....[2]....
        /*00d8*/ 	.word	0x000011c0


	//   ....[3]....
        /*00dc*/ 	.word	0x00005f60


	//----- nvinfo : EIATTR_MAX_THREADS
	.align		4
.L_2215:
        /*00e0*/ 	.byte	0x04, 0x05
        /*00e2*/ 	.short	(.L_2217 - .L_2216)
.L_2216:
        /*00e4*/ 	.word	0x00000020
        /*00e8*/ 	.word	0x00000001
        /*00ec*/ 	.word	0x00000001


	//----- nvinfo : EIATTR_CRS_STACK_SIZE
	.align		4
.L_2217:
        /*00f0*/ 	.byte	0x04, 0x1e
        /*00f2*/ 	.short	(.L_2219 - .L_2218)
.L_2218:
        /*00f4*/ 	.word	0x00000000


	//----- nvinfo : EIATTR_CBANK_PARAM_SIZE
	.align		4
.L_2219:
        /*00f8*/ 	.byte	0x03, 0x19
        /*00fa*/ 	.short	0x0188


	//----- nvinfo : EIATTR_PARAM_CBANK
	.align		4
        /*00fc*/ 	.byte	0x04, 0x0a
        /*00fe*/ 	.short	(.L_2221 - .L_2220)
	.align		4
.L_2220:
        /*0100*/ 	.word	index@(.nv.constant0._Z25selective_scan_fwd_kernelI32Selective_Scan_fwd_kernel_traitsILi32ELi16ELi1ELb1ELb1ELb1ELb1ELb0EN3c104HalfEffEEv13SSMParamsBase)
        /*0104*/ 	.short	0x0380
        /*0106*/ 	.short	0x0188


	//----- nvinfo : EIATTR_SW_WAR
	.align		4
.L_2221:
        /*0108*/ 	.byte	0x04, 0x36
        /*010a*/ 	.short	(.L_2223 - .L_2222)
.L_2222:
        /*010c*/ 	.word	0x00000008
.L_2223:


//--------------------- .nv.info._Z25selective_scan_fwd_kernelI32Selective_Scan_fwd_kernel_traitsILi32ELi16ELi1ELb1ELb1ELb1ELb1ELb1EN3c104HalfEffEEv13SSMParamsBase --------------------------
	.section	.nv.info._Z25selective_scan_fwd_kernelI32Selective_Scan_fwd_kernel_traitsILi32ELi16ELi1ELb1ELb1ELb1ELb1ELb1EN3c104HalfEffEEv13SSMParamsBase,"",@"SHT_CUDA_INFO"
	.sectionflags	@""
	.align	4


	//----- nvinfo : EIATTR_CUDA_API_VERSION
	.align		4
        /*0000*/ 	.byte	0x04, 0x37
        /*0002*/ 	.short	(.L_2225 - .L_2224)
.L_2224:
        /*0004*/ 	.word	0x00000082


	//----- nvinfo : EIATTR_KPARAM_INFO
	.align		4
.L_2225:
        /*0008*/ 	.byte	0x04, 0x17
        /*000a*/ 	.short	(.L_2227 - .L_2226)
.L_2226:
        /*000c*/ 	.word	0x00000000
        /*0010*/ 	.short	0x0000
        /*0012*/ 	.short	0x0000
        /*0014*/ 	.byte	0x00, 0xf0, 0x21, 0x06


	//----- nvinfo : EIATTR_SPARSE_MMA_MASK
	.align		4
.L_2227:
        /*0018*/ 	.byte	0x03, 0x50
        /*001a*/ 	.short	0x0000


	//----- nvinfo : EIATTR_MAXREG_COUNT
	.align		4
        /*001c*/ 	.byte	0x03, 0x1b
        /*001e*/ 	.short	0x00ff


	//----- nvinfo : EIATTR_NUM_BARRIERS
	.align		4
        /*0020*/ 	.byte	0x02, 0x4c
        /*0022*/ 	.byte	0x01
	.zero		1


	//----- nvinfo : EIATTR_MERCURY_ISA_VERSION
	.align		4
        /*0024*/ 	.byte	0x03, 0x5f
        /*0026*/ 	.short	0x0101


	//----- nvinfo : EIATTR_COOP_GROUP_MASK_REGIDS
	.align		4
        /*0028*/ 	.byte	0x04, 0x29
        /*002a*/ 	.short	(.L_2229 - .L_2228)


	//   ....[0]....
.L_2228:
        /*002c*/ 	.word	0xffffffff


	//   ....[1]....
        /*0030*/ 	.word	0xffffffff


	//   ....[2]....
        /*0034*/ 	.word	0xffffffff


	//   ....[3]....
        /*0038*/ 	.word	0xffffffff


	//   ....[4]....
        /*003c*/ 	.word	0xffffffff


	//   ....[5]....
        /*0040*/ 	.word	0xffffffff


	//   ....[6]....
        /*0044*/ 	.word	0xffffffff


	//   ....[7]....
        /*0048*/ 	.word	0xffffffff


	//   ....[8]....
        /*004c*/ 	.word	0xffffffff


	//   ....[9]....
        /*0050*/ 	.word	0xffffffff


	//   ....[10]....
        /*0054*/ 	.word	0xffffffff


	//   ....[11]....
        /*0058*/ 	.word	0xffffffff


	//   ....[12]....
        /*005c*/ 	.word	0xffffffff


	//   ....[13]....
        /*0060*/ 	.word	0xffffffff


	//   ....[14]....
        /*0064*/ 	.word	0xffffffff


	//   ....[15]....
        /*0068*/ 	.word	0xffffffff


	//   ....[16]....
        /*006c*/ 	.word	0xffffffff


	//   ....[17]....
        /*0070*/ 	.word	0xffffffff


	//   ....[18]....
        /*0074*/ 	.word	0xffffffff


	//----- nvinfo : EIATTR_COOP_GROUP_INSTR_OFFSETS
	.align		4
.L_2229:
        /*0078*/ 	.byte	0x04, 0x28
        /*007a*/ 	.short	(.L_2231 - .L_2230)


	//   ....[0]....
.L_2230:
        /*007c*/ 	.word	0x00001de0


	//   ....[1]....
        /*0080*/ 	.word	0x00002270


	//   ....[2]....
        /*0084*/ 	.word	0x00005980


	//   ....[3]....
        /*0088*/ 	.word	0x00006960


	//   ....[4]....
        /*008c*/ 	.word	0x00006ec0


	//   ....[5]....
        /*0090*/ 	.word	0x00006f00


	//   ....[6]....
        /*0094*/ 	.word	0x00006f30


	//   ....[7]....
        /*0098*/ 	.word	0x00006f60


	//   ....[8]....
        /*009c*/ 	.word	0x00006fa0


	//   ....[9]....
        /*00a0*/ 	.word	0x00006fc0


	//   ....[10]....
        /*00a4*/ 	.word	0x00007010


	//   ....[11]....
        /*00a8*/ 	.word	0x00007020


	//   ....[12]....
        /*00ac*/ 	.word	0x00007060


	//   ....[13]....
        /*00b0*/ 	.word	0x00007080


	//   ....[14]....
        /*00b4*/ 	.word	0x000070d0


	//   ....[15]....
        /*00b8*/ 	.word	0x000070f0


	//   ....[16]....
        /*00bc*/ 	.word	0x00007b90


	//   ....[17]....
        /*00c0*/ 	.word	0x000082f0


	//   ....[18]....
        /*00c4*/ 	.word	0x00008d10


	//----- nvinfo : EIATTR_VRC_CTA_INIT_COUNT
	.align		4
.L_2231:
        /*00c8*/ 	.byte	0x02, 0x4a
	.zero		1
	.zero		1


	//----- nvinfo : EIATTR_EXIT_INSTR_OFFSETS
	.align		4
        /*00cc*/ 	.byte	0x04, 0x1c
        /*00ce*/ 	.short	(.L_2233 - .L_2232)


	//   ....[0]....
.L_2232:
        /*00d0*/ 	.word	0x000002e0


	//   ....[1]....
        /*00d4*/ 	.word	0x00000fa0


	//   ....[2]....
        /*00d8*/ 	.word	0x00001370


	//   ....[3]....
        /*00dc*/ 	.word	0x00009190


	//----- nvinfo : EIATTR_MAX_THREADS
	.align		4
.L_2233:
        /*00e0*/ 	.byte	0x04, 0x05
        /*00e2*/ 	.short	(.L_2235 - .L_2234)
.L_2234:
        /*00e4*/ 	.word	0x00000020
        /*00e8*/ 	.word	0x00000001
        /*00ec*/ 	.word	0x00000001


	//----- nvinfo : EIATTR_CRS_STACK_SIZE
	.align		4
.L_2235:
        /*00f0*/ 	.byte	0x04, 0x1e
        /*00f2*/ 	.short	(.L_2237 - .L_2236)
.L_2236:
        /*00f4*/ 	.word	0x00000000


	//----- nvinfo : EIATTR_CBANK_PARAM_SIZE
	.align		4
.L_2237:
        /*00f8*/ 	.byte	0x03, 0x19
        /*00fa*/ 	.short	0x0188


	//----- nvinfo : EIATTR_PARAM_CBANK
	.align		4
        /*00fc*/ 	.byte	0x04, 0x0a
        /*00fe*/ 	.short	(.L_2239 - .L_2238)
	.align		4
.L_2238:
        /*0100*/ 	.word	index@(.nv.constant0._Z25selective_scan_fwd_kernelI32Selective_Scan_fwd_kernel_traitsILi32ELi16ELi1ELb1ELb1ELb1ELb1ELb1EN3c104HalfEffEEv13SSMParamsBase)
        /*0104*/ 	.short	0x0380
        /*0106*/ 	.short	0x0188


	//----- nvinfo : EIATTR_SW_WAR
	.align		4
.L_2239:
        /*0108*/ 	.byte	0x04, 0x36
        /*010a*/ 	.short	(.L_2241 - .L_2240)
.L_2240:
        /*010c*/ 	.word	0x00000008
.L_2241:


//--------------------- .nv.info._Z25selective_scan_fwd_kernelI32Selective_Scan_fwd_kernel_traitsILi32ELi8ELi1ELb0ELb1ELb1ELb0ELb0EN3c104HalfEffEEv13SSMParamsBase --------------------------
	.section	.nv.info._Z25selective_scan_fwd_kernelI32Selective_Scan_fwd_kernel_traitsILi32ELi8ELi1ELb0ELb1ELb1ELb0ELb0EN3c104HalfEffEEv13SSMParamsBase,"",@"SHT_CUDA_INFO"
	.sectionflags	@""
	.align	4


	//----- nvinfo : EIATTR_CUDA_API_VERSION
	.align		4
        /*0000*/ 	.byte	0x04, 0x37
        /*0002*/ 	.short	(.L_2243 - .L_2242)
.L_2242:
        /*0004*/ 	.word	0x00000082


	//----- nvinfo : EIATTR_KPARAM_INFO
	.align		4
.L_2243:
        /*0008*/ 	.byte	0x04, 0x17
        /*000a*/ 	.short	(.L_2245 - .L_2244)
.L_2244:
        /*000c*/ 	.word	0x00000000
        /*0010*/ 	.short	0x0000
        /*0012*/ 	.short	0x0000
        /*0014*/ 	.byte	0x00, 0xf0, 0x21, 0x06


	//----- nvinfo : EIATTR_SPARSE_MMA_MASK
	.align		4
.L_2245:
        /*0018*/ 	.byte	0x03, 0x50
        /*001a*/ 	.short	0x0000


	//----- nvinfo : EIATTR_MAXREG_COUNT
	.align		4
        /*001c*/ 	.byte	0x03, 0x1b
        /*001e*/ 	.short	0x00ff


	//----- nvinfo : EIATTR_NUM_BARRIERS
	.align		4
        /*0020*/ 	.byte	0x02, 0x4c
        /*0022*/ 	.byte	0x01
	.zero		1


	//----- nvinfo : EIATTR_MERCURY_ISA_VERSION
	.align		4
        /*0024*/ 	.byte	0x03, 0x5f
        /*0026*/ 	.short	0x0101


	//----- nvinfo : EIATTR_COOP_GROUP_MASK_REGIDS
	.align		4
        /*0028*/ 	.byte	0x04, 0x29
        /*002a*/ 	.short	(.L_2247 - .L_2246)


	//   ....[0]....
.L_2246:
        /*002c*/ 	.word	0xffffffff


	//   ....[1]....
        /*0030*/ 	.word	0xffffffff


	//   ....[2]....
        /*0034*/ 	.word	0xffffffff


	//   ....[3]....
        /*0038*/ 	.word	0xffffffff


	//   ....[4]....
        /*003c*/ 	.word	0xffffffff


	//   ....[5]....
        /*0040*/ 	.word	0xffffffff


	//   ....[6]....
        /*0044*/ 	.word	0xffffffff


	//   ....[7]....
        /*0048*/ 	.word	0xffffffff


	//   ....[8]....
        /*004c*/ 	.word	0xffffffff


	//   ....[9]....
        /*0050*/ 	.word	0xffffffff


	//   ....[10]....
        /*0054*/ 	.word	0xffffffff


	//   ....[11]....
        /*0058*/ 	.word	0xffffffff


	//   ....[12]....
        /*005c*/ 	.word	0xffffffff


	//   ....[13]....
        /*0060*/ 	.word	0xffffffff


	//   ....[14]....
        /*0064*/ 	.word	0xffffffff


	//   ....[15]....
        /*0068*/ 	.word	0xffffffff


	//   ....[16]....
        /*006c*/ 	.word	0xffffffff


	//----- nvinfo : EIATTR_COOP_GROUP_INSTR_OFFSETS
	.align		4
.L_2247:
        /*0070*/ 	.byte	0x04, 0x28
        /*0072*/ 	.short	(.L_2249 - .L_2248)


	//   ....[0]....
.L_2248:
        /*0074*/ 	.word	0x00001620


	//   ....[1]....
        /*0078*/ 	.word	0x00001820


	//   ....[2]....
        /*007c*/ 	.word	0x000033e0


	//   ....[3]....
        /*0080*/ 	.word	0x00003820


	//   ....[4]....
        /*0084*/ 	.word	0x00003d70


	//   ....[5]....
        /*0088*/ 	.word	0x00003dc0


	//   ....[6]....
        /*008c*/ 	.word	0x00003df0


	//   ....[7]....
        /*0090*/ 	.word	0x00003e20


	//   ....[8]....
        /*0094*/ 	.word	0x00003e50


	//   ....[9]....
        /*0098*/ 	.word	0x00003e80


	//   ....[10]....
        /*009c*/ 	.word	0x00003ed0


	//   ....[11]....
        /*00a0*/ 	.word	0x00003ee0


	//   ....[12]....
        /*00a4*/ 	.word	0x00003f30


	//   ....[13]....
        /*00a8*/ 	.word	0x00003f40


	//   ....[14]....
        /*00ac*/ 	.word	0x00003fd0


	//   ....[15]....
        /*00b0*/ 	.word	0x00003fe0


	//   ....[16]....
        /*00b4*/ 	.word	0x00004580


	//----- nvinfo : EIATTR_VRC_CTA_INIT_COUNT
	.align		4
.L_2249:
        /*00b8*/ 	.byte	0x02, 0x4a
	.zero		1
	.zero		1


	//----- nvinfo : EIATTR_EXIT_INSTR_OFFSETS
	.align		4
        /*00bc*/ 	.byte	0x04, 0x1c
        /*00be*/ 	.short	(.L_2251 - .L_2250)


	//   ....[0]....
.L_2250:
        /*00c0*/ 	.word	0x00000290


	//   ....[1]....
        /*00c4*/ 	.word	0x00000e80


	//   ....[2]....
        /*00c8*/ 	.word	0x00001170


	//   ....[3]....
        /*00cc*/ 	.word	0x00004820


	//----- nvinfo : EIATTR_MAX_THREADS
	.align		4
.L_2251:
        /*00d0*/ 	.byte	0x04, 0x05
        /*00d2*/ 	.short	(.L_2253 - .L_2252)
.L_2252:
        /*00d4*/ 	.word	0x00000020
        /*00d8*/ 	.word	0x00000001
        /*00dc*/ 	.word	0x00000001


	//----- nvinfo : EIATTR_CRS_STACK_SIZE
	.align		4
.L_2253:
        /*00e0*/ 	.byte	0x04, 0x1e
        /*00e2*/ 	.short	(.L_2255 - .L_2254)
.L_2254:
        /*00e4*/ 	.word	0x00000000


	//----- nvinfo : EIATTR_CBANK_PARAM_SIZE
	.align		4
.L_2255:
        /*00e8*/ 	.byte	0x03, 0x19
        /*00ea*/ 	.short	0x0188


	//----- nvinfo : EIATTR_PARAM_CBANK
	.align		4
        /*00ec*/ 	.byte	0x04, 0x0a
        /*00ee*/ 	.short	(.L_2257 - .L_2256)
	.align		4
.L_2256:
        /*00f0*/ 	.word	index@(.nv.constant0._Z25selective_scan_fwd_kernelI32Selective_Scan_fwd_kernel_traitsILi32ELi8ELi1ELb0ELb1ELb1ELb0ELb0EN3c104HalfEffEEv13SSMParamsBase)
        /*00f4*/ 	.short	0x0380
        /*00f6*/ 	.short	0x0188


	//----- nvinfo : EIATTR_SW_WAR
	.align		4
.L_2257:
        /*00f8*/ 	.byte	0x04, 0x36
        /*00fa*/ 	.short	(.L_2259 - .L_2258)
.L_2258:
        /*00fc*/ 	.word	0x00000008
.L_2259:


//--------------------- .nv.info._Z25selective_scan_fwd_kernelI32Selective_Scan_fwd_kernel_traitsILi32ELi8ELi1ELb0ELb1ELb1ELb0ELb1EN3c104HalfEffEEv13SSMParamsBase --------------------------
	.section	.nv.info._Z25selective_scan_fwd_kernelI32Selective_Scan_fwd_kernel_traitsILi32ELi8ELi1ELb0ELb1ELb1ELb0ELb1EN3c104HalfEffEEv13SSMParamsBase,"",@"SHT_CUDA_INFO"
	.sectionflags	@""
	.align	4


	//----- nvinfo : EIATTR_CUDA_API_VERSION
	.align		4
        /*0000*/ 	.byte	0x04, 0x37
        /*0002*/ 	.short	(.L_2261 - .L_2260)
.L_2260:
        /*0004*/ 	.word	0x00000082


	//----- nvinfo : EIATTR_KPARAM_INFO
	.align		4
.L_2261:
        /*0008*/ 	.byte	0x04, 0x17
        /*000a*/ 	.short	(.L_2263 - .L_2262)
.L_2262:
        /*000c*/ 	.word	0x00000000
        /*0010*/ 	.short	0x0000
        /*0012*/ 	.short	0x0000
        /*0014*/ 	.byte	0x00, 0xf0, 0x21, 0x06


	//----- nvinfo : EIATTR_SPARSE_MMA_MASK
	.align		4
.L_2263:
        /*0018*/ 	.byte	0x03, 0x50
        /*001a*/ 	.short	0x0000


	//----- nvinfo : EIATTR_MAXREG_COUNT
	.align		4
        /*001c*/ 	.byte	0x03, 0x1b
        /*001e*/ 	.short	0x00ff


	//----- nvinfo : EIATTR_NUM_BARRIERS
	.align		4
        /*0020*/ 	.byte	0x02, 0x4c
        /*0022*/ 	.byte	0x01
	.zero		1


	//----- nvinfo : EIATTR_MERCURY_ISA_VERSION
	.align		4
        /*0024*/ 	.byte	0x03, 0x5f
        /*0026*/ 	.short	0x0101


	//----- nvinfo : EIATTR_COOP_GROUP_MASK_REGIDS
	.align		4
        /*0028*/ 	.byte	0x04, 0x29
        /*002a*/ 	.short	(.L_2265 - .L_2264)


	//   ....[0]....
.L_2264:
        /*002c*/ 	.word	0xffffffff


	//   ....[1]....
        /*0030*/ 	.word	0xffffffff


	//   ....[2]....
        /*0034*/ 	.word	0xffffffff


	//   ....[3]....
        /*0038*/ 	.word	0xffffffff


	//   ....[4]....
        /*003c*/ 	.word	0xffffffff


	//   ....[5]....
        /*0040*/ 	.word	0xffffffff


	//   ....[6]....
        /*0044*/ 	.word	0xffffffff


	//   ....[7]....
        /*0048*/ 	.word	0xffffffff


	//   ....[8]....
        /*004c*/ 	.word	0xffffffff


	//   ....[9]....
        /*0050*/ 	.word	0xffffffff


	//   ....[10]....
        /*0054*/ 	.word	0xffffffff


	//   ....[11]....
        /*0058*/ 	.word	0xffffffff


	//   ....[12]....
        /*005c*/ 	.word	0xffffffff


	//   ....[13]....
        /*0060*/ 	.word	0xffffffff


	//   ....[14]....
        /*0064*/ 	.word	0xffffffff


	//   ....[15]....
        /*0068*/ 	.word	0xffffffff


	//   ....[16]....
        /*006c*/ 	.word	0xffffffff


	//----- nvinfo : EIATTR_COOP_GROUP_INSTR_OFFSETS
	.align		4
.L_2265:
        /*0070*/ 	.byte	0x04, 0x28
        /*0072*/ 	.short	(.L_2267 - .L_2266)


	//   ....[0]....
.L_2266:
        /*0074*/ 	.word	0x00001700


	//   ....[1]....
        /*0078*/ 	.word	0x000018f0


	//   ....[2]....
        /*007c*/ 	.word	0x00003460


	//   ....[3]....
        /*0080*/ 	.word	0x00003940


	//   ....[4]....
        /*0084*/ 	.word	0x00003df0


	//   ....[5]....
        /*0088*/ 	.word	0x00003e40


	//   ....[6]....
        /*008c*/ 	.word	0x00003e70


	//   ....[7]....
        /*0090*/ 	.word	0x00003ea0


	//   ....[8]....
        /*0094*/ 	.word	0x00003ed0


	//   ....[9]....
        /*0098*/ 	.word	0x00003f00


	//   ....[10]....
        /*009c*/ 	.word	0x00003f50


	//   ....[11]....
        /*00a0*/ 	.word	0x00003f60


	//   ....[12]....
        /*00a4*/ 	.word	0x00003fb0


	//   ....[13]....
        /*00a8*/ 	.word	0x00003fc0


	//   ....[14]....
        /*00ac*/ 	.word	0x00004050


	//   ....[15]....
        /*00b0*/ 	.word	0x00004060


	//   ....[16]....
        /*00b4*/ 	.word	0x00004630


	//----- nvinfo : EIATTR_VRC_CTA_INIT_COUNT
	.align		4
.L_2267:
        /*00b8*/ 	.byte	0x02, 0x4a
	.zero		1
	.zero		1


	//----- nvinfo : EIATTR_EXIT_INSTR_OFFSETS
	.align		4
        /*00bc*/ 	.byte	0x04, 0x1c
        /*00be*/ 	.short	(.L_2269 - .L_2268)


	//   ....[0]....
.L_2268:
        /*00c0*/ 	.word	0x000002e0


	//   ....[1]....
        /*00c4*/ 	.word	0x00000f70


	//   ....[2]....
        /*00c8*/ 	.word	0x00001240


	//   ....[3]....
        /*00cc*/ 	.word	0x000048f0


	//----- nvinfo : EIATTR_MAX_THREADS
	.align		4
.L_2269:
        /*00d0*/ 	.byte	0x04, 0x05
        /*00d2*/ 	.short	(.L_2271 - .L_2270)
.L_2270:
        /*00d4*/ 	.word	0x00000020
        /*00d8*/ 	.word	0x00000001
        /*00dc*/ 	.word	0x00000001


	//----- nvinfo : EIATTR_CRS_STACK_SIZE
	.align		4
.L_2271:
        /*00e0*/ 	.byte	0x04, 0x1e
        /*00e2*/ 	.short	(.L_2273 - .L_2272)
.L_2272:
        /*00e4*/ 	.word	0x00000000


	//----- nvinfo : EIATTR_CBANK_PARAM_SIZE
	.align		4
.L_2273:
        /*00e8*/ 	.byte	0x03, 0x19
        /*00ea*/ 	.short	0x0188


	//----- nvinfo : EIATTR_PARAM_CBANK
	.align		4
        /*00ec*/ 	.byte	0x04, 0x0a
        /*00ee*/ 	.short	(.L_2275 - .L_2274)
	.align		4
.L_2274:
        /*00f0*/ 	.word	index@(.nv.constant0._Z25selective_scan_fwd_kernelI32Selective_Scan_fwd_kernel_traitsILi32ELi8ELi1ELb0ELb1ELb1ELb0ELb1EN3c104HalfEffEEv13SSMParamsBase)
        /*00f4*/ 	.short	0x0380
        /*00f6*/ 	.short	0x0188


	//----- nvinfo : EIATTR_SW_WAR
	.align		4
.L_2275:
        /*00f8*/ 	.byte	0x04, 0x36
        /*00fa*/ 	.short	(.L_2277 - .L_2276)
.L_2276:
        /*00fc*/ 	.word	0x00000008
.L_2277:


//--------------------- .nv.info._Z25selective_scan_fwd_kernelI32Selective_Scan_fwd_kernel_traitsILi32ELi8ELi1ELb0ELb1ELb1ELb1ELb0EN3c104HalfEffEEv13SSMParamsBase --------------------------
	.section	.nv.info._Z25selective_scan_fwd_kernelI32Selective_Scan_fwd_kernel_traitsILi32ELi8ELi1ELb0ELb1ELb1ELb1ELb0EN3c104HalfEffEEv13SSMParamsBase,"",@"SHT_CUDA_INFO"
	.sectionflags	@""
	.align	4


	//----- nvinfo : EIATTR_CUDA_API_VERSION
	.align		4
        /*0000*/ 	.byte	0x04, 0x37
        /*0002*/ 	.short	(.L_2279 - .L_2278)
.L_2278:
        /*0004*/ 	.word	0x00000082


	//----- nvinfo : EIATTR_KPARAM_INFO
	.align		4
.L_2279:
        /*0008*/ 	.byte	0x04, 0x17
        /*000a*/ 	.short	(.L_2281 - .L_2280)
.L_2280:
        /*000c*/ 	.word	0x00000000
        /*0010*/ 	.short	0x0000
        /*0012*/ 	.short	0x0000
        /*0014*/ 	.byte	0x00, 0xf0, 0x21, 0x06


	//----- nvinfo : EIATTR_SPARSE_MMA_MASK
	.align		4
.L_2281:
        /*0018*/ 	.byte	0x03, 0x50
        /*001a*/ 	.short	0x0000


	//----- nvinfo : EIATTR_MAXREG_COUNT
	.align		4
        /*001c*/ 	.byte	0x03, 0x1b
        /*001e*/ 	.short	0x00ff


	//----- nvinfo : EIATTR_NUM_BARRIERS
	.align		4
        /*0020*/ 	.byte	0x02, 0x4c
        /*0022*/ 	.byte	0x01
	.zero		1


	//----- nvinfo : EIATTR_MERCURY_ISA_VERSION
	.align		4
        /*0024*/ 	.byte	0x03, 0x5f
        /*0026*/ 	.short	0x0101


	//----- nvinfo : EIATTR_COOP_GROUP_MASK_REGIDS
	.align		4
        /*0028*/ 	.byte	0x04, 0x29
        /*002a*/ 	.short	(.L_2283 - .L_2282)


	//   ....[0]....
.L_2282:
        /*002c*/ 	.word	0xffffffff


	//   ....[1]....
        /*0030*/ 	.word	0xffffffff


	//   ....[2]....
        /*0034*/ 	.word	0xffffffff


	//   ....[3]....
        /*0038*/ 	.word	0xffffffff


	//   ....[4]....
        /*003c*/ 	.word	0xffffffff


	//   ....[5]....
        /*0040*/ 	.word	0xffffffff


	//   ....[6]....
        /*0044*/ 	.word	0xffffffff


	//   ....[7]....
        /*0048*/ 	.word	0xffffffff


	//   ....[8]....
        /*004c*/ 	.word	0xffffffff


	//   ....[9]....
        /*0050*/ 	.word	0xffffffff


	//   ....[10]....
        /*0054*/ 	.word	0xffffffff


	//   ....[11]....
        /*0058*/ 	.word	0xffffffff


	//   ....[12]....
        /*005c*/ 	.word	0xffffffff


	//   ....[13]....
        /*0060*/ 	.word	0xffffffff


	//   ....[14]....
        /*0064*/ 	.word	0xffffffff


	//   ....[15]....
        /*0068*/ 	.word	0xffffffff


	//   ....[16]....
        /*006c*/ 	.word	0xffffffff


	//   ....[17]....
        /*0070*/ 	.word	0xffffffff


	//   ....[18]....
        /*0074*/ 	.word	0xffffffff


	//----- nvinfo : EIATTR_COOP_GROUP_INSTR_OFFSETS
	.align		4
.L_2283:
        /*0078*/ 	.byte	0x04, 0x28
        /*007a*/ 	.short	(.L_2285 - .L_2284)


	//   ....[0]....
.L_2284:
        /*007c*/ 	.word	0x00001700


	//   ....[1]....
        /*0080*/ 	.word	0x000018c0


	//   ....[2]....
        /*0084*/ 	.word	0x00003570


	//   ....[3]....
        /*0088*/ 	.word	0x00003c50


	//   ....[4]....
        /*008c*/ 	.word	0x00003fb0


	//   ....[5]....
        /*0090*/ 	.word	0x00003ff0


	//   ....[6]....
        /*0094*/ 	.word	0x00004020


	//   ....[7]....
        /*0098*/ 	.word	0x00004050


	//   ....[8]....
        /*009c*/ 	.word	0x00004090


	//   ....[9]....
        /*00a0*/ 	.word	0x000040b0


	//   ....[10]....
        /*00a4*/ 	.word	0x00004100


	//   ....[11]....
        /*00a8*/ 	.word	0x00004110


	//   ....[12]....
        /*00ac*/ 	.word	0x00004150


	//   ....[13]....
        /*00b0*/ 	.word	0x00004170


	//   ....[14]....
        /*00b4*/ 	.word	0x000041c0


	//   ....[15]....
        /*00b8*/ 	.word	0x000041e0


	//   ....[16]....
        /*00bc*/ 	.word	0x00004920


	//   ....[17]....
        /*00c0*/ 	.word	0x00004cb0


	//   ....[18]....
        /*00c4*/ 	.word	0x00005240


	//----- nvinfo : EIATTR_VRC_CTA_INIT_COUNT
	.align		4
.L_2285:
        /*00c8*/ 	.byte	0x02, 0x4a
	.zero		1
	.zero		1


	//----- nvinfo : EIATTR_EXIT_INSTR_OFFSETS
	.align		4
        /*00cc*/ 	.byte	0x04, 0x1c
        /*00ce*/ 	.short	(.L_2287 - .L_2286)


	//   ....[0]....
.L_2286:
        /*00d0*/ 	.word	0x00000290


	//   ....[1]....
        /*00d4*/ 	.word	0x00000ed0


	//   ....[2]....
        /*00d8*/ 	.word	0x000011c0


	//   ....[3]....
        /*00dc*/ 	.word	0x000054d0


	//----- nvinfo : EIATTR_MAX_THREADS
	.align		4
.L_2287:
        /*00e0*/ 	.byte	0x04, 0x05
        /*00e2*/ 	.short	(.L_2289 - .L_2288)
.L_2288:
        /*00e4*/ 	.word	0x00000020
        /*00e8*/ 	.word	0x00000001
        /*00ec*/ 	.word	0x00000001


	//----- nvinfo : EIATTR_CRS_STACK_SIZE
	.align		4
.L_2289:
        /*00f0*/ 	.byte	0x04, 0x1e
        /*00f2*/ 	.short	(.L_2291 - .L_2290)
.L_2290:
        /*00f4*/ 	.word	0x00000000


	//----- nvinfo : EIATTR_CBANK_PARAM_SIZE
	.align		4
.L_2291:
        /*00f8*/ 	.byte	0x03, 0x19
        /*00fa*/ 	.short	0x0188


	//----- nvinfo : EIATTR_PARAM_CBANK
	.align		4
        /*00fc*/ 	.byte	0x04, 0x0a
        /*00fe*/ 	.short	(.L_2293 - .L_2292)
	.align		4
.L_2292:
        /*0100*/ 	.word	index@(.nv.constant0._Z25selective_scan_fwd_kernelI32Selective_Scan_fwd_kernel_traitsILi32ELi8ELi1ELb0ELb1ELb1ELb1ELb0EN3c104HalfEffEEv13SSMParamsBase)
        /*0104*/ 	.short	0x0380
        /*0106*/ 	.short	0x0188


	//----- nvinfo : EIATTR_SW_WAR
	.align		4
.L_2293:
        /*0108*/ 	.byte	0x04, 0x36
        /*010a*/ 	.short	(.L_2295 - .L_2294)
.L_2294:
        /*010c*/ 	.word	0x00000008
.L_2295:


//--------------------- .nv.info._Z25selective_scan_fwd_kernelI32Selective_Scan_fwd_kernel_traitsILi32ELi8ELi1ELb0ELb1ELb1ELb1ELb1EN3c104HalfEffEEv13SSMParamsBase --------------------------
	.section	.nv.info._Z25selective_scan_fwd_kernelI32Selective_Scan_fwd_kernel_traitsILi32ELi8ELi1ELb0ELb1ELb1ELb1ELb1EN3c104HalfEffEEv13SSMParamsBase,"",@"SHT_CUDA_INFO"
	.sectionflags	@""
	.align	4


	//----- nvinfo : EIATTR_CUDA_API_VERSION
	.align		4
        /*0000*/ 	.byte	0x04, 0x37
        /*0002*/ 	.short	(.L_2297 - .L_2296)
.L_2296:
        /*0004*/ 	.word	0x00000082


	//----- nvinfo : EIATTR_KPARAM_INFO
	.align		4
.L_2297:
        /*0008*/ 	.byte	0x04, 0x17
        /*000a*/ 	.short	(.L_2299 - .L_2298)
.L_2298:
        /*000c*/ 	.word	0x00000000
        /*0010*/ 	.short	0x0000
        /*0012*/ 	.short	0x0000
        /*0014*/ 	.byte	0x00, 0xf0, 0x21, 0x06


	//----- nvinfo : EIATTR_SPARSE_MMA_MASK
	.align		4
.L_2299:
        /*0018*/ 	.byte	0x03, 0x50
        /*001a*/ 	.short	0x0000


	//----- nvinfo : EIATTR_MAXREG_COUNT
	.align		4
        /*001c*/ 	.byte	0x03, 0x1b
        /*001e*/ 	.short	0x00ff


	//----- nvinfo : EIATTR_NUM_BARRIERS
	.align		4
        /*0020*/ 	.byte	0x02, 0x4c
        /*0022*/ 	.byte	0x01
	.zero		1


	//----- nvinfo : EIATTR_MERCURY_ISA_VERSION
	.align		4
        /*0024*/ 	.byte	0x03, 0x5f
        /*0026*/ 	.short	0x0101


	//----- nvinfo : EIATTR_COOP_GROUP_MASK_REGIDS
	.align		4
        /*0028*/ 	.byte	0x04, 0x29
        /*002a*/ 	.short	(.L_2301 - .L_2300)


	//   ....[0]....
.L_2300:
        /*002c*/ 	.word	0xffffffff


	//   ....[1]....
        /*0030*/ 	.word	0xffffffff


	//   ....[2]....
        /*0034*/ 	.word	0xffffffff


	//   ....[3]....
        /*0038*/ 	.word	0xffffffff


	//   ....[4]....
        /*003c*/ 	.word	0xffffffff


	//   ....[5]....
        /*0040*/ 	.word	0xffffffff


	//   ....[6]....
        /*0044*/ 	.word	0xffffffff


	//   ....[7]....
        /*0048*/ 	.word	0xffffffff


	//   ....[8]....
        /*004c*/ 	.word	0xffffffff


	//   ....[9]....
        /*0050*/ 	.word	0xffffffff


	//   ....[10]....
        /*0054*/ 	.word	0xffffffff


	//   ....[11]....
        /*0058*/ 	.word	0xffffffff


	//   ....[12]....
        /*005c*/ 	.word	0xffffffff


	//   ....[13]....
        /*0060*/ 	.word	0xffffffff


	//   ....[14]....
        /*0064*/ 	.word	0xffffffff


	//   ....[15]....
        /*0068*/ 	.word	0xffffffff


	//   ....[16]....
        /*006c*/ 	.word	0xffffffff


	//   ....[17]....
        /*0070*/ 	.word	0xffffffff


	//   ....[18]....
        /*0074*/ 	.word	0xffffffff


	//----- nvinfo : EIATTR_COOP_GROUP_INSTR_OFFSETS
	.align		4
.L_2301:
        /*0078*/ 	.byte	0x04, 0x28
        /*007a*/ 	.short	(.L_2303 - .L_2302)


	//   ....[0]....
.L_2302:
        /*007c*/ 	.word	0x000017b0


	//   ....[1]....
        /*0080*/ 	.word	0x00001970


	//   ....[2]....
        /*0084*/ 	.word	0x00003630


	//   ....[3]....
        /*0088*/ 	.word	0x00003d10


	//   ....[4]....
        /*008c*/ 	.word	0x00004070


	//   ....[5]....
        /*0090*/ 	.word	0x000040b0


	//   ....[6]....
        /*0094*/ 	.word	0x000040e0


	//   ....[7]....
        /*0098*/ 	.word	0x00004110


	//   ....[8]....
        /*009c*/ 	.word	0x00004150


	//   ....[9]....
        /*00a0*/ 	.word	0x00004170


	//   ....[10]....
        /*00a4*/ 	.word	0x000041c0


	//   ....[11]....
        /*00a8*/ 	.word	0x000041d0


	//   ....[12]....
        /*00ac*/ 	.word	0x00004210


	//   ....[13]....
        /*00b0*/ 	.word	0x00004230


	//   ....[14]....
        /*00b4*/ 	.word	0x00004280


	//   ....[15]....
        /*00b8*/ 	.word	0x000042a0


	//   ....[16]....
        /*00bc*/ 	.word	0x00004a40


	//   ....[17]....
        /*00c0*/ 	.word	0x00004dd0


	//   ....[18]....
        /*00c4*/ 	.word	0x00005380


	//----- nvinfo : EIATTR_VRC_CTA_INIT_COUNT
	.align		4
.L_2303:
        /*00c8*/ 	.byte	0x02, 0x4a
	.zero		1
	.zero		1


	//----- nvinfo : EIATTR_EXIT_INSTR_OFFSETS
	.align		4
        /*00cc*/ 	.byte	0x04, 0x1c
        /*00ce*/ 	.short	(.L_2305 - .L_2304)


	//   ....[0]....
.L_2304:
        /*00d0*/ 	.word	0x000002e0


	//   ....[1]....
        /*00d4*/ 	.word	0x00000fa0


	//   ....[2]....
        /*00d8*/ 	.word	0x00001270


	//   ....[3]....
        /*00dc*/ 	.word	0x000055f0


	//----- nvinfo : EIATTR_MAX_THREADS
	.align		4
.L_2305:
        /*00e0*/ 	.byte	0x04, 0x05
        /*00e2*/ 	.short	(.L_2307 - .L_2306)
.L_2306:
        /*00e4*/ 	.word	0x00000020
        /*00e8*/ 	.word	0x00000001
        /*00ec*/ 	.word	0x00000001


	//----- nvinfo : EIATTR_CRS_STACK_SIZE
	.align		4
.L_2307:
        /*00f0*/ 	.byte	0x04, 0x1e
        /*00f2*/ 	.short	(.L_2309 - .L_2308)
.L_2308:
        /*00f4*/ 	.word	0x00000000


	//----- nvinfo : EIATTR_CBANK_PARAM_SIZE
	.align		4
.L_2309:
        /*00f8*/ 	.byte	0x03, 0x19
        /*00fa*/ 	.short	0x0188


	//----- nvinfo : EIATTR_PARAM_CBANK
	.align		4
        /*00fc*/ 	.byte	0x04, 0x0a
        /*00fe*/ 	.short	(.L_2311 - .L_2310)
	.align		4
.L_2310:
        /*0100*/ 	.word	index@(.nv.constant0._Z25selective_scan_fwd_kernelI32Selective_Scan_fwd_kernel_traitsILi32ELi8ELi1ELb0ELb1ELb1ELb1ELb1EN3c104HalfEffEEv13SSMParamsBase)
        /*0104*/ 	.short	0x0380
        /*0106*/ 	.short	0x0188


	//----- nvinfo : EIATTR_SW_WAR
	.align		4
.L_2311:
        /*0108*/ 	.byte	0x04, 0x36
        /*010a*/ 	.short	(.L_2313 - .L_2312)
.L_2312:
        /*010c*/ 	.word	0x00000008
.L_2313:


//--------------------- .nv.info._Z25selective_scan_fwd_kernelI32Selective_Scan_fwd_kernel_traitsILi32ELi8ELi1ELb1ELb1ELb1ELb0ELb0EN3c104HalfEffEEv13SSMParamsBase --------------------------
	.section	.nv.info._Z25selective_scan_fwd_kernelI32Selective_Scan_fwd_kernel_traitsILi32ELi8ELi1ELb1ELb1ELb1ELb0ELb0EN3c104HalfEffEEv13SSMParamsBase,"",@"SHT_CUDA_INFO"
	.sectionflags	@""
	.align	4


	//----- nvinfo : EIATTR_CUDA_API_VERSION
	.align		4
        /*0000*/ 	.byte	0x04, 0x37
        /*0002*/ 	.short	(.L_2315 - .L_2314)
.L_2314:
        /*0004*/ 	.word	0x00000082


	//----- nvinfo : EIATTR_KPARAM_INFO
	.align		4
.L_2315:
        /*0008*/ 	.byte	0x04, 0x17
        /*000a*/ 	.short	(.L_2317 - .L_2316)
.L_2316:
        /*000c*/ 	.word	0x00000000
        /*0010*/ 	.short	0x0000
        /*0012*/ 	.short	0x0000
        /*0014*/ 	.byte	0x00, 0xf0, 0x21, 0x06


	//----- nvinfo : EIATTR_SPARSE_MMA_MASK
	.align		4
.L_2317:
        /*0018*/ 	.byte	0x03, 0x50
        /*001a*/ 	.short	0x0000


	//----- nvinfo : EIATTR_MAXREG_COUNT
	.align		4
        /*001c*/ 	.byte	0x03, 0x1b
        /*001e*/ 	.short	0x00ff


	//----- nvinfo : EIATTR_NUM_BARRIERS
	.align		4
        /*0020*/ 	.byte	0x02, 0x4c
        /*0022*/ 	.byte	0x01
	.zero		1


	//----- nvinfo : EIATTR_MERCURY_ISA_VERSION
	.align		4
        /*0024*/ 	.byte	0x03, 0x5f
        /*0026*/ 	.short	0x0101


	//----- nvinfo : EIATTR_COOP_GROUP_MASK_REGIDS
	.align		4
        /*0028*/ 	.byte	0x04, 0x29
        /*002a*/ 	.short	(.L_2319 - .L_2318)


	//   ....[0]....
.L_2318:
        /*002c*/ 	.word	0xffffffff


	//   ....[1]....
        /*0030*/ 	.word	0xffffffff


	//   ....[2]....
        /*0034*/ 	.word	0xffffffff


	//   ....[3]....
        /*0038*/ 	.word	0xffffffff


	//   ....[4]....
        /*003c*/ 	.word	0xffffffff


	//   ....[5]....
        /*0040*/ 	.word	0xffffffff


	//   ....[6]....
        /*0044*/ 	.word	0xffffffff


	//   ....[7]....
        /*0048*/ 	.word	0xffffffff


	//   ....[8]....
        /*004c*/ 	.word	0xffffffff


	//   ....[9]....
        /*0050*/ 	.word	0xffffffff


	//   ....[10]....
        /*0054*/ 	.word	0xffffffff


	//   ....[11]....
        /*0058*/ 	.word	0xffffffff


	//----- nvinfo : EIATTR_COOP_GROUP_INSTR_OFFSETS
	.align		4
.L_2319:
        /*005c*/ 	.byte	0x04, 0x28
        /*005e*/ 	.short	(.L_2321 - .L_2320)


	//   ....[0]....
.L_2320:
        /*0060*/ 	.word	0x000032a0


	//   ....[1]....
        /*0064*/ 	.word	0x000032c0


	//   ....[2]....
        /*0068*/ 	.word	0x00003310


	//   ....[3]....
        /*006c*/ 	.word	0x00003320


	//   ....[4]....
        /*0070*/ 	.word	0x00003370


	//   ....[5]....
        /*0074*/ 	.word	0x00003380


	//   ....[6]....
        /*0078*/ 	.word	0x000033c0


	//   ....[7]....
        /*007c*/ 	.word	0x000033e0


	//   ....[8]....
        /*0080*/ 	.word	0x00003420


	//   ....[9]....
        /*0084*/ 	.word	0x00003440


	//   ....[10]....
        /*0088*/ 	.word	0x000034d0


	//   ....[11]....
        /*008c*/ 	.word	0x000034e0


	//----- nvinfo : EIATTR_VRC_CTA_INIT_COUNT
	.align		4
.L_2321:
        /*0090*/ 	.byte	0x02, 0x4a
	.zero		1
	.zero		1


	//----- nvinfo : EIATTR_EXIT_INSTR_OFFSETS
	.align		4
        /*0094*/ 	.byte	0x04, 0x1c
        /*0096*/ 	.short	(.L_2323 - .L_2322)


	//   ....[0]....
.L_2322:
        /*0098*/ 	.word	0x00000280


	//   ....[1]....
        /*009c*/ 	.word	0x00000e70


	//   ....[2]....
        /*00a0*/ 	.word	0x00001280


	//   ....[3]....
        /*00a4*/ 	.word	0x000039f0


	//----- nvinfo : EIATTR_MAX_THREADS
	.align		4
.L_2323:
        /*00a8*/ 	.byte	0x04, 0x05
        /*00aa*/ 	.short	(.L_2325 - .L_2324)
.L_2324:
        /*00ac*/ 	.word	0x00000020
        /*00b0*/ 	.word	0x00000001
        /*00b4*/ 	.word	0x00000001


	//----- nvinfo : EIATTR_CRS_STACK_SIZE
	.align		4
.L_2325:
        /*00b8*/ 	.byte	0x04, 0x1e
        /*00ba*/ 	.short	(.L_2327 - .L_2326)
.L_2326:
        /*00bc*/ 	.word	0x00000000


	//----- nvinfo : EIATTR_CBANK_PARAM_SIZE
	.align		4
.L_2327:
        /*00c0*/ 	.byte	0x03, 0x19
        /*00c2*/ 	.short	0x0188


	//----- nvinfo : EIATTR_PARAM_CBANK
	.align		4
        /*00c4*/ 	.byte	0x04, 0x0a
        /*00c6*/ 	.short	(.L_2329 - .L_2328)
	.align		4
.L_2328:
        /*00c8*/ 	.word	index@(.nv.constant0._Z25selective_scan_fwd_kernelI32Selective_Scan_fwd_kernel_traitsILi32ELi8ELi1ELb1ELb1ELb1ELb0ELb0EN3c104HalfEffEEv13SSMParamsBase)
        /*00cc*/ 	.short	0x0380
        /*00ce*/ 	.short	0x0188


	//----- nvinfo : EIATTR_SW_WAR
	.align		4
.L_2329:
        /*00d0*/ 	.byte	0x04, 0x36
        /*00d2*/ 	.short	(.L_2331 - .L_2330)
.L_2330:
        /*00d4*/ 	.word	0x00000008
.L_2331:


//--------------------- .nv.info._Z25selective_scan_fwd_kernelI32Selective_Scan_fwd_kernel_traitsILi32ELi8ELi1ELb1ELb1ELb1ELb0ELb1EN3c104HalfEffEEv13SSMParamsBase --------------------------
	.section	.nv.info._Z25selective_scan_fwd_kernelI32Selective_Scan_fwd_kernel_traitsILi32ELi8ELi1ELb1ELb1ELb1ELb0ELb1EN3c104HalfEffEEv13SSMParamsBase,"",@"SHT_CUDA_INFO"
	.sectionflags	@""
	.align	4


	//----- nvinfo : EIATTR_CUDA_API_VERSION
	.align		4
        /*0000*/ 	.byte	0x04, 0x37
        /*0002*/ 	.short	(.L_2333 - .L_2332)
.L_2332:
        /*0004*/ 	.word	0x00000082


	//----- nvinfo : EIATTR_KPARAM_INFO
	.align		4
.L_2333:
        /*0008*/ 	.byte	0x04, 0x17
        /*000a*/ 	.short	(.L_2335 - .L_2334)
.L_2334:
        /*000c*/ 	.word	0x00000000
        /*0010*/ 	.short	0x0000
        /*0012*/ 	.short	0x0000
        /*0014*/ 	.byte	0x00, 0xf0, 0x21, 0x06


	//----- nvinfo : EIATTR_SPARSE_MMA_MASK
	.align		4
.L_2335:
        /*0018*/ 	.byte	0x03, 0x50
        /*001a*/ 	.short	0x0000


	//----- nvinfo : EIATTR_MAXREG_COUNT
	.align		4
        /*001c*/ 	.byte	0x03, 0x1b
        /*001e*/ 	.short	0x00ff


	//----- nvinfo : EIATTR_NUM_BARRIERS
	.align		4
        /*0020*/ 	.byte	0x02, 0x4c
        /*0022*/ 	.byte	0x01
	.zero		1


	//----- nvinfo : EIATTR_MERCURY_ISA_VERSION
	.align		4
        /*0024*/ 	.byte	0x03, 0x5f
        /*0026*/ 	.short	0x0101


	//----- nvinfo : EIATTR_COOP_GROUP_MASK_REGIDS
	.align		4
        /*0028*/ 	.byte	0x04, 0x29
        /*002a*/ 	.short	(.L_2337 - .L_2336)


	//   ....[0]....
.L_2336:
        /*002c*/ 	.word	0xffffffff


	//   ....[1]....
        /*0030*/ 	.word	0xffffffff


	//   ....[2]....
        /*0034*/ 	.word	0xffffffff


	//   ....[3]....
        /*0038*/ 	.word	0xffffffff


	//   ....[4]....
        /*003c*/ 	.word	0xffffffff


	//   ....[5]....
        /*0040*/ 	.word	0xffffffff


	//   ....[6]....
        /*0044*/ 	.word	0xffffffff


	//   ....[7]....
        /*0048*/ 	.word	0xffffffff


	//   ....[8]....
        /*004c*/ 	.word	0xffffffff


	//   ....[9]....
        /*0050*/ 	.word	0xffffffff


	//   ....[10]....
        /*0054*/ 	.word	0xffffffff


	//   ....[11]....
        /*0058*/ 	.word	0xffffffff


	//   ....[12]....
        /*005c*/ 	.word	0xffffffff


	//   ....[13]....
        /*0060*/ 	.word	0xffffffff


	//   ....[14]....
        /*0064*/ 	.word	0xffffffff


	//   ....[15]....
        /*0068*/ 	.word	0xffffffff


	//   ....[16]....
        /*006c*/ 	.word	0xffffffff


	//----- nvinfo : EIATTR_COOP_GROUP_INSTR_OFFSETS
	.align		4
.L_2337:
        /*0070*/ 	.byte	0x04, 0x28
        /*0072*/ 	.short	(.L_2339 - .L_2338)


	//   ....[0]....
.L_2338:
        /*0074*/ 	.word	0x00001700


	//   ....[1]....
        /*0078*/ 	.word	0x000018f0


	//   ....[2]....
        /*007c*/ 	.word	0x00003460


	//   ....[3]....
        /*0080*/ 	.word	0x00003940


	//   ....[4]....
        /*0084*/ 	.word	0x00003df0


	//   ....[5]....
        /*0088*/ 	.word	0x00003e40


	//   ....[6]....
        /*008c*/ 	.word	0x00003e70


	//   ....[7]....
        /*0090*/ 	.word	0x00003ea0


	//   ....[8]....
        /*0094*/ 	.word	0x00003ed0


	//   ....[9]....
        /*0098*/ 	.word	0x00003f00


	//   ....[10]....
        /*009c*/ 	.word	0x00003f50


	//   ....[11]....
        /*00a0*/ 	.word	0x00003f60


	//   ....[12]....
        /*00a4*/ 	.word	0x00003fb0


	//   ....[13]....
        /*00a8*/ 	.word	0x00003fc0


	//   ....[14]....
        /*00ac*/ 	.word	0x00004050


	//   ....[15]....
        /*00b0*/ 	.word	0x00004060


	//   ....[16]....
        /*00b4*/ 	.word	0x00004630


	//----- nvinfo : EIATTR_VRC_CTA_INIT_COUNT
	.align		4
.L_2339:
        /*00b8*/ 	.byte	0x02, 0x4a
	.zero		1
	.zero		1


	//----- nvinfo : EIATTR_EXIT_INSTR_OFFSETS
	.align		4
        /*00bc*/ 	.byte	0x04, 0x1c
        /*00be*/ 	.short	(.L_2341 - .L_2340)


	//   ....[0]....
.L_2340:
        /*00c0*/ 	.word	0x000002e0


	//   ....[1]....
        /*00c4*/ 	.word	0x00000f70


	//   ....[2]....
        /*00c8*/ 	.word	0x00001240


	//   ....[3]....
        /*00cc*/ 	.word	0x000048f0


	//----- nvinfo : EIATTR_MAX_THREADS
	.align		4
.L_2341:
        /*00d0*/ 	.byte	0x04, 0x05
        /*00d2*/ 	.short	(.L_2343 - .L_2342)
.L_2342:
        /*00d4*/ 	.word	0x00000020
        /*00d8*/ 	.word	0x00000001
        /*00dc*/ 	.word	0x00000001


	//----- nvinfo : EIATTR_CRS_STACK_SIZE
	.align		4
.L_2343:
        /*00e0*/ 	.byte	0x04, 0x1e
        /*00e2*/ 	.short	(.L_2345 - .L_2344)
.L_2344:
        /*00e4*/ 	.word	0x00000000


	//----- nvinfo : EIATTR_CBANK_PARAM_SIZE
	.align		4
.L_2345:
        /*00e8*/ 	.byte	0x03, 0x19
        /*00ea*/ 	.short	0x0188


	//----- nvinfo : EIATTR_PARAM_CBANK
	.align		4
        /*00ec*/ 	.byte	0x04, 0x0a
        /*00ee*/ 	.short	(.L_2347 - .L_2346)
	.align		4
.L_2346:
        /*00f0*/ 	.word	index@(.nv.constant0._Z25selective_scan_fwd_kernelI32Selective_Scan_fwd_kernel_traitsILi32ELi8ELi1ELb1ELb1ELb1ELb0ELb1EN3c104HalfEffEEv13SSMParamsBase)
        /*00f4*/ 	.short	0x0380
        /*00f6*/ 	.short	0x0188


	//----- nvinfo : EIATTR_SW_WAR
	.align		4
.L_2347:
        /*00f8*/ 	.byte	0x04, 0x36
        /*00fa*/ 	.short	(.L_2349 - .L_2348)
.L_2348:
        /*00fc*/ 	.word	0x00000008
.L_2349:


//--------------------- .nv.info._Z25selective_scan_fwd_kernelI32Selective_Scan_fwd_kernel_traitsILi32ELi8ELi1ELb1ELb1ELb1ELb1ELb0EN3c104HalfEffEEv13SSMParamsBase --------------------------
	.section	.nv.info._Z25selective_scan_fwd_kernelI32Selective_Scan_fwd_kernel_traitsILi32ELi8ELi1ELb1ELb1ELb1ELb1ELb0EN3c104HalfEffEEv13SSMParamsBase,"",@"SHT_CUDA_INFO"
	.sectionflags	@""
	.align	4


	//----- nvinfo : EIATTR_CUDA_API_VERSION
	.align		4
        /*0000*/ 	.byte	0x04, 0x37
        /*0002*/ 	.short	(.L_2351 - .L_2350)
.L_2350:
        /*0004*/ 	.word	0x00000082


	//----- nvinfo : EIATTR_KPARAM_INFO
	.align		4
.L_2351:
        /*0008*/ 	.byte	0x04, 0x17
        /*000a*/ 	.short	(.L_2353 - .L_2352)
.L_2352:
        /*000c*/ 	.word	0x00000000
        /*0010*/ 	.short	0x0000
        /*0012*/ 	.short	0x0000
        /*0014*/ 	.byte	0x00, 0xf0, 0x21, 0x06


	//----- nvinfo : EIATTR_SPARSE_MMA_MASK
	.align		4
.L_2353:
        /*0018*/ 	.byte	0x03, 0x50
        /*001a*/ 	.short	0x0000


	//----- nvinfo : EIATTR_MAXREG_COUNT
	.align		4
        /*001c*/ 	.byte	0x03, 0x1b
        /*001e*/ 	.short	0x00ff


	//----- nvinfo : EIATTR_NUM_BARRIERS
	.align		4
        /*0020*/ 	.byte	0x02, 0x4c
        /*0022*/ 	.byte	0x01
	.zero		1


	//----- nvinfo : EIATTR_MERCURY_ISA_VERSION
	.align		4
        /*0024*/ 	.byte	0x03, 0x5f
        /*0026*/ 	.short	0x0101


	//----- nvinfo : EIATTR_COOP_GROUP_MASK_REGIDS
	.align		4
        /*0028*/ 	.byte	0x04, 0x29
        /*002a*/ 	.short	(.L_2355 - .L_2354)


	//   ....[0]....
.L_2354:
        /*002c*/ 	.word	0xffffffff


	//   ....[1]....
        /*0030*/ 	.word	0xffffffff


	//   ....[2]....
        /*0034*/ 	.word	0xffffffff


	//   ....[3]....
        /*0038*/ 	.word	0xffffffff


	//   ....[4]....
        /*003c*/ 	.word	0xffffffff


	//   ....[5]....
        /*0040*/ 	.word	0xffffffff


	//   ....[6]....
        /*0044*/ 	.word	0xffffffff


	//   ....[7]....
        /*0048*/ 	.word	0xffffffff


	//   ....[8]....
        /*004c*/ 	.word	0xffffffff


	//   ....[9]....
        /*0050*/ 	.word	0xffffffff


	//   ....[10]....
        /*0054*/ 	.word	0xffffffff


	//   ....[11]....
        /*0058*/ 	.word	0xffffffff


	//----- nvinfo : EIATTR_COOP_GROUP_INSTR_OFFSETS
	.align		4
.L_2355:
        /*005c*/ 	.byte	0x04, 0x28
        /*005e*/ 	.short	(.L_2357 - .L_2356)


	//   ....[0]....
.L_2356:
        /*0060*/ 	.word	0x00003350


	//   ....[1]....
        /*0064*/ 	.word	0x00003380


	//   ....[2]....
        /*0068*/ 	.word	0x000033b0


	//   ....[3]....
        /*006c*/ 	.word	0x000033e0


	//   ....[4]....
        /*0070*/ 	.word	0x00003430


	//   ....[5]....
        /*0074*/ 	.word	0x00003440


	//   ....[6]....
        /*0078*/ 	.word	0x00003490


	//   ....[7]....
        /*007c*/ 	.word	0x000034a0


	//   ....[8]....
        /*0080*/ 	.word	0x000034e0


	//   ....[9]....
        /*0084*/ 	.word	0x00003500


	//   ....[10]....
        /*0088*/ 	.word	0x00003590


	//   ....[11]....
        /*008c*/ 	.word	0x000035a0


	//----- nvinfo : EIATTR_VRC_CTA_INIT_COUNT
	.align		4
.L_2357:
        /*0090*/ 	.byte	0x02, 0x4a
	.zero		1
	.zero		1


	//----- nvinfo : EIATTR_EXIT_INSTR_OFFSETS
	.align		4
        /*0094*/ 	.byte	0x04, 0x1c
        /*0096*/ 	.short	(.L_2359 - .L_2358)


	//   ....[0]....
.L_2358:
        /*0098*/ 	.word	0x00000290


	//   ....[1]....
        /*009c*/ 	.word	0x00000e50


	//   ....[2]....
        /*00a0*/ 	.word	0x00001350


	//   ....[3]....
        /*00a4*/ 	.word	0x00003f40


	//----- nvinfo : EIATTR_MAX_THREADS
	.align		4
.L_2359:
        /*00a8*/ 	.byte	0x04, 0x05
        /*00aa*/ 	.short	(.L_2361 - .L_2360)
.L_2360:
        /*00ac*/ 	.word	0x00000020
        /*00b0*/ 	.word	0x00000001
        /*00b4*/ 	.word	0x00000001


	//----- nvinfo : EIATTR_CRS_STACK_SIZE
	.align		4
.L_2361:
        /*00b8*/ 	.byte	0x04, 0x1e
        /*00ba*/ 	.short	(.L_2363 - .L_2362)
.L_2362:
        /*00bc*/ 	.word	0x00000000


	//----- nvinfo : EIATTR_CBANK_PARAM_SIZE
	.align		4
.L_2363:
        /*00c0*/ 	.byte	0x03, 0x19
        /*00c2*/ 	.short	0x0188


	//----- nvinfo : EIATTR_PARAM_CBANK
	.align		4
        /*00c4*/ 	.byte	0x04, 0x0a
        /*00c6*/ 	.short	(.L_2365 - .L_2364)
	.align		4
.L_2364:
        /*00c8*/ 	.word	index@(.nv.constant0._Z25selective_scan_fwd_kernelI32Selective_Scan_fwd_kernel_traitsILi32ELi8ELi1ELb1ELb1ELb1ELb1ELb0EN3c104HalfEffEEv13SSMParamsBase)
        /*00cc*/ 	.short	0x0380
        /*00ce*/ 	.short	0x0188


	//----- nvinfo : EIATTR_SW_WAR
	.align		4
.L_2365:
        /*00d0*/ 	.byte	0x04, 0x36
        /*00d2*/ 	.short	(.L_2367 - .L_2366)
.L_2366:
        /*00d4*/ 	.word	0x00000008
.L_2367:


//--------------------- .nv.info._Z25selective_scan_fwd_kernelI32Selective_Scan_fwd_kernel_traitsILi32ELi8ELi1ELb1ELb1ELb1ELb1ELb1EN3c104HalfEffEEv13SSMParamsBase --------------------------
	.section	.nv.info._Z25selective_scan_fwd_kernelI32Selective_Scan_fwd_kernel_traitsILi32ELi8ELi1ELb1ELb1ELb1ELb1ELb1EN3c104HalfEffEEv13SSMParamsBase,"",@"SHT_CUDA_INFO"
	.sectionflags	@""
	.align	4


	//----- nvinfo : EIATTR_CUDA_API_VERSION
	.align		4
        /*0000*/ 	.byte	0x04, 0x37
        /*0002*/ 	.short	(.L_2369 - .L_2368)
.L_2368:
        /*0004*/ 	.word	0x00000082


	//----- nvinfo : EIATTR_KPARAM_INFO
	.align		4
.L_2369:
        /*0008*/ 	.byte	0x04, 0x17
        /*000a*/ 	.short	(.L_2371 - .L_2370)
.L_2370:
        /*000c*/ 	.word	0x00000000
        /*0010*/ 	.short	0x0000
        /*0012*/ 	.short	0x0000
        /*0014*/ 	.byte	0x00, 0xf0, 0x21, 0x06


	//----- nvinfo : EIATTR_SPARSE_MMA_MASK
	.align		4
.L_2371:
        /*0018*/ 	.byte	0x03, 0x50
        /*001a*/ 	.short	0x0000


	//----- nvinfo : EIATTR_MAXREG_COUNT
	.align		4
        /*001c*/ 	.byte	0x03, 0x1b
        /*001e*/ 	.short	0x00ff


	//----- nvinfo : EIATTR_NUM_BARRIERS
	.align		4
        /*0020*/ 	.byte	0x02, 0x4c
        /*0022*/ 	.byte	0x01
	.zero		1


	//----- nvinfo : EIATTR_MERCURY_ISA_VERSION
	.align		4
        /*0024*/ 	.byte	0x03, 0x5f
        /*0026*/ 	.short	0x0101


	//----- nvinfo : EIATTR_COOP_GROUP_MASK_REGIDS
	.align		4
        /*0028*/ 	.byte	0x04, 0x29
        /*002a*/ 	.short	(.L_2373 - .L_2372)


	//   ....[0]....
.L_2372:
        /*002c*/ 	.word	0xffffffff


	//   ....[1]....
        /*0030*/ 	.word	0xffffffff


	//   ....[2]....
        /*0034*/ 	.word	0xffffffff


	//   ....[3]....
        /*0038*/ 	.word	0xffffffff


	//   ....[4]....
        /*003c*/ 	.word	0xffffffff


	//   ....[5]....
        /*0040*/ 	.word	0xffffffff


	//   ....[6]....
        /*0044*/ 	.word	0xffffffff


	//   ....[7]....
        /*0048*/ 	.word	0xffffffff


	//   ....[8]....
        /*004c*/ 	.word	0xffffffff


	//   ....[9]....
        /*0050*/ 	.word	0xffffffff


	//   ....[10]....
        /*0054*/ 	.word	0xffffffff


	//   ....[11]....
        /*0058*/ 	.word	0xffffffff


	//   ....[12]....
        /*005c*/ 	.word	0xffffffff


	//   ....[13]....
        /*0060*/ 	.word	0xffffffff


	//   ....[14]....
        /*0064*/ 	.word	0xffffffff


	//   ....[15]....
        /*0068*/ 	.word	0xffffffff


	//   ....[16]....
        /*006c*/ 	.word	0xffffffff


	//   ....[17]....
        /*0070*/ 	.word	0xffffffff


	//   ....[18]....
        /*0074*/ 	.word	0xffffffff


	//----- nvinfo : EIATTR_COOP_GROUP_INSTR_OFFSETS
	.align		4
.L_2373:
        /*0078*/ 	.byte	0x04, 0x28
        /*007a*/ 	.short	(.L_2375 - .L_2374)


	//   ....[0]....
.L_2374:
        /*007c*/ 	.word	0x000017b0


	//   ....[1]....
        /*0080*/ 	.word	0x00001970


	//   ....[2]....
        /*0084*/ 	.word	0x00003630


	//   ....[3]....
        /*0088*/ 	.word	0x00003d10


	//   ....[4]....
        /*008c*/ 	.word	0x00004070


	//   ....[5]....
        /*0090*/ 	.word	0x000040b0


	//   ....[6]....
        /*0094*/ 	.word	0x000040e0


	//   ....[7]....
        /*0098*/ 	.word	0x00004110


	//   ....[8]....
        /*009c*/ 	.word	0x00004150


	//   ....[9]....
        /*00a0*/ 	.word	0x00004170


	//   ....[10]....
        /*00a4*/ 	.word	0x000041c0


	//   ....[11]....
        /*00a8*/ 	.word	0x000041d0


	//   ....[12]....
        /*00ac*/ 	.word	0x00004210


	//   ....[13]....
        /*00b0*/ 	.word	0x00004230


	//   ....[14]....
        /*00b4*/ 	.word	0x00004280


	//   ....[15]....
        /*00b8*/ 	.word	0x000042a0


	//   ....[16]....
        /*00bc*/ 	.word	0x00004a40


	//   ....[17]....
        /*00c0*/ 	.word	0x00004dd0


	//   ....[18]....
        /*00c4*/ 	.word	0x00005380


	//----- nvinfo : EIATTR_VRC_CTA_INIT_COUNT
	.align		4
.L_2375:
        /*00c8*/ 	.byte	0x02, 0x4a
	.zero		1
	.zero		1


	//----- nvinfo : EIATTR_EXIT_INSTR_OFFSETS
	.align		4
        /*00cc*/ 	.byte	0x04, 0x1c
        /*00ce*/ 	.short	(.L_2377 - .L_2376)


	//   ....[0]....
.L_2376:
        /*00d0*/ 	.word	0x000002e0


	//   ....[1]....
        /*00d4*/ 	.word	0x00000fa0


	//   ....[2]....
        /*00d8*/ 	.word	0x00001270


	//   ....[3]....
        /*00dc*/ 	.word	0x000055f0


	//----- nvinfo : EIATTR_MAX_THREADS
	.align		4
.L_2377:
        /*00e0*/ 	.byte	0x04, 0x05
        /*00e2*/ 	.short	(.L_2379 - .L_2378)
.L_2378:
        /*00e4*/ 	.word	0x00000020
        /*00e8*/ 	.word	0x00000001
        /*00ec*/ 	.word	0x00000001


	//----- nvinfo : EIATTR_CRS_STACK_SIZE
	.align		4
.L_2379:
        /*00f0*/ 	.byte	0x04, 0x1e
        /*00f2*/ 	.short	(.L_2381 - .L_2380)
.L_2380:
        /*00f4*/ 	.word	0x00000000


	//----- nvinfo : EIATTR_CBANK_PARAM_SIZE
	.align		4
.L_2381:
        /*00f8*/ 	.byte	0x03, 0x19
        /*00fa*/ 	.short	0x0188


	//----- nvinfo : EIATTR_PARAM_CBANK
	.align		4
        /*00fc*/ 	.byte	0x04, 0x0a
        /*00fe*/ 	.short	(.L_2383 - .L_2382)
	.align		4
.L_2382:
        /*0100*/ 	.word	index@(.nv.constant0._Z25selective_scan_fwd_kernelI32Selective_Scan_fwd_kernel_traitsILi32ELi8ELi1ELb1ELb1ELb1ELb1ELb1EN3c104HalfEffEEv13SSMParamsBase)
        /*0104*/ 	.short	0x0380
        /*0106*/ 	.short	0x0188


	//----- nvinfo : EIATTR_SW_WAR
	.align		4
.L_2383:
        /*0108*/ 	.byte	0x04, 0x36
        /*010a*/ 	.short	(.L_2385 - .L_2384)
.L_2384:
        /*010c*/ 	.word	0x00000008
.L_2385:


//--------------------- .nv.info._Z25selective_scan_fwd_kernelI32Selective_Scan_fwd_kernel_traitsILi32ELi4ELi1ELb0ELb1ELb1ELb0ELb0EN3c104HalfEffEEv13SSMParamsBase --------------------------
	.section	.nv.info._Z25selective_scan_fwd_kernelI32Selective_Scan_fwd_kernel_traitsILi32ELi4ELi1ELb0ELb1ELb1ELb0ELb0EN3c104HalfEffEEv13SSMParamsBase,"",@"SHT_CUDA_INFO"
	.sectionflags	@""
	.align	4


	//----- nvinfo : EIATTR_CUDA_API_VERSION
	.align		4
        /*0000*/ 	.byte	0x04, 0x37
        /*0002*/ 	.short	(.L_2387 - .L_2386)
.L_2386:
        /*0004*/ 	.word	0x00000082


	//----- nvinfo : EIATTR_KPARAM_INFO
	.align		4
.L_2387:
        /*0008*/ 	.byte	0x04, 0x17
        /*000a*/ 	.short	(.L_2389 - .L_2388)
.L_2388:
        /*000c*/ 	.word	0x00000000
        /*0010*/ 	.short	0x0000
        /*0012*/ 	.short	0x0000
        /*0014*/ 	.byte	0x00, 0xf0, 0x21, 0x06


	//----- nvinfo : EIATTR_SPARSE_MMA_MASK
	.align		4
.L_2389:
        /*0018*/ 	.byte	0x03, 0x50
        /*001a*/ 	.short	0x0000


	//----- nvinfo : EIATTR_MAXREG_COUNT
	.align		4
        /*001c*/ 	.byte	0x03, 0x1b
        /*001e*/ 	.short	0x00ff


	//----- nvinfo : EIATTR_NUM_BARRIERS
	.align		4
        /*0020*/ 	.byte	0x02, 0x4c
        /*0022*/ 	.byte	0x01
	.zero		1


	//----- nvinfo : EIATTR_MERCURY_ISA_VERSION
	.align		4
        /*0024*/ 	.byte	0x03, 0x5f
        /*0026*/ 	.short	0x0101


	//----- nvinfo : EIATTR_COOP_GROUP_MASK_REGIDS
	.align		4
        /*0028*/ 	.byte	0x04, 0x29
        /*002a*/ 	.short	(.L_2391 - .L_2390)


	//   ....[0]....
.L_2390:
        /*002c*/ 	.word	0xffffffff


	//   ....[1]....
        /*0030*/ 	.word	0xffffffff


	//   ....[2]....
        /*0034*/ 	.word	0xffffffff


	//   ....[3]....
        /*0038*/ 	.word	0xffffffff


	//   ....[4]....
        /*003c*/ 	.word	0xffffffff


	//   ....[5]....
        /*0040*/ 	.word	0xffffffff


	//   ....[6]....
        /*0044*/ 	.word	0xffffffff


	//   ....[7]....
        /*0048*/ 	.word	0xffffffff


	//   ....[8]....
        /*004c*/ 	.word	0xffffffff


	//   ....[9]....
        /*0050*/ 	.word	0xffffffff


	//   ....[10]....
        /*0054*/ 	.word	0xffffffff


	//   ....[11]....
        /*0058*/ 	.word	0xffffffff


	//   ....[12]....
        /*005c*/ 	.word	0xffffffff


	//   ....[13]....
        /*0060*/ 	.word	0xffffffff


	//   ....[14]....
        /*0064*/ 	.word	0xffffffff


	//   ....[15]....
        /*0068*/ 	.word	0xffffffff


	//   ....[16]....
        /*006c*/ 	.word	0xffffffff


	//----- nvinfo : EIATTR_COOP_GROUP_INSTR_OFFSETS
	.align		4
.L_2391:
        /*0070*/ 	.byte	0x04, 0x28
        /*0072*/ 	.short	(.L_2393 - .L_2392)


	//   ....[0]....
.L_2392:
        /*0074*/ 	.word	0x00001360


	//   ....[1]....
        /*0078*/ 	.word	0x00001420


	//   ....[2]....
        /*007c*/ 	.word	0x00002410


	//   ....[3]....
        /*0080*/ 	.word	0x00002540


	//   ....[4]....
        /*0084*/ 	.word	0x00002910


	//   ....[5]....
        /*0088*/ 	.word	0x00002940


	//   ....[6]....
        /*008c*/ 	.word	0x00002980


	//   ....[7]....
        /*0090*/ 	.word	0x000029b0


	//   ....[8]....
        /*0094*/ 	.word	0x00002a00


	//   ....[9]....
        /*0098*/ 	.word	0x00002a10


	//   ....[10]....
        /*009c*/ 	.word	0x00002a60


	//   ....[11]....
        /*00a0*/ 	.word	0x00002a70


	//   ....[12]....
        /*00a4*/ 	.word	0x00002ab0


	//   ....[13]....
        /*00a8*/ 	.word	0x00002ad0


	//   ....[14]....
        /*00ac*/ 	.word	0x00002b60


	//   ....[15]....
        /*00b0*/ 	.word	0x00002b70


	//   ....[16]....
        /*00b4*/ 	.word	0x00002f90


	//----- nvinfo : EIATTR_VRC_CTA_INIT_COUNT
	.align		4
.L_2393:
        /*00b8*/ 	.byte	0x02, 0x4a
	.zero		1
	.zero		1


	//----- nvinfo : EIATTR_EXIT_INSTR_OFFSETS
	.align		4
        /*00bc*/ 	.byte	0x04, 0x1c
        /*00be*/ 	.short	(.L_2395 - .L_2394)


	//   ....[0]....
.L_2394:
        /*00c0*/ 	.word	0x00000280


	//   ....[1]....
        /*00c4*/ 	.word	0x00000e80


	//   ....[2]....
        /*00c8*/ 	.word	0x00001140


	//   ....[3]....
        /*00cc*/ 	.word	0x00003190


	//----- nvinfo : EIATTR_MAX_THREADS
	.align		4
.L_2395:
        /*00d0*/ 	.byte	0x04, 0x05
        /*00d2*/ 	.short	(.L_2397 - .L_2396)
.L_2396:
        /*00d4*/ 	.word	0x00000020
        /*00d8*/ 	.word	0x00000001
        /*00dc*/ 	.word	0x00000001


	//----- nvinfo : EIATTR_CRS_STACK_SIZE
	.align		4
.L_2397:
        /*00e0*/ 	.byte	0x04, 0x1e
        /*00e2*/ 	.short	(.L_2399 - .L_2398)
.L_2398:
        /*00e4*/ 	.word	0x00000000


	//----- nvinfo : EIATTR_CBANK_PARAM_SIZE
	.align		4
.L_2399:
        /*00e8*/ 	.byte	0x03, 0x19
        /*00ea*/ 	.short	0x0188


	//----- nvinfo : EIATTR_PARAM_CBANK
	.align		4
        /*00ec*/ 	.byte	0x04, 0x0a
        /*00ee*/ 	.short	(.L_2401 - .L_2400)
	.align		4
.L_2400:
        /*00f0*/ 	.word	index@(.nv.constant0._Z25selective_scan_fwd_kernelI32Selective_Scan_fwd_kernel_traitsILi32ELi4ELi1ELb0ELb1ELb1ELb0ELb0EN3c104HalfEffEEv13SSMParamsBase)
        /*00f4*/ 	.short	0x0380
        /*00f6*/ 	.short	0x0188


	//----- nvinfo : EIATTR_SW_WAR
	.align		4
.L_2401:
        /*00f8*/ 	.byte	0x04, 0x36
        /*00fa*/ 	.short	(.L_2403 - .L_2402)
.L_2402:
        /*00fc*/ 	.word	0x00000008
.L_2403:


//--------------------- .nv.info._Z25selective_scan_fwd_kernelI32Selective_Scan_fwd_kernel_traitsILi32ELi4ELi1ELb0ELb1ELb1ELb0ELb1EN3c104HalfEffEEv13SSMParamsBase --------------------------
	.section	.nv.info._Z25selective_scan_fwd_kernelI32Selective_Scan_fwd_kernel_traitsILi32ELi4ELi1ELb0ELb1ELb1ELb0ELb1EN3c104HalfEffEEv13SSMParamsBase,"",@"SHT_CUDA_INFO"
	.sectionflags	@""
	.align	4


	//----- nvinfo : EIATTR_CUDA_API_VERSION
	.align		4
        /*0000*/ 	.byte	0x04, 0x37
        /*0002*/ 	.short	(.L_2405 - .L_2404)
.L_2404:
        /*0004*/ 	.word	0x00000082


	//----- nvinfo : EIATTR_KPARAM_INFO
	.align		4
.L_2405:
        /*0008*/ 	.byte	0x04, 0x17
        /*000a*/ 	.short	(.L_2407 - .L_2406)
.L_2406:
        /*000c*/ 	.word	0x00000000
        /*0010*/ 	.short	0x0000
        /*0012*/ 	.short	0x0000
        /*0014*/ 	.byte	0x00, 0xf0, 0x21, 0x06


	//----- nvinfo : EIATTR_SPARSE_MMA_MASK
	.align		4
.L_2407:
        /*0018*/ 	.byte	0x03, 0x50
        /*001a*/ 	.short	0x0000


	//----- nvinfo : EIATTR_MAXREG_COUNT
	.align		4
        /*001c*/ 	.byte	0x03, 0x1b
        /*001e*/ 	.short	0x00ff


	//----- nvinfo : EIATTR_NUM_BARRIERS
	.align		4
        /*0020*/ 	.byte	0x02, 0x4c
        /*0022*/ 	.byte	0x01
	.zero		1


	//----- nvinfo : EIATTR_MERCURY_ISA_VERSION
	.align		4
        /*0024*/ 	.byte	0x03, 0x5f
        /*0026*/ 	.short	0x0101


	//----- nvinfo : EIATTR_COOP_GROUP_MASK_REGIDS
	.align		4
        /*0028*/ 	.byte	0x04, 0x29
        /*002a*/ 	.short	(.L_2409 - .L_2408)


	//   ....[0]....
.L_2408:
        /*002c*/ 	.word	0xffffffff


	//   ....[1]....
        /*0030*/ 	.word	0xffffffff


	//   ....[2]....
        /*0034*/ 	.word	0xffffffff


	//   ....[3]....
        /*0038*/ 	.word	0xffffffff


	//   ....[4]....
        /*003c*/ 	.word	0xffffffff


	//   ....[5]....
        /*0040*/ 	.word	0xffffffff


	//   ....[6]....
        /*0044*/ 	.word	0xffffffff


	//   ....[7]....
        /*0048*/ 	.word	0xffffffff


	//   ....[8]....
        /*004c*/ 	.word	0xffffffff


	//   ....[9]....
        /*0050*/ 	.word	0xffffffff


	//   ....[10]....
        /*0054*/ 	.word	0xffffffff


	//   ....[11]....
        /*0058*/ 	.word	0xffffffff


	//   ....[12]....
        /*005c*/ 	.word	0xffffffff


	//   ....[13]....
        /*0060*/ 	.word	0xffffffff


	//   ....[14]....
        /*0064*/ 	.word	0xffffffff


	//   ....[15]....
        /*0068*/ 	.word	0xffffffff


	//   ....[16]....
        /*006c*/ 	.word	0xffffffff


	//----- nvinfo : EIATTR_COOP_GROUP_INSTR_OFFSETS
	.align		4
.L_2409:
        /*0070*/ 	.byte	0x04, 0x28
        /*0072*/ 	.short	(.L_2411 - .L_2410)


	//   ....[0]....
.L_2410:
        /*0074*/ 	.word	0x00001430


	//   ....[1]....
        /*0078*/ 	.word	0x000014f0


	//   ....[2]....
        /*007c*/ 	.word	0x000024b0


	//   ....[3]....
        /*0080*/ 	.word	0x000025e0


	//   ....[4]....
        /*0084*/ 	.word	0x000029b0


	//   ....[5]....
        /*0088*/ 	.word	0x000029e0


	//   ....[6]....
        /*008c*/ 	.word	0x00002a20


	//   ....[7]....
        /*0090*/ 	.word	0x00002a50


	//   ....[8]....
        /*0094*/ 	.word	0x00002aa0


	//   ....[9]....
        /*0098*/ 	.word	0x00002ab0


	//   ....[10]....
        /*009c*/ 	.word	0x00002b00


	//   ....[11]....
        /*00a0*/ 	.word	0x00002b10


	//   ....[12]....
        /*00a4*/ 	.word	0x00002b50


	//   ....[13]....
        /*00a8*/ 	.word	0x00002b70


	//   ....[14]....
        /*00ac*/ 	.word	0x00002c00


	//   ....[15]....
        /*00b0*/ 	.word	0x00002c10


	//   ....[16]....
        /*00b4*/ 	.word	0x00003030


	//----- nvinfo : EIATTR_VRC_CTA_INIT_COUNT
	.align		4
.L_2411:
        /*00b8*/ 	.byte	0x02, 0x4a
	.zero		1
	.zero		1


	//----- nvinfo : EIATTR_EXIT_INSTR_OFFSETS
	.align		4
        /*00bc*/ 	.byte	0x04, 0x1c
        /*00be*/ 	.short	(.L_2413 - .L_2412)


	//   ....[0]....
.L_2412:
        /*00c0*/ 	.word	0x000002d0


	//   ....[1]....
        /*00c4*/ 	.word	0x00000f40


	//   ....[2]....
        /*00c8*/ 	.word	0x00001210


	//   ....[3]....
        /*00cc*/ 	.word	0x00003230


	//----- nvinfo : EIATTR_MAX_THREADS
	.align		4
.L_2413:
        /*00d0*/ 	.byte	0x04, 0x05
        /*00d2*/ 	.short	(.L_2415 - .L_2414)
.L_2414:
        /*00d4*/ 	.word	0x00000020
        /*00d8*/ 	.word	0x00000001
        /*00dc*/ 	.word	0x00000001


	//----- nvinfo : EIATTR_CRS_STACK_SIZE
	.align		4
.L_2415:
        /*00e0*/ 	.byte	0x04, 0x1e
        /*00e2*/ 	.short	(.L_2417 - .L_2416)
.L_2416:
        /*00e4*/ 	.word	0x00000000


	//----- nvinfo : EIATTR_CBANK_PARAM_SIZE
	.align		4
.L_2417:
        /*00e8*/ 	.byte	0x03, 0x19
        /*00ea*/ 	.short	0x0188


	//----- nvinfo : EIATTR_PARAM_CBANK
	.align		4
        /*00ec*/ 	.byte	0x04, 0x0a
        /*00ee*/ 	.short	(.L_2419 - .L_2418)
	.align		4
.L_2418:
        /*00f0*/ 	.word	index@(.nv.constant0._Z25selective_scan_fwd_kernelI32Selective_Scan_fwd_kernel_traitsILi32ELi4ELi1ELb0ELb1ELb1ELb0ELb1EN3c104HalfEffEEv13SSMParamsBase)
        /*00f4*/ 	.short	0x0380
        /*00f6*/ 	.short	0x0188


	//----- nvinfo : EIATTR_SW_WAR
	.align		4
.L_2419:
        /*00f8*/ 	.byte	0x04, 0x36
        /*00fa*/ 	.short	(.L_2421 - .L_2420)
.L_2420:
        /*00fc*/ 	.word	0x00000008
.L_2421:


//--------------------- .nv.info._Z25selective_scan_fwd_kernelI32Selective_Scan_fwd_kernel_traitsILi32ELi4ELi1ELb0ELb1ELb1ELb1ELb0EN3c104HalfEffEEv13SSMParamsBase --------------------------
	.section	.nv.info._Z25selective_scan_fwd_kernelI32Selective_Scan_fwd_kernel_traitsILi32ELi4ELi1ELb0ELb1ELb1ELb1ELb0EN3c104HalfEffEEv13SSMParamsBase,"",@"SHT_CUDA_INFO"
	.sectionflags	@""
	.align	4


	//----- nvinfo : EIATTR_CUDA_API_VERSION
	.align		4
        /*0000*/ 	.byte	0x04, 0x37
        /*0002*/ 	.short	(.L_2423 - .L_2422)
.L_2422:
        /*0004*/ 	.word	0x00000082


	//----- nvinfo : EIATTR_KPARAM_INFO
	.align		4
.L_2423:
        /*0008*/ 	.byte	0x04, 0x17
        /*000a*/ 	.short	(.L_2425 - .L_2424)
.L_2424:
        /*000c*/ 	.word	0x00000000
        /*0010*/ 	.short	0x0000
        /*0012*/ 	.short	0x0000
        /*0014*/ 	.byte	0x00, 0xf0, 0x21, 0x06


	//----- nvinfo : EIATTR_SPARSE_MMA_MASK
	.align		4
.L_2425:
        /*0018*/ 	.byte	0x03, 0x50
        /*001a*/ 	.short	0x0000


	//----- nvinfo : EIATTR_MAXREG_COUNT
	.align		4
        /*001c*/ 	.byte	0x03, 0x1b
        /*001e*/ 	.short	0x00ff


	//----- nvinfo : EIATTR_NUM_BARRIERS
	.align		4
        /*0020*/ 	.byte	0x02, 0x4c
        /*0022*/ 	.byte	0x01
	.zero		1


	//----- nvinfo : EIATTR_MERCURY_ISA_VERSION
	.align		4
        /*0024*/ 	.byte	0x03, 0x5f
        /*0026*/ 	.short	0x0101


	//----- nvinfo : EIATTR_COOP_GROUP_MASK_REGIDS
	.align		4
        /*0028*/ 	.byte	0x04, 0x29
        /*002a*/ 	.short	(.L_2427 - .L_2426)


	//   ....[0]....
.L_2426:
        /*002c*/ 	.word	0xffffffff


	//   ....[1]....
        /*0030*/ 	.word	0xffffffff


	//   ....[2]....
        /*0034*/ 	.word	0xffffffff


	//   ....[3]....
        /*0038*/ 	.word	0xffffffff


	//   ....[4]....
        /*003c*/ 	.word	0xffffffff


	//   ....[5]....
        /*0040*/ 	.word	0xffffffff


	//   ....[6]....
        /*0044*/ 	.word	0xffffffff


	//   ....[7]....
        /*0048*/ 	.word	0xffffffff


	//   ....[8]....
        /*004c*/ 	.word	0xffffffff


	//   ....[9]....
        /*0050*/ 	.word	0xffffffff


	//   ....[10]....
        /*0054*/ 	.word	0xffffffff


	//   ....[11]....
        /*0058*/ 	.word	0xffffffff


	//   ....[12]....
        /*005c*/ 	.word	0xffffffff


	//   ....[13]....
        /*0060*/ 	.word	0xffffffff


	//   ....[14]....
        /*0064*/ 	.word	0xffffffff


	//   ....[15]....
        /*0068*/ 	.word	0xffffffff


	//   ....[16]....
        /*006c*/ 	.word	0xffffffff


	//   ....[17]....
        /*0070*/ 	.word	0xffffffff


	//   ....[18]....
        /*0074*/ 	.word	0xffffffff


	//----- nvinfo : EIATTR_COOP_GROUP_INSTR_OFFSETS
	.align		4
.L_2427:
        /*0078*/ 	.byte	0x04, 0x28
        /*007a*/ 	.short	(.L_2429 - .L_2428)


	//   ....[0]....
.L_2428:
        /*007c*/ 	.word	0x00001320


	//   ....[1]....
        /*0080*/ 	.word	0x000013e0


	//   ....[2]....
        /*0084*/ 	.word	0x000023a0


	//   ....[3]....
        /*0088*/ 	.word	0x000026c0


	//   ....[4]....
        /*008c*/ 	.word	0x000028c0


	//   ....[5]....
        /*0090*/ 	.word	0x000028f0


	//   ....[6]....
        /*0094*/ 	.word	0x00002930


	//   ....[7]....
        /*0098*/ 	.word	0x00002960


	//   ....[8]....
        /*009c*/ 	.word	0x000029b0


	//   ....[9]....
        /*00a0*/ 	.word	0x000029c0


	//   ....[10]....
        /*00a4*/ 	.word	0x00002a10


	//   ....[11]....
        /*00a8*/ 	.word	0x00002a20


	//   ....[12]....
        /*00ac*/ 	.word	0x00002a60


	//   ....[13]....
        /*00b0*/ 	.word	0x00002a80


	//   ....[14]....
        /*00b4*/ 	.word	0x00002ad0


	//   ....[15]....
        /*00b8*/ 	.word	0x00002af0


	//   ....[16]....
        /*00bc*/ 	.word	0x00002fc0


	//   ....[17]....
        /*00c0*/ 	.word	0x00003310


	//   ....[18]....
        /*00c4*/ 	.word	0x00003530


	//----- nvinfo : EIATTR_VRC_CTA_INIT_COUNT
	.align		4
.L_2429:
        /*00c8*/ 	.byte	0x02, 0x4a
	.zero		1
	.zero		1


	//----- nvinfo : EIATTR_EXIT_INSTR_OFFSETS
	.align		4
        /*00cc*/ 	.byte	0x04, 0x1c
        /*00ce*/ 	.short	(.L_2431 - .L_2430)


	//   ....[0]....
.L_2430:
        /*00d0*/ 	.word	0x00000280


	//   ....[1]....
        /*00d4*/ 	.word	0x00000e90


	//   ....[2]....
        /*00d8*/ 	.word	0x00001100


	//   ....[3]....
        /*00dc*/ 	.word	0x000036e0


	//----- nvinfo : EIATTR_MAX_THREADS
	.align		4
.L_2431:
        /*00e0*/ 	.byte	0x04, 0x05
        /*00e2*/ 	.short	(.L_2433 - .L_2432)
.L_2432:
        /*00e4*/ 	.word	0x00000020
        /*00e8*/ 	.word	0x00000001
        /*00ec*/ 	.word	0x00000001


	//----- nvinfo : EIATTR_CRS_STACK_SIZE
	.align		4
.L_2433:
        /*00f0*/ 	.byte	0x04, 0x1e
        /*00f2*/ 	.short	(.L_2435 - .L_2434)
.L_2434:
        /*00f4*/ 	.word	0x00000000


	//----- nvinfo : EIATTR_CBANK_PARAM_SIZE
	.align		4
.L_2435:
        /*00f8*/ 	.byte	0x03, 0x19
        /*00fa*/ 	.short	0x0188


	//----- nvinfo : EIATTR_PARAM_CBANK
	.align		4
        /*00fc*/ 	.byte	0x04, 0x0a
        /*00fe*/ 	.short	(.L_2437 - .L_2436)
	.align		4
.L_2436:
        /*0100*/ 	.word	index@(.nv.constant0._Z25selective_scan_fwd_kernelI32Selective_Scan_fwd_kernel_traitsILi32ELi4ELi1ELb0ELb1ELb1ELb1ELb0EN3c104HalfEffEEv13SSMParamsBase)
        /*0104*/ 	.short	0x0380
        /*0106*/ 	.short	0x0188


	//----- nvinfo : EIATTR_SW_WAR
	.align		4
.L_2437:
        /*0108*/ 	.byte	0x04, 0x36
        /*010a*/ 	.short	(.L_2439 - .L_2438)
.L_2438:
        /*010c*/ 	.word	0x00000008
.L_2439:


//--------------------- .nv.info._Z25selective_scan_fwd_kernelI32Selective_Scan_fwd_kernel_traitsILi32ELi4ELi1ELb0ELb1ELb1ELb1ELb1EN3c104HalfEffEEv13SSMParamsBase --------------------------
	.section	.nv.info._Z25selective_scan_fwd_kernelI32Selective_Scan_fwd_kernel_traitsILi32ELi4ELi1ELb0ELb1ELb1ELb1ELb1EN3c104HalfEffEEv13SSMParamsBase,"",@"SHT_CUDA_INFO"
	.sectionflags	@""
	.align	4


	//----- nvinfo : EIATTR_CUDA_API_VERSION
	.align		4
        /*0000*/ 	.byte	0x04, 0x37
        /*0002*/ 	.short	(.L_2441 - .L_2440)
.L_2440:
        /*0004*/ 	.word	0x00000082


	//----- nvinfo : EIATTR_KPARAM_INFO
	.align		4
.L_2441:
        /*0008*/ 	.byte	0x04, 0x17
        /*000a*/ 	.short	(.L_2443 - .L_2442)
.L_2442:
        /*000c*/ 	.word	0x00000000
        /*0010*/ 	.short	0x0000
        /*0012*/ 	.short	0x0000
        /*0014*/ 	.byte	0x00, 0xf0, 0x21, 0x06


	//----- nvinfo : EIATTR_SPARSE_MMA_MASK
	.align		4
.L_2443:
        /*0018*/ 	.byte	0x03, 0x50
        /*001a*/ 	.short	0x0000


	//----- nvinfo : EIATTR_MAXREG_COUNT
	.align		4
        /*001c*/ 	.byte	0x03, 0x1b
        /*001e*/ 	.short	0x00ff


	//----- nvinfo : EIATTR_NUM_BARRIERS
	.align		4
        /*0020*/ 	.byte	0x02, 0x4c
        /*0022*/ 	.byte	0x01
	.zero		1


	//----- nvinfo : EIATTR_MERCURY_ISA_VERSION
	.align		4
        /*0024*/ 	.byte	0x03, 0x5f
        /*0026*/ 	.short	0x0101


	//----- nvinfo : EIATTR_COOP_GROUP_MASK_REGIDS
	.align		4
        /*0028*/ 	.byte	0x04, 0x29
        /*002a*/ 	.short	(.L_2445 - .L_2444)


	//   ....[0]....
.L_2444:
        /*002c*/ 	.word	0xffffffff


	//   ....[1]....
        /*0030*/ 	.word	0xffffffff


	//   ....[2]....
        /*0034*/ 	.word	0xffffffff


	//   ....[3]....
        /*0038*/ 	.word	0xffffffff


	//   ....[4]....
        /*003c*/ 	.word	0xffffffff


	//   ....[5]....
        /*0040*/ 	.word	0xffffffff


	//   ....[6]....
        /*0044*/ 	.word	0xffffffff


	//   ....[7]....
        /*0048*/ 	.word	0xffffffff


	//   ....[8]....
        /*004c*/ 	.word	0xffffffff


	//   ....[9]....
        /*0050*/ 	.word	0xffffffff


	//   ....[10]....
        /*0054*/ 	.word	0xffffffff


	//   ....[11]....
        /*0058*/ 	.word	0xffffffff


	//   ....[12]....
        /*005c*/ 	.word	0xffffffff


	//   ....[13]....
        /*0060*/ 	.word	0xffffffff


	//   ....[14]....
        /*0064*/ 	.word	0xffffffff


	//   ....[15]....
        /*0068*/ 	.word	0xffffffff


	//   ....[16]....
        /*006c*/ 	.word	0xffffffff


	//   ....[17]....
        /*0070*/ 	.word	0xffffffff


	//   ....[18]....
        /*0074*/ 	.word	0xffffffff


	//----- nvinfo : EIATTR_COOP_GROUP_INSTR_OFFSETS
	.align		4
.L_2445:
        /*0078*/ 	.byte	0x04, 0x28
        /*007a*/ 	.short	(.L_2447 - .L_2446)


	//   ....[0]....
.L_2446:
        /*007c*/ 	.word	0x000013c0


	//   ....[1]....
        /*0080*/ 	.word	0x00001480


	//   ....[2]....
        /*0084*/ 	.word	0x00002450


	//   ....[3]....
        /*0088*/ 	.word	0x00002770


	//   ....[4]....
        /*008c*/ 	.word	0x00002970


	//   ....[5]....
        /*0090*/ 	.word	0x000029a0


	//   ....[6]....
        /*0094*/ 	.word	0x000029e0


	//   ....[7]....
        /*0098*/ 	.word	0x00002a10


	//   ....[8]....
        /*009c*/ 	.word	0x00002a60


	//   ....[9]....
        /*00a0*/ 	.word	0x00002a70


	//   ....[10]....
        /*00a4*/ 	.word	0x00002ac0


	//   ....[11]....
        /*00a8*/ 	.word	0x00002ad0


	//   ....[12]....
        /*00ac*/ 	.word	0x00002b10


	//   ....[13]....
        /*00b0*/ 	.word	0x00002b30


	//   ....[14]....
        /*00b4*/ 	.word	0x00002b80


	//   ....[15]....
        /*00b8*/ 	.word	0x00002ba0


	//   ....[16]....
        /*00bc*/ 	.word	0x000030c0


	//   ....[17]....
        /*00c0*/ 	.word	0x00003370


	//   ....[18]....
        /*00c4*/ 	.word	0x00003590


	//----- nvinfo : EIATTR_VRC_CTA_INIT_COUNT
	.align		4
.L_2447:
        /*00c8*/ 	.byte	0x02, 0x4a
	.zero		1
	.zero		1


	//----- nvinfo : EIATTR_EXIT_INSTR_OFFSETS
	.align		4
        /*00cc*/ 	.byte	0x04, 0x1c
        /*00ce*/ 	.short	(.L_2449 - .L_2448)


	//   ....[0]....
.L_2448:
        /*00d0*/ 	.word	0x000002e0


	//   ....[1]....
        /*00d4*/ 	.word	0x00000f50


	//   ....[2]....
        /*00d8*/ 	.word	0x000011a0


	//   ....[3]....
        /*00dc*/ 	.word	0x00003810


	//----- nvinfo : EIATTR_MAX_THREADS
	.align		4
.L_2449:
        /*00e0*/ 	.byte	0x04, 0x05
        /*00e2*/ 	.short	(.L_2451 - .L_2450)
.L_2450:
        /*00e4*/ 	.word	0x00000020
        /*00e8*/ 	.word	0x00000001
        /*00ec*/ 	.word	0x00000001


	//----- nvinfo : EIATTR_CRS_STACK_SIZE
	.align		4
.L_2451:
        /*00f0*/ 	.byte	0x04, 0x1e
        /*00f2*/ 	.short	(.L_2453 - .L_2452)
.L_2452:
        /*00f4*/ 	.word	0x00000000


	//----- nvinfo : EIATTR_CBANK_PARAM_SIZE
	.align		4
.L_2453:
        /*00f8*/ 	.byte	0x03, 0x19
        /*00fa*/ 	.short	0x0188


	//----- nvinfo : EIATTR_PARAM_CBANK
	.align		4
        /*00fc*/ 	.byte	0x04, 0x0a
        /*00fe*/ 	.short	(.L_2455 - .L_2454)
	.align		4
.L_2454:
        /*0100*/ 	.word	index@(.nv.constant0._Z25selective_scan_fwd_kernelI32Selective_Scan_fwd_kernel_traitsILi32ELi4ELi1ELb0ELb1ELb1ELb1ELb1EN3c104HalfEffEEv13SSMParamsBase)
        /*0104*/ 	.short	0x0380
        /*0106*/ 	.short	0x0188


	//----- nvinfo : EIATTR_SW_WAR
	.align		4
.L_2455:
        /*0108*/ 	.byte	0x04, 0x36
        /*010a*/ 	.short	(.L_2457 - .L_2456)
.L_2456:
        /*010c*/ 	.word	0x00000008
.L_2457:


//--------------------- .nv.info._Z25selective_scan_fwd_kernelI32Selective_Scan_fwd_kernel_traitsILi32ELi4ELi1ELb1ELb1ELb1ELb0ELb0EN3c104HalfEffEEv13SSMParamsBase --------------------------
	.section	.nv.info._Z25selective_scan_fwd_kernelI32Selective_Scan_fwd_kernel_traitsILi32ELi4ELi1ELb1ELb1ELb1ELb0ELb0EN3c104HalfEffEEv13SSMParamsBase,"",@"SHT_CUDA_INFO"
	.sectionflags	@""
	.align	4


	//----- nvinfo : EIATTR_CUDA_API_VERSION
	.align		4
        /*0000*/ 	.byte	0x04, 0x37
        /*0002*/ 	.short	(.L_2459 - .L_2458)
.L_2458:
        /*0004*/ 	.word	0x00000082


	//----- nvinfo : EIATTR_KPARAM_INFO
	.align		4
.L_2459:
        /*0008*/ 	.byte	0x04, 0x17
        /*000a*/ 	.short	(.L_2461 - .L_2460)
.L_2460:
        /*000c*/ 	.word	0x00000000
        /*0010*/ 	.short	0x0000
        /*0012*/ 	.short	0x0000
        /*0014*/ 	.byte	0x00, 0xf0, 0x21, 0x06


	//----- nvinfo : EIATTR_SPARSE_MMA_MASK
	.align		4
.L_2461:
        /*0018*/ 	.byte	0x03, 0x50
        /*001a*/ 	.short	0x0000


	//----- nvinfo : EIATTR_MAXREG_COUNT
	.align		4
        /*001c*/ 	.byte	0x03, 0x1b
        /*001e*/ 	.short	0x00ff


	//----- nvinfo : EIATTR_NUM_BARRIERS
	.align		4
        /*0020*/ 	.byte	0x02, 0x4c
        /*0022*/ 	.byte	0x01
	.zero		1


	//----- nvinfo : EIATTR_MERCURY_ISA_VERSION
	.align		4
        /*0024*/ 	.byte	0x03, 0x5f
        /*0026*/ 	.short	0x0101


	//----- nvinfo : EIATTR_COOP_GROUP_MASK_REGIDS
	.align		4
        /*0028*/ 	.byte	0x04, 0x29
        /*002a*/ 	.short	(.L_2463 - .L_2462)


	//   ....[0]....
.L_2462:
        /*002c*/ 	.word	0xffffffff


	//   ....[1]....
        /*0030*/ 	.word	0xffffffff


	//   ....[2]....
        /*0034*/ 	.word	0xffffffff


	//   ....[3]....
        /*0038*/ 	.word	0xffffffff


	//   ....[4]....
        /*003c*/ 	.word	0xffffffff


	//   ....[5]....
        /*0040*/ 	.word	0xffffffff


	//   ....[6]....
        /*0044*/ 	.word	0xffffffff


	//   ....[7]....
        /*0048*/ 	.word	0xffffffff


	//   ....[8]....
        /*004c*/ 	.word	0xffffffff


	//   ....[9]....
        /*0050*/ 	.word	0xffffffff


	//   ....[10]....
        /*0054*/ 	.word	0xffffffff


	//   ....[11]....
        /*0058*/ 	.word	0xffffffff


	//----- nvinfo : EIATTR_COOP_GROUP_INSTR_OFFSETS
	.align		4
.L_2463:
        /*005c*/ 	.byte	0x04, 0x28
        /*005e*/ 	.short	(.L_2465 - .L_2464)


	//   ....[0]....
.L_2464:
        /*0060*/ 	.word	0x000025d0


	//   ....[1]....
        /*0064*/ 	.word	0x00002600


	//   ....[2]....
        /*0068*/ 	.word	0x00002640


	//   ....[3]....
        /*006c*/ 	.word	0x00002670


	//   ....[4]....
        /*0070*/ 	.word	0x000026c0


	//   ....[5]....
        /*0074*/ 	.word	0x000026d0


	//   ....[6]....
        /*0078*/ 	.word	0x00002720


	//   ....[7]....
        /*007c*/ 	.word	0x00002730


	//   ....[8]....
        /*0080*/ 	.word	0x00002770


	//   ....[9]....
        /*0084*/ 	.word	0x00002790


	//   ....[10]....
        /*0088*/ 	.word	0x00002820


	//   ....[11]....
        /*008c*/ 	.word	0x00002830


	//----- nvinfo : EIATTR_VRC_CTA_INIT_COUNT
	.align		4
.L_2465:
        /*0090*/ 	.byte	0x02, 0x4a
	.zero		1
	.zero		1


	//----- nvinfo : EIATTR_EXIT_INSTR_OFFSETS
	.align		4
        /*0094*/ 	.byte	0x04, 0x1c
        /*0096*/ 	.short	(.L_2467 - .L_2466)


	//   ....[0]....
.L_2466:
        /*0098*/ 	.word	0x00000280


	//   ....[1]....
        /*009c*/ 	.word	0x00000e70


	//   ....[2]....
        /*00a0*/ 	.word	0x00001260


	//   ....[3]....
        /*00a4*/ 	.word	0x00002d00


	//----- nvinfo : EIATTR_MAX_THREADS
	.align		4
.L_2467:
        /*00a8*/ 	.byte	0x04, 0x05
        /*00aa*/ 	.short	(.L_2469 - .L_2468)
.L_2468:
        /*00ac*/ 	.word	0x00000020
        /*00b0*/ 	.word	0x00000001
        /*00b4*/ 	.word	0x00000001


	//----- nvinfo : EIATTR_CRS_STACK_SIZE
	.align		4
.L_2469:
        /*00b8*/ 	.byte	0x04, 0x1e
        /*00ba*/ 	.short	(.L_2471 - .L_2470)
.L_2470:
        /*00bc*/ 	.word	0x00000000


	//----- nvinfo : EIATTR_CBANK_PARAM_SIZE
	.align		4
.L_2471:
        /*00c0*/ 	.byte	0x03, 0x19
        /*00c2*/ 	.short	0x0188


	//----- nvinfo : EIATTR_PARAM_CBANK
	.align		4
        /*00c4*/ 	.byte	0x04, 0x0a
        /*00c6*/ 	.short	(.L_2473 - .L_2472)
	.align		4
.L_2472:
        /*00c8*/ 	.word	index@(.nv.constant0._Z25selective_scan_fwd_kernelI32Selective_Scan_fwd_kernel_traitsILi32ELi4ELi1ELb1ELb1ELb1ELb0ELb0EN3c104HalfEffEEv13SSMParamsBase)
        /*00cc*/ 	.short	0x0380
        /*00ce*/ 	.short	0x0188


	//----- nvinfo : EIATTR_SW_WAR
	.align		4
.L_2473:
        /*00d0*/ 	.byte	0x04, 0x36
        /*00d2*/ 	.short	(.L_2475 - .L_2474)
.L_2474:
        /*00d4*/ 	.word	0x00000008
.L_2475:


//--------------------- .nv.info._Z25selective_scan_fwd_kernelI32Selective_Scan_fwd_kernel_traitsILi32ELi4ELi1ELb1ELb1ELb1ELb0ELb1EN3c104HalfEffEEv13SSMParamsBase --------------------------
	.section	.nv.info._Z25selective_scan_fwd_kernelI32Selective_Scan_fwd_kernel_traitsILi32ELi4ELi1ELb1ELb1ELb1ELb0ELb1EN3c104HalfEffEEv13SSMParamsBase,"",@"SHT_CUDA_INFO"
	.sectionflags	@""
	.align	4


	//----- nvinfo : EIATTR_CUDA_API_VERSION
	.align		4
        /*0000*/ 	.byte	0x04, 0x37
        /*0002*/ 	.short	(.L_2477 - .L_2476)
.L_2476:
        /*0004*/ 	.word	0x00000082


	//----- nvinfo : EIATTR_KPARAM_INFO
	.align		4
.L_2477:
        /*0008*/ 	.byte	0x04, 0x17
        /*000a*/ 	.short	(.L_2479 - .L_2478)
.L_2478:
        /*000c*/ 	.word	0x00000000
        /*0010*/ 	.short	0x0000
        /*0012*/ 	.short	0x0000
        /*0014*/ 	.byte	0x00, 0xf0, 0x21, 0x06


	//----- nvinfo : EIATTR_SPARSE_MMA_MASK
	.align		4
.L_2479:
        /*0018*/ 	.byte	0x03, 0x50
        /*001a*/ 	.short	0x0000


	//----- nvinfo : EIATTR_MAXREG_COUNT
	.align		4
        /*001c*/ 	.byte	0x03, 0x1b
        /*001e*/ 	.short	0x00ff


	//----- nvinfo : EIATTR_NUM_BARRIERS
	.align		4
        /*0020*/ 	.byte	0x02, 0x4c
        /*0022*/ 	.byte	0x01
	.zero		1


	//----- nvinfo : EIATTR_MERCURY_ISA_VERSION
	.align		4
        /*0024*/ 	.byte	0x03, 0x5f
        /*0026*/ 	.short	0x0101


	//----- nvinfo : EIATTR_COOP_GROUP_MASK_REGIDS
	.align		4
        /*0028*/ 	.byte	0x04, 0x29
        /*002a*/ 	.short	(.L_2481 - .L_2480)


	//   ....[0]....
.L_2480:
        /*002c*/ 	.word	0xffffffff


	//   ....[1]....
        /*0030*/ 	.word	0xffffffff


	//   ....[2]....
        /*0034*/ 	.word	0xffffffff


	//   ....[3]....
        /*0038*/ 	.word	0xffffffff


	//   ....[4]....
        /*003c*/ 	.word	0xffffffff


	//   ....[5]....
        /*0040*/ 	.word	0xffffffff


	//   ....[6]....
        /*0044*/ 	.word	0xffffffff


	//   ....[7]....
        /*0048*/ 	.word	0xffffffff


	//   ....[8]....
        /*004c*/ 	.word	0xffffffff


	//   ....[9]....
        /*0050*/ 	.word	0xffffffff


	//   ....[10]....
        /*0054*/ 	.word	0xffffffff


	//   ....[11]....
        /*0058*/ 	.word	0xffffffff


	//   ....[12]....
        /*005c*/ 	.word	0xffffffff


	//   ....[13]....
        /*0060*/ 	.word	0xffffffff


	//   ....[14]....
        /*0064*/ 	.word	0xffffffff


	//   ....[15]....
        /*0068*/ 	.word	0xffffffff


	//   ....[16]....
        /*006c*/ 	.word	0xffffffff


	//----- nvinfo : EIATTR_COOP_GROUP_INSTR_OFFSETS
	.align		4
.L_2481:
        /*0070*/ 	.byte	0x04, 0x28
        /*0072*/ 	.short	(.L_2483 - .L_2482)


	//   ....[0]....
.L_2482:
        /*0074*/ 	.word	0x00001430


	//   ....[1]....
        /*0078*/ 	.word	0x000014f0


	//   ....[2]....
        /*007c*/ 	.word	0x000024b0


	//   ....[3]....
        /*0080*/ 	.word	0x000025e0


	//   ....[4]....
        /*0084*/ 	.word	0x000029b0


	//   ....[5]....
        /*0088*/ 	.word	0x000029e0


	//   ....[6]....
        /*008c*/ 	.word	0x00002a20


	//   ....[7]....
        /*0090*/ 	.word	0x00002a50


	//   ....[8]....
        /*0094*/ 	.word	0x00002aa0


	//   ....[9]....
        /*0098*/ 	.word	0x00002ab0


	//   ....[10]....
        /*009c*/ 	.word	0x00002b00


	//   ....[11]....
        /*00a0*/ 	.word	0x00002b10


	//   ....[12]....
        /*00a4*/ 	.word	0x00002b50


	//   ....[13]....
        /*00a8*/ 	.word	0x00002b70


	//   ....[14]....
        /*00ac*/ 	.word	0x00002c00


	//   ....[15]....
        /*00b0*/ 	.word	0x00002c10


	//   ....[16]....
        /*00b4*/ 	.word	0x00003030


	//----- nvinfo : EIATTR_VRC_CTA_INIT_COUNT
	.align		4
.L_2483:
        /*00b8*/ 	.byte	0x02, 0x4a
	.zero		1
	.zero		1


	//----- nvinfo : EIATTR_EXIT_INSTR_OFFSETS
	.align		4
        /*00bc*/ 	.byte	0x04, 0x1c
        /*00be*/ 	.short	(.L_2485 - .L_2484)


	//   ....[0]....
.L_2484:
        /*00c0*/ 	.word	0x000002d0


	//   ....[1]....
        /*00c4*/ 	.word	0x00000f40


	//   ....[2]....
        /*00c8*/ 	.word	0x00001210


	//   ....[3]....
        /*00cc*/ 	.word	0x00003230


	//----- nvinfo : EIATTR_MAX_THREADS
	.align		4
.L_2485:
        /*00d0*/ 	.byte	0x04, 0x05
        /*00d2*/ 	.short	(.L_2487 - .L_2486)
.L_2486:
        /*00d4*/ 	.word	0x00000020
        /*00d8*/ 	.word	0x00000001
        /*00dc*/ 	.word	0x00000001


	//----- nvinfo : EIATTR_CRS_STACK_SIZE
	.align		4
.L_2487:
        /*00e0*/ 	.byte	0x04, 0x1e
        /*00e2*/ 	.short	(.L_2489 - .L_2488)
.L_2488:
        /*00e4*/ 	.word	0x00000000


	//----- nvinfo : EIATTR_CBANK_PARAM_SIZE
	.align		4
.L_2489:
        /*00e8*/ 	.byte	0x03, 0x19
        /*00ea*/ 	.short	0x0188


	//----- nvinfo : EIATTR_PARAM_CBANK
	.align		4
        /*00ec*/ 	.byte	0x04, 0x0a
        /*00ee*/ 	.short	(.L_2491 - .L_2490)
	.align		4
.L_2490:
        /*00f0*/ 	.word	index@(.nv.constant0._Z25selective_scan_fwd_kernelI32Selective_Scan_fwd_kernel_traitsILi32ELi4ELi1ELb1ELb1ELb1ELb0ELb1EN3c104HalfEffEEv13SSMParamsBase)
        /*00f4*/ 	.short	0x0380
        /*00f6*/ 	.short	0x0188


	//----- nvinfo : EIATTR_SW_WAR
	.align		4
.L_2491:
        /*00f8*/ 	.byte	0x04, 0x36
        /*00fa*/ 	.short	(.L_2493 - .L_2492)
.L_2492:
        /*00fc*/ 	.word	0x00000008
.L_2493:


//--------------------- .nv.info._Z25selective_scan_fwd_kernelI32Selective_Scan_fwd_kernel_traitsILi32ELi4ELi1ELb1ELb1ELb1ELb1ELb0EN3c104HalfEffEEv13SSMParamsBase --------------------------
	.section	.nv.info._Z25selective_scan_fwd_kernelI32Selective_Scan_fwd_kernel_traitsILi32ELi4ELi1ELb1ELb1ELb1ELb1ELb0EN3c104HalfEffEEv13SSMParamsBase,"",@"SHT_CUDA_INFO"
	.sectionflags	@""
	.align	4


	//----- nvinfo : EIATTR_CUDA_API_VERSION
	.align		4
        /*0000*/ 	.byte	0x04, 0x37
        /*0002*/ 	.short	(.L_2495 - .L_2494)
.L_2494:
        /*0004*/ 	.word	0x00000082


	//----- nvinfo : EIATTR_KPARAM_INFO
	.align		4
.L_2495:
        /*0008*/ 	.byte	0x04, 0x17
        /*000a*/ 	.short	(.L_2497 - .L_2496)
.L_2496:
        /*000c*/ 	.word	0x00000000
        /*0010*/ 	.short	0x0000
        /*0012*/ 	.short	0x0000
        /*0014*/ 	.byte	0x00, 0xf0, 0x21, 0x06


	//----- nvinfo : EIATTR_SPARSE_MMA_MASK
	.align		4
.L_2497:
        /*0018*/ 	.byte	0x03, 0x50
        /*001a*/ 	.short	0x0000


	//----- nvinfo : EIATTR_MAXREG_COUNT
	.align		4
        /*001c*/ 	.byte	0x03, 0x1b
        /*001e*/ 	.short	0x00ff


	//----- nvinfo : EIATTR_NUM_BARRIERS
	.align		4
        /*0020*/ 	.byte	0x02, 0x4c
        /*0022*/ 	.byte	0x01
	.zero		1


	//----- nvinfo : EIATTR_MERCURY_ISA_VERSION
	.align		4
        /*0024*/ 	.byte	0x03, 0x5f
        /*0026*/ 	.short	0x0101


	//----- nvinfo : EIATTR_COOP_GROUP_MASK_REGIDS
	.align		4
        /*0028*/ 	.byte	0x04, 0x29
        /*002a*/ 	.short	(.L_2499 - .L_2498)


	//   ....[0]....
.L_2498:
        /*002c*/ 	.word	0xffffffff


	//   ....[1]....
        /*0030*/ 	.word	0xffffffff


	//   ....[2]....
        /*0034*/ 	.word	0xffffffff


	//   ....[3]....
        /*0038*/ 	.word	0xffffffff


	//   ....[4]....
        /*003c*/ 	.word	0xffffffff


	//   ....[5]....
        /*0040*/ 	.word	0xffffffff


	//   ....[6]....
        /*0044*/ 	.word	0xffffffff


	//   ....[7]....
        /*0048*/ 	.word	0xffffffff


	//   ....[8]....
        /*004c*/ 	.word	0xffffffff


	//   ....[9]....
        /*0050*/ 	.word	0xffffffff


	//   ....[10]....
        /*0054*/ 	.word	0xffffffff


	//   ....[11]....
        /*0058*/ 	.word	0xffffffff


	//----- nvinfo : EIATTR_COOP_GROUP_INSTR_OFFSETS
	.align		4
.L_2499:
        /*005c*/ 	.byte	0x04, 0x28
        /*005e*/ 	.short	(.L_2501 - .L_2500)


	//   ....[0]....
.L_2500:
        /*0060*/ 	.word	0x00002640


	//   ....[1]....
        /*0064*/ 	.word	0x00002670


	//   ....[2]....
        /*0068*/ 	.word	0x000026b0


	//   ....[3]....
        /*006c*/ 	.word	0x000026e0


	//   ....[4]....
        /*0070*/ 	.word	0x00002730


	//   ....[5]....
        /*0074*/ 	.word	0x00002740


	//   ....[6]....
        /*0078*/ 	.word	0x00002790


	//   ....[7]....
        /*007c*/ 	.word	0x000027a0


	//   ....[8]....
        /*0080*/ 	.word	0x000027e0


	//   ....[9]....
        /*0084*/ 	.word	0x00002800


	//   ....[10]....
        /*0088*/ 	.word	0x00002890


	//   ....[11]....
        /*008c*/ 	.word	0x000028a0


	//----- nvinfo : EIATTR_VRC_CTA_INIT_COUNT
	.align		4
.L_2501:
        /*0090*/ 	.byte	0x02, 0x4a
	.zero		1
	.zero		1


	//----- nvinfo : EIATTR_EXIT_INSTR_OFFSETS
	.align		4
        /*0094*/ 	.byte	0x04, 0x1c
        /*0096*/ 	.short	(.L_2503 - .L_2502)


	//   ....[0]....
.L_2502:
        /*0098*/ 	.word	0x00000290


	//   ....[1]....
        /*009c*/ 	.word	0x00000e70


	//   ....[2]....
        /*00a0*/ 	.word	0x00001330


	//   ....[3]....
        /*00a4*/ 	.word	0x000030a0


	//----- nvinfo : EIATTR_MAX_THREADS
	.align		4
.L_2503:
        /*00a8*/ 	.byte	0x04, 0x05
        /*00aa*/ 	.short	(.L_2505 - .L_2504)
.L_2504:
        /*00ac*/ 	.word	0x00000020
        /*00b0*/ 	.word	0x00000001
        /*00b4*/ 	.word	0x00000001


	//----- nvinfo : EIATTR_CRS_STACK_SIZE
	.align		4
.L_2505:
        /*00b8*/ 	.byte	0x04, 0x1e
        /*00ba*/ 	.short	(.L_2507 - .L_2506)
.L_2506:
        /*00bc*/ 	.word	0x00000000


	//----- nvinfo : EIATTR_CBANK_PARAM_SIZE
	.align		4
.L_2507:
        /*00c0*/ 	.byte	0x03, 0x19
        /*00c2*/ 	.short	0x0188


	//----- nvinfo : EIATTR_PARAM_CBANK
	.align		4
        /*00c4*/ 	.byte	0x04, 0x0a
        /*00c6*/ 	.short	(.L_2509 - .L_2508)
	.align		4
.L_2508:
        /*00c8*/ 	.word	index@(.nv.constant0._Z25selective_scan_fwd_kernelI32Selective_Scan_fwd_kernel_traitsILi32ELi4ELi1ELb1ELb1ELb1ELb1ELb0EN3c104HalfEffEEv13SSMParamsBase)
        /*00cc*/ 	.short	0x0380
        /*00ce*/ 	.short	0x0188


	//----- nvinfo : EIATTR_SW_WAR
	.align		4
.L_2509:
        /*00d0*/ 	.byte	0x04, 0x36
        /*00d2*/ 	.short	(.L_2511 - .L_2510)
.L_2510:
        /*00d4*/ 	.word	0x00000008
.L_2511:


//--------------------- .nv.info._Z25selective_scan_fwd_kernelI32Selective_Scan_fwd_kernel_traitsILi32ELi4ELi1ELb1ELb1ELb1ELb1ELb1EN3c104HalfEffEEv13SSMParamsBase --------------------------
	.section	.nv.info._Z25selective_scan_fwd_kernelI32Selective_Scan_fwd_kernel_traitsILi32ELi4ELi1ELb1ELb1ELb1ELb1ELb1EN3c104HalfEffEEv13SSMParamsBase,"",@"SHT_CUDA_INFO"
	.sectionflags	@""
	.align	4


	//----- nvinfo : EIATTR_CUDA_API_VERSION
	.align		4
        /*0000*/ 	.byte	0x04, 0x37
        /*0002*/ 	.short	(.L_2513 - .L_2512)
.L_2512:
        /*0004*/ 	.word	0x00000082


	//----- nvinfo : EIATTR_KPARAM_INFO
	.align		4
.L_2513:
        /*0008*/ 	.byte	0x04, 0x17
        /*000a*/ 	.short	(.L_2515 - .L_2514)
.L_2514:
        /*000c*/ 	.word	0x00000000
        /*0010*/ 	.short	0x0000
        /*0012*/ 	.short	0x0000
        /*0014*/ 	.byte	0x00, 0xf0, 0x21, 0x06


	//----- nvinfo : EIATTR_SPARSE_MMA_MASK
	.align		4
.L_2515:
        /*0018*/ 	.byte	0x03, 0x50
        /*001a*/ 	.short	0x0000


	//----- nvinfo : EIATTR_MAXREG_COUNT
	.align		4
        /*001c*/ 	.byte	0x03, 0x1b
        /*001e*/ 	.short	0x00ff


	//----- nvinfo : EIATTR_NUM_BARRIERS
	.align		4
        /*0020*/ 	.byte	0x02, 0x4c
        /*0022*/ 	.byte	0x01
	.zero		1


	//----- nvinfo : EIATTR_MERCURY_ISA_VERSION
	.align		4
        /*0024*/ 	.byte	0x03, 0x5f
        /*0026*/ 	.short	0x0101


	//----- nvinfo : EIATTR_COOP_GROUP_MASK_REGIDS
	.align		4
        /*0028*/ 	.byte	0x04, 0x29
        /*002a*/ 	.short	(.L_2517 - .L_2516)


	//   ....[0]....
.L_2516:
        /*002c*/ 	.word	0xffffffff


	//   ....[1]....
        /*0030*/ 	.word	0xffffffff


	//   ....[2]....
        /*0034*/ 	.word	0xffffffff


	//   ....[3]....
        /*0038*/ 	.word	0xffffffff


	//   ....[4]....
        /*003c*/ 	.word	0xffffffff


	//   ....[5]....
        /*0040*/ 	.word	0xffffffff


	//   ....[6]....
        /*0044*/ 	.word	0xffffffff


	//   ....[7]....
        /*0048*/ 	.word	0xffffffff


	//   ....[8]....
        /*004c*/ 	.word	0xffffffff


	//   ....[9]....
        /*0050*/ 	.word	0xffffffff


	//   ....[10]....
        /*0054*/ 	.word	0xffffffff


	//   ....[11]....
        /*0058*/ 	.word	0xffffffff


	//   ....[12]....
        /*005c*/ 	.word	0xffffffff


	//   ....[13]....
        /*0060*/ 	.word	0xffffffff


	//   ....[14]....
        /*0064*/ 	.word	0xffffffff


	//   ....[15]....
        /*0068*/ 	.word	0xffffffff


	//   ....[16]....
        /*006c*/ 	.word	0xffffffff


	//   ....[17]....
        /*0070*/ 	.word	0xffffffff


	//   ....[18]....
        /*0074*/ 	.word	0xffffffff


	//----- nvinfo : EIATTR_COOP_GROUP_INSTR_OFFSETS
	.align		4
.L_2517:
        /*0078*/ 	.byte	0x04, 0x28
        /*007a*/ 	.short	(.L_2519 - .L_2518)


	//   ....[0]....
.L_2518:
        /*007c*/ 	.word	0x000013c0


	//   ....[1]....
        /*0080*/ 	.word	0x00001480


	//   ....[2]....
        /*0084*/ 	.word	0x00002450


	//   ....[3]....
        /*0088*/ 	.word	0x00002770


	//   ....[4]....
        /*008c*/ 	.word	0x00002970


	//   ....[5]....
        /*0090*/ 	.word	0x000029a0


	//   ....[6]....
        /*0094*/ 	.word	0x000029e0


	//   ....[7]....
        /*0098*/ 	.word	0x00002a10


	//   ....[8]....
        /*009c*/ 	.word	0x00002a60


	//   ....[9]....
        /*00a0*/ 	.word	0x00002a70


	//   ....[10]....
        /*00a4*/ 	.word	0x00002ac0


	//   ....[11]....
        /*00a8*/ 	.word	0x00002ad0


	//   ....[12]....
        /*00ac*/ 	.word	0x00002b10


	//   ....[13]....
        /*00b0*/ 	.word	0x00002b30


	//   ....[14]....
        /*00b4*/ 	.word	0x00002b80


	//   ....[15]....
        /*00b8*/ 	.word	0x00002ba0


	//   ....[16]....
        /*00bc*/ 	.word	0x000030c0


	//   ....[17]....
        /*00c0*/ 	.word	0x00003370


	//   ....[18]....
        /*00c4*/ 	.word	0x00003590


	//----- nvinfo : EIATTR_VRC_CTA_INIT_COUNT
	.align		4
.L_2519:
        /*00c8*/ 	.byte	0x02, 0x4a
	.zero		1
	.zero		1


	//----- nvinfo : EIATTR_EXIT_INSTR_OFFSETS
	.align		4
        /*00cc*/ 	.byte	0x04, 0x1c
        /*00ce*/ 	.short	(.L_2521 - .L_2520)


	//   ....[0]....
.L_2520:
        /*00d0*/ 	.word	0x000002e0


	//   ....[1]....
        /*00d4*/ 	.word	0x00000f50


	//   ....[2]....
        /*00d8*/ 	.word	0x000011a0


	//   ....[3]....
        /*00dc*/ 	.word	0x00003810


	//----- nvinfo : EIATTR_MAX_THREADS
	.align		4
.L_2521:
        /*00e0*/ 	.byte	0x04, 0x05
        /*00e2*/ 	.short	(.L_2523 - .L_2522)
.L_2522:
        /*00e4*/ 	.word	0x00000020
        /*00e8*/ 	.word	0x00000001
        /*00ec*/ 	.word	0x00000001


	//----- nvinfo : EIATTR_CRS_STACK_SIZE
	.align		4
.L_2523:
        /*00f0*/ 	.byte	0x04, 0x1e
        /*00f2*/ 	.short	(.L_2525 - .L_2524)
.L_2524:
        /*00f4*/ 	.word	0x00000000


	//----- nvinfo : EIATTR_CBANK_PARAM_SIZE
	.align		4
.L_2525:
        /*00f8*/ 	.byte	0x03, 0x19
        /*00fa*/ 	.short	0x0188


	//----- nvinfo : EIATTR_PARAM_CBANK
	.align		4
        /*00fc*/ 	.byte	0x04, 0x0a
        /*00fe*/ 	.short	(.L_2527 - .L_2526)
	.align		4
.L_2526:
        /*0100*/ 	.word	index@(.nv.constant0._Z25selective_scan_fwd_kernelI32Selective_Scan_fwd_kernel_traitsILi32ELi4ELi1ELb1ELb1ELb1ELb1ELb1EN3c104HalfEffEEv13SSMParamsBase)
        /*0104*/ 	.short	0x0380
        /*0106*/ 	.short	0x0188


	//----- nvinfo : EIATTR_SW_WAR
	.align		4
.L_2527:
        /*0108*/ 	.byte	0x04, 0x36
        /*010a*/ 	.short	(.L_2529 - .L_2528)
.L_2528:
        /*010c*/ 	.word	0x00000008
.L_2529:


//--------------------- .nv.info._Z25selective_scan_fwd_kernelI32Selective_Scan_fwd_kernel_traitsILi64ELi16ELi1ELb0ELb1ELb1ELb0ELb0EN3c104HalfEffEEv13SSMParamsBase --------------------------
	.section	.nv.info._Z25selective_scan_fwd_kernelI32Selective_Scan_fwd_kernel_traitsILi64ELi16ELi1ELb0ELb1ELb1ELb0ELb0EN3c104HalfEffEEv13SSMParamsBase,"",@"SHT_CUDA_INFO"
	.sectionflags	@""
	.align	4


	//----- nvinfo : EIATTR_CUDA_API_VERSION
	.align		4
        /*0000*/ 	.byte	0x04, 0x37
        /*0002*/ 	.short	(.L_2531 - .L_2530)
.L_2530:
        /*0004*/ 	.word	0x00000082


	//----- nvinfo : EIATTR_KPARAM_INFO
	.align		4
.L_2531:
        /*0008*/ 	.byte	0x04, 0x17
        /*000a*/ 	.short	(.L_2533 - .L_2532)
.L_2532:
        /*000c*/ 	.word	0x00000000
        /*0010*/ 	.short	0x0000
        /*0012*/ 	.short	0x0000
        /*0014*/ 	.byte	0x00, 0xf0, 0x21, 0x06


	//----- nvinfo : EIATTR_SPARSE_MMA_MASK
	.align		4
.L_2533:
        /*0018*/ 	.byte	0x03, 0x50
        /*001a*/ 	.short	0x0000


	//----- nvinfo : EIATTR_MAXREG_COUNT
	.align		4
        /*001c*/ 	.byte	0x03, 0x1b
        /*001e*/ 	.short	0x00a8


	//----- nvinfo : EIATTR_NUM_BARRIERS
	.align		4
        /*0020*/ 	.byte	0x02, 0x4c
        /*0022*/ 	.byte	0x01
	.zero		1


	//----- nvinfo : EIATTR_MERCURY_ISA_VERSION
	.align		4
        /*0024*/ 	.byte	0x03, 0x5f
        /*0026*/ 	.short	0x0101


	//----- nvinfo : EIATTR_COOP_GROUP_MASK_REGIDS
	.align		4
        /*0028*/ 	.byte	0x04, 0x29
        /*002a*/ 	.short	(.L_2535 - .L_2534)


	//   ....[0]....
.L_2534:
        /*002c*/ 	.word	0xffffffff


	//   ....[1]....
        /*0030*/ 	.word	0xffffffff


	//   ....[2]....
        /*0034*/ 	.word	0xffffffff


	//   ....[3]....
        /*0038*/ 	.word	0xffffffff


	//   ....[4]....
        /*003c*/ 	.word	0xffffffff


	//   ....[5]....
        /*0040*/ 	.word	0xffffffff


	//   ....[6]....
        /*0044*/ 	.word	0xffffffff


	//   ....[7]....
        /*0048*/ 	.word	0xffffffff


	//   ....[8]....
        /*004c*/ 	.word	0xffffffff


	//   ....[9]....
        /*0050*/ 	.word	0xffffffff


	//   ....[10]....
        /*0054*/ 	.word	0xffffffff


	//   ....[11]....
        /*0058*/ 	.word	0xffffffff


	//   ....[12]....
        /*005c*/ 	.word	0xffffffff


	//   ....[13]....
        /*0060*/ 	.word	0xffffffff


	//   ....[14]....
        /*0064*/ 	.word	0xffffffff


	//   ....[15]....
        /*0068*/ 	.word	0xffffffff


	//   ....[16]....
        /*006c*/ 	.word	0xffffffff


	//----- nvinfo : EIATTR_COOP_GROUP_INSTR_OFFSETS
	.align		4
.L_2535:
        /*0070*/ 	.byte	0x04, 0x28
        /*0072*/ 	.short	(.L_2537 - .L_2536)


	//   ....[0]....
.L_2536:
        /*0074*/ 	.word	0x00002040


	//   ....[1]....
        /*0078*/ 	.word	0x000024c0


	//   ....[2]....
        /*007c*/ 	.word	0x00005660


	//   ....[3]....
        /*0080*/ 	.word	0x00006290


	//   ....[4]....
        /*0084*/ 	.word	0x00006a60


	//   ....[5]....
        /*0088*/ 	.word	0x00006a70


	//   ....[6]....
        /*008c*/ 	.word	0x00006ac0


	//   ....[7]....
        /*0090*/ 	.word	0x00006ad0


	//   ....[8]....
        /*0094*/ 	.word	0x00006b10


	//   ....[9]....
        /*0098*/ 	.word	0x00006b30


	//   ....[10]....
        /*009c*/ 	.word	0x00006b70


	//   ....[11]....
        /*00a0*/ 	.word	0x00006ba0


	//   ....[12]....
        /*00a4*/ 	.word	0x00006bf0


	//   ....[13]....
        /*00a8*/ 	.word	0x00006c10


	//   ....[14]....
        /*00ac*/ 	.word	0x00006c90


	//   ....[15]....
        /*00b0*/ 	.word	0x00006cb0


	//   ....[16]....
        /*00b4*/ 	.word	0x00007950


	//----- nvinfo : EIATTR_VRC_CTA_INIT_COUNT
	.align		4
.L_2537:
        /*00b8*/ 	.byte	0x02, 0x4a
	.zero		1
	.zero		1


	//----- nvinfo : EIATTR_EXIT_INSTR_OFFSETS
	.align		4
        /*00bc*/ 	.byte	0x04, 0x1c
        /*00be*/ 	.short	(.L_2539 - .L_2538)


	//   ....[0]....
.L_2538:
        /*00c0*/ 	.word	0x00000380


	//   ....[1]....
        /*00c4*/ 	.word	0x000011c0


	//   ....[2]....
        /*00c8*/ 	.word	0x00001490


	//   ....[3]....
        /*00cc*/ 	.word	0x00007d20


	//----- nvinfo : EIATTR_MAX_THREADS
	.align		4
.L_2539:
        /*00d0*/ 	.byte	0x04, 0x05
        /*00d2*/ 	.short	(.L_2541 - .L_2540)
.L_2540:
        /*00d4*/ 	.word	0x00000040
        /*00d8*/ 	.word	0x00000001
        /*00dc*/ 	.word	0x00000001


	//----- nvinfo : EIATTR_CRS_STACK_SIZE
	.align		4
.L_2541:
        /*00e0*/ 	.byte	0x04, 0x1e
        /*00e2*/ 	.short	(.L_2543 - .L_2542)
.L_2542:
        /*00e4*/ 	.word	0x00000000


	//----- nvinfo : EIATTR_CBANK_PARAM_SIZE
	.align		4
.L_2543:
        /*00e8*/ 	.byte	0x03, 0x19
        /*00ea*/ 	.short	0x0188


	//----- nvinfo : EIATTR_PARAM_CBANK
	.align		4
        /*00ec*/ 	.byte	0x04, 0x0a
        /*00ee*/ 	.short	(.L_2545 - .L_2544)
	.align		4
.L_2544:
        /*00f0*/ 	.word	index@(.nv.constant0._Z25selective_scan_fwd_kernelI32Selective_Scan_fwd_kernel_traitsILi64ELi16ELi1ELb0ELb1ELb1ELb0ELb0EN3c104HalfEffEEv13SSMParamsBase)
        /*00f4*/ 	.short	0x0380
        /*00f6*/ 	.short	0x0188


	//----- nvinfo : EIATTR_SW_WAR
	.align		4
.L_2545:
        /*00f8*/ 	.byte	0x04, 0x36
        /*00fa*/ 	.short	(.L_2547 - .L_2546)
.L_2546:
        /*00fc*/ 	.word	0x00000008
.L_2547:


//--------------------- .nv.info._Z25selective_scan_fwd_kernelI32Selective_Scan_fwd_kernel_traitsILi64ELi16ELi1ELb0ELb1ELb1ELb0ELb1EN3c104HalfEffEEv13SSMParamsBase --------------------------
	.section	.nv.info._Z25selective_scan_fwd_kernelI32Selective_Scan_fwd_kernel_traitsILi64ELi16ELi1ELb0ELb1ELb1ELb0ELb1EN3c104HalfEffEEv13SSMParamsBase,"",@"SHT_CUDA_INFO"
	.sectionflags	@""
	.align	4


	//----- nvinfo : EIATTR_CUDA_API_VERSION
	.align		4
        /*0000*/ 	.byte	0x04, 0x37
        /*0002*/ 	.short	(.L_2549 - .L_2548)
.L_2548:
        /*0004*/ 	.word	0x00000082


	//----- nvinfo : EIATTR_KPARAM_INFO
	.align		4
.L_2549:
        /*0008*/ 	.byte	0x04, 0x17
        /*000a*/ 	.short	(.L_2551 - .L_2550)
.L_2550:
        /*000c*/ 	.word	0x00000000
        /*0010*/ 	.short	0x0000
        /*0012*/ 	.short	0x0000
        /*0014*/ 	.byte	0x00, 0xf0, 0x21, 0x06


	//----- nvinfo : EIATTR_SPARSE_MMA_MASK
	.align		4
.L_2551:
        /*0018*/ 	.byte	0x03, 0x50
        /*001a*/ 	.short	0x0000


	//----- nvinfo : EIATTR_MAXREG_COUNT
	.align		4
        /*001c*/ 	.byte	0x03, 0x1b
        /*001e*/ 	.short	0x00a8


	//----- nvinfo : EIATTR_NUM_BARRIERS
	.align		4
        /*0020*/ 	.byte	0x02, 0x4c
        /*0022*/ 	.byte	0x01
	.zero		1


	//----- nvinfo : EIATTR_MERCURY_ISA_VERSION
	.align		4
        /*0024*/ 	.byte	0x03, 0x5f
        /*0026*/ 	.short	0x0101


	//----- nvinfo : EIATTR_COOP_GROUP_MASK_REGIDS
	.align		4
        /*0028*/ 	.byte	0x04, 0x29
        /*002a*/ 	.short	(.L_2553 - .L_2552)


	//   ....[0]....
.L_2552:
        /*002c*/ 	.word	0xffffffff


	//   ....[1]....
        /*0030*/ 	.word	0xffffffff


	//   ....[2]....
        /*0034*/ 	.word	0xffffffff


	//   ....[3]....
        /*0038*/ 	.word	0xffffffff


	//   ....[4]....
        /*003c*/ 	.word	0xffffffff


	//   ....[5]....
        /*0040*/ 	.word	0xffffffff


	//   ....[6]....
        /*0044*/ 	.word	0xffffffff


	//   ....[7]....
        /*0048*/ 	.word	0xffffffff


	//   ....[8]....
        /*004c*/ 	.word	0xffffffff


	//   ....[9]....
        /*0050*/ 	.word	0xffffffff


	//   ....[10]....
        /*0054*/ 	.word	0xffffffff


	//   ....[11]....
        /*0058*/ 	.word	0xffffffff


	//   ....[12]....
        /*005c*/ 	.word	0xffffffff


	//   ....[13]....
        /*0060*/ 	.word	0xffffffff


	//   ....[14]....
        /*0064*/ 	.word	0xffffffff


	//   ....[15]....
        /*0068*/ 	.word	0xffffffff


	//   ....[16]....
        /*006c*/ 	.word	0xffffffff


	//----- nvinfo : EIATTR_COOP_GROUP_INSTR_OFFSETS
	.align		4
.L_2553:
        /*0070*/ 	.byte	0x04, 0x28
        /*0072*/ 	.short	(.L_2555 - .L_2554)


	//   ....[0]....
.L_2554:
        /*0074*/ 	.word	0x00002130


	//   ....[1]....
        /*0078*/ 	.word	0x000025b0


	//   ....[2]....
        /*007c*/ 	.word	0x00005740


	//   ....[3]....
        /*0080*/ 	.word	0x00006370


	//   ....[4]....
        /*0084*/ 	.word	0x00006b40


	//   ....[5]....
        /*0088*/ 	.word	0x00006b50


	//   ....[6]....
        /*008c*/ 	.word	0x00006ba0


	//   ....[7]....
        /*0090*/ 	.word	0x00006bb0


	//   ....[8]....
        /*0094*/ 	.word	0x00006bf0


	//   ....[9]....
        /*0098*/ 	.word	0x00006c10


	//   ....[10]....
        /*009c*/ 	.word	0x00006c50


	//   ....[11]....
        /*00a0*/ 	.word	0x00006c80


	//   ....[12]....
        /*00a4*/ 	.word	0x00006cd0


	//   ....[13]....
        /*00a8*/ 	.word	0x00006cf0


	//   ....[14]....
        /*00ac*/ 	.word	0x00006d70


	//   ....[15]....
        /*00b0*/ 	.word	0x00006d90


	//   ....[16]....
        /*00b4*/ 	.word	0x00007a10


	//----- nvinfo : EIATTR_VRC_CTA_INIT_COUNT
	.align		4
.L_2555:
        /*00b8*/ 	.byte	0x02, 0x4a
	.zero		1
	.zero		1


	//----- nvinfo : EIATTR_EXIT_INSTR_OFFSETS
	.align		4
        /*00bc*/ 	.byte	0x04, 0x1c
        /*00be*/ 	.short	(.L_2557 - .L_2556)


	//   ....[0]....
.L_2556:
        /*00c0*/ 	.word	0x000003f0


	//   ....[1]....
        /*00c4*/ 	.word	0x000012d0


	//   ....[2]....
        /*00c8*/ 	.word	0x00001580


	//   ....[3]....
        /*00cc*/ 	.word	0x00007da0


	//----- nvinfo : EIATTR_MAX_THREADS
	.align		4
.L_2557:
        /*00d0*/ 	.byte	0x04, 0x05
        /*00d2*/ 	.short	(.L_2559 - .L_2558)
.L_2558:
        /*00d4*/ 	.word	0x00000040
        /*00d8*/ 	.word	0x00000001
        /*00dc*/ 	.word	0x00000001


	//----- nvinfo : EIATTR_CRS_STACK_SIZE
	.align		4
.L_2559:
        /*00e0*/ 	.byte	0x04, 0x1e
        /*00e2*/ 	.short	(.L_2561 - .L_2560)
.L_2560:
        /*00e4*/ 	.word	0x00000000


	//----- nvinfo : EIATTR_CBANK_PARAM_SIZE
	.align		4
.L_2561:
        /*00e8*/ 	.byte	0x03, 0x19
        /*00ea*/ 	.short	0x0188


	//----- nvinfo : EIATTR_PARAM_CBANK
	.align		4
        /*00ec*/ 	.byte	0x04, 0x0a
        /*00ee*/ 	.short	(.L_2563 - .L_2562)
	.align		4
.L_2562:
        /*00f0*/ 	.word	index@(.nv.constant0._Z25selective_scan_fwd_kernelI32Selective_Scan_fwd_kernel_traitsILi64ELi16ELi1ELb0ELb1ELb1ELb0ELb1EN3c104HalfEffEEv13SSMParamsBase)
        /*00f4*/ 	.short	0x0380
        /*00f6*/ 	.short	0x0188


	//----- nvinfo : EIATTR_SW_WAR
	.align		4
.L_2563:
        /*00f8*/ 	.byte	0x04, 0x36
        /*00fa*/ 	.short	(.L_2565 - .L_2564)
.L_2564:
        /*00fc*/ 	.word	0x00000008
.L_2565:


//--------------------- .nv.info._Z25selective_scan_fwd_kernelI32Selective_Scan_fwd_kernel_traitsILi64ELi16ELi1ELb0ELb1ELb1ELb1ELb0EN3c104HalfEffEEv13SSMParamsBase --------------------------
	.section	.nv.info._Z25selective_scan_fwd_kernelI32Selective_Scan_fwd_kernel_traitsILi64ELi16ELi1ELb0ELb1ELb1ELb1ELb0EN3c104HalfEffEEv13SSMParamsBase,"",@"SHT_CUDA_INFO"
	.sectionflags	@""
	.align	4


	//----- nvinfo : EIATTR_CUDA_API_VERSION
	.align		4
        /*0000*/ 	.byte	0x04, 0x37
        /*0002*/ 	.short	(.L_2567 - .L_2566)
.L_2566:
        /*0004*/ 	.word	0x00000082


	//----- nvinfo : EIATTR_KPARAM_INFO
	.align		4
.L_2567:
        /*0008*/ 	.byte	0x04, 0x17
        /*000a*/ 	.short	(.L_2569 - .L_2568)
.L_2568:
        /*000c*/ 	.word	0x00000000
        /*0010*/ 	.short	0x0000
        /*0012*/ 	.short	0x0000
        /*0014*/ 	.byte	0x00, 0xf0, 0x21, 0x06


	//----- nvinfo : EIATTR_SPARSE_MMA_MASK
	.align		4
.L_2569:
        /*0018*/ 	.byte	0x03, 0x50
        /*001a*/ 	.short	0x0000


	//----- nvinfo : EIATTR_MAXREG_COUNT
	.align		4
        /*001c*/ 	.byte	0x03, 0x1b
        /*001e*/ 	.short	0x00a8


	//----- nvinfo : EIATTR_NUM_BARRIERS
	.align		4
        /*0020*/ 	.byte	0x02, 0x4c
        /*0022*/ 	.byte	0x01
	.zero		1


	//----- nvinfo : EIATTR_MERCURY_ISA_VERSION
	.align		4
        /*0024*/ 	.byte	0x03, 0x5f
        /*0026*/ 	.short	0x0101


	//----- nvinfo : EIATTR_COOP_GROUP_MASK_REGIDS
	.align		4
        /*0028*/ 	.byte	0x04, 0x29
        /*002a*/ 	.short	(.L_2571 - .L_2570)


	//   ....[0]....
.L_2570:
        /*002c*/ 	.word	0xffffffff


	//   ....[1]....
        /*0030*/ 	.word	0xffffffff


	//   ....[2]....
        /*0034*/ 	.word	0xffffffff


	//   ....[3]....
        /*0038*/ 	.word	0xffffffff


	//   ....[4]....
        /*003c*/ 	.word	0xffffffff


	//   ....[5]....
        /*0040*/ 	.word	0xffffffff


	//   ....[6]....
        /*0044*/ 	.word	0xffffffff


	//   ....[7]....
        /*0048*/ 	.word	0xffffffff


	//   ....[8]....
        /*004c*/ 	.word	0xffffffff


	//   ....[9]....
        /*0050*/ 	.word	0xffffffff


	//   ....[10]....
        /*0054*/ 	.word	0xffffffff


	//   ....[11]....
        /*0058*/ 	.word	0xffffffff


	//   ....[12]....
        /*005c*/ 	.word	0xffffffff


	//   ....[13]....
        /*0060*/ 	.word	0xffffffff


	//   ....[14]....
        /*0064*/ 	.word	0xffffffff


	//   ....[15]....
        /*0068*/ 	.word	0xffffffff


	//   ....[16]....
        /*006c*/ 	.word	0xffffffff


	//   ....[17]....
        /*0070*/ 	.word	0xffffffff


	//   ....[18]....
        /*0074*/ 	.word	0xffffffff


	//----- nvinfo : EIATTR_COOP_GROUP_INSTR_OFFSETS
	.align		4
.L_2571:
        /*0078*/ 	.byte	0x04, 0x28
        /*007a*/ 	.short	(.L_2573 - .L_2572)


	//   ....[0]....
.L_2572:
        /*007c*/ 	.word	0x00002210


	//   ....[1]....
        /*0080*/ 	.word	0x000026c0


	//   ....[2]....
        /*0084*/ 	.word	0x00005c40


	//   ....[3]....
        /*0088*/ 	.word	0x00006cd0


	//   ....[4]....
        /*008c*/ 	.word	0x000072f0


	//   ....[5]....
        /*0090*/ 	.word	0x00007300


	//   ....[6]....
        /*0094*/ 	.word	0x00007350


	//   ....[7]....
        /*0098*/ 	.word	0x00007360


	//   ....[8]....
        /*009c*/ 	.word	0x000073a0


	//   ....[9]....
        /*00a0*/ 	.word	0x000073c0


	//   ....[10]....
        /*00a4*/ 	.word	0x00007400


	//   ....[11]....
        /*00a8*/ 	.word	0x00007420


	//   ....[12]....
        /*00ac*/ 	.word	0x00007460


	//   ....[13]....
        /*00b0*/ 	.word	0x00007480


	//   ....[14]....
        /*00b4*/ 	.word	0x00007530


	//   ....[15]....
        /*00b8*/ 	.word	0x00007550


	//   ....[16]....
        /*00bc*/ 	.word	0x00008380


	//   ....[17]....
        /*00c0*/ 	.word	0x00008ae0


	//   ....[18]....
        /*00c4*/ 	.word	0x00009520


	//----- nvinfo : EIATTR_VRC_CTA_INIT_COUNT
	.align		4
.L_2573:
        /*00c8*/ 	.byte	0x02, 0x4a
	.zero		1
	.zero		1


	//----- nvinfo : EIATTR_EXIT_INSTR_OFFSETS
	.align		4
        /*00cc*/ 	.byte	0x04, 0x1c
        /*00ce*/ 	.short	(.L_2575 - .L_2574)


	//   ....[0]....
.L_2574:
        /*00d0*/ 	.word	0x00000380


	//   ....[1]....
        /*00d4*/ 	.word	0x000011c0


	//   ....[2]....
        /*00d8*/ 	.word	0x00001480


	//   ....[3]....
        /*00dc*/ 	.word	0x00009970


	//----- nvinfo : EIATTR_MAX_THREADS
	.align		4
.L_2575:
        /*00e0*/ 	.byte	0x04, 0x05
        /*00e2*/ 	.short	(.L_2577 - .L_2576)
.L_2576:
        /*00e4*/ 	.word	0x00000040
        /*00e8*/ 	.word	0x00000001
        /*00ec*/ 	.word	0x00000001


	//----- nvinfo : EIATTR_CRS_STACK_SIZE
	.align		4
.L_2577:
        /*00f0*/ 	.byte	0x04, 0x1e
        /*00f2*/ 	.short	(.L_2579 - .L_2578)
.L_2578:
        /*00f4*/ 	.word	0x00000000


	//----- nvinfo : EIATTR_CBANK_PARAM_SIZE
	.align		4
.L_2579:
        /*00f8*/ 	.byte	0x03, 0x19
        /*00fa*/ 	.short	0x0188


	//----- nvinfo : EIATTR_PARAM_CBANK
	.align		4
        /*00fc*/ 	.byte	0x04, 0x0a
        /*00fe*/ 	.short	(.L_2581 - .L_2580)
	.align		4
.L_2580:
        /*0100*/ 	.word	index@(.nv.constant0._Z25selective_scan_fwd_kernelI32Selective_Scan_fwd_kernel_traitsILi64ELi16ELi1ELb0ELb1ELb1ELb1ELb0EN3c104HalfEffEEv13SSMParamsBase)
        /*0104*/ 	.short	0x0380
        /*0106*/ 	.short	0x0188


	//----- nvinfo : EIATTR_SW_WAR
	.align		4
.L_2581:
        /*0108*/ 	.byte	0x04, 0x36
        /*010a*/ 	.short	(.L_2583 - .L_2582)
.L_2582:
        /*010c*/ 	.word	0x00000008
.L_2583:


//--------------------- .nv.info._Z25selective_scan_fwd_kernelI32Selective_Scan_fwd_kernel_traitsILi64ELi16ELi1ELb0ELb1ELb1ELb1ELb1EN3c104HalfEffEEv13SSMParamsBase --------------------------
	.section	.nv.info._Z25selective_scan_fwd_kernelI32Selective_Scan_fwd_kernel_traitsILi64ELi16ELi1ELb0ELb1ELb1ELb1ELb1EN3c104HalfEffEEv13SSMParamsBase,"",@"SHT_CUDA_INFO"
	.sectionflags	@""
	.align	4


	//----- nvinfo : EIATTR_CUDA_API_VERSION
	.align		4
        /*0000*/ 	.byte	0x04, 0x37
        /*0002*/ 	.short	(.L_2585 - .L_2584)
.L_2584:
        /*0004*/ 	.word	0x00000082


	//----- nvinfo : EIATTR_KPARAM_INFO
	.align		4
.L_2585:
        /*0008*/ 	.byte	0x04, 0x17
        /*000a*/ 	.short	(.L_2587 - .L_2586)
.L_2586:
        /*000c*/ 	.word	0x00000000
        /*0010*/ 	.short	0x0000
        /*0012*/ 	.short	0x0000
        /*0014*/ 	.byte	0x00, 0xf0, 0x21, 0x06


	//----- nvinfo : EIATTR_SPARSE_MMA_MASK
	.align		4
.L_2587:
        /*0018*/ 	.byte	0x03, 0x50
        /*001a*/ 	.short	0x0000


	//----- nvinfo : EIATTR_MAXREG_COUNT
	.align		4
        /*001c*/ 	.byte	0x03, 0x1b
        /*001e*/ 	.short	0x00a8


	//----- nvinfo : EIATTR_NUM_BARRIERS
	.align		4
        /*0020*/ 	.byte	0x02, 0x4c
        /*0022*/ 	.byte	0x01
	.zero		1


	//----- nvinfo : EIATTR_MERCURY_ISA_VERSION
	.align		4
        /*0024*/ 	.byte	0x03, 0x5f
        /*0026*/ 	.short	0x0101


	//----- nvinfo : EIATTR_COOP_GROUP_MASK_REGIDS
	.align		4
        /*0028*/ 	.byte	0x04, 0x29
        /*002a*/ 	.short	(.L_2589 - .L_2588)


	//   ....[0]....
.L_2588:
        /*002c*/ 	.word	0xffffffff


	//   ....[1]....
        /*0030*/ 	.word	0xffffffff


	//   ....[2]....
        /*0034*/ 	.word	0xffffffff


	//   ....[3]....
        /*0038*/ 	.word	0xffffffff


	//   ....[4]....
        /*003c*/ 	.word	0xffffffff


	//   ....[5]....
        /*0040*/ 	.word	0xffffffff


	//   ....[6]....
        /*0044*/ 	.word	0xffffffff


	//   ....[7]....
        /*0048*/ 	.word	0xffffffff


	//   ....[8]....
        /*004c*/ 	.word	0xffffffff


	//   ....[9]....
        /*0050*/ 	.word	0xffffffff


	//   ....[10]....
        /*0054*/ 	.word	0xffffffff


	//   ....[11]....
        /*0058*/ 	.word	0xffffffff


	//   ....[12]....
        /*005c*/ 	.word	0xffffffff


	//   ....[13]....
        /*0060*/ 	.word	0xffffffff


	//   ....[14]....
        /*0064*/ 	.word	0xffffffff


	//   ....[15]....
        /*0068*/ 	.word	0xffffffff


	//   ....[16]....
        /*006c*/ 	.word	0xffffffff


	//   ....[17]....
        /*0070*/ 	.word	0xffffffff


	//   ....[18]....
        /*0074*/ 	.word	0xffffffff


	//----- nvinfo : EIATTR_COOP_GROUP_INSTR_OFFSETS
	.align		4
.L_2589:
        /*0078*/ 	.byte	0x04, 0x28
        /*007a*/ 	.short	(.L_2591 - .L_2590)


	//   ....[0]....
.L_2590:
        /*007c*/ 	.word	0x00002300


	//   ....[1]....
        /*0080*/ 	.word	0x000027b0


	//   ....[2]....
        /*0084*/ 	.word	0x00005d20


	//   ....[3]....
        /*0088*/ 	.word	0x00006db0


	//   ....[4]....
        /*008c*/ 	.word	0x000073d0


	//   ....[5]....
        /*0090*/ 	.word	0x000073e0


	//   ....[6]....
        /*0094*/ 	.word	0x00007430


	//   ....[7]....
        /*0098*/ 	.word	0x00007440


	//   ....[8]....
        /*009c*/ 	.word	0x00007480


	//   ....[9]....
        /*00a0*/ 	.word	0x000074a0


	//   ....[10]....
        /*00a4*/ 	.word	0x000074e0


	//   ....[11]....
        /*00a8*/ 	.word	0x00007500


	//   ....[12]....
        /*00ac*/ 	.word	0x00007540


	//   ....[13]....
        /*00b0*/ 	.word	0x00007560


	//   ....[14]....
        /*00b4*/ 	.word	0x00007610


	//   ....[15]....
        /*00b8*/ 	.word	0x00007630


	//   ....[16]....
        /*00bc*/ 	.word	0x00008480


	//   ....[17]....
        /*00c0*/ 	.word	0x00008c10


	//   ....[18]....
        /*00c4*/ 	.word	0x00009650


	//----- nvinfo : EIATTR_VRC_CTA_INIT_COUNT
	.align		4
.L_2591:
        /*00c8*/ 	.byte	0x02, 0x4a
	.zero		1
	.zero		1


	//----- nvinfo : EIATTR_EXIT_INSTR_OFFSETS
	.align		4
        /*00cc*/ 	.byte	0x04, 0x1c
        /*00ce*/ 	.short	(.L_2593 - .L_2592)


	//   ....[0]....
.L_2592:
        /*00d0*/ 	.word	0x000003f0


	//   ....[1]....
        /*00d4*/ 	.word	0x000012d0


	//   ....[2]....
        /*00d8*/ 	.word	0x00001570


	//   ....[3]....
        /*00dc*/ 	.word	0x00009ab0


	//----- nvinfo : EIATTR_MAX_THREADS
	.align		4
.L_2593:
        /*00e0*/ 	.byte	0x04, 0x05
        /*00e2*/ 	.short	(.L_2595 - .L_2594)
.L_2594:
        /*00e4*/ 	.word	0x00000040
        /*00e8*/ 	.word	0x00000001
        /*00ec*/ 	.word	0x00000001


	//----- nvinfo : EIATTR_CRS_STACK_SIZE
	.align		4
.L_2595:
        /*00f0*/ 	.byte	0x04, 0x1e
        /*00f2*/ 	.short	(.L_2597 - .L_2596)
.L_2596:
        /*00f4*/ 	.word	0x00000000


	//----- nvinfo : EIATTR_CBANK_PARAM_SIZE
	.align		4
.L_2597:
        /*00f8*/ 	.byte	0x03, 0x19
        /*00fa*/ 	.short	0x0188


	//----- nvinfo : EIATTR_PARAM_CBANK
	.align		4
        /*00fc*/ 	.byte	0x04, 0x0a
        /*00fe*/ 	.short	(.L_2599 - .L_2598)
	.align		4
.L_2598:
        /*0100*/ 	.word	index@(.nv.constant0._Z25selective_scan_fwd_kernelI32Selective_Scan_fwd_kernel_traitsILi64ELi16ELi1ELb0ELb1ELb1ELb1ELb1EN3c104HalfEffEEv13SSMParamsBase)
        /*0104*/ 	.short	0x0380
        /*0106*/ 	.short	0x0188


	//----- nvinfo : EIATTR_SW_WAR
	.align		4
.L_2599:
        /*0108*/ 	.byte	0x04, 0x36
        /*010a*/ 	.short	(.L_2601 - .L_2600)
.L_2600:
        /*010c*/ 	.word	0x00000008
.L_2601:


//--------------------- .nv.info._Z25selective_scan_fwd_kernelI32Selective_Scan_fwd_kernel_traitsILi64ELi16ELi1ELb1ELb1ELb1ELb0ELb0EN3c104HalfEffEEv13SSMParamsBase --------------------------
	.section	.nv.info._Z25selective_scan_fwd_kernelI32Selective_Scan_fwd_kernel_traitsILi64ELi16ELi1ELb1ELb1ELb1ELb0ELb0EN3c104HalfEffEEv13SSMParamsBase,"",@"SHT_CUDA_INFO"
	.sectionflags	@""
	.align	4


	//----- nvinfo : EIATTR_CUDA_API_VERSION
	.align		4
        /*0000*/ 	.byte	0x04, 0x37
        /*0002*/ 	.short	(.L_2603 - .L_2602)
.L_2602:
        /*0004*/ 	.word	0x00000082


	//----- nvinfo : EIATTR_KPARAM_INFO
	.align		4
.L_2603:
        /*0008*/ 	.byte	0x04, 0x17
        /*000a*/ 	.short	(.L_2605 - .L_2604)
.L_2604:
        /*000c*/ 	.word	0x00000000
        /*0010*/ 	.short	0x0000
        /*0012*/ 	.short	0x0000
        /*0014*/ 	.byte	0x00, 0xf0, 0x21, 0x06


	//----- nvinfo : EIATTR_SPARSE_MMA_MASK
	.align		4
.L_2605:
        /*0018*/ 	.byte	0x03, 0x50
        /*001a*/ 	.short	0x0000


	//----- nvinfo : EIATTR_MAXREG_COUNT
	.align		4
        /*001c*/ 	.byte	0x03, 0x1b
        /*001e*/ 	.short	0x00a8


	//----- nvinfo : EIATTR_NUM_BARRIERS
	.align		4
        /*0020*/ 	.byte	0x02, 0x4c
        /*0022*/ 	.byte	0x01
	.zero		1


	//----- nvinfo : EIATTR_MERCURY_ISA_VERSION
	.align		4
        /*0024*/ 	.byte	0x03, 0x5f
        /*0026*/ 	.short	0x0101


	//----- nvinfo : EIATTR_COOP_GROUP_MASK_REGIDS
	.align		4
        /*0028*/ 	.byte	0x04, 0x29
        /*002a*/ 	.short	(.L_2607 - .L_2606)


	//   ....[0]....
.L_2606:
        /*002c*/ 	.word	0xffffffff


	//   ....[1]....
        /*0030*/ 	.word	0xffffffff


	//   ....[2]....
        /*0034*/ 	.word	0xffffffff


	//   ....[3]....
        /*0038*/ 	.word	0xffffffff


	//   ....[4]....
        /*003c*/ 	.word	0xffffffff


	//   ....[5]....
        /*0040*/ 	.word	0xffffffff


	//   ....[6]....
        /*0044*/ 	.word	0xffffffff


	//   ....[7]....
        /*0048*/ 	.word	0xffffffff


	//   ....[8]....
        /*004c*/ 	.word	0xffffffff


	//   ....[9]....
        /*0050*/ 	.word	0xffffffff


	//   ....[10]....
        /*0054*/ 	.word	0xffffffff


	//   ....[11]....
        /*0058*/ 	.word	0xffffffff


	//   ....[12]....
        /*005c*/ 	.word	0xffffffff


	//   ....[13]....
        /*0060*/ 	.word	0xffffffff


	//   ....[14]....
        /*0064*/ 	.word	0xffffffff


	//   ....[15]....
        /*0068*/ 	.word	0xffffffff


	//   ....[16]....
        /*006c*/ 	.word	0xffffffff


	//----- nvinfo : EIATTR_COOP_GROUP_INSTR_OFFSETS
	.align		4
.L_2607:
        /*0070*/ 	.byte	0x04, 0x28
        /*0072*/ 	.short	(.L_2609 - .L_2608)


	//   ....[0]....
.L_2608:
        /*0074*/ 	.word	0x00001410


	//   ....[1]....
        /*0078*/ 	.word	0x000014a0


	//   ....[2]....
        /*007c*/ 	.word	0x000040a0


	//   ....[3]....
        /*0080*/ 	.word	0x000046a0


	//   ....[4]....
        /*0084*/ 	.word	0x00004d60


	//   ....[5]....
        /*0088*/ 	.word	0x00004db0


	//   ....[6]....
        /*008c*/ 	.word	0x00004de0


	//   ....[7]....
        /*0090*/ 	.word	0x00004e10


	//   ....[8]....
        /*0094*/ 	.word	0x00004e40


	//   ....[9]....
        /*0098*/ 	.word	0x00004e70


	//   ....[10]....
        /*009c*/ 	.word	0x00004ec0


	//   ....[11]....
        /*00a0*/ 	.word	0x00004ed0


	//   ....[12]....
        /*00a4*/ 	.word	0x00004f20


	//   ....[13]....
        /*00a8*/ 	.word	0x00004f30


	//   ....[14]....
        /*00ac*/ 	.word	0x00004fc0


	//   ....[15]....
        /*00b0*/ 	.word	0x00004fd0


	//   ....[16]....
        /*00b4*/ 	.word	0x00005780


	//----- nvinfo : EIATTR_VRC_CTA_INIT_COUNT
	.align		4
.L_2609:
        /*00b8*/ 	.byte	0x02, 0x4a
	.zero		1
	.zero		1


	//----- nvinfo : EIATTR_EXIT_INSTR_OFFSETS
	.align		4
        /*00bc*/ 	.byte	0x04, 0x1c
        /*00be*/ 	.short	(.L_2611 - .L_2610)


	//   ....[0]....
.L_2610:
        /*00c0*/ 	.word	0x00000340


	//   ....[1]....
        /*00c4*/ 	.word	0x00001050


	//   ....[2]....
        /*00c8*/ 	.word	0x000012e0


	//   ....[3]....
        /*00cc*/ 	.word	0x00005950


	//----- nvinfo : EIATTR_MAX_THREADS
	.align		4
.L_2611:
        /*00d0*/ 	.byte	0x04, 0x05
        /*00d2*/ 	.short	(.L_2613 - .L_2612)
.L_2612:
        /*00d4*/ 	.word	0x00000040
        /*00d8*/ 	.word	0x00000001
        /*00dc*/ 	.word	0x00000001


	//----- nvinfo : EIATTR_CRS_STACK_SIZE
	.align		4
.L_2613:
        /*00e0*/ 	.byte	0x04, 0x1e
        /*00e2*/ 	.short	(.L_2615 - .L_2614)
.L_2614:
        /*00e4*/ 	.word	0x00000000


	//----- nvinfo : EIATTR_CBANK_PARAM_SIZE
	.align		4
.L_2615:
        /*00e8*/ 	.byte	0x03, 0x19
        /*00ea*/ 	.short	0x0188


	//----- nvinfo : EIATTR_PARAM_CBANK
	.align		4
        /*00ec*/ 	.byte	0x04, 0x0a
        /*00ee*/ 	.short	(.L_2617 - .L_2616)
	.align		4
.L_2616:
        /*00f0*/ 	.word	index@(.nv.constant0._Z25selective_scan_fwd_kernelI32Selective_Scan_fwd_kernel_traitsILi64ELi16ELi1ELb1ELb1ELb1ELb0ELb0EN3c104HalfEffEEv13SSMParamsBase)
        /*00f4*/ 	.short	0x0380
        /*00f6*/ 	.short	0x0188


	//----- nvinfo : EIATTR_SW_WAR
	.align		4
.L_2617:
        /*00f8*/ 	.byte	0x04, 0x36
        /*00fa*/ 	.short	(.L_2619 - .L_2618)
.L_2618:
        /*00fc*/ 	.word	0x00000008
.L_2619:


//--------------------- .nv.info._Z25selective_scan_fwd_kernelI32Selective_Scan_fwd_kernel_traitsILi64ELi16ELi1ELb1ELb1ELb1ELb0ELb1EN3c104HalfEffEEv13SSMParamsBase --------------------------
	.section	.nv.info._Z25selective_scan_fwd_kernelI32Selective_Scan_fwd_kernel_traitsILi64ELi16ELi1ELb1ELb1ELb1ELb0ELb1EN3c104HalfEffEEv13SSMParamsBase,"",@"SHT_CUDA_INFO"
	.sectionflags	@""
	.align	4


	//----- nvinfo : EIATTR_CUDA_API_VERSION
	.align		4
        /*0000*/ 	.byte	0x04, 0x37
        /*0002*/ 	.short	(.L_2621 - .L_2620)
.L_2620:
        /*0004*/ 	.word	0x00000082


	//----- nvinfo : EIATTR_KPARAM_INFO
	.align		4
.L_2621:
        /*0008*/ 	.byte	0x04, 0x17
        /*000a*/ 	.short	(.L_2623 - .L_2622)
.L_2622:
        /*000c*/ 	.word	0x00000000
        /*0010*/ 	.short	0x0000
        /*0012*/ 	.short	0x0000
        /*0014*/ 	.byte	0x00, 0xf0, 0x21, 0x06


	//----- nvinfo : EIATTR_SPARSE_MMA_MASK
	.align		4
.L_2623:
        /*0018*/ 	.byte	0x03, 0x50
        /*001a*/ 	.short	0x0000


	//----- nvinfo : EIATTR_MAXREG_COUNT
	.align		4
        /*001c*/ 	.byte	0x03, 0x1b
        /*001e*/ 	.short	0x00a8


	//----- nvinfo : EIATTR_NUM_BARRIERS
	.align		4
        /*0020*/ 	.byte	0x02, 0x4c
        /*0022*/ 	.byte	0x01
	.zero		1


	//----- nvinfo : EIATTR_MERCURY_ISA_VERSION
	.align		4
        /*0024*/ 	.byte	0x03, 0x5f
        /*0026*/ 	.short	0x0101


	//----- nvinfo : EIATTR_COOP_GROUP_MASK_REGIDS
	.align		4
        /*0028*/ 	.byte	0x04, 0x29
        /*002a*/ 	.short	(.L_2625 - .L_2624)


	//   ....[0]....
.L_2624:
        /*002c*/ 	.word	0xffffffff


	//   ....[1]....
        /*0030*/ 	.word	0xffffffff


	//   ....[2]....
        /*0034*/ 	.word	0xffffffff


	//   ....[3]....
        /*0038*/ 	.word	0xffffffff


	//   ....[4]....
        /*003c*/ 	.word	0xffffffff


	//   ....[5]....
        /*0040*/ 	.word	0xffffffff


	//   ....[6]....
        /*0044*/ 	.word	0xffffffff


	//   ....[7]....
        /*0048*/ 	.word	0xffffffff


	//   ....[8]....
        /*004c*/ 	.word	0xffffffff


	//   ....[9]....
        /*0050*/ 	.word	0xffffffff


	//   ....[10]....
        /*0054*/ 	.word	0xffffffff


	//   ....[11]....
        /*0058*/ 	.word	0xffffffff


	//   ....[12]....
        /*005c*/ 	.word	0xffffffff


	//   ....[13]....
        /*0060*/ 	.word	0xffffffff


	//   ....[14]....
        /*0064*/ 	.word	0xffffffff


	//   ....[15]....
        /*0068*/ 	.word	0xffffffff


	//   ....[16]....
        /*006c*/ 	.word	0xffffffff


	//----- nvinfo : EIATTR_COOP_GROUP_INSTR_OFFSETS
	.align		4
.L_2625:
        /*0070*/ 	.byte	0x04, 0x28
        /*0072*/ 	.short	(.L_2627 - .L_2626)


	//   ....[0]....
.L_2626:
        /*0074*/ 	.word	0x00002130


	//   ....[1]....
        /*0078*/ 	.word	0x000025b0


	//   ....[2]....
        /*007c*/ 	.word	0x00005740


	//   ....[3]....
        /*0080*/ 	.word	0x00006370


	//   ....[4]....
        /*0084*/ 	.word	0x00006b40


	//   ....[5]....
        /*0088*/ 	.word	0x00006b50


	//   ....[6]....
        /*008c*/ 	.word	0x00006ba0


	//   ....[7]....
        /*0090*/ 	.word	0x00006bb0


	//   ....[8]....
        /*0094*/ 	.word	0x00006bf0


	//   ....[9]....
        /*0098*/ 	.word	0x00006c10


	//   ....[10]....
        /*009c*/ 	.word	0x00006c50


	//   ....[11]....
        /*00a0*/ 	.word	0x00006c80


	//   ....[12]....
        /*00a4*/ 	.word	0x00006cd0


	//   ....[13]....
        /*00a8*/ 	.word	0x00006cf0


	//   ....[14]....
        /*00ac*/ 	.word	0x00006d70


	//   ....[15]....
        /*00b0*/ 	.word	0x00006d90


	//   ....[16]....
        /*00b4*/ 	.word	0x00007a10


	//----- nvinfo : EIATTR_VRC_CTA_INIT_COUNT
	.align		4
.L_2627:
        /*00b8*/ 	.byte	0x02, 0x4a
	.zero		1
	.zero		1


	//----- nvinfo : EIATTR_EXIT_INSTR_OFFSETS
	.align		4
        /*00bc*/ 	.byte	0x04, 0x1c
        /*00be*/ 	.short	(.L_2629 - .L_2628)


	//   ....[0]....
.L_2628:
        /*00c0*/ 	.word	0x000003f0


	//   ....[1]....
        /*00c4*/ 	.word	0x000012d0


	//   ....[2]....
        /*00c8*/ 	.word	0x00001580


	//   ....[3]....
        /*00cc*/ 	.word	0x00007da0


	//----- nvinfo : EIATTR_MAX_THREADS
	.align		4
.L_2629:
        /*00d0*/ 	.byte	0x04, 0x05
        /*00d2*/ 	.short	(.L_2631 - .L_2630)
.L_2630:
        /*00d4*/ 	.word	0x00000040
        /*00d8*/ 	.word	0x00000001
        /*00dc*/ 	.word	0x00000001


	//----- nvinfo : EIATTR_CRS_STACK_SIZE
	.align		4
.L_2631:
        /*00e0*/ 	.byte	0x04, 0x1e
        /*00e2*/ 	.short	(.L_2633 - .L_2632)
.L_2632:
        /*00e4*/ 	.word	0x00000000


	//----- nvinfo : EIATTR_CBANK_PARAM_SIZE
	.align		4
.L_2633:
        /*00e8*/ 	.byte	0x03, 0x19
        /*00ea*/ 	.short	0x0188


	//----- nvinfo : EIATTR_PARAM_CBANK
	.align		4
        /*00ec*/ 	.byte	0x04, 0x0a
        /*00ee*/ 	.short	(.L_2635 - .L_2634)
	.align		4
.L_2634:
        /*00f0*/ 	.word	index@(.nv.constant0._Z25selective_scan_fwd_kernelI32Selective_Scan_fwd_kernel_traitsILi64ELi16ELi1ELb1ELb1ELb1ELb0ELb1EN3c104HalfEffEEv13SSMParamsBase)
        /*00f4*/ 	.short	0x0380
        /*00f6*/ 	.short	0x0188


	//----- nvinfo : EIATTR_SW_WAR
	.align		4
.L_2635:
        /*00f8*/ 	.byte	0x04, 0x36
        /*00fa*/ 	.short	(.L_2637 - .L_2636)
.L_2636:
        /*00fc*/ 	.word	0x00000008
.L_2637:


//--------------------- .nv.info._Z25selective_scan_fwd_kernelI32Selective_Scan_fwd_kernel_traitsILi64ELi16ELi1ELb1ELb1ELb1ELb1ELb0EN3c104HalfEffEEv13SSMParamsBase --------------------------
	.section	.nv.info._Z25selective_scan_fwd_kernelI32Selective_Scan_fwd_kernel_traitsILi64ELi16ELi1ELb1ELb1ELb1ELb1ELb0EN3c104HalfEffEEv13SSMParamsBase,"",@"SHT_CUDA_INFO"
	.sectionflags	@""
	.align	4


	//----- nvinfo : EIATTR_CUDA_API_VERSION
	.align		4
        /*0000*/ 	.byte	0x04, 0x37
        /*0002*/ 	.short	(.L_2639 - .L_2638)
.L_2638:
        /*0004*/ 	.word	0x00000082


	//----- nvinfo : EIATTR_KPARAM_INFO
	.align		4
.L_2639:
        /*0008*/ 	.byte	0x04, 0x17
        /*000a*/ 	.short	(.L_2641 - .L_2640)
.L_2640:
        /*000c*/ 	.word	0x00000000
        /*0010*/ 	.short	0x0000
        /*0012*/ 	.short	0x0000
        /*0014*/ 	.byte	0x00, 0xf0, 0x21, 0x06


	//----- nvinfo : EIATTR_SPARSE_MMA_MASK
	.align		4
.L_2641:
        /*0018*/ 	.byte	0x03, 0x50
        /*001a*/ 	.short	0x0000


	//----- nvinfo : EIATTR_MAXREG_COUNT
	.align		4
        /*001c*/ 	.byte	0x03, 0x1b
        /*001e*/ 	.short	0x00a8


	//----- nvinfo : EIATTR_NUM_BARRIERS
	.align		4
        /*0020*/ 	.byte	0x02, 0x4c
        /*0022*/ 	.byte	0x01
	.zero		1


	//----- nvinfo : EIATTR_MERCURY_ISA_VERSION
	.align		4
        /*0024*/ 	.byte	0x03, 0x5f
        /*0026*/ 	.short	0x0101


	//----- nvinfo : EIATTR_COOP_GROUP_MASK_REGIDS
	.align		4
        /*0028*/ 	.byte	0x04, 0x29
        /*002a*/ 	.short	(.L_2643 - .L_2642)


	//   ....[0]....
.L_2642:
        /*002c*/ 	.word	0xffffffff


	//   ....[1]....
        /*0030*/ 	.word	0xffffffff


	//   ....[2]....
        /*0034*/ 	.word	0xffffffff


	//   ....[3]....
        /*0038*/ 	.word	0xffffffff


	//   ....[4]....
        /*003c*/ 	.word	0xffffffff


	//   ....[5]....
        /*0040*/ 	.word	0xffffffff


	//   ....[6]....
        /*0044*/ 	.word	0xffffffff


	//   ....[7]....
        /*0048*/ 	.word	0xffffffff


	//   ....[8]....
        /*004c*/ 	.word	0xffffffff


	//   ....[9]....
        /*0050*/ 	.word	0xffffffff


	//   ....[10]....
        /*0054*/ 	.word	0xffffffff


	//   ....[11]....
        /*0058*/ 	.word	0xffffffff


	//   ....[12]....
        /*005c*/ 	.word	0xffffffff


	//   ....[13]....
        /*0060*/ 	.word	0xffffffff


	//   ....[14]....
        /*0064*/ 	.word	0xffffffff


	//   ....[15]....
        /*0068*/ 	.word	0xffffffff


	//   ....[16]....
        /*006c*/ 	.word	0xffffffff


	//   ....[17]....
        /*0070*/ 	.word	0xffffffff


	//   ....[18]....
        /*0074*/ 	.word	0xffffffff


	//----- nvinfo : EIATTR_COOP_GROUP_INSTR_OFFSETS
	.align		4
.L_2643:
        /*0078*/ 	.byte	0x04, 0x28
        /*007a*/ 	.short	(.L_2645 - .L_2644)


	//   ....[0]....
.L_2644:
        /*007c*/ 	.word	0x00001410


	//   ....[1]....
        /*0080*/ 	.word	0x000014a0


	//   ....[2]....
        /*0084*/ 	.word	0x000040c0


	//   ....[3]....
        /*0088*/ 	.word	0x00004690


	//   ....[4]....
        /*008c*/ 	.word	0x00004d70


	//   ....[5]....
        /*0090*/ 	.word	0x00004dc0


	//   ....[6]....
        /*0094*/ 	.word	0x00004df0


	//   ....[7]....
        /*0098*/ 	.word	0x00004e20


	//   ....[8]....
        /*009c*/ 	.word	0x00004e50


	//   ....[9]....
        /*00a0*/ 	.word	0x00004e80


	//   ....[10]....
        /*00a4*/ 	.word	0x00004ed0


	//   ....[11]....
        /*00a8*/ 	.word	0x00004ee0


	//   ....[12]....
        /*00ac*/ 	.word	0x00004f30


	//   ....[13]....
        /*00b0*/ 	.word	0x00004f40


	//   ....[14]....
        /*00b4*/ 	.word	0x00004fd0


	//   ....[15]....
        /*00b8*/ 	.word	0x00004fe0


	//   ....[16]....
        /*00bc*/ 	.word	0x00005760


	//   ....[17]....
        /*00c0*/ 	.word	0x00005a10


	//   ....[18]....
        /*00c4*/ 	.word	0x00006270


	//----- nvinfo : EIATTR_VRC_CTA_INIT_COUNT
	.align		4
.L_2645:
        /*00c8*/ 	.byte	0x02, 0x4a
	.zero		1
	.zero		1


	//----- nvinfo : EIATTR_EXIT_INSTR_OFFSETS
	.align		4
        /*00cc*/ 	.byte	0x04, 0x1c
        /*00ce*/ 	.short	(.L_2647 - .L_2646)


	//   ....[0]....
.L_2646:
        /*00d0*/ 	.word	0x00000340


	//   ....[1]....
        /*00d4*/ 	.word	0x00001040


	//   ....[2]....
        /*00d8*/ 	.word	0x000012d0


	//   ....[3]....
        /*00dc*/ 	.word	0x00006370


	//----- nvinfo : EIATTR_MAX_THREADS
	.align		4
.L_2647:
        /*00e0*/ 	.byte	0x04, 0x05
        /*00e2*/ 	.short	(.L_2649 - .L_2648)
.L_2648:
        /*00e4*/ 	.word	0x00000040
        /*00e8*/ 	.word	0x00000001
        /*00ec*/ 	.word	0x00000001


	//----- nvinfo : EIATTR_CRS_STACK_SIZE
	.align		4
.L_2649:
        /*00f0*/ 	.byte	0x04, 0x1e
        /*00f2*/ 	.short	(.L_2651 - .L_2650)
.L_2650:
        /*00f4*/ 	.word	0x00000000


	//----- nvinfo : EIATTR_CBANK_PARAM_SIZE
	.align		4
.L_2651:
        /*00f8*/ 	.byte	0x03, 0x19
        /*00fa*/ 	.short	0x0188


	//----- nvinfo : EIATTR_PARAM_CBANK
	.align		4
        /*00fc*/ 	.byte	0x04, 0x0a
        /*00fe*/ 	.short	(.L_2653 - .L_2652)
	.align		4
.L_2652:
        /*0100*/ 	.word	index@(.nv.constant0._Z25selective_scan_fwd_kernelI32Selective_Scan_fwd_kernel_traitsILi64ELi16ELi1ELb1ELb1ELb1ELb1ELb0EN3c104HalfEffEEv13SSMParamsBase)
        /*0104*/ 	.short	0x0380
        /*0106*/ 	.short	0x0188


	//----- nvinfo : EIATTR_SW_WAR
	.align		4
.L_2653:
        /*0108*/ 	.byte	0x04, 0x36
        /*010a*/ 	.short	(.L_2655 - .L_2654)
.L_2654:
        /*010c*/ 	.word	0x00000008
.L_2655:


//--------------------- .nv.info._Z25selective_scan_fwd_kernelI32Selective_Scan_fwd_kernel_traitsILi64ELi16ELi1ELb1ELb1ELb1ELb1ELb1EN3c104HalfEffEEv13SSMParamsBase --------------------------
	.section	.nv.info._Z25selective_scan_fwd_kernelI32Selective_Scan_fwd_kernel_traitsILi64ELi16ELi1ELb1ELb1ELb1ELb1ELb1EN3c104HalfEffEEv13SSMParamsBase,"",@"SHT_CUDA_INFO"
	.sectionflags	@""
	.align	4


	//----- nvinfo : EIATTR_CUDA_API_VERSION
	.align		4
        /*0000*/ 	.byte	0x04, 0x37
        /*0002*/ 	.short	(.L_2657 - .L_2656)
.L_2656:
        /*0004*/ 	.word	0x00000082


	//----- nvinfo : EIATTR_KPARAM_INFO
	.align		4
.L_2657:
        /*0008*/ 	.byte	0x04, 0x17
        /*000a*/ 	.short	(.L_2659 - .L_2658)
.L_2658:
        /*000c*/ 	.word	0x00000000
        /*0010*/ 	.short	0x0000
        /*0012*/ 	.short	0x0000
        /*0014*/ 	.byte	0x00, 0xf0, 0x21, 0x06


	//----- nvinfo : EIATTR_SPARSE_MMA_MASK
	.align		4
.L_2659:
        /*0018*/ 	.byte	0x03, 0x50
        /*001a*/ 	.short	0x0000


	//----- nvinfo : EIATTR_MAXREG_COUNT
	.align		4
        /*001c*/ 	.byte	0x03, 0x1b
        /*001e*/ 	.short	0x00a8


	//----- nvinfo : EIATTR_NUM_BARRIERS
	.align		4
        /*0020*/ 	.byte	0x02, 0x4c
        /*0022*/ 	.byte	0x01
	.zero		1


	//----- nvinfo : EIATTR_MERCURY_ISA_VERSION
	.align		4
        /*0024*/ 	.byte	0x03, 0x5f
        /*0026*/ 	.short	0x0101


	//----- nvinfo : EIATTR_COOP_GROUP_MASK_REGIDS
	.align		4
        /*0028*/ 	.byte	0x04, 0x29
        /*002a*/ 	.short	(.L_2661 - .L_2660)


	//   ....[0]....
.L_2660:
        /*002c*/ 	.word	0xffffffff


	//   ....[1]....
        /*0030*/ 	.word	0xffffffff


	//   ....[2]....
        /*0034*/ 	.word	0xffffffff


	//   ....[3]....
        /*0038*/ 	.word	0xffffffff


	//   ....[4]....
        /*003c*/ 	.word	0xffffffff


	//   ....[5]....
        /*0040*/ 	.word	0xffffffff


	//   ....[6]....
        /*0044*/ 	.word	0xffffffff


	//   ....[7]....
        /*0048*/ 	.word	0xffffffff


	//   ....[8]....
        /*004c*/ 	.word	0xffffffff


	//   ....[9]....
        /*0050*/ 	.word	0xffffffff


	//   ....[10]....
        /*0054*/ 	.word	0xffffffff


	//   ....[11]....
        /*0058*/ 	.word	0xffffffff


	//   ....[12]....
        /*005c*/ 	.word	0xffffffff


	//   ....[13]....
        /*0060*/ 	.word	0xffffffff


	//   ....[14]....
        /*0064*/ 	.word	0xffffffff


	//   ....[15]....
        /*0068*/ 	.word	0xffffffff


	//   ....[16]....
        /*006c*/ 	.word	0xffffffff


	//   ....[17]....
        /*0070*/ 	.word	0xffffffff


	//   ....[18]....
        /*0074*/ 	.word	0xffffffff


	//----- nvinfo : EIATTR_COOP_GROUP_INSTR_OFFSETS
	.align		4
.L_2661:
        /*0078*/ 	.byte	0x04, 0x28
        /*007a*/ 	.short	(.L_2663 - .L_2662)


	//   ....[0]....
.L_2662:
        /*007c*/ 	.word	0x00002300


	//   ....[1]....
        /*0080*/ 	.word	0x000027b0


	//   ....[2]....
        /*0084*/ 	.word	0x00005d20


	//   ....[3]....
        /*0088*/ 	.word	0x00006db0


	//   ....[4]....
        /*008c*/ 	.word	0x000073d0


	//   ....[5]....
        /*0090*/ 	.word	0x000073e0


	//   ....[6]....
        /*0094*/ 	.word	0x00007430


	//   ....[7]....
        /*0098*/ 	.word	0x00007440


	//   ....[8]....
        /*009c*/ 	.word	0x00007480


	//   ....[9]....
        /*00a0*/ 	.word	0x000074a0


	//   ....[10]....
        /*00a4*/ 	.word	0x000074e0


	//   ....[11]....
        /*00a8*/ 	.word	0x00007500


	//   ....[12]....
        /*00ac*/ 	.word	0x00007540


	//   ....[13]....
        /*00b0*/ 	.word	0x00007560


	//   ....[14]....
        /*00b4*/ 	.word	0x00007610


	//   ....[15]....
        /*00b8*/ 	.word	0x00007630


	//   ....[16]....
        /*00bc*/ 	.word	0x00008480


	//   ....[17]....
        /*00c0*/ 	.word	0x00008c10


	//   ....[18]....
        /*00c4*/ 	.word	0x00009650


	//----- nvinfo : EIATTR_VRC_CTA_INIT_COUNT
	.align		4
.L_2663:
        /*00c8*/ 	.byte	0x02, 0x4a
	.zero		1
	.zero		1


	//----- nvinfo : EIATTR_EXIT_INSTR_OFFSETS
	.align		4
        /*00cc*/ 	.byte	0x04, 0x1c
        /*00ce*/ 	.short	(.L_2665 - .L_2664)


	//   ....[0]....
.L_2664:
        /*00d0*/ 	.word	0x000003f0


	//   ....[1]....
        /*00d4*/ 	.word	0x000012d0


	//   ....[2]....
        /*00d8*/ 	.word	0x00001570


	//   ....[3]....
        /*00dc*/ 	.word	0x00009ab0


	//----- nvinfo : EIATTR_MAX_THREADS
	.align		4
.L_2665:
        /*00e0*/ 	.byte	0x04, 0x05
        /*00e2*/ 	.short	(.L_2667 - .L_2666)
.L_2666:
        /*00e4*/ 	.word	0x00000040
        /*00e8*/ 	.word	0x00000001
        /*00ec*/ 	.word	0x00000001


	//----- nvinfo : EIATTR_CRS_STACK_SIZE
	.align		4
.L_2667:
        /*00f0*/ 	.byte	0x04, 0x1e
        /*00f2*/ 	.short	(.L_2669 - .L_2668)
.L_2668:
        /*00f4*/ 	.word	0x00000000


	//----- nvinfo : EIATTR_CBANK_PARAM_SIZE
	.align		4
.L_2669:
        /*00f8*/ 	.byte	0x03, 0x19
        /*00fa*/ 	.short	0x0188


	//----- nvinfo : EIATTR_PARAM_CBANK
	.align		4
        /*00fc*/ 	.byte	0x04, 0x0a
        /*00fe*/ 	.short	(.L_2671 - .L_2670)
	.align		4
.L_2670:
        /*0100*/ 	.word	index@(.nv.constant0._Z25selective_scan_fwd_kernelI32Selective_Scan_fwd_kernel_traitsILi64ELi16ELi1ELb1ELb1ELb1ELb1ELb1EN3c104HalfEffEEv13SSMParamsBase)
        /*0104*/ 	.short	0x0380
        /*0106*/ 	.short	0x0188


	//----- nvinfo : EIATTR_SW_WAR
	.align		4
.L_2671:
        /*0108*/ 	.byte	0x04, 0x36
        /*010a*/ 	.short	(.L_2673 - .L_2672)
.L_2672:
        /*010c*/ 	.word	0x00000008
.L_2673:


//--------------------- .nv.info._Z25selective_scan_fwd_kernelI32Selective_Scan_fwd_kernel_traitsILi128ELi16ELi1ELb0ELb1ELb1ELb0ELb0EN3c104HalfEfS2_EEv13SSMParamsBase --------------------------
	.section	.nv.info._Z25selective_scan_fwd_kernelI32Selective_Scan_fwd_kernel_traitsILi128ELi16ELi1ELb0ELb1ELb1ELb0ELb0EN3c104HalfEfS2_EEv13SSMParamsBase,"",@"SHT_CUDA_INFO"
	.sectionflags	@""
	.align	4


	//----- nvinfo : EIATTR_CUDA_API_VERSION
	.align		4
        /*0000*/ 	.byte	0x04, 0x37
        /*0002*/ 	.short	(.L_2675 - .L_2674)
.L_2674:
        /*0004*/ 	.word	0x00000082


	//----- nvinfo : EIATTR_KPARAM_INFO
	.align		4
.L_2675:
        /*0008*/ 	.byte	0x04, 0x17
        /*000a*/ 	.short	(.L_2677 - .L_2676)
.L_2676:
        /*000c*/ 	.word	0x00000000
        /*0010*/ 	.short	0x0000
        /*0012*/ 	.short	0x0000
        /*0014*/ 	.byte	0x00, 0xf0, 0x21, 0x06


	//----- nvinfo : EIATTR_SPARSE_MMA_MASK
	.align		4
.L_2677:
        /*0018*/ 	.byte	0x03, 0x50
        /*001a*/ 	.short	0x0000


	//----- nvinfo : EIATTR_MAXREG_COUNT
	.align		4
        /*001c*/ 	.byte	0x03, 0x1b
        /*001e*/ 	.short	0x00a8


	//----- nvinfo : EIATTR_NUM_BARRIERS
	.align		4
        /*0020*/ 	.byte	0x02, 0x4c
        /*0022*/ 	.byte	0x01
	.zero		1


	//----- nvinfo : EIATTR_MERCURY_ISA_VERSION
	.align		4
        /*0024*/ 	.byte	0x03, 0x5f
        /*0026*/ 	.short	0x0101


	//----- nvinfo : EIATTR_COOP_GROUP_MASK_REGIDS
	.align		4
        /*0028*/ 	.byte	0x04, 0x29
        /*002a*/ 	.short	(.L_2679 - .L_2678)


	//   ....[0]....
.L_2678:
        /*002c*/ 	.word	0xffffffff


	//   ....[1]....
        /*0030*/ 	.word	0xffffffff


	//   ....[2]....
        /*0034*/ 	.word	0xffffffff


	//   ....[3]....
        /*0038*/ 	.word	0xffffffff


	//   ....[4]....
        /*003c*/ 	.word	0xffffffff


	//   ....[5]....
        /*0040*/ 	.word	0xffffffff


	//   ....[6]....
        /*0044*/ 	.word	0xffffffff


	//   ....[7]....
        /*0048*/ 	.word	0xffffffff


	//   ....[8]....
        /*004c*/ 	.word	0xffffffff


	//   ....[9]....
        /*0050*/ 	.word	0xffffffff


	//   ....[10]....
        /*0054*/ 	.word	0xffffffff


	//   ....[11]....
        /*0058*/ 	.word	0xffffffff


	//   ....[12]....
        /*005c*/ 	.word	0xffffffff


	//   ....[13]....
        /*0060*/ 	.word	0xffffffff


	//   ....[14]....
        /*0064*/ 	.word	0xffffffff


	//   ....[15]....
        /*0068*/ 	.word	0xffffffff


	//   ....[16]....
        /*006c*/ 	.word	0xffffffff


	//----- nvinfo : EIATTR_COOP_GROUP_INSTR_OFFSETS
	.align		4
.L_2679:
        /*0070*/ 	.byte	0x04, 0x28
        /*0072*/ 	.short	(.L_2681 - .L_2680)


	//   ....[0]....
.L_2680:
        /*0074*/ 	.word	0x00002080


	//   ....[1]....
        /*0078*/ 	.word	0x00002500


	//   ....[2]....
        /*007c*/ 	.word	0x00005740


	//   ....[3]....
        /*0080*/ 	.word	0x00006400


	//   ....[4]....
        /*0084*/ 	.word	0x00006b70


	//   ....[5]....
        /*0088*/ 	.word	0x00006b80


	//   ....[6]....
        /*008c*/ 	.word	0x00006bd0


	//   ....[7]....
        /*0090*/ 	.word	0x00006be0


	//   ....[8]....
        /*0094*/ 	.word	0x00006c20


	//   ....[9]....
        /*0098*/ 	.word	0x00006c40


	//   ....[10]....
        /*009c*/ 	.word	0x00006c80


	//   ....[11]....
        /*00a0*/ 	.word	0x00006cb0


	//   ....[12]....
        /*00a4*/ 	.word	0x00006d40


	//   ....[13]....
        /*00a8*/ 	.word	0x00006d60


	//   ....[14]....
        /*00ac*/ 	.word	0x00006de0


	//   ....[15]....
        /*00b0*/ 	.word	0x00006df0


	//   ....[16]....
        /*00b4*/ 	.word	0x00007b50


	//----- nvinfo : EIATTR_VRC_CTA_INIT_COUNT
	.align		4
.L_2681:
        /*00b8*/ 	.byte	0x02, 0x4a
	.zero		1
	.zero		1


	//----- nvinfo : EIATTR_EXIT_INSTR_OFFSETS
	.align		4
        /*00bc*/ 	.byte	0x04, 0x1c
        /*00be*/ 	.short	(.L_2683 - .L_2682)


	//   ....[0]....
.L_2682:
        /*00c0*/ 	.word	0x00000380


	//   ....[1]....
        /*00c4*/ 	.word	0x000011f0


	//   ....[2]....
        /*00c8*/ 	.word	0x000013d0


	//   ....[3]....
        /*00cc*/ 	.word	0x00007f20


	//----- nvinfo : EIATTR_MAX_THREADS
	.align		4
.L_2683:
        /*00d0*/ 	.byte	0x04, 0x05
        /*00d2*/ 	.short	(.L_2685 - .L_2684)
.L_2684:
        /*00d4*/ 	.word	0x00000080
        /*00d8*/ 	.word	0x00000001
        /*00dc*/ 	.word	0x00000001


	//----- nvinfo : EIATTR_CRS_STACK_SIZE
	.align		4
.L_2685:
        /*00e0*/ 	.byte	0x04, 0x1e
        /*00e2*/ 	.short	(.L_2687 - .L_2686)
.L_2686:
        /*00e4*/ 	.word	0x00000000


	//----- nvinfo : EIATTR_CBANK_PARAM_SIZE
	.align		4
.L_2687:
        /*00e8*/ 	.byte	0x03, 0x19
        /*00ea*/ 	.short	0x0188


	//----- nvinfo : EIATTR_PARAM_CBANK
	.align		4
        /*00ec*/ 	.byte	0x04, 0x0a
        /*00ee*/ 	.short	(.L_2689 - .L_2688)
	.align		4
.L_2688:
        /*00f0*/ 	.word	index@(.nv.constant0._Z25selective_scan_fwd_kernelI32Selective_Scan_fwd_kernel_traitsILi128ELi16ELi1ELb0ELb1ELb1ELb0ELb0EN3c104HalfEfS2_EEv13SSMParamsBase)
        /*00f4*/ 	.short	0x0380
        /*00f6*/ 	.short	0x0188


	//----- nvinfo : EIATTR_SW_WAR
	.align		4
.L_2689:
        /*00f8*/ 	.byte	0x04, 0x36
        /*00fa*/ 	.short	(.L_2691 - .L_2690)
.L_2690:
        /*00fc*/ 	.word	0x00000008
.L_2691:


//--------------------- .nv.info._Z25selective_scan_fwd_kernelI32Selective_Scan_fwd_kernel_traitsILi128ELi16ELi1ELb0ELb1ELb1ELb0ELb1EN3c104HalfEfS2_EEv13SSMParamsBase --------------------------
	.section	.nv.info._Z25selective_scan_fwd_kernelI32Selective_Scan_fwd_kernel_traitsILi128ELi16ELi1ELb0ELb1ELb1ELb0ELb1EN3c104HalfEfS2_EEv13SSMParamsBase,"",@"SHT_CUDA_INFO"
	.sectionflags	@""
	.align	4


	//----- nvinfo : EIATTR_CUDA_API_VERSION
	.align		4
        /*0000*/ 	.byte	0x04, 0x37
        /*0002*/ 	.short	(.L_2693 - .L_2692)
.L_2692:
        /*0004*/ 	.word	0x00000082


	//----- nvinfo : EIATTR_KPARAM_INFO
	.align		4
.L_2693:
        /*0008*/ 	.byte	0x04, 0x17
        /*000a*/ 	.short	(.L_2695 - .L_2694)
.L_2694:
        /*000c*/ 	.word	0x00000000
        /*0010*/ 	.short	0x0000
        /*0012*/ 	.short	0x0000
        /*0014*/ 	.byte	0x00, 0xf0, 0x21, 0x06


	//----- nvinfo : EIATTR_SPARSE_MMA_MASK
	.align		4
.L_2695:
        /*0018*/ 	.byte	0x03, 0x50
        /*001a*/ 	.short	0x0000


	//----- nvinfo : EIATTR_MAXREG_COUNT
	.align		4
        /*001c*/ 	.byte	0x03, 0x1b
        /*001e*/ 	.short	0x00a8


	//----- nvinfo : EIATTR_NUM_BARRIERS
	.align		4
        /*0020*/ 	.byte	0x02, 0x4c
        /*0022*/ 	.byte	0x01
	.zero		1


	//----- nvinfo : EIATTR_MERCURY_ISA_VERSION
	.align		4
        /*0024*/ 	.byte	0x03, 0x5f
        /*0026*/ 	.short	0x0101


	//----- nvinfo : EIATTR_COOP_GROUP_MASK_REGIDS
	.align		4
        /*0028*/ 	.byte	0x04, 0x29
        /*002a*/ 	.short	(.L_2697 - .L_2696)


	//   ....[0]....
.L_2696:
        /*002c*/ 	.word	0xffffffff


	//   ....[1]....
        /*0030*/ 	.word	0xffffffff


	//   ....[2]....
        /*0034*/ 	.word	0xffffffff


	//   ....[3]....
        /*0038*/ 	.word	0xffffffff


	//   ....[4]....
        /*003c*/ 	.word	0xffffffff


	//   ....[5]....
        /*0040*/ 	.word	0xffffffff


	//   ....[6]....
        /*0044*/ 	.word	0xffffffff


	//   ....[7]....
        /*0048*/ 	.word	0xffffffff


	//   ....[8]....
        /*004c*/ 	.word	0xffffffff


	//   ....[9]....
        /*0050*/ 	.word	0xffffffff


	//   ....[10]....
        /*0054*/ 	.word	0xffffffff


	//   ....[11]....
        /*0058*/ 	.word	0xffffffff


	//   ....[12]....
        /*005c*/ 	.word	0xffffffff


	//   ....[13]....
        /*0060*/ 	.word	0xffffffff


	//   ....[14]....
        /*0064*/ 	.word	0xffffffff


	//   ....[15]....
        /*0068*/ 	.word	0xffffffff


	//   ....[16]....
        /*006c*/ 	.word	0xffffffff


	//----- nvinfo : EIATTR_COOP_GROUP_INSTR_OFFSETS
	.align		4
.L_2697:
        /*0070*/ 	.byte	0x04, 0x28
        /*0072*/ 	.short	(.L_2699 - .L_2698)


	//   ....[0]....
.L_2698:
        /*0074*/ 	.word	0x00002180


	//   ....[1]....
        /*0078*/ 	.word	0x00002600


	//   ....[2]....
        /*007c*/ 	.word	0x00005840


	//   ....[3]....
        /*0080*/ 	.word	0x00006500


	//   ....[4]....
        /*0084*/ 	.word	0x00006c70


	//   ....[5]....
        /*0088*/ 	.word	0x00006c80


	//   ....[6]....
        /*008c*/ 	.word	0x00006cd0


	//   ....[7]....
        /*0090*/ 	.word	0x00006ce0


	//   ....[8]....
        /*0094*/ 	.word	0x00006d20


	//   ....[9]....
        /*0098*/ 	.word	0x00006d40


	//   ....[10]....
        /*009c*/ 	.word	0x00006d80


	//   ....[11]....
        /*00a0*/ 	.word	0x00006db0


	//   ....[12]....
        /*00a4*/ 	.word	0x00006e40


	//   ....[13]....
        /*00a8*/ 	.word	0x00006e60


	//   ....[14]....
        /*00ac*/ 	.word	0x00006ee0


	//   ....[15]....
        /*00b0*/ 	.word	0x00006ef0


	//   ....[16]....
        /*00b4*/ 	.word	0x00007c80


	//----- nvinfo : EIATTR_VRC_CTA_INIT_COUNT
	.align		4
.L_2699:
        /*00b8*/ 	.byte	0x02, 0x4a
	.zero		1
	.zero		1


	//----- nvinfo : EIATTR_EXIT_INSTR_OFFSETS
	.align		4
        /*00bc*/ 	.byte	0x04, 0x1c
        /*00be*/ 	.short	(.L_2701 - .L_2700)


	//   ....[0]....
.L_2700:
        /*00c0*/ 	.word	0x000003f0


	//   ....[1]....
        /*00c4*/ 	.word	0x00001310


	//   ....[2]....
        /*00c8*/ 	.word	0x000014d0


	//   ....[3]....
        /*00cc*/ 	.word	0x00008010


	//----- nvinfo : EIATTR_MAX_THREADS
	.align		4
.L_2701:
        /*00d0*/ 	.byte	0x04, 0x05
        /*00d2*/ 	.short	(.L_2703 - .L_2702)
.L_2702:
        /*00d4*/ 	.word	0x00000080
        /*00d8*/ 	.word	0x00000001
        /*00dc*/ 	.word	0x00000001


	//----- nvinfo : EIATTR_CRS_STACK_SIZE
	.align		4
.L_2703:
        /*00e0*/ 	.byte	0x04, 0x1e
        /*00e2*/ 	.short	(.L_2705 - .L_2704)
.L_2704:
        /*00e4*/ 	.word	0x00000000


	//----- nvinfo : EIATTR_CBANK_PARAM_SIZE
	.align		4
.L_2705:
        /*00e8*/ 	.byte	0x03, 0x19
        /*00ea*/ 	.short	0x0188


	//----- nvinfo : EIATTR_PARAM_CBANK
	.align		4
        /*00ec*/ 	.byte	0x04, 0x0a
        /*00ee*/ 	.short	(.L_2707 - .L_2706)
	.align		4
.L_2706:
        /*00f0*/ 	.word	index@(.nv.constant0._Z25selective_scan_fwd_kernelI32Selective_Scan_fwd_kernel_traitsILi128ELi16ELi1ELb0ELb1ELb1ELb0ELb1EN3c104HalfEfS2_EEv13SSMParamsBase)
        /*00f4*/ 	.short	0x0380
        /*00f6*/ 	.short	0x0188


	//----- nvinfo : EIATTR_SW_WAR
	.align		4
.L_2707:
        /*00f8*/ 	.byte	0x04, 0x36
        /*00fa*/ 	.short	(.L_2709 - .L_2708)
.L_2708:
        /*00fc*/ 	.word	0x00000008
.L_2709:


//--------------------- .nv.info._Z25selective_scan_fwd_kernelI32Selective_Scan_fwd_kernel_traitsILi128ELi16ELi1ELb0ELb1ELb1ELb1ELb0EN3c104HalfEfS2_EEv13SSMParamsBase --------------------------
	.section	.nv.info._Z25selective_scan_fwd_kernelI32Selective_Scan_fwd_kernel_traitsILi128ELi16ELi1ELb0ELb1ELb1ELb1ELb0EN3c104HalfEfS2_EEv13SSMParamsBase,"",@"SHT_CUDA_INFO"
	.sectionflags	@""
	.align	4


	//----- nvinfo : EIATTR_CUDA_API_VERSION
	.align		4
        /*0000*/ 	.byte	0x04, 0x37
        /*0002*/ 	.short	(.L_2711 - .L_2710)
.L_2710:
        /*0004*/ 	.word	0x00000082


	//----- nvinfo : EIATTR_KPARAM_INFO
	.align		4
.L_2711:
        /*0008*/ 	.byte	0x04, 0x17
        /*000a*/ 	.short	(.L_2713 - .L_2712)
.L_2712:
        /*000c*/ 	.word	0x00000000
        /*0010*/ 	.short	0x0000
        /*0012*/ 	.short	0x0000
        /*0014*/ 	.byte	0x00, 0xf0, 0x21, 0x06


	//----- nvinfo : EIATTR_SPARSE_MMA_MASK
	.align		4
.L_2713:
        /*0018*/ 	.byte	0x03, 0x50
        /*001a*/ 	.short	0x0000


	//----- nvinfo : EIATTR_MAXREG_COUNT
	.align		4
        /*001c*/ 	.byte	0x03, 0x1b
        /*001e*/ 	.short	0x00a8


	//----- nvinfo : EIATTR_NUM_BARRIERS
	.align		4
        /*0020*/ 	.byte	0x02, 0x4c
        /*0022*/ 	.byte	0x01
	.zero		1


	//----- nvinfo : EIATTR_ANNOTATIONS
	.align		4
        /*0024*/ 	.byte	0x04, 0x55
        /*0026*/ 	.short	(.L_2715 - .L_2714)


	//   ....[0]....
.L_2714:
        /*0028*/ 	.word	0x00000001
        /*002c*/ 	.byte	0xd0, 0x45, 0x00, 0x00, 0x01, 0x00, 0x00, 0x00, 0x20, 0x81, 0x00, 0x00, 0x01, 0x00, 0x00, 0x00
        /*003c*/ 	.byte	0x20, 0x92, 0x00, 0x00


	//----- nvinfo : EIATTR_MERCURY_ISA_VERSION
	.align		4
.L_2715:
        /*0040*/ 	.byte	0x03, 0x5f
        /*0042*/ 	.short	0x0101


	//----- nvinfo : EIATTR_COOP_GROUP_MASK_REGIDS
	.align		4
        /*0044*/ 	.byte	0x04, 0x29
        /*0046*/ 	.short	(.L_2717 - .L_2716)


	//   ....[0]....
.L_2716:
        /*0048*/ 	.word	0xffffffff


	//   ....[1]....
        /*004c*/ 	.word	0xffffffff


	//   ....[2]....
        /*0050*/ 	.word	0xffffffff


	//   ....[3]....
        /*0054*/ 	.word	0xffffffff


	//   ....[4]....
        /*0058*/ 	.word	0xffffffff


	//   ....[5]....
        /*005c*/ 	.word	0xffffffff


	//   ....[6]....
        /*0060*/ 	.word	0xffffffff


	//   ....[7]....
        /*0064*/ 	.word	0xffffffff


	//   ....[8]....
        /*0068*/ 	.word	0xffffffff


	//   ....[9]....
        /*006c*/ 	.word	0xffffffff


	//   ....[10]....
        /*0070*/ 	.word	0xffffffff


	//   ....[11]....
        /*0074*/ 	.word	0xffffffff


	//   ....[12]....
        /*0078*/ 	.word	0xffffffff


	//   ....[13]....
        /*007c*/ 	.word	0xffffffff


	//   ....[14]....
        /*0080*/ 	.word	0xffffffff


	//   ....[15]....
        /*0084*/ 	.word	0xffffffff


	//   ....[16]....
        /*0088*/ 	.word	0xffffffff


	//   ....[17]....
        /*008c*/ 	.word	0xffffffff


	//   ....[18]....
        /*0090*/ 	.word	0xffffffff


	//----- nvinfo : EIATTR_COOP_GROUP_INSTR_OFFSETS
	.align		4
.L_2717:
        /*0094*/ 	.byte	0x04, 0x28
        /*0096*/ 	.short	(.L_2719 - .L_2718)


	//   ....[0]....
.L_2718:
        /*0098*/ 	.word	0x00002190


	//   ....[1]....
        /*009c*/ 	.word	0x00002720


	//   ....[2]....
        /*00a0*/ 	.word	0x00005d80


	//   ....[3]....
        /*00a4*/ 	.word	0x00006e40


	//   ....[4]....
        /*00a8*/ 	.word	0x00007490


	//   ....[5]....
        /*00ac*/ 	.word	0x000074a0


	//   ....[6]....
        /*00b0*/ 	.word	0x000074f0


	//   ....[7]....
        /*00b4*/ 	.word	0x00007500


	//   ....[8]....
        /*00b8*/ 	.word	0x00007540


	//   ....[9]....
        /*00bc*/ 	.word	0x00007560


	//   ....[10]....
        /*00c0*/ 	.word	0x000075a0


	//   ....[11]....
        /*00c4*/ 	.word	0x000075c0


	//   ....[12]....
        /*00c8*/ 	.word	0x00007600


	//   ....[13]....
        /*00cc*/ 	.word	0x00007620


	//   ....[14]....
        /*00d0*/ 	.word	0x00007790


	//   ....[15]....
        /*00d4*/ 	.word	0x000077c0


	//   ....[16]....
        /*00d8*/ 	.word	0x00008630


	//   ....[17]....
        /*00dc*/ 	.word	0x00008da0


	//   ....[18]....
        /*00e0*/ 	.word	0x000097f0


	//----- nvinfo : EIATTR_VRC_CTA_INIT_COUNT
	.align		4
.L_2719:
        /*00e4*/ 	.byte	0x02, 0x4a
	.zero		1
	.zero		1


	//----- nvinfo : EIATTR_EXIT_INSTR_OFFSETS
	.align		4
        /*00e8*/ 	.byte	0x04, 0x1c
        /*00ea*/ 	.short	(.L_2721 - .L_2720)


	//   ....[0]....
.L_2720:
        /*00ec*/ 	.word	0x00000390


	//   ....[1]....
        /*00f0*/ 	.word	0x00001210


	//   ....[2]....
        /*00f4*/ 	.word	0x000013f0


	//   ....[3]....
        /*00f8*/ 	.word	0x00009c70


	//----- nvinfo : EIATTR_MAX_THREADS
	.align		4
.L_2721:
        /*00fc*/ 	.byte	0x04, 0x05
        /*00fe*/ 	.short	(.L_2723 - .L_2722)
.L_2722:
        /*0100*/ 	.word	0x00000080
        /*0104*/ 	.word	0x00000001
        /*0108*/ 	.word	0x00000001


	//----- nvinfo : EIATTR_CRS_STACK_SIZE
	.align		4
.L_2723:
        /*010c*/ 	.byte	0x04, 0x1e
        /*010e*/ 	.short	(.L_2725 - .L_2724)
.L_2724:
        /*0110*/ 	.word	0x00000000


	//----- nvinfo : EIATTR_CBANK_PARAM_SIZE
	.align		4
.L_2725:
        /*0114*/ 	.byte	0x03, 0x19
        /*0116*/ 	.short	0x0188


	//----- nvinfo : EIATTR_PARAM_CBANK
	.align		4
        /*0118*/ 	.byte	0x04, 0x0a
        /*011a*/ 	.short	(.L_2727 - .L_2726)
	.align		4
.L_2726:
        /*011c*/ 	.word	index@(.nv.constant0._Z25selective_scan_fwd_kernelI32Selective_Scan_fwd_kernel_traitsILi128ELi16ELi1ELb0ELb1ELb1ELb1ELb0EN3c104HalfEfS2_EEv13SSMParamsBase)
        /*0120*/ 	.short	0x0380
        /*0122*/ 	.short	0x0188


	//----- nvinfo : EIATTR_SW_WAR
	.align		4
.L_2727:
        /*0124*/ 	.byte	0x04, 0x36
        /*0126*/ 	.short	(.L_2729 - .L_2728)
.L_2728:
        /*0128*/ 	.word	0x00000008
.L_2729:


//--------------------- .nv.info._Z25selective_scan_fwd_kernelI32Selective_Scan_fwd_kernel_traitsILi128ELi16ELi1ELb0ELb1ELb1ELb1ELb1EN3c104HalfEfS2_EEv13SSMParamsBase --------------------------
	.section	.nv.info._Z25selective_scan_fwd_kernelI32Selective_Scan_fwd_kernel_traitsILi128ELi16ELi1ELb0ELb1ELb1ELb1ELb1EN3c104HalfEfS2_EEv13SSMParamsBase,"",@"SHT_CUDA_INFO"
	.sectionflags	@""
	.align	4


	//----- nvinfo : EIATTR_CUDA_API_VERSION
	.align		4
        /*0000*/ 	.byte	0x04, 0x37
        /*0002*/ 	.short	(.L_2731 - .L_2730)
.L_2730:
        /*0004*/ 	.word	0x00000082


	//----- nvinfo : EIATTR_KPARAM_INFO
	.align		4
.L_2731:
        /*0008*/ 	.byte	0x04, 0x17
        /*000a*/ 	.short	(.L_2733 - .L_2732)
.L_2732:
        /*000c*/ 	.word	0x00000000
        /*0010*/ 	.short	0x0000
        /*0012*/ 	.short	0x0000
        /*0014*/ 	.byte	0x00, 0xf0, 0x21, 0x06


	//----- nvinfo : EIATTR_SPARSE_MMA_MASK
	.align		4
.L_2733:
        /*0018*/ 	.byte	0x03, 0x50
        /*001a*/ 	.short	0x0000


	//----- nvinfo : EIATTR_MAXREG_COUNT
	.align		4
        /*001c*/ 	.byte	0x03, 0x1b
        /*001e*/ 	.short	0x00a8


	//----- nvinfo : EIATTR_NUM_BARRIERS
	.align		4
        /*0020*/ 	.byte	0x02, 0x4c
        /*0022*/ 	.byte	0x01
	.zero		1


	//----- nvinfo : EIATTR_ANNOTATIONS
	.align		4
        /*0024*/ 	.byte	0x04, 0x55
        /*0026*/ 	.short	(.L_2735 - .L_2734)


	//   ....[0]....
.L_2734:
        /*0028*/ 	.word	0x00000001
        /*002c*/ 	.byte	0xc0, 0x46, 0x00, 0x00, 0x01, 0x00, 0x00, 0x00, 0x10, 0x82, 0x00, 0x00, 0x01, 0x00, 0x00, 0x00
        /*003c*/ 	.byte	0x60, 0x93, 0x00, 0x00


	//----- nvinfo : EIATTR_MERCURY_ISA_VERSION
	.align		4
.L_2735:
        /*0040*/ 	.byte	0x03, 0x5f
        /*0042*/ 	.short	0x0101


	//----- nvinfo : EIATTR_COOP_GROUP_MASK_REGIDS
	.align		4
        /*0044*/ 	.byte	0x04, 0x29
        /*0046*/ 	.short	(.L_2737 - .L_2736)


	//   ....[0]....
.L_2736:
        /*0048*/ 	.word	0xffffffff


	//   ....[1]....
        /*004c*/ 	.word	0xffffffff


	//   ....[2]....
        /*0050*/ 	.word	0xffffffff


	//   ....[3]....
        /*0054*/ 	.word	0xffffffff


	//   ....[4]....
        /*0058*/ 	.word	0xffffffff


	//   ....[5]....
        /*005c*/ 	.word	0xffffffff


	//   ....[6]....
        /*0060*/ 	.word	0xffffffff


	//   ....[7]....
        /*0064*/ 	.word	0xffffffff


	//   ....[8]....
        /*0068*/ 	.word	0xffffffff


	//   ....[9]....
        /*006c*/ 	.word	0xffffffff


	//   ....[10]....
        /*0070*/ 	.word	0xffffffff


	//   ....[11]....
        /*0074*/ 	.word	0xffffffff


	//   ....[12]....
        /*0078*/ 	.word	0xffffffff


	//   ....[13]....
        /*007c*/ 	.word	0xffffffff


	//   ....[14]....
        /*0080*/ 	.word	0xffffffff


	//   ....[15]....
        /*0084*/ 	.word	0xffffffff


	//   ....[16]....
        /*0088*/ 	.word	0xffffffff


	//   ....[17]....
        /*008c*/ 	.word	0xffffffff


	//   ....[18]....
        /*0090*/ 	.word	0xffffffff


	//----- nvinfo : EIATTR_COOP_GROUP_INSTR_OFFSETS
	.align		4
.L_2737:
        /*0094*/ 	.byte	0x04, 0x28
        /*0096*/ 	.short	(.L_2739 - .L_2738)


	//   ....[0]....
.L_2738:
        /*0098*/ 	.word	0x00002280


	//   ....[1]....
        /*009c*/ 	.word	0x00002810


	//   ....[2]....
        /*00a0*/ 	.word	0x00005e70


	//   ....[3]....
        /*00a4*/ 	.word	0x00006f30


	//   ....[4]....
        /*00a8*/ 	.word	0x00007580


	//   ....[5]....
        /*00ac*/ 	.word	0x00007590


	//   ....[6]....
        /*00b0*/ 	.word	0x000075e0


	//   ....[7]....
        /*00b4*/ 	.word	0x000075f0


	//   ....[8]....
        /*00b8*/ 	.word	0x00007630


	//   ....[9]....
        /*00bc*/ 	.word	0x00007650


	//   ....[10]....
        /*00c0*/ 	.word	0x00007690


	//   ....[11]....
        /*00c4*/ 	.word	0x000076b0


	//   ....[12]....
        /*00c8*/ 	.word	0x000076f0


	//   ....[13]....
        /*00cc*/ 	.word	0x00007710


	//   ....[14]....
        /*00d0*/ 	.word	0x00007880


	//   ....[15]....
        /*00d4*/ 	.word	0x000078b0


	//   ....[16]....
        /*00d8*/ 	.word	0x00008750


	//   ....[17]....
        /*00dc*/ 	.word	0x00008ec0


	//   ....[18]....
        /*00e0*/ 	.word	0x00009900


	//----- nvinfo : EIATTR_VRC_CTA_INIT_COUNT
	.align		4
.L_2739:
        /*00e4*/ 	.byte	0x02, 0x4a
	.zero		1
	.zero		1


	//----- nvinfo : EIATTR_EXIT_INSTR_OFFSETS
	.align		4
        /*00e8*/ 	.byte	0x04, 0x1c
        /*00ea*/ 	.short	(.L_2741 - .L_2740)


	//   ....[0]....
.L_2740:
        /*00ec*/ 	.word	0x00000400


	//   ....[1]....
        /*00f0*/ 	.word	0x00001320


	//   ....[2]....
        /*00f4*/ 	.word	0x000014e0


	//   ....[3]....
        /*00f8*/ 	.word	0x00009d70


	//----- nvinfo : EIATTR_MAX_THREADS
	.align		4
.L_2741:
        /*00fc*/ 	.byte	0x04, 0x05
        /*00fe*/ 	.short	(.L_2743 - .L_2742)
.L_2742:
        /*0100*/ 	.word	0x00000080
        /*0104*/ 	.word	0x00000001
        /*0108*/ 	.word	0x00000001


	//----- nvinfo : EIATTR_CRS_STACK_SIZE
	.align		4
.L_2743:
        /*010c*/ 	.byte	0x04, 0x1e
        /*010e*/ 	.short	(.L_2745 - .L_2744)
.L_2744:
        /*0110*/ 	.word	0x00000000


	//----- nvinfo : EIATTR_CBANK_PARAM_SIZE
	.align		4
.L_2745:
        /*0114*/ 	.byte	0x03, 0x19
        /*0116*/ 	.short	0x0188


	//----- nvinfo : EIATTR_PARAM_CBANK
	.align		4
        /*0118*/ 	.byte	0x04, 0x0a
        /*011a*/ 	.short	(.L_2747 - .L_2746)
	.align		4
.L_2746:
        /*011c*/ 	.word	index@(.nv.constant0._Z25selective_scan_fwd_kernelI32Selective_Scan_fwd_kernel_traitsILi128ELi16ELi1ELb0ELb1ELb1ELb1ELb1EN3c104HalfEfS2_EEv13SSMParamsBase)
        /*0120*/ 	.short	0x0380
        /*0122*/ 	.short	0x0188


	//----- nvinfo : EIATTR_SW_WAR
	.align		4
.L_2747:
        /*0124*/ 	.byte	0x04, 0x36
        /*0126*/ 	.short	(.L_2749 - .L_2748)
.L_2748:
        /*0128*/ 	.word	0x00000008
.L_2749:


//--------------------- .nv.info._Z25selective_scan_fwd_kernelI32Selective_Scan_fwd_kernel_traitsILi128ELi16ELi1ELb1ELb1ELb1ELb0ELb0EN3c104HalfEfS2_EEv13SSMParamsBase --------------------------
	.section	.nv.info._Z25selective_scan_fwd_kernelI32Selective_Scan_fwd_kernel_traitsILi128ELi16ELi1ELb1ELb1ELb1ELb0ELb0EN3c104HalfEfS2_EEv13SSMParamsBase,"",@"SHT_CUDA_INFO"
	.sectionflags	@""
	.align	4


	//----- nvinfo : EIATTR_CUDA_API_VERSION
	.align		4
        /*0000*/ 	.byte	0x04, 0x37
        /*0002*/ 	.short	(.L_2751 - .L_2750)
.L_2750:
        /*0004*/ 	.word	0x00000082


	//----- nvinfo : EIATTR_KPARAM_INFO
	.align		4
.L_2751:
        /*0008*/ 	.byte	0x04, 0x17
        /*000a*/ 	.short	(.L_2753 - .L_2752)
.L_2752:
        /*000c*/ 	.word	0x00000000
        /*0010*/ 	.short	0x0000
        /*0012*/ 	.short	0x0000
        /*0014*/ 	.byte	0x00, 0xf0, 0x21, 0x06


	//----- nvinfo : EIATTR_SPARSE_MMA_MASK
	.align		4
.L_2753:
        /*0018*/ 	.byte	0x03, 0x50
        /*001a*/ 	.short	0x0000


	//----- nvinfo : EIATTR_MAXREG_COUNT
	.align		4
        /*001c*/ 	.byte	0x03, 0x1b
        /*001e*/ 	.short	0x00a8


	//----- nvinfo : EIATTR_NUM_BARRIERS
	.align		4
        /*0020*/ 	.byte	0x02, 0x4c
        /*0022*/ 	.byte	0x01
	.zero		1


	//----- nvinfo : EIATTR_MERCURY_ISA_VERSION
	.align		4
        /*0024*/ 	.byte	0x03, 0x5f
        /*0026*/ 	.short	0x0101


	//----- nvinfo : EIATTR_COOP_GROUP_MASK_REGIDS
	.align		4
        /*0028*/ 	.byte	0x04, 0x29
        /*002a*/ 	.short	(.L_2755 - .L_2754)


	//   ....[0]....
.L_2754:
        /*002c*/ 	.word	0xffffffff


	//   ....[1]....
        /*0030*/ 	.word	0xffffffff


	//   ....[2]....
        /*0034*/ 	.word	0xffffffff


	//   ....[3]....
        /*0038*/ 	.word	0xffffffff


	//   ....[4]....
        /*003c*/ 	.word	0xffffffff


	//   ....[5]....
        /*0040*/ 	.word	0xffffffff


	//   ....[6]....
        /*0044*/ 	.word	0xffffffff


	//   ....[7]....
        /*0048*/ 	.word	0xffffffff


	//   ....[8]....
        /*004c*/ 	.word	0xffffffff


	//   ....[9]....
        /*0050*/ 	.word	0xffffffff


	//   ....[10]....
        /*0054*/ 	.word	0xffffffff


	//   ....[11]....
        /*0058*/ 	.word	0xffffffff


	//   ....[12]....
        /*005c*/ 	.word	0xffffffff


	//   ....[13]....
        /*0060*/ 	.word	0xffffffff


	//   ....[14]....
        /*0064*/ 	.word	0xffffffff


	//   ....[15]....
        /*0068*/ 	.word	0xffffffff


	//   ....[16]....
        /*006c*/ 	.word	0xffffffff


	//----- nvinfo : EIATTR_COOP_GROUP_INSTR_OFFSETS
	.align		4
.L_2755:
        /*0070*/ 	.byte	0x04, 0x28
        /*0072*/ 	.short	(.L_2757 - .L_2756)


	//   ....[0]....
.L_2756:
        /*0074*/ 	.word	0x00001180


	//   ....[1]....
        /*0078*/ 	.word	0x00001210


	//   ....[2]....
        /*007c*/ 	.word	0x00003cd0


	//   ....[3]....
        /*0080*/ 	.word	0x00004420


	//   ....[4]....
        /*0084*/ 	.word	0x000049c0


	//   ....[5]....
        /*0088*/ 	.word	0x00004a10


	//   ....[6]....
        /*008c*/ 	.word	0x00004a40


	//   ....[7]....
        /*0090*/ 	.word	0x00004a70


	//   ....[8]....
        /*0094*/ 	.word	0x00004aa0


	//   ....[9]....
        /*0098*/ 	.word	0x00004ad0


	//   ....[10]....
        /*009c*/ 	.word	0x00004b20


	//   ....[11]....
        /*00a0*/ 	.word	0x00004b30


	//   ....[12]....
        /*00a4*/ 	.word	0x00004b80


	//   ....[13]....
        /*00a8*/ 	.word	0x00004b90


	//   ....[14]....
        /*00ac*/ 	.word	0x00004c30


	//   ....[15]....
        /*00b0*/ 	.word	0x00004c40


	//   ....[16]....
        /*00b4*/ 	.word	0x00005670


	//----- nvinfo : EIATTR_VRC_CTA_INIT_COUNT
	.align		4
.L_2757:
        /*00b8*/ 	.byte	0x02, 0x4a
	.zero		1
	.zero		1


	//----- nvinfo : EIATTR_EXIT_INSTR_OFFSETS
	.align		4
        /*00bc*/ 	.byte	0x04, 0x1c
        /*00be*/ 	.short	(.L_2759 - .L_2758)


	//   ....[0]....
.L_2758:
        /*00c0*/ 	.word	0x00000290


	//   ....[1]....
        /*00c4*/ 	.word	0x00000e90


	//   ....[2]....
        /*00c8*/ 	.word	0x00001080


	//   ....[3]....
        /*00cc*/ 	.word	0x00005810


	//----- nvinfo : EIATTR_MAX_THREADS
	.align		4
.L_2759:
        /*00d0*/ 	.byte	0x04, 0x05
        /*00d2*/ 	.short	(.L_2761 - .L_2760)
.L_2760:
        /*00d4*/ 	.word	0x00000080
        /*00d8*/ 	.word	0x00000001
        /*00dc*/ 	.word	0x00000001


	//----- nvinfo : EIATTR_CRS_STACK_SIZE
	.align		4
.L_2761:
        /*00e0*/ 	.byte	0x04, 0x1e
        /*00e2*/ 	.short	(.L_2763 - .L_2762)
.L_2762:
        /*00e4*/ 	.word	0x00000000


	//----- nvinfo : EIATTR_CBANK_PARAM_SIZE
	.align		4
.L_2763:
        /*00e8*/ 	.byte	0x03, 0x19
        /*00ea*/ 	.short	0x0188


	//----- nvinfo : EIATTR_PARAM_CBANK
	.align		4
        /*00ec*/ 	.byte	0x04, 0x0a
        /*00ee*/ 	.short	(.L_2765 - .L_2764)
	.align		4
.L_2764:
        /*00f0*/ 	.word	index@(.nv.constant0._Z25selective_scan_fwd_kernelI32Selective_Scan_fwd_kernel_traitsILi128ELi16ELi1ELb1ELb1ELb1ELb0ELb0EN3c104HalfEfS2_EEv13SSMParamsBase)
        /*00f4*/ 	.short	0x0380
        /*00f6*/ 	.short	0x0188


	//----- nvinfo : EIATTR_SW_WAR
	.align		4
.L_2765:
        /*00f8*/ 	.byte	0x04, 0x36
        /*00fa*/ 	.short	(.L_2767 - .L_2766)
.L_2766:
        /*00fc*/ 	.word	0x00000008
.L_2767:


//--------------------- .nv.info._Z25selective_scan_fwd_kernelI32Selective_Scan_fwd_kernel_traitsILi128ELi16ELi1ELb1ELb1ELb1ELb0ELb1EN3c104HalfEfS2_EEv13SSMParamsBase --------------------------
	.section	.nv.info._Z25selective_scan_fwd_kernelI32Selective_Scan_fwd_kernel_traitsILi128ELi16ELi1ELb1ELb1ELb1ELb0ELb1EN3c104HalfEfS2_EEv13SSMParamsBase,"",@"SHT_CUDA_INFO"
	.sectionflags	@""
	.align	4


	//----- nvinfo : EIATTR_CUDA_API_VERSION
	.align		4
        /*0000*/ 	.byte	0x04, 0x37
        /*0002*/ 	.short	(.L_2769 - .L_2768)
.L_2768:
        /*0004*/ 	.word	0x00000082


	//----- nvinfo : EIATTR_KPARAM_INFO
	.align		4
.L_2769:
        /*0008*/ 	.byte	0x04, 0x17
        /*000a*/ 	.short	(.L_2771 - .L_2770)
.L_2770:
        /*000c*/ 	.word	0x00000000
        /*0010*/ 	.short	0x0000
        /*0012*/ 	.short	0x0000
        /*0014*/ 	.byte	0x00, 0xf0, 0x21, 0x06


	//----- nvinfo : EIATTR_SPARSE_MMA_MASK
	.align		4
.L_2771:
        /*0018*/ 	.byte	0x03, 0x50
        /*001a*/ 	.short	0x0000


	//----- nvinfo : EIATTR_MAXREG_COUNT
	.align		4
        /*001c*/ 	.byte	0x03, 0x1b
        /*001e*/ 	.short	0x00a8


	//----- nvinfo : EIATTR_NUM_BARRIERS
	.align		4
        /*0020*/ 	.byte	0x02, 0x4c
        /*0022*/ 	.byte	0x01
	.zero		1


	//----- nvinfo : EIATTR_MERCURY_ISA_VERSION
	.align		4
        /*0024*/ 	.byte	0x03, 0x5f
        /*0026*/ 	.short	0x0101


	//----- nvinfo : EIATTR_COOP_GROUP_MASK_REGIDS
	.align		4
        /*0028*/ 	.byte	0x04, 0x29
        /*002a*/ 	.short	(.L_2773 - .L_2772)


	//   ....[0]....
.L_2772:
        /*002c*/ 	.word	0xffffffff


	//   ....[1]....
        /*0030*/ 	.word	0xffffffff


	//   ....[2]....
        /*0034*/ 	.word	0xffffffff


	//   ....[3]....
        /*0038*/ 	.word	0xffffffff


	//   ....[4]....
        /*003c*/ 	.word	0xffffffff


	//   ....[5]....
        /*0040*/ 	.word	0xffffffff


	//   ....[6]....
        /*0044*/ 	.word	0xffffffff


	//   ....[7]....
        /*0048*/ 	.word	0xffffffff


	//   ....[8]....
        /*004c*/ 	.word	0xffffffff


	//   ....[9]....
        /*0050*/ 	.word	0xffffffff


	//   ....[10]....
        /*0054*/ 	.word	0xffffffff


	//   ....[11]....
        /*0058*/ 	.word	0xffffffff


	//   ....[12]....
        /*005c*/ 	.word	0xffffffff


	//   ....[13]....
        /*0060*/ 	.word	0xffffffff


	//   ....[14]....
        /*0064*/ 	.word	0xffffffff


	//   ....[15]....
        /*0068*/ 	.word	0xffffffff


	//   ....[16]....
        /*006c*/ 	.word	0xffffffff


	//----- nvinfo : EIATTR_COOP_GROUP_INSTR_OFFSETS
	.align		4
.L_2773:
        /*0070*/ 	.byte	0x04, 0x28
        /*0072*/ 	.short	(.L_2775 - .L_2774)


	//   ....[0]....
.L_2774:
        /*0074*/ 	.word	0x00002180


	//   ....[1]....
        /*0078*/ 	.word	0x00002600


	//   ....[2]....
        /*007c*/ 	.word	0x00005840


	//   ....[3]....
        /*0080*/ 	.word	0x00006500


	//   ....[4]....
        /*0084*/ 	.word	0x00006c70


	//   ....[5]....
        /*0088*/ 	.word	0x00006c80


	//   ....[6]....
        /*008c*/ 	.word	0x00006cd0


	//   ....[7]....
        /*0090*/ 	.word	0x00006ce0


	//   ....[8]....
        /*0094*/ 	.word	0x00006d20


	//   ....[9]....
        /*0098*/ 	.word	0x00006d40


	//   ....[10]....
        /*009c*/ 	.word	0x00006d80


	//   ....[11]....
        /*00a0*/ 	.word	0x00006db0


	//   ....[12]....
        /*00a4*/ 	.word	0x00006e40


	//   ....[13]....
        /*00a8*/ 	.word	0x00006e60


	//   ....[14]....
        /*00ac*/ 	.word	0x00006ee0


	//   ....[15]....
        /*00b0*/ 	.word	0x00006ef0


	//   ....[16]....
        /*00b4*/ 	.word	0x00007c80


	//----- nvinfo : EIATTR_VRC_CTA_INIT_COUNT
	.align		4
.L_2775:
        /*00b8*/ 	.byte	0x02, 0x4a
	.zero		1
	.zero		1


	//----- nvinfo : EIATTR_EXIT_INSTR_OFFSETS
	.align		4
        /*00bc*/ 	.byte	0x04, 0x1c
        /*00be*/ 	.short	(.L_2777 - .L_2776)


	//   ....[0]....
.L_2776:
        /*00c0*/ 	.word	0x000003f0


	//   ....[1]....
        /*00c4*/ 	.word	0x00001310


	//   ....[2]....
        /*00c8*/ 	.word	0x000014d0


	//   ....[3]....
        /*00cc*/ 	.word	0x00008010


	//----- nvinfo : EIATTR_MAX_THREADS
	.align		4
.L_2777:
        /*00d0*/ 	.byte	0x04, 0x05
        /*00d2*/ 	.short	(.L_2779 - .L_2778)
.L_2778:
        /*00d4*/ 	.word	0x00000080
        /*00d8*/ 	.word	0x00000001
        /*00dc*/ 	.word	0x00000001


	//----- nvinfo : EIATTR_CRS_STACK_SIZE
	.align		4
.L_2779:
        /*00e0*/ 	.byte	0x04, 0x1e
        /*00e2*/ 	.short	(.L_2781 - .L_2780)
.L_2780:
        /*00e4*/ 	.word	0x00000000


	//----- nvinfo : EIATTR_CBANK_PARAM_SIZE
	.align		4
.L_2781:
        /*00e8*/ 	.byte	0x03, 0x19
        /*00ea*/ 	.short	0x0188


	//----- nvinfo : EIATTR_PARAM_CBANK
	.align		4
        /*00ec*/ 	.byte	0x04, 0x0a
        /*00ee*/ 	.short	(.L_2783 - .L_2782)
	.align		4
.L_2782:
        /*00f0*/ 	.word	index@(.nv.constant0._Z25selective_scan_fwd_kernelI32Selective_Scan_fwd_kernel_traitsILi128ELi16ELi1ELb1ELb1ELb1ELb0ELb1EN3c104HalfEfS2_EEv13SSMParamsBase)
        /*00f4*/ 	.short	0x0380
        /*00f6*/ 	.short	0x0188


	//----- nvinfo : EIATTR_SW_WAR
	.align		4
.L_2783:
        /*00f8*/ 	.byte	0x04, 0x36
        /*00fa*/ 	.short	(.L_2785 - .L_2784)
.L_2784:
        /*00fc*/ 	.word	0x00000008
.L_2785:


//--------------------- .nv.info._Z25selective_scan_fwd_kernelI32Selective_Scan_fwd_kernel_traitsILi128ELi16ELi1ELb1ELb1ELb1ELb1ELb0EN3c104HalfEfS2_EEv13SSMParamsBase --------------------------
	.section	.nv.info._Z25selective_scan_fwd_kernelI32Selective_Scan_fwd_kernel_traitsILi128ELi16ELi1ELb1ELb1ELb1ELb1ELb0EN3c104HalfEfS2_EEv13SSMParamsBase,"",@"SHT_CUDA_INFO"
	.sectionflags	@""
	.align	4


	//----- nvinfo : EIATTR_CUDA_API_VERSION
	.align		4
        /*0000*/ 	.byte	0x04, 0x37
        /*0002*/ 	.short	(.L_2787 - .L_2786)
.L_2786:
        /*0004*/ 	.word	0x00000082


	//----- nvinfo : EIATTR_KPARAM_INFO
	.align		4
.L_2787:
        /*0008*/ 	.byte	0x04, 0x17
        /*000a*/ 	.short	(.L_2789 - .L_2788)
.L_2788:
        /*000c*/ 	.word	0x00000000
        /*0010*/ 	.short	0x0000
        /*0012*/ 	.short	0x0000
        /*0014*/ 	.byte	0x00, 0xf0, 0x21, 0x06


	//----- nvinfo : EIATTR_SPARSE_MMA_MASK
	.align		4
.L_2789:
        /*0018*/ 	.byte	0x03, 0x50
        /*001a*/ 	.short	0x0000


	//----- nvinfo : EIATTR_MAXREG_COUNT
	.align		4
        /*001c*/ 	.byte	0x03, 0x1b
        /*001e*/ 	.short	0x00a8


	//----- nvinfo : EIATTR_NUM_BARRIERS
	.align		4
        /*0020*/ 	.byte	0x02, 0x4c
        /*0022*/ 	.byte	0x01
	.zero		1


	//----- nvinfo : EIATTR_MERCURY_ISA_VERSION
	.align		4
        /*0024*/ 	.byte	0x03, 0x5f
        /*0026*/ 	.short	0x0101


	//----- nvinfo : EIATTR_COOP_GROUP_MASK_REGIDS
	.align		4
        /*0028*/ 	.byte	0x04, 0x29
        /*002a*/ 	.short	(.L_2791 - .L_2790)


	//   ....[0]....
.L_2790:
        /*002c*/ 	.word	0xffffffff


	//   ....[1]....
        /*0030*/ 	.word	0xffffffff


	//   ....[2]....
        /*0034*/ 	.word	0xffffffff


	//   ....[3]....
        /*0038*/ 	.word	0xffffffff


	//   ....[4]....
        /*003c*/ 	.word	0xffffffff


	//   ....[5]....
        /*0040*/ 	.word	0xffffffff


	//   ....[6]....
        /*0044*/ 	.word	0xffffffff


	//   ....[7]....
        /*0048*/ 	.word	0xffffffff


	//   ....[8]....
        /*004c*/ 	.word	0xffffffff


	//   ....[9]....
        /*0050*/ 	.word	0xffffffff


	//   ....[10]....
        /*0054*/ 	.word	0xffffffff


	//   ....[11]....
        /*0058*/ 	.word	0xffffffff


	//   ....[12]....
        /*005c*/ 	.word	0xffffffff


	//   ....[13]....
        /*0060*/ 	.word	0xffffffff


	//   ....[14]....
        /*0064*/ 	.word	0xffffffff


	//   ....[15]....
        /*0068*/ 	.word	0xffffffff


	//   ....[16]....
        /*006c*/ 	.word	0xffffffff


	//   ....[17]....
        /*0070*/ 	.word	0xffffffff


	//   ....[18]....
        /*0074*/ 	.word	0xffffffff


	//----- nvinfo : EIATTR_COOP_GROUP_INSTR_OFFSETS
	.align		4
.L_2791:
        /*0078*/ 	.byte	0x04, 0x28
        /*007a*/ 	.short	(.L_2793 - .L_2792)


	//   ....[0]....
.L_2792:
        /*007c*/ 	.word	0x00001170


	//   ....[1]....
        /*0080*/ 	.word	0x00001200


	//   ....[2]....
        /*0084*/ 	.word	0x00003cc0


	//   ....[3]....
        /*0088*/ 	.word	0x00004460


	//   ....[4]....
        /*008c*/ 	.word	0x000049b0


	//   ....[5]....
        /*0090*/ 	.word	0x00004a00


	//   ....[6]....
        /*0094*/ 	.word	0x00004a30


	//   ....[7]....
        /*0098*/ 	.word	0x00004a60


	//   ....[8]....
        /*009c*/ 	.word	0x00004a90


	//   ....[9]....
        /*00a0*/ 	.word	0x00004ac0


	//   ....[10]....
        /*00a4*/ 	.word	0x00004b10


	//   ....[11]....
        /*00a8*/ 	.word	0x00004b20


	//   ....[12]....
        /*00ac*/ 	.word	0x00004b70


	//   ....[13]....
        /*00b0*/ 	.word	0x00004b80


	//   ....[14]....
        /*00b4*/ 	.word	0x00004c20


	//   ....[15]....
        /*00b8*/ 	.word	0x00004c30


	//   ....[16]....
        /*00bc*/ 	.word	0x00005670


	//   ....[17]....
        /*00c0*/ 	.word	0x00005860


	//   ....[18]....
        /*00c4*/ 	.word	0x000060d0


	//----- nvinfo : EIATTR_VRC_CTA_INIT_COUNT
	.align		4
.L_2793:
        /*00c8*/ 	.byte	0x02, 0x4a
	.zero		1
	.zero		1


	//----- nvinfo : EIATTR_EXIT_INSTR_OFFSETS
	.align		4
        /*00cc*/ 	.byte	0x04, 0x1c
        /*00ce*/ 	.short	(.L_2795 - .L_2794)


	//   ....[0]....
.L_2794:
        /*00d0*/ 	.word	0x00000290


	//   ....[1]....
        /*00d4*/ 	.word	0x00000e80


	//   ....[2]....
        /*00d8*/ 	.word	0x00001070


	//   ....[3]....
        /*00dc*/ 	.word	0x00006130


	//----- nvinfo : EIATTR_MAX_THREADS
	.align		4
.L_2795:
        /*00e0*/ 	.byte	0x04, 0x05
        /*00e2*/ 	.short	(.L_2797 - .L_2796)
.L_2796:
        /*00e4*/ 	.word	0x00000080
        /*00e8*/ 	.word	0x00000001
        /*00ec*/ 	.word	0x00000001


	//----- nvinfo : EIATTR_CRS_STACK_SIZE
	.align		4
.L_2797:
        /*00f0*/ 	.byte	0x04, 0x1e
        /*00f2*/ 	.short	(.L_2799 - .L_2798)
.L_2798:
        /*00f4*/ 	.word	0x00000000


	//----- nvinfo : EIATTR_CBANK_PARAM_SIZE
	.align		4
.L_2799:
        /*00f8*/ 	.byte	0x03, 0x19
        /*00fa*/ 	.short	0x0188


	//----- nvinfo : EIATTR_PARAM_CBANK
	.align		4
        /*00fc*/ 	.byte	0x04, 0x0a
        /*00fe*/ 	.short	(.L_2801 - .L_2800)
	.align		4
.L_2800:
        /*0100*/ 	.word	index@(.nv.constant0._Z25selective_scan_fwd_kernelI32Selective_Scan_fwd_kernel_traitsILi128ELi16ELi1ELb1ELb1ELb1ELb1ELb0EN3c104HalfEfS2_EEv13SSMParamsBase)
        /*0104*/ 	.short	0x0380
        /*0106*/ 	.short	0x0188


	//----- nvinfo : EIATTR_SW_WAR
	.align		4
.L_2801:
        /*0108*/ 	.byte	0x04, 0x36
        /*010a*/ 	.short	(.L_2803 - .L_2802)
.L_2802:
        /*010c*/ 	.word	0x00000008
.L_2803:


//--------------------- .nv.info._Z25selective_scan_fwd_kernelI32Selective_Scan_fwd_kernel_traitsILi128ELi16ELi1ELb1ELb1ELb1ELb1ELb1EN3c104HalfEfS2_EEv13SSMParamsBase --------------------------
	.section	.nv.info._Z25selective_scan_fwd_kernelI32Selective_Scan_fwd_kernel_traitsILi128ELi16ELi1ELb1ELb1ELb1ELb1ELb1EN3c104HalfEfS2_EEv13SSMParamsBase,"",@"SHT_CUDA_INFO"
	.sectionflags	@""
	.align	4


	//----- nvinfo : EIATTR_CUDA_API_VERSION
	.align		4
        /*0000*/ 	.byte	0x04, 0x37
        /*0002*/ 	.short	(.L_2805 - .L_2804)
.L_2804:
        /*0004*/ 	.word	0x00000082


	//----- nvinfo : EIATTR_KPARAM_INFO
	.align		4
.L_2805:
        /*0008*/ 	.byte	0x04, 0x17
        /*000a*/ 	.short	(.L_2807 - .L_2806)
.L_2806:
        /*000c*/ 	.word	0x00000000
        /*0010*/ 	.short	0x0000
        /*0012*/ 	.short	0x0000
        /*0014*/ 	.byte	0x00, 0xf0, 0x21, 0x06


	//----- nvinfo : EIATTR_SPARSE_MMA_MASK
	.align		4
.L_2807:
        /*0018*/ 	.byte	0x03, 0x50
        /*001a*/ 	.short	0x0000


	//----- nvinfo : EIATTR_MAXREG_COUNT
	.align		4
        /*001c*/ 	.byte	0x03, 0x1b
        /*001e*/ 	.short	0x00a8


	//----- nvinfo : EIATTR_NUM_BARRIERS
	.align		4
        /*0020*/ 	.byte	0x02, 0x4c
        /*0022*/ 	.byte	0x01
	.zero		1


	//----- nvinfo : EIATTR_ANNOTATIONS
	.align		4
        /*0024*/ 	.byte	0x04, 0x55
        /*0026*/ 	.short	(.L_2809 - .L_2808)


	//   ....[0]....
.L_2808:
        /*0028*/ 	.word	0x00000001
        /*002c*/ 	.byte	0xc0, 0x46, 0x00, 0x00, 0x01, 0x00, 0x00, 0x00, 0x10, 0x82, 0x00, 0x00, 0x01, 0x00, 0x00, 0x00
        /*003c*/ 	.byte	0x60, 0x93, 0x00, 0x00


	//----- nvinfo : EIATTR_MERCURY_ISA_VERSION
	.align		4
.L_2809:
        /*0040*/ 	.byte	0x03, 0x5f
        /*0042*/ 	.short	0x0101


	//----- nvinfo : EIATTR_COOP_GROUP_MASK_REGIDS
	.align		4
        /*0044*/ 	.byte	0x04, 0x29
        /*0046*/ 	.short	(.L_2811 - .L_2810)


	//   ....[0]....
.L_2810:
        /*0048*/ 	.word	0xffffffff


	//   ....[1]....
        /*004c*/ 	.word	0xffffffff


	//   ....[2]....
        /*0050*/ 	.word	0xffffffff


	//   ....[3]....
        /*0054*/ 	.word	0xffffffff


	//   ....[4]....
        /*0058*/ 	.word	0xffffffff


	//   ....[5]....
        /*005c*/ 	.word	0xffffffff


	//   ....[6]....
        /*0060*/ 	.word	0xffffffff


	//   ....[7]....
        /*0064*/ 	.word	0xffffffff


	//   ....[8]....
        /*0068*/ 	.word	0xffffffff


	//   ....[9]....
        /*006c*/ 	.word	0xffffffff


	//   ....[10]....
        /*0070*/ 	.word	0xffffffff


	//   ....[11]....
        /*0074*/ 	.word	0xffffffff


	//   ....[12]....
        /*0078*/ 	.word	0xffffffff


	//   ....[13]....
        /*007c*/ 	.word	0xffffffff


	//   ....[14]....
        /*0080*/ 	.word	0xffffffff


	//   ....[15]....
        /*0084*/ 	.word	0xffffffff


	//   ....[16]....
        /*0088*/ 	.word	0xffffffff


	//   ....[17]....
        /*008c*/ 	.word	0xffffffff


	//   ....[18]....
        /*0090*/ 	.word	0xffffffff


	//----- nvinfo : EIATTR_COOP_GROUP_INSTR_OFFSETS
	.align		4
.L_2811:
        /*0094*/ 	.byte	0x04, 0x28
        /*0096*/ 	.short	(.L_2813 - .L_2812)


	//   ....[0]....
.L_2812:
        /*0098*/ 	.word	0x00002280


	//   ....[1]....
        /*009c*/ 	.word	0x00002810


	//   ....[2]....
        /*00a0*/ 	.word	0x00005e70


	//   ....[3]....
        /*00a4*/ 	.word	0x00006f30


	//   ....[4]....
        /*00a8*/ 	.word	0x00007580


	//   ....[5]....
        /*00ac*/ 	.word	0x00007590


	//   ....[6]....
        /*00b0*/ 	.word	0x000075e0


	//   ....[7]....
        /*00b4*/ 	.word	0x000075f0


	//   ....[8]....
        /*00b8*/ 	.word	0x00007630


	//   ....[9]....
        /*00bc*/ 	.word	0x00007650


	//   ....[10]....
        /*00c0*/ 	.word	0x00007690


	//   ....[11]....
        /*00c4*/ 	.word	0x000076b0


	//   ....[12]....
        /*00c8*/ 	.word	0x000076f0


	//   ....[13]....
        /*00cc*/ 	.word	0x00007710


	//   ....[14]....
        /*00d0*/ 	.word	0x00007880


	//   ....[15]....
        /*00d4*/ 	.word	0x000078b0


	//   ....[16]....
        /*00d8*/ 	.word	0x00008750


	//   ....[17]....
        /*00dc*/ 	.word	0x00008ec0


	//   ....[18]....
        /*00e0*/ 	.word	0x00009900


	//----- nvinfo : EIATTR_VRC_CTA_INIT_COUNT
	.align		4
.L_2813:
        /*00e4*/ 	.byte	0x02, 0x4a
	.zero		1
	.zero		1


	//----- nvinfo : EIATTR_EXIT_INSTR_OFFSETS
	.align		4
        /*00e8*/ 	.byte	0x04, 0x1c
        /*00ea*/ 	.short	(.L_2815 - .L_2814)


	//   ....[0]....
.L_2814:
        /*00ec*/ 	.word	0x00000400


	//   ....[1]....
        /*00f0*/ 	.word	0x00001320


	//   ....[2]....
        /*00f4*/ 	.word	0x000014e0


	//   ....[3]....
        /*00f8*/ 	.word	0x00009d70


	//----- nvinfo : EIATTR_MAX_THREADS
	.align		4
.L_2815:
        /*00fc*/ 	.byte	0x04, 0x05
        /*00fe*/ 	.short	(.L_2817 - .L_2816)
.L_2816:
        /*0100*/ 	.word	0x00000080
        /*0104*/ 	.word	0x00000001
        /*0108*/ 	.word	0x00000001


	//----- nvinfo : EIATTR_CRS_STACK_SIZE
	.align		4
.L_2817:
        /*010c*/ 	.byte	0x04, 0x1e
        /*010e*/ 	.short	(.L_2819 - .L_2818)
.L_2818:
        /*0110*/ 	.word	0x00000000


	//----- nvinfo : EIATTR_CBANK_PARAM_SIZE
	.align		4
.L_2819:
        /*0114*/ 	.byte	0x03, 0x19
        /*0116*/ 	.short	0x0188


	//----- nvinfo : EIATTR_PARAM_CBANK
	.align		4
        /*0118*/ 	.byte	0x04, 0x0a
        /*011a*/ 	.short	(.L_2821 - .L_2820)
	.align		4
.L_2820:
        /*011c*/ 	.word	index@(.nv.constant0._Z25selective_scan_fwd_kernelI32Selective_Scan_fwd_kernel_traitsILi128ELi16ELi1ELb1ELb1ELb1ELb1ELb1EN3c104HalfEfS2_EEv13SSMParamsBase)
        /*0120*/ 	.short	0x0380
        /*0122*/ 	.short	0x0188


	//----- nvinfo : EIATTR_SW_WAR
	.align		4
.L_2821:
        /*0124*/ 	.byte	0x04, 0x36
        /*0126*/ 	.short	(.L_2823 - .L_2822)
.L_2822:
        /*0128*/ 	.word	0x00000008
.L_2823:


//--------------------- .nv.info._Z25selective_scan_fwd_kernelI32Selective_Scan_fwd_kernel_traitsILi32ELi16ELi1ELb0ELb1ELb1ELb0ELb0EN3c104HalfEfS2_EEv13SSMParamsBase --------------------------
	.section	.nv.info._Z25selective_scan_fwd_kernelI32Selective_Scan_fwd_kernel_traitsILi32ELi16ELi1ELb0ELb1ELb1ELb0ELb0EN3c104HalfEfS2_EEv13SSMParamsBase,"",@"SHT_CUDA_INFO"
	.sectionflags	@""
	.align	4


	//----- nvinfo : EIATTR_CUDA_API_VERSION
	.align		4
        /*0000*/ 	.byte	0x04, 0x37
        /*0002*/ 	.short	(.L_2825 - .L_2824)
.L_2824:
        /*0004*/ 	.word	0x00000082


	//----- nvinfo : EIATTR_KPARAM_INFO
	.align		4
.L_2825:
        /*0008*/ 	.byte	0x04, 0x17
        /*000a*/ 	.short	(.L_2827 - .L_2826)
.L_2826:
        /*000c*/ 	.word	0x00000000
        /*0010*/ 	.short	0x0000
        /*0012*/ 	.short	0x0000
        /*0014*/ 	.byte	0x00, 0xf0, 0x21, 0x06


	//----- nvinfo : EIATTR_SPARSE_MMA_MASK
	.align		4
.L_2827:
        /*0018*/ 	.byte	0x03, 0x50
        /*001a*/ 	.short	0x0000


	//----- nvinfo : EIATTR_MAXREG_COUNT
	.align		4
        /*001c*/ 	.byte	0x03, 0x1b
        /*001e*/ 	.short	0x00ff


	//----- nvinfo : EIATTR_NUM_BARRIERS
	.align		4
        /*0020*/ 	.byte	0x02, 0x4c
        /*0022*/ 	.byte	0x01
	.zero		1


	//----- nvinfo : EIATTR_MERCURY_ISA_VERSION
	.align		4
        /*0024*/ 	.byte	0x03, 0x5f
        /*0026*/ 	.short	0x0101


	//----- nvinfo : EIATTR_COOP_GROUP_MASK_REGIDS
	.align		4
        /*0028*/ 	.byte	0x04, 0x29
        /*002a*/ 	.short	(.L_2829 - .L_2828)


	//   ....[0]....
.L_2828:
        /*002c*/ 	.word	0xffffffff


	//   ....[1]....
        /*0030*/ 	.word	0xffffffff


	//   ....[2]....
        /*0034*/ 	.word	0xffffffff


	//   ....[3]....
        /*0038*/ 	.word	0xffffffff


	//   ....[4]....
        /*003c*/ 	.word	0xffffffff


	//   ....[5]....
        /*0040*/ 	.word	0xffffffff


	//   ....[6]....
        /*0044*/ 	.word	0xffffffff


	//   ....[7]....
        /*0048*/ 	.word	0xffffffff


	//   ....[8]....
        /*004c*/ 	.word	0xffffffff


	//   ....[9]....
        /*0050*/ 	.word	0xffffffff


	//   ....[10]....
        /*0054*/ 	.word	0xffffffff


	//   ....[11]....
        /*0058*/ 	.word	0xffffffff


	//   ....[12]....
        /*005c*/ 	.word	0xffffffff


	//   ....[13]....
        /*0060*/ 	.word	0xffffffff


	//   ....[14]....
        /*0064*/ 	.word	0xffffffff


	//   ....[15]....
        /*0068*/ 	.word	0xffffffff


	//   ....[16]....
        /*006c*/ 	.word	0xffffffff


	//----- nvinfo : EIATTR_COOP_GROUP_INSTR_OFFSETS
	.align		4
.L_2829:
        /*0070*/ 	.byte	0x04, 0x28
        /*0072*/ 	.short	(.L_2831 - .L_2830)


	//   ....[0]....
.L_2830:
        /*0074*/ 	.word	0x00001b70


	//   ....[1]....
        /*0078*/ 	.word	0x00001fc0


	//   ....[2]....
        /*007c*/ 	.word	0x000052f0


	//   ....[3]....
        /*0080*/ 	.word	0x00005b10


	//   ....[4]....
        /*0084*/ 	.word	0x00006560


	//   ....[5]....
        /*0088*/ 	.word	0x000065b0


	//   ....[6]....
        /*008c*/ 	.word	0x000065e0


	//   ....[7]....
        /*0090*/ 	.word	0x00006610


	//   ....[8]....
        /*0094*/ 	.word	0x00006640


	//   ....[9]....
        /*0098*/ 	.word	0x00006670


	//   ....[10]....
        /*009c*/ 	.word	0x000066c0


	//   ....[11]....
        /*00a0*/ 	.word	0x000066d0


	//   ....[12]....
        /*00a4*/ 	.word	0x00006720


	//   ....[13]....
        /*00a8*/ 	.word	0x00006730


	//   ....[14]....
        /*00ac*/ 	.word	0x000067c0


	//   ....[15]....
        /*00b0*/ 	.word	0x000067d0


	//   ....[16]....
        /*00b4*/ 	.word	0x00006fe0


	//----- nvinfo : EIATTR_VRC_CTA_INIT_COUNT
	.align		4
.L_2831:
        /*00b8*/ 	.byte	0x02, 0x4a
	.zero		1
	.zero		1


	//----- nvinfo : EIATTR_EXIT_INSTR_OFFSETS
	.align		4
        /*00bc*/ 	.byte	0x04, 0x1c
        /*00be*/ 	.short	(.L_2833 - .L_2832)


	//   ....[0]....
.L_2832:
        /*00c0*/ 	.word	0x00000290


	//   ....[1]....
        /*00c4*/ 	.word	0x00000ed0


	//   ....[2]....
        /*00c8*/ 	.word	0x000012c0


	//   ....[3]....
        /*00cc*/ 	.word	0x000073e0


	//----- nvinfo : EIATTR_MAX_THREADS
	.align		4
.L_2833:
        /*00d0*/ 	.byte	0x04, 0x05
        /*00d2*/ 	.short	(.L_2835 - .L_2834)
.L_2834:
        /*00d4*/ 	.word	0x00000020
        /*00d8*/ 	.word	0x00000001
        /*00dc*/ 	.word	0x00000001


	//----- nvinfo : EIATTR_CRS_STACK_SIZE
	.align		4
.L_2835:
        /*00e0*/ 	.byte	0x04, 0x1e
        /*00e2*/ 	.short	(.L_2837 - .L_2836)
.L_2836:
        /*00e4*/ 	.word	0x00000000


	//----- nvinfo : EIATTR_CBANK_PARAM_SIZE
	.align		4
.L_2837:
        /*00e8*/ 	.byte	0x03, 0x19
        /*00ea*/ 	.short	0x0188


	//----- nvinfo : EIATTR_PARAM_CBANK
	.align		4
        /*00ec*/ 	.byte	0x04, 0x0a
        /*00ee*/ 	.short	(.L_2839 - .L_2838)
	.align		4
.L_2838:
        /*00f0*/ 	.word	index@(.nv.constant0._Z25selective_scan_fwd_kernelI32Selective_Scan_fwd_kernel_traitsILi32ELi16ELi1ELb0ELb1ELb1ELb0ELb0EN3c104HalfEfS2_EEv13SSMParamsBase)
        /*00f4*/ 	.short	0x0380
        /*00f6*/ 	.short	0x0188


	//----- nvinfo : EIATTR_SW_WAR
	.align		4
.L_2839:
        /*00f8*/ 	.byte	0x04, 0x36
        /*00fa*/ 	.short	(.L_2841 - .L_2840)
.L_2840:
        /*00fc*/ 	.word	0x00000008
.L_2841:


//--------------------- .nv.info._Z25selective_scan_fwd_kernelI32Selective_Scan_fwd_kernel_traitsILi32ELi16ELi1ELb0ELb1ELb1ELb0ELb1EN3c104HalfEfS2_EEv13SSMParamsBase --------------------------
	.section	.nv.info._Z25selective_scan_fwd_kernelI32Selective_Scan_fwd_kernel_traitsILi32ELi16ELi1ELb0ELb1ELb1ELb0ELb1EN3c104HalfEfS2_EEv13SSMParamsBase,"",@"SHT_CUDA_INFO"
	.sectionflags	@""
	.align	4


	//----- nvinfo : EIATTR_CUDA_API_VERSION
	.align		4
        /*0000*/ 	.byte	0x04, 0x37
        /*0002*/ 	.short	(.L_2843 - .L_2842)
.L_2842:
        /*0004*/ 	.word	0x00000082


	//----- nvinfo : EIATTR_KPARAM_INFO
	.align		4
.L_2843:
        /*0008*/ 	.byte	0x04, 0x17
        /*000a*/ 	.short	(.L_2845 - .L_2844)
.L_2844:
        /*000c*/ 	.word	0x00000000
        /*0010*/ 	.short	0x0000
        /*0012*/ 	.short	0x0000
        /*0014*/ 	.byte	0x00, 0xf0, 0x21, 0x06


	//----- nvinfo : EIATTR_SPARSE_MMA_MASK
	.align		4
.L_2845:
        /*0018*/ 	.byte	0x03, 0x50
        /*001a*/ 	.short	0x0000


	//----- nvinfo : EIATTR_MAXREG_COUNT
	.align		4
        /*001c*/ 	.byte	0x03, 0x1b
        /*001e*/ 	.short	0x00ff


	//----- nvinfo : EIATTR_NUM_BARRIERS
	.align		4
        /*0020*/ 	.byte	0x02, 0x4c
        /*0022*/ 	.byte	0x01
	.zero		1


	//----- nvinfo : EIATTR_MERCURY_ISA_VERSION
	.align		4
        /*0024*/ 	.byte	0x03, 0x5f
        /*0026*/ 	.short	0x0101


	//----- nvinfo : EIATTR_COOP_GROUP_MASK_REGIDS
	.align		4
        /*0028*/ 	.byte	0x04, 0x29
        /*002a*/ 	.short	(.L_2847 - .L_2846)


	//   ....[0]....
.L_2846:
        /*002c*/ 	.word	0xffffffff


	//   ....[1]....
        /*0030*/ 	.word	0xffffffff


	//   ....[2]....
        /*0034*/ 	.word	0xffffffff


	//   ....[3]....
        /*0038*/ 	.word	0xffffffff


	//   ....[4]....
        /*003c*/ 	.word	0xffffffff


	//   ....[5]....
        /*0040*/ 	.word	0xffffffff


	//   ....[6]....
        /*0044*/ 	.word	0xffffffff


	//   ....[7]....
        /*0048*/ 	.word	0xffffffff


	//   ....[8]....
        /*004c*/ 	.word	0xffffffff


	//   ....[9]....
        /*0050*/ 	.word	0xffffffff


	//   ....[10]....
        /*0054*/ 	.word	0xffffffff


	//   ....[11]....
        /*0058*/ 	.word	0xffffffff


	//   ....[12]....
        /*005c*/ 	.word	0xffffffff


	//   ....[13]....
        /*0060*/ 	.word	0xffffffff


	//   ....[14]....
        /*0064*/ 	.word	0xffffffff


	//   ....[15]....
        /*0068*/ 	.word	0xffffffff


	//   ....[16]....
        /*006c*/ 	.word	0xffffffff


	//----- nvinfo : EIATTR_COOP_GROUP_INSTR_OFFSETS
	.align		4
.L_2847:
        /*0070*/ 	.byte	0x04, 0x28
        /*0072*/ 	.short	(.L_2849 - .L_2848)


	//   ....[0]....
.L_2848:
        /*0074*/ 	.word	0x00001c10


	//   ....[1]....
        /*0078*/ 	.word	0x00002070


	//   ....[2]....
        /*007c*/ 	.word	0x000053b0


	//   ....[3]....
        /*0080*/ 	.word	0x00005bd0


	//   ....[4]....
        /*0084*/ 	.word	0x00006620


	//   ....[5]....
        /*0088*/ 	.word	0x00006670


	//   ....[6]....
        /*008c*/ 	.word	0x000066a0


	//   ....[7]....
        /*0090*/ 	.word	0x000066d0


	//   ....[8]....
        /*0094*/ 	.word	0x00006700


	//   ....[9]....
        /*0098*/ 	.word	0x00006730


	//   ....[10]....
        /*009c*/ 	.word	0x00006780


	//   ....[11]....
        /*00a0*/ 	.word	0x00006790


	//   ....[12]....
        /*00a4*/ 	.word	0x000067e0


	//   ....[13]....
        /*00a8*/ 	.word	0x000067f0


	//   ....[14]....
        /*00ac*/ 	.word	0x00006880


	//   ....[15]....
        /*00b0*/ 	.word	0x00006890


	//   ....[16]....
        /*00b4*/ 	.word	0x000070b0


	//----- nvinfo : EIATTR_VRC_CTA_INIT_COUNT
	.align		4
.L_2849:
        /*00b8*/ 	.byte	0x02, 0x4a
	.zero		1
	.zero		1


	//----- nvinfo : EIATTR_EXIT_INSTR_OFFSETS
	.align		4
        /*00bc*/ 	.byte	0x04, 0x1c
        /*00be*/ 	.short	(.L_2851 - .L_2850)


	//   ....[0]....
.L_2850:
        /*00c0*/ 	.word	0x000002e0


	//   ....[1]....
        /*00c4*/ 	.word	0x00000fa0


	//   ....[2]....
        /*00c8*/ 	.word	0x00001370


	//   ....[3]....
        /*00cc*/ 	.word	0x000074c0


	//----- nvinfo : EIATTR_MAX_THREADS
	.align		4
.L_2851:
        /*00d0*/ 	.byte	0x04, 0x05
        /*00d2*/ 	.short	(.L_2853 - .L_2852)
.L_2852:
        /*00d4*/ 	.word	0x00000020
        /*00d8*/ 	.word	0x00000001
        /*00dc*/ 	.word	0x00000001


	//----- nvinfo : EIATTR_CRS_STACK_SIZE
	.align		4
.L_2853:
        /*00e0*/ 	.byte	0x04, 0x1e
        /*00e2*/ 	.short	(.L_2855 - .L_2854)
.L_2854:
        /*00e4*/ 	.word	0x00000000


	//----- nvinfo : EIATTR_CBANK_PARAM_SIZE
	.align		4
.L_2855:
        /*00e8*/ 	.byte	0x03, 0x19
        /*00ea*/ 	.short	0x0188


	//----- nvinfo : EIATTR_PARAM_CBANK
	.align		4
        /*00ec*/ 	.byte	0x04, 0x0a
        /*00ee*/ 	.short	(.L_2857 - .L_2856)
	.align		4
.L_2856:
        /*00f0*/ 	.word	index@(.nv.constant0._Z25selective_scan_fwd_kernelI32Selective_Scan_fwd_kernel_traitsILi32ELi16ELi1ELb0ELb1ELb1ELb0ELb1EN3c104HalfEfS2_EEv13SSMParamsBase)
        /*00f4*/ 	.short	0x0380
        /*00f6*/ 	.short	0x0188


	//----- nvinfo : EIATTR_SW_WAR
	.align		4
.L_2857:
        /*00f8*/ 	.byte	0x04, 0x36
        /*00fa*/ 	.short	(.L_2859 - .L_2858)
.L_2858:
        /*00fc*/ 	.word	0x00000008
.L_2859:


//--------------------- .nv.info._Z25selective_scan_fwd_kernelI32Selective_Scan_fwd_kernel_traitsILi32ELi16ELi1ELb0ELb1ELb1ELb1ELb0EN3c104HalfEfS2_EEv13SSMParamsBase --------------------------
	.section	.nv.info._Z25selective_scan_fwd_kernelI32Selective_Scan_fwd_kernel_traitsILi32ELi16ELi1ELb0ELb1ELb1ELb1ELb0EN3c104HalfEfS2_EEv13SSMParamsBase,"",@"SHT_CUDA_INFO"
	.sectionflags	@""
	.align	4


	//----- nvinfo : EIATTR_CUDA_API_VERSION
	.align		4
        /*0000*/ 	.byte	0x04, 0x37
        /*0002*/ 	.short	(.L_2861 - .L_2860)
.L_2860:
        /*0004*/ 	.word	0x00000082


	//----- nvinfo : EIATTR_KPARAM_INFO
	.align		4
.L_2861:
        /*0008*/ 	.byte	0x04, 0x17
        /*000a*/ 	.short	(.L_2863 - .L_2862)
.L_2862:
        /*000c*/ 	.word	0x00000000
        /*0010*/ 	.short	0x0000
        /*0012*/ 	.short	0x0000
        /*0014*/ 	.byte	0x00, 0xf0, 0x21, 0x06


	//----- nvinfo : EIATTR_SPARSE_MMA_MASK
	.align		4
.L_2863:
        /*0018*/ 	.byte	0x03, 0x50
        /*001a*/ 	.short	0x0000


	//----- nvinfo : EIATTR_MAXREG_COUNT
	.align		4
        /*001c*/ 	.byte	0x03, 0x1b
        /*001e*/ 	.short	0x00ff


	//----- nvinfo : EIATTR_NUM_BARRIERS
	.align		4
        /*0020*/ 	.byte	0x02, 0x4c
        /*0022*/ 	.byte	0x01
	.zero		1


	//----- nvinfo : EIATTR_MERCURY_ISA_VERSION
	.align		4
        /*0024*/ 	.byte	0x03, 0x5f
        /*0026*/ 	.short	0x0101


	//----- nvinfo : EIATTR_COOP_GROUP_MASK_REGIDS
	.align		4
        /*0028*/ 	.byte	0x04, 0x29
        /*002a*/ 	.short	(.L_2865 - .L_2864)


	//   ....[0]....
.L_2864:
        /*002c*/ 	.word	0xffffffff


	//   ....[1]....
        /*0030*/ 	.word	0xffffffff


	//   ....[2]....
        /*0034*/ 	.word	0xffffffff


	//   ....[3]....
        /*0038*/ 	.word	0xffffffff


	//   ....[4]....
        /*003c*/ 	.word	0xffffffff


	//   ....[5]....
        /*0040*/ 	.word	0xffffffff


	//   ....[6]....
        /*0044*/ 	.word	0xffffffff


	//   ....[7]....
        /*0048*/ 	.word	0xffffffff


	//   ....[8]....
        /*004c*/ 	.word	0xffffffff


	//   ....[9]....
        /*0050*/ 	.word	0xffffffff


	//   ....[10]....
        /*0054*/ 	.word	0xffffffff


	//   ....[11]....
        /*0058*/ 	.word	0xffffffff


	//   ....[12]....
        /*005c*/ 	.word	0xffffffff


	//   ....[13]....
        /*0060*/ 	.word	0xffffffff


	//   ....[14]....
        /*0064*/ 	.word	0xffffffff


	//   ....[15]....
        /*0068*/ 	.word	0xffffffff


	//   ....[16]....
        /*006c*/ 	.word	0xffffffff


	//   ....[17]....
        /*0070*/ 	.word	0xffffffff


	//   ....[18]....
        /*0074*/ 	.word	0xffffffff


	//----- nvinfo : EIATTR_COOP_GROUP_INSTR_OFFSETS
	.align		4
.L_2865:
        /*0078*/ 	.byte	0x04, 0x28
        /*007a*/ 	.short	(.L_2867 - .L_2866)


	//   ....[0]....
.L_2866:
        /*007c*/ 	.word	0x00001d20


	//   ....[1]....
        /*0080*/ 	.word	0x000021b0


	//   ....[2]....
        /*0084*/ 	.word	0x00005940


	//   ....[3]....
        /*0088*/ 	.word	0x00006920


	//   ....[4]....
        /*008c*/ 	.word	0x00006ea0


	//   ....[5]....
        /*0090*/ 	.word	0x00006ee0


	//   ....[6]....
        /*0094*/ 	.word	0x00006f10


	//   ....[7]....
        /*0098*/ 	.word	0x00006f40


	//   ....[8]....
        /*009c*/ 	.word	0x00006f80


	//   ....[9]....
        /*00a0*/ 	.word	0x00006fa0


	//   ....[10]....
        /*00a4*/ 	.word	0x00006ff0


	//   ....[11]....
        /*00a8*/ 	.word	0x00007000


	//   ....[12]....
        /*00ac*/ 	.word	0x00007040


	//   ....[13]....
        /*00b0*/ 	.word	0x00007060


	//   ....[14]....
        /*00b4*/ 	.word	0x000070b0


	//   ....[15]....
        /*00b8*/ 	.word	0x000070d0


	//   ....[16]....
        /*00bc*/ 	.word	0x00007b30


	//   ....[17]....
        /*00c0*/ 	.word	0x00008290


	//   ....[18]....
        /*00c4*/ 	.word	0x00008cb0


	//----- nvinfo : EIATTR_VRC_CTA_INIT_COUNT
	.align		4
.L_2867:
        /*00c8*/ 	.byte	0x02, 0x4a
	.zero		1
	.zero		1


	//----- nvinfo : EIATTR_EXIT_INSTR_OFFSETS
	.align		4
        /*00cc*/ 	.byte	0x04, 0x1c
        /*00ce*/ 	.short	(.L_2869 - .L_2868)


	//   ....[0]....
.L_2868:
        /*00d0*/ 	.word	0x00000290


	//   ....[1]....
        /*00d4*/ 	.word	0x00000ec0


	//   ....[2]....
        /*00d8*/ 	.word	0x000012b0


	//   ....[3]....
        /*00dc*/ 	.word	0x000090f0


	//----- nvinfo : EIATTR_MAX_THREADS
	.align		4
.L_2869:
        /*00e0*/ 	.byte	0x04, 0x05
        /*00e2*/ 	.short	(.L_2871 - .L_2870)
.L_2870:
        /*00e4*/ 	.word	0x00000020
        /*00e8*/ 	.word	0x00000001
        /*00ec*/ 	.word	0x00000001


	//----- nvinfo : EIATTR_CRS_STACK_SIZE
	.align		4
.L_2871:
        /*00f0*/ 	.byte	0x04, 0x1e
        /*00f2*/ 	.short	(.L_2873 - .L_2872)
.L_2872:
        /*00f4*/ 	.word	0x00000000


	//----- nvinfo : EIATTR_CBANK_PARAM_SIZE
	.align		4
.L_2873:
        /*00f8*/ 	.byte	0x03, 0x19
        /*00fa*/ 	.short	0x0188


	//----- nvinfo : EIATTR_PARAM_CBANK
	.align		4
        /*00fc*/ 	.byte	0x04, 0x0a
        /*00fe*/ 	.short	(.L_2875 - .L_2874)
	.align		4
.L_2874:
        /*0100*/ 	.word	index@(.nv.constant0._Z25selective_scan_fwd_kernelI32Selective_Scan_fwd_kernel_traitsILi32ELi16ELi1ELb0ELb1ELb1ELb1ELb0EN3c104HalfEfS2_EEv13SSMParamsBase)
        /*0104*/ 	.short	0x0380
        /*0106*/ 	.short	0x0188


	//----- nvinfo : EIATTR_SW_WAR
	.align		4
.L_2875:
        /*0108*/ 	.byte	0x04, 0x36
        /*010a*/ 	.short	(.L_2877 - .L_2876)
.L_2876:
        /*010c*/ 	.word	0x00000008
.L_2877:


//--------------------- .nv.info._Z25selective_scan_fwd_kernelI32Selective_Scan_fwd_kernel_traitsILi32ELi16ELi1ELb0ELb1ELb1ELb1ELb1EN3c104HalfEfS2_EEv13SSMParamsBase --------------------------
	.section	.nv.info._Z25selective_scan_fwd_kernelI32Selective_Scan_fwd_kernel_traitsILi32ELi16ELi1ELb0ELb1ELb1ELb1ELb1EN3c104HalfEfS2_EEv13SSMParamsBase,"",@"SHT_CUDA_INFO"
	.sectionflags	@""
	.align	4


	//----- nvinfo : EIATTR_CUDA_API_VERSION
	.align		4
        /*0000*/ 	.byte	0x04, 0x37
        /*0002*/ 	.short	(.L_2879 - .L_2878)
.L_2878:
        /*0004*/ 	.word	0x00000082


	//----- nvinfo : EIATTR_KPARAM_INFO
	.align		4
.L_2879:
        /*0008*/ 	.byte	0x04, 0x17
        /*000a*/ 	.short	(.L_2881 - .L_2880)
.L_2880:
        /*000c*/ 	.word	0x00000000
        /*0010*/ 	.short	0x0000
        /*0012*/ 	.short	0x0000
        /*0014*/ 	.byte	0x00, 0xf0, 0x21, 0x06


	//----- nvinfo : EIATTR_SPARSE_MMA_MASK
	.align		4
.L_2881:
        /*0018*/ 	.byte	0x03, 0x50
        /*001a*/ 	.short	0x0000


	//----- nvinfo : EIATTR_MAXREG_COUNT
	.align		4
        /*001c*/ 	.byte	0x03, 0x1b
        /*001e*/ 	.short	0x00ff


	//----- nvinfo : EIATTR_NUM_BARRIERS
	.align		4
        /*0020*/ 	.byte	0x02, 0x4c
        /*0022*/ 	.byte	0x01
	.zero		1


	//----- nvinfo : EIATTR_MERCURY_ISA_VERSION
	.align		4
        /*0024*/ 	.byte	0x03, 0x5f
        /*0026*/ 	.short	0x0101


	//----- nvinfo : EIATTR_COOP_GROUP_MASK_REGIDS
	.align		4
        /*0028*/ 	.byte	0x04, 0x29
        /*002a*/ 	.short	(.L_2883 - .L_2882)


	//   ....[0]....
.L_2882:
        /*002c*/ 	.word	0xffffffff


	//   ....[1]....
        /*0030*/ 	.word	0xffffffff


	//   ....[2]....
        /*0034*/ 	.word	0xffffffff


	//   ....[3]....
        /*0038*/ 	.word	0xffffffff


	//   ....[4]....
        /*003c*/ 	.word	0xffffffff


	//   ....[5]....
        /*0040*/ 	.word	0xffffffff


	//   ....[6]....
        /*0044*/ 	.word	0xffffffff


	//   ....[7]....
        /*0048*/ 	.word	0xffffffff


	//   ....[8]....
        /*004c*/ 	.word	0xffffffff


	//   ....[9]....
        /*0050*/ 	.word	0xffffffff


	//   ....[10]....
        /*0054*/ 	.word	0xffffffff


	//   ....[11]....
        /*0058*/ 	.word	0xffffffff


	//   ....[12]....
        /*005c*/ 	.word	0xffffffff


	//   ....[13]....
        /*0060*/ 	.word	0xffffffff


	//   ....[14]....
        /*0064*/ 	.word	0xffffffff


	//   ....[15]....
        /*0068*/ 	.word	0xffffffff


	//   ....[16]....
        /*006c*/ 	.word	0xffffffff


	//   ....[17]....
        /*0070*/ 	.word	0xffffffff


	//   ....[18]....
        /*0074*/ 	.word	0xffffffff


	//----- nvinfo : EIATTR_COOP_GROUP_INSTR_OFFSETS
	.align		4
.L_2883:
        /*0078*/ 	.byte	0x04, 0x28
        /*007a*/ 	.short	(.L_2885 - .L_2884)


	//   ....[0]....
.L_2884:
        /*007c*/ 	.word	0x00001de0


	//   ....[1]....
        /*0080*/ 	.word	0x00002270


	//   ....[2]....
        /*0084*/ 	.word	0x00005980


	//   ....[3]....
        /*0088*/ 	.word	0x00006960


	//   ....[4]....
        /*008c*/ 	.word	0x00006ee0


	//   ....[5]....
        /*0090*/ 	.word	0x00006f20


	//   ....[6]....
        /*0094*/ 	.word	0x00006f50


	//   ....[7]....
        /*0098*/ 	.word	0x00006f80


	//   ....[8]....
        /*009c*/ 	.word	0x00006fc0


	//   ....[9]....
        /*00a0*/ 	.word	0x00006fe0


	//   ....[10]....
        /*00a4*/ 	.word	0x00007030


	//   ....[11]....
        /*00a8*/ 	.word	0x00007040


	//   ....[12]....
        /*00ac*/ 	.word	0x00007080


	//   ....[13]....
        /*00b0*/ 	.word	0x000070a0


	//   ....[14]....
        /*00b4*/ 	.word	0x000070f0


	//   ....[15]....
        /*00b8*/ 	.word	0x00007110


	//   ....[16]....
        /*00bc*/ 	.word	0x00007bd0


	//   ....[17]....
        /*00c0*/ 	.word	0x00008330


	//   ....[18]....
        /*00c4*/ 	.word	0x00008d50


	//----- nvinfo : EIATTR_VRC_CTA_INIT_COUNT
	.align		4
.L_2885:
        /*00c8*/ 	.byte	0x02, 0x4a
	.zero		1
	.zero		1


	//----- nvinfo : EIATTR_EXIT_INSTR_OFFSETS
	.align		4
        /*00cc*/ 	.byte	0x04, 0x1c
        /*00ce*/ 	.short	(.L_2887 - .L_2886)


	//   ....[0]....
.L_2886:
        /*00d0*/ 	.word	0x000002e0


	//   ....[1]....
        /*00d4*/ 	.word	0x00000fa0


	//   ....[2]....
        /*00d8*/ 	.word	0x00001370


	//   ....[3]....
        /*00dc*/ 	.word	0x000091d0


	//----- nvinfo : EIATTR_MAX_THREADS
	.align		4
.L_2887:
        /*00e0*/ 	.byte	0x04, 0x05
        /*00e2*/ 	.short	(.L_2889 - .L_2888)
.L_2888:
        /*00e4*/ 	.word	0x00000020
        /*00e8*/ 	.word	0x00000001
        /*00ec*/ 	.word	0x00000001


	//----- nvinfo : EIATTR_CRS_STACK_SIZE
	.align		4
.L_2889:
        /*00f0*/ 	.byte	0x04, 0x1e
        /*00f2*/ 	.short	(.L_2891 - .L_2890)
.L_2890:
        /*00f4*/ 	.word	0x00000000


	//----- nvinfo : EIATTR_CBANK_PARAM_SIZE
	.align		4
.L_2891:
        /*00f8*/ 	.byte	0x03, 0x19
        /*00fa*/ 	.short	0x0188


	//----- nvinfo : EIATTR_PARAM_CBANK
	.align		4
        /*00fc*/ 	.byte	0x04, 0x0a
        /*00fe*/ 	.short	(.L_2893 - .L_2892)
	.align		4
.L_2892:
        /*0100*/ 	.word	index@(.nv.constant0._Z25selective_scan_fwd_kernelI32Selective_Scan_fwd_kernel_traitsILi32ELi16ELi1ELb0ELb1ELb1ELb1ELb1EN3c104HalfEfS2_EEv13SSMParamsBase)
        /*0104*/ 	.short	0x0380
        /*0106*/ 	.short	0x0188


	//----- nvinfo : EIATTR_SW_WAR
	.align		4
.L_2893:
        /*0108*/ 	.byte	0x04, 0x36
        /*010a*/ 	.short	(.L_2895 - .L_2894)
.L_2894:
        /*010c*/ 	.word	0x00000008
.L_2895:


//--------------------- .nv.info._Z25selective_scan_fwd_kernelI32Selective_Scan_fwd_kernel_traitsILi32ELi16ELi1ELb1ELb1ELb1ELb0ELb0EN3c104HalfEfS2_EEv13SSMParamsBase --------------------------
	.section	.nv.info._Z25selective_scan_fwd_kernelI32Selective_Scan_fwd_kernel_traitsILi32ELi16ELi1ELb1ELb1ELb1ELb0ELb0EN3c104HalfEfS2_EEv13SSMParamsBase,"",@"SHT_CUDA_INFO"
	.sectionflags	@""
	.align	4


	//----- nvinfo : EIATTR_CUDA_API_VERSION
	.align		4
        /*0000*/ 	.byte	0x04, 0x37
        /*0002*/ 	.short	(.L_2897 - .L_2896)
.L_2896:
        /*0004*/ 	.word	0x00000082


	//----- nvinfo : EIATTR_KPARAM_INFO
	.align		4
.L_2897:
        /*0008*/ 	.byte	0x04, 0x17
        /*000a*/ 	.short	(.L_2899 - .L_2898)
.L_2898:
        /*000c*/ 	.word	0x00000000
        /*0010*/ 	.short	0x0000
        /*0012*/ 	.short	0x0000
        /*0014*/ 	.byte	0x00, 0xf0, 0x21, 0x06


	//----- nvinfo : EIATTR_SPARSE_MMA_MASK
	.align		4
.L_2899:
        /*0018*/ 	.byte	0x03, 0x50
        /*001a*/ 	.short	0x0000


	//----- nvinfo : EIATTR_MAXREG_COUNT
	.align		4
        /*001c*/ 	.byte	0x03, 0x1b
        /*001e*/ 	.short	0x00ff


	//----- nvinfo : EIATTR_NUM_BARRIERS
	.align		4
        /*0020*/ 	.byte	0x02, 0x4c
        /*0022*/ 	.byte	0x01
	.zero		1


	//----- nvinfo : EIATTR_MERCURY_ISA_VERSION
	.align		4
        /*0024*/ 	.byte	0x03, 0x5f
        /*0026*/ 	.short	0x0101


	//----- nvinfo : EIATTR_COOP_GROUP_MASK_REGIDS
	.align		4
        /*0028*/ 	.byte	0x04, 0x29
        /*002a*/ 	.short	(.L_2901 - .L_2900)


	//   ....[0]....
.L_2900:
        /*002c*/ 	.word	0xffffffff


	//   ....[1]....
        /*0030*/ 	.word	0xffffffff


	//   ....[2]....
        /*0034*/ 	.word	0xffffffff


	//   ....[3]....
        /*0038*/ 	.word	0xffffffff


	//   ....[4]....
        /*003c*/ 	.word	0xffffffff


	//   ....[5]....
        /*0040*/ 	.word	0xffffffff


	//   ....[6]....
        /*0044*/ 	.word	0xffffffff


	//   ....[7]....
        /*0048*/ 	.word	0xffffffff


	//   ....[8]....
        /*004c*/ 	.word	0xffffffff


	//   ....[9]....
        /*0050*/ 	.word	0xffffffff


	//   ....[10]....
        /*0054*/ 	.word	0xffffffff


	//   ....[11]....
        /*0058*/ 	.word	0xffffffff


	//   ....[12]....
        /*005c*/ 	.word	0xffffffff


	//   ....[13]....
        /*0060*/ 	.word	0xffffffff


	//   ....[14]....
        /*0064*/ 	.word	0xffffffff


	//   ....[15]....
        /*0068*/ 	.word	0xffffffff


	//   ....[16]....
        /*006c*/ 	.word	0xffffffff


	//----- nvinfo : EIATTR_COOP_GROUP_INSTR_OFFSETS
	.align		4
.L_2901:
        /*0070*/ 	.byte	0x04, 0x28
        /*0072*/ 	.short	(.L_2903 - .L_2902)


	//   ....[0]....
.L_2902:
        /*0074*/ 	.word	0x00001290


	//   ....[1]....
        /*0078*/ 	.word	0x00001320


	//   ....[2]....
        /*007c*/ 	.word	0x00003f40


	//   ....[3]....
        /*0080*/ 	.word	0x00004530


	//   ....[4]....
        /*0084*/ 	.word	0x00004b70


	//   ....[5]....
        /*0088*/ 	.word	0x00004bc0


	//   ....[6]....
        /*008c*/ 	.word	0x00004bf0


	//   ....[7]....
        /*0090*/ 	.word	0x00004c20


	//   ....[8]....
        /*0094*/ 	.word	0x00004c50


	//   ....[9]....
        /*0098*/ 	.word	0x00004c80


	//   ....[10]....
        /*009c*/ 	.word	0x00004cd0


	//   ....[11]....
        /*00a0*/ 	.word	0x00004ce0


	//   ....[12]....
        /*00a4*/ 	.word	0x00004d30


	//   ....[13]....
        /*00a8*/ 	.word	0x00004d40


	//   ....[14]....
        /*00ac*/ 	.word	0x00004dd0


	//   ....[15]....
        /*00b0*/ 	.word	0x00004de0


	//   ....[16]....
        /*00b4*/ 	.word	0x00005470


	//----- nvinfo : EIATTR_VRC_CTA_INIT_COUNT
	.align		4
.L_2903:
        /*00b8*/ 	.byte	0x02, 0x4a
	.zero		1
	.zero		1


	//----- nvinfo : EIATTR_EXIT_INSTR_OFFSETS
	.align		4
        /*00bc*/ 	.byte	0x04, 0x1c
        /*00be*/ 	.short	(.L_2905 - .L_2904)


	//   ....[0]....
.L_2904:
        /*00c0*/ 	.word	0x00000290


	//   ....[1]....
        /*00c4*/ 	.word	0x00000e90


	//   ....[2]....
        /*00c8*/ 	.word	0x000011a0


	//   ....[3]....
        /*00cc*/ 	.word	0x00005580


	//----- nvinfo : EIATTR_MAX_THREADS
	.align		4
.L_2905:
        /*00d0*/ 	.byte	0x04, 0x05
        /*00d2*/ 	.short	(.L_2907 - .L_2906)
.L_2906:
        /*00d4*/ 	.word	0x00000020
        /*00d8*/ 	.word	0x00000001
        /*00dc*/ 	.word	0x00000001


	//----- nvinfo : EIATTR_CRS_STACK_SIZE
	.align		4
.L_2907:
        /*00e0*/ 	.byte	0x04, 0x1e
        /*00e2*/ 	.short	(.L_2909 - .L_2908)
.L_2908:
        /*00e4*/ 	.word	0x00000000


	//----- nvinfo : EIATTR_CBANK_PARAM_SIZE
	.align		4
.L_2909:
        /*00e8*/ 	.byte	0x03, 0x19
        /*00ea*/ 	.short	0x0188


	//----- nvinfo : EIATTR_PARAM_CBANK
	.align		4
        /*00ec*/ 	.byte	0x04, 0x0a
        /*00ee*/ 	.short	(.L_2911 - .L_2910)
	.align		4
.L_2910:
        /*00f0*/ 	.word	index@(.nv.constant0._Z25selective_scan_fwd_kernelI32Selective_Scan_fwd_kernel_traitsILi32ELi16ELi1ELb1ELb1ELb1ELb0ELb0EN3c104HalfEfS2_EEv13SSMParamsBase)
        /*00f4*/ 	.short	0x0380
        /*00f6*/ 	.short	0x0188


	//----- nvinfo : EIATTR_SW_WAR
	.align		4
.L_2911:
        /*00f8*/ 	.byte	0x04, 0x36
        /*00fa*/ 	.short	(.L_2913 - .L_2912)
.L_2912:
        /*00fc*/ 	.word	0x00000008
.L_2913:


//--------------------- .nv.info._Z25selective_scan_fwd_kernelI32Selective_Scan_fwd_kernel_traitsILi32ELi16ELi1ELb1ELb1ELb1ELb0ELb1EN3c104HalfEfS2_EEv13SSMParamsBase --------------------------
	.section	.nv.info._Z25selective_scan_fwd_kernelI32Selective_Scan_fwd_kernel_traitsILi32ELi16ELi1ELb1ELb1ELb1ELb0ELb1EN3c104HalfEfS2_EEv13SSMParamsBase,"",@"SHT_CUDA_INFO"
	.sectionflags	@""
	.align	4


	//----- nvinfo : EIATTR_CUDA_API_VERSION
	.align		4
        /*0000*/ 	.byte	0x04, 0x37
        /*0002*/ 	.short	(.L_2915 - .L_2914)
.L_2914:
        /*0004*/ 	.word	0x00000082


	//----- nvinfo : EIATTR_KPARAM_INFO
	.align		4
.L_2915:
        /*0008*/ 	.byte	0x04, 0x17
        /*000a*/ 	.short	(.L_2917 - .L_2916)
.L_2916:
        /*000c*/ 	.word	0x00000000
        /*0010*/ 	.short	0x0000
        /*0012*/ 	.short	0x0000
        /*0014*/ 	.byte	0x00, 0xf0, 0x21, 0x06


	//----- nvinfo : EIATTR_SPARSE_MMA_MASK
	.align		4
.L_2917:
        /*0018*/ 	.byte	0x03, 0x50
        /*001a*/ 	.short	0x0000


	//----- nvinfo : EIATTR_MAXREG_COUNT
	.align		4
        /*001c*/ 	.byte	0x03, 0x1b
        /*001e*/ 	.short	0x00ff


	//----- nvinfo : EIATTR_NUM_BARRIERS
	.align		4
        /*0020*/ 	.byte	0x02, 0x4c
        /*0022*/ 	.byte	0x01
	.zero		1


	//----- nvinfo : EIATTR_MERCURY_ISA_VERSION
	.align		4
        /*0024*/ 	.byte	0x03, 0x5f
        /*0026*/ 	.short	0x0101


	//----- nvinfo : EIATTR_COOP_GROUP_MASK_REGIDS
	.align		4
        /*0028*/ 	.byte	0x04, 0x29
        /*002a*/ 	.short	(.L_2919 - .L_2918)


	//   ....[0]....
.L_2918:
        /*002c*/ 	.word	0xffffffff


	//   ....[1]....
        /*0030*/ 	.word	0xffffffff


	//   ....[2]....
        /*0034*/ 	.word	0xffffffff


	//   ....[3]....
        /*0038*/ 	.word	0xffffffff


	//   ....[4]....
        /*003c*/ 	.word	0xffffffff


	//   ....[5]....
        /*0040*/ 	.word	0xffffffff


	//   ....[6]....
        /*0044*/ 	.word	0xffffffff


	//   ....[7]....
        /*0048*/ 	.word	0xffffffff


	//   ....[8]....
        /*004c*/ 	.word	0xffffffff


	//   ....[9]....
        /*0050*/ 	.word	0xffffffff


	//   ....[10]....
        /*0054*/ 	.word	0xffffffff


	//   ....[11]....
        /*0058*/ 	.word	0xffffffff


	//   ....[12]....
        /*005c*/ 	.word	0xffffffff


	//   ....[13]....
        /*0060*/ 	.word	0xffffffff


	//   ....[14]....
        /*0064*/ 	.word	0xffffffff


	//   ....[15]....
        /*0068*/ 	.word	0xffffffff


	//   ....[16]....
        /*006c*/ 	.word	0xffffffff


	//----- nvinfo : EIATTR_COOP_GROUP_INSTR_OFFSETS
	.align		4
.L_2919:
        /*0070*/ 	.byte	0x04, 0x28
        /*0072*/ 	.short	(.L_2921 - .L_2920)


	//   ....[0]....
.L_2920:
        /*0074*/ 	.word	0x00001c10


	//   ....[1]....
        /*0078*/ 	.word	0x00002070


	//   ....[2]....
        /*007c*/ 	.word	0x000053b0


	//   ....[3]....
        /*0080*/ 	.word	0x00005bd0


	//   ....[4]....
        /*0084*/ 	.word	0x00006620


	//   ....[5]....
        /*0088*/ 	.word	0x00006670


	//   ....[6]....
        /*008c*/ 	.word	0x000066a0


	//   ....[7]....
        /*0090*/ 	.word	0x000066d0


	//   ....[8]....
        /*0094*/ 	.word	0x00006700


	//   ....[9]....
        /*0098*/ 	.word	0x00006730


	//   ....[10]....
        /*009c*/ 	.word	0x00006780


	//   ....[11]....
        /*00a0*/ 	.word	0x00006790


	//   ....[12]....
        /*00a4*/ 	.word	0x000067e0


	//   ....[13]....
        /*00a8*/ 	.word	0x000067f0


	//   ....[14]....
        /*00ac*/ 	.word	0x00006880


	//   ....[15]....
        /*00b0*/ 	.word	0x00006890


	//   ....[16]....
        /*00b4*/ 	.word	0x000070b0


	//----- nvinfo : EIATTR_VRC_CTA_INIT_COUNT
	.align		4
.L_2921:
        /*00b8*/ 	.byte	0x02, 0x4a
	.zero		1
	.zero		1


	//----- nvinfo : EIATTR_EXIT_INSTR_OFFSETS
	.align		4
        /*00bc*/ 	.byte	0x04, 0x1c
        /*00be*/ 	.short	(.L_2923 - .L_2922)


	//   ....[0]....
.L_2922:
        /*00c0*/ 	.word	0x000002e0


	//   ....[1]....
        /*00c4*/ 	.word	0x00000fa0


	//   ....[2]....
        /*00c8*/ 	.word	0x00001370


	//   ....[3]....
        /*00cc*/ 	.word	0x000074c0


	//----- nvinfo : EIATTR_MAX_THREADS
	.align		4
.L_2923:
        /*00d0*/ 	.byte	0x04, 0x05
        /*00d2*/ 	.short	(.L_2925 - .L_2924)
.L_2924:
        /*00d4*/ 	.word	0x00000020
        /*00d8*/ 	.word	0x00000001
        /*00dc*/ 	.word	0x00000001


	//----- nvinfo : EIATTR_CRS_STACK_SIZE
	.align		4
.L_2925:
        /*00e0*/ 	.byte	0x04, 0x1e
        /*00e2*/ 	.short	(.L_2927 - .L_2926)
.L_2926:
        /*00e4*/ 	.word	0x00000000


	//----- nvinfo : EIATTR_CBANK_PARAM_SIZE
	.align		4
.L_2927:
        /*00e8*/ 	.byte	0x03, 0x19
        /*00ea*/ 	.short	0x0188


	//----- nvinfo : EIATTR_PARAM_CBANK
	.align		4
        /*00ec*/ 	.byte	0x04, 0x0a
        /*00ee*/ 	.short	(.L_2929 - .L_2928)
	.align		4
.L_2928:
        /*00f0*/ 	.word	index@(.nv.constant0._Z25selective_scan_fwd_kernelI32Selective_Scan_fwd_kernel_traitsILi32ELi16ELi1ELb1ELb1ELb1ELb0ELb1EN3c104HalfEfS2_EEv13SSMParamsBase)
        /*00f4*/ 	.short	0x0380
        /*00f6*/ 	.short	0x0188


	//----- nvinfo : EIATTR_SW_WAR
	.align		4
.L_2929:
        /*00f8*/ 	.byte	0x04, 0x36
        /*00fa*/ 	.short	(.L_2931 - .L_2930)
.L_2930:
        /*00fc*/ 	.word	0x00000008
.L_2931:


//--------------------- .nv.info._Z25selective_scan_fwd_kernelI32Selective_Scan_fwd_kernel_traitsILi32ELi16ELi1ELb1ELb1ELb1ELb1ELb0EN3c104HalfEfS2_EEv13SSMParamsBase --------------------------
	.section	.nv.info._Z25selective_scan_fwd_kernelI32Selective_Scan_fwd_kernel_traitsILi32ELi16ELi1ELb1ELb1ELb1ELb1ELb0EN3c104HalfEfS2_EEv13SSMParamsBase,"",@"SHT_CUDA_INFO"
	.sectionflags	@""
	.align	4


	//----- nvinfo : EIATTR_CUDA_API_VERSION
	.align		4
        /*0000*/ 	.byte	0x04, 0x37
        /*0002*/ 	.short	(.L_2933 - .L_2932)
.L_2932:
        /*0004*/ 	.word	0x00000082


	//----- nvinfo : EIATTR_KPARAM_INFO
	.align		4
.L_2933:
        /*0008*/ 	.byte	0x04, 0x17
        /*000a*/ 	.short	(.L_2935 - .L_2934)
.L_2934:
        /*000c*/ 	.word	0x00000000
        /*0010*/ 	.short	0x0000
        /*0012*/ 	.short	0x0000
        /*0014*/ 	.byte	0x00, 0xf0, 0x21, 0x06


	//----- nvinfo : EIATTR_SPARSE_MMA_MASK
	.align		4
.L_2935:
        /*0018*/ 	.byte	0x03, 0x50
        /*001a*/ 	.short	0x0000


	//----- nvinfo : EIATTR_MAXREG_COUNT
	.align		4
        /*001c*/ 	.byte	0x03, 0x1b
        /*001e*/ 	.short	0x00ff


	//----- nvinfo : EIATTR_NUM_BARRIERS
	.align		4
        /*0020*/ 	.byte	0x02, 0x4c
        /*0022*/ 	.byte	0x01
	.zero		1


	//----- nvinfo : EIATTR_MERCURY_ISA_VERSION
	.align		4
        /*0024*/ 	.byte	0x03, 0x5f
        /*0026*/ 	.short	0x0101


	//----- nvinfo : EIATTR_COOP_GROUP_MASK_REGIDS
	.align		4
        /*0028*/ 	.byte	0x04, 0x29
        /*002a*/ 	.short	(.L_2937 - .L_2936)


	//   ....[0]....
.L_2936:
        /*002c*/ 	.word	0xffffffff


	//   ....[1]....
        /*0030*/ 	.word	0xffffffff


	//   ....[2]....
        /*0034*/ 	.word	0xffffffff


	//   ....[3]....
        /*0038*/ 	.word	0xffffffff


	//   ....[4]....
        /*003c*/ 	.word	0xffffffff


	//   ....[5]....
        /*0040*/ 	.word	0xffffffff


	//   ....[6]....
        /*0044*/ 	.word	0xffffffff


	//   ....[7]....
        /*0048*/ 	.word	0xffffffff


	//   ....[8]....
        /*004c*/ 	.word	0xffffffff


	//   ....[9]....
        /*0050*/ 	.word	0xffffffff


	//   ....[10]....
        /*0054*/ 	.word	0xffffffff


	//   ....[11]....
        /*0058*/ 	.word	0xffffffff


	//   ....[12]....
        /*005c*/ 	.word	0xffffffff


	//   ....[13]....
        /*0060*/ 	.word	0xffffffff


	//   ....[14]....
        /*0064*/ 	.word	0xffffffff


	//   ....[15]....
        /*0068*/ 	.word	0xffffffff


	//   ....[16]....
        /*006c*/ 	.word	0xffffffff


	//   ....[17]....
        /*0070*/ 	.word	0xffffffff


	//   ....[18]....
        /*0074*/ 	.word	0xffffffff


	//----- nvinfo : EIATTR_COOP_GROUP_INSTR_OFFSETS
	.align		4
.L_2937:
        /*0078*/ 	.byte	0x04, 0x28
        /*007a*/ 	.short	(.L_2939 - .L_2938)


	//   ....[0]....
.L_2938:
        /*007c*/ 	.word	0x000012d0


	//   ....[1]....
        /*0080*/ 	.word	0x00001360


	//   ....[2]....
        /*0084*/ 	.word	0x00003fc0


	//   ....[3]....
        /*0088*/ 	.word	0x000045b0


	//   ....[4]....
        /*008c*/ 	.word	0x00004bf0


	//   ....[5]....
        /*0090*/ 	.word	0x00004c40


	//   ....[6]....
        /*0094*/ 	.word	0x00004c70


	//   ....[7]....
        /*0098*/ 	.word	0x00004ca0


	//   ....[8]....
        /*009c*/ 	.word	0x00004cd0


	//   ....[9]....
        /*00a0*/ 	.word	0x00004d00


	//   ....[10]....
        /*00a4*/ 	.word	0x00004d50


	//   ....[11]....
        /*00a8*/ 	.word	0x00004d60


	//   ....[12]....
        /*00ac*/ 	.word	0x00004db0


	//   ....[13]....
        /*00b0*/ 	.word	0x00004dc0


	//   ....[14]....
        /*00b4*/ 	.word	0x00004e50


	//   ....[15]....
        /*00b8*/ 	.word	0x00004e60


	//   ....[16]....
        /*00bc*/ 	.word	0x000054d0


	//   ....[17]....
        /*00c0*/ 	.word	0x00005680


	//   ....[18]....
        /*00c4*/ 	.word	0x00005f10


	//----- nvinfo : EIATTR_VRC_CTA_INIT_COUNT
	.align		4
.L_2939:
        /*00c8*/ 	.byte	0x02, 0x4a
	.zero		1
	.zero		1


	//----- nvinfo : EIATTR_EXIT_INSTR_OFFSETS
	.align		4
        /*00cc*/ 	.byte	0x04, 0x1c
        /*00ce*/ 	.short	(.L_2941 - .L_2940)


	//   ....[0]....
.L_2940:
        /*00d0*/ 	.word	0x00000290


	//   ....[1]....
        /*00d4*/ 	.word	0x00000e90


	//   ....[2]....
        /*00d8*/ 	.word	0x000011c0


	//   ....[3]....
        /*00dc*/ 	.word	0x00005fb0


	//----- nvinfo : EIATTR_MAX_THREADS
	.align		4
.L_2941:
        /*00e0*/ 	.byte	0x04, 0x05
        /*00e2*/ 	.short	(.L_2943 - .L_2942)
.L_2942:
        /*00e4*/ 	.word	0x00000020
        /*00e8*/ 	.word	0x00000001
        /*00ec*/ 	.word	0x00000001


	//----- nvinfo : EIATTR_CRS_STACK_SIZE
	.align		4
.L_2943:
        /*00f0*/ 	.byte	0x04, 0x1e
        /*00f2*/ 	.short	(.L_2945 - .L_2944)
.L_2944:
        /*00f4*/ 	.word	0x00000000


	//----- nvinfo : EIATTR_CBANK_PARAM_SIZE
	.align		4
.L_2945:
        /*00f8*/ 	.byte	0x03, 0x19
        /*00fa*/ 	.short	0x0188


	//----- nvinfo : EIATTR_PARAM_CBANK
	.align		4
        /*00fc*/ 	.byte	0x04, 0x0a
        /*00fe*/ 	.short	(.L_2947 - .L_2946)
	.align		4
.L_2946:
        /*0100*/ 	.word	index@(.nv.constant0._Z25selective_scan_fwd_kernelI32Selective_Scan_fwd_kernel_traitsILi32ELi16ELi1ELb1ELb1ELb1ELb1ELb0EN3c104HalfEfS2_EEv13SSMParamsBase)
        /*0104*/ 	.short	0x0380
        /*0106*/ 	.short	0x0188


	//----- nvinfo : EIATTR_SW_WAR
	.align		4
.L_2947:
        /*0108*/ 	.byte	0x04, 0x36
        /*010a*/ 	.short	(.L_2949 - .L_2948)
.L_2948:
        /*010c*/ 	.word	0x00000008
.L_2949:


//--------------------- .nv.info._Z25selective_scan_fwd_kernelI32Selective_Scan_fwd_kernel_traitsILi32ELi16ELi1ELb1ELb1ELb1ELb1ELb1EN3c104HalfEfS2_EEv13SSMParamsBase --------------------------
	.section	.nv.info._Z25selective_scan_fwd_kernelI32Selective_Scan_fwd_kernel_traitsILi32ELi16ELi1ELb1ELb1ELb1ELb1ELb1EN3c104HalfEfS2_EEv13SSMParamsBase,"",@"SHT_CUDA_INFO"
	.sectionflags	@""
	.align	4


	//----- nvinfo : EIATTR_CUDA_API_VERSION
	.align		4
        /*0000*/ 	.byte	0x04, 0x37
        /*0002*/ 	.short	(.L_2951 - .L_2950)
.L_2950:
        /*0004*/ 	.word	0x00000082


	//----- nvinfo : EIATTR_KPARAM_INFO
	.align		4
.L_2951:
        /*0008*/ 	.byte	0x04, 0x17
        /*000a*/ 	.short	(.L_2953 - .L_2952)
.L_2952:
        /*000c*/ 	.word	0x00000000
        /*0010*/ 	.short	0x0000
        /*0012*/ 	.short	0x0000
        /*0014*/ 	.byte	0x00, 0xf0, 0x21, 0x06


	//----- nvinfo : EIATTR_SPARSE_MMA_MASK
	.align		4
.L_2953:
        /*0018*/ 	.byte	0x03, 0x50
        /*001a*/ 	.short	0x0000


	//----- nvinfo : EIATTR_MAXREG_COUNT
	.align		4
        /*001c*/ 	.byte	0x03, 0x1b
        /*001e*/ 	.short	0x00ff


	//----- nvinfo : EIATTR_NUM_BARRIERS
	.align		4
        /*0020*/ 	.byte	0x02, 0x4c
        /*0022*/ 	.byte	0x01
	.zero		1


	//----- nvinfo : EIATTR_MERCURY_ISA_VERSION
	.align		4
        /*0024*/ 	.byte	0x03, 0x5f
        /*0026*/ 	.short	0x0101


	//----- nvinfo : EIATTR_COOP_GROUP_MASK_REGIDS
	.align		4
        /*0028*/ 	.byte	0x04, 0x29
        /*002a*/ 	.short	(.L_2955 - .L_2954)


	//   ....[0]....
.L_2954:
        /*002c*/ 	.word	0xffffffff


	//   ....[1]....
        /*0030*/ 	.word	0xffffffff


	//   ....[2]....
        /*0034*/ 	.word	0xffffffff


	//   ....[3]....
        /*0038*/ 	.word	0xffffffff


	//   ....[4]....
        /*003c*/ 	.word	0xffffffff


	//   ....[5]....
        /*0040*/ 	.word	0xffffffff


	//   ....[6]....
        /*0044*/ 	.word	0xffffffff


	//   ....[7]....
        /*0048*/ 	.word	0xffffffff


	//   ....[8]....
        /*004c*/ 	.word	0xffffffff


	//   ....[9]....
        /*0050*/ 	.word	0xffffffff


	//   ....[10]....
        /*0054*/ 	.word	0xffffffff


	//   ....[11]....
        /*0058*/ 	.word	0xffffffff


	//   ....[12]....
        /*005c*/ 	.word	0xffffffff


	//   ....[13]....
        /*0060*/ 	.word	0xffffffff


	//   ....[14]....
        /*0064*/ 	.word	0xffffffff


	//   ....[15]....
        /*0068*/ 	.word	0xffffffff


	//   ....[16]....
        /*006c*/ 	.word	0xffffffff


	//   ....[17]....
        /*0070*/ 	.word	0xffffffff


	//   ....[18]....
        /*0074*/ 	.word	0xffffffff


	//----- nvinfo : EIATTR_COOP_GROUP_INSTR_OFFSETS
	.align		4
.L_2955:
        /*0078*/ 	.byte	0x04, 0x28
        /*007a*/ 	.short	(.L_2957 - .L_2956)


	//   ....[0]....
.L_2956:
        /*007c*/ 	.word	0x00001de0


	//   ....[1]....
        /*0080*/ 	.word	0x00002270


	//   ....[2]....
        /*0084*/ 	.word	0x00005980


	//   ....[3]....
        /*0088*/ 	.word	0x00006960


	//   ....[4]....
        /*008c*/ 	.word	0x00006ee0


	//   ....[5]....
        /*0090*/ 	.word	0x00006f20


	//   ....[6]....
        /*0094*/ 	.word	0x00006f50


	//   ....[7]....
        /*0098*/ 	.word	0x00006f80


	//   ....[8]....
        /*009c*/ 	.word	0x00006fc0


	//   ....[9]....
        /*00a0*/ 	.word	0x00006fe0


	//   ....[10]....
        /*00a4*/ 	.word	0x00007030


	//   ....[11]....
        /*00a8*/ 	.word	0x00007040


	//   ....[12]....
        /*00ac*/ 	.word	0x00007080


	//   ....[13]....
        /*00b0*/ 	.word	0x000070a0


	//   ....[14]....
        /*00b4*/ 	.word	0x000070f0


	//   ....[15]....
        /*00b8*/ 	.word	0x00007110


	//   ....[16]....
        /*00bc*/ 	.word	0x00007bd0


	//   ....[17]....
        /*00c0*/ 	.word	0x00008330


	//   ....[18]....
        /*00c4*/ 	.word	0x00008d50


	//----- nvinfo : EIATTR_VRC_CTA_INIT_COUNT
	.align		4
.L_2957:
        /*00c8*/ 	.byte	0x02, 0x4a
	.zero		1
	.zero		1


	//----- nvinfo : EIATTR_EXIT_INSTR_OFFSETS
	.align		4
        /*00cc*/ 	.byte	0x04, 0x1c
        /*00ce*/ 	.short	(.L_2959 - .L_2958)


	//   ....[0]....
.L_2958:
        /*00d0*/ 	.word	0x000002e0


	//   ....[1]....
        /*00d4*/ 	.word	0x00000fa0


	//   ....[2]....
        /*00d8*/ 	.word	0x00001370


	//   ....[3]....
        /*00dc*/ 	.word	0x000091d0


	//----- nvinfo : EIATTR_MAX_THREADS
	.align		4
.L_2959:
        /*00e0*/ 	.byte	0x04, 0x05
        /*00e2*/ 	.short	(.L_2961 - .L_2960)
.L_2960:
        /*00e4*/ 	.word	0x00000020
        /*00e8*/ 	.word	0x00000001
        /*00ec*/ 	.word	0x00000001


	//----- nvinfo : EIATTR_CRS_STACK_SIZE
	.align		4
.L_2961:
        /*00f0*/ 	.byte	0x04, 0x1e
        /*00f2*/ 	.short	(.L_2963 - .L_2962)
.L_2962:
        /*00f4*/ 	.word	0x00000000


	//----- nvinfo : EIATTR_CBANK_PARAM_SIZE
	.align		4
.L_2963:
        /*00f8*/ 	.byte	0x03, 0x19
        /*00fa*/ 	.short	0x0188


	//----- nvinfo : EIATTR_PARAM_CBANK
	.align		4
        /*00fc*/ 	.byte	0x04, 0x0a
        /*00fe*/ 	.short	(.L_2965 - .L_2964)
	.align		4
.L_2964:
        /*0100*/ 	.word	index@(.nv.constant0._Z25selective_scan_fwd_kernelI32Selective_Scan_fwd_kernel_traitsILi32ELi16ELi1ELb1ELb1ELb1ELb1ELb1EN3c104HalfEfS2_EEv13SSMParamsBase)
        /*0104*/ 	.short	0x0380
        /*0106*/ 	.short	0x0188


	//----- nvinfo : EIATTR_SW_WAR
	.align		4
.L_2965:
        /*0108*/ 	.byte	0x04, 0x36
        /*010a*/ 	.short	(.L_2967 - .L_2966)
.L_2966:
        /*010c*/ 	.word	0x00000008
.L_2967:


//--------------------- .nv.info._Z25selective_scan_fwd_kernelI32Selective_Scan_fwd_kernel_traitsILi32ELi8ELi1ELb0ELb1ELb1ELb0ELb0EN3c104HalfEfS2_EEv13SSMParamsBase --------------------------
	.section	.nv.info._Z25selective_scan_fwd_kernelI32Selective_Scan_fwd_kernel_traitsILi32ELi8ELi1ELb0ELb1ELb1ELb0ELb0EN3c104HalfEfS2_EEv13SSMParamsBase,"",@"SHT_CUDA_INFO"
	.sectionflags	@""
	.align	4


	//----- nvinfo : EIATTR_CUDA_API_VERSION
	.align		4
        /*0000*/ 	.byte	0x04, 0x37
        /*0002*/ 	.short	(.L_2969 - .L_2968)
.L_2968:
        /*0004*/ 	.word	0x00000082


	//----- nvinfo : EIATTR_KPARAM_INFO
	.align		4
.L_2969:
        /*0008*/ 	.byte	0x04, 0x17
        /*000a*/ 	.short	(.L_2971 - .L_2970)
.L_2970:
        /*000c*/ 	.word	0x00000000
        /*0010*/ 	.short	0x0000
        /*0012*/ 	.short	0x0000
        /*0014*/ 	.byte	0x00, 0xf0, 0x21, 0x06


	//----- nvinfo : EIATTR_SPARSE_MMA_MASK
	.align		4
.L_2971:
        /*0018*/ 	.byte	0x03, 0x50
        /*001a*/ 	.short	0x0000


	//----- nvinfo : EIATTR_MAXREG_COUNT
	.align		4
        /*001c*/ 	.byte	0x03, 0x1b
        /*001e*/ 	.short	0x00ff


	//----- nvinfo : EIATTR_NUM_BARRIERS
	.align		4
        /*0020*/ 	.byte	0x02, 0x4c
        /*0022*/ 	.byte	0x01
	.zero		1


	//----- nvinfo : EIATTR_MERCURY_ISA_VERSION
	.align		4
        /*0024*/ 	.byte	0x03, 0x5f
        /*0026*/ 	.short	0x0101


	//----- nvinfo : EIATTR_COOP_GROUP_MASK_REGIDS
	.align		4
        /*0028*/ 	.byte	0x04, 0x29
        /*002a*/ 	.short	(.L_2973 - .L_2972)


	//   ....[0]....
.L_2972:
        /*002c*/ 	.word	0xffffffff


	//   ....[1]....
        /*0030*/ 	.word	0xffffffff


	//   ....[2]....
        /*0034*/ 	.word	0xffffffff


	//   ....[3]....
        /*0038*/ 	.word	0xffffffff


	//   ....[4]....
        /*003c*/ 	.word	0xffffffff


	//   ....[5]....
        /*0040*/ 	.word	0xffffffff


	//   ....[6]....
        /*0044*/ 	.word	0xffffffff


	//   ....[7]....
        /*0048*/ 	.word	0xffffffff


	//   ....[8]....
        /*004c*/ 	.word	0xffffffff


	//   ....[9]....
        /*0050*/ 	.word	0xffffffff


	//   ....[10]....
        /*0054*/ 	.word	0xffffffff


	//   ....[11]....
        /*0058*/ 	.word	0xffffffff


	//   ....[12]....
        /*005c*/ 	.word	0xffffffff


	//   ....[13]....
        /*0060*/ 	.word	0xffffffff


	//   ....[14]....
        /*0064*/ 	.word	0xffffffff


	//   ....[15]....
        /*0068*/ 	.word	0xffffffff


	//   ....[16]....
        /*006c*/ 	.word	0xffffffff


	//----- nvinfo : EIATTR_COOP_GROUP_INSTR_OFFSETS
	.align		4
.L_2973:
        /*0070*/ 	.byte	0x04, 0x28
        /*0072*/ 	.short	(.L_2975 - .L_2974)


	//   ....[0]....
.L_2974:
        /*0074*/ 	.word	0x00001620


	//   ....[1]....
        /*0078*/ 	.word	0x00001820


	//   ....[2]....
        /*007c*/ 	.word	0x000033e0


	//   ....[3]....
        /*0080*/ 	.word	0x00003860


	//   ....[4]....
        /*0084*/ 	.word	0x00003d90


	//   ....[5]....
        /*0088*/ 	.word	0x00003de0


	//   ....[6]....
        /*008c*/ 	.word	0x00003e10


	//   ....[7]....
        /*0090*/ 	.word	0x00003e40


	//   ....[8]....
        /*0094*/ 	.word	0x00003e70


	//   ....[9]....
        /*0098*/ 	.word	0x00003ea0


	//   ....[10]....
        /*009c*/ 	.word	0x00003ef0


	//   ....[11]....
        /*00a0*/ 	.word	0x00003f00


	//   ....[12]....
        /*00a4*/ 	.word	0x00003f50


	//   ....[13]....
        /*00a8*/ 	.word	0x00003f60


	//   ....[14]....
        /*00ac*/ 	.word	0x00003ff0


	//   ....[15]....
        /*00b0*/ 	.word	0x00004000


	//   ....[16]....
        /*00b4*/ 	.word	0x000045c0


	//----- nvinfo : EIATTR_VRC_CTA_INIT_COUNT
	.align		4
.L_2975:
        /*00b8*/ 	.byte	0x02, 0x4a
	.zero		1
	.zero		1


	//----- nvinfo : EIATTR_EXIT_INSTR_OFFSETS
	.align		4
        /*00bc*/ 	.byte	0x04, 0x1c
        /*00be*/ 	.short	(.L_2977 - .L_2976)


	//   ....[0]....
.L_2976:
        /*00c0*/ 	.word	0x00000290


	//   ....[1]....
        /*00c4*/ 	.word	0x00000e80


	//   ....[2]....
        /*00c8*/ 	.word	0x00001170


	//   ....[3]....
        /*00cc*/ 	.word	0x00004860


	//----- nvinfo : EIATTR_MAX_THREADS
	.align		4
.L_2977:
        /*00d0*/ 	.byte	0x04, 0x05
        /*00d2*/ 	.short	(.L_2979 - .L_2978)
.L_2978:
        /*00d4*/ 	.word	0x00000020
        /*00d8*/ 	.word	0x00000001
        /*00dc*/ 	.word	0x00000001


	//----- nvinfo : EIATTR_CRS_STACK_SIZE
	.align		4
.L_2979:
        /*00e0*/ 	.byte	0x04, 0x1e
        /*00e2*/ 	.short	(.L_2981 - .L_2980)
.L_2980:
        /*00e4*/ 	.word	0x00000000


	//----- nvinfo : EIATTR_CBANK_PARAM_SIZE
	.align		4
.L_2981:
        /*00e8*/ 	.byte	0x03, 0x19
        /*00ea*/ 	.short	0x0188


	//----- nvinfo : EIATTR_PARAM_CBANK
	.align		4
        /*00ec*/ 	.byte	0x04, 0x0a
        /*00ee*/ 	.short	(.L_2983 - .L_2982)
	.align		4
.L_2982:
        /*00f0*/ 	.word	index@(.nv.constant0._Z25selective_scan_fwd_kernelI32Selective_Scan_fwd_kernel_traitsILi32ELi8ELi1ELb0ELb1ELb1ELb0ELb0EN3c104HalfEfS2_EEv13SSMParamsBase)
        /*00f4*/ 	.short	0x0380
        /*00f6*/ 	.short	0x0188


	//----- nvinfo : EIATTR_SW_WAR
	.align		4
.L_2983:
        /*00f8*/ 	.byte	0x04, 0x36
        /*00fa*/ 	.short	(.L_2985 - .L_2984)
.L_2984:
        /*00fc*/ 	.word	0x00000008
.L_2985:


//--------------------- .nv.info._Z25selective_scan_fwd_kernelI32Selective_Scan_fwd_kernel_traitsILi32ELi8ELi1ELb0ELb1ELb1ELb0ELb1EN3c104HalfEfS2_EEv13SSMParamsBase --------------------------
	.section	.nv.info._Z25selective_scan_fwd_kernelI32Selective_Scan_fwd_kernel_traitsILi32ELi8ELi1ELb0ELb1ELb1ELb0ELb1EN3c104HalfEfS2_EEv13SSMParamsBase,"",@"SHT_CUDA_INFO"
	.sectionflags	@""
	.align	4


	//----- nvinfo : EIATTR_CUDA_API_VERSION
	.align		4
        /*0000*/ 	.byte	0x04, 0x37
        /*0002*/ 	.short	(.L_2987 - .L_2986)
.L_2986:
        /*0004*/ 	.word	0x00000082


	//----- nvinfo : EIATTR_KPARAM_INFO
	.align		4
.L_2987:
        /*0008*/ 	.byte	0x04, 0x17
        /*000a*/ 	.short	(.L_2989 - .L_2988)
.L_2988:
        /*000c*/ 	.word	0x00000000
        /*0010*/ 	.short	0x0000
        /*0012*/ 	.short	0x0000
        /*0014*/ 	.byte	0x00, 0xf0, 0x21, 0x06


	//----- nvinfo : EIATTR_SPARSE_MMA_MASK
	.align		4
.L_2989:
        /*0018*/ 	.byte	0x03, 0x50
        /*001a*/ 	.short	0x0000


	//----- nvinfo : EIATTR_MAXREG_COUNT
	.align		4
        /*001c*/ 	.byte	0x03, 0x1b
        /*001e*/ 	.short	0x00ff


	//----- nvinfo : EIATTR_NUM_BARRIERS
	.align		4
        /*0020*/ 	.byte	0x02, 0x4c
        /*0022*/ 	.byte	0x01
	.zero		1


	//----- nvinfo : EIATTR_MERCURY_ISA_VERSION
	.align		4
        /*0024*/ 	.byte	0x03, 0x5f
        /*0026*/ 	.short	0x0101


	//----- nvinfo : EIATTR_COOP_GROUP_MASK_REGIDS
	.align		4
        /*0028*/ 	.byte	0x04, 0x29
        /*002a*/ 	.short	(.L_2991 - .L_2990)


	//   ....[0]....
.L_2990:
        /*002c*/ 	.word	0xffffffff


	//   ....[1]....
        /*0030*/ 	.word	0xffffffff


	//   ....[2]....
        /*0034*/ 	.word	0xffffffff


	//   ....[3]....
        /*0038*/ 	.word	0xffffffff


	//   ....[4]....
        /*003c*/ 	.word	0xffffffff


	//   ....[5]....
        /*0040*/ 	.word	0xffffffff


	//   ....[6]....
        /*0044*/ 	.word	0xffffffff


	//   ....[7]....
        /*0048*/ 	.word	0xffffffff


	//   ....[8]....
        /*004c*/ 	.word	0xffffffff


	//   ....[9]....
        /*0050*/ 	.word	0xffffffff


	//   ....[10]....
        /*0054*/ 	.word	0xffffffff


	//   ....[11]....
        /*0058*/ 	.word	0xffffffff


	//   ....[12]....
        /*005c*/ 	.word	0xffffffff


	//   ....[13]....
        /*0060*/ 	.word	0xffffffff


	//   ....[14]....
        /*0064*/ 	.word	0xffffffff


	//   ....[15]....
        /*0068*/ 	.word	0xffffffff


	//   ....[16]....
        /*006c*/ 	.word	0xffffffff


	//----- nvinfo : EIATTR_COOP_GROUP_INSTR_OFFSETS
	.align		4
.L_2991:
        /*0070*/ 	.byte	0x04, 0x28
        /*0072*/ 	.short	(.L_2993 - .L_2992)


	//   ....[0]....
.L_2992:
        /*0074*/ 	.word	0x000016e0


	//   ....[1]....
        /*0078*/ 	.word	0x000018e0


	//   ....[2]....
        /*007c*/ 	.word	0x000034a0


	//   ....[3]....
        /*0080*/ 	.word	0x00003900


	//   ....[4]....
        /*0084*/ 	.word	0x00003e40


	//   ....[5]....
        /*0088*/ 	.word	0x00003e90


	//   ....[6]....
        /*008c*/ 	.word	0x00003ec0


	//   ....[7]....
        /*0090*/ 	.word	0x00003ef0


	//   ....[8]....
        /*0094*/ 	.word	0x00003f20


	//   ....[9]....
        /*0098*/ 	.word	0x00003f50


	//   ....[10]....
        /*009c*/ 	.word	0x00003fa0


	//   ....[11]....
        /*00a0*/ 	.word	0x00003fb0


	//   ....[12]....
        /*00a4*/ 	.word	0x00004000


	//   ....[13]....
        /*00a8*/ 	.word	0x00004010


	//   ....[14]....
        /*00ac*/ 	.word	0x000040a0


	//   ....[15]....
        /*00b0*/ 	.word	0x000040b0


	//   ....[16]....
        /*00b4*/ 	.word	0x000046b0


	//----- nvinfo : EIATTR_VRC_CTA_INIT_COUNT
	.align		4
.L_2993:
        /*00b8*/ 	.byte	0x02, 0x4a
	.zero		1
	.zero		1


	//----- nvinfo : EIATTR_EXIT_INSTR_OFFSETS
	.align		4
        /*00bc*/ 	.byte	0x04, 0x1c
        /*00be*/ 	.short	(.L_2995 - .L_2994)


	//   ....[0]....
.L_2994:
        /*00c0*/ 	.word	0x000002e0


	//   ....[1]....
        /*00c4*/ 	.word	0x00000f60


	//   ....[2]....
        /*00c8*/ 	.word	0x00001230


	//   ....[3]....
        /*00cc*/ 	.word	0x00004930


	//----- nvinfo : EIATTR_MAX_THREADS
	.align		4
.L_2995:
        /*00d0*/ 	.byte	0x04, 0x05
        /*00d2*/ 	.short	(.L_2997 - .L_2996)
.L_2996:
        /*00d4*/ 	.word	0x00000020
        /*00d8*/ 	.word	0x00000001
        /*00dc*/ 	.word	0x00000001


	//----- nvinfo : EIATTR_CRS_STACK_SIZE
	.align		4
.L_2997:
        /*00e0*/ 	.byte	0x04, 0x1e
        /*00e2*/ 	.short	(.L_2999 - .L_2998)
.L_2998:
        /*00e4*/ 	.word	0x00000000


	//----- nvinfo : EIATTR_CBANK_PARAM_SIZE
	.align		4
.L_2999:
        /*00e8*/ 	.byte	0x03, 0x19
        /*00ea*/ 	.short	0x0188


	//----- nvinfo : EIATTR_PARAM_CBANK
	.align		4
        /*00ec*/ 	.byte	0x04, 0x0a
        /*00ee*/ 	.short	(.L_3001 - .L_3000)
	.align		4
.L_3000:
        /*00f0*/ 	.word	index@(.nv.constant0._Z25selective_scan_fwd_kernelI32Selective_Scan_fwd_kernel_traitsILi32ELi8ELi1ELb0ELb1ELb1ELb0ELb1EN3c104HalfEfS2_EEv13SSMParamsBase)
        /*00f4*/ 	.short	0x0380
        /*00f6*/ 	.short	0x0188


	//----- nvinfo : EIATTR_SW_WAR
	.align		4
.L_3001:
        /*00f8*/ 	.byte	0x04, 0x36
        /*00fa*/ 	.short	(.L_3003 - .L_3002)
.L_3002:
        /*00fc*/ 	.word	0x00000008
.L_3003:


//--------------------- .nv.info._Z25selective_scan_fwd_kernelI32Selective_Scan_fwd_kernel_traitsILi32ELi8ELi1ELb0ELb1ELb1ELb1ELb0EN3c104HalfEfS2_EEv13SSMParamsBase --------------------------
	.section	.nv.info._Z25selective_scan_fwd_kernelI32Selective_Scan_fwd_kernel_traitsILi32ELi8ELi1ELb0ELb1ELb1ELb1ELb0EN3c104HalfEfS2_EEv13SSMParamsBase,"",@"SHT_CUDA_INFO"
	.sectionflags	@""
	.align	4


	//----- nvinfo : EIATTR_CUDA_API_VERSION
	.align		4
        /*0000*/ 	.byte	0x04, 0x37
        /*0002*/ 	.short	(.L_3005 - .L_3004)
.L_3004:
        /*0004*/ 	.word	0x00000082


	//----- nvinfo : EIATTR_KPARAM_INFO
	.align		4
.L_3005:
        /*0008*/ 	.byte	0x04, 0x17
        /*000a*/ 	.short	(.L_3007 - .L_3006)
.L_3006:
        /*000c*/ 	.word	0x00000000
        /*0010*/ 	.short	0x0000
        /*0012*/ 	.short	0x0000
        /*0014*/ 	.byte	0x00, 0xf0, 0x21, 0x06


	//----- nvinfo : EIATTR_SPARSE_MMA_MASK
	.align		4
.L_3007:
        /*0018*/ 	.byte	0x03, 0x50
        /*001a*/ 	.short	0x0000


	//----- nvinfo : EIATTR_MAXREG_COUNT
	.align		4
        /*001c*/ 	.byte	0x03, 0x1b
        /*001e*/ 	.short	0x00ff


	//----- nvinfo : EIATTR_NUM_BARRIERS
	.align		4
        /*0020*/ 	.byte	0x02, 0x4c
        /*0022*/ 	.byte	0x01
	.zero		1


	//----- nvinfo : EIATTR_MERCURY_ISA_VERSION
	.align		4
        /*0024*/ 	.byte	0x03, 0x5f
        /*0026*/ 	.short	0x0101


	//----- nvinfo : EIATTR_COOP_GROUP_MASK_REGIDS
	.align		4
        /*0028*/ 	.byte	0x04, 0x29
        /*002a*/ 	.short	(.L_3009 - .L_3008)


	//   ....[0]....
.L_3008:
        /*002c*/ 	.word	0xffffffff


	//   ....[1]....
        /*0030*/ 	.word	0xffffffff


	//   ....[2]....
        /*0034*/ 	.word	0xffffffff


	//   ....[3]....
        /*0038*/ 	.word	0xffffffff


	//   ....[4]....
        /*003c*/ 	.word	0xffffffff


	//   ....[5]....
        /*0040*/ 	.word	0xffffffff


	//   ....[6]....
        /*0044*/ 	.word	0xffffffff


	//   ....[7]....
        /*0048*/ 	.word	0xffffffff


	//   ....[8]....
        /*004c*/ 	.word	0xffffffff


	//   ....[9]....
        /*0050*/ 	.word	0xffffffff


	//   ....[10]....
        /*0054*/ 	.word	0xffffffff


	//   ....[11]....
        /*0058*/ 	.word	0xffffffff


	//   ....[12]....
        /*005c*/ 	.word	0xffffffff


	//   ....[13]....
        /*0060*/ 	.word	0xffffffff


	//   ....[14]....
        /*0064*/ 	.word	0xffffffff


	//   ....[15]....
        /*0068*/ 	.word	0xffffffff


	//   ....[16]....
        /*006c*/ 	.word	0xffffffff


	//   ....[17]....
        /*0070*/ 	.word	0xffffffff


	//   ....[18]....
        /*0074*/ 	.word	0xffffffff


	//----- nvinfo : EIATTR_COOP_GROUP_INSTR_OFFSETS
	.align		4
.L_3009:
        /*0078*/ 	.byte	0x04, 0x28
        /*007a*/ 	.short	(.L_3011 - .L_3010)


	//   ....[0]....
.L_3010:
        /*007c*/ 	.word	0x00001700


	//   ....[1]....
        /*0080*/ 	.word	0x000018c0


	//   ....[2]....
        /*0084*/ 	.word	0x00003570


	//   ....[3]....
        /*0088*/ 	.word	0x00003c50


	//   ....[4]....
        /*008c*/ 	.word	0x00003fd0


	//   ....[5]....
        /*0090*/ 	.word	0x00004010


	//   ....[6]....
        /*0094*/ 	.word	0x00004040


	//   ....[7]....
        /*0098*/ 	.word	0x00004070


	//   ....[8]....
        /*009c*/ 	.word	0x000040b0


	//   ....[9]....
        /*00a0*/ 	.word	0x000040d0


	//   ....[10]....
        /*00a4*/ 	.word	0x00004120


	//   ....[11]....
        /*00a8*/ 	.word	0x00004130


	//   ....[12]....
        /*00ac*/ 	.word	0x00004170


	//   ....[13]....
        /*00b0*/ 	.word	0x00004190


	//   ....[14]....
        /*00b4*/ 	.word	0x000041e0


	//   ....[15]....
        /*00b8*/ 	.word	0x00004200


	//   ....[16]....
        /*00bc*/ 	.word	0x00004960


	//   ....[17]....
        /*00c0*/ 	.word	0x00004cf0


	//   ....[18]....
        /*00c4*/ 	.word	0x00005280


	//----- nvinfo : EIATTR_VRC_CTA_INIT_COUNT
	.align		4
.L_3011:
        /*00c8*/ 	.byte	0x02, 0x4a
	.zero		1
	.zero		1


	//----- nvinfo : EIATTR_EXIT_INSTR_OFFSETS
	.align		4
        /*00cc*/ 	.byte	0x04, 0x1c
        /*00ce*/ 	.short	(.L_3013 - .L_3012)


	//   ....[0]....
.L_3012:
        /*00d0*/ 	.word	0x00000290


	//   ....[1]....
        /*00d4*/ 	.word	0x00000ed0


	//   ....[2]....
        /*00d8*/ 	.word	0x000011c0


	//   ....[3]....
        /*00dc*/ 	.word	0x00005510


	//----- nvinfo : EIATTR_MAX_THREADS
	.align		4
.L_3013:
        /*00e0*/ 	.byte	0x04, 0x05
        /*00e2*/ 	.short	(.L_3015 - .L_3014)
.L_3014:
        /*00e4*/ 	.word	0x00000020
        /*00e8*/ 	.word	0x00000001
        /*00ec*/ 	.word	0x00000001


	//----- nvinfo : EIATTR_CRS_STACK_SIZE
	.align		4
.L_3015:
        /*00f0*/ 	.byte	0x04, 0x1e
        /*00f2*/ 	.short	(.L_3017 - .L_3016)
.L_3016:
        /*00f4*/ 	.word	0x00000000


	//----- nvinfo : EIATTR_CBANK_PARAM_SIZE
	.align		4
.L_3017:
        /*00f8*/ 	.byte	0x03, 0x19
        /*00fa*/ 	.short	0x0188


	//----- nvinfo : EIATTR_PARAM_CBANK
	.align		4
        /*00fc*/ 	.byte	0x04, 0x0a
        /*00fe*/ 	.short	(.L_3019 - .L_3018)
	.align		4
.L_3018:
        /*0100*/ 	.word	index@(.nv.constant0._Z25selective_scan_fwd_kernelI32Selective_Scan_fwd_kernel_traitsILi32ELi8ELi1ELb0ELb1ELb1ELb1ELb0EN3c104HalfEfS2_EEv13SSMParamsBase)
        /*0104*/ 	.short	0x0380
        /*0106*/ 	.short	0x0188


	//----- nvinfo : EIATTR_SW_WAR
	.align		4
.L_3019:
        /*0108*/ 	.byte	0x04, 0x36
        /*010a*/ 	.short	(.L_3021 - .L_3020)
.L_3020:
        /*010c*/ 	.word	0x00000008
.L_3021:


//--------------------- .nv.info._Z25selective_scan_fwd_kernelI32Selective_Scan_fwd_kernel_traitsILi32ELi8ELi1ELb0ELb1ELb1ELb1ELb1EN3c104HalfEfS2_EEv13SSMParamsBase --------------------------
	.section	.nv.info._Z25selective_scan_fwd_kernelI32Selective_Scan_fwd_kernel_traitsILi32ELi8ELi1ELb0ELb1ELb1ELb1ELb1EN3c104HalfEfS2_EEv13SSMParamsBase,"",@"SHT_CUDA_INFO"
	.sectionflags	@""
	.align	4


	//----- nvinfo : EIATTR_CUDA_API_VERSION
	.align		4
        /*0000*/ 	.byte	0x04, 0x37
        /*0002*/ 	.short	(.L_3023 - .L_3022)
.L_3022:
        /*0004*/ 	.word	0x00000082


	//----- nvinfo : EIATTR_KPARAM_INFO
	.align		4
.L_3023:
        /*0008*/ 	.byte	0x04, 0x17
        /*000a*/ 	.short	(.L_3025 - .L_3024)
.L_3024:
        /*000c*/ 	.word	0x00000000
        /*0010*/ 	.short	0x0000
        /*0012*/ 	.short	0x0000
        /*0014*/ 	.byte	0x00, 0xf0, 0x21, 0x06


	//----- nvinfo : EIATTR_SPARSE_MMA_MASK
	.align		4
.L_3025:
        /*0018*/ 	.byte	0x03, 0x50
        /*001a*/ 	.short	0x0000


	//----- nvinfo : EIATTR_MAXREG_COUNT
	.align		4
        /*001c*/ 	.byte	0x03, 0x1b
        /*001e*/ 	.short	0x00ff


	//----- nvinfo : EIATTR_NUM_BARRIERS
	.align		4
        /*0020*/ 	.byte	0x02, 0x4c
        /*0022*/ 	.byte	0x01
	.zero		1


	//----- nvinfo : EIATTR_MERCURY_ISA_VERSION
	.align		4
        /*0024*/ 	.byte	0x03, 0x5f
        /*0026*/ 	.short	0x0101


	//----- nvinfo : EIATTR_COOP_GROUP_MASK_REGIDS
	.align		4
        /*0028*/ 	.byte	0x04, 0x29
        /*002a*/ 	.short	(.L_3027 - .L_3026)


	//   ....[0]....
.L_3026:
        /*002c*/ 	.word	0xffffffff


	//   ....[1]....
        /*0030*/ 	.word	0xffffffff


	//   ....[2]....
        /*0034*/ 	.word	0xffffffff


	//   ....[3]....
        /*0038*/ 	.word	0xffffffff


	//   ....[4]....
        /*003c*/ 	.word	0xffffffff


	//   ....[5]....
        /*0040*/ 	.word	0xffffffff


	//   ....[6]....
        /*0044*/ 	.word	0xffffffff


	//   ....[7]....
        /*0048*/ 	.word	0xffffffff


	//   ....[8]....
        /*004c*/ 	.word	0xffffffff


	//   ....[9]....
        /*0050*/ 	.word	0xffffffff


	//   ....[10]....
        /*0054*/ 	.word	0xffffffff


	//   ....[11]....
        /*0058*/ 	.word	0xffffffff


	//   ....[12]....
        /*005c*/ 	.word	0xffffffff


	//   ....[13]....
        /*0060*/ 	.word	0xffffffff


	//   ....[14]....
        /*0064*/ 	.word	0xffffffff


	//   ....[15]....
        /*0068*/ 	.word	0xffffffff


	//   ....[16]....
        /*006c*/ 	.word	0xffffffff


	//   ....[17]....
        /*0070*/ 	.word	0xffffffff


	//   ....[18]....
        /*0074*/ 	.word	0xffffffff


	//----- nvinfo : EIATTR_COOP_GROUP_INSTR_OFFSETS
	.align		4
.L_3027:
        /*0078*/ 	.byte	0x04, 0x28
        /*007a*/ 	.short	(.L_3029 - .L_3028)


	//   ....[0]....
.L_3028:
        /*007c*/ 	.word	0x000017b0


	//   ....[1]....
        /*0080*/ 	.word	0x00001970


	//   ....[2]....
        /*0084*/ 	.word	0x00003630


	//   ....[3]....
        /*0088*/ 	.word	0x00003d10


	//   ....[4]....
        /*008c*/ 	.word	0x00004090


	//   ....[5]....
        /*0090*/ 	.word	0x000040d0


	//   ....[6]....
        /*0094*/ 	.word	0x00004100


	//   ....[7]....
        /*0098*/ 	.word	0x00004130


	//   ....[8]....
        /*009c*/ 	.word	0x00004170


	//   ....[9]....
        /*00a0*/ 	.word	0x00004190


	//   ....[10]....
        /*00a4*/ 	.word	0x000041e0


	//   ....[11]....
        /*00a8*/ 	.word	0x000041f0


	//   ....[12]....
        /*00ac*/ 	.word	0x00004230


	//   ....[13]....
        /*00b0*/ 	.word	0x00004250


	//   ....[14]....
        /*00b4*/ 	.word	0x000042a0


	//   ....[15]....
        /*00b8*/ 	.word	0x000042c0


	//   ....[16]....
        /*00bc*/ 	.word	0x00004a80


	//   ....[17]....
        /*00c0*/ 	.word	0x00004e10


	//   ....[18]....
        /*00c4*/ 	.word	0x000053c0


	//----- nvinfo : EIATTR_VRC_CTA_INIT_COUNT
	.align		4
.L_3029:
        /*00c8*/ 	.byte	0x02, 0x4a
	.zero		1
	.zero		1


	//----- nvinfo : EIATTR_EXIT_INSTR_OFFSETS
	.align		4
        /*00cc*/ 	.byte	0x04, 0x1c
        /*00ce*/ 	.short	(.L_3031 - .L_3030)


	//   ....[0]....
.L_3030:
        /*00d0*/ 	.word	0x000002e0


	//   ....[1]....
        /*00d4*/ 	.word	0x00000fa0


	//   ....[2]....
        /*00d8*/ 	.word	0x00001270


	//   ....[3]....
        /*00dc*/ 	.word	0x00005630


	//----- nvinfo : EIATTR_MAX_THREADS
	.align		4
.L_3031:
        /*00e0*/ 	.byte	0x04, 0x05
        /*00e2*/ 	.short	(.L_3033 - .L_3032)
.L_3032:
        /*00e4*/ 	.word	0x00000020
        /*00e8*/ 	.word	0x00000001
        /*00ec*/ 	.word	0x00000001


	//----- nvinfo : EIATTR_CRS_STACK_SIZE
	.align		4
.L_3033:
        /*00f0*/ 	.byte	0x04, 0x1e
        /*00f2*/ 	.short	(.L_3035 - .L_3034)
.L_3034:
        /*00f4*/ 	.word	0x00000000


	//----- nvinfo : EIATTR_CBANK_PARAM_SIZE
	.align		4
.L_3035:
        /*00f8*/ 	.byte	0x03, 0x19
        /*00fa*/ 	.short	0x0188


	//----- nvinfo : EIATTR_PARAM_CBANK
	.align		4
        /*00fc*/ 	.byte	0x04, 0x0a
        /*00fe*/ 	.short	(.L_3037 - .L_3036)
	.align		4
.L_3036:
        /*0100*/ 	.word	index@(.nv.constant0._Z25selective_scan_fwd_kernelI32Selective_Scan_fwd_kernel_traitsILi32ELi8ELi1ELb0ELb1ELb1ELb1ELb1EN3c104HalfEfS2_EEv13SSMParamsBase)
        /*0104*/ 	.short	0x0380
        /*0106*/ 	.short	0x0188


	//----- nvinfo : EIATTR_SW_WAR
	.align		4
.L_3037:
        /*0108*/ 	.byte	0x04, 0x36
        /*010a*/ 	.short	(.L_3039 - .L_3038)
.L_3038:
        /*010c*/ 	.word	0x00000008
.L_3039:


//--------------------- .nv.info._Z25selective_scan_fwd_kernelI32Selective_Scan_fwd_kernel_traitsILi32ELi8ELi1ELb1ELb1ELb1ELb0ELb0EN3c104HalfEfS2_EEv13SSMParamsBase --------------------------
	.section	.nv.info._Z25selective_scan_fwd_kernelI32Selective_Scan_fwd_kernel_traitsILi32ELi8ELi1ELb1ELb1ELb1ELb0ELb0EN3c104HalfEfS2_EEv13SSMParamsBase,"",@"SHT_CUDA_INFO"
	.sectionflags	@""
	.align	4


	//----- nvinfo : EIATTR_CUDA_API_VERSION
	.align		4
        /*0000*/ 	.byte	0x04, 0x37
        /*0002*/ 	.short	(.L_3041 - .L_3040)
.L_3040:
        /*0004*/ 	.word	0x00000082


	//----- nvinfo : EIATTR_KPARAM_INFO
	.align		4
.L_3041:
        /*0008*/ 	.byte	0x04, 0x17
        /*000a*/ 	.short	(.L_3043 - .L_3042)
.L_3042:
        /*000c*/ 	.word	0x00000000
        /*0010*/ 	.short	0x0000
        /*0012*/ 	.short	0x0000
        /*0014*/ 	.byte	0x00, 0xf0, 0x21, 0x06


	//----- nvinfo : EIATTR_SPARSE_MMA_MASK
	.align		4
.L_3043:
        /*0018*/ 	.byte	0x03, 0x50
        /*001a*/ 	.short	0x0000


	//----- nvinfo : EIATTR_MAXREG_COUNT
	.align		4
        /*001c*/ 	.byte	0x03, 0x1b
        /*001e*/ 	.short	0x00ff


	//----- nvinfo : EIATTR_NUM_BARRIERS
	.align		4
        /*0020*/ 	.byte	0x02, 0x4c
        /*0022*/ 	.byte	0x01
	.zero		1


	//----- nvinfo : EIATTR_MERCURY_ISA_VERSION
	.align		4
        /*0024*/ 	.byte	0x03, 0x5f
        /*0026*/ 	.short	0x0101


	//----- nvinfo : EIATTR_COOP_GROUP_MASK_REGIDS
	.align		4
        /*0028*/ 	.byte	0x04, 0x29
        /*002a*/ 	.short	(.L_3045 - .L_3044)


	//   ....[0]....
.L_3044:
        /*002c*/ 	.word	0xffffffff


	//   ....[1]....
        /*0030*/ 	.word	0xffffffff


	//   ....[2]....
        /*0034*/ 	.word	0xffffffff


	//   ....[3]....
        /*0038*/ 	.word	0xffffffff


	//   ....[4]....
        /*003c*/ 	.word	0xffffffff


	//   ....[5]....
        /*0040*/ 	.word	0xffffffff


	//   ....[6]....
        /*0044*/ 	.word	0xffffffff


	//   ....[7]....
        /*0048*/ 	.word	0xffffffff


	//   ....[8]....
        /*004c*/ 	.word	0xffffffff


	//   ....[9]....
        /*0050*/ 	.word	0xffffffff


	//   ....[10]....
        /*0054*/ 	.word	0xffffffff


	//   ....[11]....
        /*0058*/ 	.word	0xffffffff


	//----- nvinfo : EIATTR_COOP_GROUP_INSTR_OFFSETS
	.align		4
.L_3045:
        /*005c*/ 	.byte	0x04, 0x28
        /*005e*/ 	.short	(.L_3047 - .L_3046)


	//   ....[0]....
.L_3046:
        /*0060*/ 	.word	0x000032a0


	//   ....[1]....
        /*0064*/ 	.word	0x000032c0


	//   ....[2]....
        /*0068*/ 	.word	0x00003310


	//   ....[3]....
        /*006c*/ 	.word	0x00003320


	//   ....[4]....
        /*0070*/ 	.word	0x00003370


	//   ....[5]....
        /*0074*/ 	.word	0x00003380


	//   ....[6]....
        /*0078*/ 	.word	0x000033c0


	//   ....[7]....
        /*007c*/ 	.word	0x000033e0


	//   ....[8]....
        /*0080*/ 	.word	0x00003420


	//   ....[9]....
        /*0084*/ 	.word	0x00003440


	//   ....[10]....
        /*0088*/ 	.word	0x000034d0


	//   ....[11]....
        /*008c*/ 	.word	0x000034e0


	//----- nvinfo : EIATTR_VRC_CTA_INIT_COUNT
	.align		4
.L_3047:
        /*0090*/ 	.byte	0x02, 0x4a
	.zero		1
	.zero		1


	//----- nvinfo : EIATTR_EXIT_INSTR_OFFSETS
	.align		4
        /*0094*/ 	.byte	0x04, 0x1c
        /*0096*/ 	.short	(.L_3049 - .L_3048)


	//   ....[0]....
.L_3048:
        /*0098*/ 	.word	0x00000280


	//   ....[1]....
        /*009c*/ 	.word	0x00000e70


	//   ....[2]....
        /*00a0*/ 	.word	0x00001280


	//   ....[3]....
        /*00a4*/ 	.word	0x00003a20


	//----- nvinfo : EIATTR_MAX_THREADS
	.align		4
.L_3049:
        /*00a8*/ 	.byte	0x04, 0x05
        /*00aa*/ 	.short	(.L_3051 - .L_3050)
.L_3050:
        /*00ac*/ 	.word	0x00000020
        /*00b0*/ 	.word	0x00000001
        /*00b4*/ 	.word	0x00000001


	//----- nvinfo : EIATTR_CRS_STACK_SIZE
	.align		4
.L_3051:
        /*00b8*/ 	.byte	0x04, 0x1e
        /*00ba*/ 	.short	(.L_3053 - .L_3052)
.L_3052:
        /*00bc*/ 	.word	0x00000000


	//----- nvinfo : EIATTR_CBANK_PARAM_SIZE
	.align		4
.L_3053:
        /*00c0*/ 	.byte	0x03, 0x19
        /*00c2*/ 	.short	0x0188


	//----- nvinfo : EIATTR_PARAM_CBANK
	.align		4
        /*00c4*/ 	.byte	0x04, 0x0a
        /*00c6*/ 	.short	(.L_3055 - .L_3054)
	.align		4
.L_3054:
        /*00c8*/ 	.word	index@(.nv.constant0._Z25selective_scan_fwd_kernelI32Selective_Scan_fwd_kernel_traitsILi32ELi8ELi1ELb1ELb1ELb1ELb0ELb0EN3c104HalfEfS2_EEv13SSMParamsBase)
        /*00cc*/ 	.short	0x0380
        /*00ce*/ 	.short	0x0188


	//----- nvinfo : EIATTR_SW_WAR
	.align		4
.L_3055:
        /*00d0*/ 	.byte	0x04, 0x36
        /*00d2*/ 	.short	(.L_3057 - .L_3056)
.L_3056:
        /*00d4*/ 	.word	0x00000008
.L_3057:


//--------------------- .nv.info._Z25selective_scan_fwd_kernelI32Selective_Scan_fwd_kernel_traitsILi32ELi8ELi1ELb1ELb1ELb1ELb0ELb1EN3c104HalfEfS2_EEv13SSMParamsBase --------------------------
	.section	.nv.info._Z25selective_scan_fwd_kernelI32Selective_Scan_fwd_kernel_traitsILi32ELi8ELi1ELb1ELb1ELb1ELb0ELb1EN3c104HalfEfS2_EEv13SSMParamsBase,"",@"SHT_CUDA_INFO"
	.sectionflags	@""
	.align	4


	//----- nvinfo : EIATTR_CUDA_API_VERSION
	.align		4
        /*0000*/ 	.byte	0x04, 0x37
        /*0002*/ 	.short	(.L_3059 - .L_3058)
.L_3058:
        /*0004*/ 	.word	0x00000082


	//----- nvinfo : EIATTR_KPARAM_INFO
	.align		4
.L_3059:
        /*0008*/ 	.byte	0x04, 0x17
        /*000a*/ 	.short	(.L_3061 - .L_3060)
.L_3060:
        /*000c*/ 	.word	0x00000000
        /*0010*/ 	.short	0x0000
        /*0012*/ 	.short	0x0000
        /*0014*/ 	.byte	0x00, 0xf0, 0x21, 0x06


	//----- nvinfo : EIATTR_SPARSE_MMA_MASK
	.align		4
.L_3061:
        /*0018*/ 	.byte	0x03, 0x50
        /*001a*/ 	.short	0x0000


	//----- nvinfo : EIATTR_MAXREG_COUNT
	.align		4
        /*001c*/ 	.byte	0x03, 0x1b
        /*001e*/ 	.short	0x00ff


	//----- nvinfo : EIATTR_NUM_BARRIERS
	.align		4
        /*0020*/ 	.byte	0x02, 0x4c
        /*0022*/ 	.byte	0x01
	.zero		1


	//----- nvinfo : EIATTR_MERCURY_ISA_VERSION
	.align		4
        /*0024*/ 	.byte	0x03, 0x5f
        /*0026*/ 	.short	0x0101


	//----- nvinfo : EIATTR_COOP_GROUP_MASK_REGIDS
	.align		4
        /*0028*/ 	.byte	0x04, 0x29
        /*002a*/ 	.short	(.L_3063 - .L_3062)


	//   ....[0]....
.L_3062:
        /*002c*/ 	.word	0xffffffff


	//   ....[1]....
        /*0030*/ 	.word	0xffffffff


	//   ....[2]....
        /*0034*/ 	.word	0xffffffff


	//   ....[3]....
        /*0038*/ 	.word	0xffffffff


	//   ....[4]....
        /*003c*/ 	.word	0xffffffff


	//   ....[5]....
        /*0040*/ 	.word	0xffffffff


	//   ....[6]....
        /*0044*/ 	.word	0xffffffff


	//   ....[7]....
        /*0048*/ 	.word	0xffffffff


	//   ....[8]....
        /*004c*/ 	.word	0xffffffff


	//   ....[9]....
        /*0050*/ 	.word	0xffffffff


	//   ....[10]....
        /*0054*/ 	.word	0xffffffff


	//   ....[11]....
        /*0058*/ 	.word	0xffffffff


	//   ....[12]....
        /*005c*/ 	.word	0xffffffff


	//   ....[13]....
        /*0060*/ 	.word	0xffffffff


	//   ....[14]....
        /*0064*/ 	.word	0xffffffff


	//   ....[15]....
        /*0068*/ 	.word	0xffffffff


	//   ....[16]....
        /*006c*/ 	.word	0xffffffff


	//----- nvinfo : EIATTR_COOP_GROUP_INSTR_OFFSETS
	.align		4
.L_3063:
        /*0070*/ 	.byte	0x04, 0x28
        /*0072*/ 	.short	(.L_3065 - .L_3064)


	//   ....[0]....
.L_3064:
        /*0074*/ 	.word	0x000016e0


	//   ....[1]....
        /*0078*/ 	.word	0x000018e0


	//   ....[2]....
        /*007c*/ 	.word	0x000034a0


	//   ....[3]....
        /*0080*/ 	.word	0x00003900


	//   ....[4]....
        /*0084*/ 	.word	0x00003e40


	//   ....[5]....
        /*0088*/ 	.word	0x00003e90


	//   ....[6]....
        /*008c*/ 	.word	0x00003ec0


	//   ....[7]....
        /*0090*/ 	.word	0x00003ef0


	//   ....[8]....
        /*0094*/ 	.word	0x00003f20


	//   ....[9]....
        /*0098*/ 	.word	0x00003f50


	//   ....[10]....
        /*009c*/ 	.word	0x00003fa0


	//   ....[11]....
        /*00a0*/ 	.word	0x00003fb0


	//   ....[12]....
        /*00a4*/ 	.word	0x00004000


	//   ....[13]....
        /*00a8*/ 	.word	0x00004010


	//   ....[14]....
        /*00ac*/ 	.word	0x000040a0


	//   ....[15]....
        /*00b0*/ 	.word	0x000040b0


	//   ....[16]....
        /*00b4*/ 	.word	0x000046b0


	//----- nvinfo : EIATTR_VRC_CTA_INIT_COUNT
	.align		4
.L_3065:
        /*00b8*/ 	.byte	0x02, 0x4a
	.zero		1
	.zero		1


	//----- nvinfo : EIATTR_EXIT_INSTR_OFFSETS
	.align		4
        /*00bc*/ 	.byte	0x04, 0x1c
        /*00be*/ 	.short	(.L_3067 - .L_3066)


	//   ....[0]....
.L_3066:
        /*00c0*/ 	.word	0x000002e0


	//   ....[1]....
        /*00c4*/ 	.word	0x00000f60


	//   ....[2]....
        /*00c8*/ 	.word	0x00001230


	//   ....[3]....
        /*00cc*/ 	.word	0x00004930


	//----- nvinfo : EIATTR_MAX_THREADS
	.align		4
.L_3067:
        /*00d0*/ 	.byte	0x04, 0x05
        /*00d2*/ 	.short	(.L_3069 - .L_3068)
.L_3068:
        /*00d4*/ 	.word	0x00000020
        /*00d8*/ 	.word	0x00000001
        /*00dc*/ 	.word	0x00000001


	//----- nvinfo : EIATTR_CRS_STACK_SIZE
	.align		4
.L_3069:
        /*00e0*/ 	.byte	0x04, 0x1e
        /*00e2*/ 	.short	(.L_3071 - .L_3070)
.L_3070:
        /*00e4*/ 	.word	0x00000000


	//----- nvinfo : EIATTR_CBANK_PARAM_SIZE
	.align		4
.L_3071:
        /*00e8*/ 	.byte	0x03, 0x19
        /*00ea*/ 	.short	0x0188


	//----- nvinfo : EIATTR_PARAM_CBANK
	.align		4
        /*00ec*/ 	.byte	0x04, 0x0a
        /*00ee*/ 	.short	(.L_3073 - .L_3072)
	.align		4
.L_3072:
        /*00f0*/ 	.word	index@(.nv.constant0._Z25selective_scan_fwd_kernelI32Selective_Scan_fwd_kernel_traitsILi32ELi8ELi1ELb1ELb1ELb1ELb0ELb1EN3c104HalfEfS2_EEv13SSMParamsBase)
        /*00f4*/ 	.short	0x0380
        /*00f6*/ 	.short	0x0188


	//----- nvinfo : EIATTR_SW_WAR
	.align		4
.L_3073:
        /*00f8*/ 	.byte	0x04, 0x36
        /*00fa*/ 	.short	(.L_3075 - .L_3074)
.L_3074:
        /*00fc*/ 	.word	0x00000008
.L_3075:


//--------------------- .nv.info._Z25selective_scan_fwd_kernelI32Selective_Scan_fwd_kernel_traitsILi32ELi8ELi1ELb1ELb1ELb1ELb1ELb0EN3c104HalfEfS2_EEv13SSMParamsBase --------------------------
	.section	.nv.info._Z25selective_scan_fwd_kernelI32Selective_Scan_fwd_kernel_traitsILi32ELi8ELi1ELb1ELb1ELb1ELb1ELb0EN3c104HalfEfS2_EEv13SSMParamsBase,"",@"SHT_CUDA_INFO"
	.sectionflags	@""
	.align	4


	//----- nvinfo : EIATTR_CUDA_API_VERSION
	.align		4
        /*0000*/ 	.byte	0x04, 0x37
        /*0002*/ 	.short	(.L_3077 - .L_3076)
.L_3076:
        /*0004*/ 	.word	0x00000082


	//----- nvinfo : EIATTR_KPARAM_INFO
	.align		4
.L_3077:
        /*0008*/ 	.byte	0x04, 0x17
        /*000a*/ 	.short	(.L_3079 - .L_3078)
.L_3078:
        /*000c*/ 	.word	0x00000000
        /*0010*/ 	.short	0x0000
        /*0012*/ 	.short	0x0000
        /*0014*/ 	.byte	0x00, 0xf0, 0x21, 0x06


	//----- nvinfo : EIATTR_SPARSE_MMA_MASK
	.align		4
.L_3079:
        /*0018*/ 	.byte	0x03, 0x50
        /*001a*/ 	.short	0x0000


	//----- nvinfo : EIATTR_MAXREG_COUNT
	.align		4
        /*001c*/ 	.byte	0x03, 0x1b
        /*001e*/ 	.short	0x00ff


	//----- nvinfo : EIATTR_NUM_BARRIERS
	.align		4
        /*0020*/ 	.byte	0x02, 0x4c
        /*0022*/ 	.byte	0x01
	.zero		1


	//----- nvinfo : EIATTR_MERCURY_ISA_VERSION
	.align		4
        /*0024*/ 	.byte	0x03, 0x5f
        /*0026*/ 	.short	0x0101


	//----- nvinfo : EIATTR_COOP_GROUP_MASK_REGIDS
	.align		4
        /*0028*/ 	.byte	0x04, 0x29
        /*002a*/ 	.short	(.L_3081 - .L_3080)


	//   ....[0]....
.L_3080:
        /*002c*/ 	.word	0xffffffff


	//   ....[1]....
        /*0030*/ 	.word	0xffffffff


	//   ....[2]....
        /*0034*/ 	.word	0xffffffff


	//   ....[3]....
        /*0038*/ 	.word	0xffffffff


	//   ....[4]....
        /*003c*/ 	.word	0xffffffff


	//   ....[5]....
        /*0040*/ 	.word	0xffffffff


	//   ....[6]....
        /*0044*/ 	.word	0xffffffff


	//   ....[7]....
        /*0048*/ 	.word	0xffffffff


	//   ....[8]....
        /*004c*/ 	.word	0xffffffff


	//   ....[9]....
        /*0050*/ 	.word	0xffffffff


	//   ....[10]....
        /*0054*/ 	.word	0xffffffff


	//   ....[11]....
        /*0058*/ 	.word	0xffffffff


	//----- nvinfo : EIATTR_COOP_GROUP_INSTR_OFFSETS
	.align		4
.L_3081:
        /*005c*/ 	.byte	0x04, 0x28
        /*005e*/ 	.short	(.L_3083 - .L_3082)


	//   ....[0]....
.L_3082:
        /*0060*/ 	.word	0x00003350


	//   ....[1]....
        /*0064*/ 	.word	0x00003380


	//   ....[2]....
        /*0068*/ 	.word	0x000033b0


	//   ....[3]....
        /*006c*/ 	.word	0x000033e0


	//   ....[4]....
        /*0070*/ 	.word	0x00003430


	//   ....[5]....
        /*0074*/ 	.word	0x00003440


	//   ....[6]....
        /*0078*/ 	.word	0x00003490


	//   ....[7]....
        /*007c*/ 	.word	0x000034a0


	//   ....[8]....
        /*0080*/ 	.word	0x000034e0


	//   ....[9]....
        /*0084*/ 	.word	0x00003500


	//   ....[10]....
        /*0088*/ 	.word	0x00003590


	//   ....[11]....
        /*008c*/ 	.word	0x000035a0


	//----- nvinfo : EIATTR_VRC_CTA_INIT_COUNT
	.align		4
.L_3083:
        /*0090*/ 	.byte	0x02, 0x4a
	.zero		1
	.zero		1


	//----- nvinfo : EIATTR_EXIT_INSTR_OFFSETS
	.align		4
        /*0094*/ 	.byte	0x04, 0x1c
        /*0096*/ 	.short	(.L_3085 - .L_3084)


	//   ....[0]....
.L_3084:
        /*0098*/ 	.word	0x00000290


	//   ....[1]....
        /*009c*/ 	.word	0x00000e50


	//   ....[2]....
        /*00a0*/ 	.word	0x00001350


	//   ....[3]....
        /*00a4*/ 	.word	0x00003f70


	//----- nvinfo : EIATTR_MAX_THREADS
	.align		4
.L_3085:
        /*00a8*/ 	.byte	0x04, 0x05
        /*00aa*/ 	.short	(.L_3087 - .L_3086)
.L_3086:
        /*00ac*/ 	.word	0x00000020
        /*00b0*/ 	.word	0x00000001
        /*00b4*/ 	.word	0x00000001


	//----- nvinfo : EIATTR_CRS_STACK_SIZE
	.align		4
.L_3087:
        /*00b8*/ 	.byte	0x04, 0x1e
        /*00ba*/ 	.short	(.L_3089 - .L_3088)
.L_3088:
        /*00bc*/ 	.word	0x00000000


	//----- nvinfo : EIATTR_CBANK_PARAM_SIZE
	.align		4
.L_3089:
        /*00c0*/ 	.byte	0x03, 0x19
        /*00c2*/ 	.short	0x0188


	//----- nvinfo : EIATTR_PARAM_CBANK
	.align		4
        /*00c4*/ 	.byte	0x04, 0x0a
        /*00c6*/ 	.short	(.L_3091 - .L_3090)
	.align		4
.L_3090:
        /*00c8*/ 	.word	index@(.nv.constant0._Z25selective_scan_fwd_kernelI32Selective_Scan_fwd_kernel_traitsILi32ELi8ELi1ELb1ELb1ELb1ELb1ELb0EN3c104HalfEfS2_EEv13SSMParamsBase)
        /*00cc*/ 	.short	0x0380
        /*00ce*/ 	.short	0x0188


	//----- nvinfo : EIATTR_SW_WAR
	.align		4
.L_3091:
        /*00d0*/ 	.byte	0x04, 0x36
        /*00d2*/ 	.short	(.L_3093 - .L_3092)
.L_3092:
        /*00d4*/ 	.word	0x00000008
.L_3093:


//--------------------- .nv.info._Z25selective_scan_fwd_kernelI32Selective_Scan_fwd_kernel_traitsILi32ELi8ELi1ELb1ELb1ELb1ELb1ELb1EN3c104HalfEfS2_EEv13SSMParamsBase --------------------------
	.section	.nv.info._Z25selective_scan_fwd_kernelI32Selective_Scan_fwd_kernel_traitsILi32ELi8ELi1ELb1ELb1ELb1ELb1ELb1EN3c104HalfEfS2_EEv13SSMParamsBase,"",@"SHT_CUDA_INFO"
	.sectionflags	@""
	.align	4


	//----- nvinfo : EIATTR_CUDA_API_VERSION
	.align		4
        /*0000*/ 	.byte	0x04, 0x37
        /*0002*/ 	.short	(.L_3095 - .L_3094)
.L_3094:
        /*0004*/ 	.word	0x00000082


	//----- nvinfo : EIATTR_KPARAM_INFO
	.align		4
.L_3095:
        /*0008*/ 	.byte	0x04, 0x17
        /*000a*/ 	.short	(.L_3097 - .L_3096)
.L_3096:
        /*000c*/ 	.word	0x00000000
        /*0010*/ 	.short	0x0000
        /*0012*/ 	.short	0x0000
        /*0014*/ 	.byte	0x00, 0xf0, 0x21, 0x06


	//----- nvinfo : EIATTR_SPARSE_MMA_MASK
	.align		4
.L_3097:
        /*0018*/ 	.byte	0x03, 0x50
        /*001a*/ 	.short	0x0000


	//----- nvinfo : EIATTR_MAXREG_COUNT
	.align		4
        /*001c*/ 	.byte	0x03, 0x1b
        /*001e*/ 	.short	0x00ff


	//----- nvinfo : EIATTR_NUM_BARRIERS
	.align		4
        /*0020*/ 	.byte	0x02, 0x4c
        /*0022*/ 	.byte	0x01
	.zero		1


	//----- nvinfo : EIATTR_MERCURY_ISA_VERSION
	.align		4
        /*0024*/ 	.byte	0x03, 0x5f
        /*0026*/ 	.short	0x0101


	//----- nvinfo : EIATTR_COOP_GROUP_MASK_REGIDS
	.align		4
        /*0028*/ 	.byte	0x04, 0x29
        /*002a*/ 	.short	(.L_3099 - .L_3098)


	//   ....[0]....
.L_3098:
        /*002c*/ 	.word	0xffffffff


	//   ....[1]....
        /*0030*/ 	.word	0xffffffff


	//   ....[2]....
        /*0034*/ 	.word	0xffffffff


	//   ....[3]....
        /*0038*/ 	.word	0xffffffff


	//   ....[4]....
        /*003c*/ 	.word	0xffffffff


	//   ....[5]....
        /*0040*/ 	.word	0xffffffff


	//   ....[6]....
        /*0044*/ 	.word	0xffffffff


	//   ....[7]....
        /*0048*/ 	.word	0xffffffff


	//   ....[8]....
        /*004c*/ 	.word	0xffffffff


	//   ....[9]....
        /*0050*/ 	.word	0xffffffff


	//   ....[10]....
        /*0054*/ 	.word	0xffffffff


	//   ....[11]....
        /*0058*/ 	.word	0xffffffff


	//   ....[12]....
        /*005c*/ 	.word	0xffffffff


	//   ....[13]....
        /*0060*/ 	.word	0xffffffff


	//   ....[14]....
        /*0064*/ 	.word	0xffffffff


	//   ....[15]....
        /*0068*/ 	.word	0xffffffff


	//   ....[16]....
        /*006c*/ 	.word	0xffffffff


	//   ....[17]....
        /*0070*/ 	.word	0xffffffff


	//   ....[18]....
        /*0074*/ 	.word	0xffffffff


	//----- nvinfo : EIATTR_COOP_GROUP_INSTR_OFFSETS
	.align		4
.L_3099:
        /*0078*/ 	.byte	0x04, 0x28
        /*007a*/ 	.short	(.L_3101 - .L_3100)


	//   ....[0]....
.L_3100:
        /*007c*/ 	.word	0x000017b0


	//   ....[1]....
        /*0080*/ 	.word	0x00001970


	//   ....[2]....
        /*0084*/ 	.word	0x00003630


	//   ....[3]....
        /*0088*/ 	.word	0x00003d10


	//   ....[4]....
        /*008c*/ 	.word	0x00004090


	//   ....[5]....
        /*0090*/ 	.word	0x000040d0


	//   ....[6]....
        /*0094*/ 	.word	0x00004100


	//   ....[7]....
        /*0098*/ 	.word	0x00004130


	//   ....[8]....
        /*009c*/ 	.word	0x00004170


	//   ....[9]....
        /*00a0*/ 	.word	0x00004190


	//   ....[10]....
        /*00a4*/ 	.word	0x000041e0


	//   ....[11]....
        /*00a8*/ 	.word	0x000041f0


	//   ....[12]....
        /*00ac*/ 	.word	0x00004230


	//   ....[13]....
        /*00b0*/ 	.word	0x00004250


	//   ....[14]....
        /*00b4*/ 	.word	0x000042a0


	//   ....[15]....
        /*00b8*/ 	.word	0x000042c0


	//   ....[16]....
        /*00bc*/ 	.word	0x00004a80


	//   ....[17]....
        /*00c0*/ 	.word	0x00004e10


	//   ....[18]....
        /*00c4*/ 	.word	0x000053c0


	//----- nvinfo : EIATTR_VRC_CTA_INIT_COUNT
	.align		4
.L_3101:
        /*00c8*/ 	.byte	0x02, 0x4a
	.zero		1
	.zero		1


	//----- nvinfo : EIATTR_EXIT_INSTR_OFFSETS
	.align		4
        /*00cc*/ 	.byte	0x04, 0x1c
        /*00ce*/ 	.short	(.L_3103 - .L_3102)


	//   ....[0]....
.L_3102:
        /*00d0*/ 	.word	0x000002e0


	//   ....[1]....
        /*00d4*/ 	.word	0x00000fa0


	//   ....[2]....
        /*00d8*/ 	.word	0x00001270


	//   ....[3]....
        /*00dc*/ 	.word	0x00005630


	//----- nvinfo : EIATTR_MAX_THREADS
	.align		4
.L_3103:
        /*00e0*/ 	.byte	0x04, 0x05
        /*00e2*/ 	.short	(.L_3105 - .L_3104)
.L_3104:
        /*00e4*/ 	.word	0x00000020
        /*00e8*/ 	.word	0x00000001
        /*00ec*/ 	.word	0x00000001


	//----- nvinfo : EIATTR_CRS_STACK_SIZE
	.align		4
.L_3105:
        /*00f0*/ 	.byte	0x04, 0x1e
        /*00f2*/ 	.short	(.L_3107 - .L_3106)
.L_3106:
        /*00f4*/ 	.word	0x00000000


	//----- nvinfo : EIATTR_CBANK_PARAM_SIZE
	.align		4
.L_3107:
        /*00f8*/ 	.byte	0x03, 0x19
        /*00fa*/ 	.short	0x0188


	//----- nvinfo : EIATTR_PARAM_CBANK
	.align		4
        /*00fc*/ 	.byte	0x04, 0x0a
        /*00fe*/ 	.short	(.L_3109 - .L_3108)
	.align		4
.L_3108:
        /*0100*/ 	.word	index@(.nv.constant0._Z25selective_scan_fwd_kernelI32Selective_Scan_fwd_kernel_traitsILi32ELi8ELi1ELb1ELb1ELb1ELb1ELb1EN3c104HalfEfS2_EEv13SSMParamsBase)
        /*0104*/ 	.short	0x0380
        /*0106*/ 	.short	0x0188


	//----- nvinfo : EIATTR_SW_WAR
	.align		4
.L_3109:
        /*0108*/ 	.byte	0x04, 0x36
        /*010a*/ 	.short	(.L_3111 - .L_3110)
.L_3110:
        /*010c*/ 	.word	0x00000008
.L_3111:


//--------------------- .nv.info._Z25selective_scan_fwd_kernelI32Selective_Scan_fwd_kernel_traitsILi32ELi4ELi1ELb0ELb1ELb1ELb0ELb0EN3c104HalfEfS2_EEv13SSMParamsBase --------------------------
	.section	.nv.info._Z25selective_scan_fwd_kernelI32Selective_Scan_fwd_kernel_traitsILi32ELi4ELi1ELb0ELb1ELb1ELb0ELb0EN3c104HalfEfS2_EEv13SSMParamsBase,"",@"SHT_CUDA_INFO"
	.sectionflags	@""
	.align	4


	//----- nvinfo : EIATTR_CUDA_API_VERSION
	.align		4
        /*0000*/ 	.byte	0x04, 0x37
        /*0002*/ 	.short	(.L_3113 - .L_3112)
.L_3112:
        /*0004*/ 	.word	0x00000082


	//----- nvinfo : EIATTR_KPARAM_INFO
	.align		4
.L_3113:
        /*0008*/ 	.byte	0x04, 0x17
        /*000a*/ 	.short	(.L_3115 - .L_3114)
.L_3114:
        /*000c*/ 	.word	0x00000000
        /*0010*/ 	.short	0x0000
        /*0012*/ 	.short	0x0000
        /*0014*/ 	.byte	0x00, 0xf0, 0x21, 0x06


	//----- nvinfo : EIATTR_SPARSE_MMA_MASK
	.align		4
.L_3115:
        /*0018*/ 	.byte	0x03, 0x50
        /*001a*/ 	.short	0x0000


	//----- nvinfo : EIATTR_MAXREG_COUNT
	.align		4
        /*001c*/ 	.byte	0x03, 0x1b
        /*001e*/ 	.short	0x00ff


	//----- nvinfo : EIATTR_NUM_BARRIERS
	.align		4
        /*0020*/ 	.byte	0x02, 0x4c
        /*0022*/ 	.byte	0x01
	.zero		1


	//----- nvinfo : EIATTR_MERCURY_ISA_VERSION
	.align		4
        /*0024*/ 	.byte	0x03, 0x5f
        /*0026*/ 	.short	0x0101


	//----- nvinfo : EIATTR_COOP_GROUP_MASK_REGIDS
	.align		4
        /*0028*/ 	.byte	0x04, 0x29
        /*002a*/ 	.short	(.L_3117 - .L_3116)


	//   ....[0]....
.L_3116:
        /*002c*/ 	.word	0xffffffff


	//   ....[1]....
        /*0030*/ 	.word	0xffffffff


	//   ....[2]....
        /*0034*/ 	.word	0xffffffff


	//   ....[3]....
        /*0038*/ 	.word	0xffffffff


	//   ....[4]....
        /*003c*/ 	.word	0xffffffff


	//   ....[5]....
        /*0040*/ 	.word	0xffffffff


	//   ....[6]....
        /*0044*/ 	.word	0xffffffff


	//   ....[7]....
        /*0048*/ 	.word	0xffffffff


	//   ....[8]....
        /*004c*/ 	.word	0xffffffff


	//   ....[9]....
        /*0050*/ 	.word	0xffffffff


	//   ....[10]....
        /*0054*/ 	.word	0xffffffff


	//   ....[11]....
        /*0058*/ 	.word	0xffffffff


	//   ....[12]....
        /*005c*/ 	.word	0xffffffff


	//   ....[13]....
        /*0060*/ 	.word	0xffffffff


	//   ....[14]....
        /*0064*/ 	.word	0xffffffff


	//   ....[15]....
        /*0068*/ 	.word	0xffffffff


	//   ....[16]....
        /*006c*/ 	.word	0xffffffff


	//----- nvinfo : EIATTR_COOP_GROUP_INSTR_OFFSETS
	.align		4
.L_3117:
        /*0070*/ 	.byte	0x04, 0x28
        /*0072*/ 	.short	(.L_3119 - .L_3118)


	//   ....[0]....
.L_3118:
        /*0074*/ 	.word	0x00001360


	//   ....[1]....
        /*0078*/ 	.word	0x00001420


	//   ....[2]....
        /*007c*/ 	.word	0x00002410


	//   ....[3]....
        /*0080*/ 	.word	0x00002540


	//   ....[4]....
        /*0084*/ 	.word	0x00002930


	//   ....[5]....
        /*0088*/ 	.word	0x00002960


	//   ....[6]....
        /*008c*/ 	.word	0x000029a0


	//   ....[7]....
        /*0090*/ 	.word	0x000029d0


	//   ....[8]....
        /*0094*/ 	.word	0x00002a20


	//   ....[9]....
        /*0098*/ 	.word	0x00002a30


	//   ....[10]....
        /*009c*/ 	.word	0x00002a80


	//   ....[11]....
        /*00a0*/ 	.word	0x00002a90


	//   ....[12]....
        /*00a4*/ 	.word	0x00002ad0


	//   ....[13]....
        /*00a8*/ 	.word	0x00002af0


	//   ....[14]....
        /*00ac*/ 	.word	0x00002b80


	//   ....[15]....
        /*00b0*/ 	.word	0x00002b90


	//   ....[16]....
        /*00b4*/ 	.word	0x00002fd0


	//----- nvinfo : EIATTR_VRC_CTA_INIT_COUNT
	.align		4
.L_3119:
        /*00b8*/ 	.byte	0x02, 0x4a
	.zero		1
	.zero		1


	//----- nvinfo : EIATTR_EXIT_INSTR_OFFSETS
	.align		4
        /*00bc*/ 	.byte	0x04, 0x1c
        /*00be*/ 	.short	(.L_3121 - .L_3120)


	//   ....[0]....
.L_3120:
        /*00c0*/ 	.word	0x00000280


	//   ....[1]....
        /*00c4*/ 	.word	0x00000e80


	//   ....[2]....
        /*00c8*/ 	.word	0x00001140


	//   ....[3]....
        /*00cc*/ 	.word	0x000031d0


	//----- nvinfo : EIATTR_MAX_THREADS
	.align		4
.L_3121:
        /*00d0*/ 	.byte	0x04, 0x05
        /*00d2*/ 	.short	(.L_3123 - .L_3122)
.L_3122:
        /*00d4*/ 	.word	0x00000020
        /*00d8*/ 	.word	0x00000001
        /*00dc*/ 	.word	0x00000001


	//----- nvinfo : EIATTR_CRS_STACK_SIZE
	.align		4
.L_3123:
        /*00e0*/ 	.byte	0x04, 0x1e
        /*00e2*/ 	.short	(.L_3125 - .L_3124)
.L_3124:
        /*00e4*/ 	.word	0x00000000


	//----- nvinfo : EIATTR_CBANK_PARAM_SIZE
	.align		4
.L_3125:
        /*00e8*/ 	.byte	0x03, 0x19
        /*00ea*/ 	.short	0x0188


	//----- nvinfo : EIATTR_PARAM_CBANK
	.align		4
        /*00ec*/ 	.byte	0x04, 0x0a
        /*00ee*/ 	.short	(.L_3127 - .L_3126)
	.align		4
.L_3126:
        /*00f0*/ 	.word	index@(.nv.constant0._Z25selective_scan_fwd_kernelI32Selective_Scan_fwd_kernel_traitsILi32ELi4ELi1ELb0ELb1ELb1ELb0ELb0EN3c104HalfEfS2_EEv13SSMParamsBase)
        /*00f4*/ 	.short	0x0380
        /*00f6*/ 	.short	0x0188


	//----- nvinfo : EIATTR_SW_WAR
	.align		4
.L_3127:
        /*00f8*/ 	.byte	0x04, 0x36
        /*00fa*/ 	.short	(.L_3129 - .L_3128)
.L_3128:
        /*00fc*/ 	.word	0x00000008
.L_3129:


//--------------------- .nv.info._Z25selective_scan_fwd_kernelI32Selective_Scan_fwd_kernel_traitsILi32ELi4ELi1ELb0ELb1ELb1ELb0ELb1EN3c104HalfEfS2_EEv13SSMParamsBase --------------------------
	.section	.nv.info._Z25selective_scan_fwd_kernelI32Selective_Scan_fwd_kernel_traitsILi32ELi4ELi1ELb0ELb1ELb1ELb0ELb1EN3c104HalfEfS2_EEv13SSMParamsBase,"",@"SHT_CUDA_INFO"
	.sectionflags	@""
	.align	4


	//----- nvinfo : EIATTR_CUDA_API_VERSION
	.align		4
        /*0000*/ 	.byte	0x04, 0x37
        /*0002*/ 	.short	(.L_3131 - .L_3130)
.L_3130:
        /*0004*/ 	.word	0x00000082


	//----- nvinfo : EIATTR_KPARAM_INFO
	.align		4
.L_3131:
        /*0008*/ 	.byte	0x04, 0x17
        /*000a*/ 	.short	(.L_3133 - .L_3132)
.L_3132:
        /*000c*/ 	.word	0x00000000
        /*0010*/ 	.short	0x0000
        /*0012*/ 	.short	0x0000
        /*0014*/ 	.byte	0x00, 0xf0, 0x21, 0x06


	//----- nvinfo : EIATTR_SPARSE_MMA_MASK
	.align		4
.L_3133:
        /*0018*/ 	.byte	0x03, 0x50
        /*001a*/ 	.short	0x0000


	//----- nvinfo : EIATTR_MAXREG_COUNT
	.align		4
        /*001c*/ 	.byte	0x03, 0x1b
        /*001e*/ 	.short	0x00ff


	//----- nvinfo : EIATTR_NUM_BARRIERS
	.align		4
        /*0020*/ 	.byte	0x02, 0x4c
        /*0022*/ 	.byte	0x01
	.zero		1


	//----- nvinfo : EIATTR_MERCURY_ISA_VERSION
	.align		4
        /*0024*/ 	.byte	0x03, 0x5f
        /*0026*/ 	.short	0x0101


	//----- nvinfo : EIATTR_COOP_GROUP_MASK_REGIDS
	.align		4
        /*0028*/ 	.byte	0x04, 0x29
        /*002a*/ 	.short	(.L_3135 - .L_3134)


	//   ....[0]....
.L_3134:
        /*002c*/ 	.word	0xffffffff


	//   ....[1]....
        /*0030*/ 	.word	0xffffffff


	//   ....[2]....
        /*0034*/ 	.word	0xffffffff


	//   ....[3]....
        /*0038*/ 	.word	0xffffffff


	//   ....[4]....
        /*003c*/ 	.word	0xffffffff


	//   ....[5]....
        /*0040*/ 	.word	0xffffffff


	//   ....[6]....
        /*0044*/ 	.word	0xffffffff


	//   ....[7]....
        /*0048*/ 	.word	0xffffffff


	//   ....[8]....
        /*004c*/ 	.word	0xffffffff


	//   ....[9]....
        /*0050*/ 	.word	0xffffffff


	//   ....[10]....
        /*0054*/ 	.word	0xffffffff


	//   ....[11]....
        /*0058*/ 	.word	0xffffffff


	//   ....[12]....
        /*005c*/ 	.word	0xffffffff


	//   ....[13]....
        /*0060*/ 	.word	0xffffffff


	//   ....[14]....
        /*0064*/ 	.word	0xffffffff


	//   ....[15]....
        /*0068*/ 	.word	0xffffffff


	//   ....[16]....
        /*006c*/ 	.word	0xffffffff


	//----- nvinfo : EIATTR_COOP_GROUP_INSTR_OFFSETS
	.align		4
.L_3135:
        /*0070*/ 	.byte	0x04, 0x28
        /*0072*/ 	.short	(.L_3137 - .L_3136)


	//   ....[0]....
.L_3136:
        /*0074*/ 	.word	0x00001430


	//   ....[1]....
        /*0078*/ 	.word	0x000014f0


	//   ....[2]....
        /*007c*/ 	.word	0x000024b0


	//   ....[3]....
        /*0080*/ 	.word	0x000025e0


	//   ....[4]....
        /*0084*/ 	.word	0x000029d0


	//   ....[5]....
        /*0088*/ 	.word	0x00002a00


	//   ....[6]....
        /*008c*/ 	.word	0x00002a40


	//   ....[7]....
        /*0090*/ 	.word	0x00002a70


	//   ....[8]....
        /*0094*/ 	.word	0x00002ac0


	//   ....[9]....
        /*0098*/ 	.word	0x00002ad0


	//   ....[10]....
        /*009c*/ 	.word	0x00002b20


	//   ....[11]....
        /*00a0*/ 	.word	0x00002b30


	//   ....[12]....
        /*00a4*/ 	.word	0x00002b70


	//   ....[13]....
        /*00a8*/ 	.word	0x00002b90


	//   ....[14]....
        /*00ac*/ 	.word	0x00002c20


	//   ....[15]....
        /*00b0*/ 	.word	0x00002c30


	//   ....[16]....
        /*00b4*/ 	.word	0x00003070


	//----- nvinfo : EIATTR_VRC_CTA_INIT_COUNT
	.align		4
.L_3137:
        /*00b8*/ 	.byte	0x02, 0x4a
	.zero		1
	.zero		1


	//----- nvinfo : EIATTR_EXIT_INSTR_OFFSETS
	.align		4
        /*00bc*/ 	.byte	0x04, 0x1c
        /*00be*/ 	.short	(.L_3139 - .L_3138)


	//   ....[0]....
.L_3138:
        /*00c0*/ 	.word	0x000002d0


	//   ....[1]....
        /*00c4*/ 	.word	0x00000f40


	//   ....[2]....
        /*00c8*/ 	.word	0x00001210


	//   ....[3]....
        /*00cc*/ 	.word	0x00003270


	//----- nvinfo : EIATTR_MAX_THREADS
	.align		4
.L_3139:
        /*00d0*/ 	.byte	0x04, 0x05
        /*00d2*/ 	.short	(.L_3141 - .L_3140)
.L_3140:
        /*00d4*/ 	.word	0x00000020
        /*00d8*/ 	.word	0x00000001
        /*00dc*/ 	.word	0x00000001


	//----- nvinfo : EIATTR_CRS_STACK_SIZE
	.align		4
.L_3141:
        /*00e0*/ 	.byte	0x04, 0x1e
        /*00e2*/ 	.short	(.L_3143 - .L_3142)
.L_3142:
        /*00e4*/ 	.word	0x00000000


	//----- nvinfo : EIATTR_CBANK_PARAM_SIZE
	.align		4
.L_3143:
        /*00e8*/ 	.byte	0x03, 0x19
        /*00ea*/ 	.short	0x0188


	//----- nvinfo : EIATTR_PARAM_CBANK
	.align		4
        /*00ec*/ 	.byte	0x04, 0x0a
        /*00ee*/ 	.short	(.L_3145 - .L_3144)
	.align		4
.L_3144:
        /*00f0*/ 	.word	index@(.nv.constant0._Z25selective_scan_fwd_kernelI32Selective_Scan_fwd_kernel_traitsILi32ELi4ELi1ELb0ELb1ELb1ELb0ELb1EN3c104HalfEfS2_EEv13SSMParamsBase)
        /*00f4*/ 	.short	0x0380
        /*00f6*/ 	.short	0x0188


	//----- nvinfo : EIATTR_SW_WAR
	.align		4
.L_3145:
        /*00f8*/ 	.byte	0x04, 0x36
        /*00fa*/ 	.short	(.L_3147 - .L_3146)
.L_3146:
        /*00fc*/ 	.word	0x00000008
.L_3147:


//--------------------- .nv.info._Z25selective_scan_fwd_kernelI32Selective_Scan_fwd_kernel_traitsILi32ELi4ELi1ELb0ELb1ELb1ELb1ELb0EN3c104HalfEfS2_EEv13SSMParamsBase --------------------------
	.section	.nv.info._Z25selective_scan_fwd_kernelI32Selective_Scan_fwd_kernel_traitsILi32ELi4ELi1ELb0ELb1ELb1ELb1ELb0EN3c104HalfEfS2_EEv13SSMParamsBase,"",@"SHT_CUDA_INFO"
	.sectionflags	@""
	.align	4


	//----- nvinfo : EIATTR_CUDA_API_VERSION
	.align		4
        /*0000*/ 	.byte	0x04, 0x37
        /*0002*/ 	.short	(.L_3149 - .L_3148)
.L_3148:
        /*0004*/ 	.word	0x00000082


	//----- nvinfo : EIATTR_KPARAM_INFO
	.align		4
.L_3149:
        /*0008*/ 	.byte	0x04, 0x17
        /*000a*/ 	.short	(.L_3151 - .L_3150)
.L_3150:
        /*000c*/ 	.word	0x00000000
        /*0010*/ 	.short	0x0000
        /*0012*/ 	.short	0x0000
        /*0014*/ 	.byte	0x00, 0xf0, 0x21, 0x06


	//----- nvinfo : EIATTR_SPARSE_MMA_MASK
	.align		4
.L_3151:
        /*0018*/ 	.byte	0x03, 0x50
        /*001a*/ 	.short	0x0000


	//----- nvinfo : EIATTR_MAXREG_COUNT
	.align		4
        /*001c*/ 	.byte	0x03, 0x1b
        /*001e*/ 	.short	0x00ff


	//----- nvinfo : EIATTR_NUM_BARRIERS
	.align		4
        /*0020*/ 	.byte	0x02, 0x4c
        /*0022*/ 	.byte	0x01
	.zero		1


	//----- nvinfo : EIATTR_MERCURY_ISA_VERSION
	.align		4
        /*0024*/ 	.byte	0x03, 0x5f
        /*0026*/ 	.short	0x0101


	//----- nvinfo : EIATTR_COOP_GROUP_MASK_REGIDS
	.align		4
        /*0028*/ 	.byte	0x04, 0x29
        /*002a*/ 	.short	(.L_3153 - .L_3152)


	//   ....[0]....
.L_3152:
        /*002c*/ 	.word	0xffffffff


	//   ....[1]....
        /*0030*/ 	.word	0xffffffff


	//   ....[2]....
        /*0034*/ 	.word	0xffffffff


	//   ....[3]....
        /*0038*/ 	.word	0xffffffff


	//   ....[4]....
        /*003c*/ 	.word	0xffffffff


	//   ....[5]....
        /*0040*/ 	.word	0xffffffff


	//   ....[6]....
        /*0044*/ 	.word	0xffffffff


	//   ....[7]....
        /*0048*/ 	.word	0xffffffff


	//   ....[8]....
        /*004c*/ 	.word	0xffffffff


	//   ....[9]....
        /*0050*/ 	.word	0xffffffff


	//   ....[10]....
        /*0054*/ 	.word	0xffffffff


	//   ....[11]....
        /*0058*/ 	.word	0xffffffff


	//   ....[12]....
        /*005c*/ 	.word	0xffffffff


	//   ....[13]....
        /*0060*/ 	.word	0xffffffff


	//   ....[14]....
        /*0064*/ 	.word	0xffffffff


	//   ....[15]....
        /*0068*/ 	.word	0xffffffff


	//   ....[16]....
        /*006c*/ 	.word	0xffffffff


	//   ....[17]....
        /*0070*/ 	.word	0xffffffff


	//   ....[18]....
        /*0074*/ 	.word	0xffffffff


	//----- nvinfo : EIATTR_COOP_GROUP_INSTR_OFFSETS
	.align		4
.L_3153:
        /*0078*/ 	.byte	0x04, 0x28
        /*007a*/ 	.short	(.L_3155 - .L_3154)


	//   ....[0]....
.L_3154:
        /*007c*/ 	.word	0x00001320


	//   ....[1]....
        /*0080*/ 	.word	0x000013e0


	//   ....[2]....
        /*0084*/ 	.word	0x000023a0


	//   ....[3]....
        /*0088*/ 	.word	0x000026c0


	//   ....[4]....
        /*008c*/ 	.word	0x000028e0


	//   ....[5]....
        /*0090*/ 	.word	0x00002910


	//   ....[6]....
        /*0094*/ 	.word	0x00002950


	//   ....[7]....
        /*0098*/ 	.word	0x00002980


	//   ....[8]....
        /*009c*/ 	.word	0x000029d0


	//   ....[9]....
        /*00a0*/ 	.word	0x000029e0


	//   ....[10]....
        /*00a4*/ 	.word	0x00002a30


	//   ....[11]....
        /*00a8*/ 	.word	0x00002a40


	//   ....[12]....
        /*00ac*/ 	.word	0x00002a80


	//   ....[13]....
        /*00b0*/ 	.word	0x00002aa0


	//   ....[14]....
        /*00b4*/ 	.word	0x00002af0


	//   ....[15]....
        /*00b8*/ 	.word	0x00002b10


	//   ....[16]....
        /*00bc*/ 	.word	0x00003000


	//   ....[17]....
        /*00c0*/ 	.word	0x00003350


	//   ....[18]....
        /*00c4*/ 	.word	0x00003570


	//----- nvinfo : EIATTR_VRC_CTA_INIT_COUNT
	.align		4
.L_3155:
        /*00c8*/ 	.byte	0x02, 0x4a
	.zero		1
	.zero		1


	//----- nvinfo : EIATTR_EXIT_INSTR_OFFSETS
	.align		4
        /*00cc*/ 	.byte	0x04, 0x1c
        /*00ce*/ 	.short	(.L_3157 - .L_3156)


	//   ....[0]....
.L_3156:
        /*00d0*/ 	.word	0x00000280


	//   ....[1]....
        /*00d4*/ 	.word	0x00000e90


	//   ....[2]....
        /*00d8*/ 	.word	0x00001100


	//   ....[3]....
        /*00dc*/ 	.word	0x00003720


	//----- nvinfo : EIATTR_MAX_THREADS
	.align		4
.L_3157:
        /*00e0*/ 	.byte	0x04, 0x05
        /*00e2*/ 	.short	(.L_3159 - .L_3158)
.L_3158:
        /*00e4*/ 	.word	0x00000020
        /*00e8*/ 	.word	0x00000001
        /*00ec*/ 	.word	0x00000001


	//----- nvinfo : EIATTR_CRS_STACK_SIZE
	.align		4
.L_3159:
        /*00f0*/ 	.byte	0x04, 0x1e
        /*00f2*/ 	.short	(.L_3161 - .L_3160)
.L_3160:
        /*00f4*/ 	.word	0x00000000


	//----- nvinfo : EIATTR_CBANK_PARAM_SIZE
	.align		4
.L_3161:
        /*00f8*/ 	.byte	0x03, 0x19
        /*00fa*/ 	.short	0x0188


	//----- nvinfo : EIATTR_PARAM_CBANK
	.align		4
        /*00fc*/ 	.byte	0x04, 0x0a
        /*00fe*/ 	.short	(.L_3163 - .L_3162)
	.align		4
.L_3162:
        /*0100*/ 	.word	index@(.nv.constant0._Z25selective_scan_fwd_kernelI32Selective_Scan_fwd_kernel_traitsILi32ELi4ELi1ELb0ELb1ELb1ELb1ELb0EN3c104HalfEfS2_EEv13SSMParamsBase)
        /*0104*/ 	.short	0x0380
        /*0106*/ 	.short	0x0188


	//----- nvinfo : EIATTR_SW_WAR
	.align		4
.L_3163:
        /*0108*/ 	.byte	0x04, 0x36
        /*010a*/ 	.short	(.L_3165 - .L_3164)
.L_3164:
        /*010c*/ 	.word	0x00000008
.L_3165:


//--------------------- .nv.info._Z25selective_scan_fwd_kernelI32Selective_Scan_fwd_kernel_traitsILi32ELi4ELi1ELb0ELb1ELb1ELb1ELb1EN3c104HalfEfS2_EEv13SSMParamsBase --------------------------
	.section	.nv.info._Z25selective_scan_fwd_kernelI32Selective_Scan_fwd_kernel_traitsILi32ELi4ELi1ELb0ELb1ELb1ELb1ELb1EN3c104HalfEfS2_EEv13SSMParamsBase,"",@"SHT_CUDA_INFO"
	.sectionflags	@""
	.align	4


	//----- nvinfo : EIATTR_CUDA_API_VERSION
	.align		4
        /*0000*/ 	.byte	0x04, 0x37
        /*0002*/ 	.short	(.L_3167 - .L_3166)
.L_3166:
        /*0004*/ 	.word	0x00000082


	//----- nvinfo : EIATTR_KPARAM_INFO
	.align		4
.L_3167:
        /*0008*/ 	.byte	0x04, 0x17
        /*000a*/ 	.short	(.L_3169 - .L_3168)
.L_3168:
        /*000c*/ 	.word	0x00000000
        /*0010*/ 	.short	0x0000
        /*0012*/ 	.short	0x0000
        /*0014*/ 	.byte	0x00, 0xf0, 0x21, 0x06


	//----- nvinfo : EIATTR_SPARSE_MMA_MASK
	.align		4
.L_3169:
        /*0018*/ 	.byte	0x03, 0x50
        /*001a*/ 	.short	0x0000


	//----- nvinfo : EIATTR_MAXREG_COUNT
	.align		4
        /*001c*/ 	.byte	0x03, 0x1b
        /*001e*/ 	.short	0x00ff


	//----- nvinfo : EIATTR_NUM_BARRIERS
	.align		4
        /*0020*/ 	.byte	0x02, 0x4c
        /*0022*/ 	.byte	0x01
	.zero		1


	//----- nvinfo : EIATTR_MERCURY_ISA_VERSION
	.align		4
        /*0024*/ 	.byte	0x03, 0x5f
        /*0026*/ 	.short	0x0101


	//----- nvinfo : EIATTR_COOP_GROUP_MASK_REGIDS
	.align		4
        /*0028*/ 	.byte	0x04, 0x29
        /*002a*/ 	.short	(.L_3171 - .L_3170)


	//   ....[0]....
.L_3170:
        /*002c*/ 	.word	0xffffffff


	//   ....[1]....
        /*0030*/ 	.word	0xffffffff


	//   ....[2]....
        /*0034*/ 	.word	0xffffffff


	//   ....[3]....
        /*0038*/ 	.word	0xffffffff


	//   ....[4]....
        /*003c*/ 	.word	0xffffffff


	//   ....[5]....
        /*0040*/ 	.word	0xffffffff


	//   ....[6]....
        /*0044*/ 	.word	0xffffffff


	//   ....[7]....
        /*0048*/ 	.word	0xffffffff


	//   ....[8]....
        /*004c*/ 	.word	0xffffffff


	//   ....[9]....
        /*0050*/ 	.word	0xffffffff


	//   ....[10]....
        /*0054*/ 	.word	0xffffffff


	//   ....[11]....
        /*0058*/ 	.word	0xffffffff


	//   ....[12]....
        /*005c*/ 	.word	0xffffffff


	//   ....[13]....
        /*0060*/ 	.word	0xffffffff


	//   ....[14]....
        /*0064*/ 	.word	0xffffffff


	//   ....[15]....
        /*0068*/ 	.word	0xffffffff


	//   ....[16]....
        /*006c*/ 	.word	0xffffffff


	//   ....[17]....
        /*0070*/ 	.word	0xffffffff


	//   ....[18]....
        /*0074*/ 	.word	0xffffffff


	//----- nvinfo : EIATTR_COOP_GROUP_INSTR_OFFSETS
	.align		4
.L_3171:
        /*0078*/ 	.byte	0x04, 0x28
        /*007a*/ 	.short	(.L_3173 - .L_3172)


	//   ....[0]....
.L_3172:
        /*007c*/ 	.word	0x000013c0


	//   ....[1]....
        /*0080*/ 	.word	0x00001480


	//   ....[2]....
        /*0084*/ 	.word	0x00002450


	//   ....[3]....
        /*0088*/ 	.word	0x00002770


	//   ....[4]....
        /*008c*/ 	.word	0x00002990


	//   ....[5]....
        /*0090*/ 	.word	0x000029c0


	//   ....[6]....
        /*0094*/ 	.word	0x00002a00


	//   ....[7]....
        /*0098*/ 	.word	0x00002a30


	//   ....[8]....
        /*009c*/ 	.word	0x00002a80


	//   ....[9]....
        /*00a0*/ 	.word	0x00002a90


	//   ....[10]....
        /*00a4*/ 	.word	0x00002ae0


	//   ....[11]....
        /*00a8*/ 	.word	0x00002af0


	//   ....[12]....
        /*00ac*/ 	.word	0x00002b30


	//   ....[13]....
        /*00b0*/ 	.word	0x00002b50


	//   ....[14]....
        /*00b4*/ 	.word	0x00002ba0


	//   ....[15]....
        /*00b8*/ 	.word	0x00002bc0


	//   ....[16]....
        /*00bc*/ 	.word	0x00003100


	//   ....[17]....
        /*00c0*/ 	.word	0x000033b0


	//   ....[18]....
        /*00c4*/ 	.word	0x000035d0


	//----- nvinfo : EIATTR_VRC_CTA_INIT_COUNT
	.align		4
.L_3173:
        /*00c8*/ 	.byte	0x02, 0x4a
	.zero		1
	.zero		1


	//----- nvinfo : EIATTR_EXIT_INSTR_OFFSETS
	.align		4
        /*00cc*/ 	.byte	0x04, 0x1c
        /*00ce*/ 	.short	(.L_3175 - .L_3174)


	//   ....[0]....
.L_3174:
        /*00d0*/ 	.word	0x000002e0


	//   ....[1]....
        /*00d4*/ 	.word	0x00000f50


	//   ....[2]....
        /*00d8*/ 	.word	0x000011a0


	//   ....[3]....
        /*00dc*/ 	.word	0x00003850


	//----- nvinfo : EIATTR_MAX_THREADS
	.align		4
.L_3175:
        /*00e0*/ 	.byte	0x04, 0x05
        /*00e2*/ 	.short	(.L_3177 - .L_3176)
.L_3176:
        /*00e4*/ 	.word	0x00000020
        /*00e8*/ 	.word	0x00000001
        /*00ec*/ 	.word	0x00000001


	//----- nvinfo : EIATTR_CRS_STACK_SIZE
	.align		4
.L_3177:
        /*00f0*/ 	.byte	0x04, 0x1e
        /*00f2*/ 	.short	(.L_3179 - .L_3178)
.L_3178:
        /*00f4*/ 	.word	0x00000000


	//----- nvinfo : EIATTR_CBANK_PARAM_SIZE
	.align		4
.L_3179:
        /*00f8*/ 	.byte	0x03, 0x19
        /*00fa*/ 	.short	0x0188


	//----- nvinfo : EIATTR_PARAM_CBANK
	.align		4
        /*00fc*/ 	.byte	0x04, 0x0a
        /*00fe*/ 	.short	(.L_3181 - .L_3180)
	.align		4
.L_3180:
        /*0100*/ 	.word	index@(.nv.constant0._Z25selective_scan_fwd_kernelI32Selective_Scan_fwd_kernel_traitsILi32ELi4ELi1ELb0ELb1ELb1ELb1ELb1EN3c104HalfEfS2_EEv13SSMParamsBase)
        /*0104*/ 	.short	0x0380
        /*0106*/ 	.short	0x0188


	//----- nvinfo : EIATTR_SW_WAR
	.align		4
.L_3181:
        /*0108*/ 	.byte	0x04, 0x36
        /*010a*/ 	.short	(.L_3183 - .L_3182)
.L_3182:
        /*010c*/ 	.word	0x00000008
.L_3183:


//--------------------- .nv.info._Z25selective_scan_fwd_kernelI32Selective_Scan_fwd_kernel_traitsILi32ELi4ELi1ELb1ELb1ELb1ELb0ELb0EN3c104HalfEfS2_EEv13SSMParamsBase --------------------------
	.section	.nv.info._Z25selective_scan_fwd_kernelI32Selective_Scan_fwd_kernel_traitsILi32ELi4ELi1ELb1ELb1ELb1ELb0ELb0EN3c104HalfEfS2_EEv13SSMParamsBase,"",@"SHT_CUDA_INFO"
	.sectionflags	@""
	.align	4


	//----- nvinfo : EIATTR_CUDA_API_VERSION
	.align		4
        /*0000*/ 	.byte	0x04, 0x37
        /*0002*/ 	.short	(.L_3185 - .L_3184)
.L_3184:
        /*0004*/ 	.word	0x00000082


	//----- nvinfo : EIATTR_KPARAM_INFO
	.align		4
.L_3185:
        /*0008*/ 	.byte	0x04, 0x17
        /*000a*/ 	.short	(.L_3187 - .L_3186)
.L_3186:
        /*000c*/ 	.word	0x00000000
        /*0010*/ 	.short	0x0000
        /*0012*/ 	.short	0x0000
        /*0014*/ 	.byte	0x00, 0xf0, 0x21, 0x06


	//----- nvinfo : EIATTR_SPARSE_MMA_MASK
	.align		4
.L_3187:
        /*0018*/ 	.byte	0x03, 0x50
        /*001a*/ 	.short	0x0000


	//----- nvinfo : EIATTR_MAXREG_COUNT
	.align		4
        /*001c*/ 	.byte	0x03, 0x1b
        /*001e*/ 	.short	0x00ff


	//----- nvinfo : EIATTR_NUM_BARRIERS
	.align		4
        /*0020*/ 	.byte	0x02, 0x4c
        /*0022*/ 	.byte	0x01
	.zero		1


	//----- nvinfo : EIATTR_MERCURY_ISA_VERSION
	.align		4
        /*0024*/ 	.byte	0x03, 0x5f
        /*0026*/ 	.short	0x0101


	//----- nvinfo : EIATTR_COOP_GROUP_MASK_REGIDS
	.align		4
        /*0028*/ 	.byte	0x04, 0x29
        /*002a*/ 	.short	(.L_3189 - .L_3188)


	//   ....[0]....
.L_3188:
        /*002c*/ 	.word	0xffffffff


	//   ....[1]....
        /*0030*/ 	.word	0xffffffff


	//   ....[2]....
        /*0034*/ 	.word	0xffffffff


	//   ....[3]....
        /*0038*/ 	.word	0xffffffff


	//   ....[4]....
        /*003c*/ 	.word	0xffffffff


	//   ....[5]....
        /*0040*/ 	.word	0xffffffff


	//   ....[6]....
        /*0044*/ 	.word	0xffffffff


	//   ....[7]....
        /*0048*/ 	.word	0xffffffff


	//   ....[8]....
        /*004c*/ 	.word	0xffffffff


	//   ....[9]....
        /*0050*/ 	.word	0xffffffff


	//   ....[10]....
        /*0054*/ 	.word	0xffffffff


	//   ....[11]....
        /*0058*/ 	.word	0xffffffff


	//----- nvinfo : EIATTR_COOP_GROUP_INSTR_OFFSETS
	.align		4
.L_3189:
        /*005c*/ 	.byte	0x04, 0x28
        /*005e*/ 	.short	(.L_3191 - .L_3190)


	//   ....[0]....
.L_3190:
        /*0060*/ 	.word	0x000025f0


	//   ....[1]....
        /*0064*/ 	.word	0x00002620


	//   ....[2]....
        /*0068*/ 	.word	0x00002660


	//   ....[3]....
        /*006c*/ 	.word	0x00002690


	//   ....[4]....
        /*0070*/ 	.word	0x000026e0


	//   ....[5]....
        /*0074*/ 	.word	0x000026f0


	//   ....[6]....
        /*0078*/ 	.word	0x00002740


	//   ....[7]....
        /*007c*/ 	.word	0x00002750


	//   ....[8]....
        /*0080*/ 	.word	0x00002790


	//   ....[9]....
        /*0084*/ 	.word	0x000027b0


	//   ....[10]....
        /*0088*/ 	.word	0x00002840


	//   ....[11]....
        /*008c*/ 	.word	0x00002850


	//----- nvinfo : EIATTR_VRC_CTA_INIT_COUNT
	.align		4
.L_3191:
        /*0090*/ 	.byte	0x02, 0x4a
	.zero		1
	.zero		1


	//----- nvinfo : EIATTR_EXIT_INSTR_OFFSETS
	.align		4
        /*0094*/ 	.byte	0x04, 0x1c
        /*0096*/ 	.short	(.L_3193 - .L_3192)


	//   ....[0]....
.L_3192:
        /*0098*/ 	.word	0x00000280


	//   ....[1]....
        /*009c*/ 	.word	0x00000e70


	//   ....[2]....
        /*00a0*/ 	.word	0x00001260


	//   ....[3]....
        /*00a4*/ 	.word	0x00002d40


	//----- nvinfo : EIATTR_MAX_THREADS
	.align		4
.L_3193:
        /*00a8*/ 	.byte	0x04, 0x05
        /*00aa*/ 	.short	(.L_3195 - .L_3194)
.L_3194:
        /*00ac*/ 	.word	0x00000020
        /*00b0*/ 	.word	0x00000001
        /*00b4*/ 	.word	0x00000001


	//----- nvinfo : EIATTR_CRS_STACK_SIZE
	.align		4
.L_3195:
        /*00b8*/ 	.byte	0x04, 0x1e
        /*00ba*/ 	.short	(.L_3197 - .L_3196)
.L_3196:
        /*00bc*/ 	.word	0x00000000


	//----- nvinfo : EIATTR_CBANK_PARAM_SIZE
	.align		4
.L_3197:
        /*00c0*/ 	.byte	0x03, 0x19
        /*00c2*/ 	.short	0x0188


	//----- nvinfo : EIATTR_PARAM_CBANK
	.align		4
        /*00c4*/ 	.byte	0x04, 0x0a
        /*00c6*/ 	.short	(.L_3199 - .L_3198)
	.align		4
.L_3198:
        /*00c8*/ 	.word	index@(.nv.constant0._Z25selective_scan_fwd_kernelI32Selective_Scan_fwd_kernel_traitsILi32ELi4ELi1ELb1ELb1ELb1ELb0ELb0EN3c104HalfEfS2_EEv13SSMParamsBase)
        /*00cc*/ 	.short	0x0380
        /*00ce*/ 	.short	0x0188


	//----- nvinfo : EIATTR_SW_WAR
	.align		4
.L_3199:
        /*00d0*/ 	.byte	0x04, 0x36
        /*00d2*/ 	.short	(.L_3201 - .L_3200)
.L_3200:
        /*00d4*/ 	.word	0x00000008
.L_3201:


//--------------------- .nv.info._Z25selective_scan_fwd_kernelI32Selective_Scan_fwd_kernel_traitsILi32ELi4ELi1ELb1ELb1ELb1ELb0ELb1EN3c104HalfEfS2_EEv13SSMParamsBase --------------------------
	.section	.nv.info._Z25selective_scan_fwd_kernelI32Selective_Scan_fwd_kernel_traitsILi32ELi4ELi1ELb1ELb1ELb1ELb0ELb1EN3c104HalfEfS2_EEv13SSMParamsBase,"",@"SHT_CUDA_INFO"
	.sectionflags	@""
	.align	4


	//----- nvinfo : EIATTR_CUDA_API_VERSION
	.align		4
        /*0000*/ 	.byte	0x04, 0x37
        /*0002*/ 	.short	(.L_3203 - .L_3202)
.L_3202:
        /*0004*/ 	.word	0x00000082


	//----- nvinfo : EIATTR_KPARAM_INFO
	.align		4
.L_3203:
        /*0008*/ 	.byte	0x04, 0x17
        /*000a*/ 	.short	(.L_3205 - .L_3204)
.L_3204:
        /*000c*/ 	.word	0x00000000
        /*0010*/ 	.short	0x0000
        /*0012*/ 	.short	0x0000
        /*0014*/ 	.byte	0x00, 0xf0, 0x21, 0x06


	//----- nvinfo : EIATTR_SPARSE_MMA_MASK
	.align		4
.L_3205:
        /*0018*/ 	.byte	0x03, 0x50
        /*001a*/ 	.short	0x0000


	//----- nvinfo : EIATTR_MAXREG_COUNT
	.align		4
        /*001c*/ 	.byte	0x03, 0x1b
        /*001e*/ 	.short	0x00ff


	//----- nvinfo : EIATTR_NUM_BARRIERS
	.align		4
        /*0020*/ 	.byte	0x02, 0x4c
        /*0022*/ 	.byte	0x01
	.zero		1


	//----- nvinfo : EIATTR_MERCURY_ISA_VERSION
	.align		4
        /*0024*/ 	.byte	0x03, 0x5f
        /*0026*/ 	.short	0x0101


	//----- nvinfo : EIATTR_COOP_GROUP_MASK_REGIDS
	.align		4
        /*0028*/ 	.byte	0x04, 0x29
        /*002a*/ 	.short	(.L_3207 - .L_3206)


	//   ....[0]....
.L_3206:
        /*002c*/ 	.word	0xffffffff


	//   ....[1]....
        /*0030*/ 	.word	0xffffffff


	//   ....[2]....
        /*0034*/ 	.word	0xffffffff


	//   ....[3]....
        /*0038*/ 	.word	0xffffffff


	//   ....[4]....
        /*003c*/ 	.word	0xffffffff


	//   ....[5]....
        /*0040*/ 	.word	0xffffffff


	//   ....[6]....
        /*0044*/ 	.word	0xffffffff


	//   ....[7]....
        /*0048*/ 	.word	0xffffffff


	//   ....[8]....
        /*004c*/ 	.word	0xffffffff


	//   ....[9]....
        /*0050*/ 	.word	0xffffffff


	//   ....[10]....
        /*0054*/ 	.word	0xffffffff


	//   ....[11]....
        /*0058*/ 	.word	0xffffffff


	//   ....[12]....
        /*005c*/ 	.word	0xffffffff


	//   ....[13]....
        /*0060*/ 	.word	0xffffffff


	//   ....[14]....
        /*0064*/ 	.word	0xffffffff


	//   ....[15]....
        /*0068*/ 	.word	0xffffffff


	//   ....[16]....
        /*006c*/ 	.word	0xffffffff


	//----- nvinfo : EIATTR_COOP_GROUP_INSTR_OFFSETS
	.align		4
.L_3207:
        /*0070*/ 	.byte	0x04, 0x28
        /*0072*/ 	.short	(.L_3209 - .L_3208)


	//   ....[0]....
.L_3208:
        /*0074*/ 	.word	0x00001430


	//   ....[1]....
        /*0078*/ 	.word	0x000014f0


	//   ....[2]....
        /*007c*/ 	.word	0x000024b0


	//   ....[3]....
        /*0080*/ 	.word	0x000025e0


	//   ....[4]....
        /*0084*/ 	.word	0x000029d0


	//   ....[5]....
        /*0088*/ 	.word	0x00002a00


	//   ....[6]....
        /*008c*/ 	.word	0x00002a40


	//   ....[7]....
        /*0090*/ 	.word	0x00002a70


	//   ....[8]....
        /*0094*/ 	.word	0x00002ac0


	//   ....[9]....
        /*0098*/ 	.word	0x00002ad0


	//   ....[10]....
        /*009c*/ 	.word	0x00002b20


	//   ....[11]....
        /*00a0*/ 	.word	0x00002b30


	//   ....[12]....
        /*00a4*/ 	.word	0x00002b70


	//   ....[13]....
        /*00a8*/ 	.word	0x00002b90


	//   ....[14]....
        /*00ac*/ 	.word	0x00002c20


	//   ....[15]....
        /*00b0*/ 	.word	0x00002c30


	//   ....[16]....
        /*00b4*/ 	.word	0x00003070


	//----- nvinfo : EIATTR_VRC_CTA_INIT_COUNT
	.align		4
.L_3209:
        /*00b8*/ 	.byte	0x02, 0x4a
	.zero		1
	.zero		1


	//----- nvinfo : EIATTR_EXIT_INSTR_OFFSETS
	.align		4
        /*00bc*/ 	.byte	0x04, 0x1c
        /*00be*/ 	.short	(.L_3211 - .L_3210)


	//   ....[0]....
.L_3210:
        /*00c0*/ 	.word	0x000002d0


	//   ....[1]....
        /*00c4*/ 	.word	0x00000f40


	//   ....[2]....
        /*00c8*/ 	.word	0x00001210


	//   ....[3]....
        /*00cc*/ 	.word	0x00003270


	//----- nvinfo : EIATTR_MAX_THREADS
	.align		4
.L_3211:
        /*00d0*/ 	.byte	0x04, 0x05
        /*00d2*/ 	.short	(.L_3213 - .L_3212)
.L_3212:
        /*00d4*/ 	.word	0x00000020
        /*00d8*/ 	.word	0x00000001
        /*00dc*/ 	.word	0x00000001


	//----- nvinfo : EIATTR_CRS_STACK_SIZE
	.align		4
.L_3213:
        /*00e0*/ 	.byte	0x04, 0x1e
        /*00e2*/ 	.short	(.L_3215 - .L_3214)
.L_3214:
        /*00e4*/ 	.word	0x00000000


	//----- nvinfo : EIATTR_CBANK_PARAM_SIZE
	.align		4
.L_3215:
        /*00e8*/ 	.byte	0x03, 0x19
        /*00ea*/ 	.short	0x0188


	//----- nvinfo : EIATTR_PARAM_CBANK
	.align		4
        /*00ec*/ 	.byte	0x04, 0x0a
        /*00ee*/ 	.short	(.L_3217 - .L_3216)
	.align		4
.L_3216:
        /*00f0*/ 	.word	index@(.nv.constant0._Z25selective_scan_fwd_kernelI32Selective_Scan_fwd_kernel_traitsILi32ELi4ELi1ELb1ELb1ELb1ELb0ELb1EN3c104HalfEfS2_EEv13SSMParamsBase)
        /*00f4*/ 	.short	0x0380
        /*00f6*/ 	.short	0x0188


	//----- nvinfo : EIATTR_SW_WAR
	.align		4
.L_3217:
        /*00f8*/ 	.byte	0x04, 0x36
        /*00fa*/ 	.short	(.L_3219 - .L_3218)
.L_3218:
        /*00fc*/ 	.word	0x00000008
.L_3219:


//--------------------- .nv.info._Z25selective_scan_fwd_kernelI32Selective_Scan_fwd_kernel_traitsILi32ELi4ELi1ELb1ELb1ELb1ELb1ELb0EN3c104HalfEfS2_EEv13SSMParamsBase --------------------------
	.section	.nv.info._Z25selective_scan_fwd_kernelI32Selective_Scan_fwd_kernel_traitsILi32ELi4ELi1ELb1ELb1ELb1ELb1ELb0EN3c104HalfEfS2_EEv13SSMParamsBase,"",@"SHT_CUDA_INFO"
	.sectionflags	@""
	.align	4


	//----- nvinfo : EIATTR_CUDA_API_VERSION
	.align		4
        /*0000*/ 	.byte	0x04, 0x37
        /*0002*/ 	.short	(.L_3221 - .L_3220)
.L_3220:
        /*0004*/ 	.word	0x00000082


	//----- nvinfo : EIATTR_KPARAM_INFO
	.align		4
.L_3221:
        /*0008*/ 	.byte	0x04, 0x17
        /*000a*/ 	.short	(.L_3223 - .L_3222)
.L_3222:
        /*000c*/ 	.word	0x00000000
        /*0010*/ 	.short	0x0000
        /*0012*/ 	.short	0x0000
        /*0014*/ 	.byte	0x00, 0xf0, 0x21, 0x06


	//----- nvinfo : EIATTR_SPARSE_MMA_MASK
	.align		4
.L_3223:
        /*0018*/ 	.byte	0x03, 0x50
        /*001a*/ 	.short	0x0000


	//----- nvinfo : EIATTR_MAXREG_COUNT
	.align		4
        /*001c*/ 	.byte	0x03, 0x1b
        /*001e*/ 	.short	0x00ff


	//----- nvinfo : EIATTR_NUM_BARRIERS
	.align		4
        /*0020*/ 	.byte	0x02, 0x4c
        /*0022*/ 	.byte	0x01
	.zero		1


	//----- nvinfo : EIATTR_MERCURY_ISA_VERSION
	.align		4
        /*0024*/ 	.byte	0x03, 0x5f
        /*0026*/ 	.short	0x0101


	//----- nvinfo : EIATTR_COOP_GROUP_MASK_REGIDS
	.align		4
        /*0028*/ 	.byte	0x04, 0x29
        /*002a*/ 	.short	(.L_3225 - .L_3224)


	//   ....[0]....
.L_3224:
        /*002c*/ 	.word	0xffffffff


	//   ....[1]....
        /*0030*/ 	.word	0xffffffff


	//   ....[2]....
        /*0034*/ 	.word	0xffffffff


	//   ....[3]....
        /*0038*/ 	.word	0xffffffff


	//   ....[4]....
        /*003c*/ 	.word	0xffffffff


	//   ....[5]....
        /*0040*/ 	.word	0xffffffff


	//   ....[6]....
        /*0044*/ 	.word	0xffffffff


	//   ....[7]....
        /*0048*/ 	.word	0xffffffff


	//   ....[8]....
        /*004c*/ 	.word	0xffffffff


	//   ....[9]....
        /*0050*/ 	.word	0xffffffff


	//   ....[10]....
        /*0054*/ 	.word	0xffffffff


	//   ....[11]....
        /*0058*/ 	.word	0xffffffff


	//----- nvinfo : EIATTR_COOP_GROUP_INSTR_OFFSETS
	.align		4
.L_3225:
        /*005c*/ 	.byte	0x04, 0x28
        /*005e*/ 	.short	(.L_3227 - .L_3226)


	//   ....[0]....
.L_3226:
        /*0060*/ 	.word	0x00002660


	//   ....[1]....
        /*0064*/ 	.word	0x00002690


	//   ....[2]....
        /*0068*/ 	.word	0x000026d0


	//   ....[3]....
        /*006c*/ 	.word	0x00002700


	//   ....[4]....
        /*0070*/ 	.word	0x00002750


	//   ....[5]....
        /*0074*/ 	.word	0x00002760


	//   ....[6]....
        /*0078*/ 	.word	0x000027b0


	//   ....[7]....
        /*007c*/ 	.word	0x000027c0


	//   ....[8]....
        /*0080*/ 	.word	0x00002800


	//   ....[9]....
        /*0084*/ 	.word	0x00002820


	//   ....[10]....
        /*0088*/ 	.word	0x000028b0


	//   ....[11]....
        /*008c*/ 	.word	0x000028c0


	//----- nvinfo : EIATTR_VRC_CTA_INIT_COUNT
	.align		4
.L_3227:
        /*0090*/ 	.byte	0x02, 0x4a
	.zero		1
	.zero		1


	//----- nvinfo : EIATTR_EXIT_INSTR_OFFSETS
	.align		4
        /*0094*/ 	.byte	0x04, 0x1c
        /*0096*/ 	.short	(.L_3229 - .L_3228)


	//   ....[0]....
.L_3228:
        /*0098*/ 	.word	0x00000290


	//   ....[1]....
        /*009c*/ 	.word	0x00000e70


	//   ....[2]....
        /*00a0*/ 	.word	0x00001330


	//   ....[3]....
        /*00a4*/ 	.word	0x000030f0


	//----- nvinfo : EIATTR_MAX_THREADS
	.align		4
.L_3229:
        /*00a8*/ 	.byte	0x04, 0x05
        /*00aa*/ 	.short	(.L_3231 - .L_3230)
.L_3230:
        /*00ac*/ 	.word	0x00000020
        /*00b0*/ 	.word	0x00000001
        /*00b4*/ 	.word	0x00000001


	//----- nvinfo : EIATTR_CRS_STACK_SIZE
	.align		4
.L_3231:
        /*00b8*/ 	.byte	0x04, 0x1e
        /*00ba*/ 	.short	(.L_3233 - .L_3232)
.L_3232:
        /*00bc*/ 	.word	0x00000000


	//----- nvinfo : EIATTR_CBANK_PARAM_SIZE
	.align		4
.L_3233:
        /*00c0*/ 	.byte	0x03, 0x19
        /*00c2*/ 	.short	0x0188


	//----- nvinfo : EIATTR_PARAM_CBANK
	.align		4
        /*00c4*/ 	.byte	0x04, 0x0a
        /*00c6*/ 	.short	(.L_3235 - .L_3234)
	.align		4
.L_3234:
        /*00c8*/ 	.word	index@(.nv.constant0._Z25selective_scan_fwd_kernelI32Selective_Scan_fwd_kernel_traitsILi32ELi4ELi1ELb1ELb1ELb1ELb1ELb0EN3c104HalfEfS2_EEv13SSMParamsBase)
        /*00cc*/ 	.short	0x0380
        /*00ce*/ 	.short	0x0188


	//----- nvinfo : EIATTR_SW_WAR
	.align		4
.L_3235:
        /*00d0*/ 	.byte	0x04, 0x36
        /*00d2*/ 	.short	(.L_3237 - .L_3236)
.L_3236:
        /*00d4*/ 	.word	0x00000008
.L_3237:


//--------------------- .nv.info._Z25selective_scan_fwd_kernelI32Selective_Scan_fwd_kernel_traitsILi32ELi4ELi1ELb1ELb1ELb1ELb1ELb1EN3c104HalfEfS2_EEv13SSMParamsBase --------------------------
	.section	.nv.info._Z25selective_scan_fwd_kernelI32Selective_Scan_fwd_kernel_traitsILi32ELi4ELi1ELb1ELb1ELb1ELb1ELb1EN3c104HalfEfS2_EEv13SSMParamsBase,"",@"SHT_CUDA_INFO"
	.sectionflags	@""
	.align	4


	//----- nvinfo : EIATTR_CUDA_API_VERSION
	.align		4
        /*0000*/ 	.byte	0x04, 0x37
        /*0002*/ 	.short	(.L_3239 - .L_3238)
.L_3238:
        /*0004*/ 	.word	0x00000082


	//----- nvinfo : EIATTR_KPARAM_INFO
	.align		4
.L_3239:
        /*0008*/ 	.byte	0x04, 0x17
        /*000a*/ 	.short	(.L_3241 - .L_3240)
.L_3240:
        /*000c*/ 	.word	0x00000000
        /*0010*/ 	.short	0x0000
        /*0012*/ 	.short	0x0000
        /*0014*/ 	.byte	0x00, 0xf0, 0x21, 0x06


	//----- nvinfo : EIATTR_SPARSE_MMA_MASK
	.align		4
.L_3241:
        /*0018*/ 	.byte	0x03, 0x50
        /*001a*/ 	.short	0x0000


	//----- nvinfo : EIATTR_MAXREG_COUNT
	.align		4
        /*001c*/ 	.byte	0x03, 0x1b
        /*001e*/ 	.short	0x00ff


	//----- nvinfo : EIATTR_NUM_BARRIERS
	.align		4
        /*0020*/ 	.byte	0x02, 0x4c
        /*0022*/ 	.byte	0x01
	.zero		1


	//----- nvinfo : EIATTR_MERCURY_ISA_VERSION
	.align		4
        /*0024*/ 	.byte	0x03, 0x5f
        /*0026*/ 	.short	0x0101


	//----- nvinfo : EIATTR_COOP_GROUP_MASK_REGIDS
	.align		4
        /*0028*/ 	.byte	0x04, 0x29
        /*002a*/ 	.short	(.L_3243 - .L_3242)


	//   ....[0]....
.L_3242:
        /*002c*/ 	.word	0xffffffff


	//   ....[1]....
        /*0030*/ 	.word	0xffffffff


	//   ....[2]....
        /*0034*/ 	.word	0xffffffff


	//   ....[3]....
        /*0038*/ 	.word	0xffffffff


	//   ....[4]....
        /*003c*/ 	.word	0xffffffff


	//   ....[5]....
        /*0040*/ 	.word	0xffffffff


	//   ....[6]....
        /*0044*/ 	.word	0xffffffff


	//   ....[7]....
        /*0048*/ 	.word	0xffffffff


	//   ....[8]....
        /*004c*/ 	.word	0xffffffff


	//   ....[9]....
        /*0050*/ 	.word	0xffffffff


	//   ....[10]....
        /*0054*/ 	.word	0xffffffff


	//   ....[11]....
        /*0058*/ 	.word	0xffffffff


	//   ....[12]....
        /*005c*/ 	.word	0xffffffff


	//   ....[13]....
        /*0060*/ 	.word	0xffffffff


	//   ....[14]....
        /*0064*/ 	.word	0xffffffff


	//   ....[15]....
        /*0068*/ 	.word	0xffffffff


	//   ....[16]....
        /*006c*/ 	.word	0xffffffff


	//   ....[17]....
        /*0070*/ 	.word	0xffffffff


	//   ....[18]....
        /*0074*/ 	.word	0xffffffff


	//----- nvinfo : EIATTR_COOP_GROUP_INSTR_OFFSETS
	.align		4
.L_3243:
        /*0078*/ 	.byte	0x04, 0x28
        /*007a*/ 	.short	(.L_3245 - .L_3244)


	//   ....[0]....
.L_3244:
        /*007c*/ 	.word	0x000013c0


	//   ....[1]....
        /*0080*/ 	.word	0x00001480


	//   ....[2]....
        /*0084*/ 	.word	0x00002450


	//   ....[3]....
        /*0088*/ 	.word	0x00002770


	//   ....[4]....
        /*008c*/ 	.word	0x00002990


	//   ....[5]....
        /*0090*/ 	.word	0x000029c0


	//   ....[6]....
        /*0094*/ 	.word	0x00002a00


	//   ....[7]....
        /*0098*/ 	.word	0x00002a30


	//   ....[8]....
        /*009c*/ 	.word	0x00002a80


	//   ....[9]....
        /*00a0*/ 	.word	0x00002a90


	//   ....[10]....
        /*00a4*/ 	.word	0x00002ae0


	//   ....[11]....
        /*00a8*/ 	.word	0x00002af0


	//   ....[12]....
        /*00ac*/ 	.word	0x00002b30


	//   ....[13]....
        /*00b0*/ 	.word	0x00002b50


	//   ....[14]....
        /*00b4*/ 	.word	0x00002ba0


	//   ....[15]....
        /*00b8*/ 	.word	0x00002bc0


	//   ....[16]....
        /*00bc*/ 	.word	0x00003100


	//   ....[17]....
        /*00c0*/ 	.word	0x000033b0


	//   ....[18]....
        /*00c4*/ 	.word	0x000035d0


	//----- nvinfo : EIATTR_VRC_CTA_INIT_COUNT
	.align		4
.L_3245:
        /*00c8*/ 	.byte	0x02, 0x4a
	.zero		1
	.zero		1


	//----- nvinfo : EIATTR_EXIT_INSTR_OFFSETS
	.align		4
        /*00cc*/ 	.byte	0x04, 0x1c
        /*00ce*/ 	.short	(.L_3247 - .L_3246)


	//   ....[0]....
.L_3246:
        /*00d0*/ 	.word	0x000002e0


	//   ....[1]....
        /*00d4*/ 	.word	0x00000f50


	//   ....[2]....
        /*00d8*/ 	.word	0x000011a0


	//   ....[3]....
        /*00dc*/ 	.word	0x00003850


	//----- nvinfo : EIATTR_MAX_THREADS
	.align		4
.L_3247:
        /*00e0*/ 	.byte	0x04, 0x05
        /*00e2*/ 	.short	(.L_3249 - .L_3248)
.L_3248:
        /*00e4*/ 	.word	0x00000020
        /*00e8*/ 	.word	0x00000001
        /*00ec*/ 	.word	0x00000001


	//----- nvinfo : EIATTR_CRS_STACK_SIZE
	.align		4
.L_3249:
        /*00f0*/ 	.byte	0x04, 0x1e
        /*00f2*/ 	.short	(.L_3251 - .L_3250)
.L_3250:
        /*00f4*/ 	.word	0x00000000


	//----- nvinfo : EIATTR_CBANK_PARAM_SIZE
	.align		4
.L_3251:
        /*00f8*/ 	.byte	0x03, 0x19
        /*00fa*/ 	.short	0x0188


	//----- nvinfo : EIATTR_PARAM_CBANK
	.align		4
        /*00fc*/ 	.byte	0x04, 0x0a
        /*00fe*/ 	.short	(.L_3253 - .L_3252)
	.align		4
.L_3252:
        /*0100*/ 	.word	index@(.nv.constant0._Z25selective_scan_fwd_kernelI32Selective_Scan_fwd_kernel_traitsILi32ELi4ELi1ELb1ELb1ELb1ELb1ELb1EN3c104HalfEfS2_EEv13SSMParamsBase)
        /*0104*/ 	.short	0x0380
        /*0106*/ 	.short	0x0188


	//----- nvinfo : EIATTR_SW_WAR
	.align		4
.L_3253:
        /*0108*/ 	.byte	0x04, 0x36
        /*010a*/ 	.short	(.L_3255 - .L_3254)
.L_3254:
        /*010c*/ 	.word	0x00000008
.L_3255:


//--------------------- .nv.info._Z25selective_scan_fwd_kernelI32Selective_Scan_fwd_kernel_traitsILi64ELi16ELi1ELb0ELb1ELb1ELb0ELb0EN3c104HalfEfS2_EEv13SSMParamsBase --------------------------
	.section	.nv.info._Z25selective_scan_fwd_kernelI32Selective_Scan_fwd_kernel_traitsILi64ELi16ELi1ELb0ELb1ELb1ELb0ELb0EN3c104HalfEfS2_EEv13SSMParamsBase,"",@"SHT_CUDA_INFO"
	.sectionflags	@""
	.align	4


	//----- nvinfo : EIATTR_CUDA_API_VERSION
	.align		4
        /*0000*/ 	.byte	0x04, 0x37
        /*0002*/ 	.short	(.L_3257 - .L_3256)
.L_3256:
        /*0004*/ 	.word	0x00000082


	//----- nvinfo : EIATTR_KPARAM_INFO
	.align		4
.L_3257:
        /*0008*/ 	.byte	0x04, 0x17
        /*000a*/ 	.short	(.L_3259 - .L_3258)
.L_3258:
        /*000c*/ 	.word	0x00000000
        /*0010*/ 	.short	0x0000
        /*0012*/ 	.short	0x0000
        /*0014*/ 	.byte	0x00, 0xf0, 0x21, 0x06


	//----- nvinfo : EIATTR_SPARSE_MMA_MASK
	.align		4
.L_3259:
        /*0018*/ 	.byte	0x03, 0x50
        /*001a*/ 	.short	0x0000


	//----- nvinfo : EIATTR_MAXREG_COUNT
	.align		4
        /*001c*/ 	.byte	0x03, 0x1b
        /*001e*/ 	.short	0x00a8


	//----- nvinfo : EIATTR_NUM_BARRIERS
	.align		4
        /*0020*/ 	.byte	0x02, 0x4c
        /*0022*/ 	.byte	0x01
	.zero		1


	//----- nvinfo : EIATTR_MERCURY_ISA_VERSION
	.align		4
        /*0024*/ 	.byte	0x03, 0x5f
        /*0026*/ 	.short	0x0101


	//----- nvinfo : EIATTR_COOP_GROUP_MASK_REGIDS
	.align		4
        /*0028*/ 	.byte	0x04, 0x29
        /*002a*/ 	.short	(.L_3261 - .L_3260)


	//   ....[0]....
.L_3260:
        /*002c*/ 	.word	0xffffffff


	//   ....[1]....
        /*0030*/ 	.word	0xffffffff


	//   ....[2]....
        /*0034*/ 	.word	0xffffffff


	//   ....[3]....
        /*0038*/ 	.word	0xffffffff


	//   ....[4]....
        /*003c*/ 	.word	0xffffffff


	//   ....[5]....
        /*0040*/ 	.word	0xffffffff


	//   ....[6]....
        /*0044*/ 	.word	0xffffffff


	//   ....[7]....
        /*0048*/ 	.word	0xffffffff


	//   ....[8]....
        /*004c*/ 	.word	0xffffffff


	//   ....[9]....
        /*0050*/ 	.word	0xffffffff


	//   ....[10]....
        /*0054*/ 	.word	0xffffffff


	//   ....[11]....
        /*0058*/ 	.word	0xffffffff


	//   ....[12]....
        /*005c*/ 	.word	0xffffffff


	//   ....[13]....
        /*0060*/ 	.word	0xffffffff


	//   ....[14]....
        /*0064*/ 	.word	0xffffffff


	//   ....[15]....
        /*0068*/ 	.word	0xffffffff


	//   ....[16]....
        /*006c*/ 	.word	0xffffffff


	//----- nvinfo : EIATTR_COOP_GROUP_INSTR_OFFSETS
	.align		4
.L_3261:
        /*0070*/ 	.byte	0x04, 0x28
        /*0072*/ 	.short	(.L_3263 - .L_3262)


	//   ....[0]....
.L_3262:
        /*0074*/ 	.word	0x00002040


	//   ....[1]....
        /*0078*/ 	.word	0x000024c0


	//   ....[2]....
        /*007c*/ 	.word	0x00005660


	//   ....[3]....
        /*0080*/ 	.word	0x00006290


	//   ....[4]....
        /*0084*/ 	.word	0x00006a80


	//   ....[5]....
        /*0088*/ 	.word	0x00006a90


	//   ....[6]....
        /*008c*/ 	.word	0x00006ae0


	//   ....[7]....
        /*0090*/ 	.word	0x00006af0


	//   ....[8]....
        /*0094*/ 	.word	0x00006b30


	//   ....[9]....
        /*0098*/ 	.word	0x00006b50


	//   ....[10]....
        /*009c*/ 	.word	0x00006b90


	//   ....[11]....
        /*00a0*/ 	.word	0x00006bc0


	//   ....[12]....
        /*00a4*/ 	.word	0x00006c10


	//   ....[13]....
        /*00a8*/ 	.word	0x00006c30


	//   ....[14]....
        /*00ac*/ 	.word	0x00006cb0


	//   ....[15]....
        /*00b0*/ 	.word	0x00006cd0


	//   ....[16]....
        /*00b4*/ 	.word	0x000079a0


	//----- nvinfo : EIATTR_VRC_CTA_INIT_COUNT
	.align		4
.L_3263:
        /*00b8*/ 	.byte	0x02, 0x4a
	.zero		1
	.zero		1


	//----- nvinfo : EIATTR_EXIT_INSTR_OFFSETS
	.align		4
        /*00bc*/ 	.byte	0x04, 0x1c
        /*00be*/ 	.short	(.L_3265 - .L_3264)


	//   ....[0]....
.L_3264:
        /*00c0*/ 	.word	0x00000380


	//   ....[1]....
        /*00c4*/ 	.word	0x000011c0


	//   ....[2]....
        /*00c8*/ 	.word	0x00001490


	//   ....[3]....
        /*00cc*/ 	.word	0x00007d70


	//----- nvinfo : EIATTR_MAX_THREADS
	.align		4
.L_3265:
        /*00d0*/ 	.byte	0x04, 0x05
        /*00d2*/ 	.short	(.L_3267 - .L_3266)
.L_3266:
        /*00d4*/ 	.word	0x00000040
        /*00d8*/ 	.word	0x00000001
        /*00dc*/ 	.word	0x00000001


	//----- nvinfo : EIATTR_CRS_STACK_SIZE
	.align		4
.L_3267:
        /*00e0*/ 	.byte	0x04, 0x1e
        /*00e2*/ 	.short	(.L_3269 - .L_3268)
.L_3268:
        /*00e4*/ 	.word	0x00000000


	//----- nvinfo : EIATTR_CBANK_PARAM_SIZE
	.align		4
.L_3269:
        /*00e8*/ 	.byte	0x03, 0x19
        /*00ea*/ 	.short	0x0188


	//----- nvinfo : EIATTR_PARAM_CBANK
	.align		4
        /*00ec*/ 	.byte	0x04, 0x0a
        /*00ee*/ 	.short	(.L_3271 - .L_3270)
	.align		4
.L_3270:
        /*00f0*/ 	.word	index@(.nv.constant0._Z25selective_scan_fwd_kernelI32Selective_Scan_fwd_kernel_traitsILi64ELi16ELi1ELb0ELb1ELb1ELb0ELb0EN3c104HalfEfS2_EEv13SSMParamsBase)
        /*00f4*/ 	.short	0x0380
        /*00f6*/ 	.short	0x0188


	//----- nvinfo : EIATTR_SW_WAR
	.align		4
.L_3271:
        /*00f8*/ 	.byte	0x04, 0x36
        /*00fa*/ 	.short	(.L_3273 - .L_3272)
.L_3272:
        /*00fc*/ 	.word	0x00000008
.L_3273:


//--------------------- .nv.info._Z25selective_scan_fwd_kernelI32Selective_Scan_fwd_kernel_traitsILi64ELi16ELi1ELb0ELb1ELb1ELb0ELb1EN3c104HalfEfS2_EEv13SSMParamsBase --------------------------
	.section	.nv.info._Z25selective_scan_fwd_kernelI32Selective_Scan_fwd_kernel_traitsILi64ELi16ELi1ELb0ELb1ELb1ELb0ELb1EN3c104HalfEfS2_EEv13SSMParamsBase,"",@"SHT_CUDA_INFO"
	.sectionflags	@""
	.align	4


	//----- nvinfo : EIATTR_CUDA_API_VERSION
	.align		4
        /*0000*/ 	.byte	0x04, 0x37
        /*0002*/ 	.short	(.L_3275 - .L_3274)
.L_3274:
        /*0004*/ 	.word	0x00000082


	//----- nvinfo : EIATTR_KPARAM_INFO
	.align		4
.L_3275:
        /*0008*/ 	.byte	0x04, 0x17
        /*000a*/ 	.short	(.L_3277 - .L_3276)
.L_3276:
        /*000c*/ 	.word	0x00000000
        /*0010*/ 	.short	0x0000
        /*0012*/ 	.short	0x0000
        /*0014*/ 	.byte	0x00, 0xf0, 0x21, 0x06


	//----- nvinfo : EIATTR_SPARSE_MMA_MASK
	.align		4
.L_3277:
        /*0018*/ 	.byte	0x03, 0x50
        /*001a*/ 	.short	0x0000


	//----- nvinfo : EIATTR_MAXREG_COUNT
	.align		4
        /*001c*/ 	.byte	0x03, 0x1b
        /*001e*/ 	.short	0x00a8


	//----- nvinfo : EIATTR_NUM_BARRIERS
	.align		4
        /*0020*/ 	.byte	0x02, 0x4c
        /*0022*/ 	.byte	0x01
	.zero		1


	//----- nvinfo : EIATTR_MERCURY_ISA_VERSION
	.align		4
        /*0024*/ 	.byte	0x03, 0x5f
        /*0026*/ 	.short	0x0101


	//----- nvinfo : EIATTR_COOP_GROUP_MASK_REGIDS
	.align		4
        /*0028*/ 	.byte	0x04, 0x29
        /*002a*/ 	.short	(.L_3279 - .L_3278)


	//   ....[0]....
.L_3278:
        /*002c*/ 	.word	0xffffffff


	//   ....[1]....
        /*0030*/ 	.word	0xffffffff


	//   ....[2]....
        /*0034*/ 	.word	0xffffffff


	//   ....[3]....
        /*0038*/ 	.word	0xffffffff


	//   ....[4]....
        /*003c*/ 	.word	0xffffffff


	//   ....[5]....
        /*0040*/ 	.word	0xffffffff


	//   ....[6]....
        /*0044*/ 	.word	0xffffffff


	//   ....[7]....
        /*0048*/ 	.word	0xffffffff


	//   ....[8]....
        /*004c*/ 	.word	0xffffffff


	//   ....[9]....
        /*0050*/ 	.word	0xffffffff


	//   ....[10]....
        /*0054*/ 	.word	0xffffffff


	//   ....[11]....
        /*0058*/ 	.word	0xffffffff


	//   ....[12]....
        /*005c*/ 	.word	0xffffffff


	//   ....[13]....
        /*0060*/ 	.word	0xffffffff


	//   ....[14]....
        /*0064*/ 	.word	0xffffffff


	//   ....[15]....
        /*0068*/ 	.word	0xffffffff


	//   ....[16]....
        /*006c*/ 	.word	0xffffffff


	//----- nvinfo : EIATTR_COOP_GROUP_INSTR_OFFSETS
	.align		4
.L_3279:
        /*0070*/ 	.byte	0x04, 0x28
        /*0072*/ 	.short	(.L_3281 - .L_3280)


	//   ....[0]....
.L_3280:
        /*0074*/ 	.word	0x00002130


	//   ....[1]....
        /*0078*/ 	.word	0x000025b0


	//   ....[2]....
        /*007c*/ 	.word	0x00005740


	//   ....[3]....
        /*0080*/ 	.word	0x00006370


	//   ....[4]....
        /*0084*/ 	.word	0x00006b60


	//   ....[5]....
        /*0088*/ 	.word	0x00006b70


	//   ....[6]....
        /*008c*/ 	.word	0x00006bc0


	//   ....[7]....
        /*0090*/ 	.word	0x00006bd0


	//   ....[8]....
        /*0094*/ 	.word	0x00006c10


	//   ....[9]....
        /*0098*/ 	.word	0x00006c30


	//   ....[10]....
        /*009c*/ 	.word	0x00006c70


	//   ....[11]....
        /*00a0*/ 	.word	0x00006ca0


	//   ....[12]....
        /*00a4*/ 	.word	0x00006cf0


	//   ....[13]....
        /*00a8*/ 	.word	0x00006d10


	//   ....[14]....
        /*00ac*/ 	.word	0x00006d90


	//   ....[15]....
        /*00b0*/ 	.word	0x00006db0


	//   ....[16]....
        /*00b4*/ 	.word	0x00007a60


	//----- nvinfo : EIATTR_VRC_CTA_INIT_COUNT
	.align		4
.L_3281:
        /*00b8*/ 	.byte	0x02, 0x4a
	.zero		1
	.zero		1


	//----- nvinfo : EIATTR_EXIT_INSTR_OFFSETS
	.align		4
        /*00bc*/ 	.byte	0x04, 0x1c
        /*00be*/ 	.short	(.L_3283 - .L_3282)


	//   ....[0]....
.L_3282:
        /*00c0*/ 	.word	0x000003f0


	//   ....[1]....
        /*00c4*/ 	.word	0x000012d0


	//   ....[2]....
        /*00c8*/ 	.word	0x00001580


	//   ....[3]....
        /*00cc*/ 	.word	0x00007df0


	//----- nvinfo : EIATTR_MAX_THREADS
	.align		4
.L_3283:
        /*00d0*/ 	.byte	0x04, 0x05
        /*00d2*/ 	.short	(.L_3285 - .L_3284)
.L_3284:
        /*00d4*/ 	.word	0x00000040
        /*00d8*/ 	.word	0x00000001
        /*00dc*/ 	.word	0x00000001


	//----- nvinfo : EIATTR_CRS_STACK_SIZE
	.align		4
.L_3285:
        /*00e0*/ 	.byte	0x04, 0x1e
        /*00e2*/ 	.short	(.L_3287 - .L_3286)
.L_3286:
        /*00e4*/ 	.word	0x00000000


	//----- nvinfo : EIATTR_CBANK_PARAM_SIZE
	.align		4
.L_3287:
        /*00e8*/ 	.byte	0x03, 0x19
        /*00ea*/ 	.short	0x0188


	//----- nvinfo : EIATTR_PARAM_CBANK
	.align		4
        /*00ec*/ 	.byte	0x04, 0x0a
        /*00ee*/ 	.short	(.L_3289 - .L_3288)
	.align		4
.L_3288:
        /*00f0*/ 	.word	index@(.nv.constant0._Z25selective_scan_fwd_kernelI32Selective_Scan_fwd_kernel_traitsILi64ELi16ELi1ELb0ELb1ELb1ELb0ELb1EN3c104HalfEfS2_EEv13SSMParamsBase)
        /*00f4*/ 	.short	0x0380
        /*00f6*/ 	.short	0x0188


	//----- nvinfo : EIATTR_SW_WAR
	.align		4
.L_3289:
        /*00f8*/ 	.byte	0x04, 0x36
        /*00fa*/ 	.short	(.L_3291 - .L_3290)
.L_3290:
        /*00fc*/ 	.word	0x00000008
.L_3291:


//--------------------- .nv.info._Z25selective_scan_fwd_kernelI32Selective_Scan_fwd_kernel_traitsILi64ELi16ELi1ELb0ELb1ELb1ELb1ELb0EN3c104HalfEfS2_EEv13SSMParamsBase --------------------------
	.section	.nv.info._Z25selective_scan_fwd_kernelI32Selective_Scan_fwd_kernel_traitsILi64ELi16ELi1ELb0ELb1ELb1ELb1ELb0EN3c104HalfEfS2_EEv13SSMParamsBase,"",@"SHT_CUDA_INFO"
	.sectionflags	@""
	.align	4


	//----- nvinfo : EIATTR_CUDA_API_VERSION
	.align		4
        /*0000*/ 	.byte	0x04, 0x37
        /*0002*/ 	.short	(.L_3293 - .L_3292)
.L_3292:
        /*0004*/ 	.word	0x00000082


	//----- nvinfo : EIATTR_KPARAM_INFO
	.align		4
.L_3293:
        /*0008*/ 	.byte	0x04, 0x17
        /*000a*/ 	.short	(.L_3295 - .L_3294)
.L_3294:
        /*000c*/ 	.word	0x00000000
        /*0010*/ 	.short	0x0000
        /*0012*/ 	.short	0x0000
        /*0014*/ 	.byte	0x00, 0xf0, 0x21, 0x06


	//----- nvinfo : EIATTR_SPARSE_MMA_MASK
	.align		4
.L_3295:
        /*0018*/ 	.byte	0x03, 0x50
        /*001a*/ 	.short	0x0000


	//----- nvinfo : EIATTR_MAXREG_COUNT
	.align		4
        /*001c*/ 	.byte	0x03, 0x1b
        /*001e*/ 	.short	0x00a8


	//----- nvinfo : EIATTR_NUM_BARRIERS
	.align		4
        /*0020*/ 	.byte	0x02, 0x4c
        /*0022*/ 	.byte	0x01
	.zero		1


	//----- nvinfo : EIATTR_MERCURY_ISA_VERSION
	.align		4
        /*0024*/ 	.byte	0x03, 0x5f
        /*0026*/ 	.short	0x0101


	//----- nvinfo : EIATTR_COOP_GROUP_MASK_REGIDS
	.align		4
        /*0028*/ 	.byte	0x04, 0x29
        /*002a*/ 	.short	(.L_3297 - .L_3296)


	//   ....[0]....
.L_3296:
        /*002c*/ 	.word	0xffffffff


	//   ....[1]....
        /*0030*/ 	.word	0xffffffff


	//   ....[2]....
        /*0034*/ 	.word	0xffffffff


	//   ....[3]....
        /*0038*/ 	.word	0xffffffff


	//   ....[4]....
        /*003c*/ 	.word	0xffffffff


	//   ....[5]....
        /*0040*/ 	.word	0xffffffff


	//   ....[6]....
        /*0044*/ 	.word	0xffffffff


	//   ....[7]....
        /*0048*/ 	.word	0xffffffff


	//   ....[8]....
        /*004c*/ 	.word	0xffffffff


	//   ....[9]....
        /*0050*/ 	.word	0xffffffff


	//   ....[10]....
        /*0054*/ 	.word	0xffffffff


	//   ....[11]....
        /*0058*/ 	.word	0xffffffff


	//   ....[12]....
        /*005c*/ 	.word	0xffffffff


	//   ....[13]....
        /*0060*/ 	.word	0xffffffff


	//   ....[14]....
        /*0064*/ 	.word	0xffffffff


	//   ....[15]....
        /*0068*/ 	.word	0xffffffff


	//   ....[16]....
        /*006c*/ 	.word	0xffffffff


	//   ....[17]....
        /*0070*/ 	.word	0xffffffff


	//   ....[18]....
        /*0074*/ 	.word	0xffffffff


	//----- nvinfo : EIATTR_COOP_GROUP_INSTR_OFFSETS
	.align		4
.L_3297:
        /*0078*/ 	.byte	0x04, 0x28
        /*007a*/ 	.short	(.L_3299 - .L_3298)


	//   ....[0]....
.L_3298:
        /*007c*/ 	.word	0x00002210


	//   ....[1]....
        /*0080*/ 	.word	0x000026c0


	//   ....[2]....
        /*0084*/ 	.word	0x00005c40


	//   ....[3]....
        /*0088*/ 	.word	0x00006cd0


	//   ....[4]....
        /*008c*/ 	.word	0x00007310


	//   ....[5]....
        /*0090*/ 	.word	0x00007320


	//   ....[6]....
        /*0094*/ 	.word	0x00007370


	//   ....[7]....
        /*0098*/ 	.word	0x00007380


	//   ....[8]....
        /*009c*/ 	.word	0x000073c0


	//   ....[9]....
        /*00a0*/ 	.word	0x000073e0


	//   ....[10]....
        /*00a4*/ 	.word	0x00007420


	//   ....[11]....
        /*00a8*/ 	.word	0x00007440


	//   ....[12]....
        /*00ac*/ 	.word	0x00007480


	//   ....[13]....
        /*00b0*/ 	.word	0x000074a0


	//   ....[14]....
        /*00b4*/ 	.word	0x00007550


	//   ....[15]....
        /*00b8*/ 	.word	0x00007570


	//   ....[16]....
        /*00bc*/ 	.word	0x000083e0


	//   ....[17]....
        /*00c0*/ 	.word	0x00008b40


	//   ....[18]....
        /*00c4*/ 	.word	0x00009580


	//----- nvinfo : EIATTR_VRC_CTA_INIT_COUNT
	.align		4
.L_3299:
        /*00c8*/ 	.byte	0x02, 0x4a
	.zero		1
	.zero		1


	//----- nvinfo : EIATTR_EXIT_INSTR_OFFSETS
	.align		4
        /*00cc*/ 	.byte	0x04, 0x1c
        /*00ce*/ 	.short	(.L_3301 - .L_3300)


	//   ....[0]....
.L_3300:
        /*00d0*/ 	.word	0x00000380


	//   ....[1]....
        /*00d4*/ 	.word	0x000011c0


	//   ....[2]....
        /*00d8*/ 	.word	0x00001480


	//   ....[3]....
        /*00dc*/ 	.word	0x000099d0


	//----- nvinfo : EIATTR_MAX_THREADS
	.align		4
.L_3301:
        /*00e0*/ 	.byte	0x04, 0x05
        /*00e2*/ 	.short	(.L_3303 - .L_3302)
.L_3302:
        /*00e4*/ 	.word	0x00000040
        /*00e8*/ 	.word	0x00000001
        /*00ec*/ 	.word	0x00000001


	//----- nvinfo : EIATTR_CRS_STACK_SIZE
	.align		4
.L_3303:
        /*00f0*/ 	.byte	0x04, 0x1e
        /*00f2*/ 	.short	(.L_3305 - .L_3304)
.L_3304:
        /*00f4*/ 	.word	0x00000000


	//----- nvinfo : EIATTR_CBANK_PARAM_SIZE
	.align		4
.L_3305:
        /*00f8*/ 	.byte	0x03, 0x19
        /*00fa*/ 	.short	0x0188


	//----- nvinfo : EIATTR_PARAM_CBANK
	.align		4
        /*00fc*/ 	.byte	0x04, 0x0a
        /*00fe*/ 	.short	(.L_3307 - .L_3306)
	.align		4
.L_3306:
        /*0100*/ 	.word	index@(.nv.constant0._Z25selective_scan_fwd_kernelI32Selective_Scan_fwd_kernel_traitsILi64ELi16ELi1ELb0ELb1ELb1ELb1ELb0EN3c104HalfEfS2_EEv13SSMParamsBase)
        /*0104*/ 	.short	0x0380
        /*0106*/ 	.short	0x0188


	//----- nvinfo : EIATTR_SW_WAR
	.align		4
.L_3307:
        /*0108*/ 	.byte	0x04, 0x36
        /*010a*/ 	.short	(.L_3309 - .L_3308)
.L_3308:
        /*010c*/ 	.word	0x00000008
.L_3309:


//--------------------- .nv.info._Z25selective_scan_fwd_kernelI32Selective_Scan_fwd_kernel_traitsILi64ELi16ELi1ELb0ELb1ELb1ELb1ELb1EN3c104HalfEfS2_EEv13SSMParamsBase --------------------------
	.section	.nv.info._Z25selective_scan_fwd_kernelI32Selective_Scan_fwd_kernel_traitsILi64ELi16ELi1ELb0ELb1ELb1ELb1ELb1EN3c104HalfEfS2_EEv13SSMParamsBase,"",@"SHT_CUDA_INFO"
	.sectionflags	@""
	.align	4


	//----- nvinfo : EIATTR_CUDA_API_VERSION
	.align		4
        /*0000*/ 	.byte	0x04, 0x37
        /*0002*/ 	.short	(.L_3311 - .L_3310)
.L_3310:
        /*0004*/ 	.word	0x00000082


	//----- nvinfo : EIATTR_KPARAM_INFO
	.align		4
.L_3311:
        /*0008*/ 	.byte	0x04, 0x17
        /*000a*/ 	.short	(.L_3313 - .L_3312)
.L_3312:
        /*000c*/ 	.word	0x00000000
        /*0010*/ 	.short	0x0000
        /*0012*/ 	.short	0x0000
        /*0014*/ 	.byte	0x00, 0xf0, 0x21, 0x06


	//----- nvinfo : EIATTR_SPARSE_MMA_MASK
	.align		4
.L_3313:
        /*0018*/ 	.byte	0x03, 0x50
        /*001a*/ 	.short	0x0000


	//----- nvinfo : EIATTR_MAXREG_COUNT
	.align		4
        /*001c*/ 	.byte	0x03, 0x1b
        /*001e*/ 	.short	0x00a8


	//----- nvinfo : EIATTR_NUM_BARRIERS
	.align		4
        /*0020*/ 	.byte	0x02, 0x4c
        /*0022*/ 	.byte	0x01
	.zero		1


	//----- nvinfo : EIATTR_MERCURY_ISA_VERSION
	.align		4
        /*0024*/ 	.byte	0x03, 0x5f
        /*0026*/ 	.short	0x0101


	//----- nvinfo : EIATTR_COOP_GROUP_MASK_REGIDS
	.align		4
        /*0028*/ 	.byte	0x04, 0x29
        /*002a*/ 	.short	(.L_3315 - .L_3314)


	//   ....[0]....
.L_3314:
        /*002c*/ 	.word	0xffffffff


	//   ....[1]....
        /*0030*/ 	.word	0xffffffff


	//   ....[2]....
        /*0034*/ 	.word	0xffffffff


	//   ....[3]....
        /*0038*/ 	.word	0xffffffff


	//   ....[4]....
        /*003c*/ 	.word	0xffffffff


	//   ....[5]....
        /*0040*/ 	.word	0xffffffff


	//   ....[6]....
        /*0044*/ 	.word	0xffffffff


	//   ....[7]....
        /*0048*/ 	.word	0xffffffff


	//   ....[8]....
        /*004c*/ 	.word	0xffffffff


	//   ....[9]....
        /*0050*/ 	.word	0xffffffff


	//   ....[10]....
        /*0054*/ 	.word	0xffffffff


	//   ....[11]....
        /*0058*/ 	.word	0xffffffff


	//   ....[12]....
        /*005c*/ 	.word	0xffffffff


	//   ....[13]....
        /*0060*/ 	.word	0xffffffff


	//   ....[14]....
        /*0064*/ 	.word	0xffffffff


	//   ....[15]....
        /*0068*/ 	.word	0xffffffff


	//   ....[16]....
        /*006c*/ 	.word	0xffffffff


	//   ....[17]....
        /*0070*/ 	.word	0xffffffff


	//   ....[18]....
        /*0074*/ 	.word	0xffffffff


	//----- nvinfo : EIATTR_COOP_GROUP_INSTR_OFFSETS
	.align		4
.L_3315:
        /*0078*/ 	.byte	0x04, 0x28
        /*007a*/ 	.short	(.L_3317 - .L_3316)


	//   ....[0]....
.L_3316:
        /*007c*/ 	.word	0x00002300


	//   ....[1]....
        /*0080*/ 	.word	0x000027b0


	//   ....[2]....
        /*0084*/ 	.word	0x00005d20


	//   ....[3]....
        /*0088*/ 	.word	0x00006db0


	//   ....[4]....
        /*008c*/ 	.word	0x000073f0


	//   ....[5]....
        /*0090*/ 	.word	0x00007400


	//   ....[6]....
        /*0094*/ 	.word	0x00007450


	//   ....[7]....
        /*0098*/ 	.word	0x00007460


	//   ....[8]....
        /*009c*/ 	.word	0x000074a0


	//   ....[9]....
        /*00a0*/ 	.word	0x000074c0


	//   ....[10]....
        /*00a4*/ 	.word	0x00007500


	//   ....[11]....
        /*00a8*/ 	.word	0x00007520


	//   ....[12]....
        /*00ac*/ 	.word	0x00007560


	//   ....[13]....
        /*00b0*/ 	.word	0x00007580


	//   ....[14]....
        /*00b4*/ 	.word	0x00007630


	//   ....[15]....
        /*00b8*/ 	.word	0x00007650


	//   ....[16]....
        /*00bc*/ 	.word	0x000084e0


	//   ....[17]....
        /*00c0*/ 	.word	0x00008c70


	//   ....[18]....
        /*00c4*/ 	.word	0x000096b0


	//----- nvinfo : EIATTR_VRC_CTA_INIT_COUNT
	.align		4
.L_3317:
        /*00c8*/ 	.byte	0x02, 0x4a
	.zero		1
	.zero		1


	//----- nvinfo : EIATTR_EXIT_INSTR_OFFSETS
	.align		4
        /*00cc*/ 	.byte	0x04, 0x1c
        /*00ce*/ 	.short	(.L_3319 - .L_3318)


	//   ....[0]....
.L_3318:
        /*00d0*/ 	.word	0x000003f0


	//   ....[1]....
        /*00d4*/ 	.word	0x000012d0


	//   ....[2]....
        /*00d8*/ 	.word	0x00001570


	//   ....[3]....
        /*00dc*/ 	.word	0x00009b10


	//----- nvinfo : EIATTR_MAX_THREADS
	.align		4
.L_3319:
        /*00e0*/ 	.byte	0x04, 0x05
        /*00e2*/ 	.short	(.L_3321 - .L_3320)
.L_3320:
        /*00e4*/ 	.word	0x00000040
        /*00e8*/ 	.word	0x00000001
        /*00ec*/ 	.word	0x00000001


	//----- nvinfo : EIATTR_CRS_STACK_SIZE
	.align		4
.L_3321:
        /*00f0*/ 	.byte	0x04, 0x1e
        /*00f2*/ 	.short	(.L_3323 - .L_3322)
.L_3322:
        /*00f4*/ 	.word	0x00000000


	//----- nvinfo : EIATTR_CBANK_PARAM_SIZE
	.align		4
.L_3323:
        /*00f8*/ 	.byte	0x03, 0x19
        /*00fa*/ 	.short	0x0188


	//----- nvinfo : EIATTR_PARAM_CBANK
	.align		4
        /*00fc*/ 	.byte	0x04, 0x0a
        /*00fe*/ 	.short	(.L_3325 - .L_3324)
	.align		4
.L_3324:
        /*0100*/ 	.word	index@(.nv.constant0._Z25selective_scan_fwd_kernelI32Selective_Scan_fwd_kernel_traitsILi64ELi16ELi1ELb0ELb1ELb1ELb1ELb1EN3c104HalfEfS2_EEv13SSMParamsBase)
        /*0104*/ 	.short	0x0380
        /*0106*/ 	.short	0x0188


	//----- nvinfo : EIATTR_SW_WAR
	.align		4
.L_3325:
        /*0108*/ 	.byte	0x04, 0x36
        /*010a*/ 	.short	(.L_3327 - .L_3326)
.L_3326:
        /*010c*/ 	.word	0x00000008
.L_3327:


//--------------------- .nv.info._Z25selective_scan_fwd_kernelI32Selective_Scan_fwd_kernel_traitsILi64ELi16ELi1ELb1ELb1ELb1ELb0ELb0EN3c104HalfEfS2_EEv13SSMParamsBase --------------------------
	.section	.nv.info._Z25selective_scan_fwd_kernelI32Selective_Scan_fwd_kernel_traitsILi64ELi16ELi1ELb1ELb1ELb1ELb0ELb0EN3c104HalfEfS2_EEv13SSMParamsBase,"",@"SHT_CUDA_INFO"
	.sectionflags	@""
	.align	4


	//----- nvinfo : EIATTR_CUDA_API_VERSION
	.align		4
        /*0000*/ 	.byte	0x04, 0x37
        /*0002*/ 	.short	(.L_3329 - .L_3328)
.L_3328:
        /*0004*/ 	.word	0x00000082


	//----- nvinfo : EIATTR_KPARAM_INFO
	.align		4
.L_3329:
        /*0008*/ 	.byte	0x04, 0x17
        /*000a*/ 	.short	(.L_3331 - .L_3330)
.L_3330:
        /*000c*/ 	.word	0x00000000
        /*0010*/ 	.short	0x0000
        /*0012*/ 	.short	0x0000
        /*0014*/ 	.byte	0x00, 0xf0, 0x21, 0x06


	//----- nvinfo : EIATTR_SPARSE_MMA_MASK
	.align		4
.L_3331:
        /*0018*/ 	.byte	0x03, 0x50
        /*001a*/ 	.short	0x0000


	//----- nvinfo : EIATTR_MAXREG_COUNT
	.align		4
        /*001c*/ 	.byte	0x03, 0x1b
        /*001e*/ 	.short	0x00a8


	//----- nvinfo : EIATTR_NUM_BARRIERS
	.align		4
        /*0020*/ 	.byte	0x02, 0x4c
        /*0022*/ 	.byte	0x01
	.zero		1


	//----- nvinfo : EIATTR_MERCURY_ISA_VERSION
	.align		4
        /*0024*/ 	.byte	0x03, 0x5f
        /*0026*/ 	.short	0x0101


	//----- nvinfo : EIATTR_COOP_GROUP_MASK_REGIDS
	.align		4
        /*0028*/ 	.byte	0x04, 0x29
        /*002a*/ 	.short	(.L_3333 - .L_3332)


	//   ....[0]....
.L_3332:
        /*002c*/ 	.word	0xffffffff


	//   ....[1]....
        /*0030*/ 	.word	0xffffffff


	//   ....[2]....
        /*0034*/ 	.word	0xffffffff


	//   ....[3]....
        /*0038*/ 	.word	0xffffffff


	//   ....[4]....
        /*003c*/ 	.word	0xffffffff


	//   ....[5]....
        /*0040*/ 	.word	0xffffffff


	//   ....[6]....
        /*0044*/ 	.word	0xffffffff


	//   ....[7]....
        /*0048*/ 	.word	0xffffffff


	//   ....[8]....
        /*004c*/ 	.word	0xffffffff


	//   ....[9]....
        /*0050*/ 	.word	0xffffffff


	//   ....[10]....
        /*0054*/ 	.word	0xffffffff


	//   ....[11]....
        /*0058*/ 	.word	0xffffffff


	//   ....[12]....
        /*005c*/ 	.word	0xffffffff


	//   ....[13]....
        /*0060*/ 	.word	0xffffffff


	//   ....[14]....
        /*0064*/ 	.word	0xffffffff


	//   ....[15]....
        /*0068*/ 	.word	0xffffffff


	//   ....[16]....
        /*006c*/ 	.word	0xffffffff


	//----- nvinfo : EIATTR_COOP_GROUP_INSTR_OFFSETS
	.align		4
.L_3333:
        /*0070*/ 	.byte	0x04, 0x28
        /*0072*/ 	.short	(.L_3335 - .L_3334)


	//   ....[0]....
.L_3334:
        /*0074*/ 	.word	0x00001410


	//   ....[1]....
        /*0078*/ 	.word	0x000014a0


	//   ....[2]....
        /*007c*/ 	.word	0x000040a0


	//   ....[3]....
        /*0080*/ 	.word	0x000046e0


	//   ....[4]....
        /*0084*/ 	.word	0x00004d80


	//   ....[5]....
        /*0088*/ 	.word	0x00004dd0


	//   ....[6]....
        /*008c*/ 	.word	0x00004e00


	//   ....[7]....
        /*0090*/ 	.word	0x00004e30


	//   ....[8]....
        /*0094*/ 	.word	0x00004e60


	//   ....[9]....
        /*0098*/ 	.word	0x00004e90


	//   ....[10]....
        /*009c*/ 	.word	0x00004ee0


	//   ....[11]....
        /*00a0*/ 	.word	0x00004ef0


	//   ....[12]....
        /*00a4*/ 	.word	0x00004f40


	//   ....[13]....
        /*00a8*/ 	.word	0x00004f50


	//   ....[14]....
        /*00ac*/ 	.word	0x00004fe0


	//   ....[15]....
        /*00b0*/ 	.word	0x00004ff0


	//   ....[16]....
        /*00b4*/ 	.word	0x000057d0


	//----- nvinfo : EIATTR_VRC_CTA_INIT_COUNT
	.align		4
.L_3335:
        /*00b8*/ 	.byte	0x02, 0x4a
	.zero		1
	.zero		1


	//----- nvinfo : EIATTR_EXIT_INSTR_OFFSETS
	.align		4
        /*00bc*/ 	.byte	0x04, 0x1c
        /*00be*/ 	.short	(.L_3337 - .L_3336)


	//   ....[0]....
.L_3336:
        /*00c0*/ 	.word	0x00000340


	//   ....[1]....
        /*00c4*/ 	.word	0x00001050


	//   ....[2]....
        /*00c8*/ 	.word	0x000012e0


	//   ....[3]....
        /*00cc*/ 	.word	0x000059a0


	//----- nvinfo : EIATTR_MAX_THREADS
	.align		4
.L_3337:
        /*00d0*/ 	.byte	0x04, 0x05
        /*00d2*/ 	.short	(.L_3339 - .L_3338)
.L_3338:
        /*00d4*/ 	.word	0x00000040
        /*00d8*/ 	.word	0x00000001
        /*00dc*/ 	.word	0x00000001


	//----- nvinfo : EIATTR_CRS_STACK_SIZE
	.align		4
.L_3339:
        /*00e0*/ 	.byte	0x04, 0x1e
        /*00e2*/ 	.short	(.L_3341 - .L_3340)
.L_3340:
        /*00e4*/ 	.word	0x00000000


	//----- nvinfo : EIATTR_CBANK_PARAM_SIZE
	.align		4
.L_3341:
        /*00e8*/ 	.byte	0x03, 0x19
        /*00ea*/ 	.short	0x0188


	//----- nvinfo : EIATTR_PARAM_CBANK
	.align		4
        /*00ec*/ 	.byte	0x04, 0x0a
        /*00ee*/ 	.short	(.L_3343 - .L_3342)
	.align		4
.L_3342:
        /*00f0*/ 	.word	index@(.nv.constant0._Z25selective_scan_fwd_kernelI32Selective_Scan_fwd_kernel_traitsILi64ELi16ELi1ELb1ELb1ELb1ELb0ELb0EN3c104HalfEfS2_EEv13SSMParamsBase)
        /*00f4*/ 	.short	0x0380
        /*00f6*/ 	.short	0x0188


	//----- nvinfo : EIATTR_SW_WAR
	.align		4
.L_3343:
        /*00f8*/ 	.byte	0x04, 0x36
        /*00fa*/ 	.short	(.L_3345 - .L_3344)
.L_3344:
        /*00fc*/ 	.word	0x00000008
.L_3345:


//--------------------- .nv.info._Z25selective_scan_fwd_kernelI32Selective_Scan_fwd_kernel_traitsILi64ELi16ELi1ELb1ELb1ELb1ELb0ELb1EN3c104HalfEfS2_EEv13SSMParamsBase --------------------------
	.section	.nv.info._Z25selective_scan_fwd_kernelI32Selective_Scan_fwd_kernel_traitsILi64ELi16ELi1ELb1ELb1ELb1ELb0ELb1EN3c104HalfEfS2_EEv13SSMParamsBase,"",@"SHT_CUDA_INFO"
	.sectionflags	@""
	.align	4


	//----- nvinfo : EIATTR_CUDA_API_VERSION
	.align		4
        /*0000*/ 	.byte	0x04, 0x37
        /*0002*/ 	.short	(.L_3347 - .L_3346)
.L_3346:
        /*0004*/ 	.word	0x00000082


	//----- nvinfo : EIATTR_KPARAM_INFO
	.align		4
.L_3347:
        /*0008*/ 	.byte	0x04, 0x17
        /*000a*/ 	.short	(.L_3349 - .L_3348)
.L_3348:
        /*000c*/ 	.word	0x00000000
        /*0010*/ 	.short	0x0000
        /*0012*/ 	.short	0x0000
        /*0014*/ 	.byte	0x00, 0xf0, 0x21, 0x06


	//----- nvinfo : EIATTR_SPARSE_MMA_MASK
	.align		4
.L_3349:
        /*0018*/ 	.byte	0x03, 0x50
        /*001a*/ 	.short	0x0000


	//----- nvinfo : EIATTR_MAXREG_COUNT
	.align		4
        /*001c*/ 	.byte	0x03, 0x1b
        /*001e*/ 	.short	0x00a8


	//----- nvinfo : EIATTR_NUM_BARRIERS
	.align		4
        /*0020*/ 	.byte	0x02, 0x4c
        /*0022*/ 	.byte	0x01
	.zero		1


	//----- nvinfo : EIATTR_MERCURY_ISA_VERSION
	.align		4
        /*0024*/ 	.byte	0x03, 0x5f
        /*0026*/ 	.short	0x0101


	//----- nvinfo : EIATTR_COOP_GROUP_MASK_REGIDS
	.align		4
        /*0028*/ 	.byte	0x04, 0x29
        /*002a*/ 	.short	(.L_3351 - .L_3350)


	//   ....[0]....
.L_3350:
        /*002c*/ 	.word	0xffffffff


	//   ....[1]....
        /*0030*/ 	.word	0xffffffff


	//   ....[2]....
        /*0034*/ 	.word	0xffffffff


	//   ....[3]....
        /*0038*/ 	.word	0xffffffff


	//   ....[4]....
        /*003c*/ 	.word	0xffffffff


	//   ....[5]....
        /*0040*/ 	.word	0xffffffff


	//   ....[6]....
        /*0044*/ 	.word	0xffffffff


	//   ....[7]....
        /*0048*/ 	.word	0xffffffff


	//   ....[8]....
        /*004c*/ 	.word	0xffffffff


	//   ....[9]....
        /*0050*/ 	.word	0xffffffff


	//   ....[10]....
        /*0054*/ 	.word	0xffffffff


	//   ....[11]....
        /*0058*/ 	.word	0xffffffff


	//   ....[12]....
        /*005c*/ 	.word	0xffffffff


	//   ....[13]....
        /*0060*/ 	.word	0xffffffff


	//   ....[14]....
        /*0064*/ 	.word	0xffffffff


	//   ....[15]....
        /*0068*/ 	.word	0xffffffff


	//   ....[16]....
        /*006c*/ 	.word	0xffffffff


	//----- nvinfo : EIATTR_COOP_GROUP_INSTR_OFFSETS
	.align		4
.L_3351:
        /*0070*/ 	.byte	0x04, 0x28
        /*0072*/ 	.short	(.L_3353 - .L_3352)


	//   ....[0]....
.L_3352:
        /*0074*/ 	.word	0x00002130


	//   ....[1]....
        /*0078*/ 	.word	0x000025b0


	//   ....[2]....
        /*007c*/ 	.word	0x00005740


	//   ....[3]....
        /*0080*/ 	.word	0x00006370


	//   ....[4]....
        /*0084*/ 	.word	0x00006b60


	//   ....[5]....
        /*0088*/ 	.word	0x00006b70


	//   ....[6]....
        /*008c*/ 	.word	0x00006bc0


	//   ....[7]....
        /*0090*/ 	.word	0x00006bd0


	//   ....[8]....
        /*0094*/ 	.word	0x00006c10


	//   ....[9]....
        /*0098*/ 	.word	0x00006c30


	//   ....[10]....
        /*009c*/ 	.word	0x00006c70


	//   ....[11]....
        /*00a0*/ 	.word	0x00006ca0


	//   ....[12]....
        /*00a4*/ 	.word	0x00006cf0


	//   ....[13]....
        /*00a8*/ 	.word	0x00006d10


	//   ....[14]....
        /*00ac*/ 	.word	0x00006d90


	//   ....[15]....
        /*00b0*/ 	.word	0x00006db0


	//   ....[16]....
        /*00b4*/ 	.word	0x00007a60


	//----- nvinfo : EIATTR_VRC_CTA_INIT_COUNT
	.align		4
.L_3353:
        /*00b8*/ 	.byte	0x02, 0x4a
	.zero		1
	.zero		1


	//----- nvinfo : EIATTR_EXIT_INSTR_OFFSETS
	.align		4
        /*00bc*/ 	.byte	0x04, 0x1c
        /*00be*/ 	.short	(.L_3355 - .L_3354)


	//   ....[0]....
.L_3354:
        /*00c0*/ 	.word	0x000003f0


	//   ....[1]....
        /*00c4*/ 	.word	0x000012d0


	//   ....[2]....
        /*00c8*/ 	.word	0x00001580


	//   ....[3]....
        /*00cc*/ 	.word	0x00007df0


	//----- nvinfo : EIATTR_MAX_THREADS
	.align		4
.L_3355:
        /*00d0*/ 	.byte	0x04, 0x05
        /*00d2*/ 	.short	(.L_3357 - .L_3356)
.L_3356:
        /*00d4*/ 	.word	0x00000040
        /*00d8*/ 	.word	0x00000001
        /*00dc*/ 	.word	0x00000001


	//----- nvinfo : EIATTR_CRS_STACK_SIZE
	.align		4
.L_3357:
        /*00e0*/ 	.byte	0x04, 0x1e
        /*00e2*/ 	.short	(.L_3359 - .L_3358)
.L_3358:
        /*00e4*/ 	.word	0x00000000


	//----- nvinfo : EIATTR_CBANK_PARAM_SIZE
	.align		4
.L_3359:
        /*00e8*/ 	.byte	0x03, 0x19
        /*00ea*/ 	.short	0x0188


	//----- nvinfo : EIATTR_PARAM_CBANK
	.align		4
        /*00ec*/ 	.byte	0x04, 0x0a
        /*00ee*/ 	.short	(.L_3361 - .L_3360)
	.align		4
.L_3360:
        /*00f0*/ 	.word	index@(.nv.constant0._Z25selective_scan_fwd_kernelI32Selective_Scan_fwd_kernel_traitsILi64ELi16ELi1ELb1ELb1ELb1ELb0ELb1EN3c104HalfEfS2_EEv13SSMParamsBase)
        /*00f4*/ 	.short	0x0380
        /*00f6*/ 	.short	0x0188


	//----- nvinfo : EIATTR_SW_WAR
	.align		4
.L_3361:
        /*00f8*/ 	.byte	0x04, 0x36
        /*00fa*/ 	.short	(.L_3363 - .L_3362)
.L_3362:
        /*00fc*/ 	.word	0x00000008
.L_3363:


//--------------------- .nv.info._Z25selective_scan_fwd_kernelI32Selective_Scan_fwd_kernel_traitsILi64ELi16ELi1ELb1ELb1ELb1ELb1ELb0EN3c104HalfEfS2_EEv13SSMParamsBase --------------------------
	.section	.nv.info._Z25selective_scan_fwd_kernelI32Selective_Scan_fwd_kernel_traitsILi64ELi16ELi1ELb1ELb1ELb1ELb1ELb0EN3c104HalfEfS2_EEv13SSMParamsBase,"",@"SHT_CUDA_INFO"
	.sectionflags	@""
	.align	4


	//----- nvinfo : EIATTR_CUDA_API_VERSION
	.align		4
        /*0000*/ 	.byte	0x04, 0x37
        /*0002*/ 	.short	(.L_3365 - .L_3364)
.L_3364:
        /*0004*/ 	.word	0x00000082


	//----- nvinfo : EIATTR_KPARAM_INFO
	.align		4
.L_3365:
        /*0008*/ 	.byte	0x04, 0x17
        /*000a*/ 	.short	(.L_3367 - .L_3366)
.L_3366:
        /*000c*/ 	.word	0x00000000
        /*0010*/ 	.short	0x0000
        /*0012*/ 	.short	0x0000
        /*0014*/ 	.byte	0x00, 0xf0, 0x21, 0x06


	//----- nvinfo : EIATTR_SPARSE_MMA_MASK
	.align		4
.L_3367:
        /*0018*/ 	.byte	0x03, 0x50
        /*001a*/ 	.short	0x0000


	//----- nvinfo : EIATTR_MAXREG_COUNT
	.align		4
        /*001c*/ 	.byte	0x03, 0x1b
        /*001e*/ 	.short	0x00a8


	//----- nvinfo : EIATTR_NUM_BARRIERS
	.align		4
        /*0020*/ 	.byte	0x02, 0x4c
        /*0022*/ 	.byte	0x01
	.zero		1


	//----- nvinfo : EIATTR_MERCURY_ISA_VERSION
	.align		4
        /*0024*/ 	.byte	0x03, 0x5f
        /*0026*/ 	.short	0x0101


	//----- nvinfo : EIATTR_COOP_GROUP_MASK_REGIDS
	.align		4
        /*0028*/ 	.byte	0x04, 0x29
        /*002a*/ 	.short	(.L_3369 - .L_3368)


	//   ....[0]....
.L_3368:
        /*002c*/ 	.word	0xffffffff


	//   ....[1]....
        /*0030*/ 	.word	0xffffffff


	//   ....[2]....
        /*0034*/ 	.word	0xffffffff


	//   ....[3]....
        /*0038*/ 	.word	0xffffffff


	//   ....[4]....
        /*003c*/ 	.word	0xffffffff


	//   ....[5]....
        /*0040*/ 	.word	0xffffffff


	//   ....[6]....
        /*0044*/ 	.word	0xffffffff


	//   ....[7]....
        /*0048*/ 	.word	0xffffffff


	//   ....[8]....
        /*004c*/ 	.word	0xffffffff


	//   ....[9]....
        /*0050*/ 	.word	0xffffffff


	//   ....[10]....
        /*0054*/ 	.word	0xffffffff


	//   ....[11]....
        /*0058*/ 	.word	0xffffffff


	//   ....[12]....
        /*005c*/ 	.word	0xffffffff


	//   ....[13]....
        /*0060*/ 	.word	0xffffffff


	//   ....[14]....
        /*0064*/ 	.word	0xffffffff


	//   ....[15]....
        /*0068*/ 	.word	0xffffffff


	//   ....[16]....
        /*006c*/ 	.word	0xffffffff


	//   ....[17]....
        /*0070*/ 	.word	0xffffffff


	//   ....[18]....
        /*0074*/ 	.word	0xffffffff


	//----- nvinfo : EIATTR_COOP_GROUP_INSTR_OFFSETS
	.align		4
.L_3369:
        /*0078*/ 	.byte	0x04, 0x28
        /*007a*/ 	.short	(.L_3371 - .L_3370)


	//   ....[0]....
.L_3370:
        /*007c*/ 	.word	0x00001410


	//   ....[1]....
        /*0080*/ 	.word	0x000014a0


	//   ....[2]....
        /*0084*/ 	.word	0x000040c0


	//   ....[3]....
        /*0088*/ 	.word	0x00004690


	//   ....[4]....
        /*008c*/ 	.word	0x00004d90


	//   ....[5]....
        /*0090*/ 	.word	0x00004de0


	//   ....[6]....
        /*0094*/ 	.word	0x00004e10


	//   ....[7]....
        /*0098*/ 	.word	0x00004e40


	//   ....[8]....
        /*009c*/ 	.word	0x00004e70


	//   ....[9]....
        /*00a0*/ 	.word	0x00004ea0


	//   ....[10]....
        /*00a4*/ 	.word	0x00004ef0


	//   ....[11]....
        /*00a8*/ 	.word	0x00004f00


	//   ....[12]....
        /*00ac*/ 	.word	0x00004f50


	//   ....[13]....
        /*00b0*/ 	.word	0x00004f60


	//   ....[14]....
        /*00b4*/ 	.word	0x00004ff0


	//   ....[15]....
        /*00b8*/ 	.word	0x00005000


	//   ....[16]....
        /*00bc*/ 	.word	0x000057b0


	//   ....[17]....
        /*00c0*/ 	.word	0x00005a60


	//   ....[18]....
        /*00c4*/ 	.word	0x000062c0


	//----- nvinfo : EIATTR_VRC_CTA_INIT_COUNT
	.align		4
.L_3371:
        /*00c8*/ 	.byte	0x02, 0x4a
	.zero		1
	.zero		1


	//----- nvinfo : EIATTR_EXIT_INSTR_OFFSETS
	.align		4
        /*00cc*/ 	.byte	0x04, 0x1c
        /*00ce*/ 	.short	(.L_3373 - .L_3372)


	//   ....[0]....
.L_3372:
        /*00d0*/ 	.word	0x00000340


	//   ....[1]....
        /*00d4*/ 	.word	0x00001040


	//   ....[2]....
        /*00d8*/ 	.word	0x000012d0


	//   ....[3]....
        /*00dc*/ 	.word	0x000063c0


	//----- nvinfo : EIATTR_MAX_THREADS
	.align		4
.L_3373:
        /*00e0*/ 	.byte	0x04, 0x05
        /*00e2*/ 	.short	(.L_3375 - .L_3374)
.L_3374:
        /*00e4*/ 	.word	0x00000040
        /*00e8*/ 	.word	0x00000001
        /*00ec*/ 	.word	0x00000001


	//----- nvinfo : EIATTR_CRS_STACK_SIZE
	.align		4
.L_3375:
        /*00f0*/ 	.byte	0x04, 0x1e
        /*00f2*/ 	.short	(.L_3377 - .L_3376)
.L_3376:
        /*00f4*/ 	.word	0x00000000


	//----- nvinfo : EIATTR_CBANK_PARAM_SIZE
	.align		4
.L_3377:
        /*00f8*/ 	.byte	0x03, 0x19
        /*00fa*/ 	.short	0x0188


	//----- nvinfo : EIATTR_PARAM_CBANK
	.align		4
        /*00fc*/ 	.byte	0x04, 0x0a
        /*00fe*/ 	.short	(.L_3379 - .L_3378)
	.align		4
.L_3378:
        /*0100*/ 	.word	index@(.nv.constant0._Z25selective_scan_fwd_kernelI32Selective_Scan_fwd_kernel_traitsILi64ELi16ELi1ELb1ELb1ELb1ELb1ELb0EN3c104HalfEfS2_EEv13SSMParamsBase)
        /*0104*/ 	.short	0x0380
        /*0106*/ 	.short	0x0188


	//----- nvinfo : EIATTR_SW_WAR
	.align		4
.L_3379:
        /*0108*/ 	.byte	0x04, 0x36
        /*010a*/ 	.short	(.L_3381 - .L_3380)
.L_3380:
        /*010c*/ 	.word	0x00000008
.L_3381:


//--------------------- .nv.info._Z25selective_scan_fwd_kernelI32Selective_Scan_fwd_kernel_traitsILi64ELi16ELi1ELb1ELb1ELb1ELb1ELb1EN3c104HalfEfS2_EEv13SSMParamsBase --------------------------
	.section	.nv.info._Z25selective_scan_fwd_kernelI32Selective_Scan_fwd_kernel_traitsILi64ELi16ELi1ELb1ELb1ELb1ELb1ELb1EN3c104HalfEfS2_EEv13SSMParamsBase,"",@"SHT_CUDA_INFO"
	.sectionflags	@""
	.align	4


	//----- nvinfo : EIATTR_CUDA_API_VERSION
	.align		4
        /*0000*/ 	.byte	0x04, 0x37
        /*0002*/ 	.short	(.L_3383 - .L_3382)
.L_3382:
        /*0004*/ 	.word	0x00000082


	//----- nvinfo : EIATTR_KPARAM_INFO
	.align		4
.L_3383:
        /*0008*/ 	.byte	0x04, 0x17
        /*000a*/ 	.short	(.L_3385 - .L_3384)
.L_3384:
        /*000c*/ 	.word	0x00000000
        /*0010*/ 	.short	0x0000
        /*0012*/ 	.short	0x0000
        /*0014*/ 	.byte	0x00, 0xf0, 0x21, 0x06


	//----- nvinfo : EIATTR_SPARSE_MMA_MASK
	.align		4
.L_3385:
        /*0018*/ 	.byte	0x03, 0x50
        /*001a*/ 	.short	0x0000


	//----- nvinfo : EIATTR_MAXREG_COUNT
	.align		4
        /*001c*/ 	.byte	0x03, 0x1b
        /*001e*/ 	.short	0x00a8


	//----- nvinfo : EIATTR_NUM_BARRIERS
	.align		4
        /*0020*/ 	.byte	0x02, 0x4c
        /*0022*/ 	.byte	0x01
	.zero		1


	//----- nvinfo : EIATTR_MERCURY_ISA_VERSION
	.align		4
        /*0024*/ 	.byte	0x03, 0x5f
        /*0026*/ 	.short	0x0101


	//----- nvinfo : EIATTR_COOP_GROUP_MASK_REGIDS
	.align		4
        /*0028*/ 	.byte	0x04, 0x29
        /*002a*/ 	.short	(.L_3387 - .L_3386)


	//   ....[0]....
.L_3386:
        /*002c*/ 	.word	0xffffffff


	//   ....[1]....
        /*0030*/ 	.word	0xffffffff


	//   ....[2]....
        /*0034*/ 	.word	0xffffffff


	//   ....[3]....
        /*0038*/ 	.word	0xffffffff


	//   ....[4]....
        /*003c*/ 	.word	0xffffffff


	//   ....[5]....
        /*0040*/ 	.word	0xffffffff


	//   ....[6]....
        /*0044*/ 	.word	0xffffffff


	//   ....[7]....
        /*0048*/ 	.word	0xffffffff


	//   ....[8]....
        /*004c*/ 	.word	0xffffffff


	//   ....[9]....
        /*0050*/ 	.word	0xffffffff


	//   ....[10]....
        /*0054*/ 	.word	0xffffffff


	//   ....[11]....
        /*0058*/ 	.word	0xffffffff


	//   ....[12]....
        /*005c*/ 	.word	0xffffffff


	//   ....[13]....
        /*0060*/ 	.word	0xffffffff


	//   ....[14]....
        /*0064*/ 	.word	0xffffffff


	//   ....[15]....
        /*0068*/ 	.word	0xffffffff


	//   ....[16]....
        /*006c*/ 	.word	0xffffffff


	//   ....[17]....
        /*0070*/ 	.word	0xffffffff


	//   ....[18]....
        /*0074*/ 	.word	0xffffffff


	//----- nvinfo : EIATTR_COOP_GROUP_INSTR_OFFSETS
	.align		4
.L_3387:
        /*0078*/ 	.byte	0x04, 0x28
        /*007a*/ 	.short	(.L_3389 - .L_3388)


	//   ....[0]....
.L_3388:
        /*007c*/ 	.word	0x00002300


	//   ....[1]....
        /*0080*/ 	.word	0x000027b0


	//   ....[2]....
        /*0084*/ 	.word	0x00005d20


	//   ....[3]....
        /*0088*/ 	.word	0x00006db0


	//   ....[4]....
        /*008c*/ 	.word	0x000073f0


	//   ....[5]....
        /*0090*/ 	.word	0x00007400


	//   ....[6]....
        /*0094*/ 	.word	0x00007450


	//   ....[7]....
        /*0098*/ 	.word	0x00007460


	//   ....[8]....
        /*009c*/ 	.word	0x000074a0


	//   ....[9]....
        /*00a0*/ 	.word	0x000074c0


	//   ....[10]....
        /*00a4*/ 	.word	0x00007500


	//   ....[11]....
        /*00a8*/ 	.word	0x00007520


	//   ....[12]....
        /*00ac*/ 	.word	0x00007560


	//   ....[13]....
        /*00b0*/ 	.word	0x00007580


	//   ....[14]....
        /*00b4*/ 	.word	0x00007630


	//   ....[15]....
        /*00b8*/ 	.word	0x00007650


	//   ....[16]....
        /*00bc*/ 	.word	0x000084e0


	//   ....[17]....
        /*00c0*/ 	.word	0x00008c70


	//   ....[18]....
        /*00c4*/ 	.word	0x000096b0


	//----- nvinfo : EIATTR_VRC_CTA_INIT_COUNT
	.align		4
.L_3389:
        /*00c8*/ 	.byte	0x02, 0x4a
	.zero		1
	.zero		1


	//----- nvinfo : EIATTR_EXIT_INSTR_OFFSETS
	.align		4
        /*00cc*/ 	.byte	0x04, 0x1c
        /*00ce*/ 	.short	(.L_3391 - .L_3390)


	//   ....[0]....
.L_3390:
        /*00d0*/ 	.word	0x000003f0


	//   ....[1]....
        /*00d4*/ 	.word	0x000012d0


	//   ....[2]....
        /*00d8*/ 	.word	0x00001570


	//   ....[3]....
        /*00dc*/ 	.word	0x00009b10


	//----- nvinfo : EIATTR_MAX_THREADS
	.align		4
.L_3391:
        /*00e0*/ 	.byte	0x04, 0x05
        /*00e2*/ 	.short	(.L_3393 - .L_3392)
.L_3392:
        /*00e4*/ 	.word	0x00000040
        /*00e8*/ 	.word	0x00000001
        /*00ec*/ 	.word	0x00000001


	//----- nvinfo : EIATTR_CRS_STACK_SIZE
	.align		4
.L_3393:
        /*00f0*/ 	.byte	0x04, 0x1e
        /*00f2*/ 	.short	(.L_3395 - .L_3394)
.L_3394:
        /*00f4*/ 	.word	0x00000000


	//----- nvinfo : EIATTR_CBANK_PARAM_SIZE
	.align		4
.L_3395:
        /*00f8*/ 	.byte	0x03, 0x19
        /*00fa*/ 	.short	0x0188


	//----- nvinfo : EIATTR_PARAM_CBANK
	.align		4
        /*00fc*/ 	.byte	0x04, 0x0a
        /*00fe*/ 	.short	(.L_3397 - .L_3396)
	.align		4
.L_3396:
        /*0100*/ 	.word	index@(.nv.constant0._Z25selective_scan_fwd_kernelI32Selective_Scan_fwd_kernel_traitsILi64ELi16ELi1ELb1ELb1ELb1ELb1ELb1EN3c104HalfEfS2_EEv13SSMParamsBase)
        /*0104*/ 	.short	0x0380
        /*0106*/ 	.short	0x0188


	//----- nvinfo : EIATTR_SW_WAR
	.align		4
.L_3397:
        /*0108*/ 	.byte	0x04, 0x36
        /*010a*/ 	.short	(.L_3399 - .L_3398)
.L_3398:
        /*010c*/ 	.word	0x00000008
.L_3399:


//--------------------- .nv.info._Z25selective_scan_fwd_kernelI32Selective_Scan_fwd_kernel_traitsILi128ELi16ELi1ELb0ELb1ELb1ELb0ELb0EN3c108BFloat16EffEEv13SSMParamsBase --------------------------
	.section	.nv.info._Z25selective_scan_fwd_kernelI32Selective_Scan_fwd_kernel_traitsILi128ELi16ELi1ELb0ELb1ELb1ELb0ELb0EN3c108BFloat16EffEEv13SSMParamsBase,"",@"SHT_CUDA_INFO"
	.sectionflags	@""
	.align	4


	//----- nvinfo : EIATTR_CUDA_API_VERSION
	.align		4
        /*0000*/ 	.byte	0x04, 0x37
        /*0002*/ 	.short	(.L_3401 - .L_3400)
.L_3400:
        /*0004*/ 	.word	0x00000082


	//----- nvinfo : EIATTR_KPARAM_INFO
	.align		4
.L_3401:
        /*0008*/ 	.byte	0x04, 0x17
        /*000a*/ 	.short	(.L_3403 - .L_3402)
.L_3402:
        /*000c*/ 	.word	0x00000000
        /*0010*/ 	.short	0x0000
        /*0012*/ 	.short	0x0000
        /*0014*/ 	.byte	0x00, 0xf0, 0x21, 0x06


	//----- nvinfo : EIATTR_SPARSE_MMA_MASK
	.align		4
.L_3403:
        /*0018*/ 	.byte	0x03, 0x50
        /*001a*/ 	.short	0x0000


	//----- nvinfo : EIATTR_MAXREG_COUNT
	.align		4
        /*001c*/ 	.byte	0x03, 0x1b
        /*001e*/ 	.short	0x00a8


	//----- nvinfo : EIATTR_NUM_BARRIERS
	.align		4
        /*0020*/ 	.byte	0x02, 0x4c
        /*0022*/ 	.byte	0x01
	.zero		1


	//----- nvinfo : EIATTR_MERCURY_ISA_VERSION
	.align		4
        /*0024*/ 	.byte	0x03, 0x5f
        /*0026*/ 	.short	0x0101


	//----- nvinfo : EIATTR_COOP_GROUP_MASK_REGIDS
	.align		4
        /*0028*/ 	.byte	0x04, 0x29
        /*002a*/ 	.short	(.L_3405 - .L_3404)


	//   ....[0]....
.L_3404:
        /*002c*/ 	.word	0xffffffff


	//   ....[1]....
        /*0030*/ 	.word	0xffffffff


	//   ....[2]....
        /*0034*/ 	.word	0xffffffff


	//   ....[3]....
        /*0038*/ 	.word	0xffffffff


	//   ....[4]....
        /*003c*/ 	.word	0xffffffff


	//   ....[5]....
        /*0040*/ 	.word	0xffffffff


	//   ....[6]....
        /*0044*/ 	.word	0xffffffff


	//   ....[7]....
        /*0048*/ 	.word	0xffffffff


	//   ....[8]....
        /*004c*/ 	.word	0xffffffff


	//   ....[9]....
        /*0050*/ 	.word	0xffffffff


	//   ....[10]....
        /*0054*/ 	.word	0xffffffff


	//   ....[11]....
        /*0058*/ 	.word	0xffffffff


	//   ....[12]....
        /*005c*/ 	.word	0xffffffff


	//   ....[13]....
        /*0060*/ 	.word	0xffffffff


	//   ....[14]....
        /*0064*/ 	.word	0xffffffff


	//   ....[15]....
        /*0068*/ 	.word	0xffffffff


	//   ....[16]....
        /*006c*/ 	.word	0xffffffff


	//----- nvinfo : EIATTR_COOP_GROUP_INSTR_OFFSETS
	.align		4
.L_3405:
        /*0070*/ 	.byte	0x04, 0x28
        /*0072*/ 	.short	(.L_3407 - .L_3406)


	//   ....[0]....
.L_3406:
        /*0074*/ 	.word	0x00002080


	//   ....[1]....
        /*0078*/ 	.word	0x00002500


	//   ....[2]....
        /*007c*/ 	.word	0x00005740


	//   ....[3]....
        /*0080*/ 	.word	0x00006400


	//   ....[4]....
        /*0084*/ 	.word	0x00006b50


	//   ....[5]....
        /*0088*/ 	.word	0x00006b60


	//   ....[6]....
        /*008c*/ 	.word	0x00006bb0


	//   ....[7]....
        /*0090*/ 	.word	0x00006bc0


	//   ....[8]....
        /*0094*/ 	.word	0x00006c00


	//   ....[9]....
        /*0098*/ 	.word	0x00006c20


	//   ....[10]....
        /*009c*/ 	.word	0x00006c60


	//   ....[11]....
        /*00a0*/ 	.word	0x00006c90


	//   ....[12]....
        /*00a4*/ 	.word	0x00006d20


	//   ....[13]....
        /*00a8*/ 	.word	0x00006d40


	//   ....[14]....
        /*00ac*/ 	.word	0x00006dc0


	//   ....[15]....
        /*00b0*/ 	.word	0x00006dd0


	//   ....[16]....
        /*00b4*/ 	.word	0x00007b00


	//----- nvinfo : EIATTR_VRC_CTA_INIT_COUNT
	.align		4
.L_3407:
        /*00b8*/ 	.byte	0x02, 0x4a
	.zero		1
	.zero		1


	//----- nvinfo : EIATTR_EXIT_INSTR_OFFSETS
	.align		4
        /*00bc*/ 	.byte	0x04, 0x1c
        /*00be*/ 	.short	(.L_3409 - .L_3408)


	//   ....[0]....
.L_3408:
        /*00c0*/ 	.word	0x00000380


	//   ....[1]....
        /*00c4*/ 	.word	0x000011f0


	//   ....[2]....
        /*00c8*/ 	.word	0x000013d0


	//   ....[3]....
        /*00cc*/ 	.word	0x00007ed0


	//----- nvinfo : EIATTR_MAX_THREADS
	.align		4
.L_3409:
        /*00d0*/ 	.byte	0x04, 0x05
        /*00d2*/ 	.short	(.L_3411 - .L_3410)
.L_3410:
        /*00d4*/ 	.word	0x00000080
        /*00d8*/ 	.word	0x00000001
        /*00dc*/ 	.word	0x00000001


	//----- nvinfo : EIATTR_CRS_STACK_SIZE
	.align		4
.L_3411:
        /*00e0*/ 	.byte	0x04, 0x1e
        /*00e2*/ 	.short	(.L_3413 - .L_3412)
.L_3412:
        /*00e4*/ 	.word	0x00000000


	//----- nvinfo : EIATTR_CBANK_PARAM_SIZE
	.align		4
.L_3413:
        /*00e8*/ 	.byte	0x03, 0x19
        /*00ea*/ 	.short	0x0188


	//----- nvinfo : EIATTR_PARAM_CBANK
	.align		4
        /*00ec*/ 	.byte	0x04, 0x0a
        /*00ee*/ 	.short	(.L_3415 - .L_3414)
	.align		4
.L_3414:
        /*00f0*/ 	.word	index@(.nv.constant0._Z25selective_scan_fwd_kernelI32Selective_Scan_fwd_kernel_traitsILi128ELi16ELi1ELb0ELb1ELb1ELb0ELb0EN3c108BFloat16EffEEv13SSMParamsBase)
        /*00f4*/ 	.short	0x0380
        /*00f6*/ 	.short	0x0188


	//----- nvinfo : EIATTR_SW_WAR
	.align		4
.L_3415:
        /*00f8*/ 	.byte	0x04, 0x36
        /*00fa*/ 	.short	(.L_3417 - .L_3416)
.L_3416:
        /*00fc*/ 	.word	0x00000008
.L_3417:


//--------------------- .nv.info._Z25selective_scan_fwd_kernelI32Selective_Scan_fwd_kernel_traitsILi128ELi16ELi1ELb0ELb1ELb1ELb0ELb1EN3c108BFloat16EffEEv13SSMParamsBase --------------------------
	.section	.nv.info._Z25selective_scan_fwd_kernelI32Selective_Scan_fwd_kernel_traitsILi128ELi16ELi1ELb0ELb1ELb1ELb0ELb1EN3c108BFloat16EffEEv13SSMParamsBase,"",@"SHT_CUDA_INFO"
	.sectionflags	@""
	.align	4


	//----- nvinfo : EIATTR_CUDA_API_VERSION
	.align		4
        /*0000*/ 	.byte	0x04, 0x37
        /*0002*/ 	.short	(.L_3419 - .L_3418)
.L_3418:
        /*0004*/ 	.word	0x00000082


	//----- nvinfo : EIATTR_KPARAM_INFO
	.align		4
.L_3419:
        /*0008*/ 	.byte	0x04, 0x17
        /*000a*/ 	.short	(.L_3421 - .L_3420)
.L_3420:
        /*000c*/ 	.word	0x00000000
        /*0010*/ 	.short	0x0000
        /*0012*/ 	.short	0x0000
        /*0014*/ 	.byte	0x00, 0xf0, 0x21, 0x06


	//----- nvinfo : EIATTR_SPARSE_MMA_MASK
	.align		4
.L_3421:
        /*0018*/ 	.byte	0x03, 0x50
        /*001a*/ 	.short	0x0000


	//----- nvinfo : EIATTR_MAXREG_COUNT
	.align		4
        /*001c*/ 	.byte	0x03, 0x1b
        /*001e*/ 	.short	0x00a8


	//----- nvinfo : EIATTR_NUM_BARRIERS
	.align		4
        /*0020*/ 	.byte	0x02, 0x4c
        /*0022*/ 	.byte	0x01
	.zero		1


	//----- nvinfo : EIATTR_MERCURY_ISA_VERSION
	.align		4
        /*0024*/ 	.byte	0x03, 0x5f
        /*0026*/ 	.short	0x0101


	//----- nvinfo : EIATTR_COOP_GROUP_MASK_REGIDS
	.align		4
        /*0028*/ 	.byte	0x04, 0x29
        /*002a*/ 	.short	(.L_3423 - .L_3422)


	//   ....[0]....
.L_3422:
        /*002c*/ 	.word	0xffffffff


	//   ....[1]....
        /*0030*/ 	.word	0xffffffff


	//   ....[2]....
        /*0034*/ 	.word	0xffffffff


	//   ....[3]....
        /*0038*/ 	.word	0xffffffff


	//   ....[4]....
        /*003c*/ 	.word	0xffffffff


	//   ....[5]....
        /*0040*/ 	.word	0xffffffff


	//   ....[6]....
        /*0044*/ 	.word	0xffffffff


	//   ....[7]....
        /*0048*/ 	.word	0xffffffff


	//   ....[8]....
        /*004c*/ 	.word	0xffffffff


	//   ....[9]....
        /*0050*/ 	.word	0xffffffff


	//   ....[10]....
        /*0054*/ 	.word	0xffffffff


	//   ....[11]....
        /*0058*/ 	.word	0xffffffff


	//   ....[12]....
        /*005c*/ 	.word	0xffffffff


	//   ....[13]....
        /*0060*/ 	.word	0xffffffff


	//   ....[14]....
        /*0064*/ 	.word	0xffffffff


	//   ....[15]....
        /*0068*/ 	.word	0xffffffff


	//   ....[16]....
        /*006c*/ 	.word	0xffffffff


	//----- nvinfo : EIATTR_COOP_GROUP_INSTR_OFFSETS
	.align		4
.L_3423:
        /*0070*/ 	.byte	0x04, 0x28
        /*0072*/ 	.short	(.L_3425 - .L_3424)


	//   ....[0]....
.L_3424:
        /*0074*/ 	.word	0x00002180


	//   ....[1]....
        /*0078*/ 	.word	0x00002600


	//   ....[2]....
        /*007c*/ 	.word	0x00005840


	//   ....[3]....
        /*0080*/ 	.word	0x00006500


	//   ....[4]....
        /*0084*/ 	.word	0x00006c50


	//   ....[5]....
        /*0088*/ 	.word	0x00006c60


	//   ....[6]....
        /*008c*/ 	.word	0x00006cb0


	//   ....[7]....
        /*0090*/ 	.word	0x00006cc0


	//   ....[8]....
        /*0094*/ 	.word	0x00006d00


	//   ....[9]....
        /*0098*/ 	.word	0x00006d20


	//   ....[10]....
        /*009c*/ 	.word	0x00006d60


	//   ....[11]....
        /*00a0*/ 	.word	0x00006d90


	//   ....[12]....
        /*00a4*/ 	.word	0x00006e20


	//   ....[13]....
        /*00a8*/ 	.word	0x00006e40


	//   ....[14]....
        /*00ac*/ 	.word	0x00006ec0


	//   ....[15]....
        /*00b0*/ 	.word	0x00006ed0


	//   ....[16]....
        /*00b4*/ 	.word	0x00007c30


	//----- nvinfo : EIATTR_VRC_CTA_INIT_COUNT
	.align		4
.L_3425:
        /*00b8*/ 	.byte	0x02, 0x4a
	.zero		1
	.zero		1


	//----- nvinfo : EIATTR_EXIT_INSTR_OFFSETS
	.align		4
        /*00bc*/ 	.byte	0x04, 0x1c
        /*00be*/ 	.short	(.L_3427 - .L_3426)


	//   ....[0]....
.L_3426:
        /*00c0*/ 	.word	0x000003f0


	//   ....[1]....
        /*00c4*/ 	.word	0x00001310


	//   ....[2]....
        /*00c8*/ 	.word	0x000014d0


	//   ....[3]....
        /*00cc*/ 	.word	0x00007fc0


	//----- nvinfo : EIATTR_MAX_THREADS
	.align		4
.L_3427:
        /*00d0*/ 	.byte	0x04, 0x05
        /*00d2*/ 	.short	(.L_3429 - .L_3428)
.L_3428:
        /*00d4*/ 	.word	0x00000080
        /*00d8*/ 	.word	0x00000001
        /*00dc*/ 	.word	0x00000001


	//----- nvinfo : EIATTR_CRS_STACK_SIZE
	.align		4
.L_3429:
        /*00e0*/ 	.byte	0x04, 0x1e
        /*00e2*/ 	.short	(.L_3431 - .L_3430)
.L_3430:
        /*00e4*/ 	.word	0x00000000


	//----- nvinfo : EIATTR_CBANK_PARAM_SIZE
	.align		4
.L_3431:
        /*00e8*/ 	.byte	0x03, 0x19
        /*00ea*/ 	.short	0x0188


	//----- nvinfo : EIATTR_PARAM_CBANK
	.align		4
        /*00ec*/ 	.byte	0x04, 0x0a
        /*00ee*/ 	.short	(.L_3433 - .L_3432)
	.align		4
.L_3432:
        /*00f0*/ 	.word	index@(.nv.constant0._Z25selective_scan_fwd_kernelI32Selective_Scan_fwd_kernel_traitsILi128ELi16ELi1ELb0ELb1ELb1ELb0ELb1EN3c108BFloat16EffEEv13SSMParamsBase)
        /*00f4*/ 	.short	0x0380
        /*00f6*/ 	.short	0x0188


	//----- nvinfo : EIATTR_SW_WAR
	.align		4
.L_3433:
        /*00f8*/ 	.byte	0x04, 0x36
        /*00fa*/ 	.short	(.L_3435 - .L_3434)
.L_3434:
        /*00fc*/ 	.word	0x00000008
.L_3435:


//--------------------- .nv.info._Z25selective_scan_fwd_kernelI32Selective_Scan_fwd_kernel_traitsILi128ELi16ELi1ELb0ELb1ELb1ELb1ELb0EN3c108BFloat16EffEEv13SSMParamsBase --------------------------
	.section	.nv.info._Z25selective_scan_fwd_kernelI32Selective_Scan_fwd_kernel_traitsILi128ELi16ELi1ELb0ELb1ELb1ELb1ELb0EN3c108BFloat16EffEEv13SSMParamsBase,"",@"SHT_CUDA_INFO"
	.sectionflags	@""
	.align	4


	//----- nvinfo : EIATTR_CUDA_API_VERSION
	.align		4
        /*0000*/ 	.byte	0x04, 0x37
        /*0002*/ 	.short	(.L_3437 - .L_3436)
.L_3436:
        /*0004*/ 	.word	0x00000082


	//----- nvinfo : EIATTR_KPARAM_INFO
	.align		4
.L_3437:
        /*0008*/ 	.byte	0x04, 0x17
        /*000a*/ 	.short	(.L_3439 - .L_3438)
.L_3438:
        /*000c*/ 	.word	0x00000000
        /*0010*/ 	.short	0x0000
        /*0012*/ 	.short	0x0000
        /*0014*/ 	.byte	0x00, 0xf0, 0x21, 0x06


	//----- nvinfo : EIATTR_SPARSE_MMA_MASK
	.align		4
.L_3439:
        /*0018*/ 	.byte	0x03, 0x50
        /*001a*/ 	.short	0x0000


	//----- nvinfo : EIATTR_MAXREG_COUNT
	.align		4
        /*001c*/ 	.byte	0x03, 0x1b
        /*001e*/ 	.short	0x00a8


	//----- nvinfo : EIATTR_NUM_BARRIERS
	.align		4
        /*0020*/ 	.byte	0x02, 0x4c
        /*0022*/ 	.byte	0x01
	.zero		1


	//----- nvinfo : EIATTR_ANNOTATIONS
	.align		4
        /*0024*/ 	.byte	0x04, 0x55
        /*0026*/ 	.short	(.L_3441 - .L_3440)


	//   ....[0]....
.L_3440:
        /*0028*/ 	.word	0x00000001
        /*002c*/ 	.byte	0xd0, 0x45, 0x00, 0x00, 0x01, 0x00, 0x00, 0x00, 0xd0, 0x80, 0x00, 0x00, 0x01, 0x00, 0x00, 0x00
        /*003c*/ 	.byte	0xd0, 0x91, 0x00, 0x00


	//----- nvinfo : EIATTR_MERCURY_ISA_VERSION
	.align		4
.L_3441:
        /*0040*/ 	.byte	0x03, 0x5f
        /*0042*/ 	.short	0x0101


	//----- nvinfo : EIATTR_COOP_GROUP_MASK_REGIDS
	.align		4
        /*0044*/ 	.byte	0x04, 0x29
        /*0046*/ 	.short	(.L_3443 - .L_3442)


	//   ....[0]....
.L_3442:
        /*0048*/ 	.word	0xffffffff


	//   ....[1]....
        /*004c*/ 	.word	0xffffffff


	//   ....[2]....
        /*0050*/ 	.word	0xffffffff


	//   ....[3]....
        /*0054*/ 	.word	0xffffffff


	//   ....[4]....
        /*0058*/ 	.word	0xffffffff


	//   ....[5]....
        /*005c*/ 	.word	0xffffffff


	//   ....[6]....
        /*0060*/ 	.word	0xffffffff


	//   ....[7]....
        /*0064*/ 	.word	0xffffffff


	//   ....[8]....
        /*0068*/ 	.word	0xffffffff


	//   ....[9]....
        /*006c*/ 	.word	0xffffffff


	//   ....[10]....
        /*0070*/ 	.word	0xffffffff


	//   ....[11]....
        /*0074*/ 	.word	0xffffffff


	//   ....[12]....
        /*0078*/ 	.word	0xffffffff


	//   ....[13]....
        /*007c*/ 	.word	0xffffffff


	//   ....[14]....
        /*0080*/ 	.word	0xffffffff


	//   ....[15]....
        /*0084*/ 	.word	0xffffffff


	//   ....[16]....
        /*0088*/ 	.word	0xffffffff


	//   ....[17]....
        /*008c*/ 	.word	0xffffffff


	//   ....[18]....
        /*0090*/ 	.word	0xffffffff


	//----- nvinfo : EIATTR_COOP_GROUP_INSTR_OFFSETS
	.align		4
.L_3443:
        /*0094*/ 	.byte	0x04, 0x28
        /*0096*/ 	.short	(.L_3445 - .L_3444)


	//   ....[0]....
.L_3444:
        /*0098*/ 	.word	0x00002190


	//   ....[1]....
        /*009c*/ 	.word	0x00002720


	//   ....[2]....
        /*00a0*/ 	.word	0x00005d80


	//   ....[3]....
        /*00a4*/ 	.word	0x00006e40


	//   ....[4]....
        /*00a8*/ 	.word	0x00007470


	//   ....[5]....
        /*00ac*/ 	.word	0x00007480


	//   ....[6]....
        /*00b0*/ 	.word	0x000074d0


	//   ....[7]....
        /*00b4*/ 	.word	0x000074e0


	//   ....[8]....
        /*00b8*/ 	.word	0x00007520


	//   ....[9]....
        /*00bc*/ 	.word	0x00007540


	//   ....[10]....
        /*00c0*/ 	.word	0x00007580


	//   ....[11]....
        /*00c4*/ 	.word	0x000075a0


	//   ....[12]....
        /*00c8*/ 	.word	0x000075e0


	//   ....[13]....
        /*00cc*/ 	.word	0x00007600


	//   ....[14]....
        /*00d0*/ 	.word	0x00007770


	//   ....[15]....
        /*00d4*/ 	.word	0x000077a0


	//   ....[16]....
        /*00d8*/ 	.word	0x000085e0


	//   ....[17]....
        /*00dc*/ 	.word	0x00008d50


	//   ....[18]....
        /*00e0*/ 	.word	0x000097a0


	//----- nvinfo : EIATTR_VRC_CTA_INIT_COUNT
	.align		4
.L_3445:
        /*00e4*/ 	.byte	0x02, 0x4a
	.zero		1
	.zero		1


	//----- nvinfo : EIATTR_EXIT_INSTR_OFFSETS
	.align		4
        /*00e8*/ 	.byte	0x04, 0x1c
        /*00ea*/ 	.short	(.L_3447 - .L_3446)


	//   ....[0]....
.L_3446:
        /*00ec*/ 	.word	0x00000390


	//   ....[1]....
        /*00f0*/ 	.word	0x00001210


	//   ....[2]....
        /*00f4*/ 	.word	0x000013f0


	//   ....[3]....
        /*00f8*/ 	.word	0x00009c20


	//----- nvinfo : EIATTR_MAX_THREADS
	.align		4
.L_3447:
        /*00fc*/ 	.byte	0x04, 0x05
        /*00fe*/ 	.short	(.L_3449 - .L_3448)
.L_3448:
        /*0100*/ 	.word	0x00000080
        /*0104*/ 	.word	0x00000001
        /*0108*/ 	.word	0x00000001


	//----- nvinfo : EIATTR_CRS_STACK_SIZE
	.align		4
.L_3449:
        /*010c*/ 	.byte	0x04, 0x1e
        /*010e*/ 	.short	(.L_3451 - .L_3450)
.L_3450:
        /*0110*/ 	.word	0x00000000


	//----- nvinfo : EIATTR_CBANK_PARAM_SIZE
	.align		4
.L_3451:
        /*0114*/ 	.byte	0x03, 0x19
        /*0116*/ 	.short	0x0188


	//----- nvinfo : EIATTR_PARAM_CBANK
	.align		4
        /*0118*/ 	.byte	0x04, 0x0a
        /*011a*/ 	.short	(.L_3453 - .L_3452)
	.align		4
.L_3452:
        /*011c*/ 	.word	index@(.nv.constant0._Z25selective_scan_fwd_kernelI32Selective_Scan_fwd_kernel_traitsILi128ELi16ELi1ELb0ELb1ELb1ELb1ELb0EN3c108BFloat16EffEEv13SSMParamsBase)
        /*0120*/ 	.short	0x0380
        /*0122*/ 	.short	0x0188


	//----- nvinfo : EIATTR_SW_WAR
	.align		4
.L_3453:
        /*0124*/ 	.byte	0x04, 0x36
        /*0126*/ 	.short	(.L_3455 - .L_3454)
.L_3454:
        /*0128*/ 	.word	0x00000008
.L_3455:


//--------------------- .nv.info._Z25selective_scan_fwd_kernelI32Selective_Scan_fwd_kernel_traitsILi128ELi16ELi1ELb0ELb1ELb1ELb1ELb1EN3c108BFloat16EffEEv13SSMParamsBase --------------------------
	.section	.nv.info._Z25selective_scan_fwd_kernelI32Selective_Scan_fwd_kernel_traitsILi128ELi16ELi1ELb0ELb1ELb1ELb1ELb1EN3c108BFloat16EffEEv13SSMParamsBase,"",@"SHT_CUDA_INFO"
	.sectionflags	@""
	.align	4


	//----- nvinfo : EIATTR_CUDA_API_VERSION
	.align		4
        /*0000*/ 	.byte	0x04, 0x37
        /*0002*/ 	.short	(.L_3457 - .L_3456)
.L_3456:
        /*0004*/ 	.word	0x00000082


	//----- nvinfo : EIATTR_KPARAM_INFO
	.align		4
.L_3457:
        /*0008*/ 	.byte	0x04, 0x17
        /*000a*/ 	.short	(.L_3459 - .L_3458)
.L_3458:
        /*000c*/ 	.word	0x00000000
        /*0010*/ 	.short	0x0000
        /*0012*/ 	.short	0x0000
        /*0014*/ 	.byte	0x00, 0xf0, 0x21, 0x06


	//----- nvinfo : EIATTR_SPARSE_MMA_MASK
	.align		4
.L_3459:
        /*0018*/ 	.byte	0x03, 0x50
        /*001a*/ 	.short	0x0000


	//----- nvinfo : EIATTR_MAXREG_COUNT
	.align		4
        /*001c*/ 	.byte	0x03, 0x1b
        /*001e*/ 	.short	0x00a8


	//----- nvinfo : EIATTR_NUM_BARRIERS
	.align		4
        /*0020*/ 	.byte	0x02, 0x4c
        /*0022*/ 	.byte	0x01
	.zero		1


	//----- nvinfo : EIATTR_ANNOTATIONS
	.align		4
        /*0024*/ 	.byte	0x04, 0x55
        /*0026*/ 	.short	(.L_3461 - .L_3460)


	//   ....[0]....
.L_3460:
        /*0028*/ 	.word	0x00000001
        /*002c*/ 	.byte	0xc0, 0x46, 0x00, 0x00, 0x01, 0x00, 0x00, 0x00, 0xc0, 0x81, 0x00, 0x00, 0x01, 0x00, 0x00, 0x00
        /*003c*/ 	.byte	0x10, 0x93, 0x00, 0x00


	//----- nvinfo : EIATTR_MERCURY_ISA_VERSION
	.align		4
.L_3461:
        /*0040*/ 	.byte	0x03, 0x5f
        /*0042*/ 	.short	0x0101


	//----- nvinfo : EIATTR_COOP_GROUP_MASK_REGIDS
	.align		4
        /*0044*/ 	.byte	0x04, 0x29
        /*0046*/ 	.short	(.L_3463 - .L_3462)


	//   ....[0]....
.L_3462:
        /*0048*/ 	.word	0xffffffff


	//   ....[1]....
        /*004c*/ 	.word	0xffffffff


	//   ....[2]....
        /*0050*/ 	.word	0xffffffff


	//   ....[3]....
        /*0054*/ 	.word	0xffffffff


	//   ....[4]....
        /*0058*/ 	.word	0xffffffff


	//   ....[5]....
        /*005c*/ 	.word	0xffffffff


	//   ....[6]....
        /*0060*/ 	.word	0xffffffff


	//   ....[7]....
        /*0064*/ 	.word	0xffffffff


	//   ....[8]....
        /*0068*/ 	.word	0xffffffff


	//   ....[9]....
        /*006c*/ 	.word	0xffffffff


	//   ....[10]....
        /*0070*/ 	.word	0xffffffff


	//   ....[11]....
        /*0074*/ 	.word	0xffffffff


	//   ....[12]....
        /*0078*/ 	.word	0xffffffff


	//   ....[13]....
        /*007c*/ 	.word	0xffffffff


	//   ....[14]....
        /*0080*/ 	.word	0xffffffff


	//   ....[15]....
        /*0084*/ 	.word	0xffffffff


	//   ....[16]....
        /*0088*/ 	.word	0xffffffff


	//   ....[17]....
        /*008c*/ 	.word	0xffffffff


	//   ....[18]....
        /*0090*/ 	.word	0xffffffff


	//----- nvinfo : EIATTR_COOP_GROUP_INSTR_OFFSETS
	.align		4
.L_3463:
        /*0094*/ 	.byte	0x04, 0x28
        /*0096*/ 	.short	(.L_3465 - .L_3464)


	//   ....[0]....
.L_3464:
        /*0098*/ 	.word	0x00002280


	//   ....[1]....
        /*009c*/ 	.word	0x00002810


	//   ....[2]....
        /*00a0*/ 	.word	0x00005e70


	//   ....[3]....
        /*00a4*/ 	.word	0x00006f30


	//   ....[4]....
        /*00a8*/ 	.word	0x00007560


	//   ....[5]....
        /*00ac*/ 	.word	0x00007570


	//   ....[6]....
        /*00b0*/ 	.word	0x000075c0


	//   ....[7]....
        /*00b4*/ 	.word	0x000075d0


	//   ....[8]....
        /*00b8*/ 	.word	0x00007610


	//   ....[9]....
        /*00bc*/ 	.word	0x00007630


	//   ....[10]....
        /*00c0*/ 	.word	0x00007670


	//   ....[11]....
        /*00c4*/ 	.word	0x00007690


	//   ....[12]....
        /*00c8*/ 	.word	0x000076d0


	//   ....[13]....
        /*00cc*/ 	.word	0x000076f0


	//   ....[14]....
        /*00d0*/ 	.word	0x00007860


	//   ....[15]....
        /*00d4*/ 	.word	0x00007890


	//   ....[16]....
        /*00d8*/ 	.word	0x00008700


	//   ....[17]....
        /*00dc*/ 	.word	0x00008e70


	//   ....[18]....
        /*00e0*/ 	.word	0x000098b0


	//----- nvinfo : EIATTR_VRC_CTA_INIT_COUNT
	.align		4
.L_3465:
        /*00e4*/ 	.byte	0x02, 0x4a
	.zero		1
	.zero		1


	//----- nvinfo : EIATTR_EXIT_INSTR_OFFSETS
	.align		4
        /*00e8*/ 	.byte	0x04, 0x1c
        /*00ea*/ 	.short	(.L_3467 - .L_3466)


	//   ....[0]....
.L_3466:
        /*00ec*/ 	.word	0x00000400


	//   ....[1]....
        /*00f0*/ 	.word	0x00001320


	//   ....[2]....
        /*00f4*/ 	.word	0x000014e0


	//   ....[3]....
        /*00f8*/ 	.word	0x00009d20


	//----- nvinfo : EIATTR_MAX_THREADS
	.align		4
.L_3467:
        /*00fc*/ 	.byte	0x04, 0x05
        /*00fe*/ 	.short	(.L_3469 - .L_3468)
.L_3468:
        /*0100*/ 	.word	0x00000080
        /*0104*/ 	.word	0x00000001
        /*0108*/ 	.word	0x00000001


	//----- nvinfo : EIATTR_CRS_STACK_SIZE
	.align		4
.L_3469:
        /*010c*/ 	.byte	0x04, 0x1e
        /*010e*/ 	.short	(.L_3471 - .L_3470)
.L_3470:
        /*0110*/ 	.word	0x00000000


	//----- nvinfo : EIATTR_CBANK_PARAM_SIZE
	.align		4
.L_3471:
        /*0114*/ 	.byte	0x03, 0x19
        /*0116*/ 	.short	0x0188


	//----- nvinfo : EIATTR_PARAM_CBANK
	.align		4
        /*0118*/ 	.byte	0x04, 0x0a
        /*011a*/ 	.short	(.L_3473 - .L_3472)
	.align		4
.L_3472:
        /*011c*/ 	.word	index@(.nv.constant0._Z25selective_scan_fwd_kernelI32Selective_Scan_fwd_kernel_traitsILi128ELi16ELi1ELb0ELb1ELb1ELb1ELb1EN3c108BFloat16EffEEv13SSMParamsBase)
        /*0120*/ 	.short	0x0380
        /*0122*/ 	.short	0x0188


	//----- nvinfo : EIATTR_SW_WAR
	.align		4
.L_3473:
        /*0124*/ 	.byte	0x04, 0x36
        /*0126*/ 	.short	(.L_3475 - .L_3474)
.L_3474:
        /*0128*/ 	.word	0x00000008
.L_3475:


//--------------------- .nv.info._Z25selective_scan_fwd_kernelI32Selective_Scan_fwd_kernel_traitsILi128ELi16ELi1ELb1ELb1ELb1ELb0ELb0EN3c108BFloat16EffEEv13SSMParamsBase --------------------------
	.section	.nv.info._Z25selective_scan_fwd_kernelI32Selective_Scan_fwd_kernel_traitsILi128ELi16ELi1ELb1ELb1ELb1ELb0ELb0EN3c108BFloat16EffEEv13SSMParamsBase,"",@"SHT_CUDA_INFO"
	.sectionflags	@""
	.align	4


	//----- nvinfo : EIATTR_CUDA_API_VERSION
	.align		4
        /*0000*/ 	.byte	0x04, 0x37
        /*0002*/ 	.short	(.L_3477 - .L_3476)
.L_3476:
        /*0004*/ 	.word	0x00000082


	//----- nvinfo : EIATTR_KPARAM_INFO
	.align		4
.L_3477:
        /*0008*/ 	.byte	0x04, 0x17
        /*000a*/ 	.short	(.L_3479 - .L_3478)
.L_3478:
        /*000c*/ 	.word	0x00000000
        /*0010*/ 	.short	0x0000
        /*0012*/ 	.short	0x0000
        /*0014*/ 	.byte	0x00, 0xf0, 0x21, 0x06


	//----- nvinfo : EIATTR_SPARSE_MMA_MASK
	.align		4
.L_3479:
        /*0018*/ 	.byte	0x03, 0x50
        /*001a*/ 	.short	0x0000


	//----- nvinfo : EIATTR_MAXREG_COUNT
	.align		4
        /*001c*/ 	.byte	0x03, 0x1b
        /*001e*/ 	.short	0x00a8


	//----- nvinfo : EIATTR_NUM_BARRIERS
	.align		4
        /*0020*/ 	.byte	0x02, 0x4c
        /*0022*/ 	.byte	0x01
	.zero		1


	//----- nvinfo : EIATTR_MERCURY_ISA_VERSION
	.align		4
        /*0024*/ 	.byte	0x03, 0x5f
        /*0026*/ 	.short	0x0101


	//----- nvinfo : EIATTR_COOP_GROUP_MASK_REGIDS
	.align		4
        /*0028*/ 	.byte	0x04, 0x29
        /*002a*/ 	.short	(.L_3481 - .L_3480)


	//   ....[0]....
.L_3480:
        /*002c*/ 	.word	0xffffffff


	//   ....[1]....
        /*0030*/ 	.word	0xffffffff


	//   ....[2]....
        /*0034*/ 	.word	0xffffffff


	//   ....[3]....
        /*0038*/ 	.word	0xffffffff


	//   ....[4]....
        /*003c*/ 	.word	0xffffffff


	//   ....[5]....
        /*0040*/ 	.word	0xffffffff


	//   ....[6]....
        /*0044*/ 	.word	0xffffffff


	//   ....[7]....
        /*0048*/ 	.word	0xffffffff


	//   ....[8]....
        /*004c*/ 	.word	0xffffffff


	//   ....[9]....
        /*0050*/ 	.word	0xffffffff


	//   ....[10]....
        /*0054*/ 	.word	0xffffffff


	//   ....[11]....
        /*0058*/ 	.word	0xffffffff


	//   ....[12]....
        /*005c*/ 	.word	0xffffffff


	//   ....[13]....
        /*0060*/ 	.word	0xffffffff


	//   ....[14]....
        /*0064*/ 	.word	0xffffffff


	//   ....[15]....
        /*0068*/ 	.word	0xffffffff


	//   ....[16]....
        /*006c*/ 	.word	0xffffffff


	//----- nvinfo : EIATTR_COOP_GROUP_INSTR_OFFSETS
	.align		4
.L_3481:
        /*0070*/ 	.byte	0x04, 0x28
        /*0072*/ 	.short	(.L_3483 - .L_3482)


	//   ....[0]....
.L_3482:
        /*0074*/ 	.word	0x00001180


	//   ....[1]....
        /*0078*/ 	.word	0x00001210


	//   ....[2]....
        /*007c*/ 	.word	0x00003de0


	//   ....[3]....
        /*0080*/ 	.word	0x000045f0


	//   ....[4]....
        /*0084*/ 	.word	0x00004ba0


	//   ....[5]....
        /*0088*/ 	.word	0x00004bf0


	//   ....[6]....
        /*008c*/ 	.word	0x00004c20


	//   ....[7]....
        /*0090*/ 	.word	0x00004c50


	//   ....[8]....
        /*0094*/ 	.word	0x00004c80


	//   ....[9]....
        /*0098*/ 	.word	0x00004cb0


	//   ....[10]....
        /*009c*/ 	.word	0x00004d00


	//   ....[11]....
        /*00a0*/ 	.word	0x00004d10


	//   ....[12]....
        /*00a4*/ 	.word	0x00004d60


	//   ....[13]....
        /*00a8*/ 	.word	0x00004d70


	//   ....[14]....
        /*00ac*/ 	.word	0x00004e10


	//   ....[15]....
        /*00b0*/ 	.word	0x00004e20


	//   ....[16]....
        /*00b4*/ 	.word	0x00005820


	//----- nvinfo : EIATTR_VRC_CTA_INIT_COUNT
	.align		4
.L_3483:
        /*00b8*/ 	.byte	0x02, 0x4a
	.zero		1
	.zero		1


	//----- nvinfo : EIATTR_EXIT_INSTR_OFFSETS
	.align		4
        /*00bc*/ 	.byte	0x04, 0x1c
        /*00be*/ 	.short	(.L_3485 - .L_3484)


	//   ....[0]....
.L_3484:
        /*00c0*/ 	.word	0x00000290


	//   ....[1]....
        /*00c4*/ 	.word	0x00000e90


	//   ....[2]....
        /*00c8*/ 	.word	0x00001080


	//   ....[3]....
        /*00cc*/ 	.word	0x000059c0


	//----- nvinfo : EIATTR_MAX_THREADS
	.align		4
.L_3485:
        /*00d0*/ 	.byte	0x04, 0x05
        /*00d2*/ 	.short	(.L_3487 - .L_3486)
.L_3486:
        /*00d4*/ 	.word	0x00000080
        /*00d8*/ 	.word	0x00000001
        /*00dc*/ 	.word	0x00000001


	//----- nvinfo : EIATTR_CRS_STACK_SIZE
	.align		4
.L_3487:
        /*00e0*/ 	.byte	0x04, 0x1e
        /*00e2*/ 	.short	(.L_3489 - .L_3488)
.L_3488:
        /*00e4*/ 	.word	0x00000000


	//----- nvinfo : EIATTR_CBANK_PARAM_SIZE
	.align		4
.L_3489:
        /*00e8*/ 	.byte	0x03, 0x19
        /*00ea*/ 	.short	0x0188


	//----- nvinfo : EIATTR_PARAM_CBANK
	.align		4
        /*00ec*/ 	.byte	0x04, 0x0a
        /*00ee*/ 	.short	(.L_3491 - .L_3490)
	.align		4
.L_3490:
        /*00f0*/ 	.word	index@(.nv.constant0._Z25selective_scan_fwd_kernelI32Selective_Scan_fwd_kernel_traitsILi128ELi16ELi1ELb1ELb1ELb1ELb0ELb0EN3c108BFloat16EffEEv13SSMParamsBase)
        /*00f4*/ 	.short	0x0380
        /*00f6*/ 	.short	0x0188


	//----- nvinfo : EIATTR_SW_WAR
	.align		4
.L_3491:
        /*00f8*/ 	.byte	0x04, 0x36
        /*00fa*/ 	.short	(.L_3493 - .L_3492)
.L_3492:
        /*00fc*/ 	.word	0x00000008
.L_3493:


//--------------------- .nv.info._Z25selective_scan_fwd_kernelI32Selective_Scan_fwd_kernel_traitsILi128ELi16ELi1ELb1ELb1ELb1ELb0ELb1EN3c108BFloat16EffEEv13SSMParamsBase --------------------------
	.section	.nv.info._Z25selective_scan_fwd_kernelI32Selective_Scan_fwd_kernel_traitsILi128ELi16ELi1ELb1ELb1ELb1ELb0ELb1EN3c108BFloat16EffEEv13SSMParamsBase,"",@"SHT_CUDA_INFO"
	.sectionflags	@""
	.align	4


	//----- nvinfo : EIATTR_CUDA_API_VERSION
	.align		4
        /*0000*/ 	.byte	0x04, 0x37
        /*0002*/ 	.short	(.L_3495 - .L_3494)
.L_3494:
        /*0004*/ 	.word	0x00000082


	//----- nvinfo : EIATTR_KPARAM_INFO
	.align		4
.L_3495:
        /*0008*/ 	.byte	0x04, 0x17
        /*000a*/ 	.short	(.L_3497 - .L_3496)
.L_3496:
        /*000c*/ 	.word	0x00000000
        /*0010*/ 	.short	0x0000
        /*0012*/ 	.short	0x0000
        /*0014*/ 	.byte	0x00, 0xf0, 0x21, 0x06


	//----- nvinfo : EIATTR_SPARSE_MMA_MASK
	.align		4
.L_3497:
        /*0018*/ 	.byte	0x03, 0x50
        /*001a*/ 	.short	0x0000


	//----- nvinfo : EIATTR_MAXREG_COUNT
	.align		4
        /*001c*/ 	.byte	0x03, 0x1b
        /*001e*/ 	.short	0x00a8


	//----- nvinfo : EIATTR_NUM_BARRIERS
	.align		4
        /*0020*/ 	.byte	0x02, 0x4c
        /*0022*/ 	.byte	0x01
	.zero		1


	//----- nvinfo : EIATTR_MERCURY_ISA_VERSION
	.align		4
        /*0024*/ 	.byte	0x03, 0x5f
        /*0026*/ 	.short	0x0101


	//----- nvinfo : EIATTR_COOP_GROUP_MASK_REGIDS
	.align		4
        /*0028*/ 	.byte	0x04, 0x29
        /*002a*/ 	.short	(.L_3499 - .L_3498)


	//   ....[0]....
.L_3498:
        /*002c*/ 	.word	0xffffffff


	//   ....[1]....
        /*0030*/ 	.word	0xffffffff


	//   ....[2]....
        /*0034*/ 	.word	0xffffffff


	//   ....[3]....
        /*0038*/ 	.word	0xffffffff


	//   ....[4]....
        /*003c*/ 	.word	0xffffffff


	//   ....[5]....
        /*0040*/ 	.word	0xffffffff


	//   ....[6]....
        /*0044*/ 	.word	0xffffffff


	//   ....[7]....
        /*0048*/ 	.word	0xffffffff


	//   ....[8]....
        /*004c*/ 	.word	0xffffffff


	//   ....[9]....
        /*0050*/ 	.word	0xffffffff


	//   ....[10]....
        /*0054*/ 	.word	0xffffffff


	//   ....[11]....
        /*0058*/ 	.word	0xffffffff


	//   ....[12]....
        /*005c*/ 	.word	0xffffffff


	//   ....[13]....
        /*0060*/ 	.word	0xffffffff


	//   ....[14]....
        /*0064*/ 	.word	0xffffffff


	//   ....[15]....
        /*0068*/ 	.word	0xffffffff


	//   ....[16]....
        /*006c*/ 	.word	0xffffffff


	//----- nvinfo : EIATTR_COOP_GROUP_INSTR_OFFSETS
	.align		4
.L_3499:
        /*0070*/ 	.byte	0x04, 0x28
        /*0072*/ 	.short	(.L_3501 - .L_3500)


	//   ....[0]....
.L_3500:
        /*0074*/ 	.word	0x00002180


	//   ....[1]....
        /*0078*/ 	.word	0x00002600


	//   ....[2]....
        /*007c*/ 	.word	0x00005840


	//   ....[3]....
        /*0080*/ 	.word	0x00006500


	//   ....[4]....
        /*0084*/ 	.word	0x00006c50


	//   ....[5]....
        /*0088*/ 	.word	0x00006c60


	//   ....[6]....
        /*008c*/ 	.word	0x00006cb0


	//   ....[7]....
        /*0090*/ 	.word	0x00006cc0


	//   ....[8]....
        /*0094*/ 	.word	0x00006d00


	//   ....[9]....
        /*0098*/ 	.word	0x00006d20


	//   ....[10]....
        /*009c*/ 	.word	0x00006d60


	//   ....[11]....
        /*00a0*/ 	.word	0x00006d90


	//   ....[12]....
        /*00a4*/ 	.word	0x00006e20


	//   ....[13]....
        /*00a8*/ 	.word	0x00006e40


	//   ....[14]....
        /*00ac*/ 	.word	0x00006ec0


	//   ....[15]....
        /*00b0*/ 	.word	0x00006ed0


	//   ....[16]....
        /*00b4*/ 	.word	0x00007c30


	//----- nvinfo : EIATTR_VRC_CTA_INIT_COUNT
	.align		4
.L_3501:
        /*00b8*/ 	.byte	0x02, 0x4a
	.zero		1
	.zero		1


	//----- nvinfo : EIATTR_EXIT_INSTR_OFFSETS
	.align		4
        /*00bc*/ 	.byte	0x04, 0x1c
        /*00be*/ 	.short	(.L_3503 - .L_3502)


	//   ....[0]....
.L_3502:
        /*00c0*/ 	.word	0x000003f0


	//   ....[1]....
        /*00c4*/ 	.word	0x00001310


	//   ....[2]....
        /*00c8*/ 	.word	0x000014d0


	//   ....[3]....
        /*00cc*/ 	.word	0x00007fc0


	//----- nvinfo : EIATTR_MAX_THREADS
	.align		4
.L_3503:
        /*00d0*/ 	.byte	0x04, 0x05
        /*00d2*/ 	.short	(.L_3505 - .L_3504)
.L_3504:
        /*00d4*/ 	.word	0x00000080
        /*00d8*/ 	.word	0x00000001
        /*00dc*/ 	.word	0x00000001


	//----- nvinfo : EIATTR_CRS_STACK_SIZE
	.align		4
.L_3505:
        /*00e0*/ 	.byte	0x04, 0x1e
        /*00e2*/ 	.short	(.L_3507 - .L_3506)
.L_3506:
        /*00e4*/ 	.word	0x00000000


	//----- nvinfo : EIATTR_CBANK_PARAM_SIZE
	.align		4
.L_3507:
        /*00e8*/ 	.byte	0x03, 0x19
        /*00ea*/ 	.short	0x0188


	//----- nvinfo : EIATTR_PARAM_CBANK
	.align		4
        /*00ec*/ 	.byte	0x04, 0x0a
        /*00ee*/ 	.short	(.L_3509 - .L_3508)
	.align		4
.L_3508:
        /*00f0*/ 	.word	index@(.nv.constant0._Z25selective_scan_fwd_kernelI32Selective_Scan_fwd_kernel_traitsILi128ELi16ELi1ELb1ELb1ELb1ELb0ELb1EN3c108BFloat16EffEEv13SSMParamsBase)
        /*00f4*/ 	.short	0x0380
        /*00f6*/ 	.short	0x0188


	//----- nvinfo : EIATTR_SW_WAR
	.align		4
.L_3509:
        /*00f8*/ 	.byte	0x04, 0x36
        /*00fa*/ 	.short	(.L_3511 - .L_3510)
.L_3510:
        /*00fc*/ 	.word	0x00000008
.L_3511:


//--------------------- .nv.info._Z25selective_scan_fwd_kernelI32Selective_Scan_fwd_kernel_traitsILi128ELi16ELi1ELb1ELb1ELb1ELb1ELb0EN3c108BFloat16EffEEv13SSMParamsBase --------------------------
	.section	.nv.info._Z25selective_scan_fwd_kernelI32Selective_Scan_fwd_kernel_traitsILi128ELi16ELi1ELb1ELb1ELb1ELb1ELb0EN3c108BFloat16EffEEv13SSMParamsBase,"",@"SHT_CUDA_INFO"
	.sectionflags	@""
	.align	4


	//----- nvinfo : EIATTR_CUDA_API_VERSION
	.align		4
        /*0000*/ 	.byte	0x04, 0x37
        /*0002*/ 	.short	(.L_3513 - .L_3512)
.L_3512:
        /*0004*/ 	.word	0x00000082


	//----- nvinfo : EIATTR_KPARAM_INFO
	.align		4
.L_3513:
        /*0008*/ 	.byte	0x04, 0x17
        /*000a*/ 	.short	(.L_3515 - .L_3514)
.L_3514:
        /*000c*/ 	.word	0x00000000
        /*0010*/ 	.short	0x0000
        /*0012*/ 	.short	0x0000
        /*0014*/ 	.byte	0x00, 0xf0, 0x21, 0x06


	//----- nvinfo : EIATTR_SPARSE_MMA_MASK
	.align		4
.L_3515:
        /*0018*/ 	.byte	0x03, 0x50
        /*001a*/ 	.short	0x0000


	//----- nvinfo : EIATTR_MAXREG_COUNT
	.align		4
        /*001c*/ 	.byte	0x03, 0x1b
        /*001e*/ 	.short	0x00a8


	//----- nvinfo : EIATTR_NUM_BARRIERS
	.align		4
        /*0020*/ 	.byte	0x02, 0x4c
        /*0022*/ 	.byte	0x01
	.zero		1


	//----- nvinfo : EIATTR_MERCURY_ISA_VERSION
	.align		4
        /*0024*/ 	.byte	0x03, 0x5f
        /*0026*/ 	.short	0x0101


	//----- nvinfo : EIATTR_COOP_GROUP_MASK_REGIDS
	.align		4
        /*0028*/ 	.byte	0x04, 0x29
        /*002a*/ 	.short	(.L_3517 - .L_3516)


	//   ....[0]....
.L_3516:
        /*002c*/ 	.word	0xffffffff


	//   ....[1]....
        /*0030*/ 	.word	0xffffffff


	//   ....[2]....
        /*0034*/ 	.word	0xffffffff


	//   ....[3]....
        /*0038*/ 	.word	0xffffffff


	//   ....[4]....
        /*003c*/ 	.word	0xffffffff


	//   ....[5]....
        /*0040*/ 	.word	0xffffffff


	//   ....[6]....
        /*0044*/ 	.word	0xffffffff


	//   ....[7]....
        /*0048*/ 	.word	0xffffffff


	//   ....[8]....
        /*004c*/ 	.word	0xffffffff


	//   ....[9]....
        /*0050*/ 	.word	0xffffffff


	//   ....[10]....
        /*0054*/ 	.word	0xffffffff


	//   ....[11]....
        /*0058*/ 	.word	0xffffffff


	//   ....[12]....
        /*005c*/ 	.word	0xffffffff


	//   ....[13]....
        /*0060*/ 	.word	0xffffffff


	//   ....[14]....
        /*0064*/ 	.word	0xffffffff


	//   ....[15]....
        /*0068*/ 	.word	0xffffffff


	//   ....[16]....
        /*006c*/ 	.word	0xffffffff


	//   ....[17]....
        /*0070*/ 	.word	0xffffffff


	//   ....[18]....
        /*0074*/ 	.word	0xffffffff


	//----- nvinfo : EIATTR_COOP_GROUP_INSTR_OFFSETS
	.align		4
.L_3517:
        /*0078*/ 	.byte	0x04, 0x28
        /*007a*/ 	.short	(.L_3519 - .L_3518)


	//   ....[0]....
.L_3518:
        /*007c*/ 	.word	0x00001170


	//   ....[1]....
        /*0080*/ 	.word	0x00001200


	//   ....[2]....
        /*0084*/ 	.word	0x00003de0


	//   ....[3]....
        /*0088*/ 	.word	0x00004600


	//   ....[4]....
        /*008c*/ 	.word	0x00004b90


	//   ....[5]....
        /*0090*/ 	.word	0x00004be0


	//   ....[6]....
        /*0094*/ 	.word	0x00004c10


	//   ....[7]....
        /*0098*/ 	.word	0x00004c40


	//   ....[8]....
        /*009c*/ 	.word	0x00004c70


	//   ....[9]....
        /*00a0*/ 	.word	0x00004ca0


	//   ....[10]....
        /*00a4*/ 	.word	0x00004cf0


	//   ....[11]....
        /*00a8*/ 	.word	0x00004d00


	//   ....[12]....
        /*00ac*/ 	.word	0x00004d50


	//   ....[13]....
        /*00b0*/ 	.word	0x00004d60


	//   ....[14]....
        /*00b4*/ 	.word	0x00004e00


	//   ....[15]....
        /*00b8*/ 	.word	0x00004e10


	//   ....[16]....
        /*00bc*/ 	.word	0x00005820


	//   ....[17]....
        /*00c0*/ 	.word	0x00005a10


	//   ....[18]....
        /*00c4*/ 	.word	0x000062b0


	//----- nvinfo : EIATTR_VRC_CTA_INIT_COUNT
	.align		4
.L_3519:
        /*00c8*/ 	.byte	0x02, 0x4a
	.zero		1
	.zero		1


	//----- nvinfo : EIATTR_EXIT_INSTR_OFFSETS
	.align		4
        /*00cc*/ 	.byte	0x04, 0x1c
        /*00ce*/ 	.short	(.L_3521 - .L_3520)


	//   ....[0]....
.L_3520:
        /*00d0*/ 	.word	0x00000290


	//   ....[1]....
        /*00d4*/ 	.word	0x00000e80


	//   ....[2]....
        /*00d8*/ 	.word	0x00001070


	//   ....[3]....
        /*00dc*/ 	.word	0x00006360


	//----- nvinfo : EIATTR_MAX_THREADS
	.align		4
.L_3521:
        /*00e0*/ 	.byte	0x04, 0x05
        /*00e2*/ 	.short	(.L_3523 - .L_3522)
.L_3522:
        /*00e4*/ 	.word	0x00000080
        /*00e8*/ 	.word	0x00000001
        /*00ec*/ 	.word	0x00000001


	//----- nvinfo : EIATTR_CRS_STACK_SIZE
	.align		4
.L_3523:
        /*00f0*/ 	.byte	0x04, 0x1e
        /*00f2*/ 	.short	(.L_3525 - .L_3524)
.L_3524:
        /*00f4*/ 	.word	0x00000000


	//----- nvinfo : EIATTR_CBANK_PARAM_SIZE
	.align		4
.L_3525:
        /*00f8*/ 	.byte	0x03, 0x19
        /*00fa*/ 	.short	0x0188


	//----- nvinfo : EIATTR_PARAM_CBANK
	.align		4
        /*00fc*/ 	.byte	0x04, 0x0a
        /*00fe*/ 	.short	(.L_3527 - .L_3526)
	.align		4
.L_3526:
        /*0100*/ 	.word	index@(.nv.constant0._Z25selective_scan_fwd_kernelI32Selective_Scan_fwd_kernel_traitsILi128ELi16ELi1ELb1ELb1ELb1ELb1ELb0EN3c108BFloat16EffEEv13SSMParamsBase)
        /*0104*/ 	.short	0x0380
        /*0106*/ 	.short	0x0188


	//----- nvinfo : EIATTR_SW_WAR
	.align		4
.L_3527:
        /*0108*/ 	.byte	0x04, 0x36
        /*010a*/ 	.short	(.L_3529 - .L_3528)
.L_3528:
        /*010c*/ 	.word	0x00000008
.L_3529:


//--------------------- .nv.info._Z25selective_scan_fwd_kernelI32Selective_Scan_fwd_kernel_traitsILi128ELi16ELi1ELb1ELb1ELb1ELb1ELb1EN3c108BFloat16EffEEv13SSMParamsBase --------------------------
	.section	.nv.info._Z25selective_scan_fwd_kernelI32Selective_Scan_fwd_kernel_traitsILi128ELi16ELi1ELb1ELb1ELb1ELb1ELb1EN3c108BFloat16EffEEv13SSMParamsBase,"",@"SHT_CUDA_INFO"
	.sectionflags	@""
	.align	4


	//----- nvinfo : EIATTR_CUDA_API_VERSION
	.align		4
        /*0000*/ 	.byte	0x04, 0x37
        /*0002*/ 	.short	(.L_3531 - .L_3530)
.L_3530:
        /*0004*/ 	.word	0x00000082


	//----- nvinfo : EIATTR_KPARAM_INFO
	.align		4
.L_3531:
        /*0008*/ 	.byte	0x04, 0x17
        /*000a*/ 	.short	(.L_3533 - .L_3532)
.L_3532:
        /*000c*/ 	.word	0x00000000
        /*0010*/ 	.short	0x0000
        /*0012*/ 	.short	0x0000
        /*0014*/ 	.byte	0x00, 0xf0, 0x21, 0x06


	//----- nvinfo : EIATTR_SPARSE_MMA_MASK
	.align		4
.L_3533:
        /*0018*/ 	.byte	0x03, 0x50
        /*001a*/ 	.short	0x0000


	//----- nvinfo : EIATTR_MAXREG_COUNT
	.align		4
        /*001c*/ 	.byte	0x03, 0x1b
        /*001e*/ 	.short	0x00a8


	//----- nvinfo : EIATTR_NUM_BARRIERS
	.align		4
        /*0020*/ 	.byte	0x02, 0x4c
        /*0022*/ 	.byte	0x01
	.zero		1


	//----- nvinfo : EIATTR_ANNOTATIONS
	.align		4
        /*0024*/ 	.byte	0x04, 0x55
        /*0026*/ 	.short	(.L_3535 - .L_3534)


	//   ....[0]....
.L_3534:
        /*0028*/ 	.word	0x00000001
        /*002c*/ 	.byte	0xc0, 0x46, 0x00, 0x00, 0x01, 0x00, 0x00, 0x00, 0xc0, 0x81, 0x00, 0x00, 0x01, 0x00, 0x00, 0x00
        /*003c*/ 	.byte	0x10, 0x93, 0x00, 0x00


	//----- nvinfo : EIATTR_MERCURY_ISA_VERSION
	.align		4
.L_3535:
        /*0040*/ 	.byte	0x03, 0x5f
        /*0042*/ 	.short	0x0101


	//----- nvinfo : EIATTR_COOP_GROUP_MASK_REGIDS
	.align		4
        /*0044*/ 	.byte	0x04, 0x29
        /*0046*/ 	.short	(.L_3537 - .L_3536)


	//   ....[0]....
.L_3536:
        /*0048*/ 	.word	0xffffffff


	//   ....[1]....
        /*004c*/ 	.word	0xffffffff


	//   ....[2]....
        /*0050*/ 	.word	0xffffffff


	//   ....[3]....
        /*0054*/ 	.word	0xffffffff


	//   ....[4]....
        /*0058*/ 	.word	0xffffffff


	//   ....[5]....
        /*005c*/ 	.word	0xffffffff


	//   ....[6]....
        /*0060*/ 	.word	0xffffffff


	//   ....[7]....
        /*0064*/ 	.word	0xffffffff


	//   ....[8]....
        /*0068*/ 	.word	0xffffffff


	//   ....[9]....
        /*006c*/ 	.word	0xffffffff


	//   ....[10]....
        /*0070*/ 	.word	0xffffffff


	//   ....[11]....
        /*0074*/ 	.word	0xffffffff


	//   ....[12]....
        /*0078*/ 	.word	0xffffffff


	//   ....[13]....
        /*007c*/ 	.word	0xffffffff


	//   ....[14]....
        /*0080*/ 	.word	0xffffffff


	//   ....[15]....
        /*0084*/ 	.word	0xffffffff


	//   ....[16]....
        /*0088*/ 	.word	0xffffffff


	//   ....[17]....
        /*008c*/ 	.word	0xffffffff


	//   ....[18]....
        /*0090*/ 	.word	0xffffffff


	//----- nvinfo : EIATTR_COOP_GROUP_INSTR_OFFSETS
	.align		4
.L_3537:
        /*0094*/ 	.byte	0x04, 0x28
        /*0096*/ 	.short	(.L_3539 - .L_3538)


	//   ....[0]....
.L_3538:
        /*0098*/ 	.word	0x00002280


	//   ....[1]....
        /*009c*/ 	.word	0x00002810


	//   ....[2]....
        /*00a0*/ 	.word	0x00005e70


	//   ....[3]....
        /*00a4*/ 	.word	0x00006f30


	//   ....[4]....
        /*00a8*/ 	.word	0x00007560


	//   ....[5]....
        /*00ac*/ 	.word	0x00007570


	//   ....[6]....
        /*00b0*/ 	.word	0x000075c0


	//   ....[7]....
        /*00b4*/ 	.word	0x000075d0


	//   ....[8]....
        /*00b8*/ 	.word	0x00007610


	//   ....[9]....
        /*00bc*/ 	.word	0x00007630


	//   ....[10]....
        /*00c0*/ 	.word	0x00007670


	//   ....[11]....
        /*00c4*/ 	.word	0x00007690


	//   ....[12]....
        /*00c8*/ 	.word	0x000076d0


	//   ....[13]....
        /*00cc*/ 	.word	0x000076f0


	//   ....[14]....
        /*00d0*/ 	.word	0x00007860


	//   ....[15]....
        /*00d4*/ 	.word	0x00007890


	//   ....[16]....
        /*00d8*/ 	.word	0x00008700


	//   ....[17]....
        /*00dc*/ 	.word	0x00008e70


	//   ....[18]....
        /*00e0*/ 	.word	0x000098b0


	//----- nvinfo : EIATTR_VRC_CTA_INIT_COUNT
	.align		4
.L_3539:
        /*00e4*/ 	.byte	0x02, 0x4a
	.zero		1
	.zero		1


	//----- nvinfo : EIATTR_EXIT_INSTR_OFFSETS
	.align		4
        /*00e8*/ 	.byte	0x04, 0x1c
        /*00ea*/ 	.short	(.L_3541 - .L_3540)


	//   ....[0]....
.L_3540:
        /*00ec*/ 	.word	0x00000400


	//   ....[1]....
        /*00f0*/ 	.word	0x00001320


	//   ....[2]....
        /*00f4*/ 	.word	0x000014e0


	//   ....[3]....
        /*00f8*/ 	.word	0x00009d20


	//----- nvinfo : EIATTR_MAX_THREADS
	.align		4
.L_3541:
        /*00fc*/ 	.byte	0x04, 0x05
        /*00fe*/ 	.short	(.L_3543 - .L_3542)
.L_3542:
        /*0100*/ 	.word	0x00000080
        /*0104*/ 	.word	0x00000001
        /*0108*/ 	.word	0x00000001


	//----- nvinfo : EIATTR_CRS_STACK_SIZE
	.align		4
.L_3543:
        /*010c*/ 	.byte	0x04, 0x1e
        /*010e*/ 	.short	(.L_3545 - .L_3544)
.L_3544:
        /*0110*/ 	.word	0x00000000


	//----- nvinfo : EIATTR_CBANK_PARAM_SIZE
	.align		4
.L_3545:
        /*0114*/ 	.byte	0x03, 0x19
        /*0116*/ 	.short	0x0188


	//----- nvinfo : EIATTR_PARAM_CBANK
	.align		4
        /*0118*/ 	.byte	0x04, 0x0a
        /*011a*/ 	.short	(.L_3547 - .L_3546)
	.align		4
.L_3546:
        /*011c*/ 	.word	index@(.nv.constant0._Z25selective_scan_fwd_kernelI32Selective_Scan_fwd_kernel_traitsILi128ELi16ELi1ELb1ELb1ELb1ELb1ELb1EN3c108BFloat16EffEEv13SSMParamsBase)
        /*0120*/ 	.short	0x0380
        /*0122*/ 	.short	0x0188


	//----- nvinfo : EIATTR_SW_WAR
	.align		4
.L_3547:
        /*0124*/ 	.byte	0x04, 0x36
        /*0126*/ 	.short	(.L_3549 - .L_3548)
.L_3548:
        /*0128*/ 	.word	0x00000008
.L_3549:


//--------------------- .nv.info._Z25selective_scan_fwd_kernelI32Selective_Scan_fwd_kernel_traitsILi32ELi16ELi1ELb0ELb1ELb1ELb0ELb0EN3c108BFloat16EffEEv13SSMParamsBase --------------------------
	.section	.nv.info._Z25selective_scan_fwd_kernelI32Selective_Scan_fwd_kernel_traitsILi32ELi16ELi1ELb0ELb1ELb1ELb0ELb0EN3c108BFloat16EffEEv13SSMParamsBase,"",@"SHT_CUDA_INFO"
	.sectionflags	@""
	.align	4


	//----- nvinfo : EIATTR_CUDA_API_VERSION
	.align		4
        /*0000*/ 	.byte	0x04, 0x37
        /*0002*/ 	.short	(.L_3551 - .L_3550)
.L_3550:
        /*0004*/ 	.word	0x00000082


	//----- nvinfo : EIATTR_KPARAM_INFO
	.align		4
.L_3551:
        /*0008*/ 	.byte	0x04, 0x17
        /*000a*/ 	.short	(.L_3553 - .L_3552)
.L_3552:
        /*000c*/ 	.word	0x00000000
        /*0010*/ 	.short	0x0000
        /*0012*/ 	.short	0x0000
        /*0014*/ 	.byte	0x00, 0xf0, 0x21, 0x06


	//----- nvinfo : EIATTR_SPARSE_MMA_MASK
	.align		4
.L_3553:
        /*0018*/ 	.byte	0x03, 0x50
        /*001a*/ 	.short	0x0000


	//----- nvinfo : EIATTR_MAXREG_COUNT
	.align		4
        /*001c*/ 	.byte	0x03, 0x1b
        /*001e*/ 	.short	0x00ff


	//----- nvinfo : EIATTR_NUM_BARRIERS
	.align		4
        /*0020*/ 	.byte	0x02, 0x4c
        /*0022*/ 	.byte	0x01
	.zero		1


	//----- nvinfo : EIATTR_MERCURY_ISA_VERSION
	.align		4
        /*0024*/ 	.byte	0x03, 0x5f
        /*0026*/ 	.short	0x0101


	//----- nvinfo : EIATTR_COOP_GROUP_MASK_REGIDS
	.align		4
        /*0028*/ 	.byte	0x04, 0x29
        /*002a*/ 	.short	(.L_3555 - .L_3554)


	//   ....[0]....
.L_3554:
        /*002c*/ 	.word	0xffffffff


	//   ....[1]....
        /*0030*/ 	.word	0xffffffff


	//   ....[2]....
        /*0034*/ 	.word	0xffffffff


	//   ....[3]....
        /*0038*/ 	.word	0xffffffff


	//   ....[4]....
        /*003c*/ 	.word	0xffffffff


	//   ....[5]....
        /*0040*/ 	.word	0xffffffff


	//   ....[6]....
        /*0044*/ 	.word	0xffffffff


	//   ....[7]....
        /*0048*/ 	.word	0xffffffff


	//   ....[8]....
        /*004c*/ 	.word	0xffffffff


	//   ....[9]....
        /*0050*/ 	.word	0xffffffff


	//   ....[10]....
        /*0054*/ 	.word	0xffffffff


	//   ....[11]....
        /*0058*/ 	.word	0xffffffff


	//   ....[12]....
        /*005c*/ 	.word	0xffffffff


	//   ....[13]....
        /*0060*/ 	.word	0xffffffff


	//   ....[14]....
        /*0064*/ 	.word	0xffffffff


	//   ....[15]....
        /*0068*/ 	.word	0xffffffff


	//   ....[16]....
        /*006c*/ 	.word	0xffffffff


	//----- nvinfo : EIATTR_COOP_GROUP_INSTR_OFFSETS
	.align		4
.L_3555:
        /*0070*/ 	.byte	0x04, 0x28
        /*0072*/ 	.short	(.L_3557 - .L_3556)


	//   ....[0]....
.L_3556:
        /*0074*/ 	.word	0x00001b60


	//   ....[1]....
        /*0078*/ 	.word	0x00001fc0


	//   ....[2]....
        /*007c*/ 	.word	0x000052f0


	//   ....[3]....
        /*0080*/ 	.word	0x00005b10


	//   ....[4]....
        /*0084*/ 	.word	0x00006540


	//   ....[5]....
        /*0088*/ 	.word	0x00006590


	//   ....[6]....
        /*008c*/ 	.word	0x000065c0


	//   ....[7]....
        /*0090*/ 	.word	0x000065f0


	//   ....[8]....
        /*0094*/ 	.word	0x00006620


	//   ....[9]....
        /*0098*/ 	.word	0x00006650


	//   ....[10]....
        /*009c*/ 	.word	0x000066a0


	//   ....[11]....
        /*00a0*/ 	.word	0x000066b0


	//   ....[12]....
        /*00a4*/ 	.word	0x00006700


	//   ....[13]....
        /*00a8*/ 	.word	0x00006710


	//   ....[14]....
        /*00ac*/ 	.word	0x000067a0


	//   ....[15]....
        /*00b0*/ 	.word	0x000067b0


	//   ....[16]....
        /*00b4*/ 	.word	0x00006fa0


	//----- nvinfo : EIATTR_VRC_CTA_INIT_COUNT
	.align		4
.L_3557:
        /*00b8*/ 	.byte	0x02, 0x4a
	.zero		1
	.zero		1


	//----- nvinfo : EIATTR_EXIT_INSTR_OFFSETS
	.align		4
        /*00bc*/ 	.byte	0x04, 0x1c
        /*00be*/ 	.short	(.L_3559 - .L_3558)


	//   ....[0]....
.L_3558:
        /*00c0*/ 	.word	0x00000290


	//   ....[1]....
        /*00c4*/ 	.word	0x00000ed0


	//   ....[2]....
        /*00c8*/ 	.word	0x000012c0


	//   ....[3]....
        /*00cc*/ 	.word	0x000073a0


	//----- nvinfo : EIATTR_MAX_THREADS
	.align		4
.L_3559:
        /*00d0*/ 	.byte	0x04, 0x05
        /*00d2*/ 	.short	(.L_3561 - .L_3560)
.L_3560:
        /*00d4*/ 	.word	0x00000020
        /*00d8*/ 	.word	0x00000001
        /*00dc*/ 	.word	0x00000001


	//----- nvinfo : EIATTR_CRS_STACK_SIZE
	.align		4
.L_3561:
        /*00e0*/ 	.byte	0x04, 0x1e
        /*00e2*/ 	.short	(.L_3563 - .L_3562)
.L_3562:
        /*00e4*/ 	.word	0x00000000


	//----- nvinfo : EIATTR_CBANK_PARAM_SIZE
	.align		4
.L_3563:
        /*00e8*/ 	.byte	0x03, 0x19
        /*00ea*/ 	.short	0x0188


	//----- nvinfo : EIATTR_PARAM_CBANK
	.align		4
        /*00ec*/ 	.byte	0x04, 0x0a
        /*00ee*/ 	.short	(.L_3565 - .L_3564)
	.align		4
.L_3564:
        /*00f0*/ 	.word	index@(.nv.constant0._Z25selective_scan_fwd_kernelI32Selective_Scan_fwd_kernel_traitsILi32ELi16ELi1ELb0ELb1ELb1ELb0ELb0EN3c108BFloat16EffEEv13SSMParamsBase)
        /*00f4*/ 	.short	0x0380
        /*00f6*/ 	.short	0x0188


	//----- nvinfo : EIATTR_SW_WAR
	.align		4
.L_3565:
        /*00f8*/ 	.byte	0x04, 0x36
        /*00fa*/ 	.short	(.L_3567 - .L_3566)
.L_3566:
        /*00fc*/ 	.word	0x00000008
.L_3567:


//--------------------- .nv.info._Z25selective_scan_fwd_kernelI32Selective_Scan_fwd_kernel_traitsILi32ELi16ELi1ELb0ELb1ELb1ELb0ELb1EN3c108BFloat16EffEEv13SSMParamsBase --------------------------
	.section	.nv.info._Z25selective_scan_fwd_kernelI32Selective_Scan_fwd_kernel_traitsILi32ELi16ELi1ELb0ELb1ELb1ELb0ELb1EN3c108BFloat16EffEEv13SSMParamsBase,"",@"SHT_CUDA_INFO"
	.sectionflags	@""
	.align	4


	//----- nvinfo : EIATTR_CUDA_API_VERSION
	.align		4
        /*0000*/ 	.byte	0x04, 0x37
        /*0002*/ 	.short	(.L_3569 - .L_3568)
.L_3568:
        /*0004*/ 	.word	0x00000082


	//----- nvinfo : EIATTR_KPARAM_INFO
	.align		4
.L_3569:
        /*0008*/ 	.byte	0x04, 0x17
        /*000a*/ 	.short	(.L_3571 - .L_3570)
.L_3570:
        /*000c*/ 	.word	0x00000000
        /*0010*/ 	.short	0x0000
        /*0012*/ 	.short	0x0000
        /*0014*/ 	.byte	0x00, 0xf0, 0x21, 0x06


	//----- nvinfo : EIATTR_SPARSE_MMA_MASK
	.align		4
.L_3571:
        /*0018*/ 	.byte	0x03, 0x50
        /*001a*/ 	.short	0x0000


	//----- nvinfo : EIATTR_MAXREG_COUNT
	.align		4
        /*001c*/ 	.byte	0x03, 0x1b
        /*001e*/ 	.short	0x00ff


	//----- nvinfo : EIATTR_NUM_BARRIERS
	.align		4
        /*0020*/ 	.byte	0x02, 0x4c
        /*0022*/ 	.byte	0x01
	.zero		1


	//----- nvinfo : EIATTR_MERCURY_ISA_VERSION
	.align		4
        /*0024*/ 	.byte	0x03, 0x5f
        /*0026*/ 	.short	0x0101


	//----- nvinfo : EIATTR_COOP_GROUP_MASK_REGIDS
	.align		4
        /*0028*/ 	.byte	0x04, 0x29
        /*002a*/ 	.short	(.L_3573 - .L_3572)


	//   ....[0]....
.L_3572:
        /*002c*/ 	.word	0xffffffff


	//   ....[1]....
        /*0030*/ 	.word	0xffffffff


	//   ....[2]....
        /*0034*/ 	.word	0xffffffff


	//   ....[3]....
        /*0038*/ 	.word	0xffffffff


	//   ....[4]....
        /*003c*/ 	.word	0xffffffff


	//   ....[5]....
        /*0040*/ 	.word	0xffffffff


	//   ....[6]....
        /*0044*/ 	.word	0xffffffff


	//   ....[7]....
        /*0048*/ 	.word	0xffffffff


	//   ....[8]....
        /*004c*/ 	.word	0xffffffff


	//   ....[9]....
        /*0050*/ 	.word	0xffffffff


	//   ....[10]....
        /*0054*/ 	.word	0xffffffff


	//   ....[11]....
        /*0058*/ 	.word	0xffffffff


	//   ....[12]....
        /*005c*/ 	.word	0xffffffff


	//   ....[13]....
        /*0060*/ 	.word	0xffffffff


	//   ....[14]....
        /*0064*/ 	.word	0xffffffff


	//   ....[15]....
        /*0068*/ 	.word	0xffffffff


	//   ....[16]....
        /*006c*/ 	.word	0xffffffff


	//----- nvinfo : EIATTR_COOP_GROUP_INSTR_OFFSETS
	.align		4
.L_3573:
        /*0070*/ 	.byte	0x04, 0x28
        /*0072*/ 	.short	(.L_3575 - .L_3574)


	//   ....[0]....
.L_3574:
        /*0074*/ 	.word	0x00001c10


	//   ....[1]....
        /*0078*/ 	.word	0x00002070


	//   ....[2]....
        /*007c*/ 	.word	0x000053b0


	//   ....[3]....
        /*0080*/ 	.word	0x00005bd0


	//   ....[4]....
        /*0084*/ 	.word	0x00006600


	//   ....[5]....
        /*0088*/ 	.word	0x00006650


	//   ....[6]....
        /*008c*/ 	.word	0x00006680


	//   ....[7]....
        /*0090*/ 	.word	0x000066b0


	//   ....[8]....
        /*0094*/ 	.word	0x000066e0


	//   ....[9]....
        /*0098*/ 	.word	0x00006710


	//   ....[10]....
        /*009c*/ 	.word	0x00006760


	//   ....[11]....
        /*00a0*/ 	.word	0x00006770


	//   ....[12]....
        /*00a4*/ 	.word	0x000067c0


	//   ....[13]....
        /*00a8*/ 	.word	0x000067d0


	//   ....[14]....
        /*00ac*/ 	.word	0x00006860


	//   ....[15]....
        /*00b0*/ 	.word	0x00006870


	//   ....[16]....
        /*00b4*/ 	.word	0x00007070


	//----- nvinfo : EIATTR_VRC_CTA_INIT_COUNT
	.align		4
.L_3575:
        /*00b8*/ 	.byte	0x02, 0x4a
	.zero		1
	.zero		1


	//----- nvinfo : EIATTR_EXIT_INSTR_OFFSETS
	.align		4
        /*00bc*/ 	.byte	0x04, 0x1c
        /*00be*/ 	.short	(.L_3577 - .L_3576)


	//   ....[0]....
.L_3576:
        /*00c0*/ 	.word	0x000002e0


	//   ....[1]....
        /*00c4*/ 	.word	0x00000fa0


	//   ....[2]....
        /*00c8*/ 	.word	0x00001370


	//   ....[3]....
        /*00cc*/ 	.word	0x00007480


	//----- nvinfo : EIATTR_MAX_THREADS
	.align		4
.L_3577:
        /*00d0*/ 	.byte	0x04, 0x05
        /*00d2*/ 	.short	(.L_3579 - .L_3578)
.L_3578:
        /*00d4*/ 	.word	0x00000020
        /*00d8*/ 	.word	0x00000001
        /*00dc*/ 	.word	0x00000001


	//----- nvinfo : EIATTR_CRS_STACK_SIZE
	.align		4
.L_3579:
        /*00e0*/ 	.byte	0x04, 0x1e
        /*00e2*/ 	.short	(.L_3581 - .L_3580)
.L_3580:
        /*00e4*/ 	.word	0x00000000


	//----- nvinfo : EIATTR_CBANK_PARAM_SIZE
	.align		4
.L_3581:
        /*00e8*/ 	.byte	0x03, 0x19
        /*00ea*/ 	.short	0x0188


	//----- nvinfo : EIATTR_PARAM_CBANK
	.align		4
        /*00ec*/ 	.byte	0x04, 0x0a
        /*00ee*/ 	.short	(.L_3583 - .L_3582)
	.align		4
.L_3582:
        /*00f0*/ 	.word	index@(.nv.constant0._Z25selective_scan_fwd_kernelI32Selective_Scan_fwd_kernel_traitsILi32ELi16ELi1ELb0ELb1ELb1ELb0ELb1EN3c108BFloat16EffEEv13SSMParamsBase)
        /*00f4*/ 	.short	0x0380
        /*00f6*/ 	.short	0x0188


	//----- nvinfo : EIATTR_SW_WAR
	.align		4
.L_3583:
        /*00f8*/ 	.byte	0x04, 0x36
        /*00fa*/ 	.short	(.L_3585 - .L_3584)
.L_3584:
        /*00fc*/ 	.word	0x00000008
.L_3585:


//--------------------- .nv.info._Z25selective_scan_fwd_kernelI32Selective_Scan_fwd_kernel_traitsILi32ELi16ELi1ELb0ELb1ELb1ELb1ELb0EN3c108BFloat16EffEEv13SSMParamsBase --------------------------
	.section	.nv.info._Z25selective_scan_fwd_kernelI32Selective_Scan_fwd_kernel_traitsILi32ELi16ELi1ELb0ELb1ELb1ELb1ELb0EN3c108BFloat16EffEEv13SSMParamsBase,"",@"SHT_CUDA_INFO"
	.sectionflags	@""
	.align	4


	//----- nvinfo : EIATTR_CUDA_API_VERSION
	.align		4
        /*0000*/ 	.byte	0x04, 0x37
        /*0002*/ 	.short	(.L_3587 - .L_3586)
.L_3586:
        /*0004*/ 	.word	0x00000082


	//----- nvinfo : EIATTR_KPARAM_INFO
	.align		4
.L_3587:
        /*0008*/ 	.byte	0x04, 0x17
        /*000a*/ 	.short	(.L_3589 - .L_3588)
.L_3588:
        /*000c*/ 	.word	0x00000000
        /*0010*/ 	.short	0x0000
        /*0012*/ 	.short	0x0000
        /*0014*/ 	.byte	0x00, 0xf0, 0x21, 0x06


	//----- nvinfo : EIATTR_SPARSE_MMA_MASK
	.align		4
.L_3589:
        /*0018*/ 	.byte	0x03, 0x50
        /*001a*/ 	.short	0x0000


	//----- nvinfo : EIATTR_MAXREG_COUNT
	.align		4
        /*001c*/ 	.byte	0x03, 0x1b
        /*001e*/ 	.short	0x00ff


	//----- nvinfo : EIATTR_NUM_BARRIERS
	.align		4
        /*0020*/ 	.byte	0x02, 0x4c
        /*0022*/ 	.byte	0x01
	.zero		1


	//----- nvinfo : EIATTR_MERCURY_ISA_VERSION
	.align		4
        /*0024*/ 	.byte	0x03, 0x5f
        /*0026*/ 	.short	0x0101


	//----- nvinfo : EIATTR_COOP_GROUP_MASK_REGIDS
	.align		4
        /*0028*/ 	.byte	0x04, 0x29
        /*002a*/ 	.short	(.L_3591 - .L_3590)


	//   ....[0]....
.L_3590:
        /*002c*/ 	.word	0xffffffff


	//   ....[1]....
        /*0030*/ 	.word	0xffffffff


	//   ....[2]....
        /*0034*/ 	.word	0xffffffff


	//   ....[3]....
        /*0038*/ 	.word	0xffffffff


	//   ....[4]....
        /*003c*/ 	.word	0xffffffff


	//   ....[5]....
        /*0040*/ 	.word	0xffffffff


	//   ....[6]....
        /*0044*/ 	.word	0xffffffff


	//   ....[7]....
        /*0048*/ 	.word	0xffffffff


	//   ....[8]....
        /*004c*/ 	.word	0xffffffff


	//   ....[9]....
        /*0050*/ 	.word	0xffffffff


	//   ....[10]....
        /*0054*/ 	.word	0xffffffff


	//   ....[11]....
        /*0058*/ 	.word	0xffffffff


	//   ....[12]....
        /*005c*/ 	.word	0xffffffff


	//   ....[13]....
        /*0060*/ 	.word	0xffffffff


	//   ....[14]....
        /*0064*/ 	.word	0xffffffff


	//   ....[15]....
        /*0068*/ 	.word	0xffffffff


	//   ....[16]....
        /*006c*/ 	.word	0xffffffff


	//   ....[17]....
        /*0070*/ 	.word	0xffffffff


	//   ....[18]....
        /*0074*/ 	.word	0xffffffff


	//----- nvinfo : EIATTR_COOP_GROUP_INSTR_OFFSETS
	.align		4
.L_3591:
        /*0078*/ 	.byte	0x04, 0x28
        /*007a*/ 	.short	(.L_3593 - .L_3592)


	//   ....[0]....
.L_3592:
        /*007c*/ 	.word	0x00001d20


	//   ....[1]....
        /*0080*/ 	.word	0x000021b0


	//   ....[2]....
        /*0084*/ 	.word	0x00005940


	//   ....[3]....
        /*0088*/ 	.word	0x00006920


	//   ....[4]....
        /*008c*/ 	.word	0x00006e80


	//   ....[5]....
        /*0090*/ 	.word	0x00006ec0


	//   ....[6]....
        /*0094*/ 	.word	0x00006ef0


	//   ....[7]....
        /*0098*/ 	.word	0x00006f20


	//   ....[8]....
        /*009c*/ 	.word	0x00006f60


	//   ....[9]....
        /*00a0*/ 	.word	0x00006f80


	//   ....[10]....
        /*00a4*/ 	.word	0x00006fd0


	//   ....[11]....
        /*00a8*/ 	.word	0x00006fe0


	//   ....[12]....
        /*00ac*/ 	.word	0x00007020


	//   ....[13]....
        /*00b0*/ 	.word	0x00007040


	//   ....[14]....
        /*00b4*/ 	.word	0x00007090


	//   ....[15]....
        /*00b8*/ 	.word	0x000070b0


	//   ....[16]....
        /*00bc*/ 	.word	0x00007af0


	//   ....[17]....
        /*00c0*/ 	.word	0x00008250


	//   ....[18]....
        /*00c4*/ 	.word	0x00008c70


	//----- nvinfo : EIATTR_VRC_CTA_INIT_COUNT
	.align		4
.L_3593:
        /*00c8*/ 	.byte	0x02, 0x4a
	.zero		1
	.zero		1


	//----- nvinfo : EIATTR_EXIT_INSTR_OFFSETS
	.align		4
        /*00cc*/ 	.byte	0x04, 0x1c
        /*00ce*/ 	.short	(.L_3595 - .L_3594)


	//   ....[0]....
.L_3594:
        /*00d0*/ 	.word	0x00000290


	//   ....[1]....
        /*00d4*/ 	.word	0x00000ec0


	//   ....[2]....
        /*00d8*/ 	.word	0x000012b0


	//   ....[3]....
        /*00dc*/ 	.word	0x000090b0


	//----- nvinfo : EIATTR_MAX_THREADS
	.align		4
.L_3595:
        /*00e0*/ 	.byte	0x04, 0x05
        /*00e2*/ 	.short	(.L_3597 - .L_3596)
.L_3596:
        /*00e4*/ 	.word	0x00000020
        /*00e8*/ 	.word	0x00000001
        /*00ec*/ 	.word	0x00000001


	//----- nvinfo : EIATTR_CRS_STACK_SIZE
	.align		4
.L_3597:
        /*00f0*/ 	.byte	0x04, 0x1e
        /*00f2*/ 	.short	(.L_3599 - .L_3598)
.L_3598:
        /*00f4*/ 	.word	0x00000000


	//----- nvinfo : EIATTR_CBANK_PARAM_SIZE
	.align		4
.L_3599:
        /*00f8*/ 	.byte	0x03, 0x19
        /*00fa*/ 	.short	0x0188


	//----- nvinfo : EIATTR_PARAM_CBANK
	.align		4
        /*00fc*/ 	.byte	0x04, 0x0a
        /*00fe*/ 	.short	(.L_3601 - .L_3600)
	.align		4
.L_3600:
        /*0100*/ 	.word	index@(.nv.constant0._Z25selective_scan_fwd_kernelI32Selective_Scan_fwd_kernel_traitsILi32ELi16ELi1ELb0ELb1ELb1ELb1ELb0EN3c108BFloat16EffEEv13SSMParamsBase)
        /*0104*/ 	.short	0x0380
        /*0106*/ 	.short	0x0188


	//----- nvinfo : EIATTR_SW_WAR
	.align		4
.L_3601:
        /*0108*/ 	.byte	0x04, 0x36
        /*010a*/ 	.short	(.L_3603 - .L_3602)
.L_3602:
        /*010c*/ 	.word	0x00000008
.L_3603:


//--------------------- .nv.info._Z25selective_scan_fwd_kernelI32Selective_Scan_fwd_kernel_traitsILi32ELi16ELi1ELb0ELb1ELb1ELb1ELb1EN3c108BFloat16EffEEv13SSMParamsBase --------------------------
	.section	.nv.info._Z25selective_scan_fwd_kernelI32Selective_Scan_fwd_kernel_traitsILi32ELi16ELi1ELb0ELb1ELb1ELb1ELb1EN3c108BFloat16EffEEv13SSMParamsBase,"",@"SHT_CUDA_INFO"
	.sectionflags	@""
	.align	4


	//----- nvinfo : EIATTR_CUDA_API_VERSION
	.align		4
        /*0000*/ 	.byte	0x04, 0x37
        /*0002*/ 	.short	(.L_3605 - .L_3604)
.L_3604:
        /*0004*/ 	.word	0x00000082


	//----- nvinfo : EIATTR_KPARAM_INFO
	.align		4
.L_3605:
        /*0008*/ 	.byte	0x04, 0x17
        /*000a*/ 	.short	(.L_3607 - .L_3606)
.L_3606:
        /*000c*/ 	.word	0x00000000
        /*0010*/ 	.short	0x0000
        /*0012*/ 	.short	0x0000
        /*0014*/ 	.byte	0x00, 0xf0, 0x21, 0x06


	//----- nvinfo : EIATTR_SPARSE_MMA_MASK
	.align		4
.L_3607:
        /*0018*/ 	.byte	0x03, 0x50
        /*001a*/ 	.short	0x0000


	//----- nvinfo : EIATTR_MAXREG_COUNT
	.align		4
        /*001c*/ 	.byte	0x03, 0x1b
        /*001e*/ 	.short	0x00ff


	//----- nvinfo : EIATTR_NUM_BARRIERS
	.align		4
        /*0020*/ 	.byte	0x02, 0x4c
        /*0022*/ 	.byte	0x01
	.zero		1


	//----- nvinfo : EIATTR_MERCURY_ISA_VERSION
	.align		4
        /*0024*/ 	.byte	0x03, 0x5f
        /*0026*/ 	.short	0x0101


	//----- nvinfo : EIATTR_COOP_GROUP_MASK_REGIDS
	.align		4
        /*0028*/ 	.byte	0x04, 0x29
        /*002a*/ 	.short	(.L_3609 - .L_3608)


	//   ....[0]....
.L_3608:
        /*002c*/ 	.word	0xffffffff


	//   ....[1]....
        /*0030*/ 	.word	0xffffffff


	//   ....[2]....
        /*0034*/ 	.word	0xffffffff


	//   ....[3]....
        /*0038*/ 	.word	0xffffffff


	//   ....[4]....
        /*003c*/ 	.word	0xffffffff


	//   ....[5]....
        /*0040*/ 	.word	0xffffffff


	//   ....[6]....
        /*0044*/ 	.word	0xffffffff


	//   ....[7]....
        /*0048*/ 	.word	0xffffffff


	//   ....[8]....
        /*004c*/ 	.word	0xffffffff


	//   ....[9]....
        /*0050*/ 	.word	0xffffffff


	//   ....[10]....
        /*0054*/ 	.word	0xffffffff


	//   ....[11]....
        /*0058*/ 	.word	0xffffffff


	//   ....[12]....
        /*005c*/ 	.word	0xffffffff


	//   ....[13]....
        /*0060*/ 	.word	0xffffffff


	//   ....[14]....
        /*0064*/ 	.word	0xffffffff


	//   ....[15]....
        /*0068*/ 	.word	0xffffffff


	//   ....[16]....
        /*006c*/ 	.word	0xffffffff


	//   ....[17]....
        /*0070*/ 	.word	0xffffffff


	//   ....[18]....
        /*0074*/ 	.word	0xffffffff


	//----- nvinfo : EIATTR_COOP_GROUP_INSTR_OFFSETS
	.align		4
.L_3609:
        /*0078*/ 	.byte	0x04, 0x28
        /*007a*/ 	.short	(.L_3611 - .L_3610)


	//   ....[0]....
.L_3610:
        /*007c*/ 	.word	0x00001df0


	//   ....[1]....
        /*0080*/ 	.word	0x00002270


	//   ....[2]....
        /*0084*/ 	.word	0x00005980


	//   ....[3]....
        /*0088*/ 	.word	0x00006960


	//   ....[4]....
        /*008c*/ 	.word	0x00006ec0


	//   ....[5]....
        /*0090*/ 	.word	0x00006f00


	//   ....[6]....
        /*0094*/ 	.word	0x00006f30


	//   ....[7]....
        /*0098*/ 	.word	0x00006f60


	//   ....[8]....
        /*009c*/ 	.word	0x00006fa0


	//   ....[9]....
        /*00a0*/ 	.word	0x00006fc0


	//   ....[10]....
        /*00a4*/ 	.word	0x00007010


	//   ....[11]....
        /*00a8*/ 	.word	0x00007020


	//   ....[12]....
        /*00ac*/ 	.word	0x00007060


	//   ....[13]....
        /*00b0*/ 	.word	0x00007080


	//   ....[14]....
        /*00b4*/ 	.word	0x000070d0


	//   ....[15]....
        /*00b8*/ 	.word	0x000070f0


	//   ....[16]....
        /*00bc*/ 	.word	0x00007b90


	//   ....[17]....
        /*00c0*/ 	.word	0x000082f0


	//   ....[18]....
        /*00c4*/ 	.word	0x00008d10


	//----- nvinfo : EIATTR_VRC_CTA_INIT_COUNT
	.align		4
.L_3611:
        /*00c8*/ 	.byte	0x02, 0x4a
	.zero		1
	.zero		1


	//----- nvinfo : EIATTR_EXIT_INSTR_OFFSETS
	.align		4
        /*00cc*/ 	.byte	0x04, 0x1c
        /*00ce*/ 	.short	(.L_3613 - .L_3612)


	//   ....[0]....
.L_3612:
        /*00d0*/ 	.word	0x000002e0


	//   ....[1]....
        /*00d4*/ 	.word	0x00000fa0


	//   ....[2]....
        /*00d8*/ 	.word	0x00001370


	//   ....[3]....
        /*00dc*/ 	.word	0x00009190


	//----- nvinfo : EIATTR_MAX_THREADS
	.align		4
.L_3613:
        /*00e0*/ 	.byte	0x04, 0x05
        /*00e2*/ 	.short	(.L_3615 - .L_3614)
.L_3614:
        /*00e4*/ 	.word	0x00000020
        /*00e8*/ 	.word	0x00000001
        /*00ec*/ 	.word	0x00000001


	//----- nvinfo : EIATTR_CRS_STACK_SIZE
	.align		4
.L_3615:
        /*00f0*/ 	.byte	0x04, 0x1e
        /*00f2*/ 	.short	(.L_3617 - .L_3616)
.L_3616:
        /*00f4*/ 	.word	0x00000000


	//----- nvinfo : EIATTR_CBANK_PARAM_SIZE
	.align		4
.L_3617:
        /*00f8*/ 	.byte	0x03, 0x19
        /*00fa*/ 	.short	0x0188


	//----- nvinfo : EIATTR_PARAM_CBANK
	.align		4
        /*00fc*/ 	.byte	0x04, 0x0a
        /*00fe*/ 	.short	(.L_3619 - .L_3618)
	.align		4
.L_3618:
        /*0100*/ 	.word	index@(.nv.constant0._Z25selective_scan_fwd_kernelI32Selective_Scan_fwd_kernel_traitsILi32ELi16ELi1ELb0ELb1ELb1ELb1ELb1EN3c108BFloat16EffEEv13SSMParamsBase)
        /*0104*/ 	.short	0x0380
        /*0106*/ 	.short	0x0188


	//----- nvinfo : EIATTR_SW_WAR
	.align		4
.L_3619:
        /*0108*/ 	.byte	0x04, 0x36
        /*010a*/ 	.short	(.L_3621 - .L_3620)
.L_3620:
        /*010c*/ 	.word	0x00000008
.L_3621:


//--------------------- .nv.info._Z25selective_scan_fwd_kernelI32Selective_Scan_fwd_kernel_traitsILi32ELi16ELi1ELb1ELb1ELb1ELb0ELb0EN3c108BFloat16EffEEv13SSMParamsBase --------------------------
	.section	.nv.info._Z25selective_scan_fwd_kernelI32Selective_Scan_fwd_kernel_traitsILi32ELi16ELi1ELb1ELb1ELb1ELb0ELb0EN3c108BFloat16EffEEv13SSMParamsBase,"",@"SHT_CUDA_INFO"
	.sectionflags	@""
	.align	4


	//----- nvinfo : EIATTR_CUDA_API_VERSION
	.align		4
        /*0000*/ 	.byte	0x04, 0x37
        /*0002*/ 	.short	(.L_3623 - .L_3622)
.L_3622:
        /*0004*/ 	.word	0x00000082


	//----- nvinfo : EIATTR_KPARAM_INFO
	.align		4
.L_3623:
        /*0008*/ 	.byte	0x04, 0x17
        /*000a*/ 	.short	(.L_3625 - .L_3624)
.L_3624:
        /*000c*/ 	.word	0x00000000
        /*0010*/ 	.short	0x0000
        /*0012*/ 	.short	0x0000
        /*0014*/ 	.byte	0x00, 0xf0, 0x21, 0x06


	//----- nvinfo : EIATTR_SPARSE_MMA_MASK
	.align		4
.L_3625:
        /*0018*/ 	.byte	0x03, 0x50
        /*001a*/ 	.short	0x0000


	//----- nvinfo : EIATTR_MAXREG_COUNT
	.align		4
        /*001c*/ 	.byte	0x03, 0x1b
        /*001e*/ 	.short	0x00ff


	//----- nvinfo : EIATTR_NUM_BARRIERS
	.align		4
        /*0020*/ 	.byte	0x02, 0x4c
        /*0022*/ 	.byte	0x01
	.zero		1


	//----- nvinfo : EIATTR_MERCURY_ISA_VERSION
	.align		4
        /*0024*/ 	.byte	0x03, 0x5f
        /*0026*/ 	.short	0x0101


	//----- nvinfo : EIATTR_COOP_GROUP_MASK_REGIDS
	.align		4
        /*0028*/ 	.byte	0x04, 0x29
        /*002a*/ 	.short	(.L_3627 - .L_3626)


	//   ....[0]....
.L_3626:
        /*002c*/ 	.word	0xffffffff


	//   ....[1]....
        /*0030*/ 	.word	0xffffffff


	//   ....[2]....
        /*0034*/ 	.word	0xffffffff


	//   ....[3]....
        /*0038*/ 	.word	0xffffffff


	//   ....[4]....
        /*003c*/ 	.word	0xffffffff


	//   ....[5]....
        /*0040*/ 	.word	0xffffffff


	//   ....[6]....
        /*0044*/ 	.word	0xffffffff


	//   ....[7]....
        /*0048*/ 	.word	0xffffffff


	//   ....[8]....
        /*004c*/ 	.word	0xffffffff


	//   ....[9]....
        /*0050*/ 	.word	0xffffffff


	//   ....[10]....
        /*0054*/ 	.word	0xffffffff


	//   ....[11]....
        /*0058*/ 	.word	0xffffffff


	//   ....[12]....
        /*005c*/ 	.word	0xffffffff


	//   ....[13]....
        /*0060*/ 	.word	0xffffffff


	//   ....[14]....
        /*0064*/ 	.word	0xffffffff


	//   ....[15]....
        /*0068*/ 	.word	0xffffffff


	//   ....[16]....
        /*006c*/ 	.word	0xffffffff


	//----- nvinfo : EIATTR_COOP_GROUP_INSTR_OFFSETS
	.align		4
.L_3627:
        /*0070*/ 	.byte	0x04, 0x28
        /*0072*/ 	.short	(.L_3629 - .L_3628)


	//   ....[0]....
.L_3628:
        /*0074*/ 	.word	0x000012b0


	//   ....[1]....
        /*0078*/ 	.word	0x00001340


	//   ....[2]....
        /*007c*/ 	.word	0x000040a0


	//   ....[3]....
        /*0080*/ 	.word	0x00004450


	//   ....[4]....
        /*0084*/ 	.word	0x00004db0


	//   ....[5]....
        /*0088*/ 	.word	0x00004e00


	//   ....[6]....
        /*008c*/ 	.word	0x00004e30


	//   ....[7]....
        /*0090*/ 	.word	0x00004e60


	//   ....[8]....
        /*0094*/ 	.word	0x00004e90


	//   ....[9]....
        /*0098*/ 	.word	0x00004ec0


	//   ....[10]....
        /*009c*/ 	.word	0x00004f10


	//   ....[11]....
        /*00a0*/ 	.word	0x00004f20


	//   ....[12]....
        /*00a4*/ 	.word	0x00004f70


	//   ....[13]....
        /*00a8*/ 	.word	0x00004f80


	//   ....[14]....
        /*00ac*/ 	.word	0x00005010


	//   ....[15]....
        /*00b0*/ 	.word	0x00005020


	//   ....[16]....
        /*00b4*/ 	.word	0x00005680


	//----- nvinfo : EIATTR_VRC_CTA_INIT_COUNT
	.align		4
.L_3629:
        /*00b8*/ 	.byte	0x02, 0x4a
	.zero		1
	.zero		1


	//----- nvinfo : EIATTR_EXIT_INSTR_OFFSETS
	.align		4
        /*00bc*/ 	.byte	0x04, 0x1c
        /*00be*/ 	.short	(.L_3631 - .L_3630)


	//   ....[0]....
.L_3630:
        /*00c0*/ 	.word	0x00000290


	//   ....[1]....
        /*00c4*/ 	.word	0x00000e90


	//   ....[2]....
        /*00c8*/ 	.word	0x000011a0


	//   ....[3]....
        /*00cc*/ 	.word	0x000057b0


	//----- nvinfo : EIATTR_MAX_THREADS
	.align		4
.L_3631:
        /*00d0*/ 	.byte	0x04, 0x05
        /*00d2*/ 	.short	(.L_3633 - .L_3632)
.L_3632:
        /*00d4*/ 	.word	0x00000020
        /*00d8*/ 	.word	0x00000001
        /*00dc*/ 	.word	0x00000001


	//----- nvinfo : EIATTR_CRS_STACK_SIZE
	.align		4
.L_3633:
        /*00e0*/ 	.byte	0x04, 0x1e
        /*00e2*/ 	.short	(.L_3635 - .L_3634)
.L_3634:
        /*00e4*/ 	.word	0x00000000


	//----- nvinfo : EIATTR_CBANK_PARAM_SIZE
	.align		4
.L_3635:
        /*00e8*/ 	.byte	0x03, 0x19
        /*00ea*/ 	.short	0x0188


	//----- nvinfo : EIATTR_PARAM_CBANK
	.align		4
        /*00ec*/ 	.byte	0x04, 0x0a
        /*00ee*/ 	.short	(.L_3637 - .L_3636)
	.align		4
.L_3636:
        /*00f0*/ 	.word	index@(.nv.constant0._Z25selective_scan_fwd_kernelI32Selective_Scan_fwd_kernel_traitsILi32ELi16ELi1ELb1ELb1ELb1ELb0ELb0EN3c108BFloat16EffEEv13SSMParamsBase)
        /*00f4*/ 	.short	0x0380
        /*00f6*/ 	.short	0x0188


	//----- nvinfo : EIATTR_SW_WAR
	.align		4
.L_3637:
        /*00f8*/ 	.byte	0x04, 0x36
        /*00fa*/ 	.short	(.L_3639 - .L_3638)
.L_3638:
        /*00fc*/ 	.word	0x00000008
.L_3639:


//--------------------- .nv.info._Z25selective_scan_fwd_kernelI32Selective_Scan_fwd_kernel_traitsILi32ELi16ELi1ELb1ELb1ELb1ELb0ELb1EN3c108BFloat16EffEEv13SSMParamsBase --------------------------
	.section	.nv.info._Z25selective_scan_fwd_kernelI32Selective_Scan_fwd_kernel_traitsILi32ELi16ELi1ELb1ELb1ELb1ELb0ELb1EN3c108BFloat16EffEEv13SSMParamsBase,"",@"SHT_CUDA_INFO"
	.sectionflags	@""
	.align	4


	//----- nvinfo : EIATTR_CUDA_API_VERSION
	.align		4
        /*0000*/ 	.byte	0x04, 0x37
        /*0002*/ 	.short	(.L_3641 - .L_3640)
.L_3640:
        /*0004*/ 	.word	0x00000082


	//----- nvinfo : EIATTR_KPARAM_INFO
	.align		4
.L_3641:
        /*0008*/ 	.byte	0x04, 0x17
        /*000a*/ 	.short	(.L_3643 - .L_3642)
.L_3642:
        /*000c*/ 	.word	0x00000000
        /*0010*/ 	.short	0x0000
        /*0012*/ 	.short	0x0000
        /*0014*/ 	.byte	0x00, 0xf0, 0x21, 0x06


	//----- nvinfo : EIATTR_SPARSE_MMA_MASK
	.align		4
.L_3643:
        /*0018*/ 	.byte	0x03, 0x50
        /*001a*/ 	.short	0x0000


	//----- nvinfo : EIATTR_MAXREG_COUNT
	.align		4
        /*001c*/ 	.byte	0x03, 0x1b
        /*001e*/ 	.short	0x00ff


	//----- nvinfo : EIATTR_NUM_BARRIERS
	.align		4
        /*0020*/ 	.byte	0x02, 0x4c
        /*0022*/ 	.byte	0x01
	.zero		1


	//----- nvinfo : EIATTR_MERCURY_ISA_VERSION
	.align		4
        /*0024*/ 	.byte	0x03, 0x5f
        /*0026*/ 	.short	0x0101


	//----- nvinfo : EIATTR_COOP_GROUP_MASK_REGIDS
	.align		4
        /*0028*/ 	.byte	0x04, 0x29
        /*002a*/ 	.short	(.L_3645 - .L_3644)


	//   ....[0]....
.L_3644:
        /*002c*/ 	.word	0xffffffff


	//   ....[1]....
        /*0030*/ 	.word	0xffffffff


	//   ....[2]....
        /*0034*/ 	.word	0xffffffff


	//   ....[3]....
        /*0038*/ 	.word	0xffffffff


	//   ....[4]....
        /*003c*/ 	.word	0xffffffff


	//   ....[5]....
        /*0040*/ 	.word	0xffffffff


	//   ....[6]....
        /*0044*/ 	.word	0xffffffff


	//   ....[7]....
        /*0048*/ 	.word	0xffffffff


	//   ....[8]....
        /*004c*/ 	.word	0xffffffff


	//   ....[9]....
        /*0050*/ 	.word	0xffffffff


	//   ....[10]....
        /*0054*/ 	.word	0xffffffff


	//   ....[11]....
        /*0058*/ 	.word	0xffffffff


	//   ....[12]....
        /*005c*/ 	.word	0xffffffff


	//   ....[13]....
        /*0060*/ 	.word	0xffffffff


	//   ....[14]....
        /*0064*/ 	.word	0xffffffff


	//   ....[15]....
        /*0068*/ 	.word	0xffffffff


	//   ....[16]....
        /*006c*/ 	.word	0xffffffff


	//----- nvinfo : EIATTR_COOP_GROUP_INSTR_OFFSETS
	.align		4
.L_3645:
        /*0070*/ 	.byte	0x04, 0x28
        /*0072*/ 	.short	(.L_3647 - .L_3646)


	//   ....[0]....
.L_3646:
        /*0074*/ 	.word	0x00001c10


	//   ....[1]....
        /*0078*/ 	.word	0x00002070


	//   ....[2]....
        /*007c*/ 	.word	0x000053b0


	//   ....[3]....
        /*0080*/ 	.word	0x00005bd0


	//   ....[4]....
        /*0084*/ 	.word	0x00006600


	//   ....[5]....
        /*0088*/ 	.word	0x00006650


	//   ....[6]....
        /*008c*/ 	.word	0x00006680


	//   ....[7]....
        /*0090*/ 	.word	0x000066b0


	//   ....[8]....
        /*0094*/ 	.word	0x000066e0


	//   ....[9]....
        /*0098*/ 	.word	0x00006710


	//   ....[10]....
        /*009c*/ 	.word	0x00006760


	//   ....[11]....
        /*00a0*/ 	.word	0x00006770


	//   ....[12]....
        /*00a4*/ 	.word	0x000067c0


	//   ....[13]....
        /*00a8*/ 	.word	0x000067d0


	//   ....[14]....
        /*00ac*/ 	.word	0x00006860


	//   ....[15]....
        /*00b0*/ 	.word	0x00006870


	//   ....[16]....
        /*00b4*/ 	.word	0x00007070


	//----- nvinfo : EIATTR_VRC_CTA_INIT_COUNT
	.align		4
.L_3647:
        /*00b8*/ 	.byte	0x02, 0x4a
	.zero		1
	.zero		1


	//----- nvinfo : EIATTR_EXIT_INSTR_OFFSETS
	.align		4
        /*00bc*/ 	.byte	0x04, 0x1c
        /*00be*/ 	.short	(.L_3649 - .L_3648)


	//   ....[0]....
.L_3648:
        /*00c0*/ 	.word	0x000002e0


	//   ....[1]....
        /*00c4*/ 	.word	0x00000fa0


	//   ....[2]....
        /*00c8*/ 	.word	0x00001370


	//   ....[3]....
        /*00cc*/ 	.word	0x00007480


	//----- nvinfo : EIATTR_MAX_THREADS
	.align		4
.L_3649:
        /*00d0*/ 	.byte	0x04, 0x05
        /*00d2*/ 	.short	(.L_3651 - .L_3650)
.L_3650:
        /*00d4*/ 	.word	0x00000020
        /*00d8*/ 	.word	0x00000001
        /*00dc*/ 	.word	0x00000001


	//----- nvinfo : EIATTR_CRS_STACK_SIZE
	.align		4
.L_3651:
        /*00e0*/ 	.byte	0x04, 0x1e
        /*00e2*/ 	.short	(.L_3653 - .L_3652)
.L_3652:
        /*00e4*/ 	.word	0x00000000


	//----- nvinfo : EIATTR_CBANK_PARAM_SIZE
	.align		4
.L_3653:
        /*00e8*/ 	.byte	0x03, 0x19
        /*00ea*/ 	.short	0x0188


	//----- nvinfo : EIATTR_PARAM_CBANK
	.align		4
        /*00ec*/ 	.byte	0x04, 0x0a
        /*00ee*/ 	.short	(.L_3655 - .L_3654)
	.align		4
.L_3654:
        /*00f0*/ 	.word	index@(.nv.constant0._Z25selective_scan_fwd_kernelI32Selective_Scan_fwd_kernel_traitsILi32ELi16ELi1ELb1ELb1ELb1ELb0ELb1EN3c108BFloat16EffEEv13SSMParamsBase)
        /*00f4*/ 	.short	0x0380
        /*00f6*/ 	.short	0x0188


	//----- nvinfo : EIATTR_SW_WAR
	.align		4
.L_3655:
        /*00f8*/ 	.byte	0x04, 0x36
        /*00fa*/ 	.short	(.L_3657 - .L_3656)
.L_3656:
        /*00fc*/ 	.word	0x00000008
.L_3657:


//--------------------- .nv.info._Z25selective_scan_fwd_kernelI32Selective_Scan_fwd_kernel_traitsILi32ELi16ELi1ELb1ELb1ELb1ELb1ELb0EN3c108BFloat16EffEEv13SSMParamsBase --------------------------
	.section	.nv.info._Z25selective_scan_fwd_kernelI32Selective_Scan_fwd_kernel_traitsILi32ELi16ELi1ELb1ELb1ELb1ELb1ELb0EN3c108BFloat16EffEEv13SSMParamsBase,"",@"SHT_CUDA_INFO"
	.sectionflags	@""
	.align	4


	//----- nvinfo : EIATTR_CUDA_API_VERSION
	.align		4
        /*0000*/ 	.byte	0x04, 0x37
        /*0002*/ 	.short	(.L_3659 - .L_3658)
.L_3658:
        /*0004*/ 	.word	0x00000082


	//----- nvinfo : EIATTR_KPARAM_INFO
	.align		4
.L_3659:
        /*0008*/ 	.byte	0x04, 0x17
        /*000a*/ 	.short	(.L_3661 - .L_3660)
.L_3660:
        /*000c*/ 	.word	0x00000000
        /*0010*/ 	.short	0x0000
        /*0012*/ 	.short	0x0000
        /*0014*/ 	.byte	0x00, 0xf0, 0x21, 0x06


	//----- nvinfo : EIATTR_SPARSE_MMA_MASK
	.align		4
.L_3661:
        /*0018*/ 	.byte	0x03, 0x50
        /*001a*/ 	.short	0x0000


	//----- nvinfo : EIATTR_MAXREG_COUNT
	.align		4
        /*001c*/ 	.byte	0x03, 0x1b
        /*001e*/ 	.short	0x00ff


	//----- nvinfo : EIATTR_NUM_BARRIERS
	.align		4
        /*0020*/ 	.byte	0x02, 0x4c
        /*0022*/ 	.byte	0x01
	.zero		1


	//----- nvinfo : EIATTR_MERCURY_ISA_VERSION
	.align		4
        /*0024*/ 	.byte	0x03, 0x5f
        /*0026*/ 	.short	0x0101


	//----- nvinfo : EIATTR_COOP_GROUP_MASK_REGIDS
	.align		4
        /*0028*/ 	.byte	0x04, 0x29
        /*002a*/ 	.short	(.L_3663 - .L_3662)


	//   ....[0]....
.L_3662:
        /*002c*/ 	.word	0xffffffff


	//   ....[1]....
        /*0030*/ 	.word	0xffffffff


	//   ....[2]....
        /*0034*/ 	.word	0xffffffff


	//   ....[3]....
        /*0038*/ 	.word	0xffffffff


	//   ....[4]....
        /*003c*/ 	.word	0xffffffff


	//   ....[5]....
        /*0040*/ 	.word	0xffffffff


	//   ....[6]....
        /*0044*/ 	.word	0xffffffff


	//   ....[7]....
        /*0048*/ 	.word	0xffffffff


	//   ....[8]....
        /*004c*/ 	.word	0xffffffff


	//   ....[9]....
        /*0050*/ 	.word	0xffffffff


	//   ....[10]....
        /*0054*/ 	.word	0xffffffff


	//   ....[11]....
        /*0058*/ 	.word	0xffffffff


	//   ....[12]....
        /*005c*/ 	.word	0xffffffff


	//   ....[13]....
        /*0060*/ 	.word	0xffffffff


	//   ....[14]....
        /*0064*/ 	.word	0xffffffff


	//   ....[15]....
        /*0068*/ 	.word	0xffffffff


	//   ....[16]....
        /*006c*/ 	.word	0xffffffff


	//   ....[17]....
        /*0070*/ 	.word	0xffffffff


	//   ....[18]....
        /*0074*/ 	.word	0xffffffff


	//----- nvinfo : EIATTR_COOP_GROUP_INSTR_OFFSETS
	.align		4
.L_3663:
        /*0078*/ 	.byte	0x04, 0x28
        /*007a*/ 	.short	(.L_3665 - .L_3664)


	//   ....[0]....
.L_3664:
        /*007c*/ 	.word	0x000012d0


	//   ....[1]....
        /*0080*/ 	.word	0x00001360


	//   ....[2]....
        /*0084*/ 	.word	0x000040c0


	//   ....[3]....
        /*0088*/ 	.word	0x000043b0


	//   ....[4]....
        /*008c*/ 	.word	0x00004dd0


	//   ....[5]....
        /*0090*/ 	.word	0x00004e20


	//   ....[6]....
        /*0094*/ 	.word	0x00004e50


	//   ....[7]....
        /*0098*/ 	.word	0x00004e80


	//   ....[8]....
        /*009c*/ 	.word	0x00004eb0


	//   ....[9]....
        /*00a0*/ 	.word	0x00004ee0


	//   ....[10]....
        /*00a4*/ 	.word	0x00004f30


	//   ....[11]....
        /*00a8*/ 	.word	0x00004f40


	//   ....[12]....
        /*00ac*/ 	.word	0x00004f90


	//   ....[13]....
        /*00b0*/ 	.word	0x00004fa0


	//   ....[14]....
        /*00b4*/ 	.word	0x00005030


	//   ....[15]....
        /*00b8*/ 	.word	0x00005040


	//   ....[16]....
        /*00bc*/ 	.word	0x00005680


	//   ....[17]....
        /*00c0*/ 	.word	0x00005830


	//   ....[18]....
        /*00c4*/ 	.word	0x00006130


	//----- nvinfo : EIATTR_VRC_CTA_INIT_COUNT
	.align		4
.L_3665:
        /*00c8*/ 	.byte	0x02, 0x4a
	.zero		1
	.zero		1


	//----- nvinfo : EIATTR_EXIT_INSTR_OFFSETS
	.align		4
        /*00cc*/ 	.byte	0x04, 0x1c
        /*00ce*/ 	.short	(.L_3667 - .L_3666)


	//   ....[0]....
.L_3666:
        /*00d0*/ 	.word	0x00000290


	//   ....[1]....
        /*00d4*/ 	.word	0x00000e90


	//   ....[2]....
        /*00d8*/ 	.word	0x000011c0


	//   ....[3]....
        /*00dc*/ 	.word	0x000061e0


	//----- nvinfo : EIATTR_MAX_THREADS
	.align		4
.L_3667:
        /*00e0*/ 	.byte	0x04, 0x05
        /*00e2*/ 	.short	(.L_3669 - .L_3668)
.L_3668:
        /*00e4*/ 	.word	0x00000020
        /*00e8*/ 	.word	0x00000001
        /*00ec*/ 	.word	0x00000001


	//----- nvinfo : EIATTR_CRS_STACK_SIZE
	.align		4
.L_3669:
        /*00f0*/ 	.byte	0x04, 0x1e
        /*00f2*/ 	.short	(.L_3671 - .L_3670)
.L_3670:
        /*00f4*/ 	.word	0x00000000


	//----- nvinfo : EIATTR_CBANK_PARAM_SIZE
	.align		4
.L_3671:
        /*00f8*/ 	.byte	0x03, 0x19
        /*00fa*/ 	.short	0x0188


	//----- nvinfo : EIATTR_PARAM_CBANK
	.align		4
        /*00fc*/ 	.byte	0x04, 0x0a
        /*00fe*/ 	.short	(.L_3673 - .L_3672)
	.align		4
.L_3672:
        /*0100*/ 	.word	index@(.nv.constant0._Z25selective_scan_fwd_kernelI32Selective_Scan_fwd_kernel_traitsILi32ELi16ELi1ELb1ELb1ELb1ELb1ELb0EN3c108BFloat16EffEEv13SSMParamsBase)
        /*0104*/ 	.short	0x0380
        /*0106*/ 	.short	0x0188


	//----- nvinfo : EIATTR_SW_WAR
	.align		4
.L_3673:
        /*0108*/ 	.byte	0x04, 0x36
        /*010a*/ 	.short	(.L_3675 - .L_3674)
.L_3674:
        /*010c*/ 	.word	0x00000008
.L_3675:


//--------------------- .nv.info._Z25selective_scan_fwd_kernelI32Selective_Scan_fwd_kernel_traitsILi32ELi16ELi1ELb1ELb1ELb1ELb1ELb1EN3c108BFloat16EffEEv13SSMParamsBase --------------------------
	.section	.nv.info._Z25selective_scan_fwd_kernelI32Selective_Scan_fwd_kernel_traitsILi32ELi16ELi1ELb1ELb1ELb1ELb1ELb1EN3c108BFloat16EffEEv13SSMParamsBase,"",@"SHT_CUDA_INFO"
	.sectionflags	@""
	.align	4


	//----- nvinfo : EIATTR_CUDA_API_VERSION
	.align		4
        /*0000*/ 	.byte	0x04, 0x37
        /*0002*/ 	.short	(.L_3677 - .L_3676)
.L_3676:
        /*0004*/ 	.word	0x00000082


	//----- nvinfo : EIATTR_KPARAM_INFO
	.align		4
.L_3677:
        /*0008*/ 	.byte	0x04, 0x17
        /*000a*/ 	.short	(.L_3679 - .L_3678)
.L_3678:
        /*000c*/ 	.word	0x00000000
        /*0010*/ 	.short	0x0000
        /*0012*/ 	.short	0x0000
        /*0014*/ 	.byte	0x00, 0xf0, 0x21, 0x06


	//----- nvinfo : EIATTR_SPARSE_MMA_MASK
	.align		4
.L_3679:
        /*0018*/ 	.byte	0x03, 0x50
        /*001a*/ 	.short	0x0000


	//----- nvinfo : EIATTR_MAXREG_COUNT
	.align		4
        /*001c*/ 	.byte	0x03, 0x1b
        /*001e*/ 	.short	0x00ff


	//----- nvinfo : EIATTR_NUM_BARRIERS
	.align		4
        /*0020*/ 	.byte	0x02, 0x4c
        /*0022*/ 	.byte	0x01
	.zero		1


	//----- nvinfo : EIATTR_MERCURY_ISA_VERSION
	.align		4
        /*0024*/ 	.byte	0x03, 0x5f
        /*0026*/ 	.short	0x0101


	//----- nvinfo : EIATTR_COOP_GROUP_MASK_REGIDS
	.align		4
        /*0028*/ 	.byte	0x04, 0x29
        /*002a*/ 	.short	(.L_3681 - .L_3680)


	//   ....[0]....
.L_3680:
        /*002c*/ 	.word	0xffffffff


	//   ....[1]....
        /*0030*/ 	.word	0xffffffff


	//   ....[2]....
        /*0034*/ 	.word	0xffffffff


	//   ....[3]....
        /*0038*/ 	.word	0xffffffff


	//   ....[4]....
        /*003c*/ 	.word	0xffffffff


	//   ....[5]....
        /*0040*/ 	.word	0xffffffff


	//   ....[6]....
        /*0044*/ 	.word	0xffffffff


	//   ....[7]....
        /*0048*/ 	.word	0xffffffff


	//   ....[8]....
        /*004c*/ 	.word	0xffffffff


	//   ....[9]....
        /*0050*/ 	.word	0xffffffff


	//   ....[10]....
        /*0054*/ 	.word	0xffffffff


	//   ....[11]....
        /*0058*/ 	.word	0xffffffff


	//   ....[12]....
        /*005c*/ 	.word	0xffffffff


	//   ....[13]....
        /*0060*/ 	.word	0xffffffff


	//   ....[14]....
        /*0064*/ 	.word	0xffffffff


	//   ....[15]....
        /*0068*/ 	.word	0xffffffff


	//   ....[16]....
        /*006c*/ 	.word	0xffffffff


	//   ....[17]....
        /*0070*/ 	.word	0xffffffff


	//   ....[18]....
        /*0074*/ 	.word	0xffffffff


	//----- nvinfo : EIATTR_COOP_GROUP_INSTR_OFFSETS
	.align		4
.L_3681:
        /*0078*/ 	.byte	0x04, 0x28
        /*007a*/ 	.short	(.L_3683 - .L_3682)


	//   ....[0]....
.L_3682:
        /*007c*/ 	.word	0x00001df0


	//   ....[1]....
        /*0080*/ 	.word	0x00002270


	//   ....[2]....
        /*0084*/ 	.word	0x00005980


	//   ....[3]....
        /*0088*/ 	.word	0x00006960


	//   ....[4]....
        /*008c*/ 	.word	0x00006ec0


	//   ....[5]....
        /*0090*/ 	.word	0x00006f00


	//   ....[6]....
        /*0094*/ 	.word	0x00006f30


	//   ....[7]....
        /*0098*/ 	.word	0x00006f60


	//   ....[8]....
        /*009c*/ 	.word	0x00006fa0


	//   ....[9]....
        /*00a0*/ 	.word	0x00006fc0


	//   ....[10]....
        /*00a4*/ 	.word	0x00007010


	//   ....[11]....
        /*00a8*/ 	.word	0x00007020


	//   ....[12]....
        /*00ac*/ 	.word	0x00007060


	//   ....[13]....
        /*00b0*/ 	.word	0x00007080


	//   ....[14]....
        /*00b4*/ 	.word	0x000070d0


	//   ....[15]....
        /*00b8*/ 	.word	0x000070f0


	//   ....[16]....
        /*00bc*/ 	.word	0x00007b90


	//   ....[17]....
        /*00c0*/ 	.word	0x000082f0


	//   ....[18]....
        /*00c4*/ 	.word	0x00008d10


	//----- nvinfo : EIATTR_VRC_CTA_INIT_COUNT
	.align		4
.L_3683:
        /*00c8*/ 	.byte	0x02, 0x4a
	.zero		1
	.zero		1


	//----- nvinfo : EIATTR_EXIT_INSTR_OFFSETS
	.align		4
        /*00cc*/ 	.byte	0x04, 0x1c
        /*00ce*/ 	.short	(.L_3685 - .L_3684)


	//   ....[0]....
.L_3684:
        /*00d0*/ 	.word	0x000002e0


	//   ....[1]....
        /*00d4*/ 	.word	0x00000fa0


	//   ....[2]....
        /*00d8*/ 	.word	0x00001370


	//   ....[3]....
        /*00dc*/ 	.word	0x00009190


	//----- nvinfo : EIATTR_MAX_THREADS
	.align		4
.L_3685:
        /*00e0*/ 	.byte	0x04, 0x05
        /*00e2*/ 	.short	(.L_3687 - .L_3686)
.L_3686:
        /*00e4*/ 	.word	0x00000020
        /*00e8*/ 	.word	0x00000001
        /*00ec*/ 	.word	0x00000001


	//----- nvinfo : EIATTR_CRS_STACK_SIZE
	.align		4
.L_3687:
        /*00f0*/ 	.byte	0x04, 0x1e
        /*00f2*/ 	.short	(.L_3689 - .L_3688)
.L_3688:
        /*00f4*/ 	.word	0x00000000


	//----- nvinfo : EIATTR_CBANK_PARAM_SIZE
	.align		4
.L_3689:
        /*00f8*/ 	.byte	0x03, 0x19
        /*00fa*/ 	.short	0x0188


	//----- nvinfo : EIATTR_PARAM_CBANK
	.align		4
        /*00fc*/ 	.byte	0x04, 0x0a
        /*00fe*/ 	.short	(.L_3691 - .L_3690)
	.align		4
.L_3690:
        /*0100*/ 	.word	index@(.nv.constant0._Z25selective_scan_fwd_kernelI32Selective_Scan_fwd_kernel_traitsILi32ELi16ELi1ELb1ELb1ELb1ELb1ELb1EN3c108BFloat16EffEEv13SSMParamsBase)
        /*0104*/ 	.short	0x0380
        /*0106*/ 	.short	0x0188


	//----- nvinfo : EIATTR_SW_WAR
	.align		4
.L_3691:
        /*0108*/ 	.byte	0x04, 0x36
        /*010a*/ 	.short	(.L_3693 - .L_3692)
.L_3692:
        /*010c*/ 	.word	0x00000008
.L_3693:


//--------------------- .nv.info._Z25selective_scan_fwd_kernelI32Selective_Scan_fwd_kernel_traitsILi32ELi8ELi1ELb0ELb1ELb1ELb0ELb0EN3c108BFloat16EffEEv13SSMParamsBase --------------------------
	.section	.nv.info._Z25selective_scan_fwd_kernelI32Selective_Scan_fwd_kernel_traitsILi32ELi8ELi1ELb0ELb1ELb1ELb0ELb0EN3c108BFloat16EffEEv13SSMParamsBase,"",@"SHT_CUDA_INFO"
	.sectionflags	@""
	.align	4


	//----- nvinfo : EIATTR_CUDA_API_VERSION
	.align		4
        /*0000*/ 	.byte	0x04, 0x37
        /*0002*/ 	.short	(.L_3695 - .L_3694)
.L_3694:
        /*0004*/ 	.word	0x00000082


	//----- nvinfo : EIATTR_KPARAM_INFO
	.align		4
.L_3695:
        /*0008*/ 	.byte	0x04, 0x17
        /*000a*/ 	.short	(.L_3697 - .L_3696)
.L_3696:
        /*000c*/ 	.word	0x00000000
        /*0010*/ 	.short	0x0000
        /*0012*/ 	.short	0x0000
        /*0014*/ 	.byte	0x00, 0xf0, 0x21, 0x06


	//----- nvinfo : EIATTR_SPARSE_MMA_MASK
	.align		4
.L_3697:
        /*0018*/ 	.byte	0x03, 0x50
        /*001a*/ 	.short	0x0000


	//----- nvinfo : EIATTR_MAXREG_COUNT
	.align		4
        /*001c*/ 	.byte	0x03, 0x1b
        /*001e*/ 	.short	0x00ff


	//----- nvinfo : EIATTR_NUM_BARRIERS
	.align		4
        /*0020*/ 	.byte	0x02, 0x4c
        /*0022*/ 	.byte	0x01
	.zero		1


	//----- nvinfo : EIATTR_MERCURY_ISA_VERSION
	.align		4
        /*0024*/ 	.byte	0x03, 0x5f
        /*0026*/ 	.short	0x0101


	//----- nvinfo : EIATTR_COOP_GROUP_MASK_REGIDS
	.align		4
        /*0028*/ 	.byte	0x04, 0x29
        /*002a*/ 	.short	(.L_3699 - .L_3698)


	//   ....[0]....
.L_3698:
        /*002c*/ 	.word	0xffffffff


	//   ....[1]....
        /*0030*/ 	.word	0xffffffff


	//   ....[2]....
        /*0034*/ 	.word	0xffffffff


	//   ....[3]....
        /*0038*/ 	.word	0xffffffff


	//   ....[4]....
        /*003c*/ 	.word	0xffffffff


	//   ....[5]....
        /*0040*/ 	.word	0xffffffff


	//   ....[6]....
        /*0044*/ 	.word	0xffffffff


	//   ....[7]....
        /*0048*/ 	.word	0xffffffff


	//   ....[8]....
        /*004c*/ 	.word	0xffffffff


	//   ....[9]....
        /*0050*/ 	.word	0xffffffff


	//   ....[10]....
        /*0054*/ 	.word	0xffffffff


	//   ....[11]....
        /*0058*/ 	.word	0xffffffff


	//   ....[12]....
        /*005c*/ 	.word	0xffffffff


	//   ....[13]....
        /*0060*/ 	.word	0xffffffff


	//   ....[14]....
        /*0064*/ 	.word	0xffffffff


	//   ....[15]....
        /*0068*/ 	.word	0xffffffff


	//   ....[16]....
        /*006c*/ 	.word	0xffffffff


	//----- nvinfo : EIATTR_COOP_GROUP_INSTR_OFFSETS
	.align		4
.L_3699:
        /*0070*/ 	.byte	0x04, 0x28
        /*0072*/ 	.short	(.L_3701 - .L_3700)


	//   ....[0]....
.L_3700:
        /*0074*/ 	.word	0x00001620


	//   ....[1]....
        /*0078*/ 	.word	0x00001820


	//   ....[2]....
        /*007c*/ 	.word	0x000033e0


	//   ....[3]....
        /*0080*/ 	.word	0x00003820


	//   ....[4]....
        /*0084*/ 	.word	0x00003d70


	//   ....[5]....
        /*0088*/ 	.word	0x00003dc0


	//   ....[6]....
        /*008c*/ 	.word	0x00003df0


	//   ....[7]....
        /*0090*/ 	.word	0x00003e20


	//   ....[8]....
        /*0094*/ 	.word	0x00003e50


	//   ....[9]....
        /*0098*/ 	.word	0x00003e80


	//   ....[10]....
        /*009c*/ 	.word	0x00003ed0


	//   ....[11]....
        /*00a0*/ 	.word	0x00003ee0


	//   ....[12]....
        /*00a4*/ 	.word	0x00003f30


	//   ....[13]....
        /*00a8*/ 	.word	0x00003f40


	//   ....[14]....
        /*00ac*/ 	.word	0x00003fd0


	//   ....[15]....
        /*00b0*/ 	.word	0x00003fe0


	//   ....[16]....
        /*00b4*/ 	.word	0x00004580


	//----- nvinfo : EIATTR_VRC_CTA_INIT_COUNT
	.align		4
.L_3701:
        /*00b8*/ 	.byte	0x02, 0x4a
	.zero		1
	.zero		1


	//----- nvinfo : EIATTR_EXIT_INSTR_OFFSETS
	.align		4
        /*00bc*/ 	.byte	0x04, 0x1c
        /*00be*/ 	.short	(.L_3703 - .L_3702)


	//   ....[0]....
.L_3702:
        /*00c0*/ 	.word	0x00000290


	//   ....[1]....
        /*00c4*/ 	.word	0x00000e80


	//   ....[2]....
        /*00c8*/ 	.word	0x00001170


	//   ....[3]....
        /*00cc*/ 	.word	0x00004820


	//----- nvinfo : EIATTR_MAX_THREADS
	.align		4
.L_3703:
        /*00d0*/ 	.byte	0x04, 0x05
        /*00d2*/ 	.short	(.L_3705 - .L_3704)
.L_3704:
        /*00d4*/ 	.word	0x00000020
        /*00d8*/ 	.word	0x00000001
        /*00dc*/ 	.word	0x00000001


	//----- nvinfo : EIATTR_CRS_STACK_SIZE
	.align		4
.L_3705:
        /*00e0*/ 	.byte	0x04, 0x1e
        /*00e2*/ 	.short	(.L_3707 - .L_3706)
.L_3706:
        /*00e4*/ 	.word	0x00000000


	//----- nvinfo : EIATTR_CBANK_PARAM_SIZE
	.align		4
.L_3707:
        /*00e8*/ 	.byte	0x03, 0x19
        /*00ea*/ 	.short	0x0188


	//----- nvinfo : EIATTR_PARAM_CBANK
	.align		4
        /*00ec*/ 	.byte	0x04, 0x0a
        /*00ee*/ 	.short	(.L_3709 - .L_3708)
	.align		4
.L_3708:
        /*00f0*/ 	.word	index@(.nv.constant0._Z25selective_scan_fwd_kernelI32Selective_Scan_fwd_kernel_traitsILi32ELi8ELi1ELb0ELb1ELb1ELb0ELb0EN3c108BFloat16EffEEv13SSMParamsBase)
        /*00f4*/ 	.short	0x0380
        /*00f6*/ 	.short	0x0188


	//----- nvinfo : EIATTR_SW_WAR
	.align		4
.L_3709:
        /*00f8*/ 	.byte	0x04, 0x36
        /*00fa*/ 	.short	(.L_3711 - .L_3710)
.L_3710:
        /*00fc*/ 	.word	0x00000008
.L_3711:


//--------------------- .nv.info._Z25selective_scan_fwd_kernelI32Selective_Scan_fwd_kernel_traitsILi32ELi8ELi1ELb0ELb1ELb1ELb0ELb1EN3c108BFloat16EffEEv13SSMParamsBase --------------------------
	.section	.nv.info._Z25selective_scan_fwd_kernelI32Selective_Scan_fwd_kernel_traitsILi32ELi8ELi1ELb0ELb1ELb1ELb0ELb1EN3c108BFloat16EffEEv13SSMParamsBase,"",@"SHT_CUDA_INFO"
	.sectionflags	@""
	.align	4


	//----- nvinfo : EIATTR_CUDA_API_VERSION
	.align		4
        /*0000*/ 	.byte	0x04, 0x37
        /*0002*/ 	.short	(.L_3713 - .L_3712)
.L_3712:
        /*0004*/ 	.word	0x00000082


	//----- nvinfo : EIATTR_KPARAM_INFO
	.align		4
.L_3713:
        /*0008*/ 	.byte	0x04, 0x17
        /*000a*/ 	.short	(.L_3715 - .L_3714)
.L_3714:
        /*000c*/ 	.word	0x00000000
        /*0010*/ 	.short	0x0000
        /*0012*/ 	.short	0x0000
        /*0014*/ 	.byte	0x00, 0xf0, 0x21, 0x06


	//----- nvinfo : EIATTR_SPARSE_MMA_MASK
	.align		4
.L_3715:
        /*0018*/ 	.byte	0x03, 0x50
        /*001a*/ 	.short	0x0000


	//----- nvinfo : EIATTR_MAXREG_COUNT
	.align		4
        /*001c*/ 	.byte	0x03, 0x1b
        /*001e*/ 	.short	0x00ff


	//----- nvinfo : EIATTR_NUM_BARRIERS
	.align		4
        /*0020*/ 	.byte	0x02, 0x4c
        /*0022*/ 	.byte	0x01
	.zero		1


	//----- nvinfo : EIATTR_MERCURY_ISA_VERSION
	.align		4
        /*0024*/ 	.byte	0x03, 0x5f
        /*0026*/ 	.short	0x0101


	//----- nvinfo : EIATTR_COOP_GROUP_MASK_REGIDS
	.align		4
        /*0028*/ 	.byte	0x04, 0x29
        /*002a*/ 	.short	(.L_3717 - .L_3716)


	//   ....[0]....
.L_3716:
        /*002c*/ 	.word	0xffffffff


	//   ....[1]....
        /*0030*/ 	.word	0xffffffff


	//   ....[2]....
        /*0034*/ 	.word	0xffffffff


	//   ....[3]....
        /*0038*/ 	.word	0xffffffff


	//   ....[4]....
        /*003c*/ 	.word	0xffffffff


	//   ....[5]....
        /*0040*/ 	.word	0xffffffff


	//   ....[6]....
        /*0044*/ 	.word	0xffffffff


	//   ....[7]....
        /*0048*/ 	.word	0xffffffff


	//   ....[8]....
        /*004c*/ 	.word	0xffffffff


	//   ....[9]....
        /*0050*/ 	.word	0xffffffff


	//   ....[10]....
        /*0054*/ 	.word	0xffffffff


	//   ....[11]....
        /*0058*/ 	.word	0xffffffff


	//   ....[12]....
        /*005c*/ 	.word	0xffffffff


	//   ....[13]....
        /*0060*/ 	.word	0xffffffff


	//   ....[14]....
        /*0064*/ 	.word	0xffffffff


	//   ....[15]....
        /*0068*/ 	.word	0xffffffff


	//   ....[16]....
        /*006c*/ 	.word	0xffffffff


	//----- nvinfo : EIATTR_COOP_GROUP_INSTR_OFFSETS
	.align		4
.L_3717:
        /*0070*/ 	.byte	0x04, 0x28
        /*0072*/ 	.short	(.L_3719 - .L_3718)


	//   ....[0]....
.L_3718:
        /*0074*/ 	.word	0x00001700


	//   ....[1]....
        /*0078*/ 	.word	0x000018f0


	//   ....[2]....
        /*007c*/ 	.word	0x00003460


	//   ....[3]....
        /*0080*/ 	.word	0x00003940


	//   ....[4]....
        /*0084*/ 	.word	0x00003df0


	//   ....[5]....
        /*0088*/ 	.word	0x00003e40


	//   ....[6]....
        /*008c*/ 	.word	0x00003e70


	//   ....[7]....
        /*0090*/ 	.word	0x00003ea0


	//   ....[8]....
        /*0094*/ 	.word	0x00003ed0


	//   ....[9]....
        /*0098*/ 	.word	0x00003f00


	//   ....[10]....
        /*009c*/ 	.word	0x00003f50


	//   ....[11]....
        /*00a0*/ 	.word	0x00003f60


	//   ....[12]....
        /*00a4*/ 	.word	0x00003fb0


	//   ....[13]....
        /*00a8*/ 	.word	0x00003fc0


	//   ....[14]....
        /*00ac*/ 	.word	0x00004050


	//   ....[15]....
        /*00b0*/ 	.word	0x00004060


	//   ....[16]....
        /*00b4*/ 	.word	0x00004630


	//----- nvinfo : EIATTR_VRC_CTA_INIT_COUNT
	.align		4
.L_3719:
        /*00b8*/ 	.byte	0x02, 0x4a
	.zero		1
	.zero		1


	//----- nvinfo : EIATTR_EXIT_INSTR_OFFSETS
	.align		4
        /*00bc*/ 	.byte	0x04, 0x1c
        /*00be*/ 	.short	(.L_3721 - .L_3720)


	//   ....[0]....
.L_3720:
        /*00c0*/ 	.word	0x000002e0


	//   ....[1]....
        /*00c4*/ 	.word	0x00000f70


	//   ....[2]....
        /*00c8*/ 	.word	0x00001240


	//   ....[3]....
        /*00cc*/ 	.word	0x000048f0


	//----- nvinfo : EIATTR_MAX_THREADS
	.align		4
.L_3721:
        /*00d0*/ 	.byte	0x04, 0x05
        /*00d2*/ 	.short	(.L_3723 - .L_3722)
.L_3722:
        /*00d4*/ 	.word	0x00000020
        /*00d8*/ 	.word	0x00000001
        /*00dc*/ 	.word	0x00000001


	//----- nvinfo : EIATTR_CRS_STACK_SIZE
	.align		4
.L_3723:
        /*00e0*/ 	.byte	0x04, 0x1e
        /*00e2*/ 	.short	(.L_3725 - .L_3724)
.L_3724:
        /*00e4*/ 	.word	0x00000000


	//----- nvinfo : EIATTR_CBANK_PARAM_SIZE
	.align		4
.L_3725:
        /*00e8*/ 	.byte	0x03, 0x19
        /*00ea*/ 	.short	0x0188


	//----- nvinfo : EIATTR_PARAM_CBANK
	.align		4
        /*00ec*/ 	.byte	0x04, 0x0a
        /*00ee*/ 	.short	(.L_3727 - .L_3726)
	.align		4
.L_3726:
        /*00f0*/ 	.word	index@(.nv.constant0._Z25selective_scan_fwd_kernelI32Selective_Scan_fwd_kernel_traitsILi32ELi8ELi1ELb0ELb1ELb1ELb0ELb1EN3c108BFloat16EffEEv13SSMParamsBase)
        /*00f4*/ 	.short	0x0380
        /*00f6*/ 	.short	0x0188


	//----- nvinfo : EIATTR_SW_WAR
	.align		4
.L_3727:
        /*00f8*/ 	.byte	0x04, 0x36
        /*00fa*/ 	.short	(.L_3729 - .L_3728)
.L_3728:
        /*00fc*/ 	.word	0x00000008
.L_3729:


//--------------------- .nv.info._Z25selective_scan_fwd_kernelI32Selective_Scan_fwd_kernel_traitsILi32ELi8ELi1ELb0ELb1ELb1ELb1ELb0EN3c108BFloat16EffEEv13SSMParamsBase --------------------------
	.section	.nv.info._Z25selective_scan_fwd_kernelI32Selective_Scan_fwd_kernel_traitsILi32ELi8ELi1ELb0ELb1ELb1ELb1ELb0EN3c108BFloat16EffEEv13SSMParamsBase,"",@"SHT_CUDA_INFO"
	.sectionflags	@""
	.align	4


	//----- nvinfo : EIATTR_CUDA_API_VERSION
	.align		4
        /*0000*/ 	.byte	0x04, 0x37
        /*0002*/ 	.short	(.L_3731 - .L_3730)
.L_3730:
        /*0004*/ 	.word	0x00000082


	//----- nvinfo : EIATTR_KPARAM_INFO
	.align		4
.L_3731:
        /*0008*/ 	.byte	0x04, 0x17
        /*000a*/ 	.short	(.L_3733 - .L_3732)
.L_3732:
        /*000c*/ 	.word	0x00000000
        /*0010*/ 	.short	0x0000
        /*0012*/ 	.short	0x0000
        /*0014*/ 	.byte	0x00, 0xf0, 0x21, 0x06


	//----- nvinfo : EIATTR_SPARSE_MMA_MASK
	.align		4
.L_3733:
        /*0018*/ 	.byte	0x03, 0x50
        /*001a*/ 	.short	0x0000


	//----- nvinfo : EIATTR_MAXREG_COUNT
	.align		4
        /*001c*/ 	.byte	0x03, 0x1b
        /*001e*/ 	.short	0x00ff


	//----- nvinfo : EIATTR_NUM_BARRIERS
	.align		4
        /*0020*/ 	.byte	0x02, 0x4c
        /*0022*/ 	.byte	0x01
	.zero		1


	//----- nvinfo : EIATTR_MERCURY_ISA_VERSION
	.align		4
        /*0024*/ 	.byte	0x03, 0x5f
        /*0026*/ 	.short	0x0101


	//----- nvinfo : EIATTR_COOP_GROUP_MASK_REGIDS
	.align		4
        /*0028*/ 	.byte	0x04, 0x29
        /*002a*/ 	.short	(.L_3735 - .L_3734)


	//   ....[0]....
.L_3734:
        /*002c*/ 	.word	0xffffffff


	//   ....[1]....
        /*0030*/ 	.word	0xffffffff


	//   ....[2]....
        /*0034*/ 	.word	0xffffffff


	//   ....[3]....
        /*0038*/ 	.word	0xffffffff


	//   ....[4]....
        /*003c*/ 	.word	0xffffffff


	//   ....[5]....
        /*0040*/ 	.word	0xffffffff


	//   ....[6]....
        /*0044*/ 	.word	0xffffffff


	//   ....[7]....
        /*0048*/ 	.word	0xffffffff


	//   ....[8]....
        /*004c*/ 	.word	0xffffffff


	//   ....[9]....
        /*0050*/ 	.word	0xffffffff


	//   ....[10]....
        /*0054*/ 	.word	0xffffffff


	//   ....[11]....
        /*0058*/ 	.word	0xffffffff


	//   ....[12]....
        /*005c*/ 	.word	0xffffffff


	//   ....[13]....
        /*0060*/ 	.word	0xffffffff


	//   ....[14]....
        /*0064*/ 	.word	0xffffffff


	//   ....[15]....
        /*0068*/ 	.word	0xffffffff


	//   ....[16]....
        /*006c*/ 	.word	0xffffffff


	//   ....[17]....
        /*0070*/ 	.word	0xffffffff


	//   ....[18]....
        /*0074*/ 	.word	0xffffffff


	//----- nvinfo : EIATTR_COOP_GROUP_INSTR_OFFSETS
	.align		4
.L_3735:
        /*0078*/ 	.byte	0x04, 0x28
        /*007a*/ 	.short	(.L_3737 - .L_3736)


	//   ....[0]....
.L_3736:
        /*007c*/ 	.word	0x00001700


	//   ....[1]....
        /*0080*/ 	.word	0x000018c0


	//   ....[2]....
        /*0084*/ 	.word	0x00003570


	//   ....[3]....
        /*0088*/ 	.word	0x00003c50


	//   ....[4]....
        /*008c*/ 	.word	0x00003fb0


	//   ....[5]....
        /*0090*/ 	.word	0x00003ff0


	//   ....[6]....
        /*0094*/ 	.word	0x00004020


	//   ....[7]....
        /*0098*/ 	.word	0x00004050


	//   ....[8]....
        /*009c*/ 	.word	0x00004090


	//   ....[9]....
        /*00a0*/ 	.word	0x000040b0


	//   ....[10]....
        /*00a4*/ 	.word	0x00004100


	//   ....[11]....
        /*00a8*/ 	.word	0x00004110


	//   ....[12]....
        /*00ac*/ 	.word	0x00004150


	//   ....[13]....
        /*00b0*/ 	.word	0x00004170


	//   ....[14]....
        /*00b4*/ 	.word	0x000041c0


	//   ....[15]....
        /*00b8*/ 	.word	0x000041e0


	//   ....[16]....
        /*00bc*/ 	.word	0x00004920


	//   ....[17]....
        /*00c0*/ 	.word	0x00004cb0


	//   ....[18]....
        /*00c4*/ 	.word	0x00005240


	//----- nvinfo : EIATTR_VRC_CTA_INIT_COUNT
	.align		4
.L_3737:
        /*00c8*/ 	.byte	0x02, 0x4a
	.zero		1
	.zero		1


	//----- nvinfo : EIATTR_EXIT_INSTR_OFFSETS
	.align		4
        /*00cc*/ 	.byte	0x04, 0x1c
        /*00ce*/ 	.short	(.L_3739 - .L_3738)


	//   ....[0]....
.L_3738:
        /*00d0*/ 	.word	0x00000290


	//   ....[1]....
        /*00d4*/ 	.word	0x00000ed0


	//   ....[2]....
        /*00d8*/ 	.word	0x000011c0


	//   ....[3]....
        /*00dc*/ 	.word	0x000054d0


	//----- nvinfo : EIATTR_MAX_THREADS
	.align		4
.L_3739:
        /*00e0*/ 	.byte	0x04, 0x05
        /*00e2*/ 	.short	(.L_3741 - .L_3740)
.L_3740:
        /*00e4*/ 	.word	0x00000020
        /*00e8*/ 	.word	0x00000001
        /*00ec*/ 	.word	0x00000001


	//----- nvinfo : EIATTR_CRS_STACK_SIZE
	.align		4
.L_3741:
        /*00f0*/ 	.byte	0x04, 0x1e
        /*00f2*/ 	.short	(.L_3743 - .L_3742)
.L_3742:
        /*00f4*/ 	.word	0x00000000


	//----- nvinfo : EIATTR_CBANK_PARAM_SIZE
	.align		4
.L_3743:
        /*00f8*/ 	.byte	0x03, 0x19
        /*00fa*/ 	.short	0x0188


	//----- nvinfo : EIATTR_PARAM_CBANK
	.align		4
        /*00fc*/ 	.byte	0x04, 0x0a
        /*00fe*/ 	.short	(.L_3745 - .L_3744)
	.align		4
.L_3744:
        /*0100*/ 	.word	index@(.nv.constant0._Z25selective_scan_fwd_kernelI32Selective_Scan_fwd_kernel_traitsILi32ELi8ELi1ELb0ELb1ELb1ELb1ELb0EN3c108BFloat16EffEEv13SSMParamsBase)
        /*0104*/ 	.short	0x0380
        /*0106*/ 	.short	0x0188


	//----- nvinfo : EIATTR_SW_WAR
	.align		4
.L_3745:
        /*0108*/ 	.byte	0x04, 0x36
        /*010a*/ 	.short	(.L_3747 - .L_3746)
.L_3746:
        /*010c*/ 	.word	0x00000008
.L_3747:


//--------------------- .nv.info._Z25selective_scan_fwd_kernelI32Selective_Scan_fwd_kernel_traitsILi32ELi8ELi1ELb0ELb1ELb1ELb1ELb1EN3c108BFloat16EffEEv13SSMParamsBase --------------------------
	.section	.nv.info._Z25selective_scan_fwd_kernelI32Selective_Scan_fwd_kernel_traitsILi32ELi8ELi1ELb0ELb1ELb1ELb1ELb1EN3c108BFloat16EffEEv13SSMParamsBase,"",@"SHT_CUDA_INFO"
	.sectionflags	@""
	.align	4


	//----- nvinfo : EIATTR_CUDA_API_VERSION
	.align		4
        /*0000*/ 	.byte	0x04, 0x37
        /*0002*/ 	.short	(.L_3749 - .L_3748)
.L_3748:
        /*0004*/ 	.word	0x00000082


	//----- nvinfo : EIATTR_KPARAM_INFO
	.align		4
.L_3749:
        /*0008*/ 	.byte	0x04, 0x17
        /*000a*/ 	.short	(.L_3751 - .L_3750)
.L_3750:
        /*000c*/ 	.word	0x00000000
        /*0010*/ 	.short	0x0000
        /*0012*/ 	.short	0x0000
        /*0014*/ 	.byte	0x00, 0xf0, 0x21, 0x06


	//----- nvinfo : EIATTR_SPARSE_MMA_MASK
	.align		4
.L_3751:
        /*0018*/ 	.byte	0x03, 0x50
        /*001a*/ 	.short	0x0000


	//----- nvinfo : EIATTR_MAXREG_COUNT
	.align		4
        /*001c*/ 	.byte	0x03, 0x1b
        /*001e*/ 	.short	0x00ff


	//----- nvinfo : EIATTR_NUM_BARRIERS
	.align		4
        /*0020*/ 	.byte	0x02, 0x4c
        /*0022*/ 	.byte	0x01
	.zero		1


	//----- nvinfo : EIATTR_MERCURY_ISA_VERSION
	.align		4
        /*0024*/ 	.byte	0x03, 0x5f
        /*0026*/ 	.short	0x0101


	//----- nvinfo : EIATTR_COOP_GROUP_MASK_REGIDS
	.align		4
        /*0028*/ 	.byte	0x04, 0x29
        /*002a*/ 	.short	(.L_3753 - .L_3752)


	//   ....[0]....
.L_3752:
        /*002c*/ 	.word	0xffffffff


	//   ....[1]....
        /*0030*/ 	.word	0xffffffff


	//   ....[2]....
        /*0034*/ 	.word	0xffffffff


	//   ....[3]....
        /*0038*/ 	.word	0xffffffff


	//   ....[4]....
        /*003c*/ 	.word	0xffffffff


	//   ....[5]....
        /*0040*/ 	.word	0xffffffff


	//   ....[6]....
        /*0044*/ 	.word	0xffffffff


	//   ....[7]....
        /*0048*/ 	.word	0xffffffff


	//   ....[8]....
        /*004c*/ 	.word	0xffffffff


	//   ....[9]....
        /*0050*/ 	.word	0xffffffff


	//   ....[10]....
        /*0054*/ 	.word	0xffffffff


	//   ....[11]....
        /*0058*/ 	.word	0xffffffff


	//   ....[12]....
        /*005c*/ 	.word	0xffffffff


	//   ....[13]....
        /*0060*/ 	.word	0xffffffff


	//   ....[14]....
        /*0064*/ 	.word	0xffffffff


	//   ....[15]....
        /*0068*/ 	.word	0xffffffff


	//   ....[16]....
        /*006c*/ 	.word	0xffffffff


	//   ....[17]....
        /*0070*/ 	.word	0xffffffff


	//   ....[18]....
        /*0074*/ 	.word	0xffffffff


	//----- nvinfo : EIATTR_COOP_GROUP_INSTR_OFFSETS
	.align		4
.L_3753:
        /*0078*/ 	.byte	0x04, 0x28
        /*007a*/ 	.short	(.L_3755 - .L_3754)


	//   ....[0]....
.L_3754:
        /*007c*/ 	.word	0x000017b0


	//   ....[1]....
        /*0080*/ 	.word	0x00001970


	//   ....[2]....
        /*0084*/ 	.word	0x00003630


	//   ....[3]....
        /*0088*/ 	.word	0x00003d10


	//   ....[4]....
        /*008c*/ 	.word	0x00004070


	//   ....[5]....
        /*0090*/ 	.word	0x000040b0


	//   ....[6]....
        /*0094*/ 	.word	0x000040e0


	//   ....[7]....
        /*0098*/ 	.word	0x00004110


	//   ....[8]....
        /*009c*/ 	.word	0x00004150


	//   ....[9]....
        /*00a0*/ 	.word	0x00004170


	//   ....[10]....
        /*00a4*/ 	.word	0x000041c0


	//   ....[11]....
        /*00a8*/ 	.word	0x000041d0


	//   ....[12]....
        /*00ac*/ 	.word	0x00004210


	//   ....[13]....
        /*00b0*/ 	.word	0x00004230


	//   ....[14]....
        /*00b4*/ 	.word	0x00004280


	//   ....[15]....
        /*00b8*/ 	.word	0x000042a0


	//   ....[16]....
        /*00bc*/ 	.word	0x00004a40


	//   ....[17]....
        /*00c0*/ 	.word	0x00004dd0


	//   ....[18]....
        /*00c4*/ 	.word	0x00005380


	//----- nvinfo : EIATTR_VRC_CTA_INIT_COUNT
	.align		4
.L_3755:
        /*00c8*/ 	.byte	0x02, 0x4a
	.zero		1
	.zero		1


	//----- nvinfo : EIATTR_EXIT_INSTR_OFFSETS
	.align		4
        /*00cc*/ 	.byte	0x04, 0x1c
        /*00ce*/ 	.short	(.L_3757 - .L_3756)


	//   ....[0]....
.L_3756:
        /*00d0*/ 	.word	0x000002e0


	//   ....[1]....
        /*00d4*/ 	.word	0x00000fa0


	//   ....[2]....
        /*00d8*/ 	.word	0x00001270


	//   ....[3]....
        /*00dc*/ 	.word	0x000055f0


	//----- nvinfo : EIATTR_MAX_THREADS
	.align		4
.L_3757:
        /*00e0*/ 	.byte	0x04, 0x05
        /*00e2*/ 	.short	(.L_3759 - .L_3758)
.L_3758:
        /*00e4*/ 	.word	0x00000020
        /*00e8*/ 	.word	0x00000001
        /*00ec*/ 	.word	0x00000001


	//----- nvinfo : EIATTR_CRS_STACK_SIZE
	.align		4
.L_3759:
        /*00f0*/ 	.byte	0x04, 0x1e
        /*00f2*/ 	.short	(.L_3761 - .L_3760)
.L_3760:
        /*00f4*/ 	.word	0x00000000


	//----- nvinfo : EIATTR_CBANK_PARAM_SIZE
	.align		4
.L_3761:
        /*00f8*/ 	.byte	0x03, 0x19
        /*00fa*/ 	.short	0x0188


	//----- nvinfo : EIATTR_PARAM_CBANK
	.align		4
        /*00fc*/ 	.byte	0x04, 0x0a
        /*00fe*/ 	.short	(.L_3763 - .L_3762)
	.align		4
.L_3762:
        /*0100*/ 	.word	index@(.nv.constant0._Z25selective_scan_fwd_kernelI32Selective_Scan_fwd_kernel_traitsILi32ELi8ELi1ELb0ELb1ELb1ELb1ELb1EN3c108BFloat16EffEEv13SSMParamsBase)
        /*0104*/ 	.short	0x0380
        /*0106*/ 	.short	0x0188


	//----- nvinfo : EIATTR_SW_WAR
	.align		4
.L_3763:
        /*0108*/ 	.byte	0x04, 0x36
        /*010a*/ 	.short	(.L_3765 - .L_3764)
.L_3764:
        /*010c*/ 	.word	0x00000008
.L_3765:


//--------------------- .nv.info._Z25selective_scan_fwd_kernelI32Selective_Scan_fwd_kernel_traitsILi32ELi8ELi1ELb1ELb1ELb1ELb0ELb0EN3c108BFloat16EffEEv13SSMParamsBase --------------------------
	.section	.nv.info._Z25selective_scan_fwd_kernelI32Selective_Scan_fwd_kernel_traitsILi32ELi8ELi1ELb1ELb1ELb1ELb0ELb0EN3c108BFloat16EffEEv13SSMParamsBase,"",@"SHT_CUDA_INFO"
	.sectionflags	@""
	.align	4


	//----- nvinfo : EIATTR_CUDA_API_VERSION
	.align		4
        /*0000*/ 	.byte	0x04, 0x37
        /*0002*/ 	.short	(.L_3767 - .L_3766)
.L_3766:
        /*0004*/ 	.word	0x00000082


	//----- nvinfo : EIATTR_KPARAM_INFO
	.align		4
.L_3767:
        /*0008*/ 	.byte	0x04, 0x17
        /*000a*/ 	.short	(.L_3769 - .L_3768)
.L_3768:
        /*000c*/ 	.word	0x00000000
        /*0010*/ 	.short	0x0000
        /*0012*/ 	.short	0x0000
        /*0014*/ 	.byte	0x00, 0xf0, 0x21, 0x06


	//----- nvinfo : EIATTR_SPARSE_MMA_MASK
	.align		4
.L_3769:
        /*0018*/ 	.byte	0x03, 0x50
        /*001a*/ 	.short	0x0000


	//----- nvinfo : EIATTR_MAXREG_COUNT
	.align		4
        /*001c*/ 	.byte	0x03, 0x1b
        /*001e*/ 	.short	0x00ff


	//----- nvinfo : EIATTR_NUM_BARRIERS
	.align		4
        /*0020*/ 	.byte	0x02, 0x4c
        /*0022*/ 	.byte	0x01
	.zero		1


	//----- nvinfo : EIATTR_MERCURY_ISA_VERSION
	.align		4
        /*0024*/ 	.byte	0x03, 0x5f
        /*0026*/ 	.short	0x0101


	//----- nvinfo : EIATTR_COOP_GROUP_MASK_REGIDS
	.align		4
        /*0028*/ 	.byte	0x04, 0x29
        /*002a*/ 	.short	(.L_3771 - .L_3770)


	//   ....[0]....
.L_3770:
        /*002c*/ 	.word	0xffffffff


	//   ....[1]....
        /*0030*/ 	.word	0xffffffff


	//   ....[2]....
        /*0034*/ 	.word	0xffffffff


	//   ....[3]....
        /*0038*/ 	.word	0xffffffff


	//   ....[4]....
        /*003c*/ 	.word	0xffffffff


	//   ....[5]....
        /*0040*/ 	.word	0xffffffff


	//   ....[6]....
        /*0044*/ 	.word	0xffffffff


	//   ....[7]....
        /*0048*/ 	.word	0xffffffff


	//   ....[8]....
        /*004c*/ 	.word	0xffffffff


	//   ....[9]....
        /*0050*/ 	.word	0xffffffff


	//   ....[10]....
        /*0054*/ 	.word	0xffffffff


	//   ....[11]....
        /*0058*/ 	.word	0xffffffff


	//----- nvinfo : EIATTR_COOP_GROUP_INSTR_OFFSETS
	.align		4
.L_3771:
        /*005c*/ 	.byte	0x04, 0x28
        /*005e*/ 	.short	(.L_3773 - .L_3772)


	//   ....[0]....
.L_3772:
        /*0060*/ 	.word	0x00003420


	//   ....[1]....
        /*0064*/ 	.word	0x00003440


	//   ....[2]....
        /*0068*/ 	.word	0x00003490


	//   ....[3]....
        /*006c*/ 	.word	0x000034a0


	//   ....[4]....
        /*0070*/ 	.word	0x000034f0


	//   ....[5]....
        /*0074*/ 	.word	0x00003500


	//   ....[6]....
        /*0078*/ 	.word	0x00003540


	//   ....[7]....
        /*007c*/ 	.word	0x00003560


	//   ....[8]....
        /*0080*/ 	.word	0x000035a0


	//   ....[9]....
        /*0084*/ 	.word	0x000035c0


	//   ....[10]....
        /*0088*/ 	.word	0x00003650


	//   ....[11]....
        /*008c*/ 	.word	0x00003660


	//----- nvinfo : EIATTR_VRC_CTA_INIT_COUNT
	.align		4
.L_3773:
        /*0090*/ 	.byte	0x02, 0x4a
	.zero		1
	.zero		1


	//----- nvinfo : EIATTR_EXIT_INSTR_OFFSETS
	.align		4
        /*0094*/ 	.byte	0x04, 0x1c
        /*0096*/ 	.short	(.L_3775 - .L_3774)


	//   ....[0]....
.L_3774:
        /*0098*/ 	.word	0x00000280


	//   ....[1]....
        /*009c*/ 	.word	0x00000e70


	//   ....[2]....
        /*00a0*/ 	.word	0x00001280


	//   ....[3]....
        /*00a4*/ 	.word	0x00003b70


	//----- nvinfo : EIATTR_MAX_THREADS
	.align		4
.L_3775:
        /*00a8*/ 	.byte	0x04, 0x05
        /*00aa*/ 	.short	(.L_3777 - .L_3776)
.L_3776:
        /*00ac*/ 	.word	0x00000020
        /*00b0*/ 	.word	0x00000001
        /*00b4*/ 	.word	0x00000001


	//----- nvinfo : EIATTR_CRS_STACK_SIZE
	.align		4
.L_3777:
        /*00b8*/ 	.byte	0x04, 0x1e
        /*00ba*/ 	.short	(.L_3779 - .L_3778)
.L_3778:
        /*00bc*/ 	.word	0x00000000


	//----- nvinfo : EIATTR_CBANK_PARAM_SIZE
	.align		4
.L_3779:
        /*00c0*/ 	.byte	0x03, 0x19
        /*00c2*/ 	.short	0x0188


	//----- nvinfo : EIATTR_PARAM_CBANK
	.align		4
        /*00c4*/ 	.byte	0x04, 0x0a
        /*00c6*/ 	.short	(.L_3781 - .L_3780)
	.align		4
.L_3780:
        /*00c8*/ 	.word	index@(.nv.constant0._Z25selective_scan_fwd_kernelI32Selective_Scan_fwd_kernel_traitsILi32ELi8ELi1ELb1ELb1ELb1ELb0ELb0EN3c108BFloat16EffEEv13SSMParamsBase)
        /*00cc*/ 	.short	0x0380
        /*00ce*/ 	.short	0x0188


	//----- nvinfo : EIATTR_SW_WAR
	.align		4
.L_3781:
        /*00d0*/ 	.byte	0x04, 0x36
        /*00d2*/ 	.short	(.L_3783 - .L_3782)
.L_3782:
        /*00d4*/ 	.word	0x00000008
.L_3783:


//--------------------- .nv.info._Z25selective_scan_fwd_kernelI32Selective_Scan_fwd_kernel_traitsILi32ELi8ELi1ELb1ELb1ELb1ELb0ELb1EN3c108BFloat16EffEEv13SSMParamsBase --------------------------
	.section	.nv.info._Z25selective_scan_fwd_kernelI32Selective_Scan_fwd_kernel_traitsILi32ELi8ELi1ELb1ELb1ELb1ELb0ELb1EN3c108BFloat16EffEEv13SSMParamsBase,"",@"SHT_CUDA_INFO"
	.sectionflags	@""
	.align	4


	//----- nvinfo : EIATTR_CUDA_API_VERSION
	.align		4
        /*0000*/ 	.byte	0x04, 0x37
        /*0002*/ 	.short	(.L_3785 - .L_3784)
.L_3784:
        /*0004*/ 	.word	0x00000082


	//----- nvinfo : EIATTR_KPARAM_INFO
	.align		4
.L_3785:
        /*0008*/ 	.byte	0x04, 0x17
        /*000a*/ 	.short	(.L_3787 - .L_3786)
.L_3786:
        /*000c*/ 	.word	0x00000000
        /*0010*/ 	.short	0x0000
        /*0012*/ 	.short	0x0000
        /*0014*/ 	.byte	0x00, 0xf0, 0x21, 0x06


	//----- nvinfo : EIATTR_SPARSE_MMA_MASK
	.align		4
.L_3787:
        /*0018*/ 	.byte	0x03, 0x50
        /*001a*/ 	.short	0x0000


	//----- nvinfo : EIATTR_MAXREG_COUNT
	.align		4
        /*001c*/ 	.byte	0x03, 0x1b
        /*001e*/ 	.short	0x00ff


	//----- nvinfo : EIATTR_NUM_BARRIERS
	.align		4
        /*0020*/ 	.byte	0x02, 0x4c
        /*0022*/ 	.byte	0x01
	.zero		1


	//----- nvinfo : EIATTR_MERCURY_ISA_VERSION
	.align		4
        /*0024*/ 	.byte	0x03, 0x5f
        /*0026*/ 	.short	0x0101


	//----- nvinfo : EIATTR_COOP_GROUP_MASK_REGIDS
	.align		4
        /*0028*/ 	.byte	0x04, 0x29
        /*002a*/ 	.short	(.L_3789 - .L_3788)


	//   ....[0]....
.L_3788:
        /*002c*/ 	.word	0xffffffff


	//   ....[1]....
        /*0030*/ 	.word	0xffffffff


	//   ....[2]....
        /*0034*/ 	.word	0xffffffff


	//   ....[3]....
        /*0038*/ 	.word	0xffffffff


	//   ....[4]....
        /*003c*/ 	.word	0xffffffff


	//   ....[5]....
        /*0040*/ 	.word	0xffffffff


	//   ....[6]....
        /*0044*/ 	.word	0xffffffff


	//   ....[7]....
        /*0048*/ 	.word	0xffffffff


	//   ....[8]....
        /*004c*/ 	.word	0xffffffff


	//   ....[9]....
        /*0050*/ 	.word	0xffffffff


	//   ....[10]....
        /*0054*/ 	.word	0xffffffff


	//   ....[11]....
        /*0058*/ 	.word	0xffffffff


	//   ....[12]....
        /*005c*/ 	.word	0xffffffff


	//   ....[13]....
        /*0060*/ 	.word	0xffffffff


	//   ....[14]....
        /*0064*/ 	.word	0xffffffff


	//   ....[15]....
        /*0068*/ 	.word	0xffffffff


	//   ....[16]....
        /*006c*/ 	.word	0xffffffff


	//----- nvinfo : EIATTR_COOP_GROUP_INSTR_OFFSETS
	.align		4
.L_3789:
        /*0070*/ 	.byte	0x04, 0x28
        /*0072*/ 	.short	(.L_3791 - .L_3790)


	//   ....[0]....
.L_3790:
        /*0074*/ 	.word	0x00001700


	//   ....[1]....
        /*0078*/ 	.word	0x000018f0


	//   ....[2]....
        /*007c*/ 	.word	0x00003460


	//   ....[3]....
        /*0080*/ 	.word	0x00003940


	//   ....[4]....
        /*0084*/ 	.word	0x00003df0


	//   ....[5]....
        /*0088*/ 	.word	0x00003e40


	//   ....[6]....
        /*008c*/ 	.word	0x00003e70


	//   ....[7]....
        /*0090*/ 	.word	0x00003ea0


	//   ....[8]....
        /*0094*/ 	.word	0x00003ed0


	//   ....[9]....
        /*0098*/ 	.word	0x00003f00


	//   ....[10]....
        /*009c*/ 	.word	0x00003f50


	//   ....[11]....
        /*00a0*/ 	.word	0x00003f60


	//   ....[12]....
        /*00a4*/ 	.word	0x00003fb0


	//   ....[13]....
        /*00a8*/ 	.word	0x00003fc0


	//   ....[14]....
        /*00ac*/ 	.word	0x00004050


	//   ....[15]....
        /*00b0*/ 	.word	0x00004060


	//   ....[16]....
        /*00b4*/ 	.word	0x00004630


	//----- nvinfo : EIATTR_VRC_CTA_INIT_COUNT
	.align		4
.L_3791:
        /*00b8*/ 	.byte	0x02, 0x4a
	.zero		1
	.zero		1


	//----- nvinfo : EIATTR_EXIT_INSTR_OFFSETS
	.align		4
        /*00bc*/ 	.byte	0x04, 0x1c
        /*00be*/ 	.short	(.L_3793 - .L_3792)


	//   ....[0]....
.L_3792:
        /*00c0*/ 	.word	0x000002e0


	//   ....[1]....
        /*00c4*/ 	.word	0x00000f70


	//   ....[2]....
        /*00c8*/ 	.word	0x00001240


	//   ....[3]....
        /*00cc*/ 	.word	0x000048f0


	//----- nvinfo : EIATTR_MAX_THREADS
	.align		4
.L_3793:
        /*00d0*/ 	.byte	0x04, 0x05
        /*00d2*/ 	.short	(.L_3795 - .L_3794)
.L_3794:
        /*00d4*/ 	.word	0x00000020
        /*00d8*/ 	.word	0x00000001
        /*00dc*/ 	.word	0x00000001


	//----- nvinfo : EIATTR_CRS_STACK_SIZE
	.align		4
.L_3795:
        /*00e0*/ 	.byte	0x04, 0x1e
        /*00e2*/ 	.short	(.L_3797 - .L_3796)
.L_3796:
        /*00e4*/ 	.word	0x00000000


	//----- nvinfo : EIATTR_CBANK_PARAM_SIZE
	.align		4
.L_3797:
        /*00e8*/ 	.byte	0x03, 0x19
        /*00ea*/ 	.short	0x0188


	//----- nvinfo : EIATTR_PARAM_CBANK
	.align		4
        /*00ec*/ 	.byte	0x04, 0x0a
        /*00ee*/ 	.short	(.L_3799 - .L_3798)
	.align		4
.L_3798:
        /*00f0*/ 	.word	index@(.nv.constant0._Z25selective_scan_fwd_kernelI32Selective_Scan_fwd_kernel_traitsILi32ELi8ELi1ELb1ELb1ELb1ELb0ELb1EN3c108BFloat16EffEEv13SSMParamsBase)
        /*00f4*/ 	.short	0x0380
        /*00f6*/ 	.short	0x0188


	//----- nvinfo : EIATTR_SW_WAR
	.align		4
.L_3799:
        /*00f8*/ 	.byte	0x04, 0x36
        /*00fa*/ 	.short	(.L_3801 - .L_3800)
.L_3800:
        /*00fc*/ 	.word	0x00000008
.L_3801:


//--------------------- .nv.info._Z25selective_scan_fwd_kernelI32Selective_Scan_fwd_kernel_traitsILi32ELi8ELi1ELb1ELb1ELb1ELb1ELb0EN3c108BFloat16EffEEv13SSMParamsBase --------------------------
	.section	.nv.info._Z25selective_scan_fwd_kernelI32Selective_Scan_fwd_kernel_traitsILi32ELi8ELi1ELb1ELb1ELb1ELb1ELb0EN3c108BFloat16EffEEv13SSMParamsBase,"",@"SHT_CUDA_INFO"
	.sectionflags	@""
	.align	4


	//----- nvinfo : EIATTR_CUDA_API_VERSION
	.align		4
        /*0000*/ 	.byte	0x04, 0x37
        /*0002*/ 	.short	(.L_3803 - .L_3802)
.L_3802:
        /*0004*/ 	.word	0x00000082


	//----- nvinfo : EIATTR_KPARAM_INFO
	.align		4
.L_3803:
        /*0008*/ 	.byte	0x04, 0x17
        /*000a*/ 	.short	(.L_3805 - .L_3804)
.L_3804:
        /*000c*/ 	.word	0x00000000
        /*0010*/ 	.short	0x0000
        /*0012*/ 	.short	0x0000
        /*0014*/ 	.byte	0x00, 0xf0, 0x21, 0x06


	//----- nvinfo : EIATTR_SPARSE_MMA_MASK
	.align		4
.L_3805:
        /*0018*/ 	.byte	0x03, 0x50
        /*001a*/ 	.short	0x0000


	//----- nvinfo : EIATTR_MAXREG_COUNT
	.align		4
        /*001c*/ 	.byte	0x03, 0x1b
        /*001e*/ 	.short	0x00ff


	//----- nvinfo : EIATTR_NUM_BARRIERS
	.align		4
        /*0020*/ 	.byte	0x02, 0x4c
        /*0022*/ 	.byte	0x01
	.zero		1


	//----- nvinfo : EIATTR_MERCURY_ISA_VERSION
	.align		4
        /*0024*/ 	.byte	0x03, 0x5f
        /*0026*/ 	.short	0x0101


	//----- nvinfo : EIATTR_COOP_GROUP_MASK_REGIDS
	.align		4
        /*0028*/ 	.byte	0x04, 0x29
        /*002a*/ 	.short	(.L_3807 - .L_3806)


	//   ....[0]....
.L_3806:
        /*002c*/ 	.word	0xffffffff


	//   ....[1]....
        /*0030*/ 	.word	0xffffffff


	//   ....[2]....
        /*0034*/ 	.word	0xffffffff


	//   ....[3]....
        /*0038*/ 	.word	0xffffffff


	//   ....[4]....
        /*003c*/ 	.word	0xffffffff


	//   ....[5]....
        /*0040*/ 	.word	0xffffffff


	//   ....[6]....
        /*0044*/ 	.word	0xffffffff


	//   ....[7]....
        /*0048*/ 	.word	0xffffffff


	//   ....[8]....
        /*004c*/ 	.word	0xffffffff


	//   ....[9]....
        /*0050*/ 	.word	0xffffffff


	//   ....[10]....
        /*0054*/ 	.word	0xffffffff


	//   ....[11]....
        /*0058*/ 	.word	0xffffffff


	//----- nvinfo : EIATTR_COOP_GROUP_INSTR_OFFSETS
	.align		4
.L_3807:
        /*005c*/ 	.byte	0x04, 0x28
        /*005e*/ 	.short	(.L_3809 - .L_3808)


	//   ....[0]....
.L_3808:
        /*0060*/ 	.word	0x000034b0


	//   ....[1]....
        /*0064*/ 	.word	0x00003500


	//   ....[2]....
        /*0068*/ 	.word	0x00003530


	//   ....[3]....
        /*006c*/ 	.word	0x00003560


	//   ....[4]....
        /*0070*/ 	.word	0x00003590


	//   ....[5]....
        /*0074*/ 	.word	0x000035c0


	//   ....[6]....
        /*0078*/ 	.word	0x00003610


	//   ....[7]....
        /*007c*/ 	.word	0x00003620


	//   ....[8]....
        /*0080*/ 	.word	0x00003670


	//   ....[9]....
        /*0084*/ 	.word	0x00003680


	//   ....[10]....
        /*0088*/ 	.word	0x00003710


	//   ....[11]....
        /*008c*/ 	.word	0x00003720


	//----- nvinfo : EIATTR_VRC_CTA_INIT_COUNT
	.align		4
.L_3809:
        /*0090*/ 	.byte	0x02, 0x4a
	.zero		1
	.zero		1


	//----- nvinfo : EIATTR_EXIT_INSTR_OFFSETS
	.align		4
        /*0094*/ 	.byte	0x04, 0x1c
        /*0096*/ 	.short	(.L_3811 - .L_3810)


	//   ....[0]....
.L_3810:
        /*0098*/ 	.word	0x00000290


	//   ....[1]....
        /*009c*/ 	.word	0x00000e50


	//   ....[2]....
        /*00a0*/ 	.word	0x00001350


	//   ....[3]....
        /*00a4*/ 	.word	0x00004100


	//----- nvinfo : EIATTR_MAX_THREADS
	.align		4
.L_3811:
        /*00a8*/ 	.byte	0x04, 0x05
        /*00aa*/ 	.short	(.L_3813 - .L_3812)
.L_3812:
        /*00ac*/ 	.word	0x00000020
        /*00b0*/ 	.word	0x00000001
        /*00b4*/ 	.word	0x00000001


	//----- nvinfo : EIATTR_CRS_STACK_SIZE
	.align		4
.L_3813:
        /*00b8*/ 	.byte	0x04, 0x1e
        /*00ba*/ 	.short	(.L_3815 - .L_3814)
.L_3814:
        /*00bc*/ 	.word	0x00000000


	//----- nvinfo : EIATTR_CBANK_PARAM_SIZE
	.align		4
.L_3815:
        /*00c0*/ 	.byte	0x03, 0x19
        /*00c2*/ 	.short	0x0188


	//----- nvinfo : EIATTR_PARAM_CBANK
	.align		4
        /*00c4*/ 	.byte	0x04, 0x0a
        /*00c6*/ 	.short	(.L_3817 - .L_3816)
	.align		4
.L_3816:
        /*00c8*/ 	.word	index@(.nv.constant0._Z25selective_scan_fwd_kernelI32Selective_Scan_fwd_kernel_traitsILi32ELi8ELi1ELb1ELb1ELb1ELb1ELb0EN3c108BFloat16EffEEv13SSMParamsBase)
        /*00cc*/ 	.short	0x0380
        /*00ce*/ 	.short	0x0188


	//----- nvinfo : EIATTR_SW_WAR
	.align		4
.L_3817:
        /*00d0*/ 	.byte	0x04, 0x36
        /*00d2*/ 	.short	(.L_3819 - .L_3818)
.L_3818:
        /*00d4*/ 	.word	0x00000008
.L_3819:


//--------------------- .nv.info._Z25selective_scan_fwd_kernelI32Selective_Scan_fwd_kernel_traitsILi32ELi8ELi1ELb1ELb1ELb1ELb1ELb1EN3c108BFloat16EffEEv13SSMParamsBase --------------------------
	.section	.nv.info._Z25selective_scan_fwd_kernelI32Selective_Scan_fwd_kernel_traitsILi32ELi8ELi1ELb1ELb1ELb1ELb1ELb1EN3c108BFloat16EffEEv13SSMParamsBase,"",@"SHT_CUDA_INFO"
	.sectionflags	@""
	.align	4


	//----- nvinfo : EIATTR_CUDA_API_VERSION
	.align		4
        /*0000*/ 	.byte	0x04, 0x37
        /*0002*/ 	.short	(.L_3821 - .L_3820)
.L_3820:
        /*0004*/ 	.word	0x00000082


	//----- nvinfo : EIATTR_KPARAM_INFO
	.align		4
.L_3821:
        /*0008*/ 	.byte	0x04, 0x17
        /*000a*/ 	.short	(.L_3823 - .L_3822)
.L_3822:
        /*000c*/ 	.word	0x00000000
        /*0010*/ 	.short	0x0000
        /*0012*/ 	.short	0x0000
        /*0014*/ 	.byte	0x00, 0xf0, 0x21, 0x06


	//----- nvinfo : EIATTR_SPARSE_MMA_MASK
	.align		4
.L_3823:
        /*0018*/ 	.byte	0x03, 0x50
        /*001a*/ 	.short	0x0000


	//----- nvinfo : EIATTR_MAXREG_COUNT
	.align		4
        /*001c*/ 	.byte	0x03, 0x1b
        /*001e*/ 	.short	0x00ff


	//----- nvinfo : EIATTR_NUM_BARRIERS
	.align		4
        /*0020*/ 	.byte	0x02, 0x4c
        /*0022*/ 	.byte	0x01
	.zero		1


	//----- nvinfo : EIATTR_MERCURY_ISA_VERSION
	.align		4
        /*0024*/ 	.byte	0x03, 0x5f
        /*0026*/ 	.short	0x0101


	//----- nvinfo : EIATTR_COOP_GROUP_MASK_REGIDS
	.align		4
        /*0028*/ 	.byte	0x04, 0x29
        /*002a*/ 	.short	(.L_3825 - .L_3824)


	//   ....[0]....
.L_3824:
        /*002c*/ 	.word	0xffffffff


	//   ....[1]....
        /*0030*/ 	.word	0xffffffff


	//   ....[2]....
        /*0034*/ 	.word	0xffffffff


	//   ....[3]....
        /*0038*/ 	.word	0xffffffff


	//   ....[4]....
        /*003c*/ 	.word	0xffffffff


	//   ....[5]....
        /*0040*/ 	.word	0xffffffff


	//   ....[6]....
        /*0044*/ 	.word	0xffffffff


	//   ....[7]....
        /*0048*/ 	.word	0xffffffff


	//   ....[8]....
        /*004c*/ 	.word	0xffffffff


	//   ....[9]....
        /*0050*/ 	.word	0xffffffff


	//   ....[10]....
        /*0054*/ 	.word	0xffffffff


	//   ....[11]....
        /*0058*/ 	.word	0xffffffff


	//   ....[12]....
        /*005c*/ 	.word	0xffffffff


	//   ....[13]....
        /*0060*/ 	.word	0xffffffff


	//   ....[14]....
        /*0064*/ 	.word	0xffffffff


	//   ....[15]....
        /*0068*/ 	.word	0xffffffff


	//   ....[16]....
        /*006c*/ 	.word	0xffffffff


	//   ....[17]....
        /*0070*/ 	.word	0xffffffff


	//   ....[18]....
        /*0074*/ 	.word	0xffffffff


	//----- nvinfo : EIATTR_COOP_GROUP_INSTR_OFFSETS
	.align		4
.L_3825:
        /*0078*/ 	.byte	0x04, 0x28
        /*007a*/ 	.short	(.L_3827 - .L_3826)


	//   ....[0]....
.L_3826:
        /*007c*/ 	.word	0x000017b0


	//   ....[1]....
        /*0080*/ 	.word	0x00001970


	//   ....[2]....
        /*0084*/ 	.word	0x00003630


	//   ....[3]....
        /*0088*/ 	.word	0x00003d10


	//   ....[4]....
        /*008c*/ 	.word	0x00004070


	//   ....[5]....
        /*0090*/ 	.word	0x000040b0


	//   ....[6]....
        /*0094*/ 	.word	0x000040e0


	//   ....[7]....
        /*0098*/ 	.word	0x00004110


	//   ....[8]....
        /*009c*/ 	.word	0x00004150


	//   ....[9]....
        /*00a0*/ 	.word	0x00004170


	//   ....[10]....
        /*00a4*/ 	.word	0x000041c0


	//   ....[11]....
        /*00a8*/ 	.word	0x000041d0


	//   ....[12]....
        /*00ac*/ 	.word	0x00004210


	//   ....[13]....
        /*00b0*/ 	.word	0x00004230


	//   ....[14]....
        /*00b4*/ 	.word	0x00004280


	//   ....[15]....
        /*00b8*/ 	.word	0x000042a0


	//   ....[16]....
        /*00bc*/ 	.word	0x00004a40


	//   ....[17]....
        /*00c0*/ 	.word	0x00004dd0


	//   ....[18]....
        /*00c4*/ 	.word	0x00005380


	//----- nvinfo : EIATTR_VRC_CTA_INIT_COUNT
	.align		4
.L_3827:
        /*00c8*/ 	.byte	0x02, 0x4a
	.zero		1
	.zero		1


	//----- nvinfo : EIATTR_EXIT_INSTR_OFFSETS
	.align		4
        /*00cc*/ 	.byte	0x04, 0x1c
        /*00ce*/ 	.short	(.L_3829 - .L_3828)


	//   ....[0]....
.L_3828:
        /*00d0*/ 	.word	0x000002e0


	//   ....[1]....
        /*00d4*/ 	.word	0x00000fa0


	//   ....[2]....
        /*00d8*/ 	.word	0x00001270


	//   ....[3]....
        /*00dc*/ 	.word	0x000055f0


	//----- nvinfo : EIATTR_MAX_THREADS
	.align		4
.L_3829:
        /*00e0*/ 	.byte	0x04, 0x05
        /*00e2*/ 	.short	(.L_3831 - .L_3830)
.L_3830:
        /*00e4*/ 	.word	0x00000020
        /*00e8*/ 	.word	0x00000001
        /*00ec*/ 	.word	0x00000001


	//----- nvinfo : EIATTR_CRS_STACK_SIZE
	.align		4
.L_3831:
        /*00f0*/ 	.byte	0x04, 0x1e
        /*00f2*/ 	.short	(.L_3833 - .L_3832)
.L_3832:
        /*00f4*/ 	.word	0x00000000


	//----- nvinfo : EIATTR_CBANK_PARAM_SIZE
	.align		4
.L_3833:
        /*00f8*/ 	.byte	0x03, 0x19
        /*00fa*/ 	.short	0x0188


	//----- nvinfo : EIATTR_PARAM_CBANK
	.align		4
        /*00fc*/ 	.byte	0x04, 0x0a
        /*00fe*/ 	.short	(.L_3835 - .L_3834)
	.align		4
.L_3834:
        /*0100*/ 	.word	index@(.nv.constant0._Z25selective_scan_fwd_kernelI32Selective_Scan_fwd_kernel_traitsILi32ELi8ELi1ELb1ELb1ELb1ELb1ELb1EN3c108BFloat16EffEEv13SSMParamsBase)
        /*0104*/ 	.short	0x0380
        /*0106*/ 	.short	0x0188


	//----- nvinfo : EIATTR_SW_WAR
	.align		4
.L_3835:
        /*0108*/ 	.byte	0x04, 0x36
        /*010a*/ 	.short	(.L_3837 - .L_3836)
.L_3836:
        /*010c*/ 	.word	0x00000008
.L_3837:


//--------------------- .nv.info._Z25selective_scan_fwd_kernelI32Selective_Scan_fwd_kernel_traitsILi32ELi4ELi1ELb0ELb1ELb1ELb0ELb0EN3c108BFloat16EffEEv13SSMParamsBase --------------------------
	.section	.nv.info._Z25selective_scan_fwd_kernelI32Selective_Scan_fwd_kernel_traitsILi32ELi4ELi1ELb0ELb1ELb1ELb0ELb0EN3c108BFloat16EffEEv13SSMParamsBase,"",@"SHT_CUDA_INFO"
	.sectionflags	@""
	.align	4


	//----- nvinfo : EIATTR_CUDA_API_VERSION
	.align		4
        /*0000*/ 	.byte	0x04, 0x37
        /*0002*/ 	.short	(.L_3839 - .L_3838)
.L_3838:
        /*0004*/ 	.word	0x00000082


	//----- nvinfo : EIATTR_KPARAM_INFO
	.align		4
.L_3839:
        /*0008*/ 	.byte	0x04, 0x17
        /*000a*/ 	.short	(.L_3841 - .L_3840)
.L_3840:
        /*000c*/ 	.word	0x00000000
        /*0010*/ 	.short	0x0000
        /*0012*/ 	.short	0x0000
        /*0014*/ 	.byte	0x00, 0xf0, 0x21, 0x06


	//----- nvinfo : EIATTR_SPARSE_MMA_MASK
	.align		4
.L_3841:
        /*0018*/ 	.byte	0x03, 0x50
        /*001a*/ 	.short	0x0000


	//----- nvinfo : EIATTR_MAXREG_COUNT
	.align		4
        /*001c*/ 	.byte	0x03, 0x1b
        /*001e*/ 	.short	0x00ff


	//----- nvinfo : EIATTR_NUM_BARRIERS
	.align		4
        /*0020*/ 	.byte	0x02, 0x4c
        /*0022*/ 	.byte	0x01
	.zero		1


	//----- nvinfo : EIATTR_MERCURY_ISA_VERSION
	.align		4
        /*0024*/ 	.byte	0x03, 0x5f
        /*0026*/ 	.short	0x0101


	//----- nvinfo : EIATTR_COOP_GROUP_MASK_REGIDS
	.align		4
        /*0028*/ 	.byte	0x04, 0x29
        /*002a*/ 	.short	(.L_3843 - .L_3842)


	//   ....[0]....
.L_3842:
        /*002c*/ 	.word	0xffffffff


	//   ....[1]....
        /*0030*/ 	.word	0xffffffff


	//   ....[2]....
        /*0034*/ 	.word	0xffffffff


	//   ....[3]....
        /*0038*/ 	.word	0xffffffff


	//   ....[4]....
        /*003c*/ 	.word	0xffffffff


	//   ....[5]....
        /*0040*/ 	.word	0xffffffff


	//   ....[6]....
        /*0044*/ 	.word	0xffffffff


	//   ....[7]....
        /*0048*/ 	.word	0xffffffff


	//   ....[8]....
        /*004c*/ 	.word	0xffffffff


	//   ....[9]....
        /*0050*/ 	.word	0xffffffff


	//   ....[10]....
        /*0054*/ 	.word	0xffffffff


	//   ....[11]....
        /*0058*/ 	.word	0xffffffff


	//   ....[12]....
        /*005c*/ 	.word	0xffffffff


	//   ....[13]....
        /*0060*/ 	.word	0xffffffff


	//   ....[14]....
        /*0064*/ 	.word	0xffffffff


	//   ....[15]....
        /*0068*/ 	.word	0xffffffff


	//   ....[16]....
        /*006c*/ 	.word	0xffffffff


	//----- nvinfo : EIATTR_COOP_GROUP_INSTR_OFFSETS
	.align		4
.L_3843:
        /*0070*/ 	.byte	0x04, 0x28
        /*0072*/ 	.short	(.L_3845 - .L_3844)


	//   ....[0]....
.L_3844:
        /*0074*/ 	.word	0x00001360


	//   ....[1]....
        /*0078*/ 	.word	0x00001420


	//   ....[2]....
        /*007c*/ 	.word	0x00002450


	//   ....[3]....
        /*0080*/ 	.word	0x00002580


	//   ....[4]....
        /*0084*/ 	.word	0x00002990


	//   ....[5]....
        /*0088*/ 	.word	0x000029c0


	//   ....[6]....
        /*008c*/ 	.word	0x00002a00


	//   ....[7]....
        /*0090*/ 	.word	0x00002a30


	//   ....[8]....
        /*0094*/ 	.word	0x00002a80


	//   ....[9]....
        /*0098*/ 	.word	0x00002a90


	//   ....[10]....
        /*009c*/ 	.word	0x00002ae0


	//   ....[11]....
        /*00a0*/ 	.word	0x00002af0


	//   ....[12]....
        /*00a4*/ 	.word	0x00002b30


	//   ....[13]....
        /*00a8*/ 	.word	0x00002b50


	//   ....[14]....
        /*00ac*/ 	.word	0x00002be0


	//   ....[15]....
        /*00b0*/ 	.word	0x00002bf0


	//   ....[16]....
        /*00b4*/ 	.word	0x00003010


	//----- nvinfo : EIATTR_VRC_CTA_INIT_COUNT
	.align		4
.L_3845:
        /*00b8*/ 	.byte	0x02, 0x4a
	.zero		1
	.zero		1


	//----- nvinfo : EIATTR_EXIT_INSTR_OFFSETS
	.align		4
        /*00bc*/ 	.byte	0x04, 0x1c
        /*00be*/ 	.short	(.L_3847 - .L_3846)


	//   ....[0]....
.L_3846:
        /*00c0*/ 	.word	0x00000280


	//   ....[1]....
        /*00c4*/ 	.word	0x00000e80


	//   ....[2]....
        /*00c8*/ 	.word	0x00001140


	//   ....[3]....
        /*00cc*/ 	.word	0x00003210


	//----- nvinfo : EIATTR_MAX_THREADS
	.align		4
.L_3847:
        /*00d0*/ 	.byte	0x04, 0x05
        /*00d2*/ 	.short	(.L_3849 - .L_3848)
.L_3848:
        /*00d4*/ 	.word	0x00000020
        /*00d8*/ 	.word	0x00000001
        /*00dc*/ 	.word	0x00000001


	//----- nvinfo : EIATTR_CRS_STACK_SIZE
	.align		4
.L_3849:
        /*00e0*/ 	.byte	0x04, 0x1e
        /*00e2*/ 	.short	(.L_3851 - .L_3850)
.L_3850:
        /*00e4*/ 	.word	0x00000000


	//----- nvinfo : EIATTR_CBANK_PARAM_SIZE
	.align		4
.L_3851:
        /*00e8*/ 	.byte	0x03, 0x19
        /*00ea*/ 	.short	0x0188


	//----- nvinfo : EIATTR_PARAM_CBANK
	.align		4
        /*00ec*/ 	.byte	0x04, 0x0a
        /*00ee*/ 	.short	(.L_3853 - .L_3852)
	.align		4
.L_3852:
        /*00f0*/ 	.word	index@(.nv.constant0._Z25selective_scan_fwd_kernelI32Selective_Scan_fwd_kernel_traitsILi32ELi4ELi1ELb0ELb1ELb1ELb0ELb0EN3c108BFloat16EffEEv13SSMParamsBase)
        /*00f4*/ 	.short	0x0380
        /*00f6*/ 	.short	0x0188


	//----- nvinfo : EIATTR_SW_WAR
	.align		4
.L_3853:
        /*00f8*/ 	.byte	0x04, 0x36
        /*00fa*/ 	.short	(.L_3855 - .L_3854)
.L_3854:
        /*00fc*/ 	.word	0x00000008
.L_3855:


//--------------------- .nv.info._Z25selective_scan_fwd_kernelI32Selective_Scan_fwd_kernel_traitsILi32ELi4ELi1ELb0ELb1ELb1ELb0ELb1EN3c108BFloat16EffEEv13SSMParamsBase --------------------------
	.section	.nv.info._Z25selective_scan_fwd_kernelI32Selective_Scan_fwd_kernel_traitsILi32ELi4ELi1ELb0ELb1ELb1ELb0ELb1EN3c108BFloat16EffEEv13SSMParamsBase,"",@"SHT_CUDA_INFO"
	.sectionflags	@""
	.align	4


	//----- nvinfo : EIATTR_CUDA_API_VERSION
	.align		4
        /*0000*/ 	.byte	0x04, 0x37
        /*0002*/ 	.short	(.L_3857 - .L_3856)
.L_3856:
        /*0004*/ 	.word	0x00000082


	//----- nvinfo : EIATTR_KPARAM_INFO
	.align		4
.L_3857:
        /*0008*/ 	.byte	0x04, 0x17
        /*000a*/ 	.short	(.L_3859 - .L_3858)
.L_3858:
        /*000c*/ 	.word	0x00000000
        /*0010*/ 	.short	0x0000
        /*0012*/ 	.short	0x0000
        /*0014*/ 	.byte	0x00, 0xf0, 0x21, 0x06


	//----- nvinfo : EIATTR_SPARSE_MMA_MASK
	.align		4
.L_3859:
        /*0018*/ 	.byte	0x03, 0x50
        /*001a*/ 	.short	0x0000


	//----- nvinfo : EIATTR_MAXREG_COUNT
	.align		4
        /*001c*/ 	.byte	0x03, 0x1b
        /*001e*/ 	.short	0x00ff


	//----- nvinfo : EIATTR_NUM_BARRIERS
	.align		4
        /*0020*/ 	.byte	0x02, 0x4c
        /*0022*/ 	.byte	0x01
	.zero		1


	//----- nvinfo : EIATTR_MERCURY_ISA_VERSION
	.align		4
        /*0024*/ 	.byte	0x03, 0x5f
        /*0026*/ 	.short	0x0101


	//----- nvinfo : EIATTR_COOP_GROUP_MASK_REGIDS
	.align		4
        /*0028*/ 	.byte	0x04, 0x29
        /*002a*/ 	.short	(.L_3861 - .L_3860)


	//   ....[0]....
.L_3860:
        /*002c*/ 	.word	0xffffffff


	//   ....[1]....
        /*0030*/ 	.word	0xffffffff


	//   ....[2]....
        /*0034*/ 	.word	0xffffffff


	//   ....[3]....
        /*0038*/ 	.word	0xffffffff


	//   ....[4]....
        /*003c*/ 	.word	0xffffffff


	//   ....[5]....
        /*0040*/ 	.word	0xffffffff


	//   ....[6]....
        /*0044*/ 	.word	0xffffffff


	//   ....[7]....
        /*0048*/ 	.word	0xffffffff


	//   ....[8]....
        /*004c*/ 	.word	0xffffffff


	//   ....[9]....
        /*0050*/ 	.word	0xffffffff


	//   ....[10]....
        /*0054*/ 	.word	0xffffffff


	//   ....[11]....
        /*0058*/ 	.word	0xffffffff


	//   ....[12]....
        /*005c*/ 	.word	0xffffffff


	//   ....[13]....
        /*0060*/ 	.word	0xffffffff


	//   ....[14]....
        /*0064*/ 	.word	0xffffffff


	//   ....[15]....
        /*0068*/ 	.word	0xffffffff


	//   ....[16]....
        /*006c*/ 	.word	0xffffffff


	//----- nvinfo : EIATTR_COOP_GROUP_INSTR_OFFSETS
	.align		4
.L_3861:
        /*0070*/ 	.byte	0x04, 0x28
        /*0072*/ 	.short	(.L_3863 - .L_3862)


	//   ....[0]....
.L_3862:
        /*0074*/ 	.word	0x00001430


	//   ....[1]....
        /*0078*/ 	.word	0x000014f0


	//   ....[2]....
        /*007c*/ 	.word	0x000024f0


	//   ....[3]....
        /*0080*/ 	.word	0x00002610


	//   ....[4]....
        /*0084*/ 	.word	0x00002a30


	//   ....[5]....
        /*0088*/ 	.word	0x00002a60


	//   ....[6]....
        /*008c*/ 	.word	0x00002aa0


	//   ....[7]....
        /*0090*/ 	.word	0x00002ad0


	//   ....[8]....
        /*0094*/ 	.word	0x00002b20


	//   ....[9]....
        /*0098*/ 	.word	0x00002b30


	//   ....[10]....
        /*009c*/ 	.word	0x00002b80


	//   ....[11]....
        /*00a0*/ 	.word	0x00002b90


	//   ....[12]....
        /*00a4*/ 	.word	0x00002bd0


	//   ....[13]....
        /*00a8*/ 	.word	0x00002bf0


	//   ....[14]....
        /*00ac*/ 	.word	0x00002c80


	//   ....[15]....
        /*00b0*/ 	.word	0x00002c90


	//   ....[16]....
        /*00b4*/ 	.word	0x000030b0


	//----- nvinfo : EIATTR_VRC_CTA_INIT_COUNT
	.align		4
.L_3863:
        /*00b8*/ 	.byte	0x02, 0x4a
	.zero		1
	.zero		1


	//----- nvinfo : EIATTR_EXIT_INSTR_OFFSETS
	.align		4
        /*00bc*/ 	.byte	0x04, 0x1c
        /*00be*/ 	.short	(.L_3865 - .L_3864)


	//   ....[0]....
.L_3864:
        /*00c0*/ 	.word	0x000002d0


	//   ....[1]....
        /*00c4*/ 	.word	0x00000f40


	//   ....[2]....
        /*00c8*/ 	.word	0x00001210


	//   ....[3]....
        /*00cc*/ 	.word	0x000032b0


	//----- nvinfo : EIATTR_MAX_THREADS
	.align		4
.L_3865:
        /*00d0*/ 	.byte	0x04, 0x05
        /*00d2*/ 	.short	(.L_3867 - .L_3866)
.L_3866:
        /*00d4*/ 	.word	0x00000020
        /*00d8*/ 	.word	0x00000001
        /*00dc*/ 	.word	0x00000001


	//----- nvinfo : EIATTR_CRS_STACK_SIZE
	.align		4
.L_3867:
        /*00e0*/ 	.byte	0x04, 0x1e
        /*00e2*/ 	.short	(.L_3869 - .L_3868)
.L_3868:
        /*00e4*/ 	.word	0x00000000


	//----- nvinfo : EIATTR_CBANK_PARAM_SIZE
	.align		4
.L_3869:
        /*00e8*/ 	.byte	0x03, 0x19
        /*00ea*/ 	.short	0x0188


	//----- nvinfo : EIATTR_PARAM_CBANK
	.align		4
        /*00ec*/ 	.byte	0x04, 0x0a
        /*00ee*/ 	.short	(.L_3871 - .L_3870)
	.align		4
.L_3870:
        /*00f0*/ 	.word	index@(.nv.constant0._Z25selective_scan_fwd_kernelI32Selective_Scan_fwd_kernel_traitsILi32ELi4ELi1ELb0ELb1ELb1ELb0ELb1EN3c108BFloat16EffEEv13SSMParamsBase)
        /*00f4*/ 	.short	0x0380
        /*00f6*/ 	.short	0x0188


	//----- nvinfo : EIATTR_SW_WAR
	.align		4
.L_3871:
        /*00f8*/ 	.byte	0x04, 0x36
        /*00fa*/ 	.short	(.L_3873 - .L_3872)
.L_3872:
        /*00fc*/ 	.word	0x00000008
.L_3873:


//--------------------- .nv.info._Z25selective_scan_fwd_kernelI32Selective_Scan_fwd_kernel_traitsILi32ELi4ELi1ELb0ELb1ELb1ELb1ELb0EN3c108BFloat16EffEEv13SSMParamsBase --------------------------
	.section	.nv.info._Z25selective_scan_fwd_kernelI32Selective_Scan_fwd_kernel_traitsILi32ELi4ELi1ELb0ELb1ELb1ELb1ELb0EN3c108BFloat16EffEEv13SSMParamsBase,"",@"SHT_CUDA_INFO"
	.sectionflags	@""
	.align	4


	//----- nvinfo : EIATTR_CUDA_API_VERSION
	.align		4
        /*0000*/ 	.byte	0x04, 0x37
        /*0002*/ 	.short	(.L_3875 - .L_3874)
.L_3874:
        /*0004*/ 	.word	0x00000082


	//----- nvinfo : EIATTR_KPARAM_INFO
	.align		4
.L_3875:
        /*0008*/ 	.byte	0x04, 0x17
        /*000a*/ 	.short	(.L_3877 - .L_3876)
.L_3876:
        /*000c*/ 	.word	0x00000000
        /*0010*/ 	.short	0x0000
        /*0012*/ 	.short	0x0000
        /*0014*/ 	.byte	0x00, 0xf0, 0x21, 0x06


	//----- nvinfo : EIATTR_SPARSE_MMA_MASK
	.align		4
.L_3877:
        /*0018*/ 	.byte	0x03, 0x50
        /*001a*/ 	.short	0x0000


	//----- nvinfo : EIATTR_MAXREG_COUNT
	.align		4
        /*001c*/ 	.byte	0x03, 0x1b
        /*001e*/ 	.short	0x00ff


	//----- nvinfo : EIATTR_NUM_BARRIERS
	.align		4
        /*0020*/ 	.byte	0x02, 0x4c
        /*0022*/ 	.byte	0x01
	.zero		1


	//----- nvinfo : EIATTR_MERCURY_ISA_VERSION
	.align		4
        /*0024*/ 	.byte	0x03, 0x5f
        /*0026*/ 	.short	0x0101


	//----- nvinfo : EIATTR_COOP_GROUP_MASK_REGIDS
	.align		4
        /*0028*/ 	.byte	0x04, 0x29
        /*002a*/ 	.short	(.L_3879 - .L_3878)


	//   ....[0]....
.L_3878:
        /*002c*/ 	.word	0xffffffff


	//   ....[1]....
        /*0030*/ 	.word	0xffffffff


	//   ....[2]....
        /*0034*/ 	.word	0xffffffff


	//   ....[3]....
        /*0038*/ 	.word	0xffffffff


	//   ....[4]....
        /*003c*/ 	.word	0xffffffff


	//   ....[5]....
        /*0040*/ 	.word	0xffffffff


	//   ....[6]....
        /*0044*/ 	.word	0xffffffff


	//   ....[7]....
        /*0048*/ 	.word	0xffffffff


	//   ....[8]....
        /*004c*/ 	.word	0xffffffff


	//   ....[9]....
        /*0050*/ 	.word	0xffffffff


	//   ....[10]....
        /*0054*/ 	.word	0xffffffff


	//   ....[11]....
        /*0058*/ 	.word	0xffffffff


	//   ....[12]....
        /*005c*/ 	.word	0xffffffff


	//   ....[13]....
        /*0060*/ 	.word	0xffffffff


	//   ....[14]....
        /*0064*/ 	.word	0xffffffff


	//   ....[15]....
        /*0068*/ 	.word	0xffffffff


	//   ....[16]....
        /*006c*/ 	.word	0xffffffff


	//   ....[17]....
        /*0070*/ 	.word	0xffffffff


	//   ....[18]....
        /*0074*/ 	.word	0xffffffff


	//----- nvinfo : EIATTR_COOP_GROUP_INSTR_OFFSETS
	.align		4
.L_3879:
        /*0078*/ 	.byte	0x04, 0x28
        /*007a*/ 	.short	(.L_3881 - .L_3880)


	//   ....[0]....
.L_3880:
        /*007c*/ 	.word	0x00001320


	//   ....[1]....
        /*0080*/ 	.word	0x000013e0


	//   ....[2]....
        /*0084*/ 	.word	0x000023e0


	//   ....[3]....
        /*0088*/ 	.word	0x00002720


	//   ....[4]....
        /*008c*/ 	.word	0x00002940


	//   ....[5]....
        /*0090*/ 	.word	0x00002970


	//   ....[6]....
        /*0094*/ 	.word	0x000029b0


	//   ....[7]....
        /*0098*/ 	.word	0x000029e0


	//   ....[8]....
        /*009c*/ 	.word	0x00002a30


	//   ....[9]....
        /*00a0*/ 	.word	0x00002a40


	//   ....[10]....
        /*00a4*/ 	.word	0x00002a90


	//   ....[11]....
        /*00a8*/ 	.word	0x00002aa0


	//   ....[12]....
        /*00ac*/ 	.word	0x00002ae0


	//   ....[13]....
        /*00b0*/ 	.word	0x00002b00


	//   ....[14]....
        /*00b4*/ 	.word	0x00002b50


	//   ....[15]....
        /*00b8*/ 	.word	0x00002b70


	//   ....[16]....
        /*00bc*/ 	.word	0x00003040


	//   ....[17]....
        /*00c0*/ 	.word	0x00003390


	//   ....[18]....
        /*00c4*/ 	.word	0x000035d0


	//----- nvinfo : EIATTR_VRC_CTA_INIT_COUNT
	.align		4
.L_3881:
        /*00c8*/ 	.byte	0x02, 0x4a
	.zero		1
	.zero		1


	//----- nvinfo : EIATTR_EXIT_INSTR_OFFSETS
	.align		4
        /*00cc*/ 	.byte	0x04, 0x1c
        /*00ce*/ 	.short	(.L_3883 - .L_3882)


	//   ....[0]....
.L_3882:
        /*00d0*/ 	.word	0x00000280


	//   ....[1]....
        /*00d4*/ 	.word	0x00000e90


	//   ....[2]....
        /*00d8*/ 	.word	0x00001100


	//   ....[3]....
        /*00dc*/ 	.word	0x00003780


	//----- nvinfo : EIATTR_MAX_THREADS
	.align		4
.L_3883:
        /*00e0*/ 	.byte	0x04, 0x05
        /*00e2*/ 	.short	(.L_3885 - .L_3884)
.L_3884:
        /*00e4*/ 	.word	0x00000020
        /*00e8*/ 	.word	0x00000001
        /*00ec*/ 	.word	0x00000001


	//----- nvinfo : EIATTR_CRS_STACK_SIZE
	.align		4
.L_3885:
        /*00f0*/ 	.byte	0x04, 0x1e
        /*00f2*/ 	.short	(.L_3887 - .L_3886)
.L_3886:
        /*00f4*/ 	.word	0x00000000


	//----- nvinfo : EIATTR_CBANK_PARAM_SIZE
	.align		4
.L_3887:
        /*00f8*/ 	.byte	0x03, 0x19
        /*00fa*/ 	.short	0x0188


	//----- nvinfo : EIATTR_PARAM_CBANK
	.align		4
        /*00fc*/ 	.byte	0x04, 0x0a
        /*00fe*/ 	.short	(.L_3889 - .L_3888)
	.align		4
.L_3888:
        /*0100*/ 	.word	index@(.nv.constant0._Z25selective_scan_fwd_kernelI32Selective_Scan_fwd_kernel_traitsILi32ELi4ELi1ELb0ELb1ELb1ELb1ELb0EN3c108BFloat16EffEEv13SSMParamsBase)
        /*0104*/ 	.short	0x0380
        /*0106*/ 	.short	0x0188


	//----- nvinfo : EIATTR_SW_WAR
	.align		4
.L_3889:
        /*0108*/ 	.byte	0x04, 0x36
        /*010a*/ 	.short	(.L_3891 - .L_3890)
.L_3890:
        /*010c*/ 	.word	0x00000008
.L_3891:


//--------------------- .nv.info._Z25selective_scan_fwd_kernelI32Selective_Scan_fwd_kernel_traitsILi32ELi4ELi1ELb0ELb1ELb1ELb1ELb1EN3c108BFloat16EffEEv13SSMParamsBase --------------------------
	.section	.nv.info._Z25selective_scan_fwd_kernelI32Selective_Scan_fwd_kernel_traitsILi32ELi4ELi1ELb0ELb1ELb1ELb1ELb1EN3c108BFloat16EffEEv13SSMParamsBase,"",@"SHT_CUDA_INFO"
	.sectionflags	@""
	.align	4


	//----- nvinfo : EIATTR_CUDA_API_VERSION
	.align		4
        /*0000*/ 	.byte	0x04, 0x37
        /*0002*/ 	.short	(.L_3893 - .L_3892)
.L_3892:
        /*0004*/ 	.word	0x00000082


	//----- nvinfo : EIATTR_KPARAM_INFO
	.align		4
.L_3893:
        /*0008*/ 	.byte	0x04, 0x17
        /*000a*/ 	.short	(.L_3895 - .L_3894)
.L_3894:
        /*000c*/ 	.word	0x00000000
        /*0010*/ 	.short	0x0000
        /*0012*/ 	.short	0x0000
        /*0014*/ 	.byte	0x00, 0xf0, 0x21, 0x06


	//----- nvinfo : EIATTR_SPARSE_MMA_MASK
	.align		4
.L_3895:
        /*0018*/ 	.byte	0x03, 0x50
        /*001a*/ 	.short	0x0000


	//----- nvinfo : EIATTR_MAXREG_COUNT
	.align		4
        /*001c*/ 	.byte	0x03, 0x1b
        /*001e*/ 	.short	0x00ff


	//----- nvinfo : EIATTR_NUM_BARRIERS
	.align		4
        /*0020*/ 	.byte	0x02, 0x4c
        /*0022*/ 	.byte	0x01
	.zero		1


	//----- nvinfo : EIATTR_MERCURY_ISA_VERSION
	.align		4
        /*0024*/ 	.byte	0x03, 0x5f
        /*0026*/ 	.short	0x0101


	//----- nvinfo : EIATTR_COOP_GROUP_MASK_REGIDS
	.align		4
        /*0028*/ 	.byte	0x04, 0x29
        /*002a*/ 	.short	(.L_3897 - .L_3896)


	//   ....[0]....
.L_3896:
        /*002c*/ 	.word	0xffffffff


	//   ....[1]....
        /*0030*/ 	.word	0xffffffff


	//   ....[2]....
        /*0034*/ 	.word	0xffffffff


	//   ....[3]....
        /*0038*/ 	.word	0xffffffff


	//   ....[4]....
        /*003c*/ 	.word	0xffffffff


	//   ....[5]....
        /*0040*/ 	.word	0xffffffff


	//   ....[6]....
        /*0044*/ 	.word	0xffffffff


	//   ....[7]....
        /*0048*/ 	.word	0xffffffff


	//   ....[8]....
        /*004c*/ 	.word	0xffffffff


	//   ....[9]....
        /*0050*/ 	.word	0xffffffff


	//   ....[10]....
        /*0054*/ 	.word	0xffffffff


	//   ....[11]....
        /*0058*/ 	.word	0xffffffff


	//   ....[12]....
        /*005c*/ 	.word	0xffffffff


	//   ....[13]....
        /*0060*/ 	.word	0xffffffff


	//   ....[14]....
        /*0064*/ 	.word	0xffffffff


	//   ....[15]....
        /*0068*/ 	.word	0xffffffff


	//   ....[16]....
        /*006c*/ 	.word	0xffffffff


	//   ....[17]....
        /*0070*/ 	.word	0xffffffff


	//   ....[18]....
        /*0074*/ 	.word	0xffffffff


	//----- nvinfo : EIATTR_COOP_GROUP_INSTR_OFFSETS
	.align		4
.L_3897:
        /*0078*/ 	.byte	0x04, 0x28
        /*007a*/ 	.short	(.L_3899 - .L_3898)


	//   ....[0]....
.L_3898:
        /*007c*/ 	.word	0x000013c0


	//   ....[1]....
        /*0080*/ 	.word	0x00001480


	//   ....[2]....
        /*0084*/ 	.word	0x00002490


	//   ....[3]....
        /*0088*/ 	.word	0x000027d0


	//   ....[4]....
        /*008c*/ 	.word	0x000029f0


	//   ....[5]....
        /*0090*/ 	.word	0x00002a20


	//   ....[6]....
        /*0094*/ 	.word	0x00002a60


	//   ....[7]....
        /*0098*/ 	.word	0x00002a90


	//   ....[8]....
        /*009c*/ 	.word	0x00002ae0


	//   ....[9]....
        /*00a0*/ 	.word	0x00002af0


	//   ....[10]....
        /*00a4*/ 	.word	0x00002b40


	//   ....[11]....
        /*00a8*/ 	.word	0x00002b50


	//   ....[12]....
        /*00ac*/ 	.word	0x00002b90


	//   ....[13]....
        /*00b0*/ 	.word	0x00002bb0


	//   ....[14]....
        /*00b4*/ 	.word	0x00002c00


	//   ....[15]....
        /*00b8*/ 	.word	0x00002c20


	//   ....[16]....
        /*00bc*/ 	.word	0x00003150


	//   ....[17]....
        /*00c0*/ 	.word	0x000033f0


	//   ....[18]....
        /*00c4*/ 	.word	0x00003630


	//----- nvinfo : EIATTR_VRC_CTA_INIT_COUNT
	.align		4
.L_3899:
        /*00c8*/ 	.byte	0x02, 0x4a
	.zero		1
	.zero		1


	//----- nvinfo : EIATTR_EXIT_INSTR_OFFSETS
	.align		4
        /*00cc*/ 	.byte	0x04, 0x1c
        /*00ce*/ 	.short	(.L_3901 - .L_3900)


	//   ....[0]....
.L_3900:
        /*00d0*/ 	.word	0x000002e0


	//   ....[1]....
        /*00d4*/ 	.word	0x00000f50


	//   ....[2]....
        /*00d8*/ 	.word	0x000011a0


	//   ....[3]....
        /*00dc*/ 	.word	0x000038b0


	//----- nvinfo : EIATTR_MAX_THREADS
	.align		4
.L_3901:
        /*00e0*/ 	.byte	0x04, 0x05
        /*00e2*/ 	.short	(.L_3903 - .L_3902)
.L_3902:
        /*00e4*/ 	.word	0x00000020
        /*00e8*/ 	.word	0x00000001
        /*00ec*/ 	.word	0x00000001


	//----- nvinfo : EIATTR_CRS_STACK_SIZE
	.align		4
.L_3903:
        /*00f0*/ 	.byte	0x04, 0x1e
        /*00f2*/ 	.short	(.L_3905 - .L_3904)
.L_3904:
        /*00f4*/ 	.word	0x00000000


	//----- nvinfo : EIATTR_CBANK_PARAM_SIZE
	.align		4
.L_3905:
        /*00f8*/ 	.byte	0x03, 0x19
        /*00fa*/ 	.short	0x0188


	//----- nvinfo : EIATTR_PARAM_CBANK
	.align		4
        /*00fc*/ 	.byte	0x04, 0x0a
        /*00fe*/ 	.short	(.L_3907 - .L_3906)
	.align		4
.L_3906:
        /*0100*/ 	.word	index@(.nv.constant0._Z25selective_scan_fwd_kernelI32Selective_Scan_fwd_kernel_traitsILi32ELi4ELi1ELb0ELb1ELb1ELb1ELb1EN3c108BFloat16EffEEv13SSMParamsBase)
        /*0104*/ 	.short	0x0380
        /*0106*/ 	.short	0x0188


	//----- nvinfo : EIATTR_SW_WAR
	.align		4
.L_3907:
        /*0108*/ 	.byte	0x04, 0x36
        /*010a*/ 	.short	(.L_3909 - .L_3908)
.L_3908:
        /*010c*/ 	.word	0x00000008
.L_3909:


//--------------------- .nv.info._Z25selective_scan_fwd_kernelI32Selective_Scan_fwd_kernel_traitsILi32ELi4ELi1ELb1ELb1ELb1ELb0ELb0EN3c108BFloat16EffEEv13SSMParamsBase --------------------------
	.section	.nv.info._Z25selective_scan_fwd_kernelI32Selective_Scan_fwd_kernel_traitsILi32ELi4ELi1ELb1ELb1ELb1ELb0ELb0EN3c108BFloat16EffEEv13SSMParamsBase,"",@"SHT_CUDA_INFO"
	.sectionflags	@""
	.align	4


	//----- nvinfo : EIATTR_CUDA_API_VERSION
	.align		4
        /*0000*/ 	.byte	0x04, 0x37
        /*0002*/ 	.short	(.L_3911 - .L_3910)
.L_3910:
        /*0004*/ 	.word	0x00000082


	//----- nvinfo : EIATTR_KPARAM_INFO
	.align		4
.L_3911:
        /*0008*/ 	.byte	0x04, 0x17
        /*000a*/ 	.short	(.L_3913 - .L_3912)
.L_3912:
        /*000c*/ 	.word	0x00000000
        /*0010*/ 	.short	0x0000
        /*0012*/ 	.short	0x0000
        /*0014*/ 	.byte	0x00, 0xf0, 0x21, 0x06


	//----- nvinfo : EIATTR_SPARSE_MMA_MASK
	.align		4
.L_3913:
        /*0018*/ 	.byte	0x03, 0x50
        /*001a*/ 	.short	0x0000


	//----- nvinfo : EIATTR_MAXREG_COUNT
	.align		4
        /*001c*/ 	.byte	0x03, 0x1b
        /*001e*/ 	.short	0x00ff


	//----- nvinfo : EIATTR_NUM_BARRIERS
	.align		4
        /*0020*/ 	.byte	0x02, 0x4c
        /*0022*/ 	.byte	0x01
	.zero		1


	//----- nvinfo : EIATTR_MERCURY_ISA_VERSION
	.align		4
        /*0024*/ 	.byte	0x03, 0x5f
        /*0026*/ 	.short	0x0101


	//----- nvinfo : EIATTR_COOP_GROUP_MASK_REGIDS
	.align		4
        /*0028*/ 	.byte	0x04, 0x29
        /*002a*/ 	.short	(.L_3915 - .L_3914)


	//   ....[0]....
.L_3914:
        /*002c*/ 	.word	0xffffffff


	//   ....[1]....
        /*0030*/ 	.word	0xffffffff


	//   ....[2]....
        /*0034*/ 	.word	0xffffffff


	//   ....[3]....
        /*0038*/ 	.word	0xffffffff


	//   ....[4]....
        /*003c*/ 	.word	0xffffffff


	//   ....[5]....
        /*0040*/ 	.word	0xffffffff


	//   ....[6]....
        /*0044*/ 	.word	0xffffffff


	//   ....[7]....
        /*0048*/ 	.word	0xffffffff


	//   ....[8]....
        /*004c*/ 	.word	0xffffffff


	//   ....[9]....
        /*0050*/ 	.word	0xffffffff


	//   ....[10]....
        /*0054*/ 	.word	0xffffffff


	//   ....[11]....
        /*0058*/ 	.word	0xffffffff


	//----- nvinfo : EIATTR_COOP_GROUP_INSTR_OFFSETS
	.align		4
.L_3915:
        /*005c*/ 	.byte	0x04, 0x28
        /*005e*/ 	.short	(.L_3917 - .L_3916)


	//   ....[0]....
.L_3916:
        /*0060*/ 	.word	0x00002600


	//   ....[1]....
        /*0064*/ 	.word	0x00002630


	//   ....[2]....
        /*0068*/ 	.word	0x00002670


	//   ....[3]....
        /*006c*/ 	.word	0x000026a0


	//   ....[4]....
        /*0070*/ 	.word	0x000026f0


	//   ....[5]....
        /*0074*/ 	.word	0x00002700


	//   ....[6]....
        /*0078*/ 	.word	0x00002750


	//   ....[7]....
        /*007c*/ 	.word	0x00002760


	//   ....[8]....
        /*0080*/ 	.word	0x000027a0


	//   ....[9]....
        /*0084*/ 	.word	0x000027c0


	//   ....[10]....
        /*0088*/ 	.word	0x00002850


	//   ....[11]....
        /*008c*/ 	.word	0x00002860


	//----- nvinfo : EIATTR_VRC_CTA_INIT_COUNT
	.align		4
.L_3917:
        /*0090*/ 	.byte	0x02, 0x4a
	.zero		1
	.zero		1


	//----- nvinfo : EIATTR_EXIT_INSTR_OFFSETS
	.align		4
        /*0094*/ 	.byte	0x04, 0x1c
        /*0096*/ 	.short	(.L_3919 - .L_3918)


	//   ....[0]....
.L_3918:
        /*0098*/ 	.word	0x00000280


	//   ....[1]....
        /*009c*/ 	.word	0x00000e70


	//   ....[2]....
        /*00a0*/ 	.word	0x00001260


	//   ....[3]....
        /*00a4*/ 	.word	0x00002d30


	//----- nvinfo : EIATTR_MAX_THREADS
	.align		4
.L_3919:
        /*00a8*/ 	.byte	0x04, 0x05
        /*00aa*/ 	.short	(.L_3921 - .L_3920)
.L_3920:
        /*00ac*/ 	.word	0x00000020
        /*00b0*/ 	.word	0x00000001
        /*00b4*/ 	.word	0x00000001


	//----- nvinfo : EIATTR_CRS_STACK_SIZE
	.align		4
.L_3921:
        /*00b8*/ 	.byte	0x04, 0x1e
        /*00ba*/ 	.short	(.L_3923 - .L_3922)
.L_3922:
        /*00bc*/ 	.word	0x00000000


	//----- nvinfo : EIATTR_CBANK_PARAM_SIZE
	.align		4
.L_3923:
        /*00c0*/ 	.byte	0x03, 0x19
        /*00c2*/ 	.short	0x0188


	//----- nvinfo : EIATTR_PARAM_CBANK
	.align		4
        /*00c4*/ 	.byte	0x04, 0x0a
        /*00c6*/ 	.short	(.L_3925 - .L_3924)
	.align		4
.L_3924:
        /*00c8*/ 	.word	index@(.nv.constant0._Z25selective_scan_fwd_kernelI32Selective_Scan_fwd_kernel_traitsILi32ELi4ELi1ELb1ELb1ELb1ELb0ELb0EN3c108BFloat16EffEEv13SSMParamsBase)
        /*00cc*/ 	.short	0x0380
        /*00ce*/ 	.short	0x0188


	//----- nvinfo : EIATTR_SW_WAR
	.align		4
.L_3925:
        /*00d0*/ 	.byte	0x04, 0x36
        /*00d2*/ 	.short	(.L_3927 - .L_3926)
.L_3926:
        /*00d4*/ 	.word	0x00000008
.L_3927:


//--------------------- .nv.info._Z25selective_scan_fwd_kernelI32Selective_Scan_fwd_kernel_traitsILi32ELi4ELi1ELb1ELb1ELb1ELb0ELb1EN3c108BFloat16EffEEv13SSMParamsBase --------------------------
	.section	.nv.info._Z25selective_scan_fwd_kernelI32Selective_Scan_fwd_kernel_traitsILi32ELi4ELi1ELb1ELb1ELb1ELb0ELb1EN3c108BFloat16EffEEv13SSMParamsBase,"",@"SHT_CUDA_INFO"
	.sectionflags	@""
	.align	4


	//----- nvinfo : EIATTR_CUDA_API_VERSION
	.align		4
        /*0000*/ 	.byte	0x04, 0x37
        /*0002*/ 	.short	(.L_3929 - .L_3928)
.L_3928:
        /*0004*/ 	.word	0x00000082


	//----- nvinfo : EIATTR_KPARAM_INFO
	.align		4
.L_3929:
        /*0008*/ 	.byte	0x04, 0x17
        /*000a*/ 	.short	(.L_3931 - .L_3930)
.L_3930:
        /*000c*/ 	.word	0x00000000
        /*0010*/ 	.short	0x0000
        /*0012*/ 	.short	0x0000
        /*0014*/ 	.byte	0x00, 0xf0, 0x21, 0x06


	//----- nvinfo : EIATTR_SPARSE_MMA_MASK
	.align		4
.L_3931:
        /*0018*/ 	.byte	0x03, 0x50
        /*001a*/ 	.short	0x0000


	//----- nvinfo : EIATTR_MAXREG_COUNT
	.align		4
        /*001c*/ 	.byte	0x03, 0x1b
        /*001e*/ 	.short	0x00ff


	//----- nvinfo : EIATTR_NUM_BARRIERS
	.align		4
        /*0020*/ 	.byte	0x02, 0x4c
        /*0022*/ 	.byte	0x01
	.zero		1


	//----- nvinfo : EIATTR_MERCURY_ISA_VERSION
	.align		4
        /*0024*/ 	.byte	0x03, 0x5f
        /*0026*/ 	.short	0x0101


	//----- nvinfo : EIATTR_COOP_GROUP_MASK_REGIDS
	.align		4
        /*0028*/ 	.byte	0x04, 0x29
        /*002a*/ 	.short	(.L_3933 - .L_3932)


	//   ....[0]....
.L_3932:
        /*002c*/ 	.word	0xffffffff


	//   ....[1]....
        /*0030*/ 	.word	0xffffffff


	//   ....[2]....
        /*0034*/ 	.word	0xffffffff


	//   ....[3]....
        /*0038*/ 	.word	0xffffffff


	//   ....[4]....
        /*003c*/ 	.word	0xffffffff


	//   ....[5]....
        /*0040*/ 	.word	0xffffffff


	//   ....[6]....
        /*0044*/ 	.word	0xffffffff


	//   ....[7]....
        /*0048*/ 	.word	0xffffffff


	//   ....[8]....
        /*004c*/ 	.word	0xffffffff


	//   ....[9]....
        /*0050*/ 	.word	0xffffffff


	//   ....[10]....
        /*0054*/ 	.word	0xffffffff


	//   ....[11]....
        /*0058*/ 	.word	0xffffffff


	//   ....[12]....
        /*005c*/ 	.word	0xffffffff


	//   ....[13]....
        /*0060*/ 	.word	0xffffffff


	//   ....[14]....
        /*0064*/ 	.word	0xffffffff


	//   ....[15]....
        /*0068*/ 	.word	0xffffffff


	//   ....[16]....
        /*006c*/ 	.word	0xffffffff


	//----- nvinfo : EIATTR_COOP_GROUP_INSTR_OFFSETS
	.align		4
.L_3933:
        /*0070*/ 	.byte	0x04, 0x28
        /*0072*/ 	.short	(.L_3935 - .L_3934)


	//   ....[0]....
.L_3934:
        /*0074*/ 	.word	0x00001430


	//   ....[1]....
        /*0078*/ 	.word	0x000014f0


	//   ....[2]....
        /*007c*/ 	.word	0x000024f0


	//   ....[3]....
        /*0080*/ 	.word	0x00002610


	//   ....[4]....
        /*0084*/ 	.word	0x00002a30


	//   ....[5]....
        /*0088*/ 	.word	0x00002a60


	//   ....[6]....
        /*008c*/ 	.word	0x00002aa0


	//   ....[7]....
        /*0090*/ 	.word	0x00002ad0


	//   ....[8]....
        /*0094*/ 	.word	0x00002b20


	//   ....[9]....
        /*0098*/ 	.word	0x00002b30


	//   ....[10]....
        /*009c*/ 	.word	0x00002b80


	//   ....[11]....
        /*00a0*/ 	.word	0x00002b90


	//   ....[12]....
        /*00a4*/ 	.word	0x00002bd0


	//   ....[13]....
        /*00a8*/ 	.word	0x00002bf0


	//   ....[14]....
        /*00ac*/ 	.word	0x00002c80


	//   ....[15]....
        /*00b0*/ 	.word	0x00002c90


	//   ....[16]....
        /*00b4*/ 	.word	0x000030b0


	//----- nvinfo : EIATTR_VRC_CTA_INIT_COUNT
	.align		4
.L_3935:
        /*00b8*/ 	.byte	0x02, 0x4a
	.zero		1
	.zero		1


	//----- nvinfo : EIATTR_EXIT_INSTR_OFFSETS
	.align		4
        /*00bc*/ 	.byte	0x04, 0x1c
        /*00be*/ 	.short	(.L_3937 - .L_3936)


	//   ....[0]....
.L_3936:
        /*00c0*/ 	.word	0x000002d0


	//   ....[1]....
        /*00c4*/ 	.word	0x00000f40


	//   ....[2]....
        /*00c8*/ 	.word	0x00001210


	//   ....[3]....
        /*00cc*/ 	.word	0x000032b0


	//----- nvinfo : EIATTR_MAX_THREADS
	.align		4
.L_3937:
        /*00d0*/ 	.byte	0x04, 0x05
        /*00d2*/ 	.short	(.L_3939 - .L_3938)
.L_3938:
        /*00d4*/ 	.word	0x00000020
        /*00d8*/ 	.word	0x00000001
        /*00dc*/ 	.word	0x00000001


	//----- nvinfo : EIATTR_CRS_STACK_SIZE
	.align		4
.L_3939:
        /*00e0*/ 	.byte	0x04, 0x1e
        /*00e2*/ 	.short	(.L_3941 - .L_3940)
.L_3940:
        /*00e4*/ 	.word	0x00000000


	//----- nvinfo : EIATTR_CBANK_PARAM_SIZE
	.align		4
.L_3941:
        /*00e8*/ 	.byte	0x03, 0x19
        /*00ea*/ 	.short	0x0188


	//----- nvinfo : EIATTR_PARAM_CBANK
	.align		4
        /*00ec*/ 	.byte	0x04, 0x0a
        /*00ee*/ 	.short	(.L_3943 - .L_3942)
	.align		4
.L_3942:
        /*00f0*/ 	.word	index@(.nv.constant0._Z25selective_scan_fwd_kernelI32Selective_Scan_fwd_kernel_traitsILi32ELi4ELi1ELb1ELb1ELb1ELb0ELb1EN3c108BFloat16EffEEv13SSMParamsBase)
        /*00f4*/ 	.short	0x0380
        /*00f6*/ 	.short	0x0188


	//----- nvinfo : EIATTR_SW_WAR
	.align		4
.L_3943:
        /*00f8*/ 	.byte	0x04, 0x36
        /*00fa*/ 	.short	(.L_3945 - .L_3944)
.L_3944:
        /*00fc*/ 	.word	0x00000008
.L_3945:


//--------------------- .nv.info._Z25selective_scan_fwd_kernelI32Selective_Scan_fwd_kernel_traitsILi32ELi4ELi1ELb1ELb1ELb1ELb1ELb0EN3c108BFloat16EffEEv13SSMParamsBase --------------------------
	.section	.nv.info._Z25selective_scan_fwd_kernelI32Selective_Scan_fwd_kernel_traitsILi32ELi4ELi1ELb1ELb1ELb1ELb1ELb0EN3c108BFloat16EffEEv13SSMParamsBase,"",@"SHT_CUDA_INFO"
	.sectionflags	@""
	.align	4


	//----- nvinfo : EIATTR_CUDA_API_VERSION
	.align		4
        /*0000*/ 	.byte	0x04, 0x37
        /*0002*/ 	.short	(.L_3947 - .L_3946)
.L_3946:
        /*0004*/ 	.word	0x00000082


	//----- nvinfo : EIATTR_KPARAM_INFO
	.align		4
.L_3947:
        /*0008*/ 	.byte	0x04, 0x17
        /*000a*/ 	.short	(.L_3949 - .L_3948)
.L_3948:
        /*000c*/ 	.word	0x00000000
        /*0010*/ 	.short	0x0000
        /*0012*/ 	.short	0x0000
        /*0014*/ 	.byte	0x00, 0xf0, 0x21, 0x06


	//----- nvinfo : EIATTR_SPARSE_MMA_MASK
	.align		4
.L_3949:
        /*0018*/ 	.byte	0x03, 0x50
        /*001a*/ 	.short	0x0000


	//----- nvinfo : EIATTR_MAXREG_COUNT
	.align		4
        /*001c*/ 	.byte	0x03, 0x1b
        /*001e*/ 	.short	0x00ff


	//----- nvinfo : EIATTR_NUM_BARRIERS
	.align		4
        /*0020*/ 	.byte	0x02, 0x4c
        /*0022*/ 	.byte	0x01
	.zero		1


	//----- nvinfo : EIATTR_MERCURY_ISA_VERSION
	.align		4
        /*0024*/ 	.byte	0x03, 0x5f
        /*0026*/ 	.short	0x0101


	//----- nvinfo : EIATTR_COOP_GROUP_MASK_REGIDS
	.align		4
        /*0028*/ 	.byte	0x04, 0x29
        /*002a*/ 	.short	(.L_3951 - .L_3950)


	//   ....[0]....
.L_3950:
        /*002c*/ 	.word	0xffffffff


	//   ....[1]....
        /*0030*/ 	.word	0xffffffff


	//   ....[2]....
        /*0034*/ 	.word	0xffffffff


	//   ....[3]....
        /*0038*/ 	.word	0xffffffff


	//   ....[4]....
        /*003c*/ 	.word	0xffffffff


	//   ....[5]....
        /*0040*/ 	.word	0xffffffff


	//   ....[6]....
        /*0044*/ 	.word	0xffffffff


	//   ....[7]....
        /*0048*/ 	.word	0xffffffff


	//   ....[8]....
        /*004c*/ 	.word	0xffffffff


	//   ....[9]....
        /*0050*/ 	.word	0xffffffff


	//   ....[10]....
        /*0054*/ 	.word	0xffffffff


	//   ....[11]....
        /*0058*/ 	.word	0xffffffff


	//----- nvinfo : EIATTR_COOP_GROUP_INSTR_OFFSETS
	.align		4
.L_3951:
        /*005c*/ 	.byte	0x04, 0x28
        /*005e*/ 	.short	(.L_3953 - .L_3952)


	//   ....[0]....
.L_3952:
        /*0060*/ 	.word	0x00002680


	//   ....[1]....
        /*0064*/ 	.word	0x000026b0


	//   ....[2]....
        /*0068*/ 	.word	0x000026f0


	//   ....[3]....
        /*006c*/ 	.word	0x00002720


	//   ....[4]....
        /*0070*/ 	.word	0x00002770


	//   ....[5]....
        /*0074*/ 	.word	0x00002780


	//   ....[6]....
        /*0078*/ 	.word	0x000027d0


	//   ....[7]....
        /*007c*/ 	.word	0x000027e0


	//   ....[8]....
        /*0080*/ 	.word	0x00002820


	//   ....[9]....
        /*0084*/ 	.word	0x00002840


	//   ....[10]....
        /*0088*/ 	.word	0x000028d0


	//   ....[11]....
        /*008c*/ 	.word	0x000028e0


	//----- nvinfo : EIATTR_VRC_CTA_INIT_COUNT
	.align		4
.L_3953:
        /*0090*/ 	.byte	0x02, 0x4a
	.zero		1
	.zero		1


	//----- nvinfo : EIATTR_EXIT_INSTR_OFFSETS
	.align		4
        /*0094*/ 	.byte	0x04, 0x1c
        /*0096*/ 	.short	(.L_3955 - .L_3954)


	//   ....[0]....
.L_3954:
        /*0098*/ 	.word	0x00000290


	//   ....[1]....
        /*009c*/ 	.word	0x00000e70


	//   ....[2]....
        /*00a0*/ 	.word	0x00001330


	//   ....[3]....
        /*00a4*/ 	.word	0x000030e0


	//----- nvinfo : EIATTR_MAX_THREADS
	.align		4
.L_3955:
        /*00a8*/ 	.byte	0x04, 0x05
        /*00aa*/ 	.short	(.L_3957 - .L_3956)
.L_3956:
        /*00ac*/ 	.word	0x00000020
        /*00b0*/ 	.word	0x00000001
        /*00b4*/ 	.word	0x00000001


	//----- nvinfo : EIATTR_CRS_STACK_SIZE
	.align		4
.L_3957:
        /*00b8*/ 	.byte	0x04, 0x1e
        /*00ba*/ 	.short	(.L_3959 - .L_3958)
.L_3958:
        /*00bc*/ 	.word	0x00000000


	//----- nvinfo : EIATTR_CBANK_PARAM_SIZE
	.align		4
.L_3959:
        /*00c0*/ 	.byte	0x03, 0x19
        /*00c2*/ 	.short	0x0188


	//----- nvinfo : EIATTR_PARAM_CBANK
	.align		4
        /*00c4*/ 	.byte	0x04, 0x0a
        /*00c6*/ 	.short	(.L_3961 - .L_3960)
	.align		4
.L_3960:
        /*00c8*/ 	.word	index@(.nv.constant0._Z25selective_scan_fwd_kernelI32Selective_Scan_fwd_kernel_traitsILi32ELi4ELi1ELb1ELb1ELb1ELb1ELb0EN3c108BFloat16EffEEv13SSMParamsBase)
        /*00cc*/ 	.short	0x0380
        /*00ce*/ 	.short	0x0188


	//----- nvinfo : EIATTR_SW_WAR
	.align		4
.L_3961:
        /*00d0*/ 	.byte	0x04, 0x36
        /*00d2*/ 	.short	(.L_3963 - .L_3962)
.L_3962:
        /*00d4*/ 	.word	0x00000008
.L_3963:


//--------------------- .nv.info._Z25selective_scan_fwd_kernelI32Selective_Scan_fwd_kernel_traitsILi32ELi4ELi1ELb1ELb1ELb1ELb1ELb1EN3c108BFloat16EffEEv13SSMParamsBase --------------------------
	.section	.nv.info._Z25selective_scan_fwd_kernelI32Selective_Scan_fwd_kernel_traitsILi32ELi4ELi1ELb1ELb1ELb1ELb1ELb1EN3c108BFloat16EffEEv13SSMParamsBase,"",@"SHT_CUDA_INFO"
	.sectionflags	@""
	.align	4


	//----- nvinfo : EIATTR_CUDA_API_VERSION
	.align		4
        /*0000*/ 	.byte	0x04, 0x37
        /*0002*/ 	.short	(.L_3965 - .L_3964)
.L_3964:
        /*0004*/ 	.word	0x00000082


	//----- nvinfo : EIATTR_KPARAM_INFO
	.align		4
.L_3965:
        /*0008*/ 	.byte	0x04, 0x17
        /*000a*/ 	.short	(.L_3967 - .L_3966)
.L_3966:
        /*000c*/ 	.word	0x00000000
        /*0010*/ 	.short	0x0000
        /*0012*/ 	.short	0x0000
        /*0014*/ 	.byte	0x00, 0xf0, 0x21, 0x06


	//----- nvinfo : EIATTR_SPARSE_MMA_MASK
	.align		4
.L_3967:
        /*0018*/ 	.byte	0x03, 0x50
        /*001a*/ 	.short	0x0000


	//----- nvinfo : EIATTR_MAXREG_COUNT
	.align		4
        /*001c*/ 	.byte	0x03, 0x1b
        /*001e*/ 	.short	0x00ff


	//----- nvinfo : EIATTR_NUM_BARRIERS
	.align		4
        /*0020*/ 	.byte	0x02, 0x4c
        /*0022*/ 	.byte	0x01
	.zero		1


	//----- nvinfo : EIATTR_MERCURY_ISA_VERSION
	.align		4
        /*0024*/ 	.byte	0x03, 0x5f
        /*0026*/ 	.short	0x0101


	//----- nvinfo : EIATTR_COOP_GROUP_MASK_REGIDS
	.align		4
        /*0028*/ 	.byte	0x04, 0x29
        /*002a*/ 	.short	(.L_3969 - .L_3968)


	//   ....[0]....
.L_3968:
        /*002c*/ 	.word	0xffffffff


	//   ....[1]....
        /*0030*/ 	.word	0xffffffff


	//   ....[2]....
        /*0034*/ 	.word	0xffffffff


	//   ....[3]....
        /*0038*/ 	.word	0xffffffff


	//   ....[4]....
        /*003c*/ 	.word	0xffffffff


	//   ....[5]....
        /*0040*/ 	.word	0xffffffff


	//   ....[6]....
        /*0044*/ 	.word	0xffffffff


	//   ....[7]....
        /*0048*/ 	.word	0xffffffff


	//   ....[8]....
        /*004c*/ 	.word	0xffffffff


	//   ....[9]....
        /*0050*/ 	.word	0xffffffff


	//   ....[10]....
        /*0054*/ 	.word	0xffffffff


	//   ....[11]....
        /*0058*/ 	.word	0xffffffff


	//   ....[12]....
        /*005c*/ 	.word	0xffffffff


	//   ....[13]....
        /*0060*/ 	.word	0xffffffff


	//   ....[14]....
        /*0064*/ 	.word	0xffffffff


	//   ....[15]....
        /*0068*/ 	.word	0xffffffff


	//   ....[16]....
        /*006c*/ 	.word	0xffffffff


	//   ....[17]....
        /*0070*/ 	.word	0xffffffff


	//   ....[18]....
        /*0074*/ 	.word	0xffffffff


	//----- nvinfo : EIATTR_COOP_GROUP_INSTR_OFFSETS
	.align		4
.L_3969:
        /*0078*/ 	.byte	0x04, 0x28
        /*007a*/ 	.short	(.L_3971 - .L_3970)


	//   ....[0]....
.L_3970:
        /*007c*/ 	.word	0x000013c0


	//   ....[1]....
        /*0080*/ 	.word	0x00001480


	//   ....[2]....
        /*0084*/ 	.word	0x00002490


	//   ....[3]....
        /*0088*/ 	.word	0x000027d0


	//   ....[4]....
        /*008c*/ 	.word	0x000029f0


	//   ....[5]....
        /*0090*/ 	.word	0x00002a20


	//   ....[6]....
        /*0094*/ 	.word	0x00002a60


	//   ....[7]....
        /*0098*/ 	.word	0x00002a90


	//   ....[8]....
        /*009c*/ 	.word	0x00002ae0


	//   ....[9]....
        /*00a0*/ 	.word	0x00002af0


	//   ....[10]....
        /*00a4*/ 	.word	0x00002b40


	//   ....[11]....
        /*00a8*/ 	.word	0x00002b50


	//   ....[12]....
        /*00ac*/ 	.word	0x00002b90


	//   ....[13]....
        /*00b0*/ 	.word	0x00002bb0


	//   ....[14]....
        /*00b4*/ 	.word	0x00002c00


	//   ....[15]....
        /*00b8*/ 	.word	0x00002c20


	//   ....[16]....
        /*00bc*/ 	.word	0x00003150


	//   ....[17]....
        /*00c0*/ 	.word	0x000033f0


	//   ....[18]....
        /*00c4*/ 	.word	0x00003630


	//----- nvinfo : EIATTR_VRC_CTA_INIT_COUNT
	.align		4
.L_3971:
        /*00c8*/ 	.byte	0x02, 0x4a
	.zero		1
	.zero		1


	//----- nvinfo : EIATTR_EXIT_INSTR_OFFSETS
	.align		4
        /*00cc*/ 	.byte	0x04, 0x1c
        /*00ce*/ 	.short	(.L_3973 - .L_3972)


	//   ....[0]....
.L_3972:
        /*00d0*/ 	.word	0x000002e0


	//   ....[1]....
        /*00d4*/ 	.word	0x00000f50


	//   ....[2]....
        /*00d8*/ 	.word	0x000011a0


	//   ....[3]....
        /*00dc*/ 	.word	0x000038b0


	//----- nvinfo : EIATTR_MAX_THREADS
	.align		4
.L_3973:
        /*00e0*/ 	.byte	0x04, 0x05
        /*00e2*/ 	.short	(.L_3975 - .L_3974)
.L_3974:
        /*00e4*/ 	.word	0x00000020
        /*00e8*/ 	.word	0x00000001
        /*00ec*/ 	.word	0x00000001


	//----- nvinfo : EIATTR_CRS_STACK_SIZE
	.align		4
.L_3975:
        /*00f0*/ 	.byte	0x04, 0x1e
        /*00f2*/ 	.short	(.L_3977 - .L_3976)
.L_3976:
        /*00f4*/ 	.word	0x00000000


	//----- nvinfo : EIATTR_CBANK_PARAM_SIZE
	.align		4
.L_3977:
        /*00f8*/ 	.byte	0x03, 0x19
        /*00fa*/ 	.short	0x0188


	//----- nvinfo : EIATTR_PARAM_CBANK
	.align		4
        /*00fc*/ 	.byte	0x04, 0x0a
        /*00fe*/ 	.short	(.L_3979 - .L_3978)
	.align		4
.L_3978:
        /*0100*/ 	.word	index@(.nv.constant0._Z25selective_scan_fwd_kernelI32Selective_Scan_fwd_kernel_traitsILi32ELi4ELi1ELb1ELb1ELb1ELb1ELb1EN3c108BFloat16EffEEv13SSMParamsBase)
        /*0104*/ 	.short	0x0380
        /*0106*/ 	.short	0x0188


	//----- nvinfo : EIATTR_SW_WAR
	.align		4
.L_3979:
        /*0108*/ 	.byte	0x04, 0x36
        /*010a*/ 	.short	(.L_3981 - .L_3980)
.L_3980:
        /*010c*/ 	.word	0x00000008
.L_3981:


//--------------------- .nv.info._Z25selective_scan_fwd_kernelI32Selective_Scan_fwd_kernel_traitsILi64ELi16ELi1ELb0ELb1ELb1ELb0ELb0EN3c108BFloat16EffEEv13SSMParamsBase --------------------------
	.section	.nv.info._Z25selective_scan_fwd_kernelI32Selective_Scan_fwd_kernel_traitsILi64ELi16ELi1ELb0ELb1ELb1ELb0ELb0EN3c108BFloat16EffEEv13SSMParamsBase,"",@"SHT_CUDA_INFO"
	.sectionflags	@""
	.align	4


	//----- nvinfo : EIATTR_CUDA_API_VERSION
	.align		4
        /*0000*/ 	.byte	0x04, 0x37
        /*0002*/ 	.short	(.L_3983 - .L_3982)
.L_3982:
        /*0004*/ 	.word	0x00000082


	//----- nvinfo : EIATTR_KPARAM_INFO
	.align		4
.L_3983:
        /*0008*/ 	.byte	0x04, 0x17
        /*000a*/ 	.short	(.L_3985 - .L_3984)
.L_3984:
        /*000c*/ 	.word	0x00000000
        /*0010*/ 	.short	0x0000
        /*0012*/ 	.short	0x0000
        /*0014*/ 	.byte	0x00, 0xf0, 0x21, 0x06


	//----- nvinfo : EIATTR_SPARSE_MMA_MASK
	.align		4
.L_3985:
        /*0018*/ 	.byte	0x03, 0x50
        /*001a*/ 	.short	0x0000


	//----- nvinfo : EIATTR_MAXREG_COUNT
	.align		4
        /*001c*/ 	.byte	0x03, 0x1b
        /*001e*/ 	.short	0x00a8


	//----- nvinfo : EIATTR_NUM_BARRIERS
	.align		4
        /*0020*/ 	.byte	0x02, 0x4c
        /*0022*/ 	.byte	0x01
	.zero		1


	//----- nvinfo : EIATTR_MERCURY_ISA_VERSION
	.align		4
        /*0024*/ 	.byte	0x03, 0x5f
        /*0026*/ 	.short	0x0101


	//----- nvinfo : EIATTR_COOP_GROUP_MASK_REGIDS
	.align		4
        /*0028*/ 	.byte	0x04, 0x29
        /*002a*/ 	.short	(.L_3987 - .L_3986)


	//   ....[0]....
.L_3986:
        /*002c*/ 	.word	0xffffffff


	//   ....[1]....
        /*0030*/ 	.word	0xffffffff


	//   ....[2]....
        /*0034*/ 	.word	0xffffffff


	//   ....[3]....
        /*0038*/ 	.word	0xffffffff


	//   ....[4]....
        /*003c*/ 	.word	0xffffffff


	//   ....[5]....
        /*0040*/ 	.word	0xffffffff


	//   ....[6]....
        /*0044*/ 	.word	0xffffffff


	//   ....[7]....
        /*0048*/ 	.word	0xffffffff


	//   ....[8]....
        /*004c*/ 	.word	0xffffffff


	//   ....[9]....
        /*0050*/ 	.word	0xffffffff


	//   ....[10]....
        /*0054*/ 	.word	0xffffffff


	//   ....[11]....
        /*0058*/ 	.word	0xffffffff


	//   ....[12]....
        /*005c*/ 	.word	0xffffffff


	//   ....[13]....
        /*0060*/ 	.word	0xffffffff


	//   ....[14]....
        /*0064*/ 	.word	0xffffffff


	//   ....[15]....
        /*0068*/ 	.word	0xffffffff


	//   ....[16]....
        /*006c*/ 	.word	0xffffffff


	//----- nvinfo : EIATTR_COOP_GROUP_INSTR_OFFSETS
	.align		4
.L_3987:
        /*0070*/ 	.byte	0x04, 0x28
        /*0072*/ 	.short	(.L_3989 - .L_3988)


	//   ....[0]....
.L_3988:
        /*0074*/ 	.word	0x00002040


	//   ....[1]....
        /*0078*/ 	.word	0x000024c0


	//   ....[2]....
        /*007c*/ 	.word	0x00005660


	//   ....[3]....
        /*0080*/ 	.word	0x00006290


	//   ....[4]....
        /*0084*/ 	.word	0x00006a60


	//   ....[5]....
        /*0088*/ 	.word	0x00006a70


	//   ....[6]....
        /*008c*/ 	.word	0x00006ac0


	//   ....[7]....
        /*0090*/ 	.word	0x00006ad0


	//   ....[8]....
        /*0094*/ 	.word	0x00006b10


	//   ....[9]....
        /*0098*/ 	.word	0x00006b30


	//   ....[10]....
        /*009c*/ 	.word	0x00006b70


	//   ....[11]....
        /*00a0*/ 	.word	0x00006ba0


	//   ....[12]....
        /*00a4*/ 	.word	0x00006bf0


	//   ....[13]....
        /*00a8*/ 	.word	0x00006c10


	//   ....[14]....
        /*00ac*/ 	.word	0x00006c90


	//   ....[15]....
        /*00b0*/ 	.word	0x00006cb0


	//   ....[16]....
        /*00b4*/ 	.word	0x00007950


	//----- nvinfo : EIATTR_VRC_CTA_INIT_COUNT
	.align		4
.L_3989:
        /*00b8*/ 	.byte	0x02, 0x4a
	.zero		1
	.zero		1


	//----- nvinfo : EIATTR_EXIT_INSTR_OFFSETS
	.align		4
        /*00bc*/ 	.byte	0x04, 0x1c
        /*00be*/ 	.short	(.L_3991 - .L_3990)


	//   ....[0]....
.L_3990:
        /*00c0*/ 	.word	0x00000380


	//   ....[1]....
        /*00c4*/ 	.word	0x000011c0


	//   ....[2]....
        /*00c8*/ 	.word	0x00001490


	//   ....[3]....
        /*00cc*/ 	.word	0x00007d20


	//----- nvinfo : EIATTR_MAX_THREADS
	.align		4
.L_3991:
        /*00d0*/ 	.byte	0x04, 0x05
        /*00d2*/ 	.short	(.L_3993 - .L_3992)
.L_3992:
        /*00d4*/ 	.word	0x00000040
        /*00d8*/ 	.word	0x00000001
        /*00dc*/ 	.word	0x00000001


	//----- nvinfo : EIATTR_CRS_STACK_SIZE
	.align		4
.L_3993:
        /*00e0*/ 	.byte	0x04, 0x1e
        /*00e2*/ 	.short	(.L_3995 - .L_3994)
.L_3994:
        /*00e4*/ 	.word	0x00000000


	//----- nvinfo : EIATTR_CBANK_PARAM_SIZE
	.align		4
.L_3995:
        /*00e8*/ 	.byte	0x03, 0x19
        /*00ea*/ 	.short	0x0188


	//----- nvinfo : EIATTR_PARAM_CBANK
	.align		4
        /*00ec*/ 	.byte	0x04, 0x0a
        /*00ee*/ 	.short	(.L_3997 - .L_3996)
	.align		4
.L_3996:
        /*00f0*/ 	.word	index@(.nv.constant0._Z25selective_scan_fwd_kernelI32Selective_Scan_fwd_kernel_traitsILi64ELi16ELi1ELb0ELb1ELb1ELb0ELb0EN3c108BFloat16EffEEv13SSMParamsBase)
        /*00f4*/ 	.short	0x0380
        /*00f6*/ 	.short	0x0188


	//----- nvinfo : EIATTR_SW_WAR
	.align		4
.L_3997:
        /*00f8*/ 	.byte	0x04, 0x36
        /*00fa*/ 	.short	(.L_3999 - .L_3998)
.L_3998:
        /*00fc*/ 	.word	0x00000008
.L_3999:


//--------------------- .nv.info._Z25selective_scan_fwd_kernelI32Selective_Scan_fwd_kernel_traitsILi64ELi16ELi1ELb0ELb1ELb1ELb0ELb1EN3c108BFloat16EffEEv13SSMParamsBase --------------------------
	.section	.nv.info._Z25selective_scan_fwd_kernelI32Selective_Scan_fwd_kernel_traitsILi64ELi16ELi1ELb0ELb1ELb1ELb0ELb1EN3c108BFloat16EffEEv13SSMParamsBase,"",@"SHT_CUDA_INFO"
	.sectionflags	@""
	.align	4


	//----- nvinfo : EIATTR_CUDA_API_VERSION
	.align		4
        /*0000*/ 	.byte	0x04, 0x37
        /*0002*/ 	.short	(.L_4001 - .L_4000)
.L_4000:
        /*0004*/ 	.word	0x00000082


	//----- nvinfo : EIATTR_KPARAM_INFO
	.align		4
.L_4001:
        /*0008*/ 	.byte	0x04, 0x17
        /*000a*/ 	.short	(.L_4003 - .L_4002)
.L_4002:
        /*000c*/ 	.word	0x00000000
        /*0010*/ 	.short	0x0000
        /*0012*/ 	.short	0x0000
        /*0014*/ 	.byte	0x00, 0xf0, 0x21, 0x06


	//----- nvinfo : EIATTR_SPARSE_MMA_MASK
	.align		4
.L_4003:
        /*0018*/ 	.byte	0x03, 0x50
        /*001a*/ 	.short	0x0000


	//----- nvinfo : EIATTR_MAXREG_COUNT
	.align		4
        /*001c*/ 	.byte	0x03, 0x1b
        /*001e*/ 	.short	0x00a8


	//----- nvinfo : EIATTR_NUM_BARRIERS
	.align		4
        /*0020*/ 	.byte	0x02, 0x4c
        /*0022*/ 	.byte	0x01
	.zero		1


	//----- nvinfo : EIATTR_MERCURY_ISA_VERSION
	.align		4
        /*0024*/ 	.byte	0x03, 0x5f
        /*0026*/ 	.short	0x0101


	//----- nvinfo : EIATTR_COOP_GROUP_MASK_REGIDS
	.align		4
        /*0028*/ 	.byte	0x04, 0x29
        /*002a*/ 	.short	(.L_4005 - .L_4004)


	//   ....[0]....
.L_4004:
        /*002c*/ 	.word	0xffffffff


	//   ....[1]....
        /*0030*/ 	.word	0xffffffff


	//   ....[2]....
        /*0034*/ 	.word	0xffffffff


	//   ....[3]....
        /*0038*/ 	.word	0xffffffff


	//   ....[4]....
        /*003c*/ 	.word	0xffffffff


	//   ....[5]....
        /*0040*/ 	.word	0xffffffff


	//   ....[6]....
        /*0044*/ 	.word	0xffffffff


	//   ....[7]....
        /*0048*/ 	.word	0xffffffff


	//   ....[8]....
        /*004c*/ 	.word	0xffffffff


	//   ....[9]....
        /*0050*/ 	.word	0xffffffff


	//   ....[10]....
        /*0054*/ 	.word	0xffffffff


	//   ....[11]....
        /*0058*/ 	.word	0xffffffff


	//   ....[12]....
        /*005c*/ 	.word	0xffffffff


	//   ....[13]....
        /*0060*/ 	.word	0xffffffff


	//   ....[14]....
        /*0064*/ 	.word	0xffffffff


	//   ....[15]....
        /*0068*/ 	.word	0xffffffff


	//   ....[16]....
        /*006c*/ 	.word	0xffffffff


	//----- nvinfo : EIATTR_COOP_GROUP_INSTR_OFFSETS
	.align		4
.L_4005:
        /*0070*/ 	.byte	0x04, 0x28
        /*0072*/ 	.short	(.L_4007 - .L_4006)


	//   ....[0]....
.L_4006:
        /*0074*/ 	.word	0x00002130


	//   ....[1]....
        /*0078*/ 	.word	0x000025b0


	//   ....[2]....
        /*007c*/ 	.word	0x00005740


	//   ....[3]....
        /*0080*/ 	.word	0x00006370


	//   ....[4]....
        /*0084*/ 	.word	0x00006b40


	//   ....[5]....
        /*0088*/ 	.word	0x00006b50


	//   ....[6]....
        /*008c*/ 	.word	0x00006ba0


	//   ....[7]....
        /*0090*/ 	.word	0x00006bb0


	//   ....[8]....
        /*0094*/ 	.word	0x00006bf0


	//   ....[9]....
        /*0098*/ 	.word	0x00006c10


	//   ....[10]....
        /*009c*/ 	.word	0x00006c50


	//   ....[11]....
        /*00a0*/ 	.word	0x00006c80


	//   ....[12]....
        /*00a4*/ 	.word	0x00006cd0


	//   ....[13]....
        /*00a8*/ 	.word	0x00006cf0


	//   ....[14]....
        /*00ac*/ 	.word	0x00006d70


	//   ....[15]....
        /*00b0*/ 	.word	0x00006d90


	//   ....[16]....
        /*00b4*/ 	.word	0x00007a10


	//----- nvinfo : EIATTR_VRC_CTA_INIT_COUNT
	.align		4
.L_4007:
        /*00b8*/ 	.byte	0x02, 0x4a
	.zero		1
	.zero		1


	//----- nvinfo : EIATTR_EXIT_INSTR_OFFSETS
	.align		4
        /*00bc*/ 	.byte	0x04, 0x1c
        /*00be*/ 	.short	(.L_4009 - .L_4008)


	//   ....[0]....
.L_4008:
        /*00c0*/ 	.word	0x000003f0


	//   ....[1]....
        /*00c4*/ 	.word	0x000012d0


	//   ....[2]....
        /*00c8*/ 	.word	0x00001580


	//   ....[3]....
        /*00cc*/ 	.word	0x00007da0


	//----- nvinfo : EIATTR_MAX_THREADS
	.align		4
.L_4009:
        /*00d0*/ 	.byte	0x04, 0x05
        /*00d2*/ 	.short	(.L_4011 - .L_4010)
.L_4010:
        /*00d4*/ 	.word	0x00000040
        /*00d8*/ 	.word	0x00000001
        /*00dc*/ 	.word	0x00000001


	//----- nvinfo : EIATTR_CRS_STACK_SIZE
	.align		4
.L_4011:
        /*00e0*/ 	.byte	0x04, 0x1e
        /*00e2*/ 	.short	(.L_4013 - .L_4012)
.L_4012:
        /*00e4*/ 	.word	0x00000000


	//----- nvinfo : EIATTR_CBANK_PARAM_SIZE
	.align		4
.L_4013:
        /*00e8*/ 	.byte	0x03, 0x19
        /*00ea*/ 	.short	0x0188


	//----- nvinfo : EIATTR_PARAM_CBANK
	.align		4
        /*00ec*/ 	.byte	0x04, 0x0a
        /*00ee*/ 	.short	(.L_4015 - .L_4014)
	.align		4
.L_4014:
        /*00f0*/ 	.word	index@(.nv.constant0._Z25selective_scan_fwd_kernelI32Selective_Scan_fwd_kernel_traitsILi64ELi16ELi1ELb0ELb1ELb1ELb0ELb1EN3c108BFloat16EffEEv13SSMParamsBase)
        /*00f4*/ 	.short	0x0380
        /*00f6*/ 	.short	0x0188


	//----- nvinfo : EIATTR_SW_WAR
	.align		4
.L_4015:
        /*00f8*/ 	.byte	0x04, 0x36
        /*00fa*/ 	.short	(.L_4017 - .L_4016)
.L_4016:
        /*00fc*/ 	.word	0x00000008
.L_4017:


//--------------------- .nv.info._Z25selective_scan_fwd_kernelI32Selective_Scan_fwd_kernel_traitsILi64ELi16ELi1ELb0ELb1ELb1ELb1ELb0EN3c108BFloat16EffEEv13SSMParamsBase --------------------------
	.section	.nv.info._Z25selective_scan_fwd_kernelI32Selective_Scan_fwd_kernel_traitsILi64ELi16ELi1ELb0ELb1ELb1ELb1ELb0EN3c108BFloat16EffEEv13SSMParamsBase,"",@"SHT_CUDA_INFO"
	.sectionflags	@""
	.align	4


	//----- nvinfo : EIATTR_CUDA_API_VERSION
	.align		4
        /*0000*/ 	.byte	0x04, 0x37
        /*0002*/ 	.short	(.L_4019 - .L_4018)
.L_4018:
        /*0004*/ 	.word	0x00000082


	//----- nvinfo : EIATTR_KPARAM_INFO
	.align		4
.L_4019:
        /*0008*/ 	.byte	0x04, 0x17
        /*000a*/ 	.short	(.L_4021 - .L_4020)
.L_4020:
        /*000c*/ 	.word	0x00000000
        /*0010*/ 	.short	0x0000
        /*0012*/ 	.short	0x0000
        /*0014*/ 	.byte	0x00, 0xf0, 0x21, 0x06


	//----- nvinfo : EIATTR_SPARSE_MMA_MASK
	.align		4
.L_4021:
        /*0018*/ 	.byte	0x03, 0x50
        /*001a*/ 	.short	0x0000


	//----- nvinfo : EIATTR_MAXREG_COUNT
	.align		4
        /*001c*/ 	.byte	0x03, 0x1b
        /*001e*/ 	.short	0x00a8


	//----- nvinfo : EIATTR_NUM_BARRIERS
	.align		4
        /*0020*/ 	.byte	0x02, 0x4c
        /*0022*/ 	.byte	0x01
	.zero		1


	//----- nvinfo : EIATTR_MERCURY_ISA_VERSION
	.align		4
        /*0024*/ 	.byte	0x03, 0x5f
        /*0026*/ 	.short	0x0101


	//----- nvinfo : EIATTR_COOP_GROUP_MASK_REGIDS
	.align		4
        /*0028*/ 	.byte	0x04, 0x29
        /*002a*/ 	.short	(.L_4023 - .L_4022)


	//   ....[0]....
.L_4022:
        /*002c*/ 	.word	0xffffffff


	//   ....[1]....
        /*0030*/ 	.word	0xffffffff


	//   ....[2]....
        /*0034*/ 	.word	0xffffffff


	//   ....[3]....
        /*0038*/ 	.word	0xffffffff


	//   ....[4]....
        /*003c*/ 	.word	0xffffffff


	//   ....[5]....
        /*0040*/ 	.word	0xffffffff


	//   ....[6]....
        /*0044*/ 	.word	0xffffffff


	//   ....[7]....
        /*0048*/ 	.word	0xffffffff


	//   ....[8]....
        /*004c*/ 	.word	0xffffffff


	//   ....[9]....
        /*0050*/ 	.word	0xffffffff


	//   ....[10]....
        /*0054*/ 	.word	0xffffffff


	//   ....[11]....
        /*0058*/ 	.word	0xffffffff


	//   ....[12]....
        /*005c*/ 	.word	0xffffffff


	//   ....[13]....
        /*0060*/ 	.word	0xffffffff


	//   ....[14]....
        /*0064*/ 	.word	0xffffffff


	//   ....[15]....
        /*0068*/ 	.word	0xffffffff


	//   ....[16]....
        /*006c*/ 	.word	0xffffffff


	//   ....[17]....
        /*0070*/ 	.word	0xffffffff


	//   ....[18]....
        /*0074*/ 	.word	0xffffffff


	//----- nvinfo : EIATTR_COOP_GROUP_INSTR_OFFSETS
	.align		4
.L_4023:
        /*0078*/ 	.byte	0x04, 0x28
        /*007a*/ 	.short	(.L_4025 - .L_4024)


	//   ....[0]....
.L_4024:
        /*007c*/ 	.word	0x00002210


	//   ....[1]....
        /*0080*/ 	.word	0x000026c0


	//   ....[2]....
        /*0084*/ 	.word	0x00005c40


	//   ....[3]....
        /*0088*/ 	.word	0x00006cd0


	//   ....[4]....
        /*008c*/ 	.word	0x000072f0


	//   ....[5]....
        /*0090*/ 	.word	0x00007300


	//   ....[6]....
        /*0094*/ 	.word	0x00007350


	//   ....[7]....
        /*0098*/ 	.word	0x00007360


	//   ....[8]....
        /*009c*/ 	.word	0x000073a0


	//   ....[9]....
        /*00a0*/ 	.word	0x000073c0


	//   ....[10]....
        /*00a4*/ 	.word	0x00007400


	//   ....[11]....
        /*00a8*/ 	.word	0x00007420


	//   ....[12]....
        /*00ac*/ 	.word	0x00007460


	//   ....[13]....
        /*00b0*/ 	.word	0x00007480


	//   ....[14]....
        /*00b4*/ 	.word	0x00007530


	//   ....[15]....
        /*00b8*/ 	.word	0x00007550


	//   ....[16]....
        /*00bc*/ 	.word	0x00008380


	//   ....[17]....
        /*00c0*/ 	.word	0x00008ae0


	//   ....[18]....
        /*00c4*/ 	.word	0x00009520


	//----- nvinfo : EIATTR_VRC_CTA_INIT_COUNT
	.align		4
.L_4025:
        /*00c8*/ 	.byte	0x02, 0x4a
	.zero		1
	.zero		1


	//----- nvinfo : EIATTR_EXIT_INSTR_OFFSETS
	.align		4
        /*00cc*/ 	.byte	0x04, 0x1c
        /*00ce*/ 	.short	(.L_4027 - .L_4026)


	//   ....[0]....
.L_4026:
        /*00d0*/ 	.word	0x00000380


	//   ....[1]....
        /*00d4*/ 	.word	0x000011c0


	//   ....[2]....
        /*00d8*/ 	.word	0x00001480


	//   ....[3]....
        /*00dc*/ 	.word	0x00009970


	//----- nvinfo : EIATTR_MAX_THREADS
	.align		4
.L_4027:
        /*00e0*/ 	.byte	0x04, 0x05
        /*00e2*/ 	.short	(.L_4029 - .L_4028)
.L_4028:
        /*00e4*/ 	.word	0x00000040
        /*00e8*/ 	.word	0x00000001
        /*00ec*/ 	.word	0x00000001


	//----- nvinfo : EIATTR_CRS_STACK_SIZE
	.align		4
.L_4029:
        /*00f0*/ 	.byte	0x04, 0x1e
        /*00f2*/ 	.short	(.L_4031 - .L_4030)
.L_4030:
        /*00f4*/ 	.word	0x00000000


	//----- nvinfo : EIATTR_CBANK_PARAM_SIZE
	.align		4
.L_4031:
        /*00f8*/ 	.byte	0x03, 0x19
        /*00fa*/ 	.short	0x0188


	//----- nvinfo : EIATTR_PARAM_CBANK
	.align		4
        /*00fc*/ 	.byte	0x04, 0x0a
        /*00fe*/ 	.short	(.L_4033 - .L_4032)
	.align		4
.L_4032:
        /*0100*/ 	.word	index@(.nv.constant0._Z25selective_scan_fwd_kernelI32Selective_Scan_fwd_kernel_traitsILi64ELi16ELi1ELb0ELb1ELb1ELb1ELb0EN3c108BFloat16EffEEv13SSMParamsBase)
        /*0104*/ 	.short	0x0380
        /*0106*/ 	.short	0x0188


	//----- nvinfo : EIATTR_SW_WAR
	.align		4
.L_4033:
        /*0108*/ 	.byte	0x04, 0x36
        /*010a*/ 	.short	(.L_4035 - .L_4034)
.L_4034:
        /*010c*/ 	.word	0x00000008
.L_4035:


//--------------------- .nv.info._Z25selective_scan_fwd_kernelI32Selective_Scan_fwd_kernel_traitsILi64ELi16ELi1ELb0ELb1ELb1ELb1ELb1EN3c108BFloat16EffEEv13SSMParamsBase --------------------------
	.section	.nv.info._Z25selective_scan_fwd_kernelI32Selective_Scan_fwd_kernel_traitsILi64ELi16ELi1ELb0ELb1ELb1ELb1ELb1EN3c108BFloat16EffEEv13SSMParamsBase,"",@"SHT_CUDA_INFO"
	.sectionflags	@""
	.align	4


	//----- nvinfo : EIATTR_CUDA_API_VERSION
	.align		4
        /*0000*/ 	.byte	0x04, 0x37
        /*0002*/ 	.short	(.L_4037 - .L_4036)
.L_4036:
        /*0004*/ 	.word	0x00000082


	//----- nvinfo : EIATTR_KPARAM_INFO
	.align		4
.L_4037:
        /*0008*/ 	.byte	0x04, 0x17
        /*000a*/ 	.short	(.L_4039 - .L_4038)
.L_4038:
        /*000c*/ 	.word	0x00000000
        /*0010*/ 	.short	0x0000
        /*0012*/ 	.short	0x0000
        /*0014*/ 	.byte	0x00, 0xf0, 0x21, 0x06


	//----- nvinfo : EIATTR_SPARSE_MMA_MASK
	.align		4
.L_4039:
        /*0018*/ 	.byte	0x03, 0x50
        /*001a*/ 	.short	0x0000


	//----- nvinfo : EIATTR_MAXREG_COUNT
	.align		4
        /*001c*/ 	.byte	0x03, 0x1b
        /*001e*/ 	.short	0x00a8


	//----- nvinfo : EIATTR_NUM_BARRIERS
	.align		4
        /*0020*/ 	.byte	0x02, 0x4c
        /*0022*/ 	.byte	0x01
	.zero		1


	//----- nvinfo : EIATTR_MERCURY_ISA_VERSION
	.align		4
        /*0024*/ 	.byte	0x03, 0x5f
        /*0026*/ 	.short	0x0101


	//----- nvinfo : EIATTR_COOP_GROUP_MASK_REGIDS
	.align		4
        /*0028*/ 	.byte	0x04, 0x29
        /*002a*/ 	.short	(.L_4041 - .L_4040)


	//   ....[0]....
.L_4040:
        /*002c*/ 	.word	0xffffffff


	//   ....[1]....
        /*0030*/ 	.word	0xffffffff


	//   ....[2]....
        /*0034*/ 	.word	0xffffffff


	//   ....[3]....
        /*0038*/ 	.word	0xffffffff


	//   ....[4]....
        /*003c*/ 	.word	0xffffffff


	//   ....[5]....
        /*0040*/ 	.word	0xffffffff


	//   ....[6]....
        /*0044*/ 	.word	0xffffffff


	//   ....[7]....
        /*0048*/ 	.word	0xffffffff


	//   ....[8]....
        /*004c*/ 	.word	0xffffffff


	//   ....[9]....
        /*0050*/ 	.word	0xffffffff


	//   ....[10]....
        /*0054*/ 	.word	0xffffffff


	//   ....[11]....
        /*0058*/ 	.word	0xffffffff


	//   ....[12]....
        /*005c*/ 	.word	0xffffffff


	//   ....[13]....
        /*0060*/ 	.word	0xffffffff


	//   ....[14]....
        /*0064*/ 	.word	0xffffffff


	//   ....[15]....
        /*0068*/ 	.word	0xffffffff


	//   ....[16]....
        /*006c*/ 	.word	0xffffffff


	//   ....[17]....
        /*0070*/ 	.word	0xffffffff


	//   ....[18]....
        /*0074*/ 	.word	0xffffffff


	//----- nvinfo : EIATTR_COOP_GROUP_INSTR_OFFSETS
	.align		4
.L_4041:
        /*0078*/ 	.byte	0x04, 0x28
        /*007a*/ 	.short	(.L_4043 - .L_4042)


	//   ....[0]....
.L_4042:
        /*007c*/ 	.word	0x00002300


	//   ....[1]....
        /*0080*/ 	.word	0x000027b0


	//   ....[2]....
        /*0084*/ 	.word	0x00005d20


	//   ....[3]....
        /*0088*/ 	.word	0x00006db0


	//   ....[4]....
        /*008c*/ 	.word	0x000073d0


	//   ....[5]....
        /*0090*/ 	.word	0x000073e0


	//   ....[6]....
        /*0094*/ 	.word	0x00007430


	//   ....[7]....
        /*0098*/ 	.word	0x00007440


	//   ....[8]....
        /*009c*/ 	.word	0x00007480


	//   ....[9]....
        /*00a0*/ 	.word	0x000074a0


	//   ....[10]....
        /*00a4*/ 	.word	0x000074e0


	//   ....[11]....
        /*00a8*/ 	.word	0x00007500


	//   ....[12]....
        /*00ac*/ 	.word	0x00007540


	//   ....[13]....
        /*00b0*/ 	.word	0x00007560


	//   ....[14]....
        /*00b4*/ 	.word	0x00007610


	//   ....[15]....
        /*00b8*/ 	.word	0x00007630


	//   ....[16]....
        /*00bc*/ 	.word	0x00008480


	//   ....[17]....
        /*00c0*/ 	.word	0x00008c10


	//   ....[18]....
        /*00c4*/ 	.word	0x00009650


	//----- nvinfo : EIATTR_VRC_CTA_INIT_COUNT
	.align		4
.L_4043:
        /*00c8*/ 	.byte	0x02, 0x4a
	.zero		1
	.zero		1


	//----- nvinfo : EIATTR_EXIT_INSTR_OFFSETS
	.align		4
        /*00cc*/ 	.byte	0x04, 0x1c
        /*00ce*/ 	.short	(.L_4045 - .L_4044)


	//   ....[0]....
.L_4044:
        /*00d0*/ 	.word	0x000003f0


	//   ....[1]....
        /*00d4*/ 	.word	0x000012d0


	//   ....[2]....
        /*00d8*/ 	.word	0x00001570


	//   ....[3]....
        /*00dc*/ 	.word	0x00009ab0


	//----- nvinfo : EIATTR_MAX_THREADS
	.align		4
.L_4045:
        /*00e0*/ 	.byte	0x04, 0x05
        /*00e2*/ 	.short	(.L_4047 - .L_4046)
.L_4046:
        /*00e4*/ 	.word	0x00000040
        /*00e8*/ 	.word	0x00000001
        /*00ec*/ 	.word	0x00000001


	//----- nvinfo : EIATTR_CRS_STACK_SIZE
	.align		4
.L_4047:
        /*00f0*/ 	.byte	0x04, 0x1e
        /*00f2*/ 	.short	(.L_4049 - .L_4048)
.L_4048:
        /*00f4*/ 	.word	0x00000000


	//----- nvinfo : EIATTR_CBANK_PARAM_SIZE
	.align		4
.L_4049:
        /*00f8*/ 	.byte	0x03, 0x19
        /*00fa*/ 	.short	0x0188


	//----- nvinfo : EIATTR_PARAM_CBANK
	.align		4
        /*00fc*/ 	.byte	0x04, 0x0a
        /*00fe*/ 	.short	(.L_4051 - .L_4050)
	.align		4
.L_4050:
        /*0100*/ 	.word	index@(.nv.constant0._Z25selective_scan_fwd_kernelI32Selective_Scan_fwd_kernel_traitsILi64ELi16ELi1ELb0ELb1ELb1ELb1ELb1EN3c108BFloat16EffEEv13SSMParamsBase)
        /*0104*/ 	.short	0x0380
        /*0106*/ 	.short	0x0188


	//----- nvinfo : EIATTR_SW_WAR
	.align		4
.L_4051:
        /*0108*/ 	.byte	0x04, 0x36
        /*010a*/ 	.short	(.L_4053 - .L_4052)
.L_4052:
        /*010c*/ 	.word	0x00000008
.L_4053:


//--------------------- .nv.info._Z25selective_scan_fwd_kernelI32Selective_Scan_fwd_kernel_traitsILi64ELi16ELi1ELb1ELb1ELb1ELb0ELb0EN3c108BFloat16EffEEv13SSMParamsBase --------------------------
	.section	.nv.info._Z25selective_scan_fwd_kernelI32Selective_Scan_fwd_kernel_traitsILi64ELi16ELi1ELb1ELb1ELb1ELb0ELb0EN3c108BFloat16EffEEv13SSMParamsBase,"",@"SHT_CUDA_INFO"
	.sectionflags	@""
	.align	4


	//----- nvinfo : EIATTR_CUDA_API_VERSION
	.align		4
        /*0000*/ 	.byte	0x04, 0x37
        /*0002*/ 	.short	(.L_4055 - .L_4054)
.L_4054:
        /*0004*/ 	.word	0x00000082


	//----- nvinfo : EIATTR_KPARAM_INFO
	.align		4
.L_4055:
        /*0008*/ 	.byte	0x04, 0x17
        /*000a*/ 	.short	(.L_4057 - .L_4056)
.L_4056:
        /*000c*/ 	.word	0x00000000
        /*0010*/ 	.short	0x0000
        /*0012*/ 	.short	0x0000
        /*0014*/ 	.byte	0x00, 0xf0, 0x21, 0x06


	//----- nvinfo : EIATTR_SPARSE_MMA_MASK
	.align		4
.L_4057:
        /*0018*/ 	.byte	0x03, 0x50
        /*001a*/ 	.short	0x0000


	//----- nvinfo : EIATTR_MAXREG_COUNT
	.align		4
        /*001c*/ 	.byte	0x03, 0x1b
        /*001e*/ 	.short	0x00a8


	//----- nvinfo : EIATTR_NUM_BARRIERS
	.align		4
        /*0020*/ 	.byte	0x02, 0x4c
        /*0022*/ 	.byte	0x01
	.zero		1


	//----- nvinfo : EIATTR_MERCURY_ISA_VERSION
	.align		4
        /*0024*/ 	.byte	0x03, 0x5f
        /*0026*/ 	.short	0x0101


	//----- nvinfo : EIATTR_COOP_GROUP_MASK_REGIDS
	.align		4
        /*0028*/ 	.byte	0x04, 0x29
        /*002a*/ 	.short	(.L_4059 - .L_4058)


	//   ....[0]....
.L_4058:
        /*002c*/ 	.word	0xffffffff


	//   ....[1]....
        /*0030*/ 	.word	0xffffffff


	//   ....[2]....
        /*0034*/ 	.word	0xffffffff


	//   ....[3]....
        /*0038*/ 	.word	0xffffffff


	//   ....[4]....
        /*003c*/ 	.word	0xffffffff


	//   ....[5]....
        /*0040*/ 	.word	0xffffffff


	//   ....[6]....
        /*0044*/ 	.word	0xffffffff


	//   ....[7]....
        /*0048*/ 	.word	0xffffffff


	//   ....[8]....
        /*004c*/ 	.word	0xffffffff


	//   ....[9]....
        /*0050*/ 	.word	0xffffffff


	//   ....[10]....
        /*0054*/ 	.word	0xffffffff


	//   ....[11]....
        /*0058*/ 	.word	0xffffffff


	//   ....[12]....
        /*005c*/ 	.word	0xffffffff


	//   ....[13]....
        /*0060*/ 	.word	0xffffffff


	//   ....[14]....
        /*0064*/ 	.word	0xffffffff


	//   ....[15]....
        /*0068*/ 	.word	0xffffffff


	//   ....[16]....
        /*006c*/ 	.word	0xffffffff


	//----- nvinfo : EIATTR_COOP_GROUP_INSTR_OFFSETS
	.align		4
.L_4059:
        /*0070*/ 	.byte	0x04, 0x28
        /*0072*/ 	.short	(.L_4061 - .L_4060)


	//   ....[0]....
.L_4060:
        /*0074*/ 	.word	0x00001430


	//   ....[1]....
        /*0078*/ 	.word	0x000014c0


	//   ....[2]....
        /*007c*/ 	.word	0x000041e0


	//   ....[3]....
        /*0080*/ 	.word	0x00004790


	//   ....[4]....
        /*0084*/ 	.word	0x00004f80


	//   ....[5]....
        /*0088*/ 	.word	0x00004fd0


	//   ....[6]....
        /*008c*/ 	.word	0x00005000


	//   ....[7]....
        /*0090*/ 	.word	0x00005030


	//   ....[8]....
        /*0094*/ 	.word	0x00005060


	//   ....[9]....
        /*0098*/ 	.word	0x00005090


	//   ....[10]....
        /*009c*/ 	.word	0x000050e0


	//   ....[11]....
        /*00a0*/ 	.word	0x000050f0


	//   ....[12]....
        /*00a4*/ 	.word	0x00005140


	//   ....[13]....
        /*00a8*/ 	.word	0x00005150


	//   ....[14]....
        /*00ac*/ 	.word	0x000051e0


	//   ....[15]....
        /*00b0*/ 	.word	0x000051f0


	//   ....[16]....
        /*00b4*/ 	.word	0x000059d0


	//----- nvinfo : EIATTR_VRC_CTA_INIT_COUNT
	.align		4
.L_4061:
        /*00b8*/ 	.byte	0x02, 0x4a
	.zero		1
	.zero		1


	//----- nvinfo : EIATTR_EXIT_INSTR_OFFSETS
	.align		4
        /*00bc*/ 	.byte	0x04, 0x1c
        /*00be*/ 	.short	(.L_4063 - .L_4062)


	//   ....[0]....
.L_4062:
        /*00c0*/ 	.word	0x00000340


	//   ....[1]....
        /*00c4*/ 	.word	0x00001050


	//   ....[2]....
        /*00c8*/ 	.word	0x000012f0


	//   ....[3]....
        /*00cc*/ 	.word	0x00005b80


	//----- nvinfo : EIATTR_MAX_THREADS
	.align		4
.L_4063:
        /*00d0*/ 	.byte	0x04, 0x05
        /*00d2*/ 	.short	(.L_4065 - .L_4064)
.L_4064:
        /*00d4*/ 	.word	0x00000040
        /*00d8*/ 	.word	0x00000001
        /*00dc*/ 	.word	0x00000001


	//----- nvinfo : EIATTR_CRS_STACK_SIZE
	.align		4
.L_4065:
        /*00e0*/ 	.byte	0x04, 0x1e
        /*00e2*/ 	.short	(.L_4067 - .L_4066)
.L_4066:
        /*00e4*/ 	.word	0x00000000


	//----- nvinfo : EIATTR_CBANK_PARAM_SIZE
	.align		4
.L_4067:
        /*00e8*/ 	.byte	0x03, 0x19
        /*00ea*/ 	.short	0x0188


	//----- nvinfo : EIATTR_PARAM_CBANK
	.align		4
        /*00ec*/ 	.byte	0x04, 0x0a
        /*00ee*/ 	.short	(.L_4069 - .L_4068)
	.align		4
.L_4068:
        /*00f0*/ 	.word	index@(.nv.constant0._Z25selective_scan_fwd_kernelI32Selective_Scan_fwd_kernel_traitsILi64ELi16ELi1ELb1ELb1ELb1ELb0ELb0EN3c108BFloat16EffEEv13SSMParamsBase)
        /*00f4*/ 	.short	0x0380
        /*00f6*/ 	.short	0x0188


	//----- nvinfo : EIATTR_SW_WAR
	.align		4
.L_4069:
        /*00f8*/ 	.byte	0x04, 0x36
        /*00fa*/ 	.short	(.L_4071 - .L_4070)
.L_4070:
        /*00fc*/ 	.word	0x00000008
.L_4071:


//--------------------- .nv.info._Z25selective_scan_fwd_kernelI32Selective_Scan_fwd_kernel_traitsILi64ELi16ELi1ELb1ELb1ELb1ELb0ELb1EN3c108BFloat16EffEEv13SSMParamsBase --------------------------
	.section	.nv.info._Z25selective_scan_fwd_kernelI32Selective_Scan_fwd_kernel_traitsILi64ELi16ELi1ELb1ELb1ELb1ELb0ELb1EN3c108BFloat16EffEEv13SSMParamsBase,"",@"SHT_CUDA_INFO"
	.sectionflags	@""
	.align	4


	//----- nvinfo : EIATTR_CUDA_API_VERSION
	.align		4
        /*0000*/ 	.byte	0x04, 0x37
        /*0002*/ 	.short	(.L_4073 - .L_4072)
.L_4072:
        /*0004*/ 	.word	0x00000082


	//----- nvinfo : EIATTR_KPARAM_INFO
	.align		4
.L_4073:
        /*0008*/ 	.byte	0x04, 0x17
        /*000a*/ 	.short	(.L_4075 - .L_4074)
.L_4074:
        /*000c*/ 	.word	0x00000000
        /*0010*/ 	.short	0x0000
        /*0012*/ 	.short	0x0000
        /*0014*/ 	.byte	0x00, 0xf0, 0x21, 0x06


	//----- nvinfo : EIATTR_SPARSE_MMA_MASK
	.align		4
.L_4075:
        /*0018*/ 	.byte	0x03, 0x50
        /*001a*/ 	.short	0x0000


	//----- nvinfo : EIATTR_MAXREG_COUNT
	.align		4
        /*001c*/ 	.byte	0x03, 0x1b
        /*001e*/ 	.short	0x00a8


	//----- nvinfo : EIATTR_NUM_BARRIERS
	.align		4
        /*0020*/ 	.byte	0x02, 0x4c
        /*0022*/ 	.byte	0x01
	.zero		1


	//----- nvinfo : EIATTR_MERCURY_ISA_VERSION
	.align		4
        /*0024*/ 	.byte	0x03, 0x5f
        /*0026*/ 	.short	0x0101


	//----- nvinfo : EIATTR_COOP_GROUP_MASK_REGIDS
	.align		4
        /*0028*/ 	.byte	0x04, 0x29
        /*002a*/ 	.short	(.L_4077 - .L_4076)


	//   ....[0]....
.L_4076:
        /*002c*/ 	.word	0xffffffff


	//   ....[1]....
        /*0030*/ 	.word	0xffffffff


	//   ....[2]....
        /*0034*/ 	.word	0xffffffff


	//   ....[3]....
        /*0038*/ 	.word	0xffffffff


	//   ....[4]....
        /*003c*/ 	.word	0xffffffff


	//   ....[5]....
        /*0040*/ 	.word	0xffffffff


	//   ....[6]....
        /*0044*/ 	.word	0xffffffff


	//   ....[7]....
        /*0048*/ 	.word	0xffffffff


	//   ....[8]....
        /*004c*/ 	.word	0xffffffff


	//   ....[9]....
        /*0050*/ 	.word	0xffffffff


	//   ....[10]....
        /*0054*/ 	.word	0xffffffff


	//   ....[11]....
        /*0058*/ 	.word	0xffffffff


	//   ....[12]....
        /*005c*/ 	.word	0xffffffff


	//   ....[13]....
        /*0060*/ 	.word	0xffffffff


	//   ....[14]....
        /*0064*/ 	.word	0xffffffff


	//   ....[15]....
        /*0068*/ 	.word	0xffffffff


	//   ....[16]....
        /*006c*/ 	.word	0xffffffff


	//----- nvinfo : EIATTR_COOP_GROUP_INSTR_OFFSETS
	.align		4
.L_4077:
        /*0070*/ 	.byte	0x04, 0x28
        /*0072*/ 	.short	(.L_4079 - .L_4078)


	//   ....[0]....
.L_4078:
        /*0074*/ 	.word	0x00002130


	//   ....[1]....
        /*0078*/ 	.word	0x000025b0


	//   ....[2]....
        /*007c*/ 	.word	0x00005740


	//   ....[3]....
        /*0080*/ 	.word	0x00006370


	//   ....[4]....
        /*0084*/ 	.word	0x00006b40


	//   ....[5]....
        /*0088*/ 	.word	0x00006b50


	//   ....[6]....
        /*008c*/ 	.word	0x00006ba0


	//   ....[7]....
        /*0090*/ 	.word	0x00006bb0


	//   ....[8]....
        /*0094*/ 	.word	0x00006bf0


	//   ....[9]....
        /*0098*/ 	.word	0x00006c10


	//   ....[10]....
        /*009c*/ 	.word	0x00006c50


	//   ....[11]....
        /*00a0*/ 	.word	0x00006c80


	//   ....[12]....
        /*00a4*/ 	.word	0x00006cd0


	//   ....[13]....
        /*00a8*/ 	.word	0x00006cf0


	//   ....[14]....
        /*00ac*/ 	.word	0x00006d70


	//   ....[15]....
        /*00b0*/ 	.word	0x00006d90


	//   ....[16]....
        /*00b4*/ 	.word	0x00007a10


	//----- nvinfo : EIATTR_VRC_CTA_INIT_COUNT
	.align		4
.L_4079:
        /*00b8*/ 	.byte	0x02, 0x4a
	.zero		1
	.zero		1


	//----- nvinfo : EIATTR_EXIT_INSTR_OFFSETS
	.align		4
        /*00bc*/ 	.byte	0x04, 0x1c
        /*00be*/ 	.short	(.L_4081 - .L_4080)


	//   ....[0]....
.L_4080:
        /*00c0*/ 	.word	0x000003f0


	//   ....[1]....
        /*00c4*/ 	.word	0x000012d0


	//   ....[2]....
        /*00c8*/ 	.word	0x00001580


	//   ....[3]....
        /*00cc*/ 	.word	0x00007da0


	//----- nvinfo : EIATTR_MAX_THREADS
	.align		4
.L_4081:
        /*00d0*/ 	.byte	0x04, 0x05
        /*00d2*/ 	.short	(.L_4083 - .L_4082)
.L_4082:
        /*00d4*/ 	.word	0x00000040
        /*00d8*/ 	.word	0x00000001
        /*00dc*/ 	.word	0x00000001


	//----- nvinfo : EIATTR_CRS_STACK_SIZE
	.align		4
.L_4083:
        /*00e0*/ 	.byte	0x04, 0x1e
        /*00e2*/ 	.short	(.L_4085 - .L_4084)
.L_4084:
        /*00e4*/ 	.word	0x00000000


	//----- nvinfo : EIATTR_CBANK_PARAM_SIZE
	.align		4
.L_4085:
        /*00e8*/ 	.byte	0x03, 0x19
        /*00ea*/ 	.short	0x0188


	//----- nvinfo : EIATTR_PARAM_CBANK
	.align		4
        /*00ec*/ 	.byte	0x04, 0x0a
        /*00ee*/ 	.short	(.L_4087 - .L_4086)
	.align		4
.L_4086:
        /*00f0*/ 	.word	index@(.nv.constant0._Z25selective_scan_fwd_kernelI32Selective_Scan_fwd_kernel_traitsILi64ELi16ELi1ELb1ELb1ELb1ELb0ELb1EN3c108BFloat16EffEEv13SSMParamsBase)
        /*00f4*/ 	.short	0x0380
        /*00f6*/ 	.short	0x0188


	//----- nvinfo : EIATTR_SW_WAR
	.align		4
.L_4087:
        /*00f8*/ 	.byte	0x04, 0x36
        /*00fa*/ 	.short	(.L_4089 - .L_4088)
.L_4088:
        /*00fc*/ 	.word	0x00000008
.L_4089:


//--------------------- .nv.info._Z25selective_scan_fwd_kernelI32Selective_Scan_fwd_kernel_traitsILi64ELi16ELi1ELb1ELb1ELb1ELb1ELb0EN3c108BFloat16EffEEv13SSMParamsBase --------------------------
	.section	.nv.info._Z25selective_scan_fwd_kernelI32Selective_Scan_fwd_kernel_traitsILi64ELi16ELi1ELb1ELb1ELb1ELb1ELb0EN3c108BFloat16EffEEv13SSMParamsBase,"",@"SHT_CUDA_INFO"
	.sectionflags	@""
	.align	4


	//----- nvinfo : EIATTR_CUDA_API_VERSION
	.align		4
        /*0000*/ 	.byte	0x04, 0x37
        /*0002*/ 	.short	(.L_4091 - .L_4090)
.L_4090:
        /*0004*/ 	.word	0x00000082


	//----- nvinfo : EIATTR_KPARAM_INFO
	.align		4
.L_4091:
        /*0008*/ 	.byte	0x04, 0x17
        /*000a*/ 	.short	(.L_4093 - .L_4092)
.L_4092:
        /*000c*/ 	.word	0x00000000
        /*0010*/ 	.short	0x0000
        /*0012*/ 	.short	0x0000
        /*0014*/ 	.byte	0x00, 0xf0, 0x21, 0x06


	//----- nvinfo : EIATTR_SPARSE_MMA_MASK
	.align		4
.L_4093:
        /*0018*/ 	.byte	0x03, 0x50
        /*001a*/ 	.short	0x0000


	//----- nvinfo : EIATTR_MAXREG_COUNT
	.align		4
        /*001c*/ 	.byte	0x03, 0x1b
        /*001e*/ 	.short	0x00a8


	//----- nvinfo : EIATTR_NUM_BARRIERS
	.align		4
        /*0020*/ 	.byte	0x02, 0x4c
        /*0022*/ 	.byte	0x01
	.zero		1


	//----- nvinfo : EIATTR_MERCURY_ISA_VERSION
	.align		4
        /*0024*/ 	.byte	0x03, 0x5f
        /*0026*/ 	.short	0x0101


	//----- nvinfo : EIATTR_COOP_GROUP_MASK_REGIDS
	.align		4
        /*0028*/ 	.byte	0x04, 0x29
        /*002a*/ 	.short	(.L_4095 - .L_4094)


	//   ....[0]....
.L_4094:
        /*002c*/ 	.word	0xffffffff


	//   ....[1]....
        /*0030*/ 	.word	0xffffffff


	//   ....[2]....
        /*0034*/ 	.word	0xffffffff


	//   ....[3]....
        /*0038*/ 	.word	0xffffffff


	//   ....[4]....
        /*003c*/ 	.word	0xffffffff


	//   ....[5]....
        /*0040*/ 	.word	0xffffffff


	//   ....[6]....
        /*0044*/ 	.word	0xffffffff


	//   ....[7]....
        /*0048*/ 	.word	0xffffffff


	//   ....[8]....
        /*004c*/ 	.word	0xffffffff


	//   ....[9]....
        /*0050*/ 	.word	0xffffffff


	//   ....[10]....
        /*0054*/ 	.word	0xffffffff


	//   ....[11]....
        /*0058*/ 	.word	0xffffffff


	//   ....[12]....
        /*005c*/ 	.word	0xffffffff


	//   ....[13]....
        /*0060*/ 	.word	0xffffffff


	//   ....[14]....
        /*0064*/ 	.word	0xffffffff


	//   ....[15]....
        /*0068*/ 	.word	0xffffffff


	//   ....[16]....
        /*006c*/ 	.word	0xffffffff


	//   ....[17]....
        /*0070*/ 	.word	0xffffffff


	//   ....[18]....
        /*0074*/ 	.word	0xffffffff


	//----- nvinfo : EIATTR_COOP_GROUP_INSTR_OFFSETS
	.align		4
.L_4095:
        /*0078*/ 	.byte	0x04, 0x28
        /*007a*/ 	.short	(.L_4097 - .L_4096)


	//   ....[0]....
.L_4096:
        /*007c*/ 	.word	0x00001410


	//   ....[1]....
        /*0080*/ 	.word	0x000014a0


	//   ....[2]....
        /*0084*/ 	.word	0x000041d0


	//   ....[3]....
        /*0088*/ 	.word	0x00004770


	//   ....[4]....
        /*008c*/ 	.word	0x00004f70


	//   ....[5]....
        /*0090*/ 	.word	0x00004fc0


	//   ....[6]....
        /*0094*/ 	.word	0x00004ff0


	//   ....[7]....
        /*0098*/ 	.word	0x00005020


	//   ....[8]....
        /*009c*/ 	.word	0x00005050


	//   ....[9]....
        /*00a0*/ 	.word	0x00005080


	//   ....[10]....
        /*00a4*/ 	.word	0x000050d0


	//   ....[11]....
        /*00a8*/ 	.word	0x000050e0


	//   ....[12]....
        /*00ac*/ 	.word	0x00005130


	//   ....[13]....
        /*00b0*/ 	.word	0x00005140


	//   ....[14]....
        /*00b4*/ 	.word	0x000051d0


	//   ....[15]....
        /*00b8*/ 	.word	0x000051e0


	//   ....[16]....
        /*00bc*/ 	.word	0x00005960


	//   ....[17]....
        /*00c0*/ 	.word	0x00005c10


	//   ....[18]....
        /*00c4*/ 	.word	0x00006470


	//----- nvinfo : EIATTR_VRC_CTA_INIT_COUNT
	.align		4
.L_4097:
        /*00c8*/ 	.byte	0x02, 0x4a
	.zero		1
	.zero		1


	//----- nvinfo : EIATTR_EXIT_INSTR_OFFSETS
	.align		4
        /*00cc*/ 	.byte	0x04, 0x1c
        /*00ce*/ 	.short	(.L_4099 - .L_4098)


	//   ....[0]....
.L_4098:
        /*00d0*/ 	.word	0x00000340


	//   ....[1]....
        /*00d4*/ 	.word	0x00001040


	//   ....[2]....
        /*00d8*/ 	.word	0x000012d0


	//   ....[3]....
        /*00dc*/ 	.word	0x000065f0


	//----- nvinfo : EIATTR_MAX_THREADS
	.align		4
.L_4099:
        /*00e0*/ 	.byte	0x04, 0x05
        /*00e2*/ 	.short	(.L_4101 - .L_4100)
.L_4100:
        /*00e4*/ 	.word	0x00000040
        /*00e8*/ 	.word	0x00000001
        /*00ec*/ 	.word	0x00000001


	//----- nvinfo : EIATTR_CRS_STACK_SIZE
	.align		4
.L_4101:
        /*00f0*/ 	.byte	0x04, 0x1e
        /*00f2*/ 	.short	(.L_4103 - .L_4102)
.L_4102:
        /*00f4*/ 	.word	0x00000000


	//----- nvinfo : EIATTR_CBANK_PARAM_SIZE
	.align		4
.L_4103:
        /*00f8*/ 	.byte	0x03, 0x19
        /*00fa*/ 	.short	0x0188


	//----- nvinfo : EIATTR_PARAM_CBANK
	.align		4
        /*00fc*/ 	.byte	0x04, 0x0a
        /*00fe*/ 	.short	(.L_4105 - .L_4104)
	.align		4
.L_4104:
        /*0100*/ 	.word	index@(.nv.constant0._Z25selective_scan_fwd_kernelI32Selective_Scan_fwd_kernel_traitsILi64ELi16ELi1ELb1ELb1ELb1ELb1ELb0EN3c108BFloat16EffEEv13SSMParamsBase)
        /*0104*/ 	.short	0x0380
        /*0106*/ 	.short	0x0188


	//----- nvinfo : EIATTR_SW_WAR
	.align		4
.L_4105:
        /*0108*/ 	.byte	0x04, 0x36
        /*010a*/ 	.short	(.L_4107 - .L_4106)
.L_4106:
        /*010c*/ 	.word	0x00000008
.L_4107:


//--------------------- .nv.info._Z25selective_scan_fwd_kernelI32Selective_Scan_fwd_kernel_traitsILi64ELi16ELi1ELb1ELb1ELb1ELb1ELb1EN3c108BFloat16EffEEv13SSMParamsBase --------------------------
	.section	.nv.info._Z25selective_scan_fwd_kernelI32Selective_Scan_fwd_kernel_traitsILi64ELi16ELi1ELb1ELb1ELb1ELb1ELb1EN3c108BFloat16EffEEv13SSMParamsBase,"",@"SHT_CUDA_INFO"
	.sectionflags	@""
	.align	4


	//----- nvinfo : EIATTR_CUDA_API_VERSION
	.align		4
        /*0000*/ 	.byte	0x04, 0x37
        /*0002*/ 	.short	(.L_4109 - .L_4108)
.L_4108:
        /*0004*/ 	.word	0x00000082


	//----- nvinfo : EIATTR_KPARAM_INFO
	.align		4
.L_4109:
        /*0008*/ 	.byte	0x04, 0x17
        /*000a*/ 	.short	(.L_4111 - .L_4110)
.L_4110:
        /*000c*/ 	.word	0x00000000
        /*0010*/ 	.short	0x0000
        /*0012*/ 	.short	0x0000
        /*0014*/ 	.byte	0x00, 0xf0, 0x21, 0x06


	//----- nvinfo : EIATTR_SPARSE_MMA_MASK
	.align		4
.L_4111:
        /*0018*/ 	.byte	0x03, 0x50
        /*001a*/ 	.short	0x0000


	//----- nvinfo : EIATTR_MAXREG_COUNT
	.align		4
        /*001c*/ 	.byte	0x03, 0x1b
        /*001e*/ 	.short	0x00a8


	//----- nvinfo : EIATTR_NUM_BARRIERS
	.align		4
        /*0020*/ 	.byte	0x02, 0x4c
        /*0022*/ 	.byte	0x01
	.zero		1


	//----- nvinfo : EIATTR_MERCURY_ISA_VERSION
	.align		4
        /*0024*/ 	.byte	0x03, 0x5f
        /*0026*/ 	.short	0x0101


	//----- nvinfo : EIATTR_COOP_GROUP_MASK_REGIDS
	.align		4
        /*0028*/ 	.byte	0x04, 0x29
        /*002a*/ 	.short	(.L_4113 - .L_4112)


	//   ....[0]....
.L_4112:
        /*002c*/ 	.word	0xffffffff


	//   ....[1]....
        /*0030*/ 	.word	0xffffffff


	//   ....[2]....
        /*0034*/ 	.word	0xffffffff


	//   ....[3]....
        /*0038*/ 	.word	0xffffffff


	//   ....[4]....
        /*003c*/ 	.word	0xffffffff


	//   ....[5]....
        /*0040*/ 	.word	0xffffffff


	//   ....[6]....
        /*0044*/ 	.word	0xffffffff


	//   ....[7]....
        /*0048*/ 	.word	0xffffffff


	//   ....[8]....
        /*004c*/ 	.word	0xffffffff


	//   ....[9]....
        /*0050*/ 	.word	0xffffffff


	//   ....[10]....
        /*0054*/ 	.word	0xffffffff


	//   ....[11]....
        /*0058*/ 	.word	0xffffffff


	//   ....[12]....
        /*005c*/ 	.word	0xffffffff


	//   ....[13]....
        /*0060*/ 	.word	0xffffffff


	//   ....[14]....
        /*0064*/ 	.word	0xffffffff


	//   ....[15]....
        /*0068*/ 	.word	0xffffffff


	//   ....[16]....
        /*006c*/ 	.word	0xffffffff


	//   ....[17]....
        /*0070*/ 	.word	0xffffffff


	//   ....[18]....
        /*0074*/ 	.word	0xffffffff


	//----- nvinfo : EIATTR_COOP_GROUP_INSTR_OFFSETS
	.align		4
.L_4113:
        /*0078*/ 	.byte	0x04, 0x28
        /*007a*/ 	.short	(.L_4115 - .L_4114)


	//   ....[0]....
.L_4114:
        /*007c*/ 	.word	0x00002300


	//   ....[1]....
        /*0080*/ 	.word	0x000027b0


	//   ....[2]....
        /*0084*/ 	.word	0x00005d20


	//   ....[3]....
        /*0088*/ 	.word	0x00006db0


	//   ....[4]....
        /*008c*/ 	.word	0x000073d0


	//   ....[5]....
        /*0090*/ 	.word	0x000073e0


	//   ....[6]....
        /*0094*/ 	.word	0x00007430


	//   ....[7]....
        /*0098*/ 	.word	0x00007440


	//   ....[8]....
        /*009c*/ 	.word	0x00007480


	//   ....[9]....
        /*00a0*/ 	.word	0x000074a0


	//   ....[10]....
        /*00a4*/ 	.word	0x000074e0


	//   ....[11]....
        /*00a8*/ 	.word	0x00007500


	//   ....[12]....
        /*00ac*/ 	.word	0x00007540


	//   ....[13]....
        /*00b0*/ 	.word	0x00007560


	//   ....[14]....
        /*00b4*/ 	.word	0x00007610


	//   ....[15]....
        /*00b8*/ 	.word	0x00007630


	//   ....[16]....
        /*00bc*/ 	.word	0x00008480


	//   ....[17]....
        /*00c0*/ 	.word	0x00008c10


	//   ....[18]....
        /*00c4*/ 	.word	0x00009650


	//----- nvinfo : EIATTR_VRC_CTA_INIT_COUNT
	.align		4
.L_4115:
        /*00c8*/ 	.byte	0x02, 0x4a
	.zero		1
	.zero		1


	//----- nvinfo : EIATTR_EXIT_INSTR_OFFSETS
	.align		4
        /*00cc*/ 	.byte	0x04, 0x1c
        /*00ce*/ 	.short	(.L_4117 - .L_4116)


	//   ....[0]....
.L_4116:
        /*00d0*/ 	.word	0x000003f0


	//   ....[1]....
        /*00d4*/ 	.word	0x000012d0


	//   ....[2]....
        /*00d8*/ 	.word	0x00001570


	//   ....[3]....
        /*00dc*/ 	.word	0x00009ab0


	//----- nvinfo : EIATTR_MAX_THREADS
	.align		4
.L_4117:
        /*00e0*/ 	.byte	0x04, 0x05
        /*00e2*/ 	.short	(.L_4119 - .L_4118)
.L_4118:
        /*00e4*/ 	.word	0x00000040
        /*00e8*/ 	.word	0x00000001
        /*00ec*/ 	.word	0x00000001


	//----- nvinfo : EIATTR_CRS_STACK_SIZE
	.align		4
.L_4119:
        /*00f0*/ 	.byte	0x04, 0x1e
        /*00f2*/ 	.short	(.L_4121 - .L_4120)
.L_4120:
        /*00f4*/ 	.word	0x00000000


	//----- nvinfo : EIATTR_CBANK_PARAM_SIZE
	.align		4
.L_4121:
        /*00f8*/ 	.byte	0x03, 0x19
        /*00fa*/ 	.short	0x0188


	//----- nvinfo : EIATTR_PARAM_CBANK
	.align		4
        /*00fc*/ 	.byte	0x04, 0x0a
        /*00fe*/ 	.short	(.L_4123 - .L_4122)
	.align		4
.L_4122:
        /*0100*/ 	.word	index@(.nv.constant0._Z25selective_scan_fwd_kernelI32Selective_Scan_fwd_kernel_traitsILi64ELi16ELi1ELb1ELb1ELb1ELb1ELb1EN3c108BFloat16EffEEv13SSMParamsBase)
        /*0104*/ 	.short	0x0380
        /*0106*/ 	.short	0x0188


	//----- nvinfo : EIATTR_SW_WAR
	.align		4
.L_4123:
        /*0108*/ 	.byte	0x04, 0x36
        /*010a*/ 	.short	(.L_4125 - .L_4124)
.L_4124:
        /*010c*/ 	.word	0x00000008
.L_4125:


//--------------------- .nv.info._Z25selective_scan_fwd_kernelI32Selective_Scan_fwd_kernel_traitsILi128ELi16ELi1ELb0ELb1ELb1ELb0ELb0EN3c108BFloat16EfS2_EEv13SSMParamsBase --------------------------
	.section	.nv.info._Z25selective_scan_fwd_kernelI32Selective_Scan_fwd_kernel_traitsILi128ELi16ELi1ELb0ELb1ELb1ELb0ELb0EN3c108BFloat16EfS2_EEv13SSMParamsBase,"",@"SHT_CUDA_INFO"
	.sectionflags	@""
	.align	4


	//----- nvinfo : EIATTR_CUDA_API_VERSION
	.align		4
        /*0000*/ 	.byte	0x04, 0x37
        /*0002*/ 	.short	(.L_4127 - .L_4126)
.L_4126:
        /*0004*/ 	.word	0x00000082


	//----- nvinfo : EIATTR_KPARAM_INFO
	.align		4
.L_4127:
        /*0008*/ 	.byte	0x04, 0x17
        /*000a*/ 	.short	(.L_4129 - .L_4128)
.L_4128:
        /*000c*/ 	.word	0x00000000
        /*0010*/ 	.short	0x0000
        /*0012*/ 	.short	0x0000
        /*0014*/ 	.byte	0x00, 0xf0, 0x21, 0x06


	//----- nvinfo : EIATTR_SPARSE_MMA_MASK
	.align		4
.L_4129:
        /*0018*/ 	.byte	0x03, 0x50
        /*001a*/ 	.short	0x0000


	//----- nvinfo : EIATTR_MAXREG_COUNT
	.align		4
        /*001c*/ 	.byte	0x03, 0x1b
        /*001e*/ 	.short	0x00a8


	//----- nvinfo : EIATTR_NUM_BARRIERS
	.align		4
        /*0020*/ 	.byte	0x02, 0x4c
        /*0022*/ 	.byte	0x01
	.zero		1


	//----- nvinfo : EIATTR_MERCURY_ISA_VERSION
	.align		4
        /*0024*/ 	.byte	0x03, 0x5f
        /*0026*/ 	.short	0x0101


	//----- nvinfo : EIATTR_COOP_GROUP_MASK_REGIDS
	.align		4
        /*0028*/ 	.byte	0x04, 0x29
        /*002a*/ 	.short	(.L_4131 - .L_4130)


	//   ....[0]....
.L_4130:
        /*002c*/ 	.word	0xffffffff


	//   ....[1]....
        /*0030*/ 	.word	0xffffffff


	//   ....[2]....
        /*0034*/ 	.word	0xffffffff


	//   ....[3]....
        /*0038*/ 	.word	0xffffffff


	//   ....[4]....
        /*003c*/ 	.word	0xffffffff


	//   ....[5]....
        /*0040*/ 	.word	0xffffffff


	//   ....[6]....
        /*0044*/ 	.word	0xffffffff


	//   ....[7]....
        /*0048*/ 	.word	0xffffffff


	//   ....[8]....
        /*004c*/ 	.word	0xffffffff


	//   ....[9]....
        /*0050*/ 	.word	0xffffffff


	//   ....[10]....
        /*0054*/ 	.word	0xffffffff


	//   ....[11]....
        /*0058*/ 	.word	0xffffffff


	//   ....[12]....
        /*005c*/ 	.word	0xffffffff


	//   ....[13]....
        /*0060*/ 	.word	0xffffffff


	//   ....[14]....
        /*0064*/ 	.word	0xffffffff


	//   ....[15]....
        /*0068*/ 	.word	0xffffffff


	//   ....[16]....
        /*006c*/ 	.word	0xffffffff


	//----- nvinfo : EIATTR_COOP_GROUP_INSTR_OFFSETS
	.align		4
.L_4131:
        /*0070*/ 	.byte	0x04, 0x28
        /*0072*/ 	.short	(.L_4133 - .L_4132)


	//   ....[0]....
.L_4132:
        /*0074*/ 	.word	0x00002080


	//   ....[1]....
        /*0078*/ 	.word	0x00002500


	//   ....[2]....
        /*007c*/ 	.word	0x00005740


	//   ....[3]....
        /*0080*/ 	.word	0x00006400


	//   ....[4]....
        /*0084*/ 	.word	0x00006b70


	//   ....[5]....
        /*0088*/ 	.word	0x00006b80


	//   ....[6]....
        /*008c*/ 	.word	0x00006bd0


	//   ....[7]....
        /*0090*/ 	.word	0x00006be0


	//   ....[8]....
        /*0094*/ 	.word	0x00006c20


	//   ....[9]....
        /*0098*/ 	.word	0x00006c40


	//   ....[10]....
        /*009c*/ 	.word	0x00006c80


	//   ....[11]....
        /*00a0*/ 	.word	0x00006cb0


	//   ....[12]....
        /*00a4*/ 	.word	0x00006d40


	//   ....[13]....
        /*00a8*/ 	.word	0x00006d60


	//   ....[14]....
        /*00ac*/ 	.word	0x00006de0


	//   ....[15]....
        /*00b0*/ 	.word	0x00006df0


	//   ....[16]....
        /*00b4*/ 	.word	0x00007b50


	//----- nvinfo : EIATTR_VRC_CTA_INIT_COUNT
	.align		4
.L_4133:
        /*00b8*/ 	.byte	0x02, 0x4a
	.zero		1
	.zero		1


	//----- nvinfo : EIATTR_EXIT_INSTR_OFFSETS
	.align		4
        /*00bc*/ 	.byte	0x04, 0x1c
        /*00be*/ 	.short	(.L_4135 - .L_4134)


	//   ....[0]....
.L_4134:
        /*00c0*/ 	.word	0x00000380


	//   ....[1]....
        /*00c4*/ 	.word	0x000011f0


	//   ....[2]....
        /*00c8*/ 	.word	0x000013d0


	//   ....[3]....
        /*00cc*/ 	.word	0x00007f20


	//----- nvinfo : EIATTR_MAX_THREADS
	.align		4
.L_4135:
        /*00d0*/ 	.byte	0x04, 0x05
        /*00d2*/ 	.short	(.L_4137 - .L_4136)
.L_4136:
        /*00d4*/ 	.word	0x00000080
        /*00d8*/ 	.word	0x00000001
        /*00dc*/ 	.word	0x00000001


	//----- nvinfo : EIATTR_CRS_STACK_SIZE
	.align		4
.L_4137:
        /*00e0*/ 	.byte	0x04, 0x1e
        /*00e2*/ 	.short	(.L_4139 - .L_4138)
.L_4138:
        /*00e4*/ 	.word	0x00000000


	//----- nvinfo : EIATTR_CBANK_PARAM_SIZE
	.align		4
.L_4139:
        /*00e8*/ 	.byte	0x03, 0x19
        /*00ea*/ 	.short	0x0188


	//----- nvinfo : EIATTR_PARAM_CBANK
	.align		4
        /*00ec*/ 	.byte	0x04, 0x0a
        /*00ee*/ 	.short	(.L_4141 - .L_4140)
	.align		4
.L_4140:
        /*00f0*/ 	.word	index@(.nv.constant0._Z25selective_scan_fwd_kernelI32Selective_Scan_fwd_kernel_traitsILi128ELi16ELi1ELb0ELb1ELb1ELb0ELb0EN3c108BFloat16EfS2_EEv13SSMParamsBase)
        /*00f4*/ 	.short	0x0380
        /*00f6*/ 	.short	0x0188


	//----- nvinfo : EIATTR_SW_WAR
	.align		4
.L_4141:
        /*00f8*/ 	.byte	0x04, 0x36
        /*00fa*/ 	.short	(.L_4143 - .L_4142)
.L_4142:
        /*00fc*/ 	.word	0x00000008
.L_4143:


//--------------------- .nv.info._Z25selective_scan_fwd_kernelI32Selective_Scan_fwd_kernel_traitsILi128ELi16ELi1ELb0ELb1ELb1ELb0ELb1EN3c108BFloat16EfS2_EEv13SSMParamsBase --------------------------
	.section	.nv.info._Z25selective_scan_fwd_kernelI32Selective_Scan_fwd_kernel_traitsILi128ELi16ELi1ELb0ELb1ELb1ELb0ELb1EN3c108BFloat16EfS2_EEv13SSMParamsBase,"",@"SHT_CUDA_INFO"
	.sectionflags	@""
	.align	4


	//----- nvinfo : EIATTR_CUDA_API_VERSION
	.align		4
        /*0000*/ 	.byte	0x04, 0x37
        /*0002*/ 	.short	(.L_4145 - .L_4144)
.L_4144:
        /*0004*/ 	.word	0x00000082


	//----- nvinfo : EIATTR_KPARAM_INFO
	.align		4
.L_4145:
        /*0008*/ 	.byte	0x04, 0x17
        /*000a*/ 	.short	(.L_4147 - .L_4146)
.L_4146:
        /*000c*/ 	.word	0x00000000
        /*0010*/ 	.short	0x0000
        /*0012*/ 	.short	0x0000
        /*0014*/ 	.byte	0x00, 0xf0, 0x21, 0x06


	//----- nvinfo : EIATTR_SPARSE_MMA_MASK
	.align		4
.L_4147:
        /*0018*/ 	.byte	0x03, 0x50
        /*001a*/ 	.short	0x0000


	//----- nvinfo : EIATTR_MAXREG_COUNT
	.align		4
        /*001c*/ 	.byte	0x03, 0x1b
        /*001e*/ 	.short	0x00a8


	//----- nvinfo : EIATTR_NUM_BARRIERS
	.align		4
        /*0020*/ 	.byte	0x02, 0x4c
        /*0022*/ 	.byte	0x01
	.zero		1


	//----- nvinfo : EIATTR_MERCURY_ISA_VERSION
	.align		4
        /*0024*/ 	.byte	0x03, 0x5f
        /*0026*/ 	.short	0x0101


	//----- nvinfo : EIATTR_COOP_GROUP_MASK_REGIDS
	.align		4
        /*0028*/ 	.byte	0x04, 0x29
        /*002a*/ 	.short	(.L_4149 - .L_4148)


	//   ....[0]....
.L_4148:
        /*002c*/ 	.word	0xffffffff


	//   ....[1]....
        /*0030*/ 	.word	0xffffffff


	//   ....[2]....
        /*0034*/ 	.word	0xffffffff


	//   ....[3]....
        /*0038*/ 	.word	0xffffffff


	//   ....[4]....
        /*003c*/ 	.word	0xffffffff


	//   ....[5]....
        /*0040*/ 	.word	0xffffffff


	//   ....[6]....
        /*0044*/ 	.word	0xffffffff


	//   ....[7]....
        /*0048*/ 	.word	0xffffffff


	//   ....[8]....
        /*004c*/ 	.word	0xffffffff


	//   ....[9]....
        /*0050*/ 	.word	0xffffffff


	//   ....[10]....
        /*0054*/ 	.word	0xffffffff


	//   ....[11]....
        /*0058*/ 	.word	0xffffffff


	//   ....[12]....
        /*005c*/ 	.word	0xffffffff


	//   ....[13]....
        /*0060*/ 	.word	0xffffffff


	//   ....[14]....
        /*0064*/ 	.word	0xffffffff


	//   ....[15]....
        /*0068*/ 	.word	0xffffffff


	//   ....[16]....
        /*006c*/ 	.word	0xffffffff


	//----- nvinfo : EIATTR_COOP_GROUP_INSTR_OFFSETS
	.align		4
.L_4149:
        /*0070*/ 	.byte	0x04, 0x28
        /*0072*/ 	.short	(.L_4151 - .L_4150)


	//   ....[0]....
.L_4150:
        /*0074*/ 	.word	0x00002180


	//   ....[1]....
        /*0078*/ 	.word	0x00002600


	//   ....[2]....
        /*007c*/ 	.word	0x00005840


	//   ....[3]....
        /*0080*/ 	.word	0x00006500


	//   ....[4]....
        /*0084*/ 	.word	0x00006c70


	//   ....[5]....
        /*0088*/ 	.word	0x00006c80


	//   ....[6]....
        /*008c*/ 	.word	0x00006cd0


	//   ....[7]....
        /*0090*/ 	.word	0x00006ce0


	//   ....[8]....
        /*0094*/ 	.word	0x00006d20


	//   ....[9]....
        /*0098*/ 	.word	0x00006d40


	//   ....[10]....
        /*009c*/ 	.word	0x00006d80


	//   ....[11]....
        /*00a0*/ 	.word	0x00006db0


	//   ....[12]....
        /*00a4*/ 	.word	0x00006e40


	//   ....[13]....
        /*00a8*/ 	.word	0x00006e60


	//   ....[14]....
        /*00ac*/ 	.word	0x00006ee0


	//   ....[15]....
        /*00b0*/ 	.word	0x00006ef0


	//   ....[16]....
        /*00b4*/ 	.word	0x00007c80


	//----- nvinfo : EIATTR_VRC_CTA_INIT_COUNT
	.align		4
.L_4151:
        /*00b8*/ 	.byte	0x02, 0x4a
	.zero		1
	.zero		1


	//----- nvinfo : EIATTR_EXIT_INSTR_OFFSETS
	.align		4
        /*00bc*/ 	.byte	0x04, 0x1c
        /*00be*/ 	.short	(.L_4153 - .L_4152)


	//   ....[0]....
.L_4152:
        /*00c0*/ 	.word	0x000003f0


	//   ....[1]....
        /*00c4*/ 	.word	0x00001310


	//   ....[2]....
        /*00c8*/ 	.word	0x000014d0


	//   ....[3]....
        /*00cc*/ 	.word	0x00008010


	//----- nvinfo : EIATTR_MAX_THREADS
	.align		4
.L_4153:
        /*00d0*/ 	.byte	0x04, 0x05
        /*00d2*/ 	.short	(.L_4155 - .L_4154)
.L_4154:
        /*00d4*/ 	.word	0x00000080
        /*00d8*/ 	.word	0x00000001
        /*00dc*/ 	.word	0x00000001


	//----- nvinfo : EIATTR_CRS_STACK_SIZE
	.align		4
.L_4155:
        /*00e0*/ 	.byte	0x04, 0x1e
        /*00e2*/ 	.short	(.L_4157 - .L_4156)
.L_4156:
        /*00e4*/ 	.word	0x00000000


	//----- nvinfo : EIATTR_CBANK_PARAM_SIZE
	.align		4
.L_4157:
        /*00e8*/ 	.byte	0x03, 0x19
        /*00ea*/ 	.short	0x0188


	//----- nvinfo : EIATTR_PARAM_CBANK
	.align		4
        /*00ec*/ 	.byte	0x04, 0x0a
        /*00ee*/ 	.short	(.L_4159 - .L_4158)
	.align		4
.L_4158:
        /*00f0*/ 	.word	index@(.nv.constant0._Z25selective_scan_fwd_kernelI32Selective_Scan_fwd_kernel_traitsILi128ELi16ELi1ELb0ELb1ELb1ELb0ELb1EN3c108BFloat16EfS2_EEv13SSMParamsBase)
        /*00f4*/ 	.short	0x0380
        /*00f6*/ 	.short	0x0188


	//----- nvinfo : EIATTR_SW_WAR
	.align		4
.L_4159:
        /*00f8*/ 	.byte	0x04, 0x36
        /*00fa*/ 	.short	(.L_4161 - .L_4160)
.L_4160:
        /*00fc*/ 	.word	0x00000008
.L_4161:


//--------------------- .nv.info._Z25selective_scan_fwd_kernelI32Selective_Scan_fwd_kernel_traitsILi128ELi16ELi1ELb0ELb1ELb1ELb1ELb0EN3c108BFloat16EfS2_EEv13SSMParamsBase --------------------------
	.section	.nv.info._Z25selective_scan_fwd_kernelI32Selective_Scan_fwd_kernel_traitsILi128ELi16ELi1ELb0ELb1ELb1ELb1ELb0EN3c108BFloat16EfS2_EEv13SSMParamsBase,"",@"SHT_CUDA_INFO"
	.sectionflags	@""
	.align	4


	//----- nvinfo : EIATTR_CUDA_API_VERSION
	.align		4
        /*0000*/ 	.byte	0x04, 0x37
        /*0002*/ 	.short	(.L_4163 - .L_4162)
.L_4162:
        /*0004*/ 	.word	0x00000082


	//----- nvinfo : EIATTR_KPARAM_INFO
	.align		4
.L_4163:
        /*0008*/ 	.byte	0x04, 0x17
        /*000a*/ 	.short	(.L_4165 - .L_4164)
.L_4164:
        /*000c*/ 	.word	0x00000000
        /*0010*/ 	.short	0x0000
        /*0012*/ 	.short	0x0000
        /*0014*/ 	.byte	0x00, 0xf0, 0x21, 0x06


	//----- nvinfo : EIATTR_SPARSE_MMA_MASK
	.align		4
.L_4165:
        /*0018*/ 	.byte	0x03, 0x50
        /*001a*/ 	.short	0x0000


	//----- nvinfo : EIATTR_MAXREG_COUNT
	.align		4
        /*001c*/ 	.byte	0x03, 0x1b
        /*001e*/ 	.short	0x00a8


	//----- nvinfo : EIATTR_NUM_BARRIERS
	.align		4
        /*0020*/ 	.byte	0x02, 0x4c
        /*0022*/ 	.byte	0x01
	.zero		1


	//----- nvinfo : EIATTR_ANNOTATIONS
	.align		4
        /*0024*/ 	.byte	0x04, 0x55
        /*0026*/ 	.short	(.L_4167 - .L_4166)


	//   ....[0]....
.L_4166:
        /*0028*/ 	.word	0x00000001
        /*002c*/ 	.byte	0xd0, 0x45, 0x00, 0x00, 0x01, 0x00, 0x00, 0x00, 0x20, 0x81, 0x00, 0x00, 0x01, 0x00, 0x00, 0x00
        /*003c*/ 	.byte	0x20, 0x92, 0x00, 0x00


	//----- nvinfo : EIATTR_MERCURY_ISA_VERSION
	.align		4
.L_4167:
        /*0040*/ 	.byte	0x03, 0x5f
        /*0042*/ 	.short	0x0101


	//----- nvinfo : EIATTR_COOP_GROUP_MASK_REGIDS
	.align		4
        /*0044*/ 	.byte	0x04, 0x29
        /*0046*/ 	.short	(.L_4169 - .L_4168)


	//   ....[0]....
.L_4168:
        /*0048*/ 	.word	0xffffffff


	//   ....[1]....
        /*004c*/ 	.word	0xffffffff


	//   ....[2]....
        /*0050*/ 	.word	0xffffffff


	//   ....[3]....
        /*0054*/ 	.word	0xffffffff


	//   ....[4]....
        /*0058*/ 	.word	0xffffffff


	//   ....[5]....
        /*005c*/ 	.word	0xffffffff


	//   ....[6]....
        /*0060*/ 	.word	0xffffffff


	//   ....[7]....
        /*0064*/ 	.word	0xffffffff


	//   ....[8]....
        /*0068*/ 	.word	0xffffffff


	//   ....[9]....
        /*006c*/ 	.word	0xffffffff


	//   ....[10]....
        /*0070*/ 	.word	0xffffffff


	//   ....[11]....
        /*0074*/ 	.word	0xffffffff


	//   ....[12]....
        /*0078*/ 	.word	0xffffffff


	//   ....[13]....
        /*007c*/ 	.word	0xffffffff


	//   ....[14]....
        /*0080*/ 	.word	0xffffffff


	//   ....[15]....
        /*0084*/ 	.word	0xffffffff


	//   ....[16]....
        /*0088*/ 	.word	0xffffffff


	//   ....[17]....
        /*008c*/ 	.word	0xffffffff


	//   ....[18]....
        /*0090*/ 	.word	0xffffffff


	//----- nvinfo : EIATTR_COOP_GROUP_INSTR_OFFSETS
	.align		4
.L_4169:
        /*0094*/ 	.byte	0x04, 0x28
        /*0096*/ 	.short	(.L_4171 - .L_4170)


	//   ....[0]....
.L_4170:
        /*0098*/ 	.word	0x00002190


	//   ....[1]....
        /*009c*/ 	.word	0x00002720


	//   ....[2]....
        /*00a0*/ 	.word	0x00005d80


	//   ....[3]....
        /*00a4*/ 	.word	0x00006e40


	//   ....[4]....
        /*00a8*/ 	.word	0x00007490


	//   ....[5]....
        /*00ac*/ 	.word	0x000074a0


	//   ....[6]....
        /*00b0*/ 	.word	0x000074f0


	//   ....[7]....
        /*00b4*/ 	.word	0x00007500


	//   ....[8]....
        /*00b8*/ 	.word	0x00007540


	//   ....[9]....
        /*00bc*/ 	.word	0x00007560


	//   ....[10]....
        /*00c0*/ 	.word	0x000075a0


	//   ....[11]....
        /*00c4*/ 	.word	0x000075c0


	//   ....[12]....
        /*00c8*/ 	.word	0x00007600


	//   ....[13]....
        /*00cc*/ 	.word	0x00007620


	//   ....[14]....
        /*00d0*/ 	.word	0x00007790


	//   ....[15]....
        /*00d4*/ 	.word	0x000077c0


	//   ....[16]....
        /*00d8*/ 	.word	0x00008630


	//   ....[17]....
        /*00dc*/ 	.word	0x00008da0


	//   ....[18]....
        /*00e0*/ 	.word	0x000097f0


	//----- nvinfo : EIATTR_VRC_CTA_INIT_COUNT
	.align		4
.L_4171:
        /*00e4*/ 	.byte	0x02, 0x4a
	.zero		1
	.zero		1


	//----- nvinfo : EIATTR_EXIT_INSTR_OFFSETS
	.align		4
        /*00e8*/ 	.byte	0x04, 0x1c
        /*00ea*/ 	.short	(.L_4173 - .L_4172)


	//   ....[0]....
.L_4172:
        /*00ec*/ 	.word	0x00000390


	//   ....[1]....
        /*00f0*/ 	.word	0x00001210


	//   ....[2]....
        /*00f4*/ 	.word	0x000013f0


	//   ....[3]....
        /*00f8*/ 	.word	0x00009c70


	//----- nvinfo : EIATTR_MAX_THREADS
	.align		4
.L_4173:
        /*00fc*/ 	.byte	0x04, 0x05
        /*00fe*/ 	.short	(.L_4175 - .L_4174)
.L_4174:
        /*0100*/ 	.word	0x00000080
        /*0104*/ 	.word	0x00000001
        /*0108*/ 	.word	0x00000001


	//----- nvinfo : EIATTR_CRS_STACK_SIZE
	.align		4
.L_4175:
        /*010c*/ 	.byte	0x04, 0x1e
        /*010e*/ 	.short	(.L_4177 - .L_4176)
.L_4176:
        /*0110*/ 	.word	0x00000000


	//----- nvinfo : EIATTR_CBANK_PARAM_SIZE
	.align		4
.L_4177:
        /*0114*/ 	.byte	0x03, 0x19
        /*0116*/ 	.short	0x0188


	//----- nvinfo : EIATTR_PARAM_CBANK
	.align		4
        /*0118*/ 	.byte	0x04, 0x0a
        /*011a*/ 	.short	(.L_4179 - .L_4178)
	.align		4
.L_4178:
        /*011c*/ 	.word	index@(.nv.constant0._Z25selective_scan_fwd_kernelI32Selective_Scan_fwd_kernel_traitsILi128ELi16ELi1ELb0ELb1ELb1ELb1ELb0EN3c108BFloat16EfS2_EEv13SSMParamsBase)
        /*0120*/ 	.short	0x0380
        /*0122*/ 	.short	0x0188


	//----- nvinfo : EIATTR_SW_WAR
	.align		4
.L_4179:
        /*0124*/ 	.byte	0x04, 0x36
        /*0126*/ 	.short	(.L_4181 - .L_4180)
.L_4180:
        /*0128*/ 	.word	0x00000008
.L_4181:


//--------------------- .nv.info._Z25selective_scan_fwd_kernelI32Selective_Scan_fwd_kernel_traitsILi128ELi16ELi1ELb0ELb1ELb1ELb1ELb1EN3c108BFloat16EfS2_EEv13SSMParamsBase --------------------------
	.section	.nv.info._Z25selective_scan_fwd_kernelI32Selective_Scan_fwd_kernel_traitsILi128ELi16ELi1ELb0ELb1ELb1ELb1ELb1EN3c108BFloat16EfS2_EEv13SSMParamsBase,"",@"SHT_CUDA_INFO"
	.sectionflags	@""
	.align	4


	//----- nvinfo : EIATTR_CUDA_API_VERSION
	.align		4
        /*0000*/ 	.byte	0x04, 0x37
        /*0002*/ 	.short	(.L_4183 - .L_4182)
.L_4182:
        /*0004*/ 	.word	0x00000082


	//----- nvinfo : EIATTR_KPARAM_INFO
	.align		4
.L_4183:
        /*0008*/ 	.byte	0x04, 0x17
        /*000a*/ 	.short	(.L_4185 - .L_4184)
.L_4184:
        /*000c*/ 	.word	0x00000000
        /*0010*/ 	.short	0x0000
        /*0012*/ 	.short	0x0000
        /*0014*/ 	.byte	0x00, 0xf0, 0x21, 0x06


	//----- nvinfo : EIATTR_SPARSE_MMA_MASK
	.align		4
.L_4185:
        /*0018*/ 	.byte	0x03, 0x50
        /*001a*/ 	.short	0x0000


	//----- nvinfo : EIATTR_MAXREG_COUNT
	.align		4
        /*001c*/ 	.byte	0x03, 0x1b
        /*001e*/ 	.short	0x00a8


	//----- nvinfo : EIATTR_NUM_BARRIERS
	.align		4
        /*0020*/ 	.byte	0x02, 0x4c
        /*0022*/ 	.byte	0x01
	.zero		1


	//----- nvinfo : EIATTR_ANNOTATIONS
	.align		4
        /*0024*/ 	.byte	0x04, 0x55
        /*0026*/ 	.short	(.L_4187 - .L_4186)


	//   ....[0]....
.L_4186:
        /*0028*/ 	.word	0x00000001
        /*002c*/ 	.byte	0xc0, 0x46, 0x00, 0x00, 0x01, 0x00, 0x00, 0x00, 0x10, 0x82, 0x00, 0x00, 0x01, 0x00, 0x00, 0x00
        /*003c*/ 	.byte	0x60, 0x93, 0x00, 0x00


	//----- nvinfo : EIATTR_MERCURY_ISA_VERSION
	.align		4
.L_4187:
        /*0040*/ 	.byte	0x03, 0x5f
        /*0042*/ 	.short	0x0101


	//----- nvinfo : EIATTR_COOP_GROUP_MASK_REGIDS
	.align		4
        /*0044*/ 	.byte	0x04, 0x29
        /*0046*/ 	.short	(.L_4189 - .L_4188)


	//   ....[0]....
.L_4188:
        /*0048*/ 	.word	0xffffffff


	//   ....[1]....
        /*004c*/ 	.word	0xffffffff


	//   ....[2]....
        /*0050*/ 	.word	0xffffffff


	//   ....[3]....
        /*0054*/ 	.word	0xffffffff


	//   ....[4]....
        /*0058*/ 	.word	0xffffffff


	//   ....[5]....
        /*005c*/ 	.word	0xffffffff


	//   ....[6]....
        /*0060*/ 	.word	0xffffffff


	//   ....[7]....
        /*0064*/ 	.word	0xffffffff


	//   ....[8]....
        /*0068*/ 	.word	0xffffffff


	//   ....[9]....
        /*006c*/ 	.word	0xffffffff


	//   ....[10]....
        /*0070*/ 	.word	0xffffffff


	//   ....[11]....
        /*0074*/ 	.word	0xffffffff


	//   ....[12]....
        /*0078*/ 	.word	0xffffffff


	//   ....[13]....
        /*007c*/ 	.word	0xffffffff


	//   ....[14]....
        /*0080*/ 	.word	0xffffffff


	//   ....[15]....
        /*0084*/ 	.word	0xffffffff


	//   ....[16]....
        /*0088*/ 	.word	0xffffffff


	//   ....[17]....
        /*008c*/ 	.word	0xffffffff


	//   ....[18]....
        /*0090*/ 	.word	0xffffffff


	//----- nvinfo : EIATTR_COOP_GROUP_INSTR_OFFSETS
	.align		4
.L_4189:
        /*0094*/ 	.byte	0x04, 0x28
        /*0096*/ 	.short	(.L_4191 - .L_4190)


	//   ....[0]....
.L_4190:
        /*0098*/ 	.word	0x00002280


	//   ....[1]....
        /*009c*/ 	.word	0x00002810


	//   ....[2]....
        /*00a0*/ 	.word	0x00005e70


	//   ....[3]....
        /*00a4*/ 	.word	0x00006f30


	//   ....[4]....
        /*00a8*/ 	.word	0x00007580


	//   ....[5]....
        /*00ac*/ 	.word	0x00007590


	//   ....[6]....
        /*00b0*/ 	.word	0x000075e0


	//   ....[7]....
        /*00b4*/ 	.word	0x000075f0


	//   ....[8]....
        /*00b8*/ 	.word	0x00007630


	//   ....[9]....
        /*00bc*/ 	.word	0x00007650


	//   ....[10]....
        /*00c0*/ 	.word	0x00007690


	//   ....[11]....
        /*00c4*/ 	.word	0x000076b0


	//   ....[12]....
        /*00c8*/ 	.word	0x000076f0


	//   ....[13]....
        /*00cc*/ 	.word	0x00007710


	//   ....[14]....
        /*00d0*/ 	.word	0x00007880


	//   ....[15]....
        /*00d4*/ 	.word	0x000078b0


	//   ....[16]....
        /*00d8*/ 	.word	0x00008750


	//   ....[17]....
        /*00dc*/ 	.word	0x00008ec0


	//   ....[18]....
        /*00e0*/ 	.word	0x00009900


	//----- nvinfo : EIATTR_VRC_CTA_INIT_COUNT
	.align		4
.L_4191:
        /*00e4*/ 	.byte	0x02, 0x4a
	.zero		1
	.zero		1


	//----- nvinfo : EIATTR_EXIT_INSTR_OFFSETS
	.align		4
        /*00e8*/ 	.byte	0x04, 0x1c
        /*00ea*/ 	.short	(.L_4193 - .L_4192)


	//   ....[0]....
.L_4192:
        /*00ec*/ 	.word	0x00000400


	//   ....[1]....
        /*00f0*/ 	.word	0x00001320


	//   ....[2]....
        /*00f4*/ 	.word	0x000014e0


	//   ....[3]....
        /*00f8*/ 	.word	0x00009d70


	//----- nvinfo : EIATTR_MAX_THREADS
	.align		4
.L_4193:
        /*00fc*/ 	.byte	0x04, 0x05
        /*00fe*/ 	.short	(.L_4195 - .L_4194)
.L_4194:
        /*0100*/ 	.word	0x00000080
        /*0104*/ 	.word	0x00000001
        /*0108*/ 	.word	0x00000001


	//----- nvinfo : EIATTR_CRS_STACK_SIZE
	.align		4
.L_4195:
        /*010c*/ 	.byte	0x04, 0x1e
        /*010e*/ 	.short	(.L_4197 - .L_4196)
.L_4196:
        /*0110*/ 	.word	0x00000000


	//----- nvinfo : EIATTR_CBANK_PARAM_SIZE
	.align		4
.L_4197:
        /*0114*/ 	.byte	0x03, 0x19
        /*0116*/ 	.short	0x0188


	//----- nvinfo : EIATTR_PARAM_CBANK
	.align		4
        /*0118*/ 	.byte	0x04, 0x0a
        /*011a*/ 	.short	(.L_4199 - .L_4198)
	.align		4
.L_4198:
        /*011c*/ 	.word	index@(.nv.constant0._Z25selective_scan_fwd_kernelI32Selective_Scan_fwd_kernel_traitsILi128ELi16ELi1ELb0ELb1ELb1ELb1ELb1EN3c108BFloat16EfS2_EEv13SSMParamsBase)
        /*0120*/ 	.short	0x0380
        /*0122*/ 	.short	0x0188


	//----- nvinfo : EIATTR_SW_WAR
	.align		4
.L_4199:
        /*0124*/ 	.byte	0x04, 0x36
        /*0126*/ 	.short	(.L_4201 - .L_4200)
.L_4200:
        /*0128*/ 	.word	0x00000008
.L_4201:


//--------------------- .nv.info._Z25selective_scan_fwd_kernelI32Selective_Scan_fwd_kernel_traitsILi128ELi16ELi1ELb1ELb1ELb1ELb0ELb0EN3c108BFloat16EfS2_EEv13SSMParamsBase --------------------------
	.section	.nv.info._Z25selective_scan_fwd_kernelI32Selective_Scan_fwd_kernel_traitsILi128ELi16ELi1ELb1ELb1ELb1ELb0ELb0EN3c108BFloat16EfS2_EEv13SSMParamsBase,"",@"SHT_CUDA_INFO"
	.sectionflags	@""
	.align	4


	//----- nvinfo : EIATTR_CUDA_API_VERSION
	.align		4
        /*0000*/ 	.byte	0x04, 0x37
        /*0002*/ 	.short	(.L_4203 - .L_4202)
.L_4202:
        /*0004*/ 	.word	0x00000082


	//----- nvinfo : EIATTR_KPARAM_INFO
	.align		4
.L_4203:
        /*0008*/ 	.byte	0x04, 0x17
        /*000a*/ 	.short	(.L_4205 - .L_4204)
.L_4204:
        /*000c*/ 	.word	0x00000000
        /*0010*/ 	.short	0x0000
        /*0012*/ 	.short	0x0000
        /*0014*/ 	.byte	0x00, 0xf0, 0x21, 0x06


	//----- nvinfo : EIATTR_SPARSE_MMA_MASK
	.align		4
.L_4205:
        /*0018*/ 	.byte	0x03, 0x50
        /*001a*/ 	.short	0x0000


	//----- nvinfo : EIATTR_MAXREG_COUNT
	.align		4
        /*001c*/ 	.byte	0x03, 0x1b
        /*001e*/ 	.short	0x00a8


	//----- nvinfo : EIATTR_NUM_BARRIERS
	.align		4
        /*0020*/ 	.byte	0x02, 0x4c
        /*0022*/ 	.byte	0x01
	.zero		1


	//----- nvinfo : EIATTR_MERCURY_ISA_VERSION
	.align		4
        /*0024*/ 	.byte	0x03, 0x5f
        /*0026*/ 	.short	0x0101


	//----- nvinfo : EIATTR_COOP_GROUP_MASK_REGIDS
	.align		4
        /*0028*/ 	.byte	0x04, 0x29
        /*002a*/ 	.short	(.L_4207 - .L_4206)


	//   ....[0]....
.L_4206:
        /*002c*/ 	.word	0xffffffff


	//   ....[1]....
        /*0030*/ 	.word	0xffffffff


	//   ....[2]....
        /*0034*/ 	.word	0xffffffff


	//   ....[3]....
        /*0038*/ 	.word	0xffffffff


	//   ....[4]....
        /*003c*/ 	.word	0xffffffff


	//   ....[5]....
        /*0040*/ 	.word	0xffffffff


	//   ....[6]....
        /*0044*/ 	.word	0xffffffff


	//   ....[7]....
        /*0048*/ 	.word	0xffffffff


	//   ....[8]....
        /*004c*/ 	.word	0xffffffff


	//   ....[9]....
        /*0050*/ 	.word	0xffffffff


	//   ....[10]....
        /*0054*/ 	.word	0xffffffff


	//   ....[11]....
        /*0058*/ 	.word	0xffffffff


	//   ....[12]....
        /*005c*/ 	.word	0xffffffff


	//   ....[13]....
        /*0060*/ 	.word	0xffffffff


	//   ....[14]....
        /*0064*/ 	.word	0xffffffff


	//   ....[15]....
        /*0068*/ 	.word	0xffffffff


	//   ....[16]....
        /*006c*/ 	.word	0xffffffff


	//----- nvinfo : EIATTR_COOP_GROUP_INSTR_OFFSETS
	.align		4
.L_4207:
        /*0070*/ 	.byte	0x04, 0x28
        /*0072*/ 	.short	(.L_4209 - .L_4208)


	//   ....[0]....
.L_4208:
        /*0074*/ 	.word	0x00001180


	//   ....[1]....
        /*0078*/ 	.word	0x00001210


	//   ....[2]....
        /*007c*/ 	.word	0x00003df0


	//   ....[3]....
        /*0080*/ 	.word	0x000045f0


	//   ....[4]....
        /*0084*/ 	.word	0x00004bc0


	//   ....[5]....
        /*0088*/ 	.word	0x00004c10


	//   ....[6]....
        /*008c*/ 	.word	0x00004c40


	//   ....[7]....
        /*0090*/ 	.word	0x00004c70


	//   ....[8]....
        /*0094*/ 	.word	0x00004ca0


	//   ....[9]....
        /*0098*/ 	.word	0x00004cd0


	//   ....[10]....
        /*009c*/ 	.word	0x00004d20


	//   ....[11]....
        /*00a0*/ 	.word	0x00004d30


	//   ....[12]....
        /*00a4*/ 	.word	0x00004d80


	//   ....[13]....
        /*00a8*/ 	.word	0x00004d90


	//   ....[14]....
        /*00ac*/ 	.word	0x00004e30


	//   ....[15]....
        /*00b0*/ 	.word	0x00004e40


	//   ....[16]....
        /*00b4*/ 	.word	0x00005870


	//----- nvinfo : EIATTR_VRC_CTA_INIT_COUNT
	.align		4
.L_4209:
        /*00b8*/ 	.byte	0x02, 0x4a
	.zero		1
	.zero		1


	//----- nvinfo : EIATTR_EXIT_INSTR_OFFSETS
	.align		4
        /*00bc*/ 	.byte	0x04, 0x1c
        /*00be*/ 	.short	(.L_4211 - .L_4210)


	//   ....[0]....
.L_4210:
        /*00c0*/ 	.word	0x00000290


	//   ....[1]....
        /*00c4*/ 	.word	0x00000e90


	//   ....[2]....
        /*00c8*/ 	.word	0x00001080


	//   ....[3]....
        /*00cc*/ 	.word	0x00005a10


	//----- nvinfo : EIATTR_MAX_THREADS
	.align		4
.L_4211:
        /*00d0*/ 	.byte	0x04, 0x05
        /*00d2*/ 	.short	(.L_4213 - .L_4212)
.L_4212:
        /*00d4*/ 	.word	0x00000080
        /*00d8*/ 	.word	0x00000001
        /*00dc*/ 	.word	0x00000001


	//----- nvinfo : EIATTR_CRS_STACK_SIZE
	.align		4
.L_4213:
        /*00e0*/ 	.byte	0x04, 0x1e
        /*00e2*/ 	.short	(.L_4215 - .L_4214)
.L_4214:
        /*00e4*/ 	.word	0x00000000


	//----- nvinfo : EIATTR_CBANK_PARAM_SIZE
	.align		4
.L_4215:
        /*00e8*/ 	.byte	0x03, 0x19
        /*00ea*/ 	.short	0x0188


	//----- nvinfo : EIATTR_PARAM_CBANK
	.align		4
        /*00ec*/ 	.byte	0x04, 0x0a
        /*00ee*/ 	.short	(.L_4217 - .L_4216)
	.align		4
.L_4216:
        /*00f0*/ 	.word	index@(.nv.constant0._Z25selective_scan_fwd_kernelI32Selective_Scan_fwd_kernel_traitsILi128ELi16ELi1ELb1ELb1ELb1ELb0ELb0EN3c108BFloat16EfS2_EEv13SSMParamsBase)
        /*00f4*/ 	.short	0x0380
        /*00f6*/ 	.short	0x0188


	//----- nvinfo : EIATTR_SW_WAR
	.align		4
.L_4217:
        /*00f8*/ 	.byte	0x04, 0x36
        /*00fa*/ 	.short	(.L_4219 - .L_4218)
.L_4218:
        /*00fc*/ 	.word	0x00000008
.L_4219:


//--------------------- .nv.info._Z25selective_scan_fwd_kernelI32Selective_Scan_fwd_kernel_traitsILi128ELi16ELi1ELb1ELb1ELb1ELb0ELb1EN3c108BFloat16EfS2_EEv13SSMParamsBase --------------------------
	.section	.nv.info._Z25selective_scan_fwd_kernelI32Selective_Scan_fwd_kernel_traitsILi128ELi16ELi1ELb1ELb1ELb1ELb0ELb1EN3c108BFloat16EfS2_EEv13SSMParamsBase,"",@"SHT_CUDA_INFO"
	.sectionflags	@""
	.align	4


	//----- nvinfo : EIATTR_CUDA_API_VERSION
	.align		4
        /*0000*/ 	.byte	0x04, 0x37
        /*0002*/ 	.short	(.L_4221 - .L_4220)
.L_4220:
        /*0004*/ 	.word	0x00000082


	//----- nvinfo : EIATTR_KPARAM_INFO
	.align		4
.L_4221:
        /*0008*/ 	.byte	0x04, 0x17
        /*000a*/ 	.short	(.L_4223 - .L_4222)
.L_4222:
        /*000c*/ 	.word	0x00000000
        /*0010*/ 	.short	0x0000
        /*0012*/ 	.short	0x0000
        /*0014*/ 	.byte	0x00, 0xf0, 0x21, 0x06


	//----- nvinfo : EIATTR_SPARSE_MMA_MASK
	.align		4
.L_4223:
        /*0018*/ 	.byte	0x03, 0x50
        /*001a*/ 	.short	0x0000


	//----- nvinfo : EIATTR_MAXREG_COUNT
	.align		4
        /*001c*/ 	.byte	0x03, 0x1b
        /*001e*/ 	.short	0x00a8


	//----- nvinfo : EIATTR_NUM_BARRIERS
	.align		4
        /*0020*/ 	.byte	0x02, 0x4c
        /*0022*/ 	.byte	0x01
	.zero		1


	//----- nvinfo : EIATTR_MERCURY_ISA_VERSION
	.align		4
        /*0024*/ 	.byte	0x03, 0x5f
        /*0026*/ 	.short	0x0101


	//----- nvinfo : EIATTR_COOP_GROUP_MASK_REGIDS
	.align		4
        /*0028*/ 	.byte	0x04, 0x29
        /*002a*/ 	.short	(.L_4225 - .L_4224)


	//   ....[0]....
.L_4224:
        /*002c*/ 	.word	0xffffffff


	//   ....[1]....
        /*0030*/ 	.word	0xffffffff


	//   ....[2]....
        /*0034*/ 	.word	0xffffffff


	//   ....[3]....
        /*0038*/ 	.word	0xffffffff


	//   ....[4]....
        /*003c*/ 	.word	0xffffffff


	//   ....[5]....
        /*0040*/ 	.word	0xffffffff


	//   ....[6]....
        /*0044*/ 	.word	0xffffffff


	//   ....[7]....
        /*0048*/ 	.word	0xffffffff


	//   ....[8]....
        /*004c*/ 	.word	0xffffffff


	//   ....[9]....
        /*0050*/ 	.word	0xffffffff


	//   ....[10]....
        /*0054*/ 	.word	0xffffffff


	//   ....[11]....
        /*0058*/ 	.word	0xffffffff


	//   ....[12]....
        /*005c*/ 	.word	0xffffffff


	//   ....[13]....
        /*0060*/ 	.word	0xffffffff


	//   ....[14]....
        /*0064*/ 	.word	0xffffffff


	//   ....[15]....
        /*0068*/ 	.word	0xffffffff


	//   ....[16]....
        /*006c*/ 	.word	0xffffffff


	//----- nvinfo : EIATTR_COOP_GROUP_INSTR_OFFSETS
	.align		4
.L_4225:
        /*0070*/ 	.byte	0x04, 0x28
        /*0072*/ 	.short	(.L_4227 - .L_4226)


	//   ....[0]....
.L_4226:
        /*0074*/ 	.word	0x00002180


	//   ....[1]....
        /*0078*/ 	.word	0x00002600


	//   ....[2]....
        /*007c*/ 	.word	0x00005840


	//   ....[3]....
        /*0080*/ 	.word	0x00006500


	//   ....[4]....
        /*0084*/ 	.word	0x00006c70


	//   ....[5]....
        /*0088*/ 	.word	0x00006c80


	//   ....[6]....
        /*008c*/ 	.word	0x00006cd0


	//   ....[7]....
        /*0090*/ 	.word	0x00006ce0


	//   ....[8]....
        /*0094*/ 	.word	0x00006d20


	//   ....[9]....
        /*0098*/ 	.word	0x00006d40


	//   ....[10]....
        /*009c*/ 	.word	0x00006d80


	//   ....[11]....
        /*00a0*/ 	.word	0x00006db0


	//   ....[12]....
        /*00a4*/ 	.word	0x00006e40


	//   ....[13]....
        /*00a8*/ 	.word	0x00006e60


	//   ....[14]....
        /*00ac*/ 	.word	0x00006ee0


	//   ....[15]....
        /*00b0*/ 	.word	0x00006ef0


	//   ....[16]....
        /*00b4*/ 	.word	0x00007c80


	//----- nvinfo : EIATTR_VRC_CTA_INIT_COUNT
	.align		4
.L_4227:
        /*00b8*/ 	.byte	0x02, 0x4a
	.zero		1
	.zero		1


	//----- nvinfo : EIATTR_EXIT_INSTR_OFFSETS
	.align		4
        /*00bc*/ 	.byte	0x04, 0x1c
        /*00be*/ 	.short	(.L_4229 - .L_4228)


	//   ....[0]....
.L_4228:
        /*00c0*/ 	.word	0x000003f0


	//   ....[1]....
        /*00c4*/ 	.word	0x00001310


	//   ....[2]....
        /*00c8*/ 	.word	0x000014d0


	//   ....[3]....
        /*00cc*/ 	.word	0x00008010


	//----- nvinfo : EIATTR_MAX_THREADS
	.align		4
.L_4229:
        /*00d0*/ 	.byte	0x04, 0x05
        /*00d2*/ 	.short	(.L_4231 - .L_4230)
.L_4230:
        /*00d4*/ 	.word	0x00000080
        /*00d8*/ 	.word	0x00000001
        /*00dc*/ 	.word	0x00000001


	//----- nvinfo : EIATTR_CRS_STACK_SIZE
	.align		4
.L_4231:
        /*00e0*/ 	.byte	0x04, 0x1e
        /*00e2*/ 	.short	(.L_4233 - .L_4232)
.L_4232:
        /*00e4*/ 	.word	0x00000000


	//----- nvinfo : EIATTR_CBANK_PARAM_SIZE
	.align		4
.L_4233:
        /*00e8*/ 	.byte	0x03, 0x19
        /*00ea*/ 	.short	0x0188


	//----- nvinfo : EIATTR_PARAM_CBANK
	.align		4
        /*00ec*/ 	.byte	0x04, 0x0a
        /*00ee*/ 	.short	(.L_4235 - .L_4234)
	.align		4
.L_4234:
        /*00f0*/ 	.word	index@(.nv.constant0._Z25selective_scan_fwd_kernelI32Selective_Scan_fwd_kernel_traitsILi128ELi16ELi1ELb1ELb1ELb1ELb0ELb1EN3c108BFloat16EfS2_EEv13SSMParamsBase)
        /*00f4*/ 	.short	0x0380
        /*00f6*/ 	.short	0x0188


	//----- nvinfo : EIATTR_SW_WAR
	.align		4
.L_4235:
        /*00f8*/ 	.byte	0x04, 0x36
        /*00fa*/ 	.short	(.L_4237 - .L_4236)
.L_4236:
        /*00fc*/ 	.word	0x00000008
.L_4237:


//--------------------- .nv.info._Z25selective_scan_fwd_kernelI32Selective_Scan_fwd_kernel_traitsILi128ELi16ELi1ELb1ELb1ELb1ELb1ELb0EN3c108BFloat16EfS2_EEv13SSMParamsBase --------------------------
	.section	.nv.info._Z25selective_scan_fwd_kernelI32Selective_Scan_fwd_kernel_traitsILi128ELi16ELi1ELb1ELb1ELb1ELb1ELb0EN3c108BFloat16EfS2_EEv13SSMParamsBase,"",@"SHT_CUDA_INFO"
	.sectionflags	@""
	.align	4


	//----- nvinfo : EIATTR_CUDA_API_VERSION
	.align		4
        /*0000*/ 	.byte	0x04, 0x37
        /*0002*/ 	.short	(.L_4239 - .L_4238)
.L_4238:
        /*0004*/ 	.word	0x00000082


	//----- nvinfo : EIATTR_KPARAM_INFO
	.align		4
.L_4239:
        /*0008*/ 	.byte	0x04, 0x17
        /*000a*/ 	.short	(.L_4241 - .L_4240)
.L_4240:
        /*000c*/ 	.word	0x00000000
        /*0010*/ 	.short	0x0000
        /*0012*/ 	.short	0x0000
        /*0014*/ 	.byte	0x00, 0xf0, 0x21, 0x06


	//----- nvinfo : EIATTR_SPARSE_MMA_MASK
	.align		4
.L_4241:
        /*0018*/ 	.byte	0x03, 0x50
        /*001a*/ 	.short	0x0000


	//----- nvinfo : EIATTR_MAXREG_COUNT
	.align		4
        /*001c*/ 	.byte	0x03, 0x1b
        /*001e*/ 	.short	0x00a8


	//----- nvinfo : EIATTR_NUM_BARRIERS
	.align		4
        /*0020*/ 	.byte	0x02, 0x4c
        /*0022*/ 	.byte	0x01
	.zero		1


	//----- nvinfo : EIATTR_MERCURY_ISA_VERSION
	.align		4
        /*0024*/ 	.byte	0x03, 0x5f
        /*0026*/ 	.short	0x0101


	//----- nvinfo : EIATTR_COOP_GROUP_MASK_REGIDS
	.align		4
        /*0028*/ 	.byte	0x04, 0x29
        /*002a*/ 	.short	(.L_4243 - .L_4242)


	//   ....[0]....
.L_4242:
        /*002c*/ 	.word	0xffffffff


	//   ....[1]....
        /*0030*/ 	.word	0xffffffff


	//   ....[2]....
        /*0034*/ 	.word	0xffffffff


	//   ....[3]....
        /*0038*/ 	.word	0xffffffff


	//   ....[4]....
        /*003c*/ 	.word	0xffffffff


	//   ....[5]....
        /*0040*/ 	.word	0xffffffff


	//   ....[6]....
        /*0044*/ 	.word	0xffffffff


	//   ....[7]....
        /*0048*/ 	.word	0xffffffff


	//   ....[8]....
        /*004c*/ 	.word	0xffffffff


	//   ....[9]....
        /*0050*/ 	.word	0xffffffff


	//   ....[10]....
        /*0054*/ 	.word	0xffffffff


	//   ....[11]....
        /*0058*/ 	.word	0xffffffff


	//   ....[12]....
        /*005c*/ 	.word	0xffffffff


	//   ....[13]....
        /*0060*/ 	.word	0xffffffff


	//   ....[14]....
        /*0064*/ 	.word	0xffffffff


	//   ....[15]....
        /*0068*/ 	.word	0xffffffff


	//   ....[16]....
        /*006c*/ 	.word	0xffffffff


	//   ....[17]....
        /*0070*/ 	.word	0xffffffff


	//   ....[18]....
        /*0074*/ 	.word	0xffffffff


	//----- nvinfo : EIATTR_COOP_GROUP_INSTR_OFFSETS
	.align		4
.L_4243:
        /*0078*/ 	.byte	0x04, 0x28
        /*007a*/ 	.short	(.L_4245 - .L_4244)


	//   ....[0]....
.L_4244:
        /*007c*/ 	.word	0x00001170


	//   ....[1]....
        /*0080*/ 	.word	0x00001200


	//   ....[2]....
        /*0084*/ 	.word	0x00003de0


	//   ....[3]....
        /*0088*/ 	.word	0x00004600


	//   ....[4]....
        /*008c*/ 	.word	0x00004bb0


	//   ....[5]....
        /*0090*/ 	.word	0x00004c00


	//   ....[6]....
        /*0094*/ 	.word	0x00004c30


	//   ....[7]....
        /*0098*/ 	.word	0x00004c60


	//   ....[8]....
        /*009c*/ 	.word	0x00004c90


	//   ....[9]....
        /*00a0*/ 	.word	0x00004cc0


	//   ....[10]....
        /*00a4*/ 	.word	0x00004d10


	//   ....[11]....
        /*00a8*/ 	.word	0x00004d20


	//   ....[12]....
        /*00ac*/ 	.word	0x00004d70


	//   ....[13]....
        /*00b0*/ 	.word	0x00004d80


	//   ....[14]....
        /*00b4*/ 	.word	0x00004e20


	//   ....[15]....
        /*00b8*/ 	.word	0x00004e30


	//   ....[16]....
        /*00bc*/ 	.word	0x00005870


	//   ....[17]....
        /*00c0*/ 	.word	0x00005a60


	//   ....[18]....
        /*00c4*/ 	.word	0x00006300


	//----- nvinfo : EIATTR_VRC_CTA_INIT_COUNT
	.align		4
.L_4245:
        /*00c8*/ 	.byte	0x02, 0x4a
	.zero		1
	.zero		1


	//----- nvinfo : EIATTR_EXIT_INSTR_OFFSETS
	.align		4
        /*00cc*/ 	.byte	0x04, 0x1c
        /*00ce*/ 	.short	(.L_4247 - .L_4246)


	//   ....[0]....
.L_4246:
        /*00d0*/ 	.word	0x00000290


	//   ....[1]....
        /*00d4*/ 	.word	0x00000e80


	//   ....[2]....
        /*00d8*/ 	.word	0x00001070


	//   ....[3]....
        /*00dc*/ 	.word	0x000063b0


	//----- nvinfo : EIATTR_MAX_THREADS
	.align		4
.L_4247:
        /*00e0*/ 	.byte	0x04, 0x05
        /*00e2*/ 	.short	(.L_4249 - .L_4248)
.L_4248:
        /*00e4*/ 	.word	0x00000080
        /*00e8*/ 	.word	0x00000001
        /*00ec*/ 	.word	0x00000001


	//----- nvinfo : EIATTR_CRS_STACK_SIZE
	.align		4
.L_4249:
        /*00f0*/ 	.byte	0x04, 0x1e
        /*00f2*/ 	.short	(.L_4251 - .L_4250)
.L_4250:
        /*00f4*/ 	.word	0x00000000


	//----- nvinfo : EIATTR_CBANK_PARAM_SIZE
	.align		4
.L_4251:
        /*00f8*/ 	.byte	0x03, 0x19
        /*00fa*/ 	.short	0x0188


	//----- nvinfo : EIATTR_PARAM_CBANK
	.align		4
        /*00fc*/ 	.byte	0x04, 0x0a
        /*00fe*/ 	.short	(.L_4253 - .L_4252)
	.align		4
.L_4252:
        /*0100*/ 	.word	index@(.nv.constant0._Z25selective_scan_fwd_kernelI32Selective_Scan_fwd_kernel_traitsILi128ELi16ELi1ELb1ELb1ELb1ELb1ELb0EN3c108BFloat16EfS2_EEv13SSMParamsBase)
        /*0104*/ 	.short	0x0380
        /*0106*/ 	.short	0x0188


	//----- nvinfo : EIATTR_SW_WAR
	.align		4
.L_4253:
        /*0108*/ 	.byte	0x04, 0x36
        /*010a*/ 	.short	(.L_4255 - .L_4254)
.L_4254:
        /*010c*/ 	.word	0x00000008
.L_4255:


//--------------------- .nv.info._Z25selective_scan_fwd_kernelI32Selective_Scan_fwd_kernel_traitsILi128ELi16ELi1ELb1ELb1ELb1ELb1ELb1EN3c108BFloat16EfS2_EEv13SSMParamsBase --------------------------
	.section	.nv.info._Z25selective_scan_fwd_kernelI32Selective_Scan_fwd_kernel_traitsILi128ELi16ELi1ELb1ELb1ELb1ELb1ELb1EN3c108BFloat16EfS2_EEv13SSMParamsBase,"",@"SHT_CUDA_INFO"
	.sectionflags	@""
	.align	4


	//----- nvinfo : EIATTR_CUDA_API_VERSION
	.align		4
        /*0000*/ 	.byte	0x04, 0x37
        /*0002*/ 	.short	(.L_4257 - .L_4256)
.L_4256:
        /*0004*/ 	.word	0x00000082


	//----- nvinfo : EIATTR_KPARAM_INFO
	.align		4
.L_4257:
        /*0008*/ 	.byte	0x04, 0x17
        /*000a*/ 	.short	(.L_4259 - .L_4258)
.L_4258:
        /*000c*/ 	.word	0x00000000
        /*0010*/ 	.short	0x0000
        /*0012*/ 	.short	0x0000
        /*0014*/ 	.byte	0x00, 0xf0, 0x21, 0x06


	//----- nvinfo : EIATTR_SPARSE_MMA_MASK
	.align		4
.L_4259:
        /*0018*/ 	.byte	0x03, 0x50
        /*001a*/ 	.short	0x0000


	//----- nvinfo : EIATTR_MAXREG_COUNT
	.align		4
        /*001c*/ 	.byte	0x03, 0x1b
        /*001e*/ 	.short	0x00a8


	//----- nvinfo : EIATTR_NUM_BARRIERS
	.align		4
        /*0020*/ 	.byte	0x02, 0x4c
        /*0022*/ 	.byte	0x01
	.zero		1


	//----- nvinfo : EIATTR_ANNOTATIONS
	.align		4
        /*0024*/ 	.byte	0x04, 0x55
        /*0026*/ 	.short	(.L_4261 - .L_4260)


	//   ....[0]....
.L_4260:
        /*0028*/ 	.word	0x00000001
        /*002c*/ 	.byte	0xc0, 0x46, 0x00, 0x00, 0x01, 0x00, 0x00, 0x00, 0x10, 0x82, 0x00, 0x00, 0x01, 0x00, 0x00, 0x00
        /*003c*/ 	.byte	0x60, 0x93, 0x00, 0x00


	//----- nvinfo : EIATTR_MERCURY_ISA_VERSION
	.align		4
.L_4261:
        /*0040*/ 	.byte	0x03, 0x5f
        /*0042*/ 	.short	0x0101


	//----- nvinfo : EIATTR_COOP_GROUP_MASK_REGIDS
	.align		4
        /*0044*/ 	.byte	0x04, 0x29
        /*0046*/ 	.short	(.L_4263 - .L_4262)


	//   ....[0]....
.L_4262:
        /*0048*/ 	.word	0xffffffff


	//   ....[1]....
        /*004c*/ 	.word	0xffffffff


	//   ....[2]....
        /*0050*/ 	.word	0xffffffff


	//   ....[3]....
        /*0054*/ 	.word	0xffffffff


	//   ....[4]....
        /*0058*/ 	.word	0xffffffff


	//   ....[5]....
        /*005c*/ 	.word	0xffffffff


	//   ....[6]....
        /*0060*/ 	.word	0xffffffff


	//   ....[7]....
        /*0064*/ 	.word	0xffffffff


	//   ....[8]....
        /*0068*/ 	.word	0xffffffff


	//   ....[9]....
        /*006c*/ 	.word	0xffffffff


	//   ....[10]....
        /*0070*/ 	.word	0xffffffff


	//   ....[11]....
        /*0074*/ 	.word	0xffffffff


	//   ....[12]....
        /*0078*/ 	.word	0xffffffff


	//   ....[13]....
        /*007c*/ 	.word	0xffffffff


	//   ....[14]....
        /*0080*/ 	.word	0xffffffff


	//   ....[15]....
        /*0084*/ 	.word	0xffffffff


	//   ....[16]....
        /*0088*/ 	.word	0xffffffff


	//   ....[17]....
        /*008c*/ 	.word	0xffffffff


	//   ....[18]....
        /*0090*/ 	.word	0xffffffff


	//----- nvinfo : EIATTR_COOP_GROUP_INSTR_OFFSETS
	.align		4
.L_4263:
        /*0094*/ 	.byte	0x04, 0x28
        /*0096*/ 	.short	(.L_4265 - .L_4264)


	//   ....[0]....
.L_4264:
        /*0098*/ 	.word	0x00002280


	//   ....[1]....
        /*009c*/ 	.word	0x00002810


	//   ....[2]....
        /*00a0*/ 	.word	0x00005e70


	//   ....[3]....
        /*00a4*/ 	.word	0x00006f30


	//   ....[4]....
        /*00a8*/ 	.word	0x00007580


	//   ....[5]....
        /*00ac*/ 	.word	0x00007590


	//   ....[6]....
        /*00b0*/ 	.word	0x000075e0


	//   ....[7]....
        /*00b4*/ 	.word	0x000075f0


	//   ....[8]....
        /*00b8*/ 	.word	0x00007630


	//   ....[9]....
        /*00bc*/ 	.word	0x00007650


	//   ....[10]....
        /*00c0*/ 	.word	0x00007690


	//   ....[11]....
        /*00c4*/ 	.word	0x000076b0


	//   ....[12]....
        /*00c8*/ 	.word	0x000076f0


	//   ....[13]....
        /*00cc*/ 	.word	0x00007710


	//   ....[14]....
        /*00d0*/ 	.word	0x00007880


	//   ....[15]....
        /*00d4*/ 	.word	0x000078b0


	//   ....[16]....
        /*00d8*/ 	.word	0x00008750


	//   ....[17]....
        /*00dc*/ 	.word	0x00008ec0


	//   ....[18]....
        /*00e0*/ 	.word	0x00009900


	//----- nvinfo : EIATTR_VRC_CTA_INIT_COUNT
	.align		4
.L_4265:
        /*00e4*/ 	.byte	0x02, 0x4a
	.zero		1
	.zero		1


	//----- nvinfo : EIATTR_EXIT_INSTR_OFFSETS
	.align		4
        /*00e8*/ 	.byte	0x04, 0x1c
        /*00ea*/ 	.short	(.L_4267 - .L_4266)


	//   ....[0]....
.L_4266:
        /*00ec*/ 	.word	0x00000400


	//   ....[1]....
        /*00f0*/ 	.word	0x00001320


	//   ....[2]....
        /*00f4*/ 	.word	0x000014e0


	//   ....[3]....
        /*00f8*/ 	.word	0x00009d70


	//----- nvinfo : EIATTR_MAX_THREADS
	.align		4
.L_4267:
        /*00fc*/ 	.byte	0x04, 0x05
        /*00fe*/ 	.short	(.L_4269 - .L_4268)
.L_4268:
        /*0100*/ 	.word	0x00000080
        /*0104*/ 	.word	0x00000001
        /*0108*/ 	.word	0x00000001


	//----- nvinfo : EIATTR_CRS_STACK_SIZE
	.align		4
.L_4269:
        /*010c*/ 	.byte	0x04, 0x1e
        /*010e*/ 	.short	(.L_4271 - .L_4270)
.L_4270:
        /*0110*/ 	.word	0x00000000


	//----- nvinfo : EIATTR_CBANK_PARAM_SIZE
	.align		4
.L_4271:
        /*0114*/ 	.byte	0x03, 0x19
        /*0116*/ 	.short	0x0188


	//----- nvinfo : EIATTR_PARAM_CBANK
	.align		4
        /*0118*/ 	.byte	0x04, 0x0a
        /*011a*/ 	.short	(.L_4273 - .L_4272)
	.align		4
.L_4272:
        /*011c*/ 	.word	index@(.nv.constant0._Z25selective_scan_fwd_kernelI32Selective_Scan_fwd_kernel_traitsILi128ELi16ELi1ELb1ELb1ELb1ELb1ELb1EN3c108BFloat16EfS2_EEv13SSMParamsBase)
        /*0120*/ 	.short	0x0380
        /*0122*/ 	.short	0x0188


	//----- nvinfo : EIATTR_SW_WAR
	.align		4
.L_4273:
        /*0124*/ 	.byte	0x04, 0x36
        /*0126*/ 	.short	(.L_4275 - .L_4274)
.L_4274:
        /*0128*/ 	.word	0x00000008
.L_4275:


//--------------------- .nv.info._Z25selective_scan_fwd_kernelI32Selective_Scan_fwd_kernel_traitsILi32ELi16ELi1ELb0ELb1ELb1ELb0ELb0EN3c108BFloat16EfS2_EEv13SSMParamsBase --------------------------
	.section	.nv.info._Z25selective_scan_fwd_kernelI32Selective_Scan_fwd_kernel_traitsILi32ELi16ELi1ELb0ELb1ELb1ELb0ELb0EN3c108BFloat16EfS2_EEv13SSMParamsBase,"",@"SHT_CUDA_INFO"
	.sectionflags	@""
	.align	4


	//----- nvinfo : EIATTR_CUDA_API_VERSION
	.align		4
        /*0000*/ 	.byte	0x04, 0x37
        /*0002*/ 	.short	(.L_4277 - .L_4276)
.L_4276:
        /*0004*/ 	.word	0x00000082


	//----- nvinfo : EIATTR_KPARAM_INFO
	.align		4
.L_4277:
        /*0008*/ 	.byte	0x04, 0x17
        /*000a*/ 	.short	(.L_4279 - .L_4278)
.L_4278:
        /*000c*/ 	.word	0x00000000
        /*0010*/ 	.short	0x0000
        /*0012*/ 	.short	0x0000
        /*0014*/ 	.byte	0x00, 0xf0, 0x21, 0x06


	//----- nvinfo : EIATTR_SPARSE_MMA_MASK
	.align		4
.L_4279:
        /*0018*/ 	.byte	0x03, 0x50
        /*001a*/ 	.short	0x0000


	//----- nvinfo : EIATTR_MAXREG_COUNT
	.align		4
        /*001c*/ 	.byte	0x03, 0x1b
        /*001e*/ 	.short	0x00ff


	//----- nvinfo : EIATTR_NUM_BARRIERS
	.align		4
        /*0020*/ 	.byte	0x02, 0x4c
        /*0022*/ 	.byte	0x01
	.zero		1


	//----- nvinfo : EIATTR_MERCURY_ISA_VERSION
	.align		4
        /*0024*/ 	.byte	0x03, 0x5f
        /*0026*/ 	.short	0x0101


	//----- nvinfo : EIATTR_COOP_GROUP_MASK_REGIDS
	.align		4
        /*0028*/ 	.byte	0x04, 0x29
        /*002a*/ 	.short	(.L_4281 - .L_4280)


	//   ....[0]....
.L_4280:
        /*002c*/ 	.word	0xffffffff


	//   ....[1]....
        /*0030*/ 	.word	0xffffffff


	//   ....[2]....
        /*0034*/ 	.word	0xffffffff


	//   ....[3]....
        /*0038*/ 	.word	0xffffffff


	//   ....[4]....
        /*003c*/ 	.word	0xffffffff


	//   ....[5]....
        /*0040*/ 	.word	0xffffffff


	//   ....[6]....
        /*0044*/ 	.word	0xffffffff


	//   ....[7]....
        /*0048*/ 	.word	0xffffffff


	//   ....[8]....
        /*004c*/ 	.word	0xffffffff


	//   ....[9]....
        /*0050*/ 	.word	0xffffffff


	//   ....[10]....
        /*0054*/ 	.word	0xffffffff


	//   ....[11]....
        /*0058*/ 	.word	0xffffffff


	//   ....[12]....
        /*005c*/ 	.word	0xffffffff


	//   ....[13]....
        /*0060*/ 	.word	0xffffffff


	//   ....[14]....
        /*0064*/ 	.word	0xffffffff


	//   ....[15]....
        /*0068*/ 	.word	0xffffffff


	//   ....[16]....
        /*006c*/ 	.word	0xffffffff


	//----- nvinfo : EIATTR_COOP_GROUP_INSTR_OFFSETS
	.align		4
.L_4281:
        /*0070*/ 	.byte	0x04, 0x28
        /*0072*/ 	.short	(.L_4283 - .L_4282)


	//   ....[0]....
.L_4282:
        /*0074*/ 	.word	0x00001b60


	//   ....[1]....
        /*0078*/ 	.word	0x00001fc0


	//   ....[2]....
        /*007c*/ 	.word	0x000052f0


	//   ....[3]....
        /*0080*/ 	.word	0x00005b10


	//   ....[4]....
        /*0084*/ 	.word	0x00006560


	//   ....[5]....
        /*0088*/ 	.word	0x000065b0


	//   ....[6]....
        /*008c*/ 	.word	0x000065e0


	//   ....[7]....
        /*0090*/ 	.word	0x00006610


	//   ....[8]....
        /*0094*/ 	.word	0x00006640


	//   ....[9]....
        /*0098*/ 	.word	0x00006670


	//   ....[10]....
        /*009c*/ 	.word	0x000066c0


	//   ....[11]....
        /*00a0*/ 	.word	0x000066d0


	//   ....[12]....
        /*00a4*/ 	.word	0x00006720


	//   ....[13]....
        /*00a8*/ 	.word	0x00006730


	//   ....[14]....
        /*00ac*/ 	.word	0x000067c0


	//   ....[15]....
        /*00b0*/ 	.word	0x000067d0


	//   ....[16]....
        /*00b4*/ 	.word	0x00006fe0


	//----- nvinfo : EIATTR_VRC_CTA_INIT_COUNT
	.align		4
.L_4283:
        /*00b8*/ 	.byte	0x02, 0x4a
	.zero		1
	.zero		1


	//----- nvinfo : EIATTR_EXIT_INSTR_OFFSETS
	.align		4
        /*00bc*/ 	.byte	0x04, 0x1c
        /*00be*/ 	.short	(.L_4285 - .L_4284)


	//   ....[0]....
.L_4284:
        /*00c0*/ 	.word	0x00000290


	//   ....[1]....
        /*00c4*/ 	.word	0x00000ed0


	//   ....[2]....
        /*00c8*/ 	.word	0x000012c0


	//   ....[3]....
        /*00cc*/ 	.word	0x000073e0


	//----- nvinfo : EIATTR_MAX_THREADS
	.align		4
.L_4285:
        /*00d0*/ 	.byte	0x04, 0x05
        /*00d2*/ 	.short	(.L_4287 - .L_4286)
.L_4286:
        /*00d4*/ 	.word	0x00000020
        /*00d8*/ 	.word	0x00000001
        /*00dc*/ 	.word	0x00000001


	//----- nvinfo : EIATTR_CRS_STACK_SIZE
	.align		4
.L_4287:
        /*00e0*/ 	.byte	0x04, 0x1e
        /*00e2*/ 	.short	(.L_4289 - .L_4288)
.L_4288:
        /*00e4*/ 	.word	0x00000000


	//----- nvinfo : EIATTR_CBANK_PARAM_SIZE
	.align		4
.L_4289:
        /*00e8*/ 	.byte	0x03, 0x19
        /*00ea*/ 	.short	0x0188


	//----- nvinfo : EIATTR_PARAM_CBANK
	.align		4
        /*00ec*/ 	.byte	0x04, 0x0a
        /*00ee*/ 	.short	(.L_4291 - .L_4290)
	.align		4
.L_4290:
        /*00f0*/ 	.word	index@(.nv.constant0._Z25selective_scan_fwd_kernelI32Selective_Scan_fwd_kernel_traitsILi32ELi16ELi1ELb0ELb1ELb1ELb0ELb0EN3c108BFloat16EfS2_EEv13SSMParamsBase)
        /*00f4*/ 	.short	0x0380
        /*00f6*/ 	.short	0x0188


	//----- nvinfo : EIATTR_SW_WAR
	.align		4
.L_4291:
        /*00f8*/ 	.byte	0x04, 0x36
        /*00fa*/ 	.short	(.L_4293 - .L_4292)
.L_4292:
        /*00fc*/ 	.word	0x00000008
.L_4293:


//--------------------- .nv.info._Z25selective_scan_fwd_kernelI32Selective_Scan_fwd_kernel_traitsILi32ELi16ELi1ELb0ELb1ELb1ELb0ELb1EN3c108BFloat16EfS2_EEv13SSMParamsBase --------------------------
	.section	.nv.info._Z25selective_scan_fwd_kernelI32Selective_Scan_fwd_kernel_traitsILi32ELi16ELi1ELb0ELb1ELb1ELb0ELb1EN3c108BFloat16EfS2_EEv13SSMParamsBase,"",@"SHT_CUDA_INFO"
	.sectionflags	@""
	.align	4


	//----- nvinfo : EIATTR_CUDA_API_VERSION
	.align		4
        /*0000*/ 	.byte	0x04, 0x37
        /*0002*/ 	.short	(.L_4295 - .L_4294)
.L_4294:
        /*0004*/ 	.word	0x00000082


	//----- nvinfo : EIATTR_KPARAM_INFO
	.align		4
.L_4295:
        /*0008*/ 	.byte	0x04, 0x17
        /*000a*/ 	.short	(.L_4297 - .L_4296)
.L_4296:
        /*000c*/ 	.word	0x00000000
        /*0010*/ 	.short	0x0000
        /*0012*/ 	.short	0x0000
        /*0014*/ 	.byte	0x00, 0xf0, 0x21, 0x06


	//----- nvinfo : EIATTR_SPARSE_MMA_MASK
	.align		4
.L_4297:
        /*0018*/ 	.byte	0x03, 0x50
        /*001a*/ 	.short	0x0000


	//----- nvinfo : EIATTR_MAXREG_COUNT
	.align		4
        /*001c*/ 	.byte	0x03, 0x1b
        /*001e*/ 	.short	0x00ff


	//----- nvinfo : EIATTR_NUM_BARRIERS
	.align		4
        /*0020*/ 	.byte	0x02, 0x4c
        /*0022*/ 	.byte	0x01
	.zero		1


	//----- nvinfo : EIATTR_MERCURY_ISA_VERSION
	.align		4
        /*0024*/ 	.byte	0x03, 0x5f
        /*0026*/ 	.short	0x0101


	//----- nvinfo : EIATTR_COOP_GROUP_MASK_REGIDS
	.align		4
        /*0028*/ 	.byte	0x04, 0x29
        /*002a*/ 	.short	(.L_4299 - .L_4298)


	//   ....[0]....
.L_4298:
        /*002c*/ 	.word	0xffffffff


	//   ....[1]....
        /*0030*/ 	.word	0xffffffff


	//   ....[2]....
        /*0034*/ 	.word	0xffffffff


	//   ....[3]....
        /*0038*/ 	.word	0xffffffff


	//   ....[4]....
        /*003c*/ 	.word	0xffffffff


	//   ....[5]....
        /*0040*/ 	.word	0xffffffff


	//   ....[6]....
        /*0044*/ 	.word	0xffffffff


	//   ....[7]....
        /*0048*/ 	.word	0xffffffff


	//   ....[8]....
        /*004c*/ 	.word	0xffffffff


	//   ....[9]....
        /*0050*/ 	.word	0xffffffff


	//   ....[10]....
        /*0054*/ 	.word	0xffffffff


	//   ....[11]....
        /*0058*/ 	.word	0xffffffff


	//   ....[12]....
        /*005c*/ 	.word	0xffffffff


	//   ....[13]....
        /*0060*/ 	.word	0xffffffff


	//   ....[14]....
        /*0064*/ 	.word	0xffffffff


	//   ....[15]....
        /*0068*/ 	.word	0xffffffff


	//   ....[16]....
        /*006c*/ 	.word	0xffffffff


	//----- nvinfo : EIATTR_COOP_GROUP_INSTR_OFFSETS
	.align		4
.L_4299:
        /*0070*/ 	.byte	0x04, 0x28
        /*0072*/ 	.short	(.L_4301 - .L_4300)


	//   ....[0]....
.L_4300:
        /*0074*/ 	.word	0x00001c10


	//   ....[1]....
        /*0078*/ 	.word	0x00002070


	//   ....[2]....
        /*007c*/ 	.word	0x000053b0


	//   ....[3]....
        /*0080*/ 	.word	0x00005bd0


	//   ....[4]....
        /*0084*/ 	.word	0x00006620


	//   ....[5]....
        /*0088*/ 	.word	0x00006670


	//   ....[6]....
        /*008c*/ 	.word	0x000066a0


	//   ....[7]....
        /*0090*/ 	.word	0x000066d0


	//   ....[8]....
        /*0094*/ 	.word	0x00006700


	//   ....[9]....
        /*0098*/ 	.word	0x00006730


	//   ....[10]....
        /*009c*/ 	.word	0x00006780


	//   ....[11]....
        /*00a0*/ 	.word	0x00006790


	//   ....[12]....
        /*00a4*/ 	.word	0x000067e0


	//   ....[13]....
        /*00a8*/ 	.word	0x000067f0


	//   ....[14]....
        /*00ac*/ 	.word	0x00006880


	//   ....[15]....
        /*00b0*/ 	.word	0x00006890


	//   ....[16]....
        /*00b4*/ 	.word	0x000070b0


	//----- nvinfo : EIATTR_VRC_CTA_INIT_COUNT
	.align		4
.L_4301:
        /*00b8*/ 	.byte	0x02, 0x4a
	.zero		1
	.zero		1


	//----- nvinfo : EIATTR_EXIT_INSTR_OFFSETS
	.align		4
        /*00bc*/ 	.byte	0x04, 0x1c
        /*00be*/ 	.short	(.L_4303 - .L_4302)


	//   ....[0]....
.L_4302:
        /*00c0*/ 	.word	0x000002e0


	//   ....[1]....
        /*00c4*/ 	.word	0x00000fa0


	//   ....[2]....
        /*00c8*/ 	.word	0x00001370


	//   ....[3]....
        /*00cc*/ 	.word	0x000074c0


	//----- nvinfo : EIATTR_MAX_THREADS
	.align		4
.L_4303:
        /*00d0*/ 	.byte	0x04, 0x05
        /*00d2*/ 	.short	(.L_4305 - .L_4304)
.L_4304:
        /*00d4*/ 	.word	0x00000020
        /*00d8*/ 	.word	0x00000001
        /*00dc*/ 	.word	0x00000001


	//----- nvinfo : EIATTR_CRS_STACK_SIZE
	.align		4
.L_4305:
        /*00e0*/ 	.byte	0x04, 0x1e
        /*00e2*/ 	.short	(.L_4307 - .L_4306)
.L_4306:
        /*00e4*/ 	.word	0x00000000


	//----- nvinfo : EIATTR_CBANK_PARAM_SIZE
	.align		4
.L_4307:
        /*00e8*/ 	.byte	0x03, 0x19
        /*00ea*/ 	.short	0x0188


	//----- nvinfo : EIATTR_PARAM_CBANK
	.align		4
        /*00ec*/ 	.byte	0x04, 0x0a
        /*00ee*/ 	.short	(.L_4309 - .L_4308)
	.align		4
.L_4308:
        /*00f0*/ 	.word	index@(.nv.constant0._Z25selective_scan_fwd_kernelI32Selective_Scan_fwd_kernel_traitsILi32ELi16ELi1ELb0ELb1ELb1ELb0ELb1EN3c108BFloat16EfS2_EEv13SSMParamsBase)
        /*00f4*/ 	.short	0x0380
        /*00f6*/ 	.short	0x0188


	//----- nvinfo : EIATTR_SW_WAR
	.align		4
.L_4309:
        /*00f8*/ 	.byte	0x04, 0x36
        /*00fa*/ 	.short	(.L_4311 - .L_4310)
.L_4310:
        /*00fc*/ 	.word	0x00000008
.L_4311:


//--------------------- .nv.info._Z25selective_scan_fwd_kernelI32Selective_Scan_fwd_kernel_traitsILi32ELi16ELi1ELb0ELb1ELb1ELb1ELb0EN3c108BFloat16EfS2_EEv13SSMParamsBase --------------------------
	.section	.nv.info._Z25selective_scan_fwd_kernelI32Selective_Scan_fwd_kernel_traitsILi32ELi16ELi1ELb0ELb1ELb1ELb1ELb0EN3c108BFloat16EfS2_EEv13SSMParamsBase,"",@"SHT_CUDA_INFO"
	.sectionflags	@""
	.align	4


	//----- nvinfo : EIATTR_CUDA_API_VERSION
	.align		4
        /*0000*/ 	.byte	0x04, 0x37
        /*0002*/ 	.short	(.L_4313 - .L_4312)
.L_4312:
        /*0004*/ 	.word	0x00000082


	//----- nvinfo : EIATTR_KPARAM_INFO
	.align		4
.L_4313:
        /*0008*/ 	.byte	0x04, 0x17
        /*000a*/ 	.short	(.L_4315 - .L_4314)
.L_4314:
        /*000c*/ 	.word	0x00000000
        /*0010*/ 	.short	0x0000
        /*0012*/ 	.short	0x0000
        /*0014*/ 	.byte	0x00, 0xf0, 0x21, 0x06


	//----- nvinfo : EIATTR_SPARSE_MMA_MASK
	.align		4
.L_4315:
        /*0018*/ 	.byte	0x03, 0x50
        /*001a*/ 	.short	0x0000


	//----- nvinfo : EIATTR_MAXREG_COUNT
	.align		4
        /*001c*/ 	.byte	0x03, 0x1b
        /*001e*/ 	.short	0x00ff


	//----- nvinfo : EIATTR_NUM_BARRIERS
	.align		4
        /*0020*/ 	.byte	0x02, 0x4c
        /*0022*/ 	.byte	0x01
	.zero		1


	//----- nvinfo : EIATTR_MERCURY_ISA_VERSION
	.align		4
        /*0024*/ 	.byte	0x03, 0x5f
        /*0026*/ 	.short	0x0101


	//----- nvinfo : EIATTR_COOP_GROUP_MASK_REGIDS
	.align		4
        /*0028*/ 	.byte	0x04, 0x29
        /*002a*/ 	.short	(.L_4317 - .L_4316)


	//   ....[0]....
.L_4316:
        /*002c*/ 	.word	0xffffffff


	//   ....[1]....
        /*0030*/ 	.word	0xffffffff


	//   ....[2]....
        /*0034*/ 	.word	0xffffffff


	//   ....[3]....
        /*0038*/ 	.word	0xffffffff


	//   ....[4]....
        /*003c*/ 	.word	0xffffffff


	//   ....[5]....
        /*0040*/ 	.word	0xffffffff


	//   ....[6]....
        /*0044*/ 	.word	0xffffffff


	//   ....[7]....
        /*0048*/ 	.word	0xffffffff


	//   ....[8]....
        /*004c*/ 	.word	0xffffffff


	//   ....[9]....
        /*0050*/ 	.word	0xffffffff


	//   ....[10]....
        /*0054*/ 	.word	0xffffffff


	//   ....[11]....
        /*0058*/ 	.word	0xffffffff


	//   ....[12]....
        /*005c*/ 	.word	0xffffffff


	//   ....[13]....
        /*0060*/ 	.word	0xffffffff


	//   ....[14]....
        /*0064*/ 	.word	0xffffffff


	//   ....[15]....
        /*0068*/ 	.word	0xffffffff


	//   ....[16]....
        /*006c*/ 	.word	0xffffffff


	//   ....[17]....
        /*0070*/ 	.word	0xffffffff


	//   ....[18]....
        /*0074*/ 	.word	0xffffffff


	//----- nvinfo : EIATTR_COOP_GROUP_INSTR_OFFSETS
	.align		4
.L_4317:
        /*0078*/ 	.byte	0x04, 0x28
        /*007a*/ 	.short	(.L_4319 - .L_4318)


	//   ....[0]....
.L_4318:
        /*007c*/ 	.word	0x00001d20


	//   ....[1]....
        /*0080*/ 	.word	0x000021b0


	//   ....[2]....
        /*0084*/ 	.word	0x00005940


	//   ....[3]....
        /*0088*/ 	.word	0x00006920


	//   ....[4]....
        /*008c*/ 	.word	0x00006ea0


	//   ....[5]....
        /*0090*/ 	.word	0x00006ee0


	//   ....[6]....
        /*0094*/ 	.word	0x00006f10


	//   ....[7]....
        /*0098*/ 	.word	0x00006f40


	//   ....[8]....
        /*009c*/ 	.word	0x00006f80


	//   ....[9]....
        /*00a0*/ 	.word	0x00006fa0


	//   ....[10]....
        /*00a4*/ 	.word	0x00006ff0


	//   ....[11]....
        /*00a8*/ 	.word	0x00007000


	//   ....[12]....
        /*00ac*/ 	.word	0x00007040


	//   ....[13]....
        /*00b0*/ 	.word	0x00007060


	//   ....[14]....
        /*00b4*/ 	.word	0x000070b0


	//   ....[15]....
        /*00b8*/ 	.word	0x000070d0


	//   ....[16]....
        /*00bc*/ 	.word	0x00007b30


	//   ....[17]....
        /*00c0*/ 	.word	0x00008290


	//   ....[18]....
        /*00c4*/ 	.word	0x00008cb0


	//----- nvinfo : EIATTR_VRC_CTA_INIT_COUNT
	.align		4
.L_4319:
        /*00c8*/ 	.byte	0x02, 0x4a
	.zero		1
	.zero		1


	//----- nvinfo : EIATTR_EXIT_INSTR_OFFSETS
	.align		4
        /*00cc*/ 	.byte	0x04, 0x1c
        /*00ce*/ 	.short	(.L_4321 - .L_4320)


	//   ....[0]....
.L_4320:
        /*00d0*/ 	.word	0x00000290


	//   ....[1]....
        /*00d4*/ 	.word	0x00000ec0


	//   ....[2]....
        /*00d8*/ 	.word	0x000012b0


	//   ....[3]....
        /*00dc*/ 	.word	0x000090f0


	//----- nvinfo : EIATTR_MAX_THREADS
	.align		4
.L_4321:
        /*00e0*/ 	.byte	0x04, 0x05
        /*00e2*/ 	.short	(.L_4323 - .L_4322)
.L_4322:
        /*00e4*/ 	.word	0x00000020
        /*00e8*/ 	.word	0x00000001
        /*00ec*/ 	.word	0x00000001


	//----- nvinfo : EIATTR_CRS_STACK_SIZE
	.align		4
.L_4323:
        /*00f0*/ 	.byte	0x04, 0x1e
        /*00f2*/ 	.short	(.L_4325 - .L_4324)
.L_4324:
        /*00f4*/ 	.word	0x00000000


	//----- nvinfo : EIATTR_CBANK_PARAM_SIZE
	.align		4
.L_4325:
        /*00f8*/ 	.byte	0x03, 0x19
        /*00fa*/ 	.short	0x0188


	//----- nvinfo : EIATTR_PARAM_CBANK
	.align		4
        /*00fc*/ 	.byte	0x04, 0x0a
        /*00fe*/ 	.short	(.L_4327 - .L_4326)
	.align		4
.L_4326:
        /*0100*/ 	.word	index@(.nv.constant0._Z25selective_scan_fwd_kernelI32Selective_Scan_fwd_kernel_traitsILi32ELi16ELi1ELb0ELb1ELb1ELb1ELb0EN3c108BFloat16EfS2_EEv13SSMParamsBase)
        /*0104*/ 	.short	0x0380
        /*0106*/ 	.short	0x0188


	//----- nvinfo : EIATTR_SW_WAR
	.align		4
.L_4327:
        /*0108*/ 	.byte	0x04, 0x36
        /*010a*/ 	.short	(.L_4329 - .L_4328)
.L_4328:
        /*010c*/ 	.word	0x00000008
.L_4329:


//--------------------- .nv.info._Z25selective_scan_fwd_kernelI32Selective_Scan_fwd_kernel_traitsILi32ELi16ELi1ELb0ELb1ELb1ELb1ELb1EN3c108BFloat16EfS2_EEv13SSMParamsBase --------------------------
	.section	.nv.info._Z25selective_scan_fwd_kernelI32Selective_Scan_fwd_kernel_traitsILi32ELi16ELi1ELb0ELb1ELb1ELb1ELb1EN3c108BFloat16EfS2_EEv13SSMParamsBase,"",@"SHT_CUDA_INFO"
	.sectionflags	@""
	.align	4


	//----- nvinfo : EIATTR_CUDA_API_VERSION
	.align		4
        /*0000*/ 	.byte	0x04, 0x37
        /*0002*/ 	.short	(.L_4331 - .L_4330)
.L_4330:
        /*0004*/ 	.word	0x00000082


	//----- nvinfo : EIATTR_KPARAM_INFO
	.align		4
.L_4331:
        /*0008*/ 	.byte	0x04, 0x17
        /*000a*/ 	.short	(.L_4333 - .L_4332)
.L_4332:
        /*000c*/ 	.word	0x00000000
        /*0010*/ 	.short	0x0000
        /*0012*/ 	.short	0x0000
        /*0014*/ 	.byte	0x00, 0xf0, 0x21, 0x06


	//----- nvinfo : EIATTR_SPARSE_MMA_MASK
	.align		4
.L_4333:
        /*0018*/ 	.byte	0x03, 0x50
        /*001a*/ 	.short	0x0000


	//----- nvinfo : EIATTR_MAXREG_COUNT
	.align		4
        /*001c*/ 	.byte	0x03, 0x1b
        /*001e*/ 	.short	0x00ff


	//----- nvinfo : EIATTR_NUM_BARRIERS
	.align		4
        /*0020*/ 	.byte	0x02, 0x4c
        /*0022*/ 	.byte	0x01
	.zero		1


	//----- nvinfo : EIATTR_MERCURY_ISA_VERSION
	.align		4
        /*0024*/ 	.byte	0x03, 0x5f
        /*0026*/ 	.short	0x0101


	//----- nvinfo : EIATTR_COOP_GROUP_MASK_REGIDS
	.align		4
        /*0028*/ 	.byte	0x04, 0x29
        /*002a*/ 	.short	(.L_4335 - .L_4334)


	//   ....[0]....
.L_4334:
        /*002c*/ 	.word	0xffffffff


	//   ....[1]....
        /*0030*/ 	.word	0xffffffff


	//   ....[2]....
        /*0034*/ 	.word	0xffffffff


	//   ....[3]....
        /*0038*/ 	.word	0xffffffff


	//   ....[4]....
        /*003c*/ 	.word	0xffffffff


	//   ....[5]....
        /*0040*/ 	.word	0xffffffff


	//   ....[6]....
        /*0044*/ 	.word	0xffffffff


	//   ....[7]....
        /*0048*/ 	.word	0xffffffff


	//   ....[8]....
        /*004c*/ 	.word	0xffffffff


	//   ....[9]....
        /*0050*/ 	.word	0xffffffff


	//   ....[10]....
        /*0054*/ 	.word	0xffffffff


	//   ....[11]....
        /*0058*/ 	.word	0xffffffff


	//   ....[12]....
        /*005c*/ 	.word	0xffffffff


	//   ....[13]....
        /*0060*/ 	.word	0xffffffff


	//   ....[14]....
        /*0064*/ 	.word	0xffffffff


	//   ....[15]....
        /*0068*/ 	.word	0xffffffff


	//   ....[16]....
        /*006c*/ 	.word	0xffffffff


	//   ....[17]....
        /*0070*/ 	.word	0xffffffff


	//   ....[18]....
        /*0074*/ 	.word	0xffffffff


	//----- nvinfo : EIATTR_COOP_GROUP_INSTR_OFFSETS
	.align		4
.L_4335:
        /*0078*/ 	.byte	0x04, 0x28
        /*007a*/ 	.short	(.L_4337 - .L_4336)


	//   ....[0]....
.L_4336:
        /*007c*/ 	.word	0x00001de0


	//   ....[1]....
        /*0080*/ 	.word	0x00002270


	//   ....[2]....
        /*0084*/ 	.word	0x00005980


	//   ....[3]....
        /*0088*/ 	.word	0x00006960


	//   ....[4]....
        /*008c*/ 	.word	0x00006ee0


	//   ....[5]....
        /*0090*/ 	.word	0x00006f20


	//   ....[6]....
        /*0094*/ 	.word	0x00006f50


	//   ....[7]....
        /*0098*/ 	.word	0x00006f80


	//   ....[8]....
        /*009c*/ 	.word	0x00006fc0


	//   ....[9]....
        /*00a0*/ 	.word	0x00006fe0


	//   ....[10]....
        /*00a4*/ 	.word	0x00007030


	//   ....[11]....
        /*00a8*/ 	.word	0x00007040


	//   ....[12]....
        /*00ac*/ 	.word	0x00007080


	//   ....[13]....
        /*00b0*/ 	.word	0x000070a0


	//   ....[14]....
        /*00b4*/ 	.word	0x000070f0


	//   ....[15]....
        /*00b8*/ 	.word	0x00007110


	//   ....[16]....
        /*00bc*/ 	.word	0x00007bd0


	//   ....[17]....
        /*00c0*/ 	.word	0x00008330


	//   ....[18]....
        /*00c4*/ 	.word	0x00008d50


	//----- nvinfo : EIATTR_VRC_CTA_INIT_COUNT
	.align		4
.L_4337:
        /*00c8*/ 	.byte	0x02, 0x4a
	.zero		1
	.zero		1


	//----- nvinfo : EIATTR_EXIT_INSTR_OFFSETS
	.align		4
        /*00cc*/ 	.byte	0x04, 0x1c
        /*00ce*/ 	.short	(.L_4339 - .L_4338)


	//   ....[0]....
.L_4338:
        /*00d0*/ 	.word	0x000002e0


	//   ....[1]....
        /*00d4*/ 	.word	0x00000fa0


	//   ....[2]....
        /*00d8*/ 	.word	0x00001370


	//   ....[3]....
        /*00dc*/ 	.word	0x000091d0


	//----- nvinfo : EIATTR_MAX_THREADS
	.align		4
.L_4339:
        /*00e0*/ 	.byte	0x04, 0x05
        /*00e2*/ 	.short	(.L_4341 - .L_4340)
.L_4340:
        /*00e4*/ 	.word	0x00000020
        /*00e8*/ 	.word	0x00000001
        /*00ec*/ 	.word	0x00000001


	//----- nvinfo : EIATTR_CRS_STACK_SIZE
	.align		4
.L_4341:
        /*00f0*/ 	.byte	0x04, 0x1e
        /*00f2*/ 	.short	(.L_4343 - .L_4342)
.L_4342:
        /*00f4*/ 	.word	0x00000000


	//----- nvinfo : EIATTR_CBANK_PARAM_SIZE
	.align		4
.L_4343:
        /*00f8*/ 	.byte	0x03, 0x19
        /*00fa*/ 	.short	0x0188


	//----- nvinfo : EIATTR_PARAM_CBANK
	.align		4
        /*00fc*/ 	.byte	0x04, 0x0a
        /*00fe*/ 	.short	(.L_4345 - .L_4344)
	.align		4
.L_4344:
        /*0100*/ 	.word	index@(.nv.constant0._Z25selective_scan_fwd_kernelI32Selective_Scan_fwd_kernel_traitsILi32ELi16ELi1ELb0ELb1ELb1ELb1ELb1EN3c108BFloat16EfS2_EEv13SSMParamsBase)
        /*0104*/ 	.short	0x0380
        /*0106*/ 	.short	0x0188


	//----- nvinfo : EIATTR_SW_WAR
	.align		4
.L_4345:
        /*0108*/ 	.byte	0x04, 0x36
        /*010a*/ 	.short	(.L_4347 - .L_4346)
.L_4346:
        /*010c*/ 	.word	0x00000008
.L_4347:


//--------------------- .nv.info._Z25selective_scan_fwd_kernelI32Selective_Scan_fwd_kernel_traitsILi32ELi16ELi1ELb1ELb1ELb1ELb0ELb0EN3c108BFloat16EfS2_EEv13SSMParamsBase --------------------------
	.section	.nv.info._Z25selective_scan_fwd_kernelI32Selective_Scan_fwd_kernel_traitsILi32ELi16ELi1ELb1ELb1ELb1ELb0ELb0EN3c108BFloat16EfS2_EEv13SSMParamsBase,"",@"SHT_CUDA_INFO"
	.sectionflags	@""
	.align	4


	//----- nvinfo : EIATTR_CUDA_API_VERSION
	.align		4
        /*0000*/ 	.byte	0x04, 0x37
        /*0002*/ 	.short	(.L_4349 - .L_4348)
.L_4348:
        /*0004*/ 	.word	0x00000082


	//----- nvinfo : EIATTR_KPARAM_INFO
	.align		4
.L_4349:
        /*0008*/ 	.byte	0x04, 0x17
        /*000a*/ 	.short	(.L_4351 - .L_4350)
.L_4350:
        /*000c*/ 	.word	0x00000000
        /*0010*/ 	.short	0x0000
        /*0012*/ 	.short	0x0000
        /*0014*/ 	.byte	0x00, 0xf0, 0x21, 0x06


	//----- nvinfo : EIATTR_SPARSE_MMA_MASK
	.align		4
.L_4351:
        /*0018*/ 	.byte	0x03, 0x50
        /*001a*/ 	.short	0x0000


	//----- nvinfo : EIATTR_MAXREG_COUNT
	.align		4
        /*001c*/ 	.byte	0x03, 0x1b
        /*001e*/ 	.short	0x00ff


	//----- nvinfo : EIATTR_NUM_BARRIERS
	.align		4
        /*0020*/ 	.byte	0x02, 0x4c
        /*0022*/ 	.byte	0x01
	.zero		1


	//----- nvinfo : EIATTR_MERCURY_ISA_VERSION
	.align		4
        /*0024*/ 	.byte	0x03, 0x5f
        /*0026*/ 	.short	0x0101


	//----- nvinfo : EIATTR_COOP_GROUP_MASK_REGIDS
	.align		4
        /*0028*/ 	.byte	0x04, 0x29
        /*002a*/ 	.short	(.L_4353 - .L_4352)


	//   ....[0]....
.L_4352:
        /*002c*/ 	.word	0xffffffff


	//   ....[1]....
        /*0030*/ 	.word	0xffffffff


	//   ....[2]....
        /*0034*/ 	.word	0xffffffff


	//   ....[3]....
        /*0038*/ 	.word	0xffffffff


	//   ....[4]....
        /*003c*/ 	.word	0xffffffff


	//   ....[5]....
        /*0040*/ 	.word	0xffffffff


	//   ....[6]....
        /*0044*/ 	.word	0xffffffff


	//   ....[7]....
        /*0048*/ 	.word	0xffffffff


	//   ....[8]....
        /*004c*/ 	.word	0xffffffff


	//   ....[9]....
        /*0050*/ 	.word	0xffffffff


	//   ....[10]....
        /*0054*/ 	.word	0xffffffff


	//   ....[11]....
        /*0058*/ 	.word	0xffffffff


	//   ....[12]....
        /*005c*/ 	.word	0xffffffff


	//   ....[13]....
        /*0060*/ 	.word	0xffffffff


	//   ....[14]....
        /*0064*/ 	.word	0xffffffff


	//   ....[15]....
        /*0068*/ 	.word	0xffffffff


	//   ....[16]....
        /*006c*/ 	.word	0xffffffff


	//----- nvinfo : EIATTR_COOP_GROUP_INSTR_OFFSETS
	.align		4
.L_4353:
        /*0070*/ 	.byte	0x04, 0x28
        /*0072*/ 	.short	(.L_4355 - .L_4354)


	//   ....[0]....
.L_4354:
        /*0074*/ 	.word	0x000012b0


	//   ....[1]....
        /*0078*/ 	.word	0x00001340


	//   ....[2]....
        /*007c*/ 	.word	0x000040a0


	//   ....[3]....
        /*0080*/ 	.word	0x00004450


	//   ....[4]....
        /*0084*/ 	.word	0x00004dd0


	//   ....[5]....
        /*0088*/ 	.word	0x00004e20


	//   ....[6]....
        /*008c*/ 	.word	0x00004e50


	//   ....[7]....
        /*0090*/ 	.word	0x00004e80


	//   ....[8]....
        /*0094*/ 	.word	0x00004eb0


	//   ....[9]....
        /*0098*/ 	.word	0x00004ee0


	//   ....[10]....
        /*009c*/ 	.word	0x00004f30


	//   ....[11]....
        /*00a0*/ 	.word	0x00004f40


	//   ....[12]....
        /*00a4*/ 	.word	0x00004f90


	//   ....[13]....
        /*00a8*/ 	.word	0x00004fa0


	//   ....[14]....
        /*00ac*/ 	.word	0x00005030


	//   ....[15]....
        /*00b0*/ 	.word	0x00005040


	//   ....[16]....
        /*00b4*/ 	.word	0x000056d0


	//----- nvinfo : EIATTR_VRC_CTA_INIT_COUNT
	.align		4
.L_4355:
        /*00b8*/ 	.byte	0x02, 0x4a
	.zero		1
	.zero		1


	//----- nvinfo : EIATTR_EXIT_INSTR_OFFSETS
	.align		4
        /*00bc*/ 	.byte	0x04, 0x1c
        /*00be*/ 	.short	(.L_4357 - .L_4356)


	//   ....[0]....
.L_4356:
        /*00c0*/ 	.word	0x00000290


	//   ....[1]....
        /*00c4*/ 	.word	0x00000e90


	//   ....[2]....
        /*00c8*/ 	.word	0x000011a0


	//   ....[3]....
        /*00cc*/ 	.word	0x00005800


	//----- nvinfo : EIATTR_MAX_THREADS
	.align		4
.L_4357:
        /*00d0*/ 	.byte	0x04, 0x05
        /*00d2*/ 	.short	(.L_4359 - .L_4358)
.L_4358:
        /*00d4*/ 	.word	0x00000020
        /*00d8*/ 	.word	0x00000001
        /*00dc*/ 	.word	0x00000001


	//----- nvinfo : EIATTR_CRS_STACK_SIZE
	.align		4
.L_4359:
        /*00e0*/ 	.byte	0x04, 0x1e
        /*00e2*/ 	.short	(.L_4361 - .L_4360)
.L_4360:
        /*00e4*/ 	.word	0x00000000


	//----- nvinfo : EIATTR_CBANK_PARAM_SIZE
	.align		4
.L_4361:
        /*00e8*/ 	.byte	0x03, 0x19
        /*00ea*/ 	.short	0x0188


	//----- nvinfo : EIATTR_PARAM_CBANK
	.align		4
        /*00ec*/ 	.byte	0x04, 0x0a
        /*00ee*/ 	.short	(.L_4363 - .L_4362)
	.align		4
.L_4362:
        /*00f0*/ 	.word	index@(.nv.constant0._Z25selective_scan_fwd_kernelI32Selective_Scan_fwd_kernel_traitsILi32ELi16ELi1ELb1ELb1ELb1ELb0ELb0EN3c108BFloat16EfS2_EEv13SSMParamsBase)
        /*00f4*/ 	.short	0x0380
        /*00f6*/ 	.short	0x0188


	//----- nvinfo : EIATTR_SW_WAR
	.align		4
.L_4363:
        /*00f8*/ 	.byte	0x04, 0x36
        /*00fa*/ 	.short	(.L_4365 - .L_4364)
.L_4364:
        /*00fc*/ 	.word	0x00000008
.L_4365:


//--------------------- .nv.info._Z25selective_scan_fwd_kernelI32Selective_Scan_fwd_kernel_traitsILi32ELi16ELi1ELb1ELb1ELb1ELb0ELb1EN3c108BFloat16EfS2_EEv13SSMParamsBase --------------------------
	.section	.nv.info._Z25selective_scan_fwd_kernelI32Selective_Scan_fwd_kernel_traitsILi32ELi16ELi1ELb1ELb1ELb1ELb0ELb1EN3c108BFloat16EfS2_EEv13SSMParamsBase,"",@"SHT_CUDA_INFO"
	.sectionflags	@""
	.align	4


	//----- nvinfo : EIATTR_CUDA_API_VERSION
	.align		4
        /*0000*/ 	.byte	0x04, 0x37
        /*0002*/ 	.short	(.L_4367 - .L_4366)
.L_4366:
        /*0004*/ 	.word	0x00000082


	//----- nvinfo : EIATTR_KPARAM_INFO
	.align		4
.L_4367:
        /*0008*/ 	.byte	0x04, 0x17
        /*000a*/ 	.short	(.L_4369 - .L_4368)
.L_4368:
        /*000c*/ 	.word	0x00000000
        /*0010*/ 	.short	0x0000
        /*0012*/ 	.short	0x0000
        /*0014*/ 	.byte	0x00, 0xf0, 0x21, 0x06


	//----- nvinfo : EIATTR_SPARSE_MMA_MASK
	.align		4
.L_4369:
        /*0018*/ 	.byte	0x03, 0x50
        /*001a*/ 	.short	0x0000


	//----- nvinfo : EIATTR_MAXREG_COUNT
	.align		4
        /*001c*/ 	.byte	0x03, 0x1b
        /*001e*/ 	.short	0x00ff


	//----- nvinfo : EIATTR_NUM_BARRIERS
	.align		4
        /*0020*/ 	.byte	0x02, 0x4c
        /*0022*/ 	.byte	0x01
	.zero		1


	//----- nvinfo : EIATTR_MERCURY_ISA_VERSION
	.align		4
        /*0024*/ 	.byte	0x03, 0x5f
        /*0026*/ 	.short	0x0101


	//----- nvinfo : EIATTR_COOP_GROUP_MASK_REGIDS
	.align		4
        /*0028*/ 	.byte	0x04, 0x29
        /*002a*/ 	.short	(.L_4371 - .L_4370)


	//   ....[0]....
.L_4370:
        /*002c*/ 	.word	0xffffffff


	//   ....[1]....
        /*0030*/ 	.word	0xffffffff


	//   ....[2]....
        /*0034*/ 	.word	0xffffffff


	//   ....[3]....
        /*0038*/ 	.word	0xffffffff


	//   ....[4]....
        /*003c*/ 	.word	0xffffffff


	//   ....[5]....
        /*0040*/ 	.word	0xffffffff


	//   ....[6]....
        /*0044*/ 	.word	0xffffffff


	//   ....[7]....
        /*0048*/ 	.word	0xffffffff


	//   ....[8]....
        /*004c*/ 	.word	0xffffffff


	//   ....[9]....
        /*0050*/ 	.word	0xffffffff


	//   ....[10]....
        /*0054*/ 	.word	0xffffffff


	//   ....[11]....
        /*0058*/ 	.word	0xffffffff


	//   ....[12]....
        /*005c*/ 	.word	0xffffffff


	//   ....[13]....
        /*0060*/ 	.word	0xffffffff


	//   ....[14]....
        /*0064*/ 	.word	0xffffffff


	//   ....[15]....
        /*0068*/ 	.word	0xffffffff


	//   ....[16]....
        /*006c*/ 	.word	0xffffffff


	//----- nvinfo : EIATTR_COOP_GROUP_INSTR_OFFSETS
	.align		4
.L_4371:
        /*0070*/ 	.byte	0x04, 0x28
        /*0072*/ 	.short	(.L_4373 - .L_4372)


	//   ....[0]....
.L_4372:
        /*0074*/ 	.word	0x00001c10


	//   ....[1]....
        /*0078*/ 	.word	0x00002070


	//   ....[2]....
        /*007c*/ 	.word	0x000053b0


	//   ....[3]....
        /*0080*/ 	.word	0x00005bd0


	//   ....[4]....
        /*0084*/ 	.word	0x00006620


	//   ....[5]....
        /*0088*/ 	.word	0x00006670


	//   ....[6]....
        /*008c*/ 	.word	0x000066a0


	//   ....[7]....
        /*0090*/ 	.word	0x000066d0


	//   ....[8]....
        /*0094*/ 	.word	0x00006700


	//   ....[9]....
        /*0098*/ 	.word	0x00006730


	//   ....[10]....
        /*009c*/ 	.word	0x00006780


	//   ....[11]....
        /*00a0*/ 	.word	0x00006790


	//   ....[12]....
        /*00a4*/ 	.word	0x000067e0


	//   ....[13]....
        /*00a8*/ 	.word	0x000067f0


	//   ....[14]....
        /*00ac*/ 	.word	0x00006880


	//   ....[15]....
        /*00b0*/ 	.word	0x00006890


	//   ....[16]....
        /*00b4*/ 	.word	0x000070b0


	//----- nvinfo : EIATTR_VRC_CTA_INIT_COUNT
	.align		4
.L_4373:
        /*00b8*/ 	.byte	0x02, 0x4a
	.zero		1
	.zero		1


	//----- nvinfo : EIATTR_EXIT_INSTR_OFFSETS
	.align		4
        /*00bc*/ 	.byte	0x04, 0x1c
        /*00be*/ 	.short	(.L_4375 - .L_4374)


	//   ....[0]....
.L_4374:
        /*00c0*/ 	.word	0x000002e0


	//   ....[1]....
        /*00c4*/ 	.word	0x00000fa0


	//   ....[2]....
        /*00c8*/ 	.word	0x00001370


	//   ....[3]....
        /*00cc*/ 	.word	0x000074c0


	//----- nvinfo : EIATTR_MAX_THREADS
	.align		4
.L_4375:
        /*00d0*/ 	.byte	0x04, 0x05
        /*00d2*/ 	.short	(.L_4377 - .L_4376)
.L_4376:
        /*00d4*/ 	.word	0x00000020
        /*00d8*/ 	.word	0x00000001
        /*00dc*/ 	.word	0x00000001


	//----- nvinfo : EIATTR_CRS_STACK_SIZE
	.align		4
.L_4377:
        /*00e0*/ 	.byte	0x04, 0x1e
        /*00e2*/ 	.short	(.L_4379 - .L_4378)
.L_4378:
        /*00e4*/ 	.word	0x00000000


	//----- nvinfo : EIATTR_CBANK_PARAM_SIZE
	.align		4
.L_4379:
        /*00e8*/ 	.byte	0x03, 0x19
        /*00ea*/ 	.short	0x0188


	//----- nvinfo : EIATTR_PARAM_CBANK
	.align		4
        /*00ec*/ 	.byte	0x04, 0x0a
        /*00ee*/ 	.short	(.L_4381 - .L_4380)
	.align		4
.L_4380:
        /*00f0*/ 	.word	index@(.nv.constant0._Z25selective_scan_fwd_kernelI32Selective_Scan_fwd_kernel_traitsILi32ELi16ELi1ELb1ELb1ELb1ELb0ELb1EN3c108BFloat16EfS2_EEv13SSMParamsBase)
        /*00f4*/ 	.short	0x0380
        /*00f6*/ 	.short	0x0188


	//----- nvinfo : EIATTR_SW_WAR
	.align		4
.L_4381:
        /*00f8*/ 	.byte	0x04, 0x36
        /*00fa*/ 	.short	(.L_4383 - .L_4382)
.L_4382:
        /*00fc*/ 	.word	0x00000008
.L_4383:


//--------------------- .nv.info._Z25selective_scan_fwd_kernelI32Selective_Scan_fwd_kernel_traitsILi32ELi16ELi1ELb1ELb1ELb1ELb1ELb0EN3c108BFloat16EfS2_EEv13SSMParamsBase --------------------------
	.section	.nv.info._Z25selective_scan_fwd_kernelI32Selective_Scan_fwd_kernel_traitsILi32ELi16ELi1ELb1ELb1ELb1ELb1ELb0EN3c108BFloat16EfS2_EEv13SSMParamsBase,"",@"SHT_CUDA_INFO"
	.sectionflags	@""
	.align	4


	//----- nvinfo : EIATTR_CUDA_API_VERSION
	.align		4
        /*0000*/ 	.byte	0x04, 0x37
        /*0002*/ 	.short	(.L_4385 - .L_4384)
.L_4384:
        /*0004*/ 	.word	0x00000082


	//----- nvinfo : EIATTR_KPARAM_INFO
	.align		4
.L_4385:
        /*0008*/ 	.byte	0x04, 0x17
        /*000a*/ 	.short	(.L_4387 - .L_4386)
.L_4386:
        /*000c*/ 	.word	0x00000000
        /*0010*/ 	.short	0x0000
        /*0012*/ 	.short	0x0000
        /*0014*/ 	.byte	0x00, 0xf0, 0x21, 0x06


	//----- nvinfo : EIATTR_SPARSE_MMA_MASK
	.align		4
.L_4387:
        /*0018*/ 	.byte	0x03, 0x50
        /*001a*/ 	.short	0x0000


	//----- nvinfo : EIATTR_MAXREG_COUNT
	.align		4
        /*001c*/ 	.byte	0x03, 0x1b
        /*001e*/ 	.short	0x00ff


	//----- nvinfo : EIATTR_NUM_BARRIERS
	.align		4
        /*0020*/ 	.byte	0x02, 0x4c
        /*0022*/ 	.byte	0x01
	.zero		1


	//----- nvinfo : EIATTR_MERCURY_ISA_VERSION
	.align		4
        /*0024*/ 	.byte	0x03, 0x5f
        /*0026*/ 	.short	0x0101


	//----- nvinfo : EIATTR_COOP_GROUP_MASK_REGIDS
	.align		4
        /*0028*/ 	.byte	0x04, 0x29
        /*002a*/ 	.short	(.L_4389 - .L_4388)


	//   ....[0]....
.L_4388:
        /*002c*/ 	.word	0xffffffff


	//   ....[1]....
        /*0030*/ 	.word	0xffffffff


	//   ....[2]....
        /*0034*/ 	.word	0xffffffff


	//   ....[3]....
        /*0038*/ 	.word	0xffffffff


	//   ....[4]....
        /*003c*/ 	.word	0xffffffff


	//   ....[5]....
        /*0040*/ 	.word	0xffffffff


	//   ....[6]....
        /*0044*/ 	.word	0xffffffff


	//   ....[7]....
        /*0048*/ 	.word	0xffffffff


	//   ....[8]....
        /*004c*/ 	.word	0xffffffff


	//   ....[9]....
        /*0050*/ 	.word	0xffffffff


	//   ....[10]....
        /*0054*/ 	.word	0xffffffff


	//   ....[11]....
        /*0058*/ 	.word	0xffffffff


	//   ....[12]....
        /*005c*/ 	.word	0xffffffff


	//   ....[13]....
        /*0060*/ 	.word	0xffffffff


	//   ....[14]....
        /*0064*/ 	.word	0xffffffff


	//   ....[15]....
        /*0068*/ 	.word	0xffffffff


	//   ....[16]....
        /*006c*/ 	.word	0xffffffff


	//   ....[17]....
        /*0070*/ 	.word	0xffffffff


	//   ....[18]....
        /*0074*/ 	.word	0xffffffff


	//----- nvinfo : EIATTR_COOP_GROUP_INSTR_OFFSETS
	.align		4
.L_4389:
        /*0078*/ 	.byte	0x04, 0x28
        /*007a*/ 	.short	(.L_4391 - .L_4390)


	//   ....[0]....
.L_4390:
        /*007c*/ 	.word	0x000012d0


	//   ....[1]....
        /*0080*/ 	.word	0x00001360


	//   ....[2]....
        /*0084*/ 	.word	0x000040c0


	//   ....[3]....
        /*0088*/ 	.word	0x00004380


	//   ....[4]....
        /*008c*/ 	.word	0x00004df0


	//   ....[5]....
        /*0090*/ 	.word	0x00004e40


	//   ....[6]....
        /*0094*/ 	.word	0x00004e70


	//   ....[7]....
        /*0098*/ 	.word	0x00004ea0


	//   ....[8]....
        /*009c*/ 	.word	0x00004ed0


	//   ....[9]....
        /*00a0*/ 	.word	0x00004f00


	//   ....[10]....
        /*00a4*/ 	.word	0x00004f50


	//   ....[11]....
        /*00a8*/ 	.word	0x00004f60


	//   ....[12]....
        /*00ac*/ 	.word	0x00004fb0


	//   ....[13]....
        /*00b0*/ 	.word	0x00004fc0


	//   ....[14]....
        /*00b4*/ 	.word	0x00005050


	//   ....[15]....
        /*00b8*/ 	.word	0x00005060


	//   ....[16]....
        /*00bc*/ 	.word	0x000056d0


	//   ....[17]....
        /*00c0*/ 	.word	0x00005880


	//   ....[18]....
        /*00c4*/ 	.word	0x00006180


	//----- nvinfo : EIATTR_VRC_CTA_INIT_COUNT
	.align		4
.L_4391:
        /*00c8*/ 	.byte	0x02, 0x4a
	.zero		1
	.zero		1


	//----- nvinfo : EIATTR_EXIT_INSTR_OFFSETS
	.align		4
        /*00cc*/ 	.byte	0x04, 0x1c
        /*00ce*/ 	.short	(.L_4393 - .L_4392)


	//   ....[0]....
.L_4392:
        /*00d0*/ 	.word	0x00000290


	//   ....[1]....
        /*00d4*/ 	.word	0x00000e90


	//   ....[2]....
        /*00d8*/ 	.word	0x000011c0


	//   ....[3]....
        /*00dc*/ 	.word	0x00006230


	//----- nvinfo : EIATTR_MAX_THREADS
	.align		4
.L_4393:
        /*00e0*/ 	.byte	0x04, 0x05
        /*00e2*/ 	.short	(.L_4395 - .L_4394)
.L_4394:
        /*00e4*/ 	.word	0x00000020
        /*00e8*/ 	.word	0x00000001
        /*00ec*/ 	.word	0x00000001


	//----- nvinfo : EIATTR_CRS_STACK_SIZE
	.align		4
.L_4395:
        /*00f0*/ 	.byte	0x04, 0x1e
        /*00f2*/ 	.short	(.L_4397 - .L_4396)
.L_4396:
        /*00f4*/ 	.word	0x00000000


	//----- nvinfo : EIATTR_CBANK_PARAM_SIZE
	.align		4
.L_4397:
        /*00f8*/ 	.byte	0x03, 0x19
        /*00fa*/ 	.short	0x0188


	//----- nvinfo : EIATTR_PARAM_CBANK
	.align		4
        /*00fc*/ 	.byte	0x04, 0x0a
        /*00fe*/ 	.short	(.L_4399 - .L_4398)
	.align		4
.L_4398:
        /*0100*/ 	.word	index@(.nv.constant0._Z25selective_scan_fwd_kernelI32Selective_Scan_fwd_kernel_traitsILi32ELi16ELi1ELb1ELb1ELb1ELb1ELb0EN3c108BFloat16EfS2_EEv13SSMParamsBase)
        /*0104*/ 	.short	0x0380
        /*0106*/ 	.short	0x0188


	//----- nvinfo : EIATTR_SW_WAR
	.align		4
.L_4399:
        /*0108*/ 	.byte	0x04, 0x36
        /*010a*/ 	.short	(.L_4401 - .L_4400)
.L_4400:
        /*010c*/ 	.word	0x00000008
.L_4401:


//--------------------- .nv.info._Z25selective_scan_fwd_kernelI32Selective_Scan_fwd_kernel_traitsILi32ELi16ELi1ELb1ELb1ELb1ELb1ELb1EN3c108BFloat16EfS2_EEv13SSMParamsBase --------------------------
	.section	.nv.info._Z25selective_scan_fwd_kernelI32Selective_Scan_fwd_kernel_traitsILi32ELi16ELi1ELb1ELb1ELb1ELb1ELb1EN3c108BFloat16EfS2_EEv13SSMParamsBase,"",@"SHT_CUDA_INFO"
	.sectionflags	@""
	.align	4


	//----- nvinfo : EIATTR_CUDA_API_VERSION
	.align		4
        /*0000*/ 	.byte	0x04, 0x37
        /*0002*/ 	.short	(.L_4403 - .L_4402)
.L_4402:
        /*0004*/ 	.word	0x00000082


	//----- nvinfo : EIATTR_KPARAM_INFO
	.align		4
.L_4403:
        /*0008*/ 	.byte	0x04, 0x17
        /*000a*/ 	.short	(.L_4405 - .L_4404)
.L_4404:
        /*000c*/ 	.word	0x00000000
        /*0010*/ 	.short	0x0000
        /*0012*/ 	.short	0x0000
        /*0014*/ 	.byte	0x00, 0xf0, 0x21, 0x06


	//----- nvinfo : EIATTR_SPARSE_MMA_MASK
	.align		4
.L_4405:
        /*0018*/ 	.byte	0x03, 0x50
        /*001a*/ 	.short	0x0000


	//----- nvinfo : EIATTR_MAXREG_COUNT
	.align		4
        /*001c*/ 	.byte	0x03, 0x1b
        /*001e*/ 	.short	0x00ff


	//----- nvinfo : EIATTR_NUM_BARRIERS
	.align		4
        /*0020*/ 	.byte	0x02, 0x4c
        /*0022*/ 	.byte	0x01
	.zero		1


	//----- nvinfo : EIATTR_MERCURY_ISA_VERSION
	.align		4
        /*0024*/ 	.byte	0x03, 0x5f
        /*0026*/ 	.short	0x0101


	//----- nvinfo : EIATTR_COOP_GROUP_MASK_REGIDS
	.align		4
        /*0028*/ 	.byte	0x04, 0x29
        /*002a*/ 	.short	(.L_4407 - .L_4406)


	//   ....[0]....
.L_4406:
        /*002c*/ 	.word	0xffffffff


	//   ....[1]....
        /*0030*/ 	.word	0xffffffff


	//   ....[2]....
        /*0034*/ 	.word	0xffffffff


	//   ....[3]....
        /*0038*/ 	.word	0xffffffff


	//   ....[4]....
        /*003c*/ 	.word	0xffffffff


	//   ....[5]....
        /*0040*/ 	.word	0xffffffff


	//   ....[6]....
        /*0044*/ 	.word	0xffffffff


	//   ....[7]....
        /*0048*/ 	.word	0xffffffff


	//   ....[8]....
        /*004c*/ 	.word	0xffffffff


	//   ....[9]....
        /*0050*/ 	.word	0xffffffff


	//   ....[10]....
        /*0054*/ 	.word	0xffffffff


	//   ....[11]....
        /*0058*/ 	.word	0xffffffff


	//   ....[12]....
        /*005c*/ 	.word	0xffffffff


	//   ....[13]....
        /*0060*/ 	.word	0xffffffff


	//   ....[14]....
        /*0064*/ 	.word	0xffffffff


	//   ....[15]....
        /*0068*/ 	.word	0xffffffff


	//   ....[16]....
        /*006c*/ 	.word	0xffffffff


	//   ....[17]....
        /*0070*/ 	.word	0xffffffff


	//   ....[18]....
        /*0074*/ 	.word	0xffffffff


	//----- nvinfo : EIATTR_COOP_GROUP_INSTR_OFFSETS
	.align		4
.L_4407:
        /*0078*/ 	.byte	0x04, 0x28
        /*007a*/ 	.short	(.L_4409 - .L_4408)


	//   ....[0]....
.L_4408:
        /*007c*/ 	.word	0x00001de0


	//   ....[1]....
        /*0080*/ 	.word	0x00002270


	//   ....[2]....
        /*0084*/ 	.word	0x00005980


	//   ....[3]....
        /*0088*/ 	.word	0x00006960


	//   ....[4]....
        /*008c*/ 	.word	0x00006ee0


	//   ....[5]....
        /*0090*/ 	.word	0x00006f20


	//   ....[6]....
        /*0094*/ 	.word	0x00006f50


	//   ....[7]....
        /*0098*/ 	.word	0x00006f80


	//   ....[8]....
        /*009c*/ 	.word	0x00006fc0


	//   ....[9]....
        /*00a0*/ 	.word	0x00006fe0


	//   ....[10]....
        /*00a4*/ 	.word	0x00007030


	//   ....[11]....
        /*00a8*/ 	.word	0x00007040


	//   ....[12]....
        /*00ac*/ 	.word	0x00007080


	//   ....[13]....
        /*00b0*/ 	.word	0x000070a0


	//   ....[14]....
        /*00b4*/ 	.word	0x000070f0


	//   ....[15]....
        /*00b8*/ 	.word	0x00007110


	//   ....[16]....
        /*00bc*/ 	.word	0x00007bd0


	//   ....[17]....
        /*00c0*/ 	.word	0x00008330


	//   ....[18]....
        /*00c4*/ 	.word	0x00008d50


	//----- nvinfo : EIATTR_VRC_CTA_INIT_COUNT
	.align		4
.L_4409:
        /*00c8*/ 	.byte	0x02, 0x4a
	.zero		1
	.zero		1


	//----- nvinfo : EIATTR_EXIT_INSTR_OFFSETS
	.align		4
        /*00cc*/ 	.byte	0x04, 0x1c
        /*00ce*/ 	.short	(.L_4411 - .L_4410)


	//   ....[0]....
.L_4410:
        /*00d0*/ 	.word	0x000002e0


	//   ....[1]....
        /*00d4*/ 	.word	0x00000fa0


	//   ....[2]....
        /*00d8*/ 	.word	0x00001370


	//   ....[3]....
        /*00dc*/ 	.word	0x000091d0


	//----- nvinfo : EIATTR_MAX_THREADS
	.align		4
.L_4411:
        /*00e0*/ 	.byte	0x04, 0x05
        /*00e2*/ 	.short	(.L_4413 - .L_4412)
.L_4412:
        /*00e4*/ 	.word	0x00000020
        /*00e8*/ 	.word	0x00000001
        /*00ec*/ 	.word	0x00000001


	//----- nvinfo : EIATTR_CRS_STACK_SIZE
	.align		4
.L_4413:
        /*00f0*/ 	.byte	0x04, 0x1e
        /*00f2*/ 	.short	(.L_4415 - .L_4414)
.L_4414:
        /*00f4*/ 	.word	0x00000000


	//----- nvinfo : EIATTR_CBANK_PARAM_SIZE
	.align		4
.L_4415:
        /*00f8*/ 	.byte	0x03, 0x19
        /*00fa*/ 	.short	0x0188


	//----- nvinfo : EIATTR_PARAM_CBANK
	.align		4
        /*00fc*/ 	.byte	0x04, 0x0a
        /*00fe*/ 	.short	(.L_4417 - .L_4416)
	.align		4
.L_4416:
        /*0100*/ 	.word	index@(.nv.constant0._Z25selective_scan_fwd_kernelI32Selective_Scan_fwd_kernel_traitsILi32ELi16ELi1ELb1ELb1ELb1ELb1ELb1EN3c108BFloat16EfS2_EEv13SSMParamsBase)
        /*0104*/ 	.short	0x0380
        /*0106*/ 	.short	0x0188


	//----- nvinfo : EIATTR_SW_WAR
	.align		4
.L_4417:
        /*0108*/ 	.byte	0x04, 0x36
        /*010a*/ 	.short	(.L_4419 - .L_4418)
.L_4418:
        /*010c*/ 	.word	0x00000008
.L_4419:


//--------------------- .nv.info._Z25selective_scan_fwd_kernelI32Selective_Scan_fwd_kernel_traitsILi32ELi8ELi1ELb0ELb1ELb1ELb0ELb0EN3c108BFloat16EfS2_EEv13SSMParamsBase --------------------------
	.section	.nv.info._Z25selective_scan_fwd_kernelI32Selective_Scan_fwd_kernel_traitsILi32ELi8ELi1ELb0ELb1ELb1ELb0ELb0EN3c108BFloat16EfS2_EEv13SSMParamsBase,"",@"SHT_CUDA_INFO"
	.sectionflags	@""
	.align	4


	//----- nvinfo : EIATTR_CUDA_API_VERSION
	.align		4
        /*0000*/ 	.byte	0x04, 0x37
        /*0002*/ 	.short	(.L_4421 - .L_4420)
.L_4420:
        /*0004*/ 	.word	0x00000082


	//----- nvinfo : EIATTR_KPARAM_INFO
	.align		4
.L_4421:
        /*0008*/ 	.byte	0x04, 0x17
        /*000a*/ 	.short	(.L_4423 - .L_4422)
.L_4422:
        /*000c*/ 	.word	0x00000000
        /*0010*/ 	.short	0x0000
        /*0012*/ 	.short	0x0000
        /*0014*/ 	.byte	0x00, 0xf0, 0x21, 0x06


	//----- nvinfo : EIATTR_SPARSE_MMA_MASK
	.align		4
.L_4423:
        /*0018*/ 	.byte	0x03, 0x50
        /*001a*/ 	.short	0x0000


	//----- nvinfo : EIATTR_MAXREG_COUNT
	.align		4
        /*001c*/ 	.byte	0x03, 0x1b
        /*001e*/ 	.short	0x00ff


	//----- nvinfo : EIATTR_NUM_BARRIERS
	.align		4
        /*0020*/ 	.byte	0x02, 0x4c
        /*0022*/ 	.byte	0x01
	.zero		1


	//----- nvinfo : EIATTR_MERCURY_ISA_VERSION
	.align		4
        /*0024*/ 	.byte	0x03, 0x5f
        /*0026*/ 	.short	0x0101


	//----- nvinfo : EIATTR_COOP_GROUP_MASK_REGIDS
	.align		4
        /*0028*/ 	.byte	0x04, 0x29
        /*002a*/ 	.short	(.L_4425 - .L_4424)


	//   ....[0]....
.L_4424:
        /*002c*/ 	.word	0xffffffff


	//   ....[1]....
        /*0030*/ 	.word	0xffffffff


	//   ....[2]....
        /*0034*/ 	.word	0xffffffff


	//   ....[3]....
        /*0038*/ 	.word	0xffffffff


	//   ....[4]....
        /*003c*/ 	.word	0xffffffff


	//   ....[5]....
        /*0040*/ 	.word	0xffffffff


	//   ....[6]....
        /*0044*/ 	.word	0xffffffff


	//   ....[7]....
        /*0048*/ 	.word	0xffffffff


	//   ....[8]....
        /*004c*/ 	.word	0xffffffff


	//   ....[9]....
        /*0050*/ 	.word	0xffffffff


	//   ....[10]....
        /*0054*/ 	.word	0xffffffff


	//   ....[11]....
        /*0058*/ 	.word	0xffffffff


	//   ....[12]....
        /*005c*/ 	.word	0xffffffff


	//   ....[13]....
        /*0060*/ 	.word	0xffffffff


	//   ....[14]....
        /*0064*/ 	.word	0xffffffff


	//   ....[15]....
        /*0068*/ 	.word	0xffffffff


	//   ....[16]....
        /*006c*/ 	.word	0xffffffff


	//----- nvinfo : EIATTR_COOP_GROUP_INSTR_OFFSETS
	.align		4
.L_4425:
        /*0070*/ 	.byte	0x04, 0x28
        /*0072*/ 	.short	(.L_4427 - .L_4426)


	//   ....[0]....
.L_4426:
        /*0074*/ 	.word	0x00001620


	//   ....[1]....
        /*0078*/ 	.word	0x00001820


	//   ....[2]....
        /*007c*/ 	.word	0x000033e0


	//   ....[3]....
        /*0080*/ 	.word	0x00003860


	//   ....[4]....
        /*0084*/ 	.word	0x00003d90


	//   ....[5]....
        /*0088*/ 	.word	0x00003de0


	//   ....[6]....
        /*008c*/ 	.word	0x00003e10


	//   ....[7]....
        /*0090*/ 	.word	0x00003e40


	//   ....[8]....
        /*0094*/ 	.word	0x00003e70


	//   ....[9]....
        /*0098*/ 	.word	0x00003ea0


	//   ....[10]....
        /*009c*/ 	.word	0x00003ef0


	//   ....[11]....
        /*00a0*/ 	.word	0x00003f00


	//   ....[12]....
        /*00a4*/ 	.word	0x00003f50


	//   ....[13]....
        /*00a8*/ 	.word	0x00003f60


	//   ....[14]....
        /*00ac*/ 	.word	0x00003ff0


	//   ....[15]....
        /*00b0*/ 	.word	0x00004000


	//   ....[16]....
        /*00b4*/ 	.word	0x000045c0


	//----- nvinfo : EIATTR_VRC_CTA_INIT_COUNT
	.align		4
.L_4427:
        /*00b8*/ 	.byte	0x02, 0x4a
	.zero		1
	.zero		1


	//----- nvinfo : EIATTR_EXIT_INSTR_OFFSETS
	.align		4
        /*00bc*/ 	.byte	0x04, 0x1c
        /*00be*/ 	.short	(.L_4429 - .L_4428)


	//   ....[0]....
.L_4428:
        /*00c0*/ 	.word	0x00000290


	//   ....[1]....
        /*00c4*/ 	.word	0x00000e80


	//   ....[2]....
        /*00c8*/ 	.word	0x00001170


	//   ....[3]....
        /*00cc*/ 	.word	0x00004860


	//----- nvinfo : EIATTR_MAX_THREADS
	.align		4
.L_4429:
        /*00d0*/ 	.byte	0x04, 0x05
        /*00d2*/ 	.short	(.L_4431 - .L_4430)
.L_4430:
        /*00d4*/ 	.word	0x00000020
        /*00d8*/ 	.word	0x00000001
        /*00dc*/ 	.word	0x00000001


	//----- nvinfo : EIATTR_CRS_STACK_SIZE
	.align		4
.L_4431:
        /*00e0*/ 	.byte	0x04, 0x1e
        /*00e2*/ 	.short	(.L_4433 - .L_4432)
.L_4432:
        /*00e4*/ 	.word	0x00000000


	//----- nvinfo : EIATTR_CBANK_PARAM_SIZE
	.align		4
.L_4433:
        /*00e8*/ 	.byte	0x03, 0x19
        /*00ea*/ 	.short	0x0188


	//----- nvinfo : EIATTR_PARAM_CBANK
	.align		4
        /*00ec*/ 	.byte	0x04, 0x0a
        /*00ee*/ 	.short	(.L_4435 - .L_4434)
	.align		4
.L_4434:
        /*00f0*/ 	.word	index@(.nv.constant0._Z25selective_scan_fwd_kernelI32Selective_Scan_fwd_kernel_traitsILi32ELi8ELi1ELb0ELb1ELb1ELb0ELb0EN3c108BFloat16EfS2_EEv13SSMParamsBase)
        /*00f4*/ 	.short	0x0380
        /*00f6*/ 	.short	0x0188


	//----- nvinfo : EIATTR_SW_WAR
	.align		4
.L_4435:
        /*00f8*/ 	.byte	0x04, 0x36
        /*00fa*/ 	.short	(.L_4437 - .L_4436)
.L_4436:
        /*00fc*/ 	.word	0x00000008
.L_4437:


//--------------------- .nv.info._Z25selective_scan_fwd_kernelI32Selective_Scan_fwd_kernel_traitsILi32ELi8ELi1ELb0ELb1ELb1ELb0ELb1EN3c108BFloat16EfS2_EEv13SSMParamsBase --------------------------
	.section	.nv.info._Z25selective_scan_fwd_kernelI32Selective_Scan_fwd_kernel_traitsILi32ELi8ELi1ELb0ELb1ELb1ELb0ELb1EN3c108BFloat16EfS2_EEv13SSMParamsBase,"",@"SHT_CUDA_INFO"
	.sectionflags	@""
	.align	4


	//----- nvinfo : EIATTR_CUDA_API_VERSION
	.align		4
        /*0000*/ 	.byte	0x04, 0x37
        /*0002*/ 	.short	(.L_4439 - .L_4438)
.L_4438:
        /*0004*/ 	.word	0x00000082


	//----- nvinfo : EIATTR_KPARAM_INFO
	.align		4
.L_4439:
        /*0008*/ 	.byte	0x04, 0x17
        /*000a*/ 	.short	(.L_4441 - .L_4440)
.L_4440:
        /*000c*/ 	.word	0x00000000
        /*0010*/ 	.short	0x0000
        /*0012*/ 	.short	0x0000
        /*0014*/ 	.byte	0x00, 0xf0, 0x21, 0x06


	//----- nvinfo : EIATTR_SPARSE_MMA_MASK
	.align		4
.L_4441:
        /*0018*/ 	.byte	0x03, 0x50
        /*001a*/ 	.short	0x0000


	//----- nvinfo : EIATTR_MAXREG_COUNT
	.align		4
        /*001c*/ 	.byte	0x03, 0x1b
        /*001e*/ 	.short	0x00ff


	//----- nvinfo : EIATTR_NUM_BARRIERS
	.align		4
        /*0020*/ 	.byte	0x02, 0x4c
        /*0022*/ 	.byte	0x01
	.zero		1


	//----- nvinfo : EIATTR_MERCURY_ISA_VERSION
	.align		4
        /*0024*/ 	.byte	0x03, 0x5f
        /*0026*/ 	.short	0x0101


	//----- nvinfo : EIATTR_COOP_GROUP_MASK_REGIDS
	.align		4
        /*0028*/ 	.byte	0x04, 0x29
        /*002a*/ 	.short	(.L_4443 - .L_4442)


	//   ....[0]....
.L_4442:
        /*002c*/ 	.word	0xffffffff


	//   ....[1]....
        /*0030*/ 	.word	0xffffffff


	//   ....[2]....
        /*0034*/ 	.word	0xffffffff


	//   ....[3]....
        /*0038*/ 	.word	0xffffffff


	//   ....[4]....
        /*003c*/ 	.word	0xffffffff


	//   ....[5]....
        /*0040*/ 	.word	0xffffffff


	//   ....[6]....
        /*0044*/ 	.word	0xffffffff


	//   ....[7]....
        /*0048*/ 	.word	0xffffffff


	//   ....[8]....
        /*004c*/ 	.word	0xffffffff


	//   ....[9]....
        /*0050*/ 	.word	0xffffffff


	//   ....[10]....
        /*0054*/ 	.word	0xffffffff


	//   ....[11]....
        /*0058*/ 	.word	0xffffffff


	//   ....[12]....
        /*005c*/ 	.word	0xffffffff


	//   ....[13]....
        /*0060*/ 	.word	0xffffffff


	//   ....[14]....
        /*0064*/ 	.word	0xffffffff


	//   ....[15]....
        /*0068*/ 	.word	0xffffffff


	//   ....[16]....
        /*006c*/ 	.word	0xffffffff


	//----- nvinfo : EIATTR_COOP_GROUP_INSTR_OFFSETS
	.align		4
.L_4443:
        /*0070*/ 	.byte	0x04, 0x28
        /*0072*/ 	.short	(.L_4445 - .L_4444)


	//   ....[0]....
.L_4444:
        /*0074*/ 	.word	0x000016e0


	//   ....[1]....
        /*0078*/ 	.word	0x000018e0


	//   ....[2]....
        /*007c*/ 	.word	0x000034a0


	//   ....[3]....
        /*0080*/ 	.word	0x00003900


	//   ....[4]....
        /*0084*/ 	.word	0x00003e40


	//   ....[5]....
        /*0088*/ 	.word	0x00003e90


	//   ....[6]....
        /*008c*/ 	.word	0x00003ec0


	//   ....[7]....
        /*0090*/ 	.word	0x00003ef0


	//   ....[8]....
        /*0094*/ 	.word	0x00003f20


	//   ....[9]....
        /*0098*/ 	.word	0x00003f50


	//   ....[10]....
        /*009c*/ 	.word	0x00003fa0


	//   ....[11]....
        /*00a0*/ 	.word	0x00003fb0


	//   ....[12]....
        /*00a4*/ 	.word	0x00004000


	//   ....[13]....
        /*00a8*/ 	.word	0x00004010


	//   ....[14]....
        /*00ac*/ 	.word	0x000040a0


	//   ....[15]....
        /*00b0*/ 	.word	0x000040b0


	//   ....[16]....
        /*00b4*/ 	.word	0x000046b0


	//----- nvinfo : EIATTR_VRC_CTA_INIT_COUNT
	.align		4
.L_4445:
        /*00b8*/ 	.byte	0x02, 0x4a
	.zero		1
	.zero		1


	//----- nvinfo : EIATTR_EXIT_INSTR_OFFSETS
	.align		4
        /*00bc*/ 	.byte	0x04, 0x1c
        /*00be*/ 	.short	(.L_4447 - .L_4446)


	//   ....[0]....
.L_4446:
        /*00c0*/ 	.word	0x000002e0


	//   ....[1]....
        /*00c4*/ 	.word	0x00000f60


	//   ....[2]....
        /*00c8*/ 	.word	0x00001230


	//   ....[3]....
        /*00cc*/ 	.word	0x00004930


	//----- nvinfo : EIATTR_MAX_THREADS
	.align		4
.L_4447:
        /*00d0*/ 	.byte	0x04, 0x05
        /*00d2*/ 	.short	(.L_4449 - .L_4448)
.L_4448:
        /*00d4*/ 	.word	0x00000020
        /*00d8*/ 	.word	0x00000001
        /*00dc*/ 	.word	0x00000001


	//----- nvinfo : EIATTR_CRS_STACK_SIZE
	.align		4
.L_4449:
        /*00e0*/ 	.byte	0x04, 0x1e
        /*00e2*/ 	.short	(.L_4451 - .L_4450)
.L_4450:
        /*00e4*/ 	.word	0x00000000


	//----- nvinfo : EIATTR_CBANK_PARAM_SIZE
	.align		4
.L_4451:
        /*00e8*/ 	.byte	0x03, 0x19
        /*00ea*/ 	.short	0x0188


	//----- nvinfo : EIATTR_PARAM_CBANK
	.align		4
        /*00ec*/ 	.byte	0x04, 0x0a
        /*00ee*/ 	.short	(.L_4453 - .L_4452)
	.align		4
.L_4452:
        /*00f0*/ 	.word	index@(.nv.constant0._Z25selective_scan_fwd_kernelI32Selective_Scan_fwd_kernel_traitsILi32ELi8ELi1ELb0ELb1ELb1ELb0ELb1EN3c108BFloat16EfS2_EEv13SSMParamsBase)
        /*00f4*/ 	.short	0x0380
        /*00f6*/ 	.short	0x0188


	//----- nvinfo : EIATTR_SW_WAR
	.align		4
.L_4453:
        /*00f8*/ 	.byte	0x04, 0x36
        /*00fa*/ 	.short	(.L_4455 - .L_4454)
.L_4454:
        /*00fc*/ 	.word	0x00000008
.L_4455:


//--------------------- .nv.info._Z25selective_scan_fwd_kernelI32Selective_Scan_fwd_kernel_traitsILi32ELi8ELi1ELb0ELb1ELb1ELb1ELb0EN3c108BFloat16EfS2_EEv13SSMParamsBase --------------------------
	.section	.nv.info._Z25selective_scan_fwd_kernelI32Selective_Scan_fwd_kernel_traitsILi32ELi8ELi1ELb0ELb1ELb1ELb1ELb0EN3c108BFloat16EfS2_EEv13SSMParamsBase,"",@"SHT_CUDA_INFO"
	.sectionflags	@""
	.align	4


	//----- nvinfo : EIATTR_CUDA_API_VERSION
	.align		4
        /*0000*/ 	.byte	0x04, 0x37
        /*0002*/ 	.short	(.L_4457 - .L_4456)
.L_4456:
        /*0004*/ 	.word	0x00000082


	//----- nvinfo : EIATTR_KPARAM_INFO
	.align		4
.L_4457:
        /*0008*/ 	.byte	0x04, 0x17
        /*000a*/ 	.short	(.L_4459 - .L_4458)
.L_4458:
        /*000c*/ 	.word	0x00000000
        /*0010*/ 	.short	0x0000
        /*0012*/ 	.short	0x0000
        /*0014*/ 	.byte	0x00, 0xf0, 0x21, 0x06


	//----- nvinfo : EIATTR_SPARSE_MMA_MASK
	.align		4
.L_4459:
        /*0018*/ 	.byte	0x03, 0x50
        /*001a*/ 	.short	0x0000


	//----- nvinfo : EIATTR_MAXREG_COUNT
	.align		4
        /*001c*/ 	.byte	0x03, 0x1b
        /*001e*/ 	.short	0x00ff


	//----- nvinfo : EIATTR_NUM_BARRIERS
	.align		4
        /*0020*/ 	.byte	0x02, 0x4c
        /*0022*/ 	.byte	0x01
	.zero		1


	//----- nvinfo : EIATTR_MERCURY_ISA_VERSION
	.align		4
        /*0024*/ 	.byte	0x03, 0x5f
        /*0026*/ 	.short	0x0101


	//----- nvinfo : EIATTR_COOP_GROUP_MASK_REGIDS
	.align		4
        /*0028*/ 	.byte	0x04, 0x29
        /*002a*/ 	.short	(.L_4461 - .L_4460)


	//   ....[0]....
.L_4460:
        /*002c*/ 	.word	0xffffffff


	//   ....[1]....
        /*0030*/ 	.word	0xffffffff


	//   ....[2]....
        /*0034*/ 	.word	0xffffffff


	//   ....[3]....
        /*0038*/ 	.word	0xffffffff


	//   ....[4]....
        /*003c*/ 	.word	0xffffffff


	//   ....[5]....
        /*0040*/ 	.word	0xffffffff


	//   ....[6]....
        /*0044*/ 	.word	0xffffffff


	//   ....[7]....
        /*0048*/ 	.word	0xffffffff


	//   ....[8]....
        /*004c*/ 	.word	0xffffffff


	//   ....[9]....
        /*0050*/ 	.word	0xffffffff


	//   ....[10]....
        /*0054*/ 	.word	0xffffffff


	//   ....[11]....
        /*0058*/ 	.word	0xffffffff


	//   ....[12]....
        /*005c*/ 	.word	0xffffffff


	//   ....[13]....
        /*0060*/ 	.word	0xffffffff


	//   ....[14]....
        /*0064*/ 	.word	0xffffffff


	//   ....[15]....
        /*0068*/ 	.word	0xffffffff


	//   ....[16]....
        /*006c*/ 	.word	0xffffffff


	//   ....[17]....
        /*0070*/ 	.word	0xffffffff


	//   ....[18]....
        /*0074*/ 	.word	0xffffffff


	//----- nvinfo : EIATTR_COOP_GROUP_INSTR_OFFSETS
	.align		4
.L_4461:
        /*0078*/ 	.byte	0x04, 0x28
        /*007a*/ 	.short	(.L_4463 - .L_4462)


	//   ....[0]....
.L_4462:
        /*007c*/ 	.word	0x00001700


	//   ....[1]....
        /*0080*/ 	.word	0x000018c0


	//   ....[2]....
        /*0084*/ 	.word	0x00003570


	//   ....[3]....
        /*0088*/ 	.word	0x00003c50


	//   ....[4]....
        /*008c*/ 	.word	0x00003fd0


	//   ....[5]....
        /*0090*/ 	.word	0x00004010


	//   ....[6]....
        /*0094*/ 	.word	0x00004040


	//   ....[7]....
        /*0098*/ 	.word	0x00004070


	//   ....[8]....
        /*009c*/ 	.word	0x000040b0


	//   ....[9]....
        /*00a0*/ 	.word	0x000040d0


	//   ....[10]....
        /*00a4*/ 	.word	0x00004120


	//   ....[11]....
        /*00a8*/ 	.word	0x00004130


	//   ....[12]....
        /*00ac*/ 	.word	0x00004170


	//   ....[13]....
        /*00b0*/ 	.word	0x00004190


	//   ....[14]....
        /*00b4*/ 	.word	0x000041e0


	//   ....[15]....
        /*00b8*/ 	.word	0x00004200


	//   ....[16]....
        /*00bc*/ 	.word	0x00004960


	//   ....[17]....
        /*00c0*/ 	.word	0x00004cf0


	//   ....[18]....
        /*00c4*/ 	.word	0x00005280


	//----- nvinfo : EIATTR_VRC_CTA_INIT_COUNT
	.align		4
.L_4463:
        /*00c8*/ 	.byte	0x02, 0x4a
	.zero		1
	.zero		1


	//----- nvinfo : EIATTR_EXIT_INSTR_OFFSETS
	.align		4
        /*00cc*/ 	.byte	0x04, 0x1c
        /*00ce*/ 	.short	(.L_4465 - .L_4464)


	//   ....[0]....
.L_4464:
        /*00d0*/ 	.word	0x00000290


	//   ....[1]....
        /*00d4*/ 	.word	0x00000ed0


	//   ....[2]....
        /*00d8*/ 	.word	0x000011c0


	//   ....[3]....
        /*00dc*/ 	.word	0x00005510


	//----- nvinfo : EIATTR_MAX_THREADS
	.align		4
.L_4465:
        /*00e0*/ 	.byte	0x04, 0x05
        /*00e2*/ 	.short	(.L_4467 - .L_4466)
.L_4466:
        /*00e4*/ 	.word	0x00000020
        /*00e8*/ 	.word	0x00000001
        /*00ec*/ 	.word	0x00000001


	//----- nvinfo : EIATTR_CRS_STACK_SIZE
	.align		4
.L_4467:
        /*00f0*/ 	.byte	0x04, 0x1e
        /*00f2*/ 	.short	(.L_4469 - .L_4468)
.L_4468:
        /*00f4*/ 	.word	0x00000000


	//----- nvinfo : EIATTR_CBANK_PARAM_SIZE
	.align		4
.L_4469:
        /*00f8*/ 	.byte	0x03, 0x19
        /*00fa*/ 	.short	0x0188


	//----- nvinfo : EIATTR_PARAM_CBANK
	.align		4
        /*00fc*/ 	.byte	0x04, 0x0a
        /*00fe*/ 	.short	(.L_4471 - .L_4470)
	.align		4
.L_4470:
        /*0100*/ 	.word	index@(.nv.constant0._Z25selective_scan_fwd_kernelI32Selective_Scan_fwd_kernel_traitsILi32ELi8ELi1ELb0ELb1ELb1ELb1ELb0EN3c108BFloat16EfS2_EEv13SSMParamsBase)
        /*0104*/ 	.short	0x0380
        /*0106*/ 	.short	0x0188


	//----- nvinfo : EIATTR_SW_WAR
	.align		4
.L_4471:
        /*0108*/ 	.byte	0x04, 0x36
        /*010a*/ 	.short	(.L_4473 - .L_4472)
.L_4472:
        /*010c*/ 	.word	0x00000008
.L_4473:


//--------------------- .nv.info._Z25selective_scan_fwd_kernelI32Selective_Scan_fwd_kernel_traitsILi32ELi8ELi1ELb0ELb1ELb1ELb1ELb1EN3c108BFloat16EfS2_EEv13SSMParamsBase --------------------------
	.section	.nv.info._Z25selective_scan_fwd_kernelI32Selective_Scan_fwd_kernel_traitsILi32ELi8ELi1ELb0ELb1ELb1ELb1ELb1EN3c108BFloat16EfS2_EEv13SSMParamsBase,"",@"SHT_CUDA_INFO"
	.sectionflags	@""
	.align	4


	//----- nvinfo : EIATTR_CUDA_API_VERSION
	.align		4
        /*0000*/ 	.byte	0x04, 0x37
        /*0002*/ 	.short	(.L_4475 - .L_4474)
.L_4474:
        /*0004*/ 	.word	0x00000082


	//----- nvinfo : EIATTR_KPARAM_INFO
	.align		4
.L_4475:
        /*0008*/ 	.byte	0x04, 0x17
        /*000a*/ 	.short	(.L_4477 - .L_4476)
.L_4476:
        /*000c*/ 	.word	0x00000000
        /*0010*/ 	.short	0x0000
        /*0012*/ 	.short	0x0000
        /*0014*/ 	.byte	0x00, 0xf0, 0x21, 0x06


	//----- nvinfo : EIATTR_SPARSE_MMA_MASK
	.align		4
.L_4477:
        /*0018*/ 	.byte	0x03, 0x50
        /*001a*/ 	.short	0x0000


	//----- nvinfo : EIATTR_MAXREG_COUNT
	.align		4
        /*001c*/ 	.byte	0x03, 0x1b
        /*001e*/ 	.short	0x00ff


	//----- nvinfo : EIATTR_NUM_BARRIERS
	.align		4
        /*0020*/ 	.byte	0x02, 0x4c
        /*0022*/ 	.byte	0x01
	.zero		1


	//----- nvinfo : EIATTR_MERCURY_ISA_VERSION
	.align		4
        /*0024*/ 	.byte	0x03, 0x5f
        /*0026*/ 	.short	0x0101


	//----- nvinfo : EIATTR_COOP_GROUP_MASK_REGIDS
	.align		4
        /*0028*/ 	.byte	0x04, 0x29
        /*002a*/ 	.short	(.L_4479 - .L_4478)


	//   ....[0]....
.L_4478:
        /*002c*/ 	.word	0xffffffff


	//   ....[1]....
        /*0030*/ 	.word	0xffffffff


	//   ....[2]....
        /*0034*/ 	.word	0xffffffff


	//   ....[3]....
        /*0038*/ 	.word	0xffffffff


	//   ....[4]....
        /*003c*/ 	.word	0xffffffff


	//   ....[5]....
        /*0040*/ 	.word	0xffffffff


	//   ....[6]....
        /*0044*/ 	.word	0xffffffff


	//   ....[7]....
        /*0048*/ 	.word	0xffffffff


	//   ....[8]....
        /*004c*/ 	.word	0xffffffff


	//   ....[9]....
        /*0050*/ 	.word	0xffffffff


	//   ....[10]....
        /*0054*/ 	.word	0xffffffff


	//   ....[11]....
        /*0058*/ 	.word	0xffffffff


	//   ....[12]....
        /*005c*/ 	.word	0xffffffff


	//   ....[13]....
        /*0060*/ 	.word	0xffffffff


	//   ....[14]....
        /*0064*/ 	.word	0xffffffff


	//   ....[15]....
        /*0068*/ 	.word	0xffffffff


	//   ....[16]....
        /*006c*/ 	.word	0xffffffff


	//   ....[17]....
        /*0070*/ 	.word	0xffffffff


	//   ....[18]....
        /*0074*/ 	.word	0xffffffff


	//----- nvinfo : EIATTR_COOP_GROUP_INSTR_OFFSETS
	.align		4
.L_4479:
        /*0078*/ 	.byte	0x04, 0x28
        /*007a*/ 	.short	(.L_4481 - .L_4480)


	//   ....[0]....
.L_4480:
        /*007c*/ 	.word	0x000017b0


	//   ....[1]....
        /*0080*/ 	.word	0x00001970


	//   ....[2]....
        /*0084*/ 	.word	0x00003630


	//   ....[3]....
        /*0088*/ 	.word	0x00003d10


	//   ....[4]....
        /*008c*/ 	.word	0x00004090


	//   ....[5]....
        /*0090*/ 	.word	0x000040d0


	//   ....[6]....
        /*0094*/ 	.word	0x00004100


	//   ....[7]....
        /*0098*/ 	.word	0x00004130


	//   ....[8]....
        /*009c*/ 	.word	0x00004170


	//   ....[9]....
        /*00a0*/ 	.word	0x00004190


	//   ....[10]....
        /*00a4*/ 	.word	0x000041e0


	//   ....[11]....
        /*00a8*/ 	.word	0x000041f0


	//   ....[12]....
        /*00ac*/ 	.word	0x00004230


	//   ....[13]....
        /*00b0*/ 	.word	0x00004250


	//   ....[14]....
        /*00b4*/ 	.word	0x000042a0


	//   ....[15]....
        /*00b8*/ 	.word	0x000042c0


	//   ....[16]....
        /*00bc*/ 	.word	0x00004a80


	//   ....[17]....
        /*00c0*/ 	.word	0x00004e10


	//   ....[18]....
        /*00c4*/ 	.word	0x000053c0


	//----- nvinfo : EIATTR_VRC_CTA_INIT_COUNT
	.align		4
.L_4481:
        /*00c8*/ 	.byte	0x02, 0x4a
	.zero		1
	.zero		1


	//----- nvinfo : EIATTR_EXIT_INSTR_OFFSETS
	.align		4
        /*00cc*/ 	.byte	0x04, 0x1c
        /*00ce*/ 	.short	(.L_4483 - .L_4482)


	//   ....[0]....
.L_4482:
        /*00d0*/ 	.word	0x000002e0


	//   ....[1]....
        /*00d4*/ 	.word	0x00000fa0


	//   ....[2]....
        /*00d8*/ 	.word	0x00001270


	//   ....[3]....
        /*00dc*/ 	.word	0x00005630


	//----- nvinfo : EIATTR_MAX_THREADS
	.align		4
.L_4483:
        /*00e0*/ 	.byte	0x04, 0x05
        /*00e2*/ 	.short	(.L_4485 - .L_4484)
.L_4484:
        /*00e4*/ 	.word	0x00000020
        /*00e8*/ 	.word	0x00000001
        /*00ec*/ 	.word	0x00000001


	//----- nvinfo : EIATTR_CRS_STACK_SIZE
	.align		4
.L_4485:
        /*00f0*/ 	.byte	0x04, 0x1e
        /*00f2*/ 	.short	(.L_4487 - .L_4486)
.L_4486:
        /*00f4*/ 	.word	0x00000000


	//----- nvinfo : EIATTR_CBANK_PARAM_SIZE
	.align		4
.L_4487:
        /*00f8*/ 	.byte	0x03, 0x19
        /*00fa*/ 	.short	0x0188


	//----- nvinfo : EIATTR_PARAM_CBANK
	.align		4
        /*00fc*/ 	.byte	0x04, 0x0a
        /*00fe*/ 	.short	(.L_4489 - .L_4488)
	.align		4
.L_4488:
        /*0100*/ 	.word	index@(.nv.constant0._Z25selective_scan_fwd_kernelI32Selective_Scan_fwd_kernel_traitsILi32ELi8ELi1ELb0ELb1ELb1ELb1ELb1EN3c108BFloat16EfS2_EEv13SSMParamsBase)
        /*0104*/ 	.short	0x0380
        /*0106*/ 	.short	0x0188


	//----- nvinfo : EIATTR_SW_WAR
	.align		4
.L_4489:
        /*0108*/ 	.byte	0x04, 0x36
        /*010a*/ 	.short	(.L_4491 - .L_4490)
.L_4490:
        /*010c*/ 	.word	0x00000008
.L_4491:


//--------------------- .nv.info._Z25selective_scan_fwd_kernelI32Selective_Scan_fwd_kernel_traitsILi32ELi8ELi1ELb1ELb1ELb1ELb0ELb0EN3c108BFloat16EfS2_EEv13SSMParamsBase --------------------------
	.section	.nv.info._Z25selective_scan_fwd_kernelI32Selective_Scan_fwd_kernel_traitsILi32ELi8ELi1ELb1ELb1ELb1ELb0ELb0EN3c108BFloat16EfS2_EEv13SSMParamsBase,"",@"SHT_CUDA_INFO"
	.sectionflags	@""
	.align	4


	//----- nvinfo : EIATTR_CUDA_API_VERSION
	.align		4
        /*0000*/ 	.byte	0x04, 0x37
        /*0002*/ 	.short	(.L_4493 - .L_4492)
.L_4492:
        /*0004*/ 	.word	0x00000082


	//----- nvinfo : EIATTR_KPARAM_INFO
	.align		4
.L_4493:
        /*0008*/ 	.byte	0x04, 0x17
        /*000a*/ 	.short	(.L_4495 - .L_4494)
.L_4494:
        /*000c*/ 	.word	0x00000000
        /*0010*/ 	.short	0x0000
        /*0012*/ 	.short	0x0000
        /*0014*/ 	.byte	0x00, 0xf0, 0x21, 0x06


	//----- nvinfo : EIATTR_SPARSE_MMA_MASK
	.align		4
.L_4495:
        /*0018*/ 	.byte	0x03, 0x50
        /*001a*/ 	.short	0x0000


	//----- nvinfo : EIATTR_MAXREG_COUNT
	.align		4
        /*001c*/ 	.byte	0x03, 0x1b
        /*001e*/ 	.short	0x00ff


	//----- nvinfo : EIATTR_NUM_BARRIERS
	.align		4
        /*0020*/ 	.byte	0x02, 0x4c
        /*0022*/ 	.byte	0x01
	.zero		1


	//----- nvinfo : EIATTR_MERCURY_ISA_VERSION
	.align		4
        /*0024*/ 	.byte	0x03, 0x5f
        /*0026*/ 	.short	0x0101


	//----- nvinfo : EIATTR_COOP_GROUP_MASK_REGIDS
	.align		4
        /*0028*/ 	.byte	0x04, 0x29
        /*002a*/ 	.short	(.L_4497 - .L_4496)


	//   ....[0]....
.L_4496:
        /*002c*/ 	.word	0xffffffff


	//   ....[1]....
        /*0030*/ 	.word	0xffffffff


	//   ....[2]....
        /*0034*/ 	.word	0xffffffff


	//   ....[3]....
        /*0038*/ 	.word	0xffffffff


	//   ....[4]....
        /*003c*/ 	.word	0xffffffff


	//   ....[5]....
        /*0040*/ 	.word	0xffffffff


	//   ....[6]....
        /*0044*/ 	.word	0xffffffff


	//   ....[7]....
        /*0048*/ 	.word	0xffffffff


	//   ....[8]....
        /*004c*/ 	.word	0xffffffff


	//   ....[9]....
        /*0050*/ 	.word	0xffffffff


	//   ....[10]....
        /*0054*/ 	.word	0xffffffff


	//   ....[11]....
        /*0058*/ 	.word	0xffffffff


	//----- nvinfo : EIATTR_COOP_GROUP_INSTR_OFFSETS
	.align		4
.L_4497:
        /*005c*/ 	.byte	0x04, 0x28
        /*005e*/ 	.short	(.L_4499 - .L_4498)


	//   ....[0]....
.L_4498:
        /*0060*/ 	.word	0x00003420


	//   ....[1]....
        /*0064*/ 	.word	0x00003440


	//   ....[2]....
        /*0068*/ 	.word	0x00003490


	//   ....[3]....
        /*006c*/ 	.word	0x000034a0


	//   ....[4]....
        /*0070*/ 	.word	0x000034f0


	//   ....[5]....
        /*0074*/ 	.word	0x00003500


	//   ....[6]....
        /*0078*/ 	.word	0x00003540


	//   ....[7]....
        /*007c*/ 	.word	0x00003560


	//   ....[8]....
        /*0080*/ 	.word	0x000035a0


	//   ....[9]....
        /*0084*/ 	.word	0x000035c0


	//   ....[10]....
        /*0088*/ 	.word	0x00003650


	//   ....[11]....
        /*008c*/ 	.word	0x00003660


	//----- nvinfo : EIATTR_VRC_CTA_INIT_COUNT
	.align		4
.L_4499:
        /*0090*/ 	.byte	0x02, 0x4a
	.zero		1
	.zero		1


	//----- nvinfo : EIATTR_EXIT_INSTR_OFFSETS
	.align		4
        /*0094*/ 	.byte	0x04, 0x1c
        /*0096*/ 	.short	(.L_4501 - .L_4500)


	//   ....[0]....
.L_4500:
        /*0098*/ 	.word	0x00000280


	//   ....[1]....
        /*009c*/ 	.word	0x00000e70


	//   ....[2]....
        /*00a0*/ 	.word	0x00001280


	//   ....[3]....
        /*00a4*/ 	.word	0x00003ba0


	//----- nvinfo : EIATTR_MAX_THREADS
	.align		4
.L_4501:
        /*00a8*/ 	.byte	0x04, 0x05
        /*00aa*/ 	.short	(.L_4503 - .L_4502)
.L_4502:
        /*00ac*/ 	.word	0x00000020
        /*00b0*/ 	.word	0x00000001
        /*00b4*/ 	.word	0x00000001


	//----- nvinfo : EIATTR_CRS_STACK_SIZE
	.align		4
.L_4503:
        /*00b8*/ 	.byte	0x04, 0x1e
        /*00ba*/ 	.short	(.L_4505 - .L_4504)
.L_4504:
        /*00bc*/ 	.word	0x00000000


	//----- nvinfo : EIATTR_CBANK_PARAM_SIZE
	.align		4
.L_4505:
        /*00c0*/ 	.byte	0x03, 0x19
        /*00c2*/ 	.short	0x0188


	//----- nvinfo : EIATTR_PARAM_CBANK
	.align		4
        /*00c4*/ 	.byte	0x04, 0x0a
        /*00c6*/ 	.short	(.L_4507 - .L_4506)
	.align		4
.L_4506:
        /*00c8*/ 	.word	index@(.nv.constant0._Z25selective_scan_fwd_kernelI32Selective_Scan_fwd_kernel_traitsILi32ELi8ELi1ELb1ELb1ELb1ELb0ELb0EN3c108BFloat16EfS2_EEv13SSMParamsBase)
        /*00cc*/ 	.short	0x0380
        /*00ce*/ 	.short	0x0188


	//----- nvinfo : EIATTR_SW_WAR
	.align		4
.L_4507:
        /*00d0*/ 	.byte	0x04, 0x36
        /*00d2*/ 	.short	(.L_4509 - .L_4508)
.L_4508:
        /*00d4*/ 	.word	0x00000008
.L_4509:


//--------------------- .nv.info._Z25selective_scan_fwd_kernelI32Selective_Scan_fwd_kernel_traitsILi32ELi8ELi1ELb1ELb1ELb1ELb0ELb1EN3c108BFloat16EfS2_EEv13SSMParamsBase --------------------------
	.section	.nv.info._Z25selective_scan_fwd_kernelI32Selective_Scan_fwd_kernel_traitsILi32ELi8ELi1ELb1ELb1ELb1ELb0ELb1EN3c108BFloat16EfS2_EEv13SSMParamsBase,"",@"SHT_CUDA_INFO"
	.sectionflags	@""
	.align	4


	//----- nvinfo : EIATTR_CUDA_API_VERSION
	.align		4
        /*0000*/ 	.byte	0x04, 0x37
        /*0002*/ 	.short	(.L_4511 - .L_4510)
.L_4510:
        /*0004*/ 	.word	0x00000082


	//----- nvinfo : EIATTR_KPARAM_INFO
	.align		4
.L_4511:
        /*0008*/ 	.byte	0x04, 0x17
        /*000a*/ 	.short	(.L_4513 - .L_4512)
.L_4512:
        /*000c*/ 	.word	0x00000000
        /*0010*/ 	.short	0x0000
        /*0012*/ 	.short	0x0000
        /*0014*/ 	.byte	0x00, 0xf0, 0x21, 0x06


	//----- nvinfo : EIATTR_SPARSE_MMA_MASK
	.align		4
.L_4513:
        /*0018*/ 	.byte	0x03, 0x50
        /*001a*/ 	.short	0x0000


	//----- nvinfo : EIATTR_MAXREG_COUNT
	.align		4
        /*001c*/ 	.byte	0x03, 0x1b
        /*001e*/ 	.short	0x00ff


	//----- nvinfo : EIATTR_NUM_BARRIERS
	.align		4
        /*0020*/ 	.byte	0x02, 0x4c
        /*0022*/ 	.byte	0x01
	.zero		1


	//----- nvinfo : EIATTR_MERCURY_ISA_VERSION
	.align		4
        /*0024*/ 	.byte	0x03, 0x5f
        /*0026*/ 	.short	0x0101


	//----- nvinfo : EIATTR_COOP_GROUP_MASK_REGIDS
	.align		4
        /*0028*/ 	.byte	0x04, 0x29
        /*002a*/ 	.short	(.L_4515 - .L_4514)


	//   ....[0]....
.L_4514:
        /*002c*/ 	.word	0xffffffff


	//   ....[1]....
        /*0030*/ 	.word	0xffffffff


	//   ....[2]....
        /*0034*/ 	.word	0xffffffff


	//   ....[3]....
        /*0038*/ 	.word	0xffffffff


	//   ....[4]....
        /*003c*/ 	.word	0xffffffff


	//   ....[5]....
        /*0040*/ 	.word	0xffffffff


	//   ....[6]....
        /*0044*/ 	.word	0xffffffff


	//   ....[7]....
        /*0048*/ 	.word	0xffffffff


	//   ....[8]....
        /*004c*/ 	.word	0xffffffff


	//   ....[9]....
        /*0050*/ 	.word	0xffffffff


	//   ....[10]....
        /*0054*/ 	.word	0xffffffff


	//   ....[11]....
        /*0058*/ 	.word	0xffffffff


	//   ....[12]....
        /*005c*/ 	.word	0xffffffff


	//   ....[13]....
        /*0060*/ 	.word	0xffffffff


	//   ....[14]....
        /*0064*/ 	.word	0xffffffff


	//   ....[15]....
        /*0068*/ 	.word	0xffffffff


	//   ....[16]....
        /*006c*/ 	.word	0xffffffff


	//----- nvinfo : EIATTR_COOP_GROUP_INSTR_OFFSETS
	.align		4
.L_4515:
        /*0070*/ 	.byte	0x04, 0x28
        /*0072*/ 	.short	(.L_4517 - .L_4516)


	//   ....[0]....
.L_4516:
        /*0074*/ 	.word	0x000016e0


	//   ....[1]....
        /*0078*/ 	.word	0x000018e0


	//   ....[2]....
        /*007c*/ 	.word	0x000034a0


	//   ....[3]....
        /*0080*/ 	.word	0x00003900


	//   ....[4]....
        /*0084*/ 	.word	0x00003e40


	//   ....[5]....
        /*0088*/ 	.word	0x00003e90


	//   ....[6]....
        /*008c*/ 	.word	0x00003ec0


	//   ....[7]....
        /*0090*/ 	.word	0x00003ef0


	//   ....[8]....
        /*0094*/ 	.word	0x00003f20


	//   ....[9]....
        /*0098*/ 	.word	0x00003f50


	//   ....[10]....
        /*009c*/ 	.word	0x00003fa0


	//   ....[11]....
        /*00a0*/ 	.word	0x00003fb0


	//   ....[12]....
        /*00a4*/ 	.word	0x00004000


	//   ....[13]....
        /*00a8*/ 	.word	0x00004010


	//   ....[14]....
        /*00ac*/ 	.word	0x000040a0


	//   ....[15]....
        /*00b0*/ 	.word	0x000040b0


	//   ....[16]....
        /*00b4*/ 	.word	0x000046b0


	//----- nvinfo : EIATTR_VRC_CTA_INIT_COUNT
	.align		4
.L_4517:
        /*00b8*/ 	.byte	0x02, 0x4a
	.zero		1
	.zero		1


	//----- nvinfo : EIATTR_EXIT_INSTR_OFFSETS
	.align		4
        /*00bc*/ 	.byte	0x04, 0x1c
        /*00be*/ 	.short	(.L_4519 - .L_4518)


	//   ....[0]....
.L_4518:
        /*00c0*/ 	.word	0x000002e0


	//   ....[1]....
        /*00c4*/ 	.word	0x00000f60


	//   ....[2]....
        /*00c8*/ 	.word	0x00001230


	//   ....[3]....
        /*00cc*/ 	.word	0x00004930


	//----- nvinfo : EIATTR_MAX_THREADS
	.align		4
.L_4519:
        /*00d0*/ 	.byte	0x04, 0x05
        /*00d2*/ 	.short	(.L_4521 - .L_4520)
.L_4520:
        /*00d4*/ 	.word	0x00000020
        /*00d8*/ 	.word	0x00000001
        /*00dc*/ 	.word	0x00000001


	//----- nvinfo : EIATTR_CRS_STACK_SIZE
	.align		4
.L_4521:
        /*00e0*/ 	.byte	0x04, 0x1e
        /*00e2*/ 	.short	(.L_4523 - .L_4522)
.L_4522:
        /*00e4*/ 	.word	0x00000000


	//----- nvinfo : EIATTR_CBANK_PARAM_SIZE
	.align		4
.L_4523:
        /*00e8*/ 	.byte	0x03, 0x19
        /*00ea*/ 	.short	0x0188


	//----- nvinfo : EIATTR_PARAM_CBANK
	.align		4
        /*00ec*/ 	.byte	0x04, 0x0a
        /*00ee*/ 	.short	(.L_4525 - .L_4524)
	.align		4
.L_4524:
        /*00f0*/ 	.word	index@(.nv.constant0._Z25selective_scan_fwd_kernelI32Selective_Scan_fwd_kernel_traitsILi32ELi8ELi1ELb1ELb1ELb1ELb0ELb1EN3c108BFloat16EfS2_EEv13SSMParamsBase)
        /*00f4*/ 	.short	0x0380
        /*00f6*/ 	.short	0x0188


	//----- nvinfo : EIATTR_SW_WAR
	.align		4
.L_4525:
        /*00f8*/ 	.byte	0x04, 0x36
        /*00fa*/ 	.short	(.L_4527 - .L_4526)
.L_4526:
        /*00fc*/ 	.word	0x00000008
.L_4527:


//--------------------- .nv.info._Z25selective_scan_fwd_kernelI32Selective_Scan_fwd_kernel_traitsILi32ELi8ELi1ELb1ELb1ELb1ELb1ELb0EN3c108BFloat16EfS2_EEv13SSMParamsBase --------------------------
	.section	.nv.info._Z25selective_scan_fwd_kernelI32Selective_Scan_fwd_kernel_traitsILi32ELi8ELi1ELb1ELb1ELb1ELb1ELb0EN3c108BFloat16EfS2_EEv13SSMParamsBase,"",@"SHT_CUDA_INFO"
	.sectionflags	@""
	.align	4


	//----- nvinfo : EIATTR_CUDA_API_VERSION
	.align		4
        /*0000*/ 	.byte	0x04, 0x37
        /*0002*/ 	.short	(.L_4529 - .L_4528)
.L_4528:
        /*0004*/ 	.word	0x00000082


	//----- nvinfo : EIATTR_KPARAM_INFO
	.align		4
.L_4529:
        /*0008*/ 	.byte	0x04, 0x17
        /*000a*/ 	.short	(.L_4531 - .L_4530)
.L_4530:
        /*000c*/ 	.word	0x00000000
        /*0010*/ 	.short	0x0000
        /*0012*/ 	.short	0x0000
        /*0014*/ 	.byte	0x00, 0xf0, 0x21, 0x06


	//----- nvinfo : EIATTR_SPARSE_MMA_MASK
	.align		4
.L_4531:
        /*0018*/ 	.byte	0x03, 0x50
        /*001a*/ 	.short	0x0000


	//----- nvinfo : EIATTR_MAXREG_COUNT
	.align		4
        /*001c*/ 	.byte	0x03, 0x1b
        /*001e*/ 	.short	0x00ff


	//----- nvinfo : EIATTR_NUM_BARRIERS
	.align		4
        /*0020*/ 	.byte	0x02, 0x4c
        /*0022*/ 	.byte	0x01
	.zero		1


	//----- nvinfo : EIATTR_MERCURY_ISA_VERSION
	.align		4
        /*0024*/ 	.byte	0x03, 0x5f
        /*0026*/ 	.short	0x0101


	//----- nvinfo : EIATTR_COOP_GROUP_MASK_REGIDS
	.align		4
        /*0028*/ 	.byte	0x04, 0x29
        /*002a*/ 	.short	(.L_4533 - .L_4532)


	//   ....[0]....
.L_4532:
        /*002c*/ 	.word	0xffffffff


	//   ....[1]....
        /*0030*/ 	.word	0xffffffff


	//   ....[2]....
        /*0034*/ 	.word	0xffffffff


	//   ....[3]....
        /*0038*/ 	.word	0xffffffff


	//   ....[4]....
        /*003c*/ 	.word	0xffffffff


	//   ....[5]....
        /*0040*/ 	.word	0xffffffff


	//   ....[6]....
        /*0044*/ 	.word	0xffffffff


	//   ....[7]....
        /*0048*/ 	.word	0xffffffff


	//   ....[8]....
        /*004c*/ 	.word	0xffffffff


	//   ....[9]....
        /*0050*/ 	.word	0xffffffff


	//   ....[10]....
        /*0054*/ 	.word	0xffffffff


	//   ....[11]....
        /*0058*/ 	.word	0xffffffff


	//----- nvinfo : EIATTR_COOP_GROUP_INSTR_OFFSETS
	.align		4
.L_4533:
        /*005c*/ 	.byte	0x04, 0x28
        /*005e*/ 	.short	(.L_4535 - .L_4534)


	//   ....[0]....
.L_4534:
        /*0060*/ 	.word	0x000034b0


	//   ....[1]....
        /*0064*/ 	.word	0x00003500


	//   ....[2]....
        /*0068*/ 	.word	0x00003530


	//   ....[3]....
        /*006c*/ 	.word	0x00003560


	//   ....[4]....
        /*0070*/ 	.word	0x00003590


	//   ....[5]....
        /*0074*/ 	.word	0x000035c0


	//   ....[6]....
        /*0078*/ 	.word	0x00003610


	//   ....[7]....
        /*007c*/ 	.word	0x00003620


	//   ....[8]....
        /*0080*/ 	.word	0x00003670


	//   ....[9]....
        /*0084*/ 	.word	0x00003680


	//   ....[10]....
        /*0088*/ 	.word	0x00003710


	//   ....[11]....
        /*008c*/ 	.word	0x00003720


	//----- nvinfo : EIATTR_VRC_CTA_INIT_COUNT
	.align		4
.L_4535:
        /*0090*/ 	.byte	0x02, 0x4a
	.zero		1
	.zero		1


	//----- nvinfo : EIATTR_EXIT_INSTR_OFFSETS
	.align		4
        /*0094*/ 	.byte	0x04, 0x1c
        /*0096*/ 	.short	(.L_4537 - .L_4536)


	//   ....[0]....
.L_4536:
        /*0098*/ 	.word	0x00000290


	//   ....[1]....
        /*009c*/ 	.word	0x00000e50


	//   ....[2]....
        /*00a0*/ 	.word	0x00001350


	//   ....[3]....
        /*00a4*/ 	.word	0x00004130


	//----- nvinfo : EIATTR_MAX_THREADS
	.align		4
.L_4537:
        /*00a8*/ 	.byte	0x04, 0x05
        /*00aa*/ 	.short	(.L_4539 - .L_4538)
.L_4538:
        /*00ac*/ 	.word	0x00000020
        /*00b0*/ 	.word	0x00000001
        /*00b4*/ 	.word	0x00000001


	//----- nvinfo : EIATTR_CRS_STACK_SIZE
	.align		4
.L_4539:
        /*00b8*/ 	.byte	0x04, 0x1e
        /*00ba*/ 	.short	(.L_4541 - .L_4540)
.L_4540:
        /*00bc*/ 	.word	0x00000000


	//----- nvinfo : EIATTR_CBANK_PARAM_SIZE
	.align		4
.L_4541:
        /*00c0*/ 	.byte	0x03, 0x19
        /*00c2*/ 	.short	0x0188


	//----- nvinfo : EIATTR_PARAM_CBANK
	.align		4
        /*00c4*/ 	.byte	0x04, 0x0a
        /*00c6*/ 	.short	(.L_4543 - .L_4542)
	.align		4
.L_4542:
        /*00c8*/ 	.word	index@(.nv.constant0._Z25selective_scan_fwd_kernelI32Selective_Scan_fwd_kernel_traitsILi32ELi8ELi1ELb1ELb1ELb1ELb1ELb0EN3c108BFloat16EfS2_EEv13SSMParamsBase)
        /*00cc*/ 	.short	0x0380
        /*00ce*/ 	.short	0x0188


	//----- nvinfo : EIATTR_SW_WAR
	.align		4
.L_4543:
        /*00d0*/ 	.byte	0x04, 0x36
        /*00d2*/ 	.short	(.L_4545 - .L_4544)
.L_4544:
        /*00d4*/ 	.word	0x00000008
.L_4545:


//--------------------- .nv.info._Z25selective_scan_fwd_kernelI32Selective_Scan_fwd_kernel_traitsILi32ELi8ELi1ELb1ELb1ELb1ELb1ELb1EN3c108BFloat16EfS2_EEv13SSMParamsBase --------------------------
	.section	.nv.info._Z25selective_scan_fwd_kernelI32Selective_Scan_fwd_kernel_traitsILi32ELi8ELi1ELb1ELb1ELb1ELb1ELb1EN3c108BFloat16EfS2_EEv13SSMParamsBase,"",@"SHT_CUDA_INFO"
	.sectionflags	@""
	.align	4


	//----- nvinfo : EIATTR_CUDA_API_VERSION
	.align		4
        /*0000*/ 	.byte	0x04, 0x37
        /*0002*/ 	.short	(.L_4547 - .L_4546)
.L_4546:
        /*0004*/ 	.word	0x00000082


	//----- nvinfo : EIATTR_KPARAM_INFO
	.align		4
.L_4547:
        /*0008*/ 	.byte	0x04, 0x17
        /*000a*/ 	.short	(.L_4549 - .L_4548)
.L_4548:
        /*000c*/ 	.word	0x00000000
        /*0010*/ 	.short	0x0000
        /*0012*/ 	.short	0x0000
        /*0014*/ 	.byte	0x00, 0xf0, 0x21, 0x06


	//----- nvinfo : EIATTR_SPARSE_MMA_MASK
	.align		4
.L_4549:
        /*0018*/ 	.byte	0x03, 0x50
        /*001a*/ 	.short	0x0000


	//----- nvinfo : EIATTR_MAXREG_COUNT
	.align		4
        /*001c*/ 	.byte	0x03, 0x1b
        /*001e*/ 	.short	0x00ff


	//----- nvinfo : EIATTR_NUM_BARRIERS
	.align		4
        /*0020*/ 	.byte	0x02, 0x4c
        /*0022*/ 	.byte	0x01
	.zero		1


	//----- nvinfo : EIATTR_MERCURY_ISA_VERSION
	.align		4
        /*0024*/ 	.byte	0x03, 0x5f
        /*0026*/ 	.short	0x0101


	//----- nvinfo : EIATTR_COOP_GROUP_MASK_REGIDS
	.align		4
        /*0028*/ 	.byte	0x04, 0x29
        /*002a*/ 	.short	(.L_4551 - .L_4550)


	//   ....[0]....
.L_4550:
        /*002c*/ 	.word	0xffffffff


	//   ....[1]....
        /*0030*/ 	.word	0xffffffff


	//   ....[2]....
        /*0034*/ 	.word	0xffffffff


	//   ....[3]....
        /*0038*/ 	.word	0xffffffff


	//   ....[4]....
        /*003c*/ 	.word	0xffffffff


	//   ....[5]....
        /*0040*/ 	.word	0xffffffff


	//   ....[6]....
        /*0044*/ 	.word	0xffffffff


	//   ....[7]....
        /*0048*/ 	.word	0xffffffff


	//   ....[8]....
        /*004c*/ 	.word	0xffffffff


	//   ....[9]....
        /*0050*/ 	.word	0xffffffff


	//   ....[10]....
        /*0054*/ 	.word	0xffffffff


	//   ....[11]....
        /*0058*/ 	.word	0xffffffff


	//   ....[12]....
        /*005c*/ 	.word	0xffffffff


	//   ....[13]....
        /*0060*/ 	.word	0xffffffff


	//   ....[14]....
        /*0064*/ 	.word	0xffffffff


	//   ....[15]....
        /*0068*/ 	.word	0xffffffff


	//   ....[16]....
        /*006c*/ 	.word	0xffffffff


	//   ....[17]....
        /*0070*/ 	.word	0xffffffff


	//   ....[18]....
        /*0074*/ 	.word	0xffffffff


	//----- nvinfo : EIATTR_COOP_GROUP_INSTR_OFFSETS
	.align		4
.L_4551:
        /*0078*/ 	.byte	0x04, 0x28
        /*007a*/ 	.short	(.L_4553 - .L_4552)


	//   ....[0]....
.L_4552:
        /*007c*/ 	.word	0x000017b0


	//   ....[1]....
        /*0080*/ 	.word	0x00001970


	//   ....[2]....
        /*0084*/ 	.word	0x00003630


	//   ....[3]....
        /*0088*/ 	.word	0x00003d10


	//   ....[4]....
        /*008c*/ 	.word	0x00004090


	//   ....[5]....
        /*0090*/ 	.word	0x000040d0


	//   ....[6]....
        /*0094*/ 	.word	0x00004100


	//   ....[7]....
        /*0098*/ 	.word	0x00004130


	//   ....[8]....
        /*009c*/ 	.word	0x00004170


	//   ....[9]....
        /*00a0*/ 	.word	0x00004190


	//   ....[10]....
        /*00a4*/ 	.word	0x000041e0


	//   ....[11]....
        /*00a8*/ 	.word	0x000041f0


	//   ....[12]....
        /*00ac*/ 	.word	0x00004230


	//   ....[13]....
        /*00b0*/ 	.word	0x00004250


	//   ....[14]....
        /*00b4*/ 	.word	0x000042a0


	//   ....[15]....
        /*00b8*/ 	.word	0x000042c0


	//   ....[16]....
        /*00bc*/ 	.word	0x00004a80


	//   ....[17]....
        /*00c0*/ 	.word	0x00004e10


	//   ....[18]....
        /*00c4*/ 	.word	0x000053c0


	//----- nvinfo : EIATTR_VRC_CTA_INIT_COUNT
	.align		4
.L_4553:
        /*00c8*/ 	.byte	0x02, 0x4a
	.zero		1
	.zero		1


	//----- nvinfo : EIATTR_EXIT_INSTR_OFFSETS
	.align		4
        /*00cc*/ 	.byte	0x04, 0x1c
        /*00ce*/ 	.short	(.L_4555 - .L_4554)


	//   ....[0]....
.L_4554:
        /*00d0*/ 	.word	0x000002e0


	//   ....[1]....
        /*00d4*/ 	.word	0x00000fa0


	//   ....[2]....
        /*00d8*/ 	.word	0x00001270


	//   ....[3]....
        /*00dc*/ 	.word	0x00005630


	//----- nvinfo : EIATTR_MAX_THREADS
	.align		4
.L_4555:
        /*00e0*/ 	.byte	0x04, 0x05
        /*00e2*/ 	.short	(.L_4557 - .L_4556)
.L_4556:
        /*00e4*/ 	.word	0x00000020
        /*00e8*/ 	.word	0x00000001
        /*00ec*/ 	.word	0x00000001


	//----- nvinfo : EIATTR_CRS_STACK_SIZE
	.align		4
.L_4557:
        /*00f0*/ 	.byte	0x04, 0x1e
        /*00f2*/ 	.short	(.L_4559 - .L_4558)
.L_4558:
        /*00f4*/ 	.word	0x00000000


	//----- nvinfo : EIATTR_CBANK_PARAM_SIZE
	.align		4
.L_4559:
        /*00f8*/ 	.byte	0x03, 0x19
        /*00fa*/ 	.short	0x0188


	//----- nvinfo : EIATTR_PARAM_CBANK
	.align		4
        /*00fc*/ 	.byte	0x04, 0x0a
        /*00fe*/ 	.short	(.L_4561 - .L_4560)
	.align		4
.L_4560:
        /*0100*/ 	.word	index@(.nv.constant0._Z25selective_scan_fwd_kernelI32Selective_Scan_fwd_kernel_traitsILi32ELi8ELi1ELb1ELb1ELb1ELb1ELb1EN3c108BFloat16EfS2_EEv13SSMParamsBase)
        /*0104*/ 	.short	0x0380
        /*0106*/ 	.short	0x0188


	//----- nvinfo : EIATTR_SW_WAR
	.align		4
.L_4561:
        /*0108*/ 	.byte	0x04, 0x36
        /*010a*/ 	.short	(.L_4563 - .L_4562)
.L_4562:
        /*010c*/ 	.word	0x00000008
.L_4563:


//--------------------- .nv.info._Z25selective_scan_fwd_kernelI32Selective_Scan_fwd_kernel_traitsILi32ELi4ELi1ELb0ELb1ELb1ELb0ELb0EN3c108BFloat16EfS2_EEv13SSMParamsBase --------------------------
	.section	.nv.info._Z25selective_scan_fwd_kernelI32Selective_Scan_fwd_kernel_traitsILi32ELi4ELi1ELb0ELb1ELb1ELb0ELb0EN3c108BFloat16EfS2_EEv13SSMParamsBase,"",@"SHT_CUDA_INFO"
	.sectionflags	@""
	.align	4


	//----- nvinfo : EIATTR_CUDA_API_VERSION
	.align		4
        /*0000*/ 	.byte	0x04, 0x37
        /*0002*/ 	.short	(.L_4565 - .L_4564)
.L_4564:
        /*0004*/ 	.word	0x00000082


	//----- nvinfo : EIATTR_KPARAM_INFO
	.align		4
.L_4565:
        /*0008*/ 	.byte	0x04, 0x17
        /*000a*/ 	.short	(.L_4567 - .L_4566)
.L_4566:
        /*000c*/ 	.word	0x00000000
        /*0010*/ 	.short	0x0000
        /*0012*/ 	.short	0x0000
        /*0014*/ 	.byte	0x00, 0xf0, 0x21, 0x06


	//----- nvinfo : EIATTR_SPARSE_MMA_MASK
	.align		4
.L_4567:
        /*0018*/ 	.byte	0x03, 0x50
        /*001a*/ 	.short	0x0000


	//----- nvinfo : EIATTR_MAXREG_COUNT
	.align		4
        /*001c*/ 	.byte	0x03, 0x1b
        /*001e*/ 	.short	0x00ff


	//----- nvinfo : EIATTR_NUM_BARRIERS
	.align		4
        /*0020*/ 	.byte	0x02, 0x4c
        /*0022*/ 	.byte	0x01
	.zero		1


	//----- nvinfo : EIATTR_MERCURY_ISA_VERSION
	.align		4
        /*0024*/ 	.byte	0x03, 0x5f
        /*0026*/ 	.short	0x0101


	//----- nvinfo : EIATTR_COOP_GROUP_MASK_REGIDS
	.align		4
        /*0028*/ 	.byte	0x04, 0x29
        /*002a*/ 	.short	(.L_4569 - .L_4568)


	//   ....[0]....
.L_4568:
        /*002c*/ 	.word	0xffffffff


	//   ....[1]....
        /*0030*/ 	.word	0xffffffff


	//   ....[2]....
        /*0034*/ 	.word	0xffffffff


	//   ....[3]....
        /*0038*/ 	.word	0xffffffff


	//   ....[4]....
        /*003c*/ 	.word	0xffffffff


	//   ....[5]....
        /*0040*/ 	.word	0xffffffff


	//   ....[6]....
        /*0044*/ 	.word	0xffffffff


	//   ....[7]....
        /*0048*/ 	.word	0xffffffff


	//   ....[8]....
        /*004c*/ 	.word	0xffffffff


	//   ....[9]....
        /*0050*/ 	.word	0xffffffff


	//   ....[10]....
        /*0054*/ 	.word	0xffffffff


	//   ....[11]....
        /*0058*/ 	.word	0xffffffff


	//   ....[12]....
        /*005c*/ 	.word	0xffffffff


	//   ....[13]....
        /*0060*/ 	.word	0xffffffff


	//   ....[14]....
        /*0064*/ 	.word	0xffffffff


	//   ....[15]....
        /*0068*/ 	.word	0xffffffff


	//   ....[16]....
        /*006c*/ 	.word	0xffffffff


	//----- nvinfo : EIATTR_COOP_GROUP_INSTR_OFFSETS
	.align		4
.L_4569:
        /*0070*/ 	.byte	0x04, 0x28
        /*0072*/ 	.short	(.L_4571 - .L_4570)


	//   ....[0]....
.L_4570:
        /*0074*/ 	.word	0x00001360


	//   ....[1]....
        /*0078*/ 	.word	0x00001420


	//   ....[2]....
        /*007c*/ 	.word	0x00002450


	//   ....[3]....
        /*0080*/ 	.word	0x00002570


	//   ....[4]....
        /*0084*/ 	.word	0x000029b0


	//   ....[5]....
        /*0088*/ 	.word	0x000029e0


	//   ....[6]....
        /*008c*/ 	.word	0x00002a20


	//   ....[7]....
        /*0090*/ 	.word	0x00002a50


	//   ....[8]....
        /*0094*/ 	.word	0x00002aa0


	//   ....[9]....
        /*0098*/ 	.word	0x00002ab0


	//   ....[10]....
        /*009c*/ 	.word	0x00002b00


	//   ....[11]....
        /*00a0*/ 	.word	0x00002b10


	//   ....[12]....
        /*00a4*/ 	.word	0x00002b50


	//   ....[13]....
        /*00a8*/ 	.word	0x00002b70


	//   ....[14]....
        /*00ac*/ 	.word	0x00002c00


	//   ....[15]....
        /*00b0*/ 	.word	0x00002c10


	//   ....[16]....
        /*00b4*/ 	.word	0x00003050


	//----- nvinfo : EIATTR_VRC_CTA_INIT_COUNT
	.align		4
.L_4571:
        /*00b8*/ 	.byte	0x02, 0x4a
	.zero		1
	.zero		1


	//----- nvinfo : EIATTR_EXIT_INSTR_OFFSETS
	.align		4
        /*00bc*/ 	.byte	0x04, 0x1c
        /*00be*/ 	.short	(.L_4573 - .L_4572)


	//   ....[0]....
.L_4572:
        /*00c0*/ 	.word	0x00000280


	//   ....[1]....
        /*00c4*/ 	.word	0x00000e80


	//   ....[2]....
        /*00c8*/ 	.word	0x00001140


	//   ....[3]....
        /*00cc*/ 	.word	0x00003250


	//----- nvinfo : EIATTR_MAX_THREADS
	.align		4
.L_4573:
        /*00d0*/ 	.byte	0x04, 0x05
        /*00d2*/ 	.short	(.L_4575 - .L_4574)
.L_4574:
        /*00d4*/ 	.word	0x00000020
        /*00d8*/ 	.word	0x00000001
        /*00dc*/ 	.word	0x00000001


	//----- nvinfo : EIATTR_CRS_STACK_SIZE
	.align		4
.L_4575:
        /*00e0*/ 	.byte	0x04, 0x1e
        /*00e2*/ 	.short	(.L_4577 - .L_4576)
.L_4576:
        /*00e4*/ 	.word	0x00000000


	//----- nvinfo : EIATTR_CBANK_PARAM_SIZE
	.align		4
.L_4577:
        /*00e8*/ 	.byte	0x03, 0x19
        /*00ea*/ 	.short	0x0188


	//----- nvinfo : EIATTR_PARAM_CBANK
	.align		4
        /*00ec*/ 	.byte	0x04, 0x0a
        /*00ee*/ 	.short	(.L_4579 - .L_4578)
	.align		4
.L_4578:
        /*00f0*/ 	.word	index@(.nv.constant0._Z25selective_scan_fwd_kernelI32Selective_Scan_fwd_kernel_traitsILi32ELi4ELi1ELb0ELb1ELb1ELb0ELb0EN3c108BFloat16EfS2_EEv13SSMParamsBase)
        /*00f4*/ 	.short	0x0380
        /*00f6*/ 	.short	0x0188


	//----- nvinfo : EIATTR_SW_WAR
	.align		4
.L_4579:
        /*00f8*/ 	.byte	0x04, 0x36
        /*00fa*/ 	.short	(.L_4581 - .L_4580)
.L_4580:
        /*00fc*/ 	.word	0x00000008
.L_4581:


//--------------------- .nv.info._Z25selective_scan_fwd_kernelI32Selective_Scan_fwd_kernel_traitsILi32ELi4ELi1ELb0ELb1ELb1ELb0ELb1EN3c108BFloat16EfS2_EEv13SSMParamsBase --------------------------
	.section	.nv.info._Z25selective_scan_fwd_kernelI32Selective_Scan_fwd_kernel_traitsILi32ELi4ELi1ELb0ELb1ELb1ELb0ELb1EN3c108BFloat16EfS2_EEv13SSMParamsBase,"",@"SHT_CUDA_INFO"
	.sectionflags	@""
	.align	4


	//----- nvinfo : EIATTR_CUDA_API_VERSION
	.align		4
        /*0000*/ 	.byte	0x04, 0x37
        /*0002*/ 	.short	(.L_4583 - .L_4582)
.L_4582:
        /*0004*/ 	.word	0x00000082


	//----- nvinfo : EIATTR_KPARAM_INFO
	.align		4
.L_4583:
        /*0008*/ 	.byte	0x04, 0x17
        /*000a*/ 	.short	(.L_4585 - .L_4584)
.L_4584:
        /*000c*/ 	.word	0x00000000
        /*0010*/ 	.short	0x0000
        /*0012*/ 	.short	0x0000
        /*0014*/ 	.byte	0x00, 0xf0, 0x21, 0x06


	//----- nvinfo : EIATTR_SPARSE_MMA_MASK
	.align		4
.L_4585:
        /*0018*/ 	.byte	0x03, 0x50
        /*001a*/ 	.short	0x0000


	//----- nvinfo : EIATTR_MAXREG_COUNT
	.align		4
        /*001c*/ 	.byte	0x03, 0x1b
        /*001e*/ 	.short	0x00ff


	//----- nvinfo : EIATTR_NUM_BARRIERS
	.align		4
        /*0020*/ 	.byte	0x02, 0x4c
        /*0022*/ 	.byte	0x01
	.zero		1


	//----- nvinfo : EIATTR_MERCURY_ISA_VERSION
	.align		4
        /*0024*/ 	.byte	0x03, 0x5f
        /*0026*/ 	.short	0x0101


	//----- nvinfo : EIATTR_COOP_GROUP_MASK_REGIDS
	.align		4
        /*0028*/ 	.byte	0x04, 0x29
        /*002a*/ 	.short	(.L_4587 - .L_4586)


	//   ....[0]....
.L_4586:
        /*002c*/ 	.word	0xffffffff


	//   ....[1]....
        /*0030*/ 	.word	0xffffffff


	//   ....[2]....
        /*0034*/ 	.word	0xffffffff


	//   ....[3]....
        /*0038*/ 	.word	0xffffffff


	//   ....[4]....
        /*003c*/ 	.word	0xffffffff


	//   ....[5]....
        /*0040*/ 	.word	0xffffffff


	//   ....[6]....
        /*0044*/ 	.word	0xffffffff


	//   ....[7]....
        /*0048*/ 	.word	0xffffffff


	//   ....[8]....
        /*004c*/ 	.word	0xffffffff


	//   ....[9]....
        /*0050*/ 	.word	0xffffffff


	//   ....[10]....
        /*0054*/ 	.word	0xffffffff


	//   ....[11]....
        /*0058*/ 	.word	0xffffffff


	//   ....[12]....
        /*005c*/ 	.word	0xffffffff


	//   ....[13]....
        /*0060*/ 	.word	0xffffffff


	//   ....[14]....
        /*0064*/ 	.word	0xffffffff


	//   ....[15]....
        /*0068*/ 	.word	0xffffffff


	//   ....[16]....
        /*006c*/ 	.word	0xffffffff


	//----- nvinfo : EIATTR_COOP_GROUP_INSTR_OFFSETS
	.align		4
.L_4587:
        /*0070*/ 	.byte	0x04, 0x28
        /*0072*/ 	.short	(.L_4589 - .L_4588)


	//   ....[0]....
.L_4588:
        /*0074*/ 	.word	0x00001430


	//   ....[1]....
        /*0078*/ 	.word	0x000014f0


	//   ....[2]....
        /*007c*/ 	.word	0x000024f0


	//   ....[3]....
        /*0080*/ 	.word	0x00002620


	//   ....[4]....
        /*0084*/ 	.word	0x00002a50


	//   ....[5]....
        /*0088*/ 	.word	0x00002a80


	//   ....[6]....
        /*008c*/ 	.word	0x00002ac0


	//   ....[7]....
        /*0090*/ 	.word	0x00002af0


	//   ....[8]....
        /*0094*/ 	.word	0x00002b40


	//   ....[9]....
        /*0098*/ 	.word	0x00002b50


	//   ....[10]....
        /*009c*/ 	.word	0x00002ba0


	//   ....[11]....
        /*00a0*/ 	.word	0x00002bb0


	//   ....[12]....
        /*00a4*/ 	.word	0x00002bf0


	//   ....[13]....
        /*00a8*/ 	.word	0x00002c10


	//   ....[14]....
        /*00ac*/ 	.word	0x00002ca0


	//   ....[15]....
        /*00b0*/ 	.word	0x00002cb0


	//   ....[16]....
        /*00b4*/ 	.word	0x000030f0


	//----- nvinfo : EIATTR_VRC_CTA_INIT_COUNT
	.align		4
.L_4589:
        /*00b8*/ 	.byte	0x02, 0x4a
	.zero		1
	.zero		1


	//----- nvinfo : EIATTR_EXIT_INSTR_OFFSETS
	.align		4
        /*00bc*/ 	.byte	0x04, 0x1c
        /*00be*/ 	.short	(.L_4591 - .L_4590)


	//   ....[0]....
.L_4590:
        /*00c0*/ 	.word	0x000002d0


	//   ....[1]....
        /*00c4*/ 	.word	0x00000f40


	//   ....[2]....
        /*00c8*/ 	.word	0x00001210


	//   ....[3]....
        /*00cc*/ 	.word	0x000032f0


	//----- nvinfo : EIATTR_MAX_THREADS
	.align		4
.L_4591:
        /*00d0*/ 	.byte	0x04, 0x05
        /*00d2*/ 	.short	(.L_4593 - .L_4592)
.L_4592:
        /*00d4*/ 	.word	0x00000020
        /*00d8*/ 	.word	0x00000001
        /*00dc*/ 	.word	0x00000001


	//----- nvinfo : EIATTR_CRS_STACK_SIZE
	.align		4
.L_4593:
        /*00e0*/ 	.byte	0x04, 0x1e
        /*00e2*/ 	.short	(.L_4595 - .L_4594)
.L_4594:
        /*00e4*/ 	.word	0x00000000


	//----- nvinfo : EIATTR_CBANK_PARAM_SIZE
	.align		4
.L_4595:
        /*00e8*/ 	.byte	0x03, 0x19
        /*00ea*/ 	.short	0x0188


	//----- nvinfo : EIATTR_PARAM_CBANK
	.align		4
        /*00ec*/ 	.byte	0x04, 0x0a
        /*00ee*/ 	.short	(.L_4597 - .L_4596)
	.align		4
.L_4596:
        /*00f0*/ 	.word	index@(.nv.constant0._Z25selective_scan_fwd_kernelI32Selective_Scan_fwd_kernel_traitsILi32ELi4ELi1ELb0ELb1ELb1ELb0ELb1EN3c108BFloat16EfS2_EEv13SSMParamsBase)
        /*00f4*/ 	.short	0x0380
        /*00f6*/ 	.short	0x0188


	//----- nvinfo : EIATTR_SW_WAR
	.align		4
.L_4597:
        /*00f8*/ 	.byte	0x04, 0x36
        /*00fa*/ 	.short	(.L_4599 - .L_4598)
.L_4598:
        /*00fc*/ 	.word	0x00000008
.L_4599:


//--------------------- .nv.info._Z25selective_scan_fwd_kernelI32Selective_Scan_fwd_kernel_traitsILi32ELi4ELi1ELb0ELb1ELb1ELb1ELb0EN3c108BFloat16EfS2_EEv13SSMParamsBase --------------------------
	.section	.nv.info._Z25selective_scan_fwd_kernelI32Selective_Scan_fwd_kernel_traitsILi32ELi4ELi1ELb0ELb1ELb1ELb1ELb0EN3c108BFloat16EfS2_EEv13SSMParamsBase,"",@"SHT_CUDA_INFO"
	.sectionflags	@""
	.align	4


	//----- nvinfo : EIATTR_CUDA_API_VERSION
	.align		4
        /*0000*/ 	.byte	0x04, 0x37
        /*0002*/ 	.short	(.L_4601 - .L_4600)
.L_4600:
        /*0004*/ 	.word	0x00000082


	//----- nvinfo : EIATTR_KPARAM_INFO
	.align		4
.L_4601:
        /*0008*/ 	.byte	0x04, 0x17
        /*000a*/ 	.short	(.L_4603 - .L_4602)
.L_4602:
        /*000c*/ 	.word	0x00000000
        /*0010*/ 	.short	0x0000
        /*0012*/ 	.short	0x0000
        /*0014*/ 	.byte	0x00, 0xf0, 0x21, 0x06


	//----- nvinfo : EIATTR_SPARSE_MMA_MASK
	.align		4
.L_4603:
        /*0018*/ 	.byte	0x03, 0x50
        /*001a*/ 	.short	0x0000


	//----- nvinfo : EIATTR_MAXREG_COUNT
	.align		4
        /*001c*/ 	.byte	0x03, 0x1b
        /*001e*/ 	.short	0x00ff


	//----- nvinfo : EIATTR_NUM_BARRIERS
	.align		4
        /*0020*/ 	.byte	0x02, 0x4c
        /*0022*/ 	.byte	0x01
	.zero		1


	//----- nvinfo : EIATTR_MERCURY_ISA_VERSION
	.align		4
        /*0024*/ 	.byte	0x03, 0x5f
        /*0026*/ 	.short	0x0101


	//----- nvinfo : EIATTR_COOP_GROUP_MASK_REGIDS
	.align		4
        /*0028*/ 	.byte	0x04, 0x29
        /*002a*/ 	.short	(.L_4605 - .L_4604)


	//   ....[0]....
.L_4604:
        /*002c*/ 	.word	0xffffffff


	//   ....[1]....
        /*0030*/ 	.word	0xffffffff


	//   ....[2]....
        /*0034*/ 	.word	0xffffffff


	//   ....[3]....
        /*0038*/ 	.word	0xffffffff


	//   ....[4]....
        /*003c*/ 	.word	0xffffffff


	//   ....[5]....
        /*0040*/ 	.word	0xffffffff


	//   ....[6]....
        /*0044*/ 	.word	0xffffffff


	//   ....[7]....
        /*0048*/ 	.word	0xffffffff


	//   ....[8]....
        /*004c*/ 	.word	0xffffffff


	//   ....[9]....
        /*0050*/ 	.word	0xffffffff


	//   ....[10]....
        /*0054*/ 	.word	0xffffffff


	//   ....[11]....
        /*0058*/ 	.word	0xffffffff


	//   ....[12]....
        /*005c*/ 	.word	0xffffffff


	//   ....[13]....
        /*0060*/ 	.word	0xffffffff


	//   ....[14]....
        /*0064*/ 	.word	0xffffffff


	//   ....[15]....
        /*0068*/ 	.word	0xffffffff


	//   ....[16]....
        /*006c*/ 	.word	0xffffffff


	//   ....[17]....
        /*0070*/ 	.word	0xffffffff


	//   ....[18]....
        /*0074*/ 	.word	0xffffffff


	//----- nvinfo : EIATTR_COOP_GROUP_INSTR_OFFSETS
	.align		4
.L_4605:
        /*0078*/ 	.byte	0x04, 0x28
        /*007a*/ 	.short	(.L_4607 - .L_4606)


	//   ....[0]....
.L_4606:
        /*007c*/ 	.word	0x00001320


	//   ....[1]....
        /*0080*/ 	.word	0x000013e0


	//   ....[2]....
        /*0084*/ 	.word	0x000023e0


	//   ....[3]....
        /*0088*/ 	.word	0x00002720


	//   ....[4]....
        /*008c*/ 	.word	0x00002960


	//   ....[5]....
        /*0090*/ 	.word	0x00002990


	//   ....[6]....
        /*0094*/ 	.word	0x000029d0


	//   ....[7]....
        /*0098*/ 	.word	0x00002a00


	//   ....[8]....
        /*009c*/ 	.word	0x00002a50


	//   ....[9]....
        /*00a0*/ 	.word	0x00002a60


	//   ....[10]....
        /*00a4*/ 	.word	0x00002ab0


	//   ....[11]....
        /*00a8*/ 	.word	0x00002ac0


	//   ....[12]....
        /*00ac*/ 	.word	0x00002b00


	//   ....[13]....
        /*00b0*/ 	.word	0x00002b20


	//   ....[14]....
        /*00b4*/ 	.word	0x00002b70


	//   ....[15]....
        /*00b8*/ 	.word	0x00002b90


	//   ....[16]....
        /*00bc*/ 	.word	0x00003080


	//   ....[17]....
        /*00c0*/ 	.word	0x000033d0


	//   ....[18]....
        /*00c4*/ 	.word	0x00003610


	//----- nvinfo : EIATTR_VRC_CTA_INIT_COUNT
	.align		4
.L_4607:
        /*00c8*/ 	.byte	0x02, 0x4a
	.zero		1
	.zero		1


	//----- nvinfo : EIATTR_EXIT_INSTR_OFFSETS
	.align		4
        /*00cc*/ 	.byte	0x04, 0x1c
        /*00ce*/ 	.short	(.L_4609 - .L_4608)


	//   ....[0]....
.L_4608:
        /*00d0*/ 	.word	0x00000280


	//   ....[1]....
        /*00d4*/ 	.word	0x00000e90


	//   ....[2]....
        /*00d8*/ 	.word	0x00001100


	//   ....[3]....
        /*00dc*/ 	.word	0x000037c0


	//----- nvinfo : EIATTR_MAX_THREADS
	.align		4
.L_4609:
        /*00e0*/ 	.byte	0x04, 0x05
        /*00e2*/ 	.short	(.L_4611 - .L_4610)
.L_4610:
        /*00e4*/ 	.word	0x00000020
        /*00e8*/ 	.word	0x00000001
        /*00ec*/ 	.word	0x00000001


	//----- nvinfo : EIATTR_CRS_STACK_SIZE
	.align		4
.L_4611:
        /*00f0*/ 	.byte	0x04, 0x1e
        /*00f2*/ 	.short	(.L_4613 - .L_4612)
.L_4612:
        /*00f4*/ 	.word	0x00000000


	//----- nvinfo : EIATTR_CBANK_PARAM_SIZE
	.align		4
.L_4613:
        /*00f8*/ 	.byte	0x03, 0x19
        /*00fa*/ 	.short	0x0188


	//----- nvinfo : EIATTR_PARAM_CBANK
	.align		4
        /*00fc*/ 	.byte	0x04, 0x0a
        /*00fe*/ 	.short	(.L_4615 - .L_4614)
	.align		4
.L_4614:
        /*0100*/ 	.word	index@(.nv.constant0._Z25selective_scan_fwd_kernelI32Selective_Scan_fwd_kernel_traitsILi32ELi4ELi1ELb0ELb1ELb1ELb1ELb0EN3c108BFloat16EfS2_EEv13SSMParamsBase)
        /*0104*/ 	.short	0x0380
        /*0106*/ 	.short	0x0188


	//----- nvinfo : EIATTR_SW_WAR
	.align		4
.L_4615:
        /*0108*/ 	.byte	0x04, 0x36
        /*010a*/ 	.short	(.L_4617 - .L_4616)
.L_4616:
        /*010c*/ 	.word	0x00000008
.L_4617:


//--------------------- .nv.info._Z25selective_scan_fwd_kernelI32Selective_Scan_fwd_kernel_traitsILi32ELi4ELi1ELb0ELb1ELb1ELb1ELb1EN3c108BFloat16EfS2_EEv13SSMParamsBase --------------------------
	.section	.nv.info._Z25selective_scan_fwd_kernelI32Selective_Scan_fwd_kernel_traitsILi32ELi4ELi1ELb0ELb1ELb1ELb1ELb1EN3c108BFloat16EfS2_EEv13SSMParamsBase,"",@"SHT_CUDA_INFO"
	.sectionflags	@""
	.align	4


	//----- nvinfo : EIATTR_CUDA_API_VERSION
	.align		4
        /*0000*/ 	.byte	0x04, 0x37
        /*0002*/ 	.short	(.L_4619 - .L_4618)
.L_4618:
        /*0004*/ 	.word	0x00000082


	//----- nvinfo : EIATTR_KPARAM_INFO
	.align		4
.L_4619:
        /*0008*/ 	.byte	0x04, 0x17
        /*000a*/ 	.short	(.L_4621 - .L_4620)
.L_4620:
        /*000c*/ 	.word	0x00000000
        /*0010*/ 	.short	0x0000
        /*0012*/ 	.short	0x0000
        /*0014*/ 	.byte	0x00, 0xf0, 0x21, 0x06


	//----- nvinfo : EIATTR_SPARSE_MMA_MASK
	.align		4
.L_4621:
        /*0018*/ 	.byte	0x03, 0x50
        /*001a*/ 	.short	0x0000


	//----- nvinfo : EIATTR_MAXREG_COUNT
	.align		4
        /*001c*/ 	.byte	0x03, 0x1b
        /*001e*/ 	.short	0x00ff


	//----- nvinfo : EIATTR_NUM_BARRIERS
	.align		4
        /*0020*/ 	.byte	0x02, 0x4c
        /*0022*/ 	.byte	0x01
	.zero		1


	//----- nvinfo : EIATTR_MERCURY_ISA_VERSION
	.align		4
        /*0024*/ 	.byte	0x03, 0x5f
        /*0026*/ 	.short	0x0101


	//----- nvinfo : EIATTR_COOP_GROUP_MASK_REGIDS
	.align		4
        /*0028*/ 	.byte	0x04, 0x29
        /*002a*/ 	.short	(.L_4623 - .L_4622)


	//   ....[0]....
.L_4622:
        /*002c*/ 	.word	0xffffffff


	//   ....[1]....
        /*0030*/ 	.word	0xffffffff


	//   ....[2]....
        /*0034*/ 	.word	0xffffffff


	//   ....[3]....
        /*0038*/ 	.word	0xffffffff


	//   ....[4]....
        /*003c*/ 	.word	0xffffffff


	//   ....[5]....
        /*0040*/ 	.word	0xffffffff


	//   ....[6]....
        /*0044*/ 	.word	0xffffffff


	//   ....[7]....
        /*0048*/ 	.word	0xffffffff


	//   ....[8]....
        /*004c*/ 	.word	0xffffffff


	//   ....[9]....
        /*0050*/ 	.word	0xffffffff


	//   ....[10]....
        /*0054*/ 	.word	0xffffffff


	//   ....[11]....
        /*0058*/ 	.word	0xffffffff


	//   ....[12]....
        /*005c*/ 	.word	0xffffffff


	//   ....[13]....
        /*0060*/ 	.word	0xffffffff


	//   ....[14]....
        /*0064*/ 	.word	0xffffffff


	//   ....[15]....
        /*0068*/ 	.word	0xffffffff


	//   ....[16]....
        /*006c*/ 	.word	0xffffffff


	//   ....[17]....
        /*0070*/ 	.word	0xffffffff


	//   ....[18]....
        /*0074*/ 	.word	0xffffffff


	//----- nvinfo : EIATTR_COOP_GROUP_INSTR_OFFSETS
	.align		4
.L_4623:
        /*0078*/ 	.byte	0x04, 0x28
        /*007a*/ 	.short	(.L_4625 - .L_4624)


	//   ....[0]....
.L_4624:
        /*007c*/ 	.word	0x000013c0


	//   ....[1]....
        /*0080*/ 	.word	0x00001480


	//   ....[2]....
        /*0084*/ 	.word	0x00002490


	//   ....[3]....
        /*0088*/ 	.word	0x000027d0


	//   ....[4]....
        /*008c*/ 	.word	0x00002a10


	//   ....[5]....
        /*0090*/ 	.word	0x00002a40


	//   ....[6]....
        /*0094*/ 	.word	0x00002a80


	//   ....[7]....
        /*0098*/ 	.word	0x00002ab0


	//   ....[8]....
        /*009c*/ 	.word	0x00002b00


	//   ....[9]....
        /*00a0*/ 	.word	0x00002b10


	//   ....[10]....
        /*00a4*/ 	.word	0x00002b60


	//   ....[11]....
        /*00a8*/ 	.word	0x00002b70


	//   ....[12]....
        /*00ac*/ 	.word	0x00002bb0


	//   ....[13]....
        /*00b0*/ 	.word	0x00002bd0


	//   ....[14]....
        /*00b4*/ 	.word	0x00002c20


	//   ....[15]....
        /*00b8*/ 	.word	0x00002c40


	//   ....[16]....
        /*00bc*/ 	.word	0x00003190


	//   ....[17]....
        /*00c0*/ 	.word	0x00003430


	//   ....[18]....
        /*00c4*/ 	.word	0x00003670


	//----- nvinfo : EIATTR_VRC_CTA_INIT_COUNT
	.align		4
.L_4625:
        /*00c8*/ 	.byte	0x02, 0x4a
	.zero		1
	.zero		1


	//----- nvinfo : EIATTR_EXIT_INSTR_OFFSETS
	.align		4
        /*00cc*/ 	.byte	0x04, 0x1c
        /*00ce*/ 	.short	(.L_4627 - .L_4626)


	//   ....[0]....
.L_4626:
        /*00d0*/ 	.word	0x000002e0


	//   ....[1]....
        /*00d4*/ 	.word	0x00000f50


	//   ....[2]....
        /*00d8*/ 	.word	0x000011a0


	//   ....[3]....
        /*00dc*/ 	.word	0x000038f0


	//----- nvinfo : EIATTR_MAX_THREADS
	.align		4
.L_4627:
        /*00e0*/ 	.byte	0x04, 0x05
        /*00e2*/ 	.short	(.L_4629 - .L_4628)
.L_4628:
        /*00e4*/ 	.word	0x00000020
        /*00e8*/ 	.word	0x00000001
        /*00ec*/ 	.word	0x00000001


	//----- nvinfo : EIATTR_CRS_STACK_SIZE
	.align		4
.L_4629:
        /*00f0*/ 	.byte	0x04, 0x1e
        /*00f2*/ 	.short	(.L_4631 - .L_4630)
.L_4630:
        /*00f4*/ 	.word	0x00000000


	//----- nvinfo : EIATTR_CBANK_PARAM_SIZE
	.align		4
.L_4631:
        /*00f8*/ 	.byte	0x03, 0x19
        /*00fa*/ 	.short	0x0188


	//----- nvinfo : EIATTR_PARAM_CBANK
	.align		4
        /*00fc*/ 	.byte	0x04, 0x0a
        /*00fe*/ 	.short	(.L_4633 - .L_4632)
	.align		4
.L_4632:
        /*0100*/ 	.word	index@(.nv.constant0._Z25selective_scan_fwd_kernelI32Selective_Scan_fwd_kernel_traitsILi32ELi4ELi1ELb0ELb1ELb1ELb1ELb1EN3c108BFloat16EfS2_EEv13SSMParamsBase)
        /*0104*/ 	.short	0x0380
        /*0106*/ 	.short	0x0188


	//----- nvinfo : EIATTR_SW_WAR
	.align		4
.L_4633:
        /*0108*/ 	.byte	0x04, 0x36
        /*010a*/ 	.short	(.L_4635 - .L_4634)
.L_4634:
        /*010c*/ 	.word	0x00000008
.L_4635:


//--------------------- .nv.info._Z25selective_scan_fwd_kernelI32Selective_Scan_fwd_kernel_traitsILi32ELi4ELi1ELb1ELb1ELb1ELb0ELb0EN3c108BFloat16EfS2_EEv13SSMParamsBase --------------------------
	.section	.nv.info._Z25selective_scan_fwd_kernelI32Selective_Scan_fwd_kernel_traitsILi32ELi4ELi1ELb1ELb1ELb1ELb0ELb0EN3c108BFloat16EfS2_EEv13SSMParamsBase,"",@"SHT_CUDA_INFO"
	.sectionflags	@""
	.align	4


	//----- nvinfo : EIATTR_CUDA_API_VERSION
	.align		4
        /*0000*/ 	.byte	0x04, 0x37
        /*0002*/ 	.short	(.L_4637 - .L_4636)
.L_4636:
        /*0004*/ 	.word	0x00000082


	//----- nvinfo : EIATTR_KPARAM_INFO
	.align		4
.L_4637:
        /*0008*/ 	.byte	0x04, 0x17
        /*000a*/ 	.short	(.L_4639 - .L_4638)
.L_4638:
        /*000c*/ 	.word	0x00000000
        /*0010*/ 	.short	0x0000
        /*0012*/ 	.short	0x0000
        /*0014*/ 	.byte	0x00, 0xf0, 0x21, 0x06


	//----- nvinfo : EIATTR_SPARSE_MMA_MASK
	.align		4
.L_4639:
        /*0018*/ 	.byte	0x03, 0x50
        /*001a*/ 	.short	0x0000


	//----- nvinfo : EIATTR_MAXREG_COUNT
	.align		4
        /*001c*/ 	.byte	0x03, 0x1b
        /*001e*/ 	.short	0x00ff


	//----- nvinfo : EIATTR_NUM_BARRIERS
	.align		4
        /*0020*/ 	.byte	0x02, 0x4c
        /*0022*/ 	.byte	0x01
	.zero		1


	//----- nvinfo : EIATTR_MERCURY_ISA_VERSION
	.align		4
        /*0024*/ 	.byte	0x03, 0x5f
        /*0026*/ 	.short	0x0101


	//----- nvinfo : EIATTR_COOP_GROUP_MASK_REGIDS
	.align		4
        /*0028*/ 	.byte	0x04, 0x29
        /*002a*/ 	.short	(.L_4641 - .L_4640)


	//   ....[0]....
.L_4640:
        /*002c*/ 	.word	0xffffffff


	//   ....[1]....
        /*0030*/ 	.word	0xffffffff


	//   ....[2]....
        /*0034*/ 	.word	0xffffffff


	//   ....[3]....
        /*0038*/ 	.word	0xffffffff


	//   ....[4]....
        /*003c*/ 	.word	0xffffffff


	//   ....[5]....
        /*0040*/ 	.word	0xffffffff


	//   ....[6]....
        /*0044*/ 	.word	0xffffffff


	//   ....[7]....
        /*0048*/ 	.word	0xffffffff


	//   ....[8]....
        /*004c*/ 	.word	0xffffffff


	//   ....[9]....
        /*0050*/ 	.word	0xffffffff


	//   ....[10]....
        /*0054*/ 	.word	0xffffffff


	//   ....[11]....
        /*0058*/ 	.word	0xffffffff


	//----- nvinfo : EIATTR_COOP_GROUP_INSTR_OFFSETS
	.align		4
.L_4641:
        /*005c*/ 	.byte	0x04, 0x28
        /*005e*/ 	.short	(.L_4643 - .L_4642)


	//   ....[0]....
.L_4642:
        /*0060*/ 	.word	0x00002620


	//   ....[1]....
        /*0064*/ 	.word	0x00002650


	//   ....[2]....
        /*0068*/ 	.word	0x00002690


	//   ....[3]....
        /*006c*/ 	.word	0x000026c0


	//   ....[4]....
        /*0070*/ 	.word	0x00002710


	//   ....[5]....
        /*0074*/ 	.word	0x00002720


	//   ....[6]....
        /*0078*/ 	.word	0x00002770


	//   ....[7]....
        /*007c*/ 	.word	0x00002780


	//   ....[8]....
        /*0080*/ 	.word	0x000027c0


	//   ....[9]....
        /*0084*/ 	.word	0x000027e0


	//   ....[10]....
        /*0088*/ 	.word	0x00002870


	//   ....[11]....
        /*008c*/ 	.word	0x00002880


	//----- nvinfo : EIATTR_VRC_CTA_INIT_COUNT
	.align		4
.L_4643:
        /*0090*/ 	.byte	0x02, 0x4a
	.zero		1
	.zero		1


	//----- nvinfo : EIATTR_EXIT_INSTR_OFFSETS
	.align		4
        /*0094*/ 	.byte	0x04, 0x1c
        /*0096*/ 	.short	(.L_4645 - .L_4644)


	//   ....[0]....
.L_4644:
        /*0098*/ 	.word	0x00000280


	//   ....[1]....
        /*009c*/ 	.word	0x00000e70


	//   ....[2]....
        /*00a0*/ 	.word	0x00001260


	//   ....[3]....
        /*00a4*/ 	.word	0x00002d70


	//----- nvinfo : EIATTR_MAX_THREADS
	.align		4
.L_4645:
        /*00a8*/ 	.byte	0x04, 0x05
        /*00aa*/ 	.short	(.L_4647 - .L_4646)
.L_4646:
        /*00ac*/ 	.word	0x00000020
        /*00b0*/ 	.word	0x00000001
        /*00b4*/ 	.word	0x00000001


	//----- nvinfo : EIATTR_CRS_STACK_SIZE
	.align		4
.L_4647:
        /*00b8*/ 	.byte	0x04, 0x1e
        /*00ba*/ 	.short	(.L_4649 - .L_4648)
.L_4648:
        /*00bc*/ 	.word	0x00000000


	//----- nvinfo : EIATTR_CBANK_PARAM_SIZE
	.align		4
.L_4649:
        /*00c0*/ 	.byte	0x03, 0x19
        /*00c2*/ 	.short	0x0188


	//----- nvinfo : EIATTR_PARAM_CBANK
	.align		4
        /*00c4*/ 	.byte	0x04, 0x0a
        /*00c6*/ 	.short	(.L_4651 - .L_4650)
	.align		4
.L_4650:
        /*00c8*/ 	.word	index@(.nv.constant0._Z25selective_scan_fwd_kernelI32Selective_Scan_fwd_kernel_traitsILi32ELi4ELi1ELb1ELb1ELb1ELb0ELb0EN3c108BFloat16EfS2_EEv13SSMParamsBase)
        /*00cc*/ 	.short	0x0380
        /*00ce*/ 	.short	0x0188


	//----- nvinfo : EIATTR_SW_WAR
	.align		4
.L_4651:
        /*00d0*/ 	.byte	0x04, 0x36
        /*00d2*/ 	.short	(.L_4653 - .L_4652)
.L_4652:
        /*00d4*/ 	.word	0x00000008
.L_4653:


//--------------------- .nv.info._Z25selective_scan_fwd_kernelI32Selective_Scan_fwd_kernel_traitsILi32ELi4ELi1ELb1ELb1ELb1ELb0ELb1EN3c108BFloat16EfS2_EEv13SSMParamsBase --------------------------
	.section	.nv.info._Z25selective_scan_fwd_kernelI32Selective_Scan_fwd_kernel_traitsILi32ELi4ELi1ELb1ELb1ELb1ELb0ELb1EN3c108BFloat16EfS2_EEv13SSMParamsBase,"",@"SHT_CUDA_INFO"
	.sectionflags	@""
	.align	4


	//----- nvinfo : EIATTR_CUDA_API_VERSION
	.align		4
        /*0000*/ 	.byte	0x04, 0x37
        /*0002*/ 	.short	(.L_4655 - .L_4654)
.L_4654:
        /*0004*/ 	.word	0x00000082


	//----- nvinfo : EIATTR_KPARAM_INFO
	.align		4
.L_4655:
        /*0008*/ 	.byte	0x04, 0x17
        /*000a*/ 	.short	(.L_4657 - .L_4656)
.L_4656:
        /*000c*/ 	.word	0x00000000
        /*0010*/ 	.short	0x0000
        /*0012*/ 	.short	0x0000
        /*0014*/ 	.byte	0x00, 0xf0, 0x21, 0x06


	//----- nvinfo : EIATTR_SPARSE_MMA_MASK
	.align		4
.L_4657:
        /*0018*/ 	.byte	0x03, 0x50
        /*001a*/ 	.short	0x0000


	//----- nvinfo : EIATTR_MAXREG_COUNT
	.align		4
        /*001c*/ 	.byte	0x03, 0x1b
        /*001e*/ 	.short	0x00ff


	//----- nvinfo : EIATTR_NUM_BARRIERS
	.align		4
        /*0020*/ 	.byte	0x02, 0x4c
        /*0022*/ 	.byte	0x01
	.zero		1


	//----- nvinfo : EIATTR_MERCURY_ISA_VERSION
	.align		4
        /*0024*/ 	.byte	0x03, 0x5f
        /*0026*/ 	.short	0x0101


	//----- nvinfo : EIATTR_COOP_GROUP_MASK_REGIDS
	.align		4
        /*0028*/ 	.byte	0x04, 0x29
        /*002a*/ 	.short	(.L_4659 - .L_4658)


	//   ....[0]....
.L_4658:
        /*002c*/ 	.word	0xffffffff


	//   ....[1]....
        /*0030*/ 	.word	0xffffffff


	//   ....[2]....
        /*0034*/ 	.word	0xffffffff


	//   ....[3]....
        /*0038*/ 	.word	0xffffffff


	//   ....[4]....
        /*003c*/ 	.word	0xffffffff


	//   ....[5]....
        /*0040*/ 	.word	0xffffffff


	//   ....[6]....
        /*0044*/ 	.word	0xffffffff


	//   ....[7]....
        /*0048*/ 	.word	0xffffffff


	//   ....[8]....
        /*004c*/ 	.word	0xffffffff


	//   ....[9]....
        /*0050*/ 	.word	0xffffffff


	//   ....[10]....
        /*0054*/ 	.word	0xffffffff


	//   ....[11]....
        /*0058*/ 	.word	0xffffffff


	//   ....[12]....
        /*005c*/ 	.word	0xffffffff


	//   ....[13]....
        /*0060*/ 	.word	0xffffffff


	//   ....[14]....
        /*0064*/ 	.word	0xffffffff


	//   ....[15]....
        /*0068*/ 	.word	0xffffffff


	//   ....[16]....
        /*006c*/ 	.word	0xffffffff


	//----- nvinfo : EIATTR_COOP_GROUP_INSTR_OFFSETS
	.align		4
.L_4659:
        /*0070*/ 	.byte	0x04, 0x28
        /*0072*/ 	.short	(.L_4661 - .L_4660)


	//   ....[0]....
.L_4660:
        /*0074*/ 	.word	0x00001430


	//   ....[1]....
        /*0078*/ 	.word	0x000014f0


	//   ....[2]....
        /*007c*/ 	.word	0x000024f0


	//   ....[3]....
        /*0080*/ 	.word	0x00002620


	//   ....[4]....
        /*0084*/ 	.word	0x00002a50


	//   ....[5]....
        /*0088*/ 	.word	0x00002a80


	//   ....[6]....
        /*008c*/ 	.word	0x00002ac0


	//   ....[7]....
        /*0090*/ 	.word	0x00002af0


	//   ....[8]....
        /*0094*/ 	.word	0x00002b40


	//   ....[9]....
        /*0098*/ 	.word	0x00002b50


	//   ....[10]....
        /*009c*/ 	.word	0x00002ba0


	//   ....[11]....
        /*00a0*/ 	.word	0x00002bb0


	//   ....[12]....
        /*00a4*/ 	.word	0x00002bf0


	//   ....[13]....
        /*00a8*/ 	.word	0x00002c10


	//   ....[14]....
        /*00ac*/ 	.word	0x00002ca0


	//   ....[15]....
        /*00b0*/ 	.word	0x00002cb0


	//   ....[16]....
        /*00b4*/ 	.word	0x000030f0


	//----- nvinfo : EIATTR_VRC_CTA_INIT_COUNT
	.align		4
.L_4661:
        /*00b8*/ 	.byte	0x02, 0x4a
	.zero		1
	.zero		1


	//----- nvinfo : EIATTR_EXIT_INSTR_OFFSETS
	.align		4
        /*00bc*/ 	.byte	0x04, 0x1c
        /*00be*/ 	.short	(.L_4663 - .L_4662)


	//   ....[0]....
.L_4662:
        /*00c0*/ 	.word	0x000002d0


	//   ....[1]....
        /*00c4*/ 	.word	0x00000f40


	//   ....[2]....
        /*00c8*/ 	.word	0x00001210


	//   ....[3]....
        /*00cc*/ 	.word	0x000032f0


	//----- nvinfo : EIATTR_MAX_THREADS
	.align		4
.L_4663:
        /*00d0*/ 	.byte	0x04, 0x05
        /*00d2*/ 	.short	(.L_4665 - .L_4664)
.L_4664:
        /*00d4*/ 	.word	0x00000020
        /*00d8*/ 	.word	0x00000001
        /*00dc*/ 	.word	0x00000001


	//----- nvinfo : EIATTR_CRS_STACK_SIZE
	.align		4
.L_4665:
        /*00e0*/ 	.byte	0x04, 0x1e
        /*00e2*/ 	.short	(.L_4667 - .L_4666)
.L_4666:
        /*00e4*/ 	.word	0x00000000


	//----- nvinfo : EIATTR_CBANK_PARAM_SIZE
	.align		4
.L_4667:
        /*00e8*/ 	.byte	0x03, 0x19
        /*00ea*/ 	.short	0x0188


	//----- nvinfo : EIATTR_PARAM_CBANK
	.align		4
        /*00ec*/ 	.byte	0x04, 0x0a
        /*00ee*/ 	.short	(.L_4669 - .L_4668)
	.align		4
.L_4668:
        /*00f0*/ 	.word	index@(.nv.constant0._Z25selective_scan_fwd_kernelI32Selective_Scan_fwd_kernel_traitsILi32ELi4ELi1ELb1ELb1ELb1ELb0ELb1EN3c108BFloat16EfS2_EEv13SSMParamsBase)
        /*00f4*/ 	.short	0x0380
        /*00f6*/ 	.short	0x0188


	//----- nvinfo : EIATTR_SW_WAR
	.align		4
.L_4669:
        /*00f8*/ 	.byte	0x04, 0x36
        /*00fa*/ 	.short	(.L_4671 - .L_4670)
.L_4670:
        /*00fc*/ 	.word	0x00000008
.L_4671:


//--------------------- .nv.info._Z25selective_scan_fwd_kernelI32Selective_Scan_fwd_kernel_traitsILi32ELi4ELi1ELb1ELb1ELb1ELb1ELb0EN3c108BFloat16EfS2_EEv13SSMParamsBase --------------------------
	.section	.nv.info._Z25selective_scan_fwd_kernelI32Selective_Scan_fwd_kernel_traitsILi32ELi4ELi1ELb1ELb1ELb1ELb1ELb0EN3c108BFloat16EfS2_EEv13SSMParamsBase,"",@"SHT_CUDA_INFO"
	.sectionflags	@""
	.align	4


	//----- nvinfo : EIATTR_CUDA_API_VERSION
	.align		4
        /*0000*/ 	.byte	0x04, 0x37
        /*0002*/ 	.short	(.L_4673 - .L_4672)
.L_4672:
        /*0004*/ 	.word	0x00000082


	//----- nvinfo : EIATTR_KPARAM_INFO
	.align		4
.L_4673:
        /*0008*/ 	.byte	0x04, 0x17
        /*000a*/ 	.short	(.L_4675 - .L_4674)
.L_4674:
        /*000c*/ 	.word	0x00000000
        /*0010*/ 	.short	0x0000
        /*0012*/ 	.short	0x0000
        /*0014*/ 	.byte	0x00, 0xf0, 0x21, 0x06


	//----- nvinfo : EIATTR_SPARSE_MMA_MASK
	.align		4
.L_4675:
        /*0018*/ 	.byte	0x03, 0x50
        /*001a*/ 	.short	0x0000


	//----- nvinfo : EIATTR_MAXREG_COUNT
	.align		4
        /*001c*/ 	.byte	0x03, 0x1b
        /*001e*/ 	.short	0x00ff


	//----- nvinfo : EIATTR_NUM_BARRIERS
	.align		4
        /*0020*/ 	.byte	0x02, 0x4c
        /*0022*/ 	.byte	0x01
	.zero		1


	//----- nvinfo : EIATTR_MERCURY_ISA_VERSION
	.align		4
        /*0024*/ 	.byte	0x03, 0x5f
        /*0026*/ 	.short	0x0101


	//----- nvinfo : EIATTR_COOP_GROUP_MASK_REGIDS
	.align		4
        /*0028*/ 	.byte	0x04, 0x29
        /*002a*/ 	.short	(.L_4677 - .L_4676)


	//   ....[0]....
.L_4676:
        /*002c*/ 	.word	0xffffffff


	//   ....[1]....
        /*0030*/ 	.word	0xffffffff


	//   ....[2]....
        /*0034*/ 	.word	0xffffffff


	//   ....[3]....
        /*0038*/ 	.word	0xffffffff


	//   ....[4]....
        /*003c*/ 	.word	0xffffffff


	//   ....[5]....
        /*0040*/ 	.word	0xffffffff


	//   ....[6]....
        /*0044*/ 	.word	0xffffffff


	//   ....[7]....
        /*0048*/ 	.word	0xffffffff


	//   ....[8]....
        /*004c*/ 	.word	0xffffffff


	//   ....[9]....
        /*0050*/ 	.word	0xffffffff


	//   ....[10]....
        /*0054*/ 	.word	0xffffffff


	//   ....[11]....
        /*0058*/ 	.word	0xffffffff


	//----- nvinfo : EIATTR_COOP_GROUP_INSTR_OFFSETS
	.align		4
.L_4677:
        /*005c*/ 	.byte	0x04, 0x28
        /*005e*/ 	.short	(.L_4679 - .L_4678)


	//   ....[0]....
.L_4678:
        /*0060*/ 	.word	0x000026a0


	//   ....[1]....
        /*0064*/ 	.word	0x000026d0


	//   ....[2]....
        /*0068*/ 	.word	0x00002710


	//   ....[3]....
        /*006c*/ 	.word	0x00002740


	//   ....[4]....
        /*0070*/ 	.word	0x00002790


	//   ....[5]....
        /*0074*/ 	.word	0x000027a0


	//   ....[6]....
        /*0078*/ 	.word	0x000027f0


	//   ....[7]....
        /*007c*/ 	.word	0x00002800


	//   ....[8]....
        /*0080*/ 	.word	0x00002840


	//   ....[9]....
        /*0084*/ 	.word	0x00002860


	//   ....[10]....
        /*0088*/ 	.word	0x000028f0


	//   ....[11]....
        /*008c*/ 	.word	0x00002900


	//----- nvinfo : EIATTR_VRC_CTA_INIT_COUNT
	.align		4
.L_4679:
        /*0090*/ 	.byte	0x02, 0x4a
	.zero		1
	.zero		1


	//----- nvinfo : EIATTR_EXIT_INSTR_OFFSETS
	.align		4
        /*0094*/ 	.byte	0x04, 0x1c
        /*0096*/ 	.short	(.L_4681 - .L_4680)


	//   ....[0]....
.L_4680:
        /*0098*/ 	.word	0x00000290


	//   ....[1]....
        /*009c*/ 	.word	0x00000e70


	//   ....[2]....
        /*00a0*/ 	.word	0x00001330


	//   ....[3]....
        /*00a4*/ 	.word	0x00003130


	//----- nvinfo : EIATTR_MAX_THREADS
	.align		4
.L_4681:
        /*00a8*/ 	.byte	0x04, 0x05
        /*00aa*/ 	.short	(.L_4683 - .L_4682)
.L_4682:
        /*00ac*/ 	.word	0x00000020
        /*00b0*/ 	.word	0x00000001
        /*00b4*/ 	.word	0x00000001


	//----- nvinfo : EIATTR_CRS_STACK_SIZE
	.align		4
.L_4683:
        /*00b8*/ 	.byte	0x04, 0x1e
        /*00ba*/ 	.short	(.L_4685 - .L_4684)
.L_4684:
        /*00bc*/ 	.word	0x00000000


	//----- nvinfo : EIATTR_CBANK_PARAM_SIZE
	.align		4
.L_4685:
        /*00c0*/ 	.byte	0x03, 0x19
        /*00c2*/ 	.short	0x0188


	//----- nvinfo : EIATTR_PARAM_CBANK
	.align		4
        /*00c4*/ 	.byte	0x04, 0x0a
        /*00c6*/ 	.short	(.L_4687 - .L_4686)
	.align		4
.L_4686:
        /*00c8*/ 	.word	index@(.nv.constant0._Z25selective_scan_fwd_kernelI32Selective_Scan_fwd_kernel_traitsILi32ELi4ELi1ELb1ELb1ELb1ELb1ELb0EN3c108BFloat16EfS2_EEv13SSMParamsBase)
        /*00cc*/ 	.short	0x0380
        /*00ce*/ 	.short	0x0188


	//----- nvinfo : EIATTR_SW_WAR
	.align		4
.L_4687:
        /*00d0*/ 	.byte	0x04, 0x36
        /*00d2*/ 	.short	(.L_4689 - .L_4688)
.L_4688:
        /*00d4*/ 	.word	0x00000008
.L_4689:


//--------------------- .nv.info._Z25selective_scan_fwd_kernelI32Selective_Scan_fwd_kernel_traitsILi32ELi4ELi1ELb1ELb1ELb1ELb1ELb1EN3c108BFloat16EfS2_EEv13SSMParamsBase --------------------------
	.section	.nv.info._Z25selective_scan_fwd_kernelI32Selective_Scan_fwd_kernel_traitsILi32ELi4ELi1ELb1ELb1ELb1ELb1ELb1EN3c108BFloat16EfS2_EEv13SSMParamsBase,"",@"SHT_CUDA_INFO"
	.sectionflags	@""
	.align	4


	//----- nvinfo : EIATTR_CUDA_API_VERSION
	.align		4
        /*0000*/ 	.byte	0x04, 0x37
        /*0002*/ 	.short	(.L_4691 - .L_4690)
.L_4690:
        /*0004*/ 	.word	0x00000082


	//----- nvinfo : EIATTR_KPARAM_INFO
	.align		4
.L_4691:
        /*0008*/ 	.byte	0x04, 0x17
        /*000a*/ 	.short	(.L_4693 - .L_4692)
.L_4692:
        /*000c*/ 	.word	0x00000000
        /*0010*/ 	.short	0x0000
        /*0012*/ 	.short	0x0000
        /*0014*/ 	.byte	0x00, 0xf0, 0x21, 0x06


	//----- nvinfo : EIATTR_SPARSE_MMA_MASK
	.align		4
.L_4693:
        /*0018*/ 	.byte	0x03, 0x50
        /*001a*/ 	.short	0x0000


	//----- nvinfo : EIATTR_MAXREG_COUNT
	.align		4
        /*001c*/ 	.byte	0x03, 0x1b
        /*001e*/ 	.short	0x00ff


	//----- nvinfo : EIATTR_NUM_BARRIERS
	.align		4
        /*0020*/ 	.byte	0x02, 0x4c
        /*0022*/ 	.byte	0x01
	.zero		1


	//----- nvinfo : EIATTR_MERCURY_ISA_VERSION
	.align		4
        /*0024*/ 	.byte	0x03, 0x5f
        /*0026*/ 	.short	0x0101


	//----- nvinfo : EIATTR_COOP_GROUP_MASK_REGIDS
	.align		4
        /*0028*/ 	.byte	0x04, 0x29
        /*002a*/ 	.short	(.L_4695 - .L_4694)


	//   ....[0]....
.L_4694:
        /*002c*/ 	.word	0xffffffff


	//   ....[1]....
        /*0030*/ 	.word	0xffffffff


	//   ....[2]....
        /*0034*/ 	.word	0xffffffff


	//   ....[3]....
        /*0038*/ 	.word	0xffffffff


	//   ....[4]....
        /*003c*/ 	.word	0xffffffff


	//   ....[5]....
        /*0040*/ 	.word	0xffffffff


	//   ....[6]....
        /*0044*/ 	.word	0xffffffff


	//   ....[7]....
        /*0048*/ 	.word	0xffffffff


	//   ....[8]....
        /*004c*/ 	.word	0xffffffff


	//   ....[9]....
        /*0050*/ 	.word	0xffffffff


	//   ....[10]....
        /*0054*/ 	.word	0xffffffff


	//   ....[11]....
        /*0058*/ 	.word	0xffffffff


	//   ....[12]....
        /*005c*/ 	.word	0xffffffff


	//   ....[13]....
        /*0060*/ 	.word	0xffffffff


	//   ....[14]....
        /*0064*/ 	.word	0xffffffff


	//   ....[15]....
        /*0068*/ 	.word	0xffffffff


	//   ....[16]....
        /*006c*/ 	.word	0xffffffff


	//   ....[17]....
        /*0070*/ 	.word	0xffffffff


	//   ....[18]....
        /*0074*/ 	.word	0xffffffff


	//----- nvinfo : EIATTR_COOP_GROUP_INSTR_OFFSETS
	.align		4
.L_4695:
        /*0078*/ 	.byte	0x04, 0x28
        /*007a*/ 	.short	(.L_4697 - .L_4696)


	//   ....[0]....
.L_4696:
        /*007c*/ 	.word	0x000013c0


	//   ....[1]....
        /*0080*/ 	.word	0x00001480


	//   ....[2]....
        /*0084*/ 	.word	0x00002490


	//   ....[3]....
        /*0088*/ 	.word	0x000027d0


	//   ....[4]....
        /*008c*/ 	.word	0x00002a10


	//   ....[5]....
        /*0090*/ 	.word	0x00002a40


	//   ....[6]....
        /*0094*/ 	.word	0x00002a80


	//   ....[7]....
        /*0098*/ 	.word	0x00002ab0


	//   ....[8]....
        /*009c*/ 	.word	0x00002b00


	//   ....[9]....
        /*00a0*/ 	.word	0x00002b10


	//   ....[10]....
        /*00a4*/ 	.word	0x00002b60


	//   ....[11]....
        /*00a8*/ 	.word	0x00002b70


	//   ....[12]....
        /*00ac*/ 	.word	0x00002bb0


	//   ....[13]....
        /*00b0*/ 	.word	0x00002bd0


	//   ....[14]....
        /*00b4*/ 	.word	0x00002c20


	//   ....[15]....
        /*00b8*/ 	.word	0x00002c40


	//   ....[16]....
        /*00bc*/ 	.word	0x00003190


	//   ....[17]....
        /*00c0*/ 	.word	0x00003430


	//   ....[18]....
        /*00c4*/ 	.word	0x00003670


	//----- nvinfo : EIATTR_VRC_CTA_INIT_COUNT
	.align		4
.L_4697:
        /*00c8*/ 	.byte	0x02, 0x4a
	.zero		1
	.zero		1


	//----- nvinfo : EIATTR_EXIT_INSTR_OFFSETS
	.align		4
        /*00cc*/ 	.byte	0x04, 0x1c
        /*00ce*/ 	.short	(.L_4699 - .L_4698)


	//   ....[0]....
.L_4698:
        /*00d0*/ 	.word	0x000002e0


	//   ....[1]....
        /*00d4*/ 	.word	0x00000f50


	//   ....[2]....
        /*00d8*/ 	.word	0x000011a0


	//   ....[3]....
        /*00dc*/ 	.word	0x000038f0


	//----- nvinfo : EIATTR_MAX_THREADS
	.align		4
.L_4699:
        /*00e0*/ 	.byte	0x04, 0x05
        /*00e2*/ 	.short	(.L_4701 - .L_4700)
.L_4700:
        /*00e4*/ 	.word	0x00000020
        /*00e8*/ 	.word	0x00000001
        /*00ec*/ 	.word	0x00000001


	//----- nvinfo : EIATTR_CRS_STACK_SIZE
	.align		4
.L_4701:
        /*00f0*/ 	.byte	0x04, 0x1e
        /*00f2*/ 	.short	(.L_4703 - .L_4702)
.L_4702:
        /*00f4*/ 	.word	0x00000000


	//----- nvinfo : EIATTR_CBANK_PARAM_SIZE
	.align		4
.L_4703:
        /*00f8*/ 	.byte	0x03, 0x19
        /*00fa*/ 	.short	0x0188


	//----- nvinfo : EIATTR_PARAM_CBANK
	.align		4
        /*00fc*/ 	.byte	0x04, 0x0a
        /*00fe*/ 	.short	(.L_4705 - .L_4704)
	.align		4
.L_4704:
        /*0100*/ 	.word	index@(.nv.constant0._Z25selective_scan_fwd_kernelI32Selective_Scan_fwd_kernel_traitsILi32ELi4ELi1ELb1ELb1ELb1ELb1ELb1EN3c108BFloat16EfS2_EEv13SSMParamsBase)
        /*0104*/ 	.short	0x0380
        /*0106*/ 	.short	0x0188


	//----- nvinfo : EIATTR_SW_WAR
	.align		4
.L_4705:
        /*0108*/ 	.byte	0x04, 0x36
        /*010a*/ 	.short	(.L_4707 - .L_4706)
.L_4706:
        /*010c*/ 	.word	0x00000008
.L_4707:


//--------------------- .nv.info._Z25selective_scan_fwd_kernelI32Selective_Scan_fwd_kernel_traitsILi64ELi16ELi1ELb0ELb1ELb1ELb0ELb0EN3c108BFloat16EfS2_EEv13SSMParamsBase --------------------------
	.section	.nv.info._Z25selective_scan_fwd_kernelI32Selective_Scan_fwd_kernel_traitsILi64ELi16ELi1ELb0ELb1ELb1ELb0ELb0EN3c108BFloat16EfS2_EEv13SSMParamsBase,"",@"SHT_CUDA_INFO"
	.sectionflags	@""
	.align	4


	//----- nvinfo : EIATTR_CUDA_API_VERSION
	.align		4
        /*0000*/ 	.byte	0x04, 0x37
        /*0002*/ 	.short	(.L_4709 - .L_4708)
.L_4708:
        /*0004*/ 	.word	0x00000082


	//----- nvinfo : EIATTR_KPARAM_INFO
	.align		4
.L_4709:
        /*0008*/ 	.byte	0x04, 0x17
        /*000a*/ 	.short	(.L_4711 - .L_4710)
.L_4710:
        /*000c*/ 	.word	0x00000000
        /*0010*/ 	.short	0x0000
        /*0012*/ 	.short	0x0000
        /*0014*/ 	.byte	0x00, 0xf0, 0x21, 0x06


	//----- nvinfo : EIATTR_SPARSE_MMA_MASK
	.align		4
.L_4711:
        /*0018*/ 	.byte	0x03, 0x50
        /*001a*/ 	.short	0x0000


	//----- nvinfo : EIATTR_MAXREG_COUNT
	.align		4
        /*001c*/ 	.byte	0x03, 0x1b
        /*001e*/ 	.short	0x00a8


	//----- nvinfo : EIATTR_NUM_BARRIERS
	.align		4
        /*0020*/ 	.byte	0x02, 0x4c
        /*0022*/ 	.byte	0x01
	.zero		1


	//----- nvinfo : EIATTR_MERCURY_ISA_VERSION
	.align		4
        /*0024*/ 	.byte	0x03, 0x5f
        /*0026*/ 	.short	0x0101


	//----- nvinfo : EIATTR_COOP_GROUP_MASK_REGIDS
	.align		4
        /*0028*/ 	.byte	0x04, 0x29
        /*002a*/ 	.short	(.L_4713 - .L_4712)


	//   ....[0]....
.L_4712:
        /*002c*/ 	.word	0xffffffff


	//   ....[1]....
        /*0030*/ 	.word	0xffffffff


	//   ....[2]....
        /*0034*/ 	.word	0xffffffff


	//   ....[3]....
        /*0038*/ 	.word	0xffffffff


	//   ....[4]....
        /*003c*/ 	.word	0xffffffff


	//   ....[5]....
        /*0040*/ 	.word	0xffffffff


	//   ....[6]....
        /*0044*/ 	.word	0xffffffff


	//   ....[7]....
        /*0048*/ 	.word	0xffffffff


	//   ....[8]....
        /*004c*/ 	.word	0xffffffff


	//   ....[9]....
        /*0050*/ 	.word	0xffffffff


	//   ....[10]....
        /*0054*/ 	.word	0xffffffff


	//   ....[11]....
        /*0058*/ 	.word	0xffffffff


	//   ....[12]....
        /*005c*/ 	.word	0xffffffff


	//   ....[13]....
        /*0060*/ 	.word	0xffffffff


	//   ....[14]....
        /*0064*/ 	.word	0xffffffff


	//   ....[15]....
        /*0068*/ 	.word	0xffffffff


	//   ....[16]....
        /*006c*/ 	.word	0xffffffff


	//----- nvinfo : EIATTR_COOP_GROUP_INSTR_OFFSETS
	.align		4
.L_4713:
        /*0070*/ 	.byte	0x04, 0x28
        /*0072*/ 	.short	(.L_4715 - .L_4714)


	//   ....[0]....
.L_4714:
        /*0074*/ 	.word	0x00002040


	//   ....[1]....
        /*0078*/ 	.word	0x000024c0


	//   ....[2]....
        /*007c*/ 	.word	0x00005660


	//   ....[3]....
        /*0080*/ 	.word	0x00006290


	//   ....[4]....
        /*0084*/ 	.word	0x00006a80


	//   ....[5]....
        /*0088*/ 	.word	0x00006a90


	//   ....[6]....
        /*008c*/ 	.word	0x00006ae0


	//   ....[7]....
        /*0090*/ 	.word	0x00006af0


	//   ....[8]....
        /*0094*/ 	.word	0x00006b30


	//   ....[9]....
        /*0098*/ 	.word	0x00006b50


	//   ....[10]....
        /*009c*/ 	.word	0x00006b90


	//   ....[11]....
        /*00a0*/ 	.word	0x00006bc0


	//   ....[12]....
        /*00a4*/ 	.word	0x00006c10


	//   ....[13]....
        /*00a8*/ 	.word	0x00006c30


	//   ....[14]....
        /*00ac*/ 	.word	0x00006cb0


	//   ....[15]....
        /*00b0*/ 	.word	0x00006cd0


	//   ....[16]....
        /*00b4*/ 	.word	0x000079a0


	//----- nvinfo : EIATTR_VRC_CTA_INIT_COUNT
	.align		4
.L_4715:
        /*00b8*/ 	.byte	0x02, 0x4a
	.zero		1
	.zero		1


	//----- nvinfo : EIATTR_EXIT_INSTR_OFFSETS
	.align		4
        /*00bc*/ 	.byte	0x04, 0x1c
        /*00be*/ 	.short	(.L_4717 - .L_4716)


	//   ....[0]....
.L_4716:
        /*00c0*/ 	.word	0x00000380


	//   ....[1]....
        /*00c4*/ 	.word	0x000011c0


	//   ....[2]....
        /*00c8*/ 	.word	0x00001490


	//   ....[3]....
        /*00cc*/ 	.word	0x00007d70


	//----- nvinfo : EIATTR_MAX_THREADS
	.align		4
.L_4717:
        /*00d0*/ 	.byte	0x04, 0x05
        /*00d2*/ 	.short	(.L_4719 - .L_4718)
.L_4718:
        /*00d4*/ 	.word	0x00000040
        /*00d8*/ 	.word	0x00000001
        /*00dc*/ 	.word	0x00000001


	//----- nvinfo : EIATTR_CRS_STACK_SIZE
	.align		4
.L_4719:
        /*00e0*/ 	.byte	0x04, 0x1e
        /*00e2*/ 	.short	(.L_4721 - .L_4720)
.L_4720:
        /*00e4*/ 	.word	0x00000000


	//----- nvinfo : EIATTR_CBANK_PARAM_SIZE
	.align		4
.L_4721:
        /*00e8*/ 	.byte	0x03, 0x19
        /*00ea*/ 	.short	0x0188


	//----- nvinfo : EIATTR_PARAM_CBANK
	.align		4
        /*00ec*/ 	.byte	0x04, 0x0a
        /*00ee*/ 	.short	(.L_4723 - .L_4722)
	.align		4
.L_4722:
        /*00f0*/ 	.word	index@(.nv.constant0._Z25selective_scan_fwd_kernelI32Selective_Scan_fwd_kernel_traitsILi64ELi16ELi1ELb0ELb1ELb1ELb0ELb0EN3c108BFloat16EfS2_EEv13SSMParamsBase)
        /*00f4*/ 	.short	0x0380
        /*00f6*/ 	.short	0x0188


	//----- nvinfo : EIATTR_SW_WAR
	.align		4
.L_4723:
        /*00f8*/ 	.byte	0x04, 0x36
        /*00fa*/ 	.short	(.L_4725 - .L_4724)
.L_4724:
        /*00fc*/ 	.word	0x00000008
.L_4725:


//--------------------- .nv.info._Z25selective_scan_fwd_kernelI32Selective_Scan_fwd_kernel_traitsILi64ELi16ELi1ELb0ELb1ELb1ELb0ELb1EN3c108BFloat16EfS2_EEv13SSMParamsBase --------------------------
	.section	.nv.info._Z25selective_scan_fwd_kernelI32Selective_Scan_fwd_kernel_traitsILi64ELi16ELi1ELb0ELb1ELb1ELb0ELb1EN3c108BFloat16EfS2_EEv13SSMParamsBase,"",@"SHT_CUDA_INFO"
	.sectionflags	@""
	.align	4


	//----- nvinfo : EIATTR_CUDA_API_VERSION
	.align		4
        /*0000*/ 	.byte	0x04, 0x37
        /*0002*/ 	.short	(.L_4727 - .L_4726)
.L_4726:
        /*0004*/ 	.word	0x00000082


	//----- nvinfo : EIATTR_KPARAM_INFO
	.align		4
.L_4727:
        /*0008*/ 	.byte	0x04, 0x17
        /*000a*/ 	.short	(.L_4729 - .L_4728)
.L_4728:
        /*000c*/ 	.word	0x00000000
        /*0010*/ 	.short	0x0000
        /*0012*/ 	.short	0x0000
        /*0014*/ 	.byte	0x00, 0xf0, 0x21, 0x06


	//----- nvinfo : EIATTR_SPARSE_MMA_MASK
	.align		4
.L_4729:
        /*0018*/ 	.byte	0x03, 0x50
        /*001a*/ 	.short	0x0000


	//----- nvinfo : EIATTR_MAXREG_COUNT
	.align		4
        /*001c*/ 	.byte	0x03, 0x1b
        /*001e*/ 	.short	0x00a8


	//----- nvinfo : EIATTR_NUM_BARRIERS
	.align		4
        /*0020*/ 	.byte	0x02, 0x4c
        /*0022*/ 	.byte	0x01
	.zero		1


	//----- nvinfo : EIATTR_MERCURY_ISA_VERSION
	.align		4
        /*0024*/ 	.byte	0x03, 0x5f
        /*0026*/ 	.short	0x0101


	//----- nvinfo : EIATTR_COOP_GROUP_MASK_REGIDS
	.align		4
        /*0028*/ 	.byte	0x04, 0x29
        /*002a*/ 	.short	(.L_4731 - .L_4730)


	//   ....[0]....
.L_4730:
        /*002c*/ 	.word	0xffffffff


	//   ....[1]....
        /*0030*/ 	.word	0xffffffff


	//   ....[2]....
        /*0034*/ 	.word	0xffffffff


	//   ....[3]....
        /*0038*/ 	.word	0xffffffff


	//   ....[4]....
        /*003c*/ 	.word	0xffffffff


	//   ....[5]....
        /*0040*/ 	.word	0xffffffff


	//   ....[6]....
        /*0044*/ 	.word	0xffffffff


	//   ....[7]....
        /*0048*/ 	.word	0xffffffff


	//   ....[8]....
        /*004c*/ 	.word	0xffffffff


	//   ....[9]....
        /*0050*/ 	.word	0xffffffff


	//   ....[10]....
        /*0054*/ 	.word	0xffffffff


	//   ....[11]....
        /*0058*/ 	.word	0xffffffff


	//   ....[12]....
        /*005c*/ 	.word	0xffffffff


	//   ....[13]....
        /*0060*/ 	.word	0xffffffff


	//   ....[14]....
        /*0064*/ 	.word	0xffffffff


	//   ....[15]....
        /*0068*/ 	.word	0xffffffff


	//   ....[16]....
        /*006c*/ 	.word	0xffffffff


	//----- nvinfo : EIATTR_COOP_GROUP_INSTR_OFFSETS
	.align		4
.L_4731:
        /*0070*/ 	.byte	0x04, 0x28
        /*0072*/ 	.short	(.L_4733 - .L_4732)


	//   ....[0]....
.L_4732:
        /*0074*/ 	.word	0x00002130


	//   ....[1]....
        /*0078*/ 	.word	0x000025b0


	//   ....[2]....
        /*007c*/ 	.word	0x00005740


	//   ....[3]....
        /*0080*/ 	.word	0x00006370


	//   ....[4]....
        /*0084*/ 	.word	0x00006b60


	//   ....[5]....
        /*0088*/ 	.word	0x00006b70


	//   ....[6]....
        /*008c*/ 	.word	0x00006bc0


	//   ....[7]....
        /*0090*/ 	.word	0x00006bd0


	//   ....[8]....
        /*0094*/ 	.word	0x00006c10


	//   ....[9]....
        /*0098*/ 	.word	0x00006c30


	//   ....[10]....
        /*009c*/ 	.word	0x00006c70


	//   ....[11]....
        /*00a0*/ 	.word	0x00006ca0


	//   ....[12]....
        /*00a4*/ 	.word	0x00006cf0


	//   ....[13]....
        /*00a8*/ 	.word	0x00006d10


	//   ....[14]....
        /*00ac*/ 	.word	0x00006d90


	//   ....[15]....
        /*00b0*/ 	.word	0x00006db0


	//   ....[16]....
        /*00b4*/ 	.word	0x00007a60


	//----- nvinfo : EIATTR_VRC_CTA_INIT_COUNT
	.align		4
.L_4733:
        /*00b8*/ 	.byte	0x02, 0x4a
	.zero		1
	.zero		1


	//----- nvinfo : EIATTR_EXIT_INSTR_OFFSETS
	.align		4
        /*00bc*/ 	.byte	0x04, 0x1c
        /*00be*/ 	.short	(.L_4735 - .L_4734)


	//   ....[0]....
.L_4734:
        /*00c0*/ 	.word	0x000003f0


	//   ....[1]....
        /*00c4*/ 	.word	0x000012d0


	//   ....[2]....
        /*00c8*/ 	.word	0x00001580


	//   ....[3]....
        /*00cc*/ 	.word	0x00007df0


	//----- nvinfo : EIATTR_MAX_THREADS
	.align		4
.L_4735:
        /*00d0*/ 	.byte	0x04, 0x05
        /*00d2*/ 	.short	(.L_4737 - .L_4736)
.L_4736:
        /*00d4*/ 	.word	0x00000040
        /*00d8*/ 	.word	0x00000001
        /*00dc*/ 	.word	0x00000001


	//----- nvinfo : EIATTR_CRS_STACK_SIZE
	.align		4
.L_4737:
        /*00e0*/ 	.byte	0x04, 0x1e
        /*00e2*/ 	.short	(.L_4739 - .L_4738)
.L_4738:
        /*00e4*/ 	.word	0x00000000


	//----- nvinfo : EIATTR_CBANK_PARAM_SIZE
	.align		4
.L_4739:
        /*00e8*/ 	.byte	0x03, 0x19
        /*00ea*/ 	.short	0x0188


	//----- nvinfo : EIATTR_PARAM_CBANK
	.align		4
        /*00ec*/ 	.byte	0x04, 0x0a
        /*00ee*/ 	.short	(.L_4741 - .L_4740)
	.align		4
.L_4740:
        /*00f0*/ 	.word	index@(.nv.constant0._Z25selective_scan_fwd_kernelI32Selective_Scan_fwd_kernel_traitsILi64ELi16ELi1ELb0ELb1ELb1ELb0ELb1EN3c108BFloat16EfS2_EEv13SSMParamsBase)
        /*00f4*/ 	.short	0x0380
        /*00f6*/ 	.short	0x0188


	//----- nvinfo : EIATTR_SW_WAR
	.align		4
.L_4741:
        /*00f8*/ 	.byte	0x04, 0x36
        /*00fa*/ 	.short	(.L_4743 - .L_4742)
.L_4742:
        /*00fc*/ 	.word	0x00000008
.L_4743:


//--------------------- .nv.info._Z25selective_scan_fwd_kernelI32Selective_Scan_fwd_kernel_traitsILi64ELi16ELi1ELb0ELb1ELb1ELb1ELb0EN3c108BFloat16EfS2_EEv13SSMParamsBase --------------------------
	.section	.nv.info._Z25selective_scan_fwd_kernelI32Selective_Scan_fwd_kernel_traitsILi64ELi16ELi1ELb0ELb1ELb1ELb1ELb0EN3c108BFloat16EfS2_EEv13SSMParamsBase,"",@"SHT_CUDA_INFO"
	.sectionflags	@""
	.align	4


	//----- nvinfo : EIATTR_CUDA_API_VERSION
	.align		4
        /*0000*/ 	.byte	0x04, 0x37
        /*0002*/ 	.short	(.L_4745 - .L_4744)
.L_4744:
        /*0004*/ 	.word	0x00000082


	//----- nvinfo : EIATTR_KPARAM_INFO
	.align		4
.L_4745:
        /*0008*/ 	.byte	0x04, 0x17
        /*000a*/ 	.short	(.L_4747 - .L_4746)
.L_4746:
        /*000c*/ 	.word	0x00000000
        /*0010*/ 	.short	0x0000
        /*0012*/ 	.short	0x0000
        /*0014*/ 	.byte	0x00, 0xf0, 0x21, 0x06


	//----- nvinfo : EIATTR_SPARSE_MMA_MASK
	.align		4
.L_4747:
        /*0018*/ 	.byte	0x03, 0x50
        /*001a*/ 	.short	0x0000


	//----- nvinfo : EIATTR_MAXREG_COUNT
	.align		4
        /*001c*/ 	.byte	0x03, 0x1b
        /*001e*/ 	.short	0x00a8


	//----- nvinfo : EIATTR_NUM_BARRIERS
	.align		4
        /*0020*/ 	.byte	0x02, 0x4c
        /*0022*/ 	.byte	0x01
	.zero		1


	//----- nvinfo : EIATTR_MERCURY_ISA_VERSION
	.align		4
        /*0024*/ 	.byte	0x03, 0x5f
        /*0026*/ 	.short	0x0101


	//----- nvinfo : EIATTR_COOP_GROUP_MASK_REGIDS
	.align		4
        /*0028*/ 	.byte	0x04, 0x29
        /*002a*/ 	.short	(.L_4749 - .L_4748)


	//   ....[0]....
.L_4748:
        /*002c*/ 	.word	0xffffffff


	//   ....[1]....
        /*0030*/ 	.word	0xffffffff


	//   ....[2]....
        /*0034*/ 	.word	0xffffffff


	//   ....[3]....
        /*0038*/ 	.word	0xffffffff


	//   ....[4]....
        /*003c*/ 	.word	0xffffffff


	//   ....[5]....
        /*0040*/ 	.word	0xffffffff


	//   ....[6]....
        /*0044*/ 	.word	0xffffffff


	//   ....[7]....
        /*0048*/ 	.word	0xffffffff


	//   ....[8]....
        /*004c*/ 	.word	0xffffffff


	//   ....[9]....
        /*0050*/ 	.word	0xffffffff


	//   ....[10]....
        /*0054*/ 	.word	0xffffffff


	//   ....[11]....
        /*0058*/ 	.word	0xffffffff


	//   ....[12]....
        /*005c*/ 	.word	0xffffffff


	//   ....[13]....
        /*0060*/ 	.word	0xffffffff


	//   ....[14]....
        /*0064*/ 	.word	0xffffffff


	//   ....[15]....
        /*0068*/ 	.word	0xffffffff


	//   ....[16]....
        /*006c*/ 	.word	0xffffffff


	//   ....[17]....
        /*0070*/ 	.word	0xffffffff


	//   ....[18]....
        /*0074*/ 	.word	0xffffffff


	//----- nvinfo : EIATTR_COOP_GROUP_INSTR_OFFSETS
	.align		4
.L_4749:
        /*0078*/ 	.byte	0x04, 0x28
        /*007a*/ 	.short	(.L_4751 - .L_4750)


	//   ....[0]....
.L_4750:
        /*007c*/ 	.word	0x00002210


	//   ....[1]....
        /*0080*/ 	.word	0x000026c0


	//   ....[2]....
        /*0084*/ 	.word	0x00005c40


	//   ....[3]....
        /*0088*/ 	.word	0x00006cd0


	//   ....[4]....
        /*008c*/ 	.word	0x00007310


	//   ....[5]....
        /*0090*/ 	.word	0x00007320


	//   ....[6]....
        /*0094*/ 	.word	0x00007370


	//   ....[7]....
        /*0098*/ 	.word	0x00007380


	//   ....[8]....
        /*009c*/ 	.word	0x000073c0


	//   ....[9]....
        /*00a0*/ 	.word	0x000073e0


	//   ....[10]....
        /*00a4*/ 	.word	0x00007420


	//   ....[11]....
        /*00a8*/ 	.word	0x00007440


	//   ....[12]....
        /*00ac*/ 	.word	0x00007480


	//   ....[13]....
        /*00b0*/ 	.word	0x000074a0


	//   ....[14]....
        /*00b4*/ 	.word	0x00007550


	//   ....[15]....
        /*00b8*/ 	.word	0x00007570


	//   ....[16]....
        /*00bc*/ 	.word	0x000083e0


	//   ....[17]....
        /*00c0*/ 	.word	0x00008b40


	//   ....[18]....
        /*00c4*/ 	.word	0x00009580


	//----- nvinfo : EIATTR_VRC_CTA_INIT_COUNT
	.align		4
.L_4751:
        /*00c8*/ 	.byte	0x02, 0x4a
	.zero		1
	.zero		1


	//----- nvinfo : EIATTR_EXIT_INSTR_OFFSETS
	.align		4
        /*00cc*/ 	.byte	0x04, 0x1c
        /*00ce*/ 	.short	(.L_4753 - .L_4752)


	//   ....[0]....
.L_4752:
        /*00d0*/ 	.word	0x00000380


	//   ....[1]....
        /*00d4*/ 	.word	0x000011c0


	//   ....[2]....
        /*00d8*/ 	.word	0x00001480


	//   ....[3]....
        /*00dc*/ 	.word	0x000099d0


	//----- nvinfo : EIATTR_MAX_THREADS
	.align		4
.L_4753:
        /*00e0*/ 	.byte	0x04, 0x05
        /*00e2*/ 	.short	(.L_4755 - .L_4754)
.L_4754:
        /*00e4*/ 	.word	0x00000040
        /*00e8*/ 	.word	0x00000001
        /*00ec*/ 	.word	0x00000001


	//----- nvinfo : EIATTR_CRS_STACK_SIZE
	.align		4
.L_4755:
        /*00f0*/ 	.byte	0x04, 0x1e
        /*00f2*/ 	.short	(.L_4757 - .L_4756)
.L_4756:
        /*00f4*/ 	.word	0x00000000


	//----- nvinfo : EIATTR_CBANK_PARAM_SIZE
	.align		4
.L_4757:
        /*00f8*/ 	.byte	0x03, 0x19
        /*00fa*/ 	.short	0x0188


	//----- nvinfo : EIATTR_PARAM_CBANK
	.align		4
        /*00fc*/ 	.byte	0x04, 0x0a
        /*00fe*/ 	.short	(.L_4759 - .L_4758)
	.align		4
.L_4758:
        /*0100*/ 	.word	index@(.nv.constant0._Z25selective_scan_fwd_kernelI32Selective_Scan_fwd_kernel_traitsILi64ELi16ELi1ELb0ELb1ELb1ELb1ELb0EN3c108BFloat16EfS2_EEv13SSMParamsBase)
        /*0104*/ 	.short	0x0380
        /*0106*/ 	.short	0x0188


	//----- nvinfo : EIATTR_SW_WAR
	.align		4
.L_4759:
        /*0108*/ 	.byte	0x04, 0x36
        /*010a*/ 	.short	(.L_4761 - .L_4760)
.L_4760:
        /*010c*/ 	.word	0x00000008
.L_4761:


//--------------------- .nv.info._Z25selective_scan_fwd_kernelI32Selective_Scan_fwd_kernel_traitsILi64ELi16ELi1ELb0ELb1ELb1ELb1ELb1EN3c108BFloat16EfS2_EEv13SSMParamsBase --------------------------
	.section	.nv.info._Z25selective_scan_fwd_kernelI32Selective_Scan_fwd_kernel_traitsILi64ELi16ELi1ELb0ELb1ELb1ELb1ELb1EN3c108BFloat16EfS2_EEv13SSMParamsBase,"",@"SHT_CUDA_INFO"
	.sectionflags	@""
	.align	4


	//----- nvinfo : EIATTR_CUDA_API_VERSION
	.align		4
        /*0000*/ 	.byte	0x04, 0x37
        /*0002*/ 	.short	(.L_4763 - .L_4762)
.L_4762:
        /*0004*/ 	.word	0x00000082


	//----- nvinfo : EIATTR_KPARAM_INFO
	.align		4
.L_4763:
        /*0008*/ 	.byte	0x04, 0x17
        /*000a*/ 	.short	(.L_4765 - .L_4764)
.L_4764:
        /*000c*/ 	.word	0x00000000
        /*0010*/ 	.short	0x0000
        /*0012*/ 	.short	0x0000
        /*0014*/ 	.byte	0x00, 0xf0, 0x21, 0x06


	//----- nvinfo : EIATTR_SPARSE_MMA_MASK
	.align		4
.L_4765:
        /*0018*/ 	.byte	0x03, 0x50
        /*001a*/ 	.short	0x0000


	//----- nvinfo : EIATTR_MAXREG_COUNT
	.align		4
        /*001c*/ 	.byte	0x03, 0x1b
        /*001e*/ 	.short	0x00a8


	//----- nvinfo : EIATTR_NUM_BARRIERS
	.align		4
        /*0020*/ 	.byte	0x02, 0x4c
        /*0022*/ 	.byte	0x01
	.zero		1


	//----- nvinfo : EIATTR_MERCURY_ISA_VERSION
	.align		4
        /*0024*/ 	.byte	0x03, 0x5f
        /*0026*/ 	.short	0x0101


	//----- nvinfo : EIATTR_COOP_GROUP_MASK_REGIDS
	.align		4
        /*0028*/ 	.byte	0x04, 0x29
        /*002a*/ 	.short	(.L_4767 - .L_4766)


	//   ....[0]....
.L_4766:
        /*002c*/ 	.word	0xffffffff


	//   ....[1]....
        /*0030*/ 	.word	0xffffffff


	//   ....[2]....
        /*0034*/ 	.word	0xffffffff


	//   ....[3]....
        /*0038*/ 	.word	0xffffffff


	//   ....[4]....
        /*003c*/ 	.word	0xffffffff


	//   ....[5]....
        /*0040*/ 	.word	0xffffffff


	//   ....[6]....
        /*0044*/ 	.word	0xffffffff


	//   ....[7]....
        /*0048*/ 	.word	0xffffffff


	//   ....[8]....
        /*004c*/ 	.word	0xffffffff


	//   ....[9]....
        /*0050*/ 	.word	0xffffffff


	//   ....[10]....
        /*0054*/ 	.word	0xffffffff


	//   ....[11]....
        /*0058*/ 	.word	0xffffffff


	//   ....[12]....
        /*005c*/ 	.word	0xffffffff


	//   ....[13]....
        /*0060*/ 	.word	0xffffffff


	//   ....[14]....
        /*0064*/ 	.word	0xffffffff


	//   ....[15]....
        /*0068*/ 	.word	0xffffffff


	//   ....[16]....
        /*006c*/ 	.word	0xffffffff


	//   ....[17]....
        /*0070*/ 	.word	0xffffffff


	//   ....[18]....
        /*0074*/ 	.word	0xffffffff


	//----- nvinfo : EIATTR_COOP_GROUP_INSTR_OFFSETS
	.align		4
.L_4767:
        /*0078*/ 	.byte	0x04, 0x28
        /*007a*/ 	.short	(.L_4769 - .L_4768)


	//   ....[0]....
.L_4768:
        /*007c*/ 	.word	0x00002300


	//   ....[1]....
        /*0080*/ 	.word	0x000027b0


	//   ....[2]....
        /*0084*/ 	.word	0x00005d20


	//   ....[3]....
        /*0088*/ 	.word	0x00006db0


	//   ....[4]....
        /*008c*/ 	.word	0x000073f0


	//   ....[5]....
        /*0090*/ 	.word	0x00007400


	//   ....[6]....
        /*0094*/ 	.word	0x00007450


	//   ....[7]....
        /*0098*/ 	.word	0x00007460


	//   ....[8]....
        /*009c*/ 	.word	0x000074a0


	//   ....[9]....
        /*00a0*/ 	.word	0x000074c0


	//   ....[10]....
        /*00a4*/ 	.word	0x00007500


	//   ....[11]....
        /*00a8*/ 	.word	0x00007520


	//   ....[12]....
        /*00ac*/ 	.word	0x00007560


	//   ....[13]....
        /*00b0*/ 	.word	0x00007580


	//   ....[14]....
        /*00b4*/ 	.word	0x00007630


	//   ....[15]....
        /*00b8*/ 	.word	0x00007650


	//   ....[16]....
        /*00bc*/ 	.word	0x000084e0


	//   ....[17]....
        /*00c0*/ 	.word	0x00008c70


	//   ....[18]....
        /*00c4*/ 	.word	0x000096b0


	//----- nvinfo : EIATTR_VRC_CTA_INIT_COUNT
	.align		4
.L_4769:
        /*00c8*/ 	.byte	0x02, 0x4a
	.zero		1
	.zero		1


	//----- nvinfo : EIATTR_EXIT_INSTR_OFFSETS
	.align		4
        /*00cc*/ 	.byte	0x04, 0x1c
        /*00ce*/ 	.short	(.L_4771 - .L_4770)


	//   ....[0]....
.L_4770:
        /*00d0*/ 	.word	0x000003f0


	//   ....[1]....
        /*00d4*/ 	.word	0x000012d0


	//   ....[2]....
        /*00d8*/ 	.word	0x00001570


	//   ....[3]....
        /*00dc*/ 	.word	0x00009b10


	//----- nvinfo : EIATTR_MAX_THREADS
	.align		4
.L_4771:
        /*00e0*/ 	.byte	0x04, 0x05
        /*00e2*/ 	.short	(.L_4773 - .L_4772)
.L_4772:
        /*00e4*/ 	.word	0x00000040
        /*00e8*/ 	.word	0x00000001
        /*00ec*/ 	.word	0x00000001


	//----- nvinfo : EIATTR_CRS_STACK_SIZE
	.align		4
.L_4773:
        /*00f0*/ 	.byte	0x04, 0x1e
        /*00f2*/ 	.short	(.L_4775 - .L_4774)
.L_4774:
        /*00f4*/ 	.word	0x00000000


	//----- nvinfo : EIATTR_CBANK_PARAM_SIZE
	.align		4
.L_4775:
        /*00f8*/ 	.byte	0x03, 0x19
        /*00fa*/ 	.short	0x0188


	//----- nvinfo : EIATTR_PARAM_CBANK
	.align		4
        /*00fc*/ 	.byte	0x04, 0x0a
        /*00fe*/ 	.short	(.L_4777 - .L_4776)
	.align		4
.L_4776:
        /*0100*/ 	.word	index@(.nv.constant0._Z25selective_scan_fwd_kernelI32Selective_Scan_fwd_kernel_traitsILi64ELi16ELi1ELb0ELb1ELb1ELb1ELb1EN3c108BFloat16EfS2_EEv13SSMParamsBase)
        /*0104*/ 	.short	0x0380
        /*0106*/ 	.short	0x0188


	//----- nvinfo : EIATTR_SW_WAR
	.align		4
.L_4777:
        /*0108*/ 	.byte	0x04, 0x36
        /*010a*/ 	.short	(.L_4779 - .L_4778)
.L_4778:
        /*010c*/ 	.word	0x00000008
.L_4779:


//--------------------- .nv.info._Z25selective_scan_fwd_kernelI32Selective_Scan_fwd_kernel_traitsILi64ELi16ELi1ELb1ELb1ELb1ELb0ELb0EN3c108BFloat16EfS2_EEv13SSMParamsBase --------------------------
	.section	.nv.info._Z25selective_scan_fwd_kernelI32Selective_Scan_fwd_kernel_traitsILi64ELi16ELi1ELb1ELb1ELb1ELb0ELb0EN3c108BFloat16EfS2_EEv13SSMParamsBase,"",@"SHT_CUDA_INFO"
	.sectionflags	@""
	.align	4


	//----- nvinfo : EIATTR_CUDA_API_VERSION
	.align		4
        /*0000*/ 	.byte	0x04, 0x37
        /*0002*/ 	.short	(.L_4781 - .L_4780)
.L_4780:
        /*0004*/ 	.word	0x00000082


	//----- nvinfo : EIATTR_KPARAM_INFO
	.align		4
.L_4781:
        /*0008*/ 	.byte	0x04, 0x17
        /*000a*/ 	.short	(.L_4783 - .L_4782)
.L_4782:
        /*000c*/ 	.word	0x00000000
        /*0010*/ 	.short	0x0000
        /*0012*/ 	.short	0x0000
        /*0014*/ 	.byte	0x00, 0xf0, 0x21, 0x06


	//----- nvinfo : EIATTR_SPARSE_MMA_MASK
	.align		4
.L_4783:
        /*0018*/ 	.byte	0x03, 0x50
        /*001a*/ 	.short	0x0000


	//----- nvinfo : EIATTR_MAXREG_COUNT
	.align		4
        /*001c*/ 	.byte	0x03, 0x1b
        /*001e*/ 	.short	0x00a8


	//----- nvinfo : EIATTR_NUM_BARRIERS
	.align		4
        /*0020*/ 	.byte	0x02, 0x4c
        /*0022*/ 	.byte	0x01
	.zero		1


	//----- nvinfo : EIATTR_MERCURY_ISA_VERSION
	.align		4
        /*0024*/ 	.byte	0x03, 0x5f
        /*0026*/ 	.short	0x0101


	//----- nvinfo : EIATTR_COOP_GROUP_MASK_REGIDS
	.align		4
        /*0028*/ 	.byte	0x04, 0x29
        /*002a*/ 	.short	(.L_4785 - .L_4784)


	//   ....[0]....
.L_4784:
        /*002c*/ 	.word	0xffffffff


	//   ....[1]....
        /*0030*/ 	.word	0xffffffff


	//   ....[2]....
        /*0034*/ 	.word	0xffffffff


	//   ....[3]....
        /*0038*/ 	.word	0xffffffff


	//   ....[4]....
        /*003c*/ 	.word	0xffffffff


	//   ....[5]....
        /*0040*/ 	.word	0xffffffff


	//   ....[6]....
        /*0044*/ 	.word	0xffffffff


	//   ....[7]....
        /*0048*/ 	.word	0xffffffff


	//   ....[8]....
        /*004c*/ 	.word	0xffffffff


	//   ....[9]....
        /*0050*/ 	.word	0xffffffff


	//   ....[10]....
        /*0054*/ 	.word	0xffffffff


	//   ....[11]....
        /*0058*/ 	.word	0xffffffff


	//   ....[12]....
        /*005c*/ 	.word	0xffffffff


	//   ....[13]....
        /*0060*/ 	.word	0xffffffff


	//   ....[14]....
        /*0064*/ 	.word	0xffffffff


	//   ....[15]....
        /*0068*/ 	.word	0xffffffff


	//   ....[16]....
        /*006c*/ 	.word	0xffffffff


	//----- nvinfo : EIATTR_COOP_GROUP_INSTR_OFFSETS
	.align		4
.L_4785:
        /*0070*/ 	.byte	0x04, 0x28
        /*0072*/ 	.short	(.L_4787 - .L_4786)


	//   ....[0]....
.L_4786:
        /*0074*/ 	.word	0x00001430


	//   ....[1]....
        /*0078*/ 	.word	0x000014c0


	//   ....[2]....
        /*007c*/ 	.word	0x000041e0


	//   ....[3]....
        /*0080*/ 	.word	0x00004790


	//   ....[4]....
        /*0084*/ 	.word	0x00004fa0


	//   ....[5]....
        /*0088*/ 	.word	0x00004ff0


	//   ....[6]....
        /*008c*/ 	.word	0x00005020


	//   ....[7]....
        /*0090*/ 	.word	0x00005050


	//   ....[8]....
        /*0094*/ 	.word	0x00005080


	//   ....[9]....
        /*0098*/ 	.word	0x000050b0


	//   ....[10]....
        /*009c*/ 	.word	0x00005100


	//   ....[11]....
        /*00a0*/ 	.word	0x00005110


	//   ....[12]....
        /*00a4*/ 	.word	0x00005160


	//   ....[13]....
        /*00a8*/ 	.word	0x00005170


	//   ....[14]....
        /*00ac*/ 	.word	0x00005200


	//   ....[15]....
        /*00b0*/ 	.word	0x00005210


	//   ....[16]....
        /*00b4*/ 	.word	0x00005a20


	//----- nvinfo : EIATTR_VRC_CTA_INIT_COUNT
	.align		4
.L_4787:
        /*00b8*/ 	.byte	0x02, 0x4a
	.zero		1
	.zero		1


	//----- nvinfo : EIATTR_EXIT_INSTR_OFFSETS
	.align		4
        /*00bc*/ 	.byte	0x04, 0x1c
        /*00be*/ 	.short	(.L_4789 - .L_4788)


	//   ....[0]....
.L_4788:
        /*00c0*/ 	.word	0x00000340


	//   ....[1]....
        /*00c4*/ 	.word	0x00001050


	//   ....[2]....
        /*00c8*/ 	.word	0x000012f0


	//   ....[3]....
        /*00cc*/ 	.word	0x00005bd0


	//----- nvinfo : EIATTR_MAX_THREADS
	.align		4
.L_4789:
        /*00d0*/ 	.byte	0x04, 0x05
        /*00d2*/ 	.short	(.L_4791 - .L_4790)
.L_4790:
        /*00d4*/ 	.word	0x00000040
        /*00d8*/ 	.word	0x00000001
        /*00dc*/ 	.word	0x00000001


	//----- nvinfo : EIATTR_CRS_STACK_SIZE
	.align		4
.L_4791:
        /*00e0*/ 	.byte	0x04, 0x1e
        /*00e2*/ 	.short	(.L_4793 - .L_4792)
.L_4792:
        /*00e4*/ 	.word	0x00000000


	//----- nvinfo : EIATTR_CBANK_PARAM_SIZE
	.align		4
.L_4793:
        /*00e8*/ 	.byte	0x03, 0x19
        /*00ea*/ 	.short	0x0188


	//----- nvinfo : EIATTR_PARAM_CBANK
	.align		4
        /*00ec*/ 	.byte	0x04, 0x0a
        /*00ee*/ 	.short	(.L_4795 - .L_4794)
	.align		4
.L_4794:
        /*00f0*/ 	.word	index@(.nv.constant0._Z25selective_scan_fwd_kernelI32Selective_Scan_fwd_kernel_traitsILi64ELi16ELi1ELb1ELb1ELb1ELb0ELb0EN3c108BFloat16EfS2_EEv13SSMParamsBase)
        /*00f4*/ 	.short	0x0380
        /*00f6*/ 	.short	0x0188


	//----- nvinfo : EIATTR_SW_WAR
	.align		4
.L_4795:
        /*00f8*/ 	.byte	0x04, 0x36
        /*00fa*/ 	.short	(.L_4797 - .L_4796)
.L_4796:
        /*00fc*/ 	.word	0x00000008
.L_4797:


//--------------------- .nv.info._Z25selective_scan_fwd_kernelI32Selective_Scan_fwd_kernel_traitsILi64ELi16ELi1ELb1ELb1ELb1ELb0ELb1EN3c108BFloat16EfS2_EEv13SSMParamsBase --------------------------
	.section	.nv.info._Z25selective_scan_fwd_kernelI32Selective_Scan_fwd_kernel_traitsILi64ELi16ELi1ELb1ELb1ELb1ELb0ELb1EN3c108BFloat16EfS2_EEv13SSMParamsBase,"",@"SHT_CUDA_INFO"
	.sectionflags	@""
	.align	4


	//----- nvinfo : EIATTR_CUDA_API_VERSION
	.align		4
        /*0000*/ 	.byte	0x04, 0x37
        /*0002*/ 	.short	(.L_4799 - .L_4798)
.L_4798:
        /*0004*/ 	.word	0x00000082


	//----- nvinfo : EIATTR_KPARAM_INFO
	.align		4
.L_4799:
        /*0008*/ 	.byte	0x04, 0x17
        /*000a*/ 	.short	(.L_4801 - .L_4800)
.L_4800:
        /*000c*/ 	.word	0x00000000
        /*0010*/ 	.short	0x0000
        /*0012*/ 	.short	0x0000
        /*0014*/ 	.byte	0x00, 0xf0, 0x21, 0x06


	//----- nvinfo : EIATTR_SPARSE_MMA_MASK
	.align		4
.L_4801:
        /*0018*/ 	.byte	0x03, 0x50
        /*001a*/ 	.short	0x0000


	//----- nvinfo : EIATTR_MAXREG_COUNT
	.align		4
        /*001c*/ 	.byte	0x03, 0x1b
        /*001e*/ 	.short	0x00a8


	//----- nvinfo : EIATTR_NUM_BARRIERS
	.align		4
        /*0020*/ 	.byte	0x02, 0x4c
        /*0022*/ 	.byte	0x01
	.zero		1


	//----- nvinfo : EIATTR_MERCURY_ISA_VERSION
	.align		4
        /*0024*/ 	.byte	0x03, 0x5f
        /*0026*/ 	.short	0x0101


	//----- nvinfo : EIATTR_COOP_GROUP_MASK_REGIDS
	.align		4
        /*0028*/ 	.byte	0x04, 0x29
        /*002a*/ 	.short	(.L_4803 - .L_4802)


	//   ....[0]....
.L_4802:
        /*002c*/ 	.word	0xffffffff


	//   ....[1]....
        /*0030*/ 	.word	0xffffffff


	//   ....[2]....
        /*0034*/ 	.word	0xffffffff


	//   ....[3]....
        /*0038*/ 	.word	0xffffffff


	//   ....[4]....
        /*003c*/ 	.word	0xffffffff


	//   ....[5]....
        /*0040*/ 	.word	0xffffffff


	//   ....[6]....
        /*0044*/ 	.word	0xffffffff


	//   ....[7]....
        /*0048*/ 	.word	0xffffffff


	//   ....[8]....
        /*004c*/ 	.word	0xffffffff


	//   ....[9]....
        /*0050*/ 	.word	0xffffffff


	//   ....[10]....
        /*0054*/ 	.word	0xffffffff


	//   ....[11]....
        /*0058*/ 	.word	0xffffffff


	//   ....[12]....
        /*005c*/ 	.word	0xffffffff


	//   ....[13]....
        /*0060*/ 	.word	0xffffffff


	//   ....[14]....
        /*0064*/ 	.word	0xffffffff


	//   ....[15]....
        /*0068*/ 	.word	0xffffffff


	//   ....[16]....
        /*006c*/ 	.word	0xffffffff


	//----- nvinfo : EIATTR_COOP_GROUP_INSTR_OFFSETS
	.align		4
.L_4803:
        /*0070*/ 	.byte	0x04, 0x28
        /*0072*/ 	.short	(.L_4805 - .L_4804)


	//   ....[0]....
.L_4804:
        /*0074*/ 	.word	0x00002130


	//   ....[1]....
        /*0078*/ 	.word	0x000025b0


	//   ....[2]....
        /*007c*/ 	.word	0x00005740


	//   ....[3]....
        /*0080*/ 	.word	0x00006370


	//   ....[4]....
        /*0084*/ 	.word	0x00006b60


	//   ....[5]....
        /*0088*/ 	.word	0x00006b70


	//   ....[6]....
        /*008c*/ 	.word	0x00006bc0


	//   ....[7]....
        /*0090*/ 	.word	0x00006bd0


	//   ....[8]....
        /*0094*/ 	.word	0x00006c10


	//   ....[9]....
        /*0098*/ 	.word	0x00006c30


	//   ....[10]....
        /*009c*/ 	.word	0x00006c70


	//   ....[11]....
        /*00a0*/ 	.word	0x00006ca0


	//   ....[12]....
        /*00a4*/ 	.word	0x00006cf0


	//   ....[13]....
        /*00a8*/ 	.word	0x00006d10


	//   ....[14]....
        /*00ac*/ 	.word	0x00006d90


	//   ....[15]....
        /*00b0*/ 	.word	0x00006db0


	//   ....[16]....
        /*00b4*/ 	.word	0x00007a60


	//----- nvinfo : EIATTR_VRC_CTA_INIT_COUNT
	.align		4
.L_4805:
        /*00b8*/ 	.byte	0x02, 0x4a
	.zero		1
	.zero		1


	//----- nvinfo : EIATTR_EXIT_INSTR_OFFSETS
	.align		4
        /*00bc*/ 	.byte	0x04, 0x1c
        /*00be*/ 	.short	(.L_4807 - .L_4806)


	//   ....[0]....
.L_4806:
        /*00c0*/ 	.word	0x000003f0


	//   ....[1]....
        /*00c4*/ 	.word	0x000012d0


	//   ....[2]....
        /*00c8*/ 	.word	0x00001580


	//   ....[3]....
        /*00cc*/ 	.word	0x00007df0


	//----- nvinfo : EIATTR_MAX_THREADS
	.align		4
.L_4807:
        /*00d0*/ 	.byte	0x04, 0x05
        /*00d2*/ 	.short	(.L_4809 - .L_4808)
.L_4808:
        /*00d4*/ 	.word	0x00000040
        /*00d8*/ 	.word	0x00000001
        /*00dc*/ 	.word	0x00000001


	//----- nvinfo : EIATTR_CRS_STACK_SIZE
	.align		4
.L_4809:
        /*00e0*/ 	.byte	0x04, 0x1e
        /*00e2*/ 	.short	(.L_4811 - .L_4810)
.L_4810:
        /*00e4*/ 	.word	0x00000000


	//----- nvinfo : EIATTR_CBANK_PARAM_SIZE
	.align		4
.L_4811:
        /*00e8*/ 	.byte	0x03, 0x19
        /*00ea*/ 	.short	0x0188


	//----- nvinfo : EIATTR_PARAM_CBANK
	.align		4
        /*00ec*/ 	.byte	0x04, 0x0a
        /*00ee*/ 	.short	(.L_4813 - .L_4812)
	.align		4
.L_4812:
        /*00f0*/ 	.word	index@(.nv.constant0._Z25selective_scan_fwd_kernelI32Selective_Scan_fwd_kernel_traitsILi64ELi16ELi1ELb1ELb1ELb1ELb0ELb1EN3c108BFloat16EfS2_EEv13SSMParamsBase)
        /*00f4*/ 	.short	0x0380
        /*00f6*/ 	.short	0x0188


	//----- nvinfo : EIATTR_SW_WAR
	.align		4
.L_4813:
        /*00f8*/ 	.byte	0x04, 0x36
        /*00fa*/ 	.short	(.L_4815 - .L_4814)
.L_4814:
        /*00fc*/ 	.word	0x00000008
.L_4815:


//--------------------- .nv.info._Z25selective_scan_fwd_kernelI32Selective_Scan_fwd_kernel_traitsILi64ELi16ELi1ELb1ELb1ELb1ELb1ELb0EN3c108BFloat16EfS2_EEv13SSMParamsBase --------------------------
	.section	.nv.info._Z25selective_scan_fwd_kernelI32Selective_Scan_fwd_kernel_traitsILi64ELi16ELi1ELb1ELb1ELb1ELb1ELb0EN3c108BFloat16EfS2_EEv13SSMParamsBase,"",@"SHT_CUDA_INFO"
	.sectionflags	@""
	.align	4


	//----- nvinfo : EIATTR_CUDA_API_VERSION
	.align		4
        /*0000*/ 	.byte	0x04, 0x37
        /*0002*/ 	.short	(.L_4817 - .L_4816)
.L_4816:
        /*0004*/ 	.word	0x00000082


	//----- nvinfo : EIATTR_KPARAM_INFO
	.align		4
.L_4817:
        /*0008*/ 	.byte	0x04, 0x17
        /*000a*/ 	.short	(.L_4819 - .L_4818)
.L_4818:
        /*000c*/ 	.word	0x00000000
        /*0010*/ 	.short	0x0000
        /*0012*/ 	.short	0x0000
        /*0014*/ 	.byte	0x00, 0xf0, 0x21, 0x06


	//----- nvinfo : EIATTR_SPARSE_MMA_MASK
	.align		4
.L_4819:
        /*0018*/ 	.byte	0x03, 0x50
        /*001a*/ 	.short	0x0000


	//----- nvinfo : EIATTR_MAXREG_COUNT
	.align		4
        /*001c*/ 	.byte	0x03, 0x1b
        /*001e*/ 	.short	0x00a8


	//----- nvinfo : EIATTR_NUM_BARRIERS
	.align		4
        /*0020*/ 	.byte	0x02, 0x4c
        /*0022*/ 	.byte	0x01
	.zero		1


	//----- nvinfo : EIATTR_MERCURY_ISA_VERSION
	.align		4
        /*0024*/ 	.byte	0x03, 0x5f
        /*0026*/ 	.short	0x0101


	//----- nvinfo : EIATTR_COOP_GROUP_MASK_REGIDS
	.align		4
        /*0028*/ 	.byte	0x04, 0x29
        /*002a*/ 	.short	(.L_4821 - .L_4820)


	//   ....[0]....
.L_4820:
        /*002c*/ 	.word	0xffffffff


	//   ....[1]....
        /*0030*/ 	.word	0xffffffff


	//   ....[2]....
        /*0034*/ 	.word	0xffffffff


	//   ....[3]....
        /*0038*/ 	.word	0xffffffff


	//   ....[4]....
        /*003c*/ 	.word	0xffffffff


	//   ....[5]....
        /*0040*/ 	.word	0xffffffff


	//   ....[6]....
        /*0044*/ 	.word	0xffffffff


	//   ....[7]....
        /*0048*/ 	.word	0xffffffff


	//   ....[8]....
        /*004c*/ 	.word	0xffffffff


	//   ....[9]....
        /*0050*/ 	.word	0xffffffff


	//   ....[10]....
        /*0054*/ 	.word	0xffffffff


	//   ....[11]....
        /*0058*/ 	.word	0xffffffff


	//   ....[12]....
        /*005c*/ 	.word	0xffffffff


	//   ....[13]....
        /*0060*/ 	.word	0xffffffff


	//   ....[14]....
        /*0064*/ 	.word	0xffffffff


	//   ....[15]....
        /*0068*/ 	.word	0xffffffff


	//   ....[16]....
        /*006c*/ 	.word	0xffffffff


	//   ....[17]....
        /*0070*/ 	.word	0xffffffff


	//   ....[18]....
        /*0074*/ 	.word	0xffffffff


	//----- nvinfo : EIATTR_COOP_GROUP_INSTR_OFFSETS
	.align		4
.L_4821:
        /*0078*/ 	.byte	0x04, 0x28
        /*007a*/ 	.short	(.L_4823 - .L_4822)


	//   ....[0]....
.L_4822:
        /*007c*/ 	.word	0x00001410


	//   ....[1]....
        /*0080*/ 	.word	0x000014a0


	//   ....[2]....
        /*0084*/ 	.word	0x000041d0


	//   ....[3]....
        /*0088*/ 	.word	0x00004770


	//   ....[4]....
        /*008c*/ 	.word	0x00004f90


	//   ....[5]....
        /*0090*/ 	.word	0x00004fe0


	//   ....[6]....
        /*0094*/ 	.word	0x00005010


	//   ....[7]....
        /*0098*/ 	.word	0x00005040


	//   ....[8]....
        /*009c*/ 	.word	0x00005070


	//   ....[9]....
        /*00a0*/ 	.word	0x000050a0


	//   ....[10]....
        /*00a4*/ 	.word	0x000050f0


	//   ....[11]....
        /*00a8*/ 	.word	0x00005100


	//   ....[12]....
        /*00ac*/ 	.word	0x00005150


	//   ....[13]....
        /*00b0*/ 	.word	0x00005160


	//   ....[14]....
        /*00b4*/ 	.word	0x000051f0


	//   ....[15]....
        /*00b8*/ 	.word	0x00005200


	//   ....[16]....
        /*00bc*/ 	.word	0x000059b0


	//   ....[17]....
        /*00c0*/ 	.word	0x00005c60


	//   ....[18]....
        /*00c4*/ 	.word	0x000064c0


	//----- nvinfo : EIATTR_VRC_CTA_INIT_COUNT
	.align		4
.L_4823:
        /*00c8*/ 	.byte	0x02, 0x4a
	.zero		1
	.zero		1


	//----- nvinfo : EIATTR_EXIT_INSTR_OFFSETS
	.align		4
        /*00cc*/ 	.byte	0x04, 0x1c
        /*00ce*/ 	.short	(.L_4825 - .L_4824)


	//   ....[0]....
.L_4824:
        /*00d0*/ 	.word	0x00000340


	//   ....[1]....
        /*00d4*/ 	.word	0x00001040


	//   ....[2]....
        /*00d8*/ 	.word	0x000012d0


	//   ....[3]....
        /*00dc*/ 	.word	0x00006640


	//----- nvinfo : EIATTR_MAX_THREADS
	.align		4
.L_4825:
        /*00e0*/ 	.byte	0x04, 0x05
        /*00e2*/ 	.short	(.L_4827 - .L_4826)
.L_4826:
        /*00e4*/ 	.word	0x00000040
        /*00e8*/ 	.word	0x00000001
        /*00ec*/ 	.word	0x00000001


	//----- nvinfo : EIATTR_CRS_STACK_SIZE
	.align		4
.L_4827:
        /*00f0*/ 	.byte	0x04, 0x1e
        /*00f2*/ 	.short	(.L_4829 - .L_4828)
.L_4828:
        /*00f4*/ 	.word	0x00000000


	//----- nvinfo : EIATTR_CBANK_PARAM_SIZE
	.align		4
.L_4829:
        /*00f8*/ 	.byte	0x03, 0x19
        /*00fa*/ 	.short	0x0188


	//----- nvinfo : EIATTR_PARAM_CBANK
	.align		4
        /*00fc*/ 	.byte	0x04, 0x0a
        /*00fe*/ 	.short	(.L_4831 - .L_4830)
	.align		4
.L_4830:
        /*0100*/ 	.word	index@(.nv.constant0._Z25selective_scan_fwd_kernelI32Selective_Scan_fwd_kernel_traitsILi64ELi16ELi1ELb1ELb1ELb1ELb1ELb0EN3c108BFloat16EfS2_EEv13SSMParamsBase)
        /*0104*/ 	.short	0x0380
        /*0106*/ 	.short	0x0188


	//----- nvinfo : EIATTR_SW_WAR
	.align		4
.L_4831:
        /*0108*/ 	.byte	0x04, 0x36
        /*010a*/ 	.short	(.L_4833 - .L_4832)
.L_4832:
        /*010c*/ 	.word	0x00000008
.L_4833:


//--------------------- .nv.info._Z25selective_scan_fwd_kernelI32Selective_Scan_fwd_kernel_traitsILi64ELi16ELi1ELb1ELb1ELb1ELb1ELb1EN3c108BFloat16EfS2_EEv13SSMParamsBase --------------------------
	.section	.nv.info._Z25selective_scan_fwd_kernelI32Selective_Scan_fwd_kernel_traitsILi64ELi16ELi1ELb1ELb1ELb1ELb1ELb1EN3c108BFloat16EfS2_EEv13SSMParamsBase,"",@"SHT_CUDA_INFO"
	.sectionflags	@""
	.align	4


	//----- nvinfo : EIATTR_CUDA_API_VERSION
	.align		4
        /*0000*/ 	.byte	0x04, 0x37
        /*0002*/ 	.short	(.L_4835 - .L_4834)
.L_4834:
        /*0004*/ 	.word	0x00000082


	//----- nvinfo : EIATTR_KPARAM_INFO
	.align		4
.L_4835:
        /*0008*/ 	.byte	0x04, 0x17
        /*000a*/ 	.short	(.L_4837 - .L_4836)
.L_4836:
        /*000c*/ 	.word	0x00000000
        /*0010*/ 	.short	0x0000
        /*0012*/ 	.short	0x0000
        /*0014*/ 	.byte	0x00, 0xf0, 0x21, 0x06


	//----- nvinfo : EIATTR_SPARSE_MMA_MASK
	.align		4
.L_4837:
        /*0018*/ 	.byte	0x03, 0x50
        /*001a*/ 	.short	0x0000


	//----- nvinfo : EIATTR_MAXREG_COUNT
	.align		4
        /*001c*/ 	.byte	0x03, 0x1b
        /*001e*/ 	.short	0x00a8


	//----- nvinfo : EIATTR_NUM_BARRIERS
	.align		4
        /*0020*/ 	.byte	0x02, 0x4c
        /*0022*/ 	.byte	0x01
	.zero		1


	//----- nvinfo : EIATTR_MERCURY_ISA_VERSION
	.align		4
        /*0024*/ 	.byte	0x03, 0x5f
        /*0026*/ 	.short	0x0101


	//----- nvinfo : EIATTR_COOP_GROUP_MASK_REGIDS
	.align		4
        /*0028*/ 	.byte	0x04, 0x29
        /*002a*/ 	.short	(.L_4839 - .L_4838)


	//   ....[0]....
.L_4838:
        /*002c*/ 	.word	0xffffffff


	//   ....[1]....
        /*0030*/ 	.word	0xffffffff


	//   ....[2]....
        /*0034*/ 	.word	0xffffffff


	//   ....[3]....
        /*0038*/ 	.word	0xffffffff


	//   ....[4]....
        /*003c*/ 	.word	0xffffffff


	//   ....[5]....
        /*0040*/ 	.word	0xffffffff


	//   ....[6]....
        /*0044*/ 	.word	0xffffffff


	//   ....[7]....
        /*0048*/ 	.word	0xffffffff


	//   ....[8]....
        /*004c*/ 	.word	0xffffffff


	//   ....[9]....
        /*0050*/ 	.word	0xffffffff


	//   ....[10]....
        /*0054*/ 	.word	0xffffffff


	//   ....[11]....
        /*0058*/ 	.word	0xffffffff


	//   ....[12]....
        /*005c*/ 	.word	0xffffffff


	//   ....[13]....
        /*0060*/ 	.word	0xffffffff


	//   ....[14]....
        /*0064*/ 	.word	0xffffffff


	//   ....[15]....
        /*0068*/ 	.word	0xffffffff


	//   ....[16]....
        /*006c*/ 	.word	0xffffffff


	//   ....[17]....
        /*0070*/ 	.word	0xffffffff


	//   ....[18]....
        /*0074*/ 	.word	0xffffffff


	//----- nvinfo : EIATTR_COOP_GROUP_INSTR_OFFSETS
	.align		4
.L_4839:
        /*0078*/ 	.byte	0x04, 0x28
        /*007a*/ 	.short	(.L_4841 - .L_4840)


	//   ....[0]....
.L_4840:
        /*007c*/ 	.word	0x00002300


	//   ....[1]....
        /*0080*/ 	.word	0x000027b0


	//   ....[2]....
        /*0084*/ 	.word	0x00005d20


	//   ....[3]....
        /*0088*/ 	.word	0x00006db0


	//   ....[4]....
        /*008c*/ 	.word	0x000073f0


	//   ....[5]....
        /*0090*/ 	.word	0x00007400


	//   ....[6]....
        /*0094*/ 	.word	0x00007450


	//   ....[7]....
        /*0098*/ 	.word	0x00007460


	//   ....[8]....
        /*009c*/ 	.word	0x000074a0


	//   ....[9]....
        /*00a0*/ 	.word	0x000074c0


	//   ....[10]....
        /*00a4*/ 	.word	0x00007500


	//   ....[11]....
        /*00a8*/ 	.word	0x00007520


	//   ....[12]....
        /*00ac*/ 	.word	0x00007560


	//   ....[13]....
        /*00b0*/ 	.word	0x00007580


	//   ....[14]....
        /*00b4*/ 	.word	0x00007630


	//   ....[15]....
        /*00b8*/ 	.word	0x00007650


	//   ....[16]....
        /*00bc*/ 	.word	0x000084e0


	//   ....[17]....
        /*00c0*/ 	.word	0x00008c70


	//   ....[18]....
        /*00c4*/ 	.word	0x000096b0


	//----- nvinfo : EIATTR_VRC_CTA_INIT_COUNT
	.align		4
.L_4841:
        /*00c8*/ 	.byte	0x02, 0x4a
	.zero		1
	.zero		1


	//----- nvinfo : EIATTR_EXIT_INSTR_OFFSETS
	.align		4
        /*00cc*/ 	.byte	0x04, 0x1c
        /*00ce*/ 	.short	(.L_4843 - .L_4842)


	//   ....[0]....
.L_4842:
        /*00d0*/ 	.word	0x000003f0


	//   ....[1]....
        /*00d4*/ 	.word	0x000012d0


	//   ....[2]....
        /*00d8*/ 	.word	0x00001570


	//   ....[3]....
        /*00dc*/ 	.word	0x00009b10


	//----- nvinfo : EIATTR_MAX_THREADS
	.align		4
.L_4843:
        /*00e0*/ 	.byte	0x04, 0x05
        /*00e2*/ 	.short	(.L_4845 - .L_4844)
.L_4844:
        /*00e4*/ 	.word	0x00000040
        /*00e8*/ 	.word	0x00000001
        /*00ec*/ 	.word	0x00000001


	//----- nvinfo : EIATTR_CRS_STACK_SIZE
	.align		4
.L_4845:
        /*00f0*/ 	.byte	0x04, 0x1e
        /*00f2*/ 	.short	(.L_4847 - .L_4846)
.L_4846:
        /*00f4*/ 	.word	0x00000000


	//----- nvinfo : EIATTR_CBANK_PARAM_SIZE
	.align		4
.L_4847:
        /*00f8*/ 	.byte	0x03, 0x19
        /*00fa*/ 	.short	0x0188


	//----- nvinfo : EIATTR_PARAM_CBANK
	.align		4
        /*00fc*/ 	.byte	0x04, 0x0a
        /*00fe*/ 	.short	(.L_4849 - .L_4848)
	.align		4
.L_4848:
        /*0100*/ 	.word	index@(.nv.constant0._Z25selective_scan_fwd_kernelI32Selective_Scan_fwd_kernel_traitsILi64ELi16ELi1ELb1ELb1ELb1ELb1ELb1EN3c108BFloat16EfS2_EEv13SSMParamsBase)
        /*0104*/ 	.short	0x0380
        /*0106*/ 	.short	0x0188


	//----- nvinfo : EIATTR_SW_WAR
	.align		4
.L_4849:
        /*0108*/ 	.byte	0x04, 0x36
        /*010a*/ 	.short	(.L_4851 - .L_4850)
.L_4850:
        /*010c*/ 	.word	0x00000008
.L_4851:


//--------------------- .nv.callgraph             --------------------------
	.section	.nv.callgraph,"",@"SHT_CUDA_CALLGRAPH"
	.align	4
	.sectionentsize	8
	.align		4
        /*0000*/ 	.word	0x00000000
	.align		4
        /*0004*/ 	.word	0xffffffff
	.align		4
        /*0008*/ 	.word	0x00000000
	.align		4
        /*000c*/ 	.word	0xfffffffe
	.align		4
        /*0010*/ 	.word	0x00000000
	.align		4
        /*0014*/ 	.word	0xfffffffd
	.align		4
        /*0018*/ 	.word	0x00000000
	.align		4
        /*001c*/ 	.word	0xfffffffc


//--------------------- .nv.constant4             --------------------------
	.section	.nv.constant4,"a",@progbits
	.align	8
	.align		8
.nv.constant4:
        /*0000*/ 	.dword	_ZN52_INTERNAL_8d0413da_21_selective_scan_fwd_cu_9934c4754cuda3std3__45__cpo5beginE
	.align		8
        /*0008*/ 	.dword	_ZN52_INTERNAL_8d0413da_21_selective_scan_fwd_cu_9934c4754cuda3std3__45__cpo3endE
	.align		8
        /*0010*/ 	.dword	_ZN52_INTERNAL_8d0413da_21_selective_scan_fwd_cu_9934c4754cuda3std3__45__cpo6cbeginE
	.align		8
        /*0018*/ 	.dword	_ZN52_INTERNAL_8d0413da_21_selective_scan_fwd_cu_9934c4754cuda3std3__45__cpo4cendE
	.align		8
        /*0020*/ 	.dword	_ZN52_INTERNAL_8d0413da_21_selective_scan_fwd_cu_9934c4754cuda3std3__45__cpo6rbeginE
	.align		8
        /*0028*/ 	.dword	_ZN52_INTERNAL_8d0413da_21_selective_scan_fwd_cu_9934c4754cuda3std3__45__cpo4rendE
	.align		8
        /*0030*/ 	.dword	_ZN52_INTERNAL_8d0413da_21_selective_scan_fwd_cu_9934c4754cuda3std3__45__cpo7crbeginE
	.align		8
        /*0038*/ 	.dword	_ZN52_INTERNAL_8d0413da_21_selective_scan_fwd_cu_9934c4754cuda3std3__45__cpo5crendE
	.align		8
        /*0040*/ 	.dword	_ZN52_INTERNAL_8d0413da_21_selective_scan_fwd_cu_9934c4754cuda3std3__454_GLOBAL__N__8d0413da_21_selective_scan_fwd_cu_9934c4756ignoreE
	.align		8
        /*0048*/ 	.dword	_ZN52_INTERNAL_8d0413da_21_selective_scan_fwd_cu_9934c4754cuda3std3__419piecewise_constructE
	.align		8
        /*0050*/ 	.dword	_ZN52_INTERNAL_8d0413da_21_selective_scan_fwd_cu_9934c4754cuda3std3__48in_placeE
	.align		8
        /*0058*/ 	.dword	_ZN52_INTERNAL_8d0413da_21_selective_scan_fwd_cu_9934c4754cuda3std3__420unreachable_sentinelE
	.align		8
        /*0060*/ 	.dword	_ZN52_INTERNAL_8d0413da_21_selective_scan_fwd_cu_9934c4754cuda3std6ranges3__45__cpo4swapE
	.align		8
        /*0068*/ 	.dword	_ZN52_INTERNAL_8d0413da_21_selective_scan_fwd_cu_9934c4754cuda3std6ranges3__45__cpo9iter_moveE
	.align		8
        /*0070*/ 	.dword	_ZN52_INTERNAL_8d0413da_21_selective_scan_fwd_cu_9934c4754cuda3std6ranges3__45__cpo5beginE
	.align		8
        /*0078*/ 	.dword	_ZN52_INTERNAL_8d0413da_21_selective_scan_fwd_cu_9934c4754cuda3std6ranges3__45__cpo3endE
	.align		8
        /*0080*/ 	.dword	_ZN52_INTERNAL_8d0413da_21_selective_scan_fwd_cu_9934c4754cuda3std6ranges3__45__cpo6cbeginE
	.align		8
        /*0088*/ 	.dword	_ZN52_INTERNAL_8d0413da_21_selective_scan_fwd_cu_9934c4754cuda3std6ranges3__45__cpo4cendE
	.align		8
        /*0090*/ 	.dword	_ZN52_INTERNAL_8d0413da_21_selective_scan_fwd_cu_9934c4754cuda3std6ranges3__45__cpo7advanceE
	.align		8
        /*0098*/ 	.dword	_ZN52_INTERNAL_8d0413da_21_selective_scan_fwd_cu_9934c4754cuda3std6ranges3__45__cpo9iter_swapE
	.align		8
        /*00a0*/ 	.dword	_ZN52_INTERNAL_8d0413da_21_selective_scan_fwd_cu_9934c4754cuda3std6ranges3__45__cpo4nextE
	.align		8
        /*00a8*/ 	.dword	_ZN52_INTERNAL_8d0413da_21_selective_scan_fwd_cu_9934c4754cuda3std6ranges3__45__cpo4prevE
	.align		8
        /*00b0*/ 	.dword	_ZN52_INTERNAL_8d0413da_21_selective_scan_fwd_cu_9934c4754cuda3std6ranges3__45__cpo4dataE
	.align		8
        /*00b8*/ 	.dword	_ZN52_INTERNAL_8d0413da_21_selective_scan_fwd_cu_9934c4754cuda3std6ranges3__45__cpo5cdataE
	.align		8
        /*00c0*/ 	.dword	_ZN52_INTERNAL_8d0413da_21_selective_scan_fwd_cu_9934c4754cuda3std6ranges3__45__cpo4sizeE
	.align		8
        /*00c8*/ 	.dword	_ZN52_INTERNAL_8d0413da_21_selective_scan_fwd_cu_9934c4754cuda3std6ranges3__45__cpo5ssizeE
	.align		8
        /*00d0*/ 	.dword	_ZN52_INTERNAL_8d0413da_21_selective_scan_fwd_cu_9934c4754cuda3std6ranges3__45__cpo8distanceE
	.align		8
        /*00d8*/ 	.dword	_ZN52_INTERNAL_8d0413da_21_selective_scan_fwd_cu_9934c4756thrust24THRUST_300001_SM_1030_NS6system6detail10sequential3seqE


//--------------------- .text._Z25selective_scan_fwd_kernelI32Selective_Scan_fwd_kernel_traitsILi128ELi16ELi1ELb0ELb1ELb1ELb0ELb0EfffEEv13SSMParamsBase --------------------------
	.section	.text._Z25selective_scan_fwd_kernelI32Selective_Scan_fwd_kernel_traitsILi128ELi16ELi1ELb0ELb1ELb1ELb0ELb0EfffEEv13SSMParamsBase,"ax",@progbits
	.align	128
        .global         _Z25selective_scan_fwd_kernelI32Selective_Scan_fwd_kernel_traitsILi128ELi16ELi1ELb0ELb1ELb1ELb0ELb0EfffEEv13SSMParamsBase
        .type           _Z25selective_scan_fwd_kernelI32Selective_Scan_fwd_kernel_traitsILi128ELi16ELi1ELb0ELb1ELb1ELb0ELb0EfffEEv13SSMParamsBase,@function
        .size           _Z25selective_scan_fwd_kernelI32Selective_Scan_fwd_kernel_traitsILi128ELi16ELi1ELb0ELb1ELb1ELb0ELb0EfffEEv13SSMParamsBase,(.L_x_7932 - _Z25selective_scan_fwd_kernelI32Selective_Scan_fwd_kernel_traitsILi128ELi16ELi1ELb0ELb1ELb1ELb0ELb0EfffEEv13SSMParamsBase)
        .other          _Z25selective_scan_fwd_kernelI32Selective_Scan_fwd_kernel_traitsILi128ELi16ELi1ELb0ELb1ELb1ELb0ELb0EfffEEv13SSMParamsBase,@"STO_CUDA_ENTRY STV_DEFAULT"
_Z25selective_scan_fwd_kernelI32Selective_Scan_fwd_kernel_traitsILi128ELi16ELi1ELb0ELb1ELb1ELb0ELb0EfffEEv13SSMParamsBase:
.text._Z25selective_scan_fwd_kernelI32Selective_Scan_fwd_kernel_traitsILi128ELi16ELi1ELb0ELb1ELb1ELb0ELb0EfffEEv13SSMParamsBase:
[----:B------:R-:W-:Y:S01]  /*0000*/  LDC R1, c[0x0][0x37c] ;  /* 0x0000df00ff017b82 */ /* 0x000fe20000000800 */
[----:B------:R-:W0:Y:S07]  /*0010*/  LDCU.64 UR4, c[0x0][0x4d8] ;  /* 0x00009b00ff0477ac */ /* 0x000e2e0008000a00 */
[----:B------:R-:W1:Y:S01]  /*0020*/  S2UR UR10, SR_CTAID.X ;  /* 0x00000000000a79c3 */ /* 0x000e620000002500 */
[----:B------:R-:W2:Y:S01]  /*0030*/  LDCU.64 UR36, c[0x0][0x358] ;  /* 0x00006b00ff2477ac */ /* 0x000ea20008000a00 */
[----:B------:R-:W3:Y:S01]  /*0040*/  LDCU.64 UR6, c[0x0][0x4d0] ;  /* 0x00009a00ff0677ac */ /* 0x000ee20008000a00 */
[----:B------:R-:W4:Y:S01]  /*0050*/  LDCU.64 UR14, c[0x0][0x3a0] ;  /* 0x00007400ff0e77ac */ /* 0x000f220008000a00 */
[----:B0-----:R-:W-:-:S04]  /*0060*/  UISETP.NE.U32.AND UP2, UPT, UR4, URZ, UPT ;  /* 0x000000ff0400728c */ /* 0x001fc8000bf45070 */
[----:B------:R-:W-:-:S06]  /*0070*/  UISETP.NE.AND.EX UP2, UPT, UR5, URZ, UPT, UP2 ;  /* 0x000000ff0500728c */ /* 0x000fcc000bf45320 */
[----:B------:R-:W-:-:S05]  /*0080*/  PLOP3.LUT P1, PT, PT, PT, UP2, 0x80, 0x8 ;  /* 0x000000000008781c */ /* 0x000fca0003f2f028 */
[----:B-1----:R-:W-:-:S04]  /*0090*/  @UP2 UIADD3 UR4, UP0, UPT, UR10, UR4, URZ ;  /* 0x000000040a042290 */ /* 0x002fc8000ff1e0ff */
[----:B------:R-:W-:Y:S02]  /*00a0*/  @UP2 UIADD3.X UR5, UPT, UPT, URZ, UR5, URZ, UP0, !UPT ;  /* 0x00000005ff052290 */ /* 0x000fe400087fe4ff */
[----:B------:R-:W-:-:S04]  /*00b0*/  IMAD.U32 R2, RZ, RZ, UR4 ;  /* 0x00000004ff027e24 */ /* 0x000fc8000f8e00ff */
[----:B------:R-:W-:-:S05]  /*00c0*/  IMAD.U32 R3, RZ, RZ, UR5 ;  /* 0x00000005ff037e24 */ /* 0x000fca000f8e00ff */
[----:B--2---:R0:W5:Y:S01]  /*00d0*/  @P1 LDG.E.U8 R6, desc[UR36][R2.64] ;  /* 0x0000002402061981 */ /* 0x004162000c1e1100 */
[----:B---3--:R-:W-:Y:S02]  /*00e0*/  UISETP.NE.U32.AND UP3, UPT, UR6, URZ, UPT ;  /* 0x000000ff0600728c */ /* 0x008fe4000bf65070 */
[----:B------:R-:W-:Y:S02]  /*00f0*/  UPLOP3.LUT UP1, UPT, UPT, UPT, UPT, 0x40, 0x4 ;  /* 0x000000000004789c */ /* 0x000fe40003f2e870 */
[----:B------:R-:W-:Y:S02]  /*0100*/  UISETP.NE.AND.EX UP3, UPT, UR7, URZ, UPT, UP3 ;  /* 0x000000ff0700728c */ /* 0x000fe4000bf65330 */
[----:B------:R-:W-:Y:S01]  /*0110*/  UPLOP3.LUT UP0, UPT, UPT, UPT, UPT, 0x80, 0x8 ;  /* 0x000000000008789c */ /* 0x000fe20003f0f070 */
[----:B------:R-:W-:Y:S01]  /*0120*/  UMOV UR4, URZ ;  /* 0x000000ff00047c82 */ /* 0x000fe20008000000 */
[----:B------:R-:W-:Y:S01]  /*0130*/  UMOV UR5, URZ ;  /* 0x000000ff00057c82 */ /* 0x000fe20008000000 */
[----:B------:R-:W-:-:S04]  /*0140*/  UMOV UR26, UR10 ;  /* 0x0000000a001a7c82 */ /* 0x000fc80008000000 */
[----:B0---4-:R-:W-:Y:S05]  /*0150*/  BRA.U !UP3, `(.L_x_0) ;  /* 0x000000010b707547 */ /* 0x011fea000b800000 */
[----:B------:R-:W0:Y:S02]  /*0160*/  LDCU.U8 UR4, c[0x0][0x3a9] ;  /* 0x00007520ff0477ac */ /* 0x000e240008000000 */
[----:B0-----:R-:W-:-:S06]  /*0170*/  UISETP.NE.AND UP0, UPT, UR4, URZ, UPT ;  /* 0x000000ff0400728c */ /* 0x001fcc000bf05270 */
[----:B------:R-:W-:-:S05]  /*0180*/  PLOP3.LUT P0, PT, PT, PT, UP0, 0x80, 0x8 ;  /* 0x000000000008781c */ /* 0x000fca0003f0f008 */
[----:B------:R-:W0:Y:S01]  /*0190*/  @UP0 LDCU.64 UR4, c[0x0][0x4f0] ;  /* 0x00009e00ff0407ac */ /* 0x000e220008000a00 */
[----:B------:R-:W1:Y:S01]  /*01a0*/  @UP0 LDCU.64 UR12, c[0x0][0x468] ;  /* 0x00008d00ff0c07ac */ /* 0x000e620008000a00 */
[----:B------:R-:W2:Y:S01]  /*01b0*/  @!UP0 LDCU.64 UR8, c[0x0][0x4d0] ;  /* 0x00009a00ff0887ac */ /* 0x000ea20008000a00 */
[----:B0-----:R-:W-:-:S06]  /*01c0*/  @UP0 UIMAD.WIDE.U32 UR4, UR10, 0x4, UR4 ;  /* 0x000000040a0408a5 */ /* 0x001fcc000f8e0004 */
[----:B------:R-:W-:Y:S01]  /*01d0*/  MOV R2, UR4 ;  /* 0x0000000400027c02 */ /* 0x000fe20008000f00 */
[----:B------:R-:W-:-:S05]  /*01e0*/  IMAD.U32 R3, RZ, RZ, UR5 ;  /* 0x00000005ff037e24 */ /* 0x000fca000f8e00ff */
[----:B------:R-:W3:Y:S02]  /*01f0*/  @P0 LDG.E R2, desc[UR36][R2.64] ;  /* 0x0000002402020981 */ /* 0x000ee4000c1e1900 */
[----:B---3--:R-:W-:-:S13]  /*0200*/  @P0 R2UR UR4, R2 ;  /* 0x00000000020402ca */ /* 0x008fda00000e0000 */
[----:B------:R-:W-:-:S04]  /*0210*/  @UP0 USHF.R.S32.HI UR5, URZ, 0x1f, UR4 ;  /* 0x0000001fff050899 */ /* 0x000fc80008011404 */
[----:B-1----:R-:W-:-:S04]  /*0220*/  @UP0 UIMAD.WIDE.U32 UR4, UR10, UR12, UR4 ;  /* 0x0000000c0a0402a5 */ /* 0x002fc8000f8e0004 */
[----:B------:R-:W-:Y:S02]  /*0230*/  @UP0 UIMAD UR5, UR10, UR13, UR5 ;  /* 0x0000000d0a0502a4 */ /* 0x000fe4000f8e0205 */
[----:B------:R-:W-:-:S04]  /*0240*/  @UP0 ULEA UR6, UP1, UR4, UR6, 0x2 ;  /* 0x0000000604060291 */ /* 0x000fc8000f8210ff */
[----:B------:R-:W-:Y:S02]  /*0250*/  @UP0 ULEA.HI.X UR7, UR4, UR7, UR5, 0x2, UP1 ;  /* 0x0000000704070291 */ /* 0x000fe400088f1405 */
[----:B--2---:R-:W-:Y:S01]  /*0260*/  @!UP0 UIMAD.WIDE.U32 UR4, UR10, 0x4, UR8 ;  /* 0x000000040a0488a5 */ /* 0x004fe2000f8e0008 */
[----:B------:R-:W-:-:S03]  /*0270*/  IMAD.U32 R2, RZ, RZ, UR6 ;  /* 0x00000006ff027e24 */ /* 0x000fc6000f8e00ff */
[----:B------:R-:W-:Y:S02]  /*0280*/  MOV R3, UR7 ;  /* 0x0000000700037c02 */ /* 0x000fe40008000f00 */
[----:B------:R-:W-:Y:S02]  /*0290*/  IMAD.U32 R4, RZ, RZ, UR4 ;  /* 0x00000004ff047e24 */ /* 0x000fe4000f8e00ff */
[----:B------:R-:W-:Y:S01]  /*02a0*/  IMAD.U32 R5, RZ, RZ, UR5 ;  /* 0x00000005ff057e24 */ /* 0x000fe2000f8e00ff */
[----:B------:R-:W2:Y:S01]  /*02b0*/  @P0 LDG.E R2, desc[UR36][R2.64] ;  /* 0x0000002402020981 */ /* 0x000ea2000c1e1900 */
[----:B------:R-:W-:Y:S01]  /*02c0*/  UPLOP3.LUT UP1, UPT, UPT, UPT, UPT, 0x80, 0x8 ;  /* 0x000000000008789c */ /* 0x000fe20003f2f070 */
[----:B------:R-:W0:Y:S02]  /*02d0*/  LDCU.64 UR4, c[0x0][0x4d0] ;  /* 0x00009a00ff0477ac */ /* 0x000e240008000a00 */
[----:B------:R-:W3:Y:S01]  /*02e0*/  @!P0 LDG.E R4, desc[UR36][R4.64] ;  /* 0x0000002404048981 */ /* 0x000ee2000c1e1900 */
[----:B------:R-:W-:Y:S01]  /*02f0*/  UPLOP3.LUT UP0, UPT, UPT, UPT, UPT, 0x40, 0x4 ;  /* 0x000000000004789c */ /* 0x000fe20003f0e870 */
[----:B--2---:R-:W-:-:S02]  /*0300*/  @P0 R2UR UR26, R2 ;  /* 0x00000000021a02ca */ /* 0x004fc400000e0000 */
[----:B0--3--:R-:W-:-:S15]  /*0310*/  @!P0 R2UR UR26, R4 ;  /* 0x00000000041a82ca */ /* 0x009fde00000e0000 */
.L_x_0:
[----:B------:R-:W-:Y:S01]  /*0320*/  UISETP.EQ.U32.AND UP3, UPT, UR26, UR14, UPT ;  /* 0x0000000e1a00728c */ /* 0x000fe2000bf62070 */
[----:B------:R-:W-:Y:S01]  /*0330*/  MOV R0, UR15 ;  /* 0x0000000f00007c02 */ /* 0x000fe20008000f00 */
[----:B------:R-:W-:Y:S01]  /*0340*/  USHF.R.S32.HI UR8, URZ, 0x1f, UR26 ;  /* 0x0000001fff087899 */ /* 0x000fe2000801141a */
[----:B------:R-:W-:-:S03]  /*0350*/  PLOP3.LUT P2, PT, PT, PT, UP1, 0x80, 0x8 ;  /* 0x000000000008781c */ /* 0x000fc60003f4f018 */
[----:B------:R-:W-:-:S04]  /*0360*/  PLOP3.LUT P0, PT, PT, PT, UP3, 0x80, 0x8 ;  /* 0x000000000008781c */ /* 0x000fc80003f0f038 */
[----:B------:R-:W-:-:S13]  /*0370*/  ISETP.EQ.AND.EX P0, PT, R0, UR8, PT, P0 ;  /* 0x0000000800007c0c */ /* 0x000fda000bf02300 */
[----:B------:R-:W-:Y:S05]  /*0380*/  @P2 EXIT P0 ;  /* 0x000000000000294d */ /* 0x000fea0000000000 */
[----:B------:R-:W0:Y:S01]  /*0390*/  LDCU UR24, c[0x0][0x394] ;  /* 0x00007280ff1877ac */ /* 0x000e220008000800 */
[----:B------:R-:W1:Y:S01]  /*03a0*/  S2R R3, SR_CTAID.Y ;  /* 0x0000000000037919 */ /* 0x000e620000002600 */
[----:B------:R-:W2:Y:S01]  /*03b0*/  S2UR UR11, SR_CTAID.Y ;  /* 0x00000000000b79c3 */ /* 0x000ea20000002600 */
[----:B------:R-:W-:Y:S01]  /*03c0*/  UMOV UR6, URZ ;  /* 0x000000ff00067c82 */ /* 0x000fe20008000000 */
[----:B------:R-:W3:Y:S01]  /*03d0*/  LDCU.128 UR16, c[0x0][0x400] ;  /* 0x00008000ff1077ac */ /* 0x000ee20008000c00 */
[----:B------:R-:W4:Y:S01]  /*03e0*/  LDCU.64 UR28, c[0x0][0x3c0] ;  /* 0x00007800ff1c77ac */ /* 0x000f220008000a00 */
[----:B------:R-:W2:Y:S01]  /*03f0*/  LDCU.64 UR38, c[0x0][0x3f8] ;  /* 0x00007f00ff2677ac */ /* 0x000ea20008000a00 */
[----:B------:R-:W2:Y:S01]  /*0400*/  LDCU.128 UR32, c[0x0][0x490] ;  /* 0x00009200ff2077ac */ /* 0x000ea20008000c00 */
[----:B0-----:R-:W-:Y:S01]  /*0410*/  IMAD.U32 R0, RZ, RZ, UR24 ;  /* 0x00000018ff007e24 */ /* 0x001fe2000f8e00ff */
[----:B------:R-:W0:Y:S04]  /*0420*/  LDCU.64 UR30, c[0x0][0x480] ;  /* 0x00009000ff1e77ac */ /* 0x000e280008000a00 */
[----:B------:R-:W-:-:S04]  /*0430*/  IABS R0, R0 ;  /* 0x0000000000007213 */ /* 0x000fc80000000000 */
[----:B------:R-:W-:Y:S01]  /*0440*/  R2UR UR23, R0 ;  /* 0x00000000001772ca */ /* 0x000fe200000e0000 */
[----:B----4-:R-:W-:-:S04]  /*0450*/  UIMAD.WIDE.U32 UR20, UR10, UR28, URZ ;  /* 0x0000001c0a1472a5 */ /* 0x010fc8000f8e00ff */
[----:B------:R-:W-:Y:S01]  /*0460*/  UIMAD UR21, UR10, UR29, UR21 ;  /* 0x0000001d0a1572a4 */ /* 0x000fe2000f8e0215 */
[----:B-1----:R-:W-:Y:S01]  /*0470*/  IABS R3, R3 ;  /* 0x0000000300037213 */ /* 0x002fe20000000000 */
[----:B------:R-:W1:Y:S03]  /*0480*/  LDCU.64 UR28, c[0x0][0x3d8] ;  /* 0x00007b00ff1c77ac */ /* 0x000e660008000a00 */
[----:B------:R-:W-:-:S03]  /*0490*/  R2UR UR22, R3 ;  /* 0x00000000031672ca */ /* 0x000fc600000e0000 */
[----:B------:R-:W4:Y:S08]  /*04a0*/  I2F.RP R0, UR23 ;  /* 0x0000001700007d06 */ /* 0x000f300008209400 */
[----:B----4-:R-:W4:Y:S02]  /*04b0*/  MUFU.RCP R0, R0 ;  /* 0x0000000000007308 */ /* 0x010f240000001000 */
[----:B----4-:R-:W-:-:S06]  /*04c0*/  VIADD R2, R0, 0xffffffe ;  /* 0x0ffffffe00027836 */ /* 0x010fcc0000000000 */
[----:B------:R-:W4:Y:S02]  /*04d0*/  F2I.FTZ.U32.TRUNC.NTZ R2, R2 ;  /* 0x0000000200027305 */ /* 0x000f24000021f000 */
[----:B----4-:R-:W-:-:S13]  /*04e0*/  R2UR UR7, R2 ;  /* 0x00000000020772ca */ /* 0x010fda00000e0000 */
[----:B------:R-:W-:-:S04]  /*04f0*/  UIADD3 UR9, UPT, UPT, URZ, -UR7, URZ ;  /* 0x80000007ff097290 */ /* 0x000fc8000fffe0ff */
[----:B------:R-:W-:-:S04]  /*0500*/  UIMAD UR9, UR9, UR23, URZ ;  /* 0x00000017090972a4 */ /* 0x000fc8000f8e02ff */
[----:B------:R-:W-:-:S04]  /*0510*/  UIMAD.WIDE.U32 UR6, UR7, UR9, UR6 ;  /* 0x00000009070672a5 */ /* 0x000fc8000f8e0006 */
[----:B------:R-:W-:-:S07]  /*0520*/  UIMAD.WIDE.U32 UR6, UR7, UR22, URZ ;  /* 0x00000016070672a5 */ /* 0x000fce000f8e00ff */
[----:B------:R-:W-:Y:S01]  /*0530*/  UMOV UR9, UR7 ;  /* 0x0000000700097c82 */ /* 0x000fe20008000000 */
[----:B---3--:R-:W-:Y:S02]  /*0540*/  UIMAD.WIDE.U32 UR6, UR10, UR16, URZ ;  /* 0x000000100a0672a5 */ /* 0x008fe4000f8e00ff */
[----:B------:R-:W-:Y:S02]  /*0550*/  UIADD3 UR12, UPT, UPT, -UR9, URZ, URZ ;  /* 0x000000ff090c7290 */ /* 0x000fe4000fffe1ff */
[----:B------:R-:W-:Y:S02]  /*0560*/  UIMAD UR7, UR10, UR17, UR7 ;  /* 0x000000110a0772a4 */ /* 0x000fe4000f8e0207 */
[----:B------:R-:W-:Y:S02]  /*0570*/  UIMAD UR22, UR23, UR12, UR22 ;  /* 0x0000000c171672a4 */ /* 0x000fe4000f8e0216 */
[----:B--2---:R-:W-:Y:S02]  /*0580*/  UIMAD.WIDE.U32 UR16, UR11, UR18, UR6 ;  /* 0x000000120b1072a5 */ /* 0x004fe4000f8e0006 */
[----:B------:R-:W-:-:S02]  /*0590*/  UISETP.GT.U32.AND UP4, UPT, UR23, UR22, UPT ;  /* 0x000000161700728c */ /* 0x000fc4000bf84070 */
[----:B------:R-:W-:Y:S01]  /*05a0*/  UIMAD UR25, UR11, UR19, UR17 ;  /* 0x000000130b1972a4 */ /* 0x000fe2000f8e0211 */
[----:B------:R-:W2:Y:S02]  /*05b0*/  LDCU.128 UR12, c[0x0][0x410] ;  /* 0x00008200ff0c77ac */ /* 0x000ea40008000c00 */
[----:B------:R-:W3:Y:S06]  /*05c0*/  LDCU.64 UR6, c[0x0][0x478] ;  /* 0x00008f00ff0677ac */ /* 0x000eec0008000a00 */
[----:B------:R-:W-:Y:S02]  /*05d0*/  @!UP4 UIADD3 UR22, UPT, UPT, UR22, -UR23, URZ ;  /* 0x800000171616c290 */ /* 0x000fe4000fffe0ff */
[----:B------:R-:W-:-:S02]  /*05e0*/  @!UP4 UIADD3 UR9, UPT, UPT, UR9, 0x1, URZ ;  /* 0x000000010909c890 */ /* 0x000fc4000fffe0ff */
[----:B------:R-:W-:Y:S02]  /*05f0*/  UISETP.GE.U32.AND UP3, UPT, UR22, UR23, UPT ;  /* 0x000000171600728c */ /* 0x000fe4000bf66070 */
[----:B--2---:R-:W-:-:S05]  /*0600*/  UIMAD.WIDE.U32 UR18, UR10, UR12, URZ ;  /* 0x0000000c0a1272a5 */ /* 0x004fca000f8e00ff */
[----:B------:R-:W2:Y:S01]  /*0610*/  LDCU.64 UR22, c[0x0][0x3e0] ;  /* 0x00007c00ff1677ac */ /* 0x000ea20008000a00 */
[----:B------:R-:W-:-:S03]  /*0620*/  ULOP3.LUT UR12, UR11, UR24, URZ, 0x3c, !UPT ;  /* 0x000000180b0c7292 */ /* 0x000fc6000f8e3cff */
[----:B------:R-:W-:Y:S02]  /*0630*/  @UP3 UIADD3 UR9, UPT, UPT, UR9, 0x1, URZ ;  /* 0x0000000109093890 */ /* 0x000fe4000fffe0ff */
[----:B------:R-:W-:Y:S02]  /*0640*/  UISETP.GE.AND UP4, UPT, UR12, URZ, UPT ;  /* 0x000000ff0c00728c */ /* 0x000fe4000bf86270 */
[----:B------:R-:W-:Y:S02]  /*0650*/  UISETP.NE.AND UP3, UPT, UR24, URZ, UPT ;  /* 0x000000ff1800728c */ /* 0x000fe4000bf65270 */
[----:B------:R-:W-:Y:S01]  /*0660*/  UIMAD UR13, UR10, UR13, UR19 ;  /* 0x0000000d0a0d72a4 */ /* 0x000fe2000f8e0213 */
[----:B------:R-:W-:-:S03]  /*0670*/  UMOV UR12, UR18 ;  /* 0x00000012000c7c82 */ /* 0x000fc60008000000 */
[----:B------:R-:W-:Y:S02]  /*0680*/  UIMAD.WIDE.U32 UR12, UR11, UR14, UR12 ;  /* 0x0000000e0b0c72a5 */ /* 0x000fe4000f8e000c */
[----:B--2---:R-:W-:Y:S02]  /*0690*/  UIMAD.WIDE.U32 UR18, UR10, UR22, URZ ;  /* 0x000000160a1272a5 */ /* 0x004fe4000f8e00ff */
[----:B------:R-:W-:Y:S02]  /*06a0*/  @!UP4 UIADD3 UR9, UPT, UPT, -UR9, URZ, URZ ;  /* 0x000000ff0909c290 */ /* 0x000fe4000fffe1ff */
[----:B------:R-:W-:Y:S02]  /*06b0*/  @!UP3 ULOP3.LUT UR9, URZ, UR24, URZ, 0x33, !UPT ;  /* 0x00000018ff09b292 */ /* 0x000fe4000f8e33ff */
[----:B------:R-:W-:Y:S02]  /*06c0*/  UIMAD UR19, UR10, UR23, UR19 ;  /* 0x000000170a1372a4 */ /* 0x000fe4000f8e0213 */
[----:B------:R-:W-:Y:S01]  /*06d0*/  USHF.R.S32.HI UR17, URZ, 0x1f, UR9 ;  /* 0x0000001fff117899 */ /* 0x000fe20008011409 */
[----:B------:R-:W2:Y:S03]  /*06e0*/  LDCU.U8 UR23, c[0x0][0x3a9] ;  /* 0x00007520ff1777ac */ /* 0x000ea60008000000 */
[----:B-1----:R-:W-:-:S02]  /*06f0*/  UIMAD UR22, UR17, UR28, URZ ;  /* 0x0000001c111672a4 */ /* 0x002fc4000f8e02ff */
[----:B------:R-:W-:Y:S02]  /*0700*/  UIMAD UR17, UR17, UR38, URZ ;  /* 0x00000026111172a4 */ /* 0x000fe4000f8e02ff */
[----:B------:R-:W-:Y:S02]  /*0710*/  UIMAD UR13, UR11, UR15, UR13 ;  /* 0x0000000f0b0d72a4 */ /* 0x000fe4000f8e020d */
[----:B------:R-:W-:Y:S02]  /*0720*/  ULEA UR24, UP3, UR16, UR32, 0x2 ;  /* 0x0000002010187291 */ /* 0x000fe4000f8610ff */
[----:B------:R-:W-:Y:S01]  /*0730*/  UIMAD.WIDE.U32 UR14, UR9, UR28, UR20 ;  /* 0x0000001c090e72a5 */ /* 0x000fe2000f8e0014 */
[----:B-----5:R-:W-:Y:S01]  /*0740*/  @P1 R2UR UR20, R6 ;  /* 0x00000000061412ca */ /* 0x020fe200000e0000 */
[----:B------:R-:W-:Y:S02]  /*0750*/  UIMAD.WIDE.U32 UR18, UR9, UR38, UR18 ;  /* 0x00000026091272a5 */ /* 0x000fe4000f8e0012 */
[----:B------:R-:W-:-:S02]  /*0760*/  UIMAD UR17, UR9, UR39, UR17 ;  /* 0x00000027091172a4 */ /* 0x000fc4000f8e0211 */
[----:B------:R-:W-:Y:S02]  /*0770*/  ULEA.HI.X UR25, UR16, UR33, UR25, 0x2, UP3 ;  /* 0x0000002110197291 */ /* 0x000fe400098f1419 */
[----:B---3--:R-:W-:Y:S02]  /*0780*/  ULEA UR32, UP3, UR14, UR6, 0x2 ;  /* 0x000000060e207291 */ /* 0x008fe4000f8610ff */
[----:B0-----:R-:W-:Y:S02]  /*0790*/  ULEA UR30, UP5, UR18, UR30, 0x2 ;  /* 0x0000001e121e7291 */ /* 0x001fe4000f8a10ff */
[----:B------:R-:W-:Y:S02]  /*07a0*/  UIADD3 UR6, UPT, UPT, UR19, UR17, URZ ;  /* 0x0000001113067290 */ /* 0x000fe4000fffe0ff */
[----:B------:R-:W-:Y:S02]  /*07b0*/  UIMAD UR22, UR9, UR29, UR22 ;  /* 0x0000001d091672a4 */ /* 0x000fe4000f8e0216 */
[----:B------:R-:W-:-:S02]  /*07c0*/  ULEA.HI.X UR31, UR18, UR31, UR6, 0x2, UP5 ;  /* 0x0000001f121f7291 */ /* 0x000fc4000a8f1406 */
[----:B--2---:R-:W-:Y:S02]  /*07d0*/  UISETP.NE.AND UP5, UPT, UR23, URZ, UPT ;  /* 0x000000ff1700728c */ /* 0x004fe4000bfa5270 */
[----:B------:R-:W-:Y:S02]  /*07e0*/  ULEA UR28, UP4, UR12, UR34, 0x2 ;  /* 0x000000220c1c7291 */ /* 0x000fe4000f8810ff */
[----:B------:R-:W-:Y:S02]  /*07f0*/  UIADD3 UR33, UPT, UPT, UR15, UR22, URZ ;  /* 0x000000160f217290 */ /* 0x000fe4000fffe0ff */
[----:B------:R-:W-:Y:S02]  /*0800*/  ULEA.HI.X UR35, UR12, UR35, UR13, 0x2, UP4 ;  /* 0x000000230c237291 */ /* 0x000fe4000a0f140d */
[----:B------:R-:W-:Y:S02]  /*0810*/  ULEA.HI.X UR33, UR14, UR7, UR33, 0x2, UP3 ;  /* 0x000000070e217291 */ /* 0x000fe400098f1421 */
[----:B------:R-:W-:Y:S01]  /*0820*/  UISETP.NE.AND UP2, UPT, UR20, URZ, UP2 ;  /* 0x000000ff1400728c */ /* 0x000fe20009745270 */
[----:B------:R-:W-:Y:S10]  /*0830*/  BRA.U !UP5, `(.L_x_1) ;  /* 0x000000010d1c7547 */ /* 0x000ff4000b800000 */
[----:B------:R-:W0:Y:S01]  /*0840*/  LDCU.64 UR8, c[0x0][0x458] ;  /* 0x00008b00ff0877ac */ /* 0x000e220008000a00 */
[----:B------:R-:W1:Y:S01]  /*0850*/  LDCU.64 UR12, c[0x0][0x4b0] ;  /* 0x00009600ff0c77ac */ /* 0x000e620008000a00 */
[----:B0-----:R-:W-:-:S04]  /*0860*/  UIMAD.WIDE.U32 UR6, UR11, UR8, URZ ;  /* 0x000000080b0672a5 */ /* 0x001fc8000f8e00ff */
[----:B------:R-:W-:Y:S02]  /*0870*/  UIMAD UR27, UR11, UR9, UR7 ;  /* 0x000000090b1b72a4 */ /* 0x000fe4000f8e0207 */
[----:B-1----:R-:W-:-:S04]  /*0880*/  ULEA UR29, UP3, UR6, UR12, 0x2 ;  /* 0x0000000c061d7291 */ /* 0x002fc8000f8610ff */
[----:B------:R-:W-:Y:S01]  /*0890*/  ULEA.HI.X UR27, UR6, UR13, UR27, 0x2, UP3 ;  /* 0x0000000d061b7291 */ /* 0x000fe200098f141b */
[----:B------:R-:W-:Y:S11]  /*08a0*/  BRA `(.L_x_2) ;  /* 0x0000000000287947 */ /* 0x000ff60003800000 */
.L_x_1:
[----:B------:R-:W0:Y:S01]  /*08b0*/  LDCU.128 UR12, c[0x0][0x450] ;  /* 0x00008a00ff0c77ac */ /* 0x000e220008000c00 */
[----:B------:R-:W1:Y:S01]  /*08c0*/  LDCU.64 UR16, c[0x0][0x4b0] ;  /* 0x00009600ff1077ac */ /* 0x000e620008000a00 */
[----:B0-----:R-:W-:Y:S02]  /*08d0*/  UIMAD UR8, UR8, UR12, URZ ;  /* 0x0000000c080872a4 */ /* 0x001fe4000f8e02ff */
[----:B------:R-:W-:Y:S02]  /*08e0*/  UIMAD.WIDE.U32 UR6, UR26, UR12, URZ ;  /* 0x0000000c1a0672a5 */ /* 0x000fe4000f8e00ff */
[----:B------:R-:W-:-:S04]  /*08f0*/  UIMAD UR8, UR26, UR13, UR8 ;  /* 0x0000000d1a0872a4 */ /* 0x000fc8000f8e0208 */
[----:B------:R-:W-:-:S04]  /*0900*/  UIADD3 UR7, UPT, UPT, UR7, UR8, URZ ;  /* 0x0000000807077290 */ /* 0x000fc8000fffe0ff */
[----:B------:R-:W-:-:S04]  /*0910*/  UIMAD.WIDE.U32 UR6, UR11, UR14, UR6 ;  /* 0x0000000e0b0672a5 */ /* 0x000fc8000f8e0006 */
[----:B------:R-:W-:Y:S02]  /*0920*/  UIMAD UR15, UR11, UR15, UR7 ;  /* 0x0000000f0b0f72a4 */ /* 0x000fe4000f8e0207 */
[----:B-1----:R-:W-:-:S04]  /*0930*/  ULEA UR29, UP3, UR6, UR16, 0x2 ;  /* 0x00000010061d7291 */ /* 0x002fc8000f8610ff */
[----:B------:R-:W-:-:S12]  /*0940*/  ULEA.HI.X UR27, UR6, UR17, UR15, 0x2, UP3 ;  /* 0x00000011061b7291 */ /* 0x000fd800098f140f */
.L_x_2:
[----:B------:R-:W-:Y:S01]  /*0950*/  UPLOP3.LUT UP1, UPT, UP1, UP0, UPT, 0x20, 0x2 ;  /* 0x000000000002789c */ /* 0x000fe20000f20470 */
[----:B------:R-:W0:Y:S03]  /*0960*/  LDCU.64 UR16, c[0x0][0x468] ;  /* 0x00008d00ff1077ac */ /* 0x000e260008000a00 */
[----:B------:R-:W-:Y:S01]  /*0970*/  UISETP.EQ.OR UP6, UPT, UR23, URZ, !UP1 ;  /* 0x000000ff1700728c */ /* 0x000fe2000cfc2670 */
[----:B------:R-:W1:Y:S05]  /*0980*/  LDCU.64 UR8, c[0x0][0x488] ;  /* 0x00009100ff0877ac */ /* 0x000e6a0008000a00 */
[----:B------:R-:W-:Y:S01]  /*0990*/  PLOP3.LUT P2, PT, PT, PT, UP6, 0x80, 0x8 ;  /* 0x000000000008781c */ /* 0x000fe20003f4f068 */
[----:B------:R-:W2:Y:S04]  /*09a0*/  LDCU.64 UR14, c[0x0][0x4e0] ;  /* 0x00009c00ff0e77ac */ /* 0x000ea80008000a00 */
[----:B------:R-:W3:Y:S01]  /*09b0*/  @!UP6 LDCU.64 UR6, c[0x0][0x4f0] ;  /* 0x00009e00ff06e7ac */ /* 0x000ee20008000a00 */
[----:B------:R-:W4:Y:S01]  /*09c0*/  LDCU.64 UR12, c[0x0][0x4a0] ;  /* 0x00009400ff0c77ac */ /* 0x000f220008000a00 */
[----:B---3--:R-:W-:-:S04]  /*09d0*/  @!UP6 ULEA UR6, UP3, UR10, UR6, 0x2 ;  /* 0x000000060a06e291 */ /* 0x008fc8000f8610ff */
[----:B------:R-:W-:Y:S02]  /*09e0*/  @!UP6 ULEA.HI.X UR7, UR10, UR7, URZ, 0x2, UP3 ;  /* 0x000000070a07e291 */ /* 0x000fe400098f14ff */
[----:B------:R-:W-:-:S04]  /*09f0*/  MOV R2, UR6 ;  /* 0x0000000600027c02 */ /* 0x000fc80008000f00 */
[----:B------:R-:W-:-:S05]  /*0a00*/  IMAD.U32 R3, RZ, RZ, UR7 ;  /* 0x00000007ff037e24 */ /* 0x000fca000f8e00ff */
[----:B------:R-:W3:Y:S01]  /*0a10*/  @!P2 LDG.E R2, desc[UR36][R2.64] ;  /* 0x000000240202a981 */ /* 0x000ee2000c1e1900 */
[----:B0-----:R-:W-:Y:S02]  /*0a20*/  UIMAD.WIDE.U32 UR6, UR10, UR16, URZ ;  /* 0x000000100a0672a5 */ /* 0x001fe4000f8e00ff */
[----:B-1----:R-:W-:Y:S02]  /*0a30*/  UISETP.NE.U32.AND UP3, UPT, UR8, URZ, UPT ;  /* 0x000000ff0800728c */ /* 0x002fe4000bf65070 */
[----:B------:R-:W-:Y:S02]  /*0a40*/  UIMAD UR7, UR10, UR17, UR7 ;  /* 0x000000110a0772a4 */ /* 0x000fe4000f8e0207 */
[----:B------:R-:W-:Y:S02]  /*0a50*/  ULEA UR20, UP4, UR6, UR4, 0x2 ;  /* 0x0000000406147291 */ /* 0x000fe4000f8810ff */
[----:B------:R-:W-:Y:S02]  /*0a60*/  UISETP.NE.AND.EX UP3, UPT, UR9, URZ, UPT, UP3 ;  /* 0x000000ff0900728c */ /* 0x000fe4000bf65330 */
[----:B------:R-:W-:-:S02]  /*0a70*/  ULEA.HI.X UR5, UR6, UR5, UR7, 0x2, UP4 ;  /* 0x0000000506057291 */ /* 0x000fc4000a0f1407 */
[----:B------:R-:W-:Y:S02]  /*0a80*/  USEL UR20, UR20, URZ, !UP0 ;  /* 0x000000ff14147287 */ /* 0x000fe4000c000000 */
[----:B------:R-:W-:Y:S01]  /*0a90*/  USEL UR21, UR5, URZ, !UP0 ;  /* 0x000000ff05157287 */ /* 0x000fe2000c000000 */
[----:B------:R-:W-:Y:S01]  /*0aa0*/  PLOP3.LUT P0, PT, PT, PT, UP3, 0x80, 0x8 ;  /* 0x000000000008781c */ /* 0x000fe20003f0f038 */
[----:B--2---:R-:W-:Y:S02]  /*0ab0*/  UISETP.NE.U32.AND UP0, UPT, UR14, URZ, UPT ;  /* 0x000000ff0e00728c */ /* 0x004fe4000bf05070 */
[----:B----4-:R-:W-:Y:S02]  /*0ac0*/  UISETP.NE.U32.AND UP4, UPT, UR12, URZ, UPT ;  /* 0x000000ff0c00728c */ /* 0x010fe4000bf85070 */
[----:B------:R-:W-:Y:S02]  /*0ad0*/  UISETP.NE.AND.EX UP0, UPT, UR15, URZ, UPT, UP0 ;  /* 0x000000ff0f00728c */ /* 0x000fe4000bf05300 */
[----:B------:R-:W-:-:S02]  /*0ae0*/  UISETP.NE.AND.EX UP4, UPT, UR13, URZ, UPT, UP4 ;  /* 0x000000ff0d00728c */ /* 0x000fc4000bf85340 */
[----:B------:R-:W-:-:S04]  /*0af0*/  UISETP.EQ.OR UP0, UPT, UR23, URZ, !UP0 ;  /* 0x000000ff1700728c */ /* 0x000fc8000c702670 */
[----:B------:R-:W-:Y:S02]  /*0b00*/  PLOP3.LUT P1, PT, PT, PT, UP4, 0x80, 0x8 ;  /* 0x000000000008781c */ /* 0x000fe40003f2f048 */
[----:B------:R-:W-:Y:S02]  /*0b10*/  PLOP3.LUT P3, PT, PT, PT, UP0, 0x80, 0x8 ;  /* 0x000000000008781c */ /* 0x000fe40003f6f008 */
[----:B---3--:R-:W-:-:S13]  /*0b20*/  @!P2 R2UR UR4, R2 ;  /* 0x000000000204a2ca */ /* 0x008fda00000e0000 */
[----:B------:R-:W-:Y:S02]  /*0b30*/  @!UP6 UIMAD.WIDE UR4, UR4, 0x4, UR20 ;  /* 0x000000040404e8a5 */ /* 0x000fe4000f8e0214 */
[----:B------:R-:W-:-:S04]  /*0b40*/  @UP3 ULEA UR6, UP6, UR11, UR8, 0x2 ;  /* 0x000000080b063291 */ /* 0x000fc8000f8c10ff */
[----:B------:R-:W-:Y:S02]  /*0b50*/  @UP3 ULEA.HI.X UR7, UR11, UR9, URZ, 0x2, UP6 ;  /* 0x000000090b073291 */ /* 0x000fe4000b0f14ff */
[----:B------:R-:W-:Y:S01]  /*0b60*/  @UP4 ULEA UR8, UP6, UR11, UR12, 0x2 ;  /* 0x0000000c0b084291 */ /* 0x000fe2000f8c10ff */
[----:B------:R-:W-:Y:S01]  /*0b70*/  IMAD.U32 R2, RZ, RZ, UR6 ;  /* 0x00000006ff027e24 */ /* 0x000fe2000f8e00ff */
[----:B------:R-:W-:Y:S02]  /*0b80*/  @!UP0 ULEA UR12, UP3, UR10, UR14, 0x2 ;  /* 0x0000000e0a0c8291 */ /* 0x000fe4000f8610ff */
[----:B------:R-:W-:Y:S01]  /*0b90*/  @UP4 ULEA.HI.X UR9, UR11, UR13, URZ, 0x2, UP6 ;  /* 0x0000000d0b094291 */ /* 0x000fe2000b0f14ff */
[----:B------:R-:W-:Y:S01]  /*0ba0*/  MOV R6, UR4 ;  /* 0x0000000400067c02 */ /* 0x000fe20008000f00 */
[----:B------:R-:W-:Y:S01]  /*0bb0*/  @!UP0 ULEA.HI.X UR13, UR10, UR15, URZ, 0x2, UP3 ;  /* 0x0000000f0a0d8291 */ /* 0x000fe200098f14ff */
[----:B------:R-:W-:Y:S01]  /*0bc0*/  IMAD.U32 R4, RZ, RZ, UR8 ;  /* 0x00000008ff047e24 */ /* 0x000fe2000f8e00ff */
[----:B------:R-:W-:Y:S01]  /*0bd0*/  MOV R3, UR7 ;  /* 0x0000000700037c02 */ /* 0x000fe20008000f00 */
[----:B------:R-:W-:Y:S01]  /*0be0*/  IMAD.U32 R8, RZ, RZ, UR12 ;  /* 0x0000000cff087e24 */ /* 0x000fe2000f8e00ff */
[----:B------:R-:W0:Y:S01]  /*0bf0*/  LDCU.64 UR14, c[0x0][0x500] ;  /* 0x0000a000ff0e77ac */ /* 0x000e220008000a00 */
[----:B------:R-:W-:Y:S01]  /*0c00*/  IMAD.U32 R5, RZ, RZ, UR9 ;  /* 0x00000009ff057e24 */ /* 0x000fe2000f8e00ff */
[----:B------:R-:W-:Y:S01]  /*0c10*/  MOV R9, UR13 ;  /* 0x0000000d00097c02 */ /* 0x000fe20008000f00 */
[----:B------:R-:W-:Y:S01]  /*0c20*/  IMAD.U32 R7, RZ, RZ, UR5 ;  /* 0x00000005ff077e24 */ /* 0x000fe2000f8e00ff */
[----:B------:R-:W2:Y:S01]  /*0c30*/  @P0 LDG.E R2, desc[UR36][R2.64] ;  /* 0x0000002402020981 */ /* 0x000ea2000c1e1900 */
[----:B------:R-:W1:Y:S03]  /*0c40*/  LDCU.64 UR6, c[0x0][0x4f8] ;  /* 0x00009f00ff0677ac */ /* 0x000e660008000a00 */
[----:B------:R-:W3:Y:S01]  /*0c50*/  @P1 LDG.E R4, desc[UR36][R4.64] ;  /* 0x0000002404041981 */ /* 0x000ee2000c1e1900 */
[----:B------:R-:W4:Y:S03]  /*0c60*/  LDCU UR13, c[0x0][0x3ac] ;  /* 0x00007580ff0d77ac */ /* 0x000f260008000800 */
[----:B------:R-:W5:Y:S04]  /*0c70*/  @!P2 LDG.E R6, desc[UR36][R6.64] ;  /* 0x000000240606a981 */ /* 0x000f68000c1e1900 */
[----:B------:R-:W5:Y:S01]  /*0c80*/  @!P3 LDG.E R8, desc[UR36][R8.64] ;  /* 0x000000240808b981 */ /* 0x000f62000c1e1900 */
[----:B------:R-:W-:Y:S01]  /*0c90*/  UMOV UR4, URZ ;  /* 0x000000ff00047c82 */ /* 0x000fe20008000000 */
[----:B0-----:R-:W-:Y:S01]  /*0ca0*/  UISETP.NE.U32.AND UP0, UPT, UR14, URZ, UPT ;  /* 0x000000ff0e00728c */ /* 0x001fe2000bf05070 */
[----:B------:R-:W-:Y:S01]  /*0cb0*/  UMOV UR5, URZ ;  /* 0x000000ff00057c82 */ /* 0x000fe20008000000 */
[----:B------:R-:W-:-:S02]  /*0cc0*/  UMOV UR9, URZ ;  /* 0x000000ff00097c82 */ /* 0x000fc40008000000 */
[----:B------:R-:W-:Y:S02]  /*0cd0*/  UISETP.NE.AND.EX UP0, UPT, UR15, URZ, UPT, UP0 ;  /* 0x000000ff0f00728c */ /* 0x000fe4000bf05300 */
[----:B-1----:R-:W-:Y:S02]  /*0ce0*/  UISETP.EQ.U32.AND UP3, UPT, UR6, URZ, UPT ;  /* 0x000000ff0600728c */ /* 0x002fe4000bf62070 */
[----:B----4-:R-:W-:Y:S02]  /*0cf0*/  USEL UR13, UR13, 0x800, UP5 ;  /* 0x000008000d0d7887 */ /* 0x010fe4000a800000 */
[----:B------:R-:W-:Y:S01]  /*0d00*/  UISETP.EQ.OR.EX UP0, UPT, UR7, URZ, !UP0, UP3 ;  /* 0x000000ff0700728c */ /* 0x000fe2000c702730 */
[----:B--2---:R-:W-:Y:S02]  /*0d10*/  @P0 R2UR UR4, R2 ;  /* 0x00000000020402ca */ /* 0x004fe400000e0000 */
[----:B---3--:R-:W-:Y:S02]  /*0d20*/  @P1 R2UR UR5, R4 ;  /* 0x00000000040512ca */ /* 0x008fe400000e0000 */
[----:B-----5:R-:W-:-:S02]  /*0d30*/  @!P2 R2UR UR26, R6 ;  /* 0x00000000061aa2ca */ /* 0x020fc400000e0000 */
[----:B------:R-:W-:Y:S02]  /*0d40*/  @!P3 R2UR UR9, R8 ;  /* 0x000000000809b2ca */ /* 0x000fe400000e0000 */
[----:B------:R-:W-:-:S13]  /*0d50*/  BRA.U UP0, `(.L_x_3) ;  /* 0x00000001008c7547 */ /* 0x000fda000b800000 */
[----:B------:R-:W-:-:S06]  /*0d60*/  UISETP.NE.AND UP0, UPT, UR10, URZ, UPT ;  /* 0x000000ff0a00728c */ /* 0x000fcc000bf05270 */
[----:B------:R-:W-:-:S05]  /*0d70*/  PLOP3.LUT P0, PT, PT, PT, UP0, 0x80, 0x8 ;  /* 0x000000000008781c */ /* 0x000fca0003f0f008 */
[----:B------:R-:W0:Y:S01]  /*0d80*/  @UP0 LDCU.64 UR6, c[0x0][0x500] ;  /* 0x0000a000ff0607ac */ /* 0x000e220008000a00 */
[----:B------:R-:W-:-:S04]  /*0d90*/  @UP0 UIADD3 UR8, UPT, UPT, UR10, -0x1, URZ ;  /* 0xffffffff0a080890 */ /* 0x000fc8000fffe0ff */
[----:B0-----:R-:W-:-:S06]  /*0da0*/  @UP0 UIMAD.WIDE.U32 UR6, UR8, 0x4, UR6 ;  /* 0x00000004080608a5 */ /* 0x001fcc000f8e0006 */
[----:B------:R-:W-:Y:S02]  /*0db0*/  IMAD.U32 R4, RZ, RZ, UR6 ;  /* 0x00000006ff047e24 */ /* 0x000fe4000f8e00ff */
[----:B------:R-:W-:-:S03]  /*0dc0*/  IMAD.U32 R5, RZ, RZ, UR7 ;  /* 0x00000007ff057e24 */ /* 0x000fc6000f8e00ff */
[----:B------:R-:W0:Y:S02]  /*0dd0*/  LDCU.64 UR6, c[0x0][0x4f8] ;  /* 0x00009f00ff0677ac */ /* 0x000e240008000a00 */
[----:B------:R-:W2:Y:S01]  /*0de0*/  @P0 LDG.E R4, desc[UR36][R4.64] ;  /* 0x0000002404040981 */ /* 0x000ea2000c1e1900 */
[----:B------:R-:W-:Y:S01]  /*0df0*/  UMOV UR8, URZ ;  /* 0x000000ff00087c82 */ /* 0x000fe20008000000 */
[----:B--2---:R-:W-:-:S13]  /*0e00*/  @P0 R2UR UR12, R4 ;  /* 0x00000000040c02ca */ /* 0x004fda00000e0000 */
[----:B------:R-:W-:Y:S02]  /*0e10*/  @UP0 UIADD3 UR8, UPT, UPT, UR12, 0x1, URZ ;  /* 0x000000010c080890 */ /* 0x000fe4000fffe0ff */
[----:B------:R-:W-:Y:S02]  /*0e20*/  ULEA UR12, UP0, UR10, UR14, 0x2 ;  /* 0x0000000e0a0c7291 */ /* 0x000fe4000f8010ff */
[----:B0-----:R-:W-:Y:S02]  /*0e30*/  UIMAD.WIDE UR6, UR8, 0x4, UR6 ;  /* 0x00000004080678a5 */ /* 0x001fe4000f8e0206 */
[----:B------:R-:W-:Y:S02]  /*0e40*/  ULEA.HI.X UR14, UR10, UR15, URZ, 0x2, UP0 ;  /* 0x0000000f0a0e7291 */ /* 0x000fe400080f14ff */
[----:B------:R-:W-:Y:S02]  /*0e50*/  IMAD.U32 R2, RZ, RZ, UR12 ;  /* 0x0000000cff027e24 */ /* 0x000fe4000f8e00ff */
[----:B------:R-:W-:Y:S01]  /*0e60*/  MOV R6, UR6 ;  /* 0x0000000600067c02 */ /* 0x000fe20008000f00 */
[----:B------:R-:W-:Y:S01]  /*0e70*/  IMAD.U32 R7, RZ, RZ, UR7 ;  /* 0x00000007ff077e24 */ /* 0x000fe2000f8e00ff */
[----:B------:R-:W-:-:S04]  /*0e80*/  MOV R3, UR14 ;  /* 0x0000000e00037c02 */ /* 0x000fc80008000f00 */
[----:B------:R-:W2:Y:S04]  /*0e90*/  LDG.E R4, desc[UR36][R6.64+0x4] ;  /* 0x0000042406047981 */ /* 0x000ea8000c1e1900 */
[----:B------:R-:W3:Y:S04]  /*0ea0*/  LDG.E R0, desc[UR36][R6.64] ;  /* 0x0000002406007981 */ /* 0x000ee8000c1e1900 */
[----:B------:R-:W4:Y:S01]  /*0eb0*/  LDG.E R2, desc[UR36][R2.64] ;  /* 0x0000002402027981 */ /* 0x000f22000c1e1900 */
[----:B--2---:R-:W-:Y:S02]  /*0ec0*/  R2UR UR7, R4 ;  /* 0x00000000040772ca */ /* 0x004fe400000e0000 */
[----:B---3--:R-:W-:-:S02]  /*0ed0*/  R2UR UR12, R0 ;  /* 0x00000000000c72ca */ /* 0x008fc400000e0000 */
[----:B----4-:R-:W-:-:S11]  /*0ee0*/  R2UR UR6, R2 ;  /* 0x00000000020672ca */ /* 0x010fd600000e0000 */
[----:B------:R-:W-:-:S04]  /*0ef0*/  UIADD3 UR7, UPT, UPT, UR7, -UR12, URZ ;  /* 0x8000000c07077290 */ /* 0x000fc8000fffe0ff */
[----:B------:R-:W-:Y:S02]  /*0f00*/  UISETP.GT.AND UP3, UPT, UR13, UR7, UPT ;  /* 0x000000070d00728c */ /* 0x000fe4000bf64270 */
[----:B------:R-:W-:Y:S02]  /*0f10*/  UIADD3 UR6, UPT, UPT, UR6, -UR8, URZ ;  /* 0x8000000806067290 */ /* 0x000fe4000fffe0ff */
[----:B------:R-:W-:Y:S02]  /*0f20*/  UIADD3 UR7, UPT, UPT, -UR7, UR13, URZ ;  /* 0x0000000d07077290 */ /* 0x000fe4000fffe1ff */
[----:B------:R-:W-:Y:S02]  /*0f30*/  UISETP.GT.AND UP0, UPT, UR6, URZ, UPT ;  /* 0x000000ff0600728c */ /* 0x000fe4000bf04270 */
[----:B------:R-:W-:Y:S02]  /*0f40*/  USEL UR7, UR7, URZ, UP3 ;  /* 0x000000ff07077287 */ /* 0x000fe40009800000 */
[----:B------:R-:W-:-:S02]  /*0f50*/  UIADD3 UR34, UPT, UPT, UR6, 0x1, URZ ;  /* 0x0000000106227890 */ /* 0x000fc4000fffe0ff */
[----:B------:R-:W-:-:S04]  /*0f60*/  USEL UR7, UR7, URZ, UP0 ;  /* 0x000000ff07077287 */ /* 0x000fc80008000000 */
[----:B------:R-:W-:Y:S01]  /*0f70*/  UIMAD UR9, UR9, UR13, UR7 ;  /* 0x0000000d090972a4 */ /* 0x000fe2000f8e0207 */
[----:B------:R-:W-:Y:S11]  /*0f80*/  BRA `(.L_x_4) ;  /* 0x0000000000907947 */ /* 0x000ff60003800000 */
.L_x_3:
[----:B------:R-:W-:Y:S01]  /*0f90*/  IMAD.U32 R3, RZ, RZ, UR13 ;  /* 0x0000000dff037e24 */ /* 0x000fe2000f8e00ff */
[----:B------:R-:W0:Y:S04]  /*0fa0*/  LDCU UR8, c[0x0][0x388] ;  /* 0x00007100ff0877ac */ /* 0x000e280008000800 */
[-C--:B------:R-:W-:Y:S01]  /*0fb0*/  IABS R0, R3.reuse ;  /* 0x0000000300007213 */ /* 0x080fe20000000000 */
[----:B------:R-:W-:Y:S01]  /*0fc0*/  UMOV UR6, URZ ;  /* 0x000000ff00067c82 */ /* 0x000fe20008000000 */
[----:B------:R-:W-:Y:S02]  /*0fd0*/  IABS R5, R3 ;  /* 0x0000000300057213 */ /* 0x000fe40000000000 */
[----:B------:R-:W-:Y:S01]  /*0fe0*/  R2UR UR14, R0 ;  /* 0x00000000000e72ca */ /* 0x000fe200000e0000 */
[----:B0-----:R-:W-:-:S12]  /*0ff0*/  UIADD3 UR8, UPT, UPT, UR13, -0x1, UR8 ;  /* 0xffffffff0d087890 */ /* 0x001fd8000fffe008 */
[----:B------:R-:W0:Y:S01]  /*1000*/  I2F.RP R0, UR14 ;  /* 0x0000000e00007d06 */ /* 0x000e220008209400 */
[----:B------:R-:W-:Y:S01]  /*1010*/  MOV R4, UR8 ;  /* 0x0000000800047c02 */ /* 0x000fe20008000f00 */
[----:B------:R-:W-:-:S03]  /*1020*/  ULOP3.LUT UR8, UR8, UR13, URZ, 0x3c, !UPT ;  /* 0x0000000d08087292 */ /* 0x000fc6000f8e3cff */
[----:B------:R-:W-:-:S05]  /*1030*/  IABS R4, R4 ;  /* 0x0000000400047213 */ /* 0x000fca0000000000 */
[----:B------:R-:W-:Y:S01]  /*1040*/  IMAD.MOV.U32 R3, RZ, RZ, R4 ;  /* 0x000000ffff037224 */ /* 0x000fe200078e0004 */
[----:B0-----:R-:W0:Y:S04]  /*1050*/  MUFU.RCP R0, R0 ;  /* 0x0000000000007308 */ /* 0x001e280000001000 */
[----:B------:R-:W-:Y:S01]  /*1060*/  R2UR UR12, R3 ;  /* 0x00000000030c72ca */ /* 0x000fe200000e0000 */
[----:B0-----:R-:W-:Y:S02]  /*1070*/  VIADD R2, R0, 0xffffffe ;  /* 0x0ffffffe00027836 */ /* 0x001fe40000000000 */
[----:B------:R-:W-:-:S04]  /*1080*/  IMAD.MOV R0, RZ, RZ, -R5 ;  /* 0x000000ffff007224 */ /* 0x000fc800078e0a05 */
[----:B------:R-:W0:Y:S02]  /*1090*/  F2I.FTZ.U32.TRUNC.NTZ R2, R2 ;  /* 0x0000000200027305 */ /* 0x000e24000021f000 */
[----:B0-----:R-:W-:-:S13]  /*10a0*/  R2UR UR7, R2 ;  /* 0x00000000020772ca */ /* 0x001fda00000e0000 */
[----:B------:R-:W-:-:S04]  /*10b0*/  UIADD3 UR9, UPT, UPT, URZ, -UR7, URZ ;  /* 0x80000007ff097290 */ /* 0x000fc8000fffe0ff */
[----:B------:R-:W-:-:S04]  /*10c0*/  UIMAD UR9, UR9, UR14, URZ ;  /* 0x0000000e090972a4 */ /* 0x000fc8000f8e02ff */
[----:B------:R-:W-:-:S03]  /*10d0*/  UIMAD.WIDE.U32 UR6, UR7, UR9, UR6 ;  /* 0x00000009070672a5 */ /* 0x000fc6000f8e0006 */
[----:B------:R-:W-:Y:S01]  /*10e0*/  R2UR UR9, R0 ;  /* 0x00000000000972ca */ /* 0x000fe200000e0000 */
[----:B------:R-:W-:-:S12]  /*10f0*/  UIMAD.WIDE.U32 UR6, UR7, UR12, URZ ;  /* 0x0000000c070672a5 */ /* 0x000fd8000f8e00ff */
[----:B------:R-:W-:-:S03]  /*1100*/  UIMAD UR6, UR7, UR9, UR12 ;  /* 0x00000009070672a4 */ /* 0x000fc6000f8e020c */
[----:B------:R-:W-:Y:S01]  /*1110*/  UMOV UR9, URZ ;  /* 0x000000ff00097c82 */ /* 0x000fe20008000000 */
[----:B------:R-:W-:-:S11]  /*1120*/  UISETP.GT.U32.AND UP3, UPT, UR14, UR6, UPT ;  /* 0x000000060e00728c */ /* 0x000fd6000bf64070 */
[----:B------:R-:W-:Y:S02]  /*1130*/  @!UP3 UIADD3 UR6, UPT, UPT, UR6, -UR14, URZ ;  /* 0x8000000e0606b290 */ /* 0x000fe4000fffe0ff */
[----:B------:R-:W-:Y:S02]  /*1140*/  @!UP3 UIADD3 UR7, UPT, UPT, UR7, 0x1, URZ ;  /* 0x000000010707b890 */ /* 0x000fe4000fffe0ff */
[----:B------:R-:W-:Y:S02]  /*1150*/  UISETP.GE.U32.AND UP0, UPT, UR6, UR14, UPT ;  /* 0x0000000e0600728c */ /* 0x000fe4000bf06070 */
[----:B------:R-:W-:-:S03]  /*1160*/  UISETP.GE.AND UP3, UPT, UR8, URZ, UPT ;  /* 0x000000ff0800728c */ /* 0x000fc6000bf66270 */
[----:B------:R-:W-:-:S06]  /*1170*/  UMOV UR8, URZ ;  /* 0x000000ff00087c82 */ /* 0x000fcc0008000000 */
[----:B------:R-:W-:Y:S02]  /*1180*/  @UP0 UIADD3 UR7, UPT, UPT, UR7, 0x1, URZ ;  /* 0x0000000107070890 */ /* 0x000fe4000fffe0ff */
[----:B------:R-:W-:Y:S02]  /*1190*/  UISETP.NE.AND UP0, UPT, UR13, URZ, UPT ;  /* 0x000000ff0d00728c */ /* 0x000fe4000bf05270 */
[----:B------:R-:W-:-:S09]  /*11a0*/  @!UP3 UIADD3 UR7, UPT, UPT, -UR7, URZ, URZ ;  /* 0x000000ff0707b290 */ /* 0x000fd2000fffe1ff */
[----:B------:R-:W-:-:S07]  /*11b0*/  @!UP0 ULOP3.LUT UR7, URZ, UR13, URZ, 0x33, !UPT ;  /* 0x0000000dff078292 */ /* 0x000fce000f8e33ff */
[----:B------:R-:W-:-:S05]  /*11c0*/  UMOV UR34, UR7 ;  /* 0x0000000700227c82 */ /* 0x000fca0008000000 */
.L_x_4:
[----:B------:R-:W-:-:S06]  /*11d0*/  UISETP.GE.AND UP0, UPT, UR34, 0x1, UPT ;  /* 0x000000012200788c */ /* 0x000fcc000bf06270 */
[----:B------:R-:W-:-:S13]  /*11e0*/  PLOP3.LUT P0, PT, PT, PT, UP0, 0x80, 0x8 ;  /* 0x000000000008781c */ /* 0x000fda0003f0f008 */
[----:B------:R-:W-:Y:S05]  /*11f0*/  @!P0 EXIT ;  /* 0x000000000000894d */ /* 0x000fea0003800000 */
[----:B------:R-:W0:Y:S02]  /*1200*/  LDCU.128 UR12, c[0x0][0x430] ;  /* 0x00008600ff0c77ac */ /* 0x000e240008000c00 */
[----:B0-----:R-:W-:-:S04]  /*1210*/  UIMAD.WIDE.U32 UR6, UR11, UR14, URZ ;  /* 0x0000000e0b0672a5 */ /* 0x001fc8000f8e00ff */
[----:B------:R-:W-:-:S03]  /*1220*/  UIMAD UR7, UR11, UR15, UR7 ;  /* 0x0000000f0b0772a4 */ /* 0x000fc6000f8e0207 */
[----:B------:R-:W-:Y:S01]  /*1230*/  UMOV UR11, URZ ;  /* 0x000000ff000b7c82 */ /* 0x000fe20008000000 */
[----:B------:R-:W-:-:S04]  /*1240*/  UIMAD.WIDE.U32 UR22, UR10, UR12, UR6 ;  /* 0x0000000c0a1672a5 */ /* 0x000fc8000f8e0006 */
[----:B------:R-:W-:-:S03]  /*1250*/  UIMAD UR46, UR10, UR13, UR23 ;  /* 0x0000000d0a2e72a4 */ /* 0x000fc6000f8e0217 */
[----:B------:R-:W-:-:S09]  /*1260*/  UMOV UR10, URZ ;  /* 0x000000ff000a7c82 */ /* 0x000fd20008000000 */
.L_x_48:
[----:B0-----:R-:W0:Y:S02]  /*1270*/  LDCU.64 UR6, c[0x0][0x4f8] ;  /* 0x00009f00ff0677ac */ /* 0x001e240008000a00 */
[----:B0-----:R-:W-:-:S04]  /*1280*/  UISETP.NE.U32.AND UP0, UPT, UR6, URZ, UPT ;  /* 0x000000ff0600728c */ /* 0x001fc8000bf05070 */
[----:B------:R-:W-:-:S06]  /*1290*/  UISETP.NE.AND.EX UP0, UPT, UR7, URZ, UPT, UP0 ;  /* 0x000000ff0700728c */ /* 0x000fcc000bf05300 */
[----:B------:R-:W-:-:S05]  /*12a0*/  PLOP3.LUT P0, PT, PT, PT, UP0, 0x80, 0x8 ;  /* 0x000000000008781c */ /* 0x000fca0003f0f008 */
[----:B------:R-:W0:Y:S01]  /*12b0*/  @UP0 LDCU.64 UR6, c[0x0][0x4f8] ;  /* 0x00009f00ff0607ac */ /* 0x000e220008000a00 */
[----:B------:R-:W-:-:S04]  /*12c0*/  @UP0 UIADD3 UR12, UPT, UPT, UR11, UR8, URZ ;  /* 0x000000080b0c0290 */ /* 0x000fc8000fffe0ff */
[----:B0-----:R-:W-:-:S07]  /*12d0*/  @UP0 UIMAD.WIDE UR6, UR12, 0x4, UR6 ;  /* 0x000000040c0608a5 */ /* 0x001fce000f8e0206 */
[----:B------:R-:W0:Y:S01]  /*12e0*/  @!UP0 LDCU UR12, c[0x0][0x388] ;  /* 0x00007100ff0c87ac */ /* 0x000e220008000800 */
[----:B-1----:R-:W-:Y:S01]  /*12f0*/  MOV R2, UR6 ;  /* 0x0000000600027c02 */ /* 0x002fe20008000f00 */
[----:B------:R-:W-:Y:S02]  /*1300*/  IMAD.U32 R3, RZ, RZ, UR7 ;  /* 0x00000007ff037e24 */ /* 0x000fe4000f8e00ff */
[----:B------:R-:W1:Y:S03]  /*1310*/  @!UP0 LDCU UR6, c[0x0][0x3ac] ;  /* 0x00007580ff0687ac */ /* 0x000e660008000800 */
[----:B------:R-:W2:Y:S04]  /*1320*/  @P0 LDG.E R4, desc[UR36][R2.64+0x4] ;  /* 0x0000042402040981 */ /* 0x000ea8000c1e1900 */
[----:B------:R-:W3:Y:S01]  /*1330*/  @P0 LDG.E R6, desc[UR36][R2.64] ;  /* 0x0000002402060981 */ /* 0x000ee2000c1e1900 */
[----:B------:R-:W4:Y:S01]  /*1340*/  @!UP0 LDCU.U8 UR7, c[0x0][0x3a9] ;  /* 0x00007520ff0787ac */ /* 0x000f220008000000 */
[----:B0-----:R-:W-:Y:S01]  /*1350*/  IMAD.U32 R5, RZ, RZ, UR12 ;  /* 0x0000000cff057e24 */ /* 0x001fe2000f8e00ff */
[----:B----4-:R-:W-:-:S02]  /*1360*/  @!UP0 UISETP.NE.AND UP3, UPT, UR7, URZ, UPT ;  /* 0x000000ff0700828c */ /* 0x010fc4000bf65270 */
[----:B------:R-:W-:Y:S02]  /*1370*/  @!UP0 UIADD3 UR7, UPT, UPT, -UR10, URZ, URZ ;  /* 0x000000ff0a078290 */ /* 0x000fe4000fffe1ff */
[----:B-1----:R-:W-:Y:S01]  /*1380*/  @!UP0 USEL UR6, UR6, 0x800, UP3 ;  /* 0x0000080006068887 */ /* 0x002fe20009800000 */
[----:B--2---:R-:W-:-:S05]  /*1390*/  @P0 R2UR UR47, R4 ;  /* 0x00000000042f02ca */ /* 0x004fca00000e0000 */
[----:B------:R-:W-:Y:S02]  /*13a0*/  MOV R4, UR6 ;  /* 0x0000000600047c02 */ /* 0x000fe40008000f00 */
[----:B---3--:R-:W-:Y:S02]  /*13b0*/  @P0 R2UR UR6, R6 ;  /* 0x00000000060602ca */ /* 0x008fe400000e0000 */
[----:B------:R-:W-:-:S04]  /*13c0*/  @!P0 VIADDMNMX R4, R5, UR7, R4, PT ;  /* 0x0000000705048c46 */ /* 0x000fc8000b800104 */
[----:B------:R-:W-:-:S07]  /*13d0*/  @!P0 R2UR UR7, R4 ;  /* 0x00000000040782ca */ /* 0x000fce00000e0000 */
[----:B------:R-:W-:-:S07]  /*13e0*/  @UP0 UIADD3 UR47, UPT, UPT, UR47, -UR6, URZ ;  /* 0x800000062f2f0290 */ /* 0x000fce000fffe0ff */
[----:B------:R-:W-:Y:S02]  /*13f0*/  @!UP0 UMOV UR47, UR7 ;  /* 0x00000007002f8c82 */ /* 0x000fe40008000000 */
[----:B------:R-:W-:-:S06]  /*1400*/  UISETP.GE.AND UP0, UPT, UR47, 0x1, UPT ;  /* 0x000000012f00788c */ /* 0x000fcc000bf06270 */
[----:B------:R-:W-:-:S13]  /*1410*/  PLOP3.LUT P0, PT, PT, PT, UP0, 0x80, 0x8 ;  /* 0x000000000008781c */ /* 0x000fda0003f0f008 */
[----:B------:R-:W-:Y:S05]  /*1420*/  @!P0 EXIT ;  /* 0x000000000000894d */ /* 0x000fea0003800000 */
[----:B------:R-:W0:Y:S01]  /*1430*/  S2R R110, SR_TID.X ;  /* 0x00000000006e7919 */ /* 0x000e220000002100 */
[----:B------:R-:W-:Y:S01]  /*1440*/  LOP3.LUT R0, R0, 0xfffffdff, RZ, 0xc0, !PT ;  /* 0xfffffdff00007812 */ /* 0x000fe200078ec0ff */
[----:B------:R-:W-:Y:S01]  /*1450*/  IMAD.MOV.U32 R7, RZ, RZ, 0x4 ;  /* 0x00000004ff077424 */ /* 0x000fe200078e00ff */
[----:B------:R-:W-:Y:S01]  /*1460*/  CS2R R8, SRZ ;  /* 0x0000000000087805 */ /* 0x000fe2000001ff00 */
[----:B------:R-:W-:Y:S01]  /*1470*/  BAR.SYNC.DEFER_BLOCKING 0x0 ;  /* 0x0000000000007b1d */ /* 0x000fe20000010000 */
[----:B------:R-:W-:Y:S02]  /*1480*/  CS2R R14, SRZ ;  /* 0x00000000000e7805 */ /* 0x000fe4000001ff00 */
[----:B------:R-:W-:Y:S02]  /*1490*/  CS2R R16, SRZ ;  /* 0x0000000000107805 */ /* 0x000fe4000001ff00 */
[----:B------:R-:W-:Y:S02]  /*14a0*/  CS2R R10, SRZ ;  /* 0x00000000000a7805 */ /* 0x000fe4000001ff00 */
[----:B------:R-:W-:-:S02]  /*14b0*/  CS2R R12, SRZ ;  /* 0x00000000000c7805 */ /* 0x000fc4000001ff00 */
[----:B------:R-:W-:Y:S02]  /*14c0*/  CS2R R18, SRZ ;  /* 0x0000000000127805 */ /* 0x000fe4000001ff00 */
[----:B------:R-:W-:Y:S01]  /*14d0*/  CS2R R20, SRZ ;  /* 0x0000000000147805 */ /* 0x000fe2000001ff00 */
[C---:B0-----:R-:W-:Y:S01]  /*14e0*/  IMAD.SHL.U32 R109, R110.reuse, 0x10, RZ ;  /* 0x000000106e6d7824 */ /* 0x041fe200078e00ff */
[----:B------:R-:W-:-:S04]  /*14f0*/  LOP3.LUT R108, R110, 0x1f, RZ, 0xc0, !PT ;  /* 0x0000001f6e6c7812 */ /* 0x000fc800078ec0ff */
[----:B------:R-:W-:-:S04]  /*1500*/  LOP3.LUT R5, R109, 0x3e00, RZ, 0xc0, !PT ;  /* 0x00003e006d057812 */ /* 0x000fc800078ec0ff */
[----:B------:R-:W-:-:S04]  /*1510*/  LOP3.LUT R108, R5, R108, RZ, 0xfc, !PT ;  /* 0x0000006c056c7212 */ /* 0x000fc800078efcff */
[C---:B------:R-:W-:Y:S01]  /*1520*/  ISETP.GE.AND P0, PT, R108.reuse, UR47, PT ;  /* 0x0000002f6c007c0c */ /* 0x040fe2000bf06270 */
[C---:B------:R-:W-:Y:S01]  /*1530*/  IMAD.WIDE.U32 R6, R108.reuse, R7, UR24 ;  /* 0x000000186c067e25 */ /* 0x040fe2000f8e0007 */
[C---:B------:R-:W-:Y:S02]  /*1540*/  SHF.L.U32 R4, R108.reuse, 0x2, RZ ;  /* 0x000000026c047819 */ /* 0x040fe400000006ff */
[C---:B------:R-:W-:Y:S02]  /*1550*/  LOP3.LUT R101, R108.reuse, 0xe0, RZ, 0xfc, !PT ;  /* 0x000000e06c657812 */ /* 0x040fe400078efcff */
[C---:B------:R-:W-:Y:S02]  /*1560*/  LOP3.LUT R107, R108.reuse, 0x20, RZ, 0xfc, !PT ;  /* 0x000000206c6b7812 */ /* 0x040fe400078efcff */
[C---:B------:R-:W-:Y:S02]  /*1570*/  LOP3.LUT R100, R108.reuse, 0x100, RZ, 0xfc, !PT ;  /* 0x000001006c647812 */ /* 0x040fe400078efcff */
[----:B------:R-:W-:-:S02]  /*1580*/  LOP3.LUT R106, R108, 0x40, RZ, 0xfc, !PT ;  /* 0x000000406c6a7812 */ /* 0x000fc400078efcff */
[----:B------:R-:W-:Y:S02]  /*1590*/  LOP3.LUT R102, R108, 0xc0, RZ, 0xfc, !PT ;  /* 0x000000c06c667812 */ /* 0x000fe400078efcff */
[----:B------:R-:W-:Y:S02]  /*15a0*/  @P0 LOP3.LUT R0, R0, 0x200, RZ, 0xfc, !PT ;  /* 0x0000020000000812 */ /* 0x000fe400078efcff */
[----:B------:R-:W-:Y:S02]  /*15b0*/  IADD3 R2, P0, PT, R4, UR28, RZ ;  /* 0x0000001c04027c10 */ /* 0x000fe4000ff1e0ff */
[----:B------:R-:W-:Y:S02]  /*15c0*/  LOP3.LUT R103, R108, 0xa0, RZ, 0xfc, !PT ;  /* 0x000000a06c677812 */ /* 0x000fe400078efcff */
[----:B------:R-:W-:Y:S01]  /*15d0*/  ISETP.GE.AND P6, PT, R107, UR47, PT ;  /* 0x0000002f6b007c0c */ /* 0x000fe2000bfc6270 */
[----:B------:R-:W-:Y:S01]  /*15e0*/  IMAD.X R3, RZ, RZ, UR35, P0 ;  /* 0x00000023ff037e24 */ /* 0x000fe200080e06ff */
[----:B------:R-:W-:-:S02]  /*15f0*/  LOP3.LUT P0, RZ, R0, 0x200, RZ, 0xc0, !PT ;  /* 0x0000020000ff7812 */ /* 0x000fc4000780c0ff */
[----:B------:R-:W-:Y:S02]  /*1600*/  LOP3.LUT R105, R108, 0x60, RZ, 0xfc, !PT ;  /* 0x000000606c697812 */ /* 0x000fe400078efcff */
[----:B------:R-:W-:Y:S02]  /*1610*/  ISETP.GE.AND P5, PT, R106, UR47, PT ;  /* 0x0000002f6a007c0c */ /* 0x000fe4000bfa6270 */
[----:B------:R-:W-:Y:S02]  /*1620*/  ISETP.GE.AND P1, PT, R102, UR47, PT ;  /* 0x0000002f66007c0c */ /* 0x000fe4000bf26270 */
[----:B------:R-:W-:Y:S02]  /*1630*/  LOP3.LUT R104, R108, 0x80, RZ, 0xfc, !PT ;  /* 0x000000806c687812 */ /* 0x000fe400078efcff */
[----:B------:R-:W-:Y:S01]  /*1640*/  ISETP.GE.AND P2, PT, R103, UR47, PT ;  /* 0x0000002f67007c0c */ /* 0x000fe2000bf46270 */
[----:B------:R-:W2:Y:S01]  /*1650*/  @!P6 LDG.E R9, desc[UR36][R6.64+0x80] ;  /* 0x000080240609e981 */ /* 0x000ea2000c1e1900 */
[----:B------:R-:W-:-:S02]  /*1660*/  ISETP.GE.AND P4, PT, R105, UR47, PT ;  /* 0x0000002f69007c0c */ /* 0x000fc4000bf86270 */
[----:B------:R-:W-:Y:S01]  /*1670*/  ISETP.GE.AND P3, PT, R104, UR47, PT ;  /* 0x0000002f68007c0c */ /* 0x000fe2000bf66270 */
[----:B------:R-:W3:Y:S01]  /*1680*/  @!P0 LDG.E R8, desc[UR36][R6.64] ;  /* 0x0000002406088981 */ /* 0x000ee2000c1e1900 */
[----:B------:R-:W-:Y:S02]  /*1690*/  ISETP.GE.AND P0, PT, R101, UR47, PT ;  /* 0x0000002f65007c0c */ /* 0x000fe4000bf06270 */
[C---:B------:R-:W-:Y:S01]  /*16a0*/  LOP3.LUT R99, R108.reuse, 0x120, RZ, 0xfc, !PT ;  /* 0x000001206c637812 */ /* 0x040fe200078efcff */
[----:B------:R-:W4:Y:S01]  /*16b0*/  @!P5 LDG.E R10, desc[UR36][R6.64+0x100] ;  /* 0x00010024060ad981 */ /* 0x000f22000c1e1900 */
[C---:B------:R-:W-:Y:S02]  /*16c0*/  LOP3.LUT R98, R108.reuse, 0x140, RZ, 0xfc, !PT ;  /* 0x000001406c627812 */ /* 0x040fe400078efcff */
[C---:B------:R-:W-:Y:S01]  /*16d0*/  LOP3.LUT R97, R108.reuse, 0x160, RZ, 0xfc, !PT ;  /* 0x000001606c617812 */ /* 0x040fe200078efcff */
[----:B------:R-:W5:Y:S01]  /*16e0*/  @!P1 LDG.E R14, desc[UR36][R6.64+0x300] ;  /* 0x00030024060e9981 */ /* 0x000f62000c1e1900 */
[----:B------:R-:W-:-:S02]  /*16f0*/  LOP3.LUT R96, R108, 0x180, RZ, 0xfc, !PT ;  /* 0x000001806c607812 */ /* 0x000fc400078efcff */
[----:B------:R-:W-:Y:S01]  /*1700*/  LOP3.LUT R95, R108, 0x1a0, RZ, 0xfc, !PT ;  /* 0x000001a06c5f7812 */ /* 0x000fe200078efcff */
[----:B------:R-:W5:Y:S04]  /*1710*/  @!P2 LDG.E R13, desc[UR36][R6.64+0x280] ;  /* 0x00028024060da981 */ /* 0x000f68000c1e1900 */
[----:B------:R-:W5:Y:S01]  /*1720*/  @!P0 LDG.E R15, desc[UR36][R6.64+0x380] ;  /* 0x00038024060f8981 */ /* 0x000f62000c1e1900 */
[----:B------:R-:W-:Y:S02]  /*1730*/  ISETP.GE.AND P0, PT, R100, UR47, PT ;  /* 0x0000002f64007c0c */ /* 0x000fe4000bf06270 */
[----:B------:R-:W-:Y:S01]  /*1740*/  ISETP.GE.AND P6, PT, R99, UR47, PT ;  /* 0x0000002f63007c0c */ /* 0x000fe2000bfc6270 */
[----:B------:R-:W5:Y:S01]  /*1750*/  @!P4 LDG.E R11, desc[UR36][R6.64+0x180] ;  /* 0x00018024060bc981 */ /* 0x000f62000c1e1900 */
[----:B------:R-:W-:-:S02]  /*1760*/  ISETP.GE.AND P1, PT, R97, UR47, PT ;  /* 0x0000002f61007c0c */ /* 0x000fc4000bf26270 */
[----:B------:R-:W-:Y:S01]  /*1770*/  ISETP.GE.AND P2, PT, R96, UR47, PT ;  /* 0x0000002f60007c0c */ /* 0x000fe2000bf46270 */
[----:B------:R-:W5:Y:S06]  /*1780*/  @!P3 LDG.E R12, desc[UR36][R6.64+0x200] ;  /* 0x00020024060cb981 */ /* 0x000f6c000c1e1900 */
[----:B------:R-:W5:Y:S01]  /*1790*/  @!P0 LDG.E R16, desc[UR36][R6.64+0x400] ;  /* 0x0004002406108981 */ /* 0x000f62000c1e1900 */
[----:B------:R-:W-:Y:S02]  /*17a0*/  ISETP.GE.AND P0, PT, R98, UR47, PT ;  /* 0x0000002f62007c0c */ /* 0x000fe4000bf06270 */
[C---:B------:R-:W-:Y:S01]  /*17b0*/  LOP3.LUT R94, R108.reuse, 0x1c0, RZ, 0xfc, !PT ;  /* 0x000001c06c5e7812 */ /* 0x040fe200078efcff */
[----:B------:R-:W5:Y:S01]  /*17c0*/  @!P6 LDG.E R17, desc[UR36][R6.64+0x480] ;  /* 0x000480240611e981 */ /* 0x000f62000c1e1900 */
[----:B------:R-:W-:-:S02]  /*17d0*/  LOP3.LUT R93, R108, 0x1e0, RZ, 0xfc, !PT ;  /* 0x000001e06c5d7812 */ /* 0x000fc400078efcff */
[----:B------:R-:W-:Y:S01]  /*17e0*/  ISETP.GE.AND P3, PT, R95, UR47, PT ;  /* 0x0000002f5f007c0c */ /* 0x000fe2000bf66270 */
[----:B------:R-:W5:Y:S01]  /*17f0*/  @!P1 LDG.E R19, desc[UR36][R6.64+0x580] ;  /* 0x0005802406139981 */ /* 0x000f62000c1e1900 */
[----:B------:R-:W-:Y:S02]  /*1800*/  ISETP.GE.AND P4, PT, R94, UR47, PT ;  /* 0x0000002f5e007c0c */ /* 0x000fe4000bf86270 */
[----:B------:R-:W-:Y:S01]  /*1810*/  ISETP.GE.AND P5, PT, R93, UR47, PT ;  /* 0x0000002f5d007c0c */ /* 0x000fe2000bfa6270 */
[----:B------:R-:W5:Y:S04]  /*1820*/  @!P2 LDG.E R20, desc[UR36][R6.64+0x600] ;  /* 0x000600240614a981 */ /* 0x000f68000c1e1900 */
[----:B------:R-:W5:Y:S01]  /*1830*/  @!P0 LDG.E R18, desc[UR36][R6.64+0x500] ;  /* 0x0005002406128981 */ /* 0x000f62000c1e1900 */
[----:B------:R-:W-:-:S03]  /*1840*/  CS2R R22, SRZ ;  /* 0x0000000000167805 */ /* 0x000fc6000001ff00 */
[----:B------:R-:W5:Y:S04]  /*1850*/  @!P3 LDG.E R21, desc[UR36][R6.64+0x680] ;  /* 0x000680240615b981 */ /* 0x000f68000c1e1900 */
[----:B------:R-:W5:Y:S04]  /*1860*/  @!P4 LDG.E R22, desc[UR36][R6.64+0x700] ;  /* 0x000700240616c981 */ /* 0x000f68000c1e1900 */
[----:B------:R0:W5:Y:S01]  /*1870*/  @!P5 LDG.E R23, desc[UR36][R6.64+0x780] ;  /* 0x000780240617d981 */ /* 0x000162000c1e1900 */
[----:B------:R-:W1:Y:S01]  /*1880*/  S2R R92, SR_LANEID ;  /* 0x00000000005c7919 */ /* 0x000e620000000000 */
[----:B------:R-:W0:Y:S01]  /*1890*/  S2UR UR6, SR_CgaCtaId ;  /* 0x00000000000679c3 */ /* 0x000e220000008800 */
[----:B------:R-:W-:-:S02]  /*18a0*/  UMOV UR52, 0x400 ;  /* 0x0000040000347882 */ /* 0x000fc40000000000 */
[----:B0-----:R-:W-:Y:S01]  /*18b0*/  ULEA UR52, UR6, UR52, 0x18 ;  /* 0x0000003406347291 */ /* 0x001fe2000f8ec0ff */
[----:B------:R-:W-:Y:S01]  /*18c0*/  P2R R27, PR, RZ, 0x1 ;  /* 0x00000001ff1b7803 */ /* 0x000fe20000000000 */
[----:B------:R-:W0:Y:S01]  /*18d0*/  LDCU.U8 UR6, c[0x0][0x3a8] ;  /* 0x00007500ff0677ac */ /* 0x000e220008000000 */
[----:B-1----:R-:W-:-:S04]  /*18e0*/  IMAD.IADD R5, R5, 0x1, R92 ;  /* 0x0000000105057824 */ /* 0x002fc800078e025c */
[C---:B------:R-:W-:Y:S01]  /*18f0*/  VIADD R26, R5.reuse, 0x40 ;  /* 0x00000040051a7836 */ /* 0x040fe20000000000 */
[C---:B------:R-:W-:Y:S01]  /*1900*/  IADD3 R24, PT, PT, R5.reuse, 0x20, RZ ;  /* 0x0000002005187810 */ /* 0x040fe20007ffe0ff */
[C---:B------:R-:W-:Y:S01]  /*1910*/  VIADD R28, R5.reuse, 0x60 ;  /* 0x00000060051c7836 */ /* 0x040fe20000000000 */
[CC--:B------:R-:W-:Y:S01]  /*1920*/  LEA.HI.SX32 R91, R5.reuse, R5.reuse, 0x1b ;  /* 0x00000005055b7211 */ /* 0x0c0fe200078fdaff */
[C---:B------:R-:W-:Y:S01]  /*1930*/  VIADD R6, R5.reuse, 0xa0 ;  /* 0x000000a005067836 */ /* 0x040fe20000000000 */
[----:B------:R-:W-:Y:S02]  /*1940*/  IADD3 R30, PT, PT, R5, 0x80, RZ ;  /* 0x00000080051e7810 */ /* 0x000fe40007ffe0ff */
[-C--:B------:R-:W-:Y:S02]  /*1950*/  LEA.HI.SX32 R24, R24, R5.reuse, 0x1b ;  /* 0x0000000518187211 */ /* 0x080fe400078fdaff */
[-C--:B------:R-:W-:Y:S02]  /*1960*/  LEA.HI.SX32 R26, R26, R5.reuse, 0x1b ;  /* 0x000000051a1a7211 */ /* 0x080fe400078fdaff */
[----:B------:R-:W-:-:S02]  /*1970*/  LEA.HI.SX32 R28, R28, R5, 0x1b ;  /* 0x000000051c1c7211 */ /* 0x000fc400078fdaff */
[----:B------:R-:W-:Y:S02]  /*1980*/  LEA R91, R91, UR52, 0x2 ;  /* 0x000000345b5b7c11 */ /* 0x000fe4000f8e10ff */
[-C--:B------:R-:W-:Y:S02]  /*1990*/  LEA.HI.SX32 R30, R30, R5.reuse, 0x1b ;  /* 0x000000051e1e7211 */ /* 0x080fe400078fdaff */
[----:B------:R-:W-:Y:S01]  /*19a0*/  LEA R90, R24, UR52, 0x2 ;  /* 0x00000034185a7c11 */ /* 0x000fe2000f8e10ff */
[C---:B------:R-:W-:Y:S01]  /*19b0*/  VIADD R24, R5.reuse, 0xc0 ;  /* 0x000000c005187836 */ /* 0x040fe20000000000 */
[----:B------:R-:W-:Y:S02]  /*19c0*/  LEA R89, R26, UR52, 0x2 ;  /* 0x000000341a597c11 */ /* 0x000fe4000f8e10ff */
[----:B------:R-:W-:Y:S02]  /*19d0*/  LEA.HI.SX32 R6, R6, R5, 0x1b ;  /* 0x0000000506067211 */ /* 0x000fe400078fdaff */
[----:B------:R-:W-:Y:S01]  /*19e0*/  LEA R88, R28, UR52, 0x2 ;  /* 0x000000341c587c11 */ /* 0x000fe2000f8e10ff */
[C---:B------:R-:W-:Y:S01]  /*19f0*/  VIADD R28, R5.reuse, 0x100 ;  /* 0x00000100051c7836 */ /* 0x040fe20000000000 */
[----:B------:R-:W-:-:S02]  /*1a00*/  IADD3 R26, PT, PT, R5, 0xe0, RZ ;  /* 0x000000e0051a7810 */ /* 0x000fc40007ffe0ff */
[----:B------:R-:W-:Y:S01]  /*1a10*/  LEA R81, R30, UR52, 0x2 ;  /* 0x000000341e517c11 */ /* 0x000fe2000f8e10ff */
[C---:B------:R-:W-:Y:S01]  /*1a20*/  VIADD R30, R5.reuse, 0x120 ;  /* 0x00000120051e7836 */ /* 0x040fe20000000000 */
[----:B------:R-:W-:Y:S02]  /*1a30*/  LEA R80, R6, UR52, 0x2 ;  /* 0x0000003406507c11 */ /* 0x000fe4000f8e10ff */
[-C--:B------:R-:W-:Y:S02]  /*1a40*/  LEA.HI.SX32 R24, R24, R5.reuse, 0x1b ;  /* 0x0000000518187211 */ /* 0x080fe400078fdaff */
[-C--:B------:R-:W-:Y:S02]  /*1a50*/  LEA.HI.SX32 R26, R26, R5.reuse, 0x1b ;  /* 0x000000051a1a7211 */ /* 0x080fe400078fdaff */
[----:B------:R-:W-:Y:S02]  /*1a60*/  IADD3 R6, PT, PT, R5, 0x140, RZ ;  /* 0x0000014005067810 */ /* 0x000fe40007ffe0ff */
[----:B------:R-:W-:-:S02]  /*1a70*/  LEA.HI.SX32 R28, R28, R5, 0x1b ;  /* 0x000000051c1c7211 */ /* 0x000fc400078fdaff */
[-C--:B------:R-:W-:Y:S02]  /*1a80*/  LEA.HI.SX32 R30, R30, R5.reuse, 0x1b ;  /* 0x000000051e1e7211 */ /* 0x080fe400078fdaff */
[----:B------:R-:W-:Y:S01]  /*1a90*/  LEA R79, R24, UR52, 0x2 ;  /* 0x00000034184f7c11 */ /* 0x000fe2000f8e10ff */
[C---:B------:R-:W-:Y:S01]  /*1aa0*/  VIADD R24, R5.reuse, 0x1c0 ;  /* 0x000001c005187836 */ /* 0x040fe20000000000 */
[----:B------:R-:W-:Y:S01]  /*1ab0*/  LEA R78, R26, UR52, 0x2 ;  /* 0x000000341a4e7c11 */ /* 0x000fe2000f8e10ff */
[----:B------:R-:W-:Y:S01]  /*1ac0*/  VIADD R26, R5, 0x1e0 ;  /* 0x000001e0051a7836 */ /* 0x000fe20000000000 */
[----:B------:R-:W-:Y:S02]  /*1ad0*/  LEA.HI.SX32 R6, R6, R5, 0x1b ;  /* 0x0000000506067211 */ /* 0x000fe400078fdaff */
[----:B------:R-:W-:Y:S02]  /*1ae0*/  LEA R77, R28, UR52, 0x2 ;  /* 0x000000341c4d7c11 */ /* 0x000fe4000f8e10ff */
[----:B------:R-:W-:-:S02]  /*1af0*/  LEA R76, R30, UR52, 0x2 ;  /* 0x000000341e4c7c11 */ /* 0x000fc4000f8e10ff */
[----:B------:R-:W-:Y:S02]  /*1b00*/  LEA R75, R6, UR52, 0x2 ;  /* 0x00000034064b7c11 */ /* 0x000fe4000f8e10ff */
[-C--:B------:R-:W-:Y:S02]  /*1b10*/  LEA.HI.SX32 R24, R24, R5.reuse, 0x1b ;  /* 0x0000000518187211 */ /* 0x080fe400078fdaff */
[----:B------:R-:W-:Y:S02]  /*1b20*/  LEA.HI.SX32 R26, R26, R5, 0x1b ;  /* 0x000000051a1a7211 */ /* 0x000fe400078fdaff */
[----:B------:R-:W-:Y:S02]  /*1b30*/  LEA R71, R24, UR52, 0x2 ;  /* 0x0000003418477c11 */ /* 0x000fe4000f8e10ff */
[----:B------:R-:W-:Y:S02]  /*1b40*/  LEA R70, R26, UR52, 0x2 ;  /* 0x000000341a467c11 */ /* 0x000fe4000f8e10ff */
[----:B------:R-:W-:-:S02]  /*1b50*/  ISETP.GE.AND P0, PT, R107, UR47, PT ;  /* 0x0000002f6b007c0c */ /* 0x000fc4000bf06270 */
[----:B------:R-:W-:Y:S02]  /*1b60*/  P2R R25, PR, RZ, 0x40 ;  /* 0x00000040ff197803 */ /* 0x000fe40000000000 */
[----:B------:R-:W-:Y:S01]  /*1b70*/  ISETP.GE.AND P6, PT, R106, UR47, PT ;  /* 0x0000002f6a007c0c */ /* 0x000fe2000bfc6270 */
[----:B------:R-:W-:Y:S01]  /*1b80*/  IMAD.MOV.U32 R24, RZ, RZ, RZ ;  /* 0x000000ffff187224 */ /* 0x000fe200078e00ff */
[----:B---3--:R1:W-:Y:S04]  /*1b90*/  STS [R91], R8 ;  /* 0x000000085b007388 */ /* 0x0083e80000000800 */
[----:B--2---:R-:W-:Y:S04]  /*1ba0*/  STS [R90+0x80], R9 ;  /* 0x000080095a007388 */ /* 0x004fe80000000800 */
[----:B----4-:R2:W-:Y:S01]  /*1bb0*/  STS [R89+0x100], R10 ;  /* 0x0001000a59007388 */ /* 0x0105e20000000800 */
[----:B-1----:R-:W-:-:S02]  /*1bc0*/  VIADD R8, R5, 0x160 ;  /* 0x0000016005087836 */ /* 0x002fc40000000000 */
[----:B--2---:R-:W-:-:S03]  /*1bd0*/  VIADD R10, R5, 0x180 ;  /* 0x00000180050a7836 */ /* 0x004fc60000000000 */
[-C--:B------:R-:W-:Y:S01]  /*1be0*/  LEA.HI.SX32 R8, R8, R5.reuse, 0x1b ;  /* 0x0000000508087211 */ /* 0x080fe200078fdaff */
[----:B-----5:R-:W-:Y:S01]  /*1bf0*/  STS [R88+0x180], R11 ;  /* 0x0001800b58007388 */ /* 0x020fe20000000800 */
[----:B------:R-:W-:-:S03]  /*1c00*/  LEA.HI.SX32 R10, R10, R5, 0x1b ;  /* 0x000000050a0a7211 */ /* 0x000fc600078fdaff */
[----:B------:R1:W-:Y:S01]  /*1c10*/  STS [R81+0x200], R12 ;  /* 0x0002000c51007388 */ /* 0x0003e20000000800 */
[----:B------:R-:W-:-:S03]  /*1c20*/  LEA R74, R8, UR52, 0x2 ;  /* 0x00000034084a7c11 */ /* 0x000fc6000f8e10ff */
[----:B------:R-:W-:Y:S01]  /*1c30*/  STS [R80+0x280], R13 ;  /* 0x0002800d50007388 */ /* 0x000fe20000000800 */
[----:B------:R-:W-:Y:S02]  /*1c40*/  LEA R73, R10, UR52, 0x2 ;  /* 0x000000340a497c11 */ /* 0x000fe4000f8e10ff */
[----:B-1----:R-:W-:Y:S01]  /*1c50*/  IADD3 R12, PT, PT, R5, 0x1a0, RZ ;  /* 0x000001a0050c7810 */ /* 0x002fe20007ffe0ff */
[----:B------:R1:W-:Y:S03]  /*1c60*/  STS [R79+0x300], R14 ;  /* 0x0003000e4f007388 */ /* 0x0003e60000000800 */
[----:B------:R-:W-:Y:S01]  /*1c70*/  LEA.HI.SX32 R12, R12, R5, 0x1b ;  /* 0x000000050c0c7211 */ /* 0x000fe200078fdaff */
[----:B------:R-:W-:Y:S01]  /*1c80*/  STS [R78+0x380], R15 ;  /* 0x0003800f4e007388 */ /* 0x000fe20000000800 */
[----:B------:R-:W-:-:S03]  /*1c90*/  IMAD R5, R92, 0xf, R5 ;  /* 0x0000000f5c057824 */ /* 0x000fc600078e0205 */
[----:B------:R2:W-:Y:S01]  /*1ca0*/  STS [R77+0x400], R16 ;  /* 0x000400104d007388 */ /* 0x0005e20000000800 */
[----:B------:R-:W-:-:S03]  /*1cb0*/  LEA R72, R12, UR52, 0x2 ;  /* 0x000000340c487c11 */ /* 0x000fc6000f8e10ff */
[----:B------:R-:W-:Y:S01]  /*1cc0*/  STS [R76+0x480], R17 ;  /* 0x000480114c007388 */ /* 0x000fe20000000800 */
[----:B------:R-:W-:-:S03]  /*1cd0*/  VIADD R8, R5, 0x2 ;  /* 0x0000000205087836 */ /* 0x000fc60000000000 */
[----:B------:R3:W-:Y:S01]  /*1ce0*/  STS [R75+0x500], R18 ;  /* 0x000500124b007388 */ /* 0x0007e20000000800 */
[C---:B------:R-:W-:Y:S01]  /*1cf0*/  VIADD R10, R5.reuse, 0x3 ;  /* 0x00000003050a7836 */ /* 0x040fe20000000000 */
[C---:B------:R-:W-:Y:S01]  /*1d00*/  IADD3 R6, PT, PT, R5.reuse, 0x1, RZ ;  /* 0x0000000105067810 */ /* 0x040fe20007ffe0ff */
[C---:B-1----:R-:W-:Y:S01]  /*1d10*/  VIADD R14, R5.reuse, 0x5 ;  /* 0x00000005050e7836 */ /* 0x042fe20000000000 */
[----:B------:R-:W-:Y:S01]  /*1d20*/  STS [R74+0x580], R19 ;  /* 0x000580134a007388 */ /* 0x000fe20000000800 */
[C---:B--2---:R-:W-:Y:S01]  /*1d30*/  VIADD R16, R5.reuse, 0x6 ;  /* 0x0000000605107836 */ /* 0x044fe20000000000 */
[C---:B------:R-:W-:Y:S01]  /*1d40*/  IADD3 R12, PT, PT, R5.reuse, 0x4, RZ ;  /* 0x00000004050c7810 */ /* 0x040fe20007ffe0ff */
[C---:B------:R-:W-:Y:S01]  /*1d50*/  VIADD R30, R5.reuse, 0x9 ;  /* 0x00000009051e7836 */ /* 0x040fe20000000000 */
[----:B------:R1:W-:Y:S01]  /*1d60*/  STS [R73+0x600], R20 ;  /* 0x0006001449007388 */ /* 0x0003e20000000800 */
[C---:B------:R-:W-:Y:S01]  /*1d70*/  VIADD R32, R5.reuse, 0xb ;  /* 0x0000000b05207836 */ /* 0x040fe20000000000 */
[C---:B------:R-:W-:Y:S01]  /*1d80*/  IADD3 R28, PT, PT, R5.reuse, 0x7, RZ ;  /* 0x00000007051c7810 */ /* 0x040fe20007ffe0ff */
[C---:B---3--:R-:W-:Y:S01]  /*1d90*/  VIADD R18, R5.reuse, 0x8 ;  /* 0x0000000805127836 */ /* 0x048fe20000000000 */
[C---:B------:R-:W-:Y:S01]  /*1da0*/  IADD3 R36, PT, PT, R5.reuse, 0xd, RZ ;  /* 0x0000000d05247810 */ /* 0x040fe20007ffe0ff */
[----:B------:R-:W-:-:S02]  /*1db0*/  VIADD R34, R5, 0xc ;  /* 0x0000000c05227836 */ /* 0x000fc40000000000 */
[C---:B------:R-:W-:Y:S02]  /*1dc0*/  VIADD R38, R5.reuse, 0xe ;  /* 0x0000000e05267836 */ /* 0x040fe40000000000 */
[C---:B------:R-:W-:Y:S01]  /*1dd0*/  VIADD R40, R5.reuse, 0xf ;  /* 0x0000000f05287836 */ /* 0x040fe20000000000 */
[----:B-1----:R-:W-:Y:S02]  /*1de0*/  IADD3 R20, PT, PT, R5, 0xa, RZ ;  /* 0x0000000a05147810 */ /* 0x002fe40007ffe0ff */
[-C--:B------:R-:W-:Y:S02]  /*1df0*/  LEA.HI.SX32 R6, R6, R5.reuse, 0x1b ;  /* 0x0000000506067211 */ /* 0x080fe400078fdaff */
[-C--:B------:R-:W-:Y:S02]  /*1e00*/  LEA.HI.SX32 R8, R8, R5.reuse, 0x1b ;  /* 0x0000000508087211 */ /* 0x080fe400078fdaff */
[-C--:B------:R-:W-:Y:S02]  /*1e10*/  LEA.HI.SX32 R10, R10, R5.reuse, 0x1b ;  /* 0x000000050a0a7211 */ /* 0x080fe400078fdaff */
[----:B------:R-:W-:-:S02]  /*1e20*/  LEA.HI.SX32 R12, R12, R5, 0x1b ;  /* 0x000000050c0c7211 */ /* 0x000fc400078fdaff */
[-C--:B------:R-:W-:Y:S02]  /*1e30*/  LEA.HI.SX32 R14, R14, R5.reuse, 0x1b ;  /* 0x000000050e0e7211 */ /* 0x080fe400078fdaff */
[-C--:B------:R-:W-:Y:S02]  /*1e40*/  LEA.HI.SX32 R16, R16, R5.reuse, 0x1b ;  /* 0x0000000510107211 */ /* 0x080fe400078fdaff */
        /* <DEDUP_REMOVED lines=9> */
[----:B------:R-:W-:Y:S01]  /*1ee0*/  LEA.HI.SX32 R69, R5, R5, 0x1b ;  /* 0x0000000505457211 */ /* 0x000fe200078fdaff */
[----:B------:R1:W-:Y:S01]  /*1ef0*/  STS [R72+0x680], R21 ;  /* 0x0006801548007388 */ /* 0x0003e20000000800 */
[----:B------:R-:W-:-:S02]  /*1f00*/  LEA R68, R6, UR52, 0x2 ;  /* 0x0000003406447c11 */ /* 0x000fc4000f8e10ff */
[----:B------:R-:W-:Y:S02]  /*1f10*/  LEA R69, R69, UR52, 0x2 ;  /* 0x0000003445457c11 */ /* 0x000fe4000f8e10ff */
[----:B------:R-:W-:Y:S02]  /*1f20*/  LEA R67, R8, UR52, 0x2 ;  /* 0x0000003408437c11 */ /* 0x000fe4000f8e10ff */
[----:B------:R-:W-:Y:S02]  /*1f30*/  LEA R66, R10, UR52, 0x2 ;  /* 0x000000340a427c11 */ /* 0x000fe4000f8e10ff */
[----:B------:R-:W-:Y:S02]  /*1f40*/  LEA R65, R12, UR52, 0x2 ;  /* 0x000000340c417c11 */ /* 0x000fe4000f8e10ff */
[----:B------:R-:W-:Y:S02]  /*1f50*/  LEA R64, R14, UR52, 0x2 ;  /* 0x000000340e407c11 */ /* 0x000fe4000f8e10ff */
        /* <DEDUP_REMOVED lines=9> */
[----:B------:R-:W-:Y:S01]  /*1ff0*/  LEA R54, R40, UR52, 0x2 ;  /* 0x0000003428367c11 */ /* 0x000fe2000f8e10ff */
[----:B------:R-:W-:Y:S04]  /*2000*/  STS [R71+0x700], R22 ;  /* 0x0007001647007388 */ /* 0x000fe80000000800 */
[----:B------:R2:W-:Y:S01]  /*2010*/  STS [R70+0x780], R23 ;  /* 0x0007801746007388 */ /* 0x0005e20000000800 */
[----:B------:R-:W-:-:S03]  /*2020*/  NOP ;  /* 0x0000000000007918 */ /* 0x000fc60000000000 */
[----:B------:R-:W-:Y:S04]  /*2030*/  LDS R16, [R69] ;  /* 0x0000000045107984 */ /* 0x000fe80000000800 */
[----:B------:R-:W-:Y:S04]  /*2040*/  LDS R15, [R68+0x4] ;  /* 0x00000400440f7984 */ /* 0x000fe80000000800 */
        /* <DEDUP_REMOVED lines=13> */
[----:B------:R-:W-:Y:S01]  /*2120*/  LDS R41, [R54+0x3c] ;  /* 0x00003c0036297984 */ /* 0x000fe20000000800 */
[----:B------:R-:W-:Y:S01]  /*2130*/  HFMA2 R17, -RZ, RZ, 0, 0 ;  /* 0x00000000ff117431 */ /* 0x000fe200000001ff */
[----:B------:R-:W-:Y:S01]  /*2140*/  BAR.SYNC.DEFER_BLOCKING 0x0 ;  /* 0x0000000000007b1d */ /* 0x000fe20000010000 */
[----:B-1----:R-:W-:-:S02]  /*2150*/  CS2R R20, SRZ ;  /* 0x0000000000147805 */ /* 0x002fc4000001ff00 */
[----:B------:R-:W-:Y:S02]  /*2160*/  CS2R R18, SRZ ;  /* 0x0000000000127805 */ /* 0x000fe4000001ff00 */
[----:B--2---:R-:W-:Y:S01]  /*2170*/  CS2R R22, SRZ ;  /* 0x0000000000167805 */ /* 0x004fe2000001ff00 */
[----:B------:R-:W2:Y:S01]  /*2180*/  @!P0 LDG.E R17, desc[UR36][R2.64+0x80] ;  /* 0x0000802402118981 */ /* 0x000ea2000c1e1900 */
[----:B------:R-:W-:-:S03]  /*2190*/  ISETP.GE.AND P0, PT, R105, UR47, PT ;  /* 0x0000002f69007c0c */ /* 0x000fc6000bf06270 */
[----:B------:R-:W3:Y:S01]  /*21a0*/  @!P6 LDG.E R20, desc[UR36][R2.64+0x100] ;  /* 0x000100240214e981 */ /* 0x000ee2000c1e1900 */
[----:B------:R-:W-:-:S09]  /*21b0*/  ISETP.GE.AND P6, PT, R104, UR47, PT ;  /* 0x0000002f68007c0c */ /* 0x000fd2000bfc6270 */
[----:B------:R-:W4:Y:S01]  /*21c0*/  @!P0 LDG.E R19, desc[UR36][R2.64+0x180] ;  /* 0x0001802402138981 */ /* 0x000f22000c1e1900 */
[----:B------:R-:W-:-:S03]  /*21d0*/  ISETP.GE.AND P0, PT, R103, UR47, PT ;  /* 0x0000002f67007c0c */ /* 0x000fc6000bf06270 */
[----:B------:R-:W5:Y:S01]  /*21e0*/  @!P6 LDG.E R22, desc[UR36][R2.64+0x200] ;  /* 0x000200240216e981 */ /* 0x000f62000c1e1900 */
[----:B------:R-:W-:-:S09]  /*21f0*/  ISETP.GE.AND P6, PT, R102, UR47, PT ;  /* 0x0000002f66007c0c */ /* 0x000fd2000bfc6270 */
[----:B------:R-:W5:Y:S01]  /*2200*/  @!P0 LDG.E R21, desc[UR36][R2.64+0x280] ;  /* 0x0002802402158981 */ /* 0x000f62000c1e1900 */
[----:B------:R-:W-:-:S03]  /*2210*/  ISETP.GE.AND P0, PT, R101, UR47, PT ;  /* 0x0000002f65007c0c */ /* 0x000fc6000bf06270 */
[----:B------:R-:W5:Y:S01]  /*2220*/  @!P6 LDG.E R24, desc[UR36][R2.64+0x300] ;  /* 0x000300240218e981 */ /* 0x000f62000c1e1900 */
[----:B------:R-:W-:-:S09]  /*2230*/  ISETP.GE.AND P6, PT, R100, UR47, PT ;  /* 0x0000002f64007c0c */ /* 0x000fd2000bfc6270 */
[----:B------:R-:W5:Y:S01]  /*2240*/  @!P0 LDG.E R23, desc[UR36][R2.64+0x380] ;  /* 0x0003802402178981 */ /* 0x000f62000c1e1900 */
[----:B------:R-:W-:Y:S02]  /*2250*/  ISETP.NE.AND P0, PT, R27, RZ, PT ;  /* 0x000000ff1b00720c */ /* 0x000fe40003f05270 */
[----:B------:R-:W-:-:S06]  /*2260*/  CS2R R26, SRZ ;  /* 0x00000000001a7805 */ /* 0x000fcc000001ff00 */
[----:B------:R-:W5:Y:S01]  /*2270*/  @!P6 LDG.E R26, desc[UR36][R2.64+0x400] ;  /* 0x00040024021ae981 */ /* 0x000f62000c1e1900 */
[----:B------:R-:W-:Y:S01]  /*2280*/  ISETP.NE.AND P6, PT, R25, RZ, PT ;  /* 0x000000ff1900720c */ /* 0x000fe20003fc5270 */
[----:B------:R-:W-:Y:S01]  /*2290*/  IMAD.MOV.U32 R25, RZ, RZ, RZ ;  /* 0x000000ffff197224 */ /* 0x000fe200078e00ff */
[----:B------:R-:W-:Y:S02]  /*22a0*/  CS2R R28, SRZ ;  /* 0x00000000001c7805 */ /* 0x000fe4000001ff00 */
[----:B------:R-:W-:Y:S02]  /*22b0*/  CS2R R30, SRZ ;  /* 0x00000000001e7805 */ /* 0x000fe4000001ff00 */
[----:B------:R-:W-:Y:S01]  /*22c0*/  MOV R32, RZ ;  /* 0x000000ff00207202 */ /* 0x000fe20000000f00 */
[----:B------:R-:W5:Y:S04]  /*22d0*/  @!P1 LDG.E R27, desc[UR36][R2.64+0x580] ;  /* 0x00058024021b9981 */ /* 0x000f68000c1e1900 */
[----:B------:R-:W5:Y:S04]  /*22e0*/  @!P0 LDG.E R28, desc[UR36][R2.64+0x500] ;  /* 0x00050024021c8981 */ /* 0x000f68000c1e1900 */
[----:B------:R-:W5:Y:S01]  /*22f0*/  @!P6 LDG.E R25, desc[UR36][R2.64+0x480] ;  /* 0x000480240219e981 */ /* 0x000f62000c1e1900 */
[----:B------:R-:W-:-:S03]  /*2300*/  LOP3.LUT P6, RZ, R0, 0x200, RZ, 0xc0, !PT ;  /* 0x0000020000ff7812 */ /* 0x000fc600078cc0ff */
[----:B------:R-:W5:Y:S04]  /*2310*/  @!P2 LDG.E R30, desc[UR36][R2.64+0x600] ;  /* 0x00060024021ea981 */ /* 0x000f68000c1e1900 */
[----:B------:R-:W5:Y:S04]  /*2320*/  @!P3 LDG.E R29, desc[UR36][R2.64+0x680] ;  /* 0x00068024021db981 */ /* 0x000f68000c1e1900 */
[----:B------:R-:W5:Y:S04]  /*2330*/  @!P4 LDG.E R32, desc[UR36][R2.64+0x700] ;  /* 0x000700240220c981 */ /* 0x000f68000c1e1900 */
[----:B------:R-:W2:Y:S04]  /*2340*/  @!P6 LDG.E R18, desc[UR36][R2.64] ;  /* 0x000000240212e981 */ /* 0x000ea8000c1e1900 */
[----:B------:R-:W5:Y:S01]  /*2350*/  @!P5 LDG.E R31, desc[UR36][R2.64+0x780] ;  /* 0x00078024021fd981 */ /* 0x000f62000c1e1900 */
[----:B------:R-:W-:Y:S03]  /*2360*/  BSSY.RECONVERGENT B0, `(.L_x_5) ;  /* 0x000004d000007945 */ /* 0x000fe60003800200 */
[----:B--2---:R-:W-:Y:S04]  /*2370*/  STS [R91], R18 ;  /* 0x000000125b007388 */ /* 0x004fe80000000800 */
[----:B------:R-:W-:Y:S04]  /*2380*/  STS [R90+0x80], R17 ;  /* 0x000080115a007388 */ /* 0x000fe80000000800 */
[----:B---3--:R-:W-:Y:S04]  /*2390*/  STS [R89+0x100], R20 ;  /* 0x0001001459007388 */ /* 0x008fe80000000800 */
[----:B----4-:R-:W-:Y:S04]  /*23a0*/  STS [R88+0x180], R19 ;  /* 0x0001801358007388 */ /* 0x010fe80000000800 */
[----:B-----5:R-:W-:Y:S04]  /*23b0*/  STS [R81+0x200], R22 ;  /* 0x0002001651007388 */ /* 0x020fe80000000800 */
[----:B------:R-:W-:Y:S04]  /*23c0*/  STS [R80+0x280], R21 ;  /* 0x0002801550007388 */ /* 0x000fe80000000800 */
        /* <DEDUP_REMOVED lines=9> */
[----:B------:R-:W-:Y:S01]  /*2460*/  STS [R70+0x780], R31 ;  /* 0x0007801f46007388 */ /* 0x000fe20000000800 */
[----:B------:R-:W-:-:S03]  /*2470*/  NOP ;  /* 0x0000000000007918 */ /* 0x000fc60000000000 */
[----:B------:R-:W1:Y:S04]  /*2480*/  LDS R53, [R69] ;  /* 0x0000000045357984 */ /* 0x000e680000000800 */
[----:B------:R-:W2:Y:S04]  /*2490*/  LDS R52, [R68+0x4] ;  /* 0x0000040044347984 */ /* 0x000ea80000000800 */
[----:B------:R-:W3:Y:S04]  /*24a0*/  LDS R51, [R67+0x8] ;  /* 0x0000080043337984 */ /* 0x000ee80000000800 */
[----:B------:R-:W4:Y:S04]  /*24b0*/  LDS R50, [R66+0xc] ;  /* 0x00000c0042327984 */ /* 0x000f280000000800 */
[----:B------:R-:W5:Y:S04]  /*24c0*/  LDS R49, [R65+0x10] ;  /* 0x0000100041317984 */ /* 0x000f680000000800 */
[----:B------:R-:W5:Y:S04]  /*24d0*/  LDS R48, [R64+0x14] ;  /* 0x0000140040307984 */ /* 0x000f680000000800 */
[----:B------:R0:W0:Y:S04]  /*24e0*/  LDS R47, [R63+0x18] ;  /* 0x000018003f2f7984 */ /* 0x0000280000000800 */
[----:B------:R0:W0:Y:S04]  /*24f0*/  LDS R46, [R62+0x1c] ;  /* 0x00001c003e2e7984 */ /* 0x0000280000000800 */
[----:B------:R0:W3:Y:S04]  /*2500*/  LDS R45, [R61+0x20] ;  /* 0x000020003d2d7984 */ /* 0x0000e80000000800 */
[----:B------:R0:W5:Y:S04]  /*2510*/  LDS R44, [R60+0x24] ;  /* 0x000024003c2c7984 */ /* 0x0001680000000800 */
[----:B------:R0:W5:Y:S04]  /*2520*/  LDS R39, [R59+0x28] ;  /* 0x000028003b277984 */ /* 0x0001680000000800 */
[----:B------:R0:W5:Y:S04]  /*2530*/  LDS R38, [R58+0x2c] ;  /* 0x00002c003a267984 */ /* 0x0001680000000800 */
[----:B------:R0:W5:Y:S04]  /*2540*/  LDS R37, [R57+0x30] ;  /* 0x0000300039257984 */ /* 0x0001680000000800 */
[----:B------:R0:W5:Y:S04]  /*2550*/  LDS R36, [R56+0x34] ;  /* 0x0000340038247984 */ /* 0x0001680000000800 */
[----:B------:R0:W5:Y:S04]  /*2560*/  LDS R35, [R55+0x38] ;  /* 0x0000380037237984 */ /* 0x0001680000000800 */
[----:B------:R0:W5:Y:S01]  /*2570*/  LDS R34, [R54+0x3c] ;  /* 0x00003c0036227984 */ /* 0x0001620000000800 */
[----:B-1----:R-:W-:-:S05]  /*2580*/  FADD.FTZ R53, R53, UR5 ;  /* 0x0000000535357e21 */ /* 0x002fca0008010000 */
[----:B------:R-:W-:-:S04]  /*2590*/  FSETP.GTU.FTZ.AND P0, PT, R53, 20, PT ;  /* 0x41a000003500780b */ /* 0x000fc80003f1c000 */
[----:B0-----:R-:W-:Y:S01]  /*25a0*/  ISETP.EQ.OR P0, PT, RZ, UR6, P0 ;  /* 0x00000006ff007c0c */ /* 0x001fe20008702670 */
[----:B--2---:R-:W-:Y:S01]  /*25b0*/  FADD.FTZ R52, R52, UR5 ;  /* 0x0000000534347e21 */ /* 0x004fe20008010000 */
[----:B---3--:R-:W-:Y:S01]  /*25c0*/  FADD.FTZ R51, R51, UR5 ;  /* 0x0000000533337e21 */ /* 0x008fe20008010000 */
[----:B----4-:R-:W-:Y:S01]  /*25d0*/  FADD.FTZ R50, R50, UR5 ;  /* 0x0000000532327e21 */ /* 0x010fe20008010000 */
[----:B-----5:R-:W-:Y:S01]  /*25e0*/  FADD.FTZ R49, R49, UR5 ;  /* 0x0000000531317e21 */ /* 0x020fe20008010000 */
[----:B------:R-:W-:Y:S01]  /*25f0*/  FADD.FTZ R48, R48, UR5 ;  /* 0x0000000530307e21 */ /* 0x000fe20008010000 */
[----:B------:R-:W-:Y:S02]  /*2600*/  FSETP.GTU.FTZ.AND P1, PT, R52, 20, PT ;  /* 0x41a000003400780b */ /* 0x000fe40003f3c000 */
[----:B------:R-:W-:Y:S02]  /*2610*/  FSETP.GTU.FTZ.AND P3, PT, R51, 20, PT ;  /* 0x41a000003300780b */ /* 0x000fe40003f7c000 */
[----:B------:R-:W-:-:S02]  /*2620*/  FSETP.GTU.FTZ.AND P2, PT, R50, 20, PT ;  /* 0x41a000003200780b */ /* 0x000fc40003f5c000 */
[----:B------:R-:W-:Y:S01]  /*2630*/  FSETP.GTU.FTZ.AND P4, PT, R49, 20, PT ;  /* 0x41a000003100780b */ /* 0x000fe20003f9c000 */
[----:B------:R-:W-:-:S12]  /*2640*/  @P0 BRA `(.L_x_6) ;  /* 0x0000000000780947 */ /* 0x000fd80003800000 */
[----:B------:R-:W-:Y:S01]  /*2650*/  FMUL.FTZ R53, R53, 1.4426950216293334961 ;  /* 0x3fb8aa3b35357820 */ /* 0x000fe20000410000 */
[----:B------:R-:W-:Y:S02]  /*2660*/  IMAD.MOV.U32 R18, RZ, RZ, 0x3e800000 ;  /* 0x3e800000ff127424 */ /* 0x000fe400078e00ff */
[----:B------:R-:W-:Y:S01]  /*2670*/  IMAD.MOV.U32 R20, RZ, RZ, 0x3d39bf78 ;  /* 0x3d39bf78ff147424 */ /* 0x000fe200078e00ff */
[----:B------:R-:W0:Y:S02]  /*2680*/  MUFU.EX2 R19, R53 ;  /* 0x0000003500137308 */ /* 0x000e240000000800 */
[C---:B0-----:R-:W-:Y:S01]  /*2690*/  FADD.FTZ.RZ R2, R19.reuse, 1 ;  /* 0x3f80000013027421 */ /* 0x041fe2000001c000 */
[----:B------:R-:W-:-:S03]  /*26a0*/  ISETP.GE.U32.AND P0, PT, R19, 0x7f800000, PT ;  /* 0x7f8000001300780c */ /* 0x000fc60003f06070 */
[----:B------:R-:W-:Y:S01]  /*26b0*/  VIADD R2, R2, 0xc0c00000 ;  /* 0xc0c0000002027836 */ /* 0x000fe20000000000 */
[----:B------:R-:W-:-:S04]  /*26c0*/  ISETP.GT.AND P5, PT, R19, -0x40800000, P0 ;  /* 0xbf8000001300780c */ /* 0x000fc800007a4270 */
[----:B------:R-:W-:-:S04]  /*26d0*/  LOP3.LUT R2, R2, 0xff800000, RZ, 0xc0, !PT ;  /* 0xff80000002027812 */ /* 0x000fc800078ec0ff */
[----:B------:R-:W-:Y:S02]  /*26e0*/  IADD3 R17, PT, PT, -R2, 0x40800000, RZ ;  /* 0x4080000002117810 */ /* 0x000fe40007ffe1ff */
[-C--:B------:R-:W-:Y:S02]  /*26f0*/  IADD3 R3, PT, PT, R19, -R2.reuse, RZ ;  /* 0x8000000213037210 */ /* 0x080fe40007ffe0ff */
[----:B------:R-:W-:Y:S01]  /*2700*/  I2FP.F32.S32 R2, R2 ;  /* 0x0000000200027245 */ /* 0x000fe20000201400 */
[----:B------:R-:W-:Y:S01]  /*2710*/  FFMA.FTZ R18, R17, R18, -1 ;  /* 0xbf80000011127423 */ /* 0x000fe20000010012 */
[----:B------:R-:W-:-:S03]  /*2720*/  @P0 IMAD.MOV.U32 R17, RZ, RZ, 0x7f800000 ;  /* 0x7f800000ff110424 */ /* 0x000fc600078e00ff */
[----:B------:R-:W-:Y:S01]  /*2730*/  FADD.FTZ R3, R3, R18 ;  /* 0x0000001203037221 */ /* 0x000fe20000010000 */
[----:B------:R-:W-:-:S03]  /*2740*/  FMUL.FTZ R2, R2, 1.1920928955078125e-07 ;  /* 0x3400000002027820 */ /* 0x000fc60000410000 */
[----:B------:R-:W-:-:S04]  /*2750*/  FFMA.FTZ R18, R3, -R20, 0.10546888411045074463 ;  /* 0x3dd8001203127423 */ /* 0x000fc80000010814 */
[----:B------:R-:W-:-:S04]  /*2760*/  FFMA.FTZ R18, R3, R18, -0.13229703903198242188 ;  /* 0xbe0778e003127423 */ /* 0x000fc80000010012 */
[----:B------:R-:W-:-:S04]  /*2770*/  FFMA.FTZ R18, R3, R18, 0.14491446316242218018 ;  /* 0x3e14647503127423 */ /* 0x000fc80000010012 */
[----:B------:R-:W-:-:S04]  /*2780*/  FFMA.FTZ R18, R3, R18, -0.16641564667224884033 ;  /* 0xbe2a68dd03127423 */ /* 0x000fc80000010012 */
[----:B------:R-:W-:-:S04]  /*2790*/  FFMA.FTZ R18, R3, R18, 0.19988867640495300293 ;  /* 0x3e4caf9e03127423 */ /* 0x000fc80000010012 */
[----:B------:R-:W-:-:S04]  /*27a0*/  FFMA.FTZ R18, R3, R18, -0.25000196695327758789 ;  /* 0xbe80004203127423 */ /* 0x000fc80000010012 */
[----:B------:R-:W-:-:S04]  /*27b0*/  FFMA.FTZ R18, R3, R18, 0.33333510160446166992 ;  /* 0x3eaaaae603127423 */ /* 0x000fc80000010012 */
[----:B------:R-:W-:-:S04]  /*27c0*/  FFMA.FTZ R18, R3, R18, -0.5 ;  /* 0xbf00000003127423 */ /* 0x000fc80000010012 */
[----:B------:R-:W-:-:S04]  /*27d0*/  FMUL.FTZ R18, R3, R18 ;  /* 0x0000001203127220 */ /* 0x000fc80000410000 */
[----:B------:R-:W-:-:S04]  /*27e0*/  FFMA.FTZ R3, R3, R18, R3 ;  /* 0x0000001203037223 */ /* 0x000fc80000010003 */
[----:B------:R-:W-:Y:S01]  /*27f0*/  FFMA.FTZ R53, R2, 0.69314718246459960938, R3 ;  /* 0x3f31721802357823 */ /* 0x000fe20000010003 */
[C---:B------:R-:W-:Y:S01]  /*2800*/  @P5 FFMA.FTZ R53, R19.reuse, R17, +INF ;  /* 0x7f80000013355423 */ /* 0x040fe20000010011 */
[----:B------:R-:W-:-:S04]  /*2810*/  @P0 FSETP.NEU.FTZ.AND P5, PT, R19, RZ, PT ;  /* 0x000000ff1300020b */ /* 0x000fc80003fbd000 */
[----:B------:R-:W-:-:S09]  /*2820*/  @P0 FSEL R53, R53, -RZ, P5 ;  /* 0x800000ff35350208 */ /* 0x000fd20002800000 */
.L_x_6:
[----:B------:R-:W-:Y:S05]  /*2830*/  BSYNC.RECONVERGENT B0 ;  /* 0x0000000000007941 */ /* 0x000fea0003800200 */
.L_x_5:
[----:B------:R-:W-:Y:S01]  /*2840*/  ISETP.EQ.OR P1, PT, RZ, UR6, P1 ;  /* 0x00000006ff007c0c */ /* 0x000fe20008f22670 */
[----:B------:R-:W-:Y:S01]  /*2850*/  BSSY.RECONVERGENT B0, `(.L_x_7) ;  /* 0x0000023000007945 */ /* 0x000fe20003800200 */
[----:B------:R-:W-:Y:S01]  /*2860*/  FSETP.GTU.FTZ.AND P0, PT, R48, 20, PT ;  /* 0x41a000003000780b */ /* 0x000fe20003f1c000 */
[----:B------:R-:W-:Y:S01]  /*2870*/  FADD.FTZ R47, R47, UR5 ;  /* 0x000000052f2f7e21 */ /* 0x000fe20008010000 */
[----:B------:R-:W-:-:S09]  /*2880*/  ISETP.EQ.OR P3, PT, RZ, UR6, P3 ;  /* 0x00000006ff007c0c */ /* 0x000fd20009f62670 */
[----:B------:R-:W-:Y:S05]  /*2890*/  @P1 BRA `(.L_x_8) ;  /* 0x0000000000781947 */ /* 0x000fea0003800000 */
[----:B------:R-:W-:Y:S01]  /*28a0*/  FMUL.FTZ R52, R52, 1.4426950216293334961 ;  /* 0x3fb8aa3b34347820 */ /* 0x000fe20000410000 */
[----:B------:R-:W-:Y:S02]  /*28b0*/  IMAD.MOV.U32 R18, RZ, RZ, 0x3e800000 ;  /* 0x3e800000ff127424 */ /* 0x000fe400078e00ff */
[----:B------:R-:W-:Y:S01]  /*28c0*/  HFMA2 R20, -RZ, RZ, 1.3056640625, -1.8671875 ;  /* 0x3d39bf78ff147431 */ /* 0x000fe200000001ff */
[----:B------:R-:W0:Y:S02]  /*28d0*/  MUFU.EX2 R19, R52 ;  /* 0x0000003400137308 */ /* 0x000e240000000800 */
[C---:B0-----:R-:W-:Y:S01]  /*28e0*/  FADD.FTZ.RZ R2, R19.reuse, 1 ;  /* 0x3f80000013027421 */ /* 0x041fe2000001c000 */
[----:B------:R-:W-:-:S04]  /*28f0*/  ISETP.GE.U32.AND P1, PT, R19, 0x7f800000, PT ;  /* 0x7f8000001300780c */ /* 0x000fc80003f26070 */
[----:B------:R-:W-:Y:S02]  /*2900*/  IADD3 R2, PT, PT, R2, -0x3f400000, RZ ;  /* 0xc0c0000002027810 */ /* 0x000fe40007ffe0ff */
[----:B------:R-:W-:Y:S02]  /*2910*/  ISETP.GT.AND P5, PT, R19, -0x40800000, P1 ;  /* 0xbf8000001300780c */ /* 0x000fe40000fa4270 */
[----:B------:R-:W-:-:S04]  /*2920*/  LOP3.LUT R2, R2, 0xff800000, RZ, 0xc0, !PT ;  /* 0xff80000002027812 */ /* 0x000fc800078ec0ff */
[----:B------:R-:W-:Y:S01]  /*2930*/  IADD3 R17, PT, PT, -R2, 0x40800000, RZ ;  /* 0x4080000002117810 */ /* 0x000fe20007ffe1ff */
[----:B------:R-:W-:Y:S01]  /*2940*/  IMAD.IADD R3, R19, 0x1, -R2 ;  /* 0x0000000113037824 */ /* 0x000fe200078e0a02 */
[----:B------:R-:W-:-:S03]  /*2950*/  I2FP.F32.S32 R2, R2 ;  /* 0x0000000200027245 */ /* 0x000fc60000201400 */
[----:B------:R-:W-:Y:S02]  /*2960*/  FFMA.FTZ R18, R17, R18, -1 ;  /* 0xbf80000011127423 */ /* 0x000fe40000010012 */
[----:B------:R-:W-:Y:S02]  /*2970*/  FMUL.FTZ R2, R2, 1.1920928955078125e-07 ;  /* 0x3400000002027820 */ /* 0x000fe40000410000 */
[----:B------:R-:W-:-:S04]  /*2980*/  FADD.FTZ R3, R3, R18 ;  /* 0x0000001203037221 */ /* 0x000fc80000010000 */
        /* <DEDUP_REMOVED lines=9> */
[----:B------:R-:W-:Y:S01]  /*2a20*/  FFMA.FTZ R3, R3, R18, R3 ;  /* 0x0000001203037223 */ /* 0x000fe20000010003 */
[----:B------:R-:W-:-:S03]  /*2a30*/  @P1 IMAD.MOV.U32 R18, RZ, RZ, 0x7f800000 ;  /* 0x7f800000ff121424 */ /* 0x000fc600078e00ff */
[----:B------:R-:W-:Y:S01]  /*2a40*/  FFMA.FTZ R52, R2, 0.69314718246459960938, R3 ;  /* 0x3f31721802347823 */ /* 0x000fe20000010003 */
[C---:B------:R-:W-:Y:S01]  /*2a50*/  @P5 FFMA.FTZ R52, R19.reuse, R18, +INF ;  /* 0x7f80000013345423 */ /* 0x040fe20000010012 */
[----:B------:R-:W-:-:S04]  /*2a60*/  @P1 FSETP.NEU.FTZ.AND P5, PT, R19, RZ, PT ;  /* 0x000000ff1300120b */ /* 0x000fc80003fbd000 */
[----:B------:R-:W-:-:S09]  /*2a70*/  @P1 FSEL R52, R52, -RZ, P5 ;  /* 0x800000ff34341208 */ /* 0x000fd20002800000 */
.L_x_8:
[----:B------:R-:W-:Y:S05]  /*2a80*/  BSYNC.RECONVERGENT B0 ;  /* 0x0000000000007941 */ /* 0x000fea0003800200 */
.L_x_7:
[----:B------:R-:W-:Y:S01]  /*2a90*/  BSSY.RECONVERGENT B0, `(.L_x_9) ;  /* 0x0000022000007945 */ /* 0x000fe20003800200 */
[----:B------:R-:W-:Y:S01]  /*2aa0*/  FSETP.GTU.FTZ.AND P1, PT, R47, 20, PT ;  /* 0x41a000002f00780b */ /* 0x000fe20003f3c000 */
[----:B------:R-:W-:Y:S02]  /*2ab0*/  FADD.FTZ R46, R46, UR5 ;  /* 0x000000052e2e7e21 */ /* 0x000fe40008010000 */
[----:B------:R-:W-:Y:S10]  /*2ac0*/  @P3 BRA `(.L_x_10) ;  /* 0x0000000000783947 */ /* 0x000ff40003800000 */
[----:B------:R-:W-:Y:S01]  /*2ad0*/  FMUL.FTZ R51, R51, 1.4426950216293334961 ;  /* 0x3fb8aa3b33337820 */ /* 0x000fe20000410000 */
[----:B------:R-:W-:Y:S01]  /*2ae0*/  MOV R18, 0x3e800000 ;  /* 0x3e80000000127802 */ /* 0x000fe20000000f00 */
[----:B------:R-:W-:Y:S02]  /*2af0*/  IMAD.MOV.U32 R20, RZ, RZ, 0x3d39bf78 ;  /* 0x3d39bf78ff147424 */ /* 0x000fe400078e00ff */
[----:B------:R-:W0:Y:S02]  /*2b00*/  MUFU.EX2 R19, R51 ;  /* 0x0000003300137308 */ /* 0x000e240000000800 */
[C---:B0-----:R-:W-:Y:S01]  /*2b10*/  FADD.FTZ.RZ R2, R19.reuse, 1 ;  /* 0x3f80000013027421 */ /* 0x041fe2000001c000 */
[----:B------:R-:W-:-:S03]  /*2b20*/  ISETP.GE.U32.AND P3, PT, R19, 0x7f800000, PT ;  /* 0x7f8000001300780c */ /* 0x000fc60003f66070 */
[----:B------:R-:W-:Y:S01]  /*2b30*/  VIADD R2, R2, 0xc0c00000 ;  /* 0xc0c0000002027836 */ /* 0x000fe20000000000 */
[----:B------:R-:W-:-:S04]  /*2b40*/  ISETP.GT.AND P5, PT, R19, -0x40800000, P3 ;  /* 0xbf8000001300780c */ /* 0x000fc80001fa4270 */
        /* <DEDUP_REMOVED lines=17> */
[----:B------:R-:W-:-:S03]  /*2c60*/  @P3 MOV R18, 0x7f800000 ;  /* 0x7f80000000123802 */ /* 0x000fc60000000f00 */
[----:B------:R-:W-:Y:S02]  /*2c70*/  FFMA.FTZ R51, R2, 0.69314718246459960938, R3 ;  /* 0x3f31721802337823 */ /* 0x000fe40000010003 */
[C---:B------:R-:W-:Y:S01]  /*2c80*/  @P5 FFMA.FTZ R51, R19.reuse, R18, +INF ;  /* 0x7f80000013335423 */ /* 0x040fe20000010012 */
[----:B------:R-:W-:-:S04]  /*2c90*/  @P3 FSETP.NEU.FTZ.AND P5, PT, R19, RZ, PT ;  /* 0x000000ff1300320b */ /* 0x000fc80003fbd000 */
[----:B------:R-:W-:-:S09]  /*2ca0*/  @P3 FSEL R51, R51, -RZ, P5 ;  /* 0x800000ff33333208 */ /* 0x000fd20002800000 */
.L_x_10:
[----:B------:R-:W-:Y:S05]  /*2cb0*/  BSYNC.RECONVERGENT B0 ;  /* 0x0000000000007941 */ /* 0x000fea0003800200 */
.L_x_9:
        /* <DEDUP_REMOVED lines=18> */
[----:B------:R-:W-:-:S04]  /*2de0*/  FFMA.FTZ R18, R17, R18, -1 ;  /* 0xbf80000011127423 */ /* 0x000fc80000010012 */
        /* <DEDUP_REMOVED lines=17> */
.L_x_12:
[----:B------:R-:W-:Y:S05]  /*2f00*/  BSYNC.RECONVERGENT B0 ;  /* 0x0000000000007941 */ /* 0x000fea0003800200 */
.L_x_11:
[----:B------:R-:W-:Y:S01]  /*2f10*/  BSSY.RECONVERGENT B0, `(.L_x_13) ;  /* 0x0000022000007945 */ /* 0x000fe20003800200 */
[----:B------:R-:W-:Y:S01]  /*2f20*/  FSETP.GTU.FTZ.AND P4, PT, R45, 20, PT ;  /* 0x41a000002d00780b */ /* 0x000fe20003f9c000 */
[----:B------:R-:W-:Y:S02]  /*2f30*/  FADD.FTZ R44, R44, UR5 ;  /* 0x000000052c2c7e21 */ /* 0x000fe40008010000 */
[----:B------:R-:W-:Y:S10]  /*2f40*/  @P2 BRA `(.L_x_14) ;  /* 0x0000000000782947 */ /* 0x000ff40003800000 */
        /* <DEDUP_REMOVED lines=30> */
.L_x_14:
[----:B------:R-:W-:Y:S05]  /*3130*/  BSYNC.RECONVERGENT B0 ;  /* 0x0000000000007941 */ /* 0x000fea0003800200 */
.L_x_13:
[----:B------:R-:W-:Y:S01]  /*3140*/  ISETP.EQ.OR P5, PT, RZ, UR6, P0 ;  /* 0x00000006ff007c0c */ /* 0x000fe200087a2670 */
[----:B------:R-:W-:Y:S01]  /*3150*/  BSSY.RECONVERGENT B0, `(.L_x_15) ;  /* 0x0000023000007945 */ /* 0x000fe20003800200 */
[----:B------:R-:W-:Y:S01]  /*3160*/  FSETP.GTU.FTZ.AND P2, PT, R44, 20, PT ;  /* 0x41a000002c00780b */ /* 0x000fe20003f5c000 */
[----:B------:R-:W-:Y:S01]  /*3170*/  FADD.FTZ R39, R39, UR5 ;  /* 0x0000000527277e21 */ /* 0x000fe20008010000 */
[----:B------:R-:W-:-:S09]  /*3180*/  ISETP.EQ.OR P0, PT, RZ, UR6, P1 ;  /* 0x00000006ff007c0c */ /* 0x000fd20008f02670 */
[----:B------:R-:W-:Y:S05]  /*3190*/  @P5 BRA `(.L_x_16) ;  /* 0x0000000000785947 */ /* 0x000fea0003800000 */
        /* <DEDUP_REMOVED lines=30> */
.L_x_16:
[----:B------:R-:W-:Y:S05]  /*3380*/  BSYNC.RECONVERGENT B0 ;  /* 0x0000000000007941 */ /* 0x000fea0003800200 */
.L_x_15:
[----:B------:R-:W-:Y:S01]  /*3390*/  BSSY.RECONVERGENT B0, `(.L_x_17) ;  /* 0x0000022000007945 */ /* 0x000fe20003800200 */
[----:B------:R-:W-:Y:S01]  /*33a0*/  FSETP.GTU.FTZ.AND P1, PT, R39, 20, PT ;  /* 0x41a000002700780b */ /* 0x000fe20003f3c000 */
[----:B------:R-:W-:Y:S02]  /*33b0*/  FADD.FTZ R38, R38, UR5 ;  /* 0x0000000526267e21 */ /* 0x000fe40008010000 */
[----:B------:R-:W-:Y:S10]  /*33c0*/  @P0 BRA `(.L_x_18) ;  /* 0x0000000000780947 */ /* 0x000ff40003800000 */
        /* <DEDUP_REMOVED lines=30> */
.L_x_18:
[----:B------:R-:W-:Y:S05]  /*35b0*/  BSYNC.RECONVERGENT B0 ;  /* 0x0000000000007941 */ /* 0x000fea0003800200 */
.L_x_17:
        /* <DEDUP_REMOVED lines=36> */
.L_x_20:
[----:B------:R-:W-:Y:S05]  /*3800*/  BSYNC.RECONVERGENT B0 ;  /* 0x0000000000007941 */ /* 0x000fea0003800200 */
.L_x_19:
        /* <DEDUP_REMOVED lines=34> */
.L_x_22:
[----:B------:R-:W-:Y:S05]  /*3a30*/  BSYNC.RECONVERGENT B0 ;  /* 0x0000000000007941 */ /* 0x000fea0003800200 */
.L_x_21:
        /* <DEDUP_REMOVED lines=36> */
.L_x_24:
[----:B------:R-:W-:Y:S05]  /*3c80*/  BSYNC.RECONVERGENT B0 ;  /* 0x0000000000007941 */ /* 0x000fea0003800200 */
.L_x_23:
        /* <DEDUP_REMOVED lines=34> */
.L_x_26:
[----:B------:R-:W-:Y:S05]  /*3eb0*/  BSYNC.RECONVERGENT B0 ;  /* 0x0000000000007941 */ /* 0x000fea0003800200 */
.L_x_25:
[----:B------:R-:W-:Y:S01]  /*3ec0*/  ISETP.EQ.OR P0, PT, RZ, UR6, P0 ;  /* 0x00000006ff007c0c */ /* 0x000fe20008702670 */
[----:B------:R-:W-:Y:S01]  /*3ed0*/  BSSY.RECONVERGENT B0, `(.L_x_27) ;  /* 0x0000027000007945 */ /* 0x000fe20003800200 */
[----:B------:R-:W-:Y:S01]  /*3ee0*/  FSETP.GTU.FTZ.AND P2, PT, R34, 20, PT ;  /* 0x41a000002200780b */ /* 0x000fe20003f5c000 */
[----:B------:R-:W-:Y:S01]  /*3ef0*/  FMUL.FTZ R23, R16, UR4 ;  /* 0x0000000410177c20 */ /* 0x000fe20008410000 */
[----:B------:R-:W-:Y:S01]  /*3f00*/  ISETP.EQ.OR P4, PT, RZ, UR6, P4 ;  /* 0x00000006ff007c0c */ /* 0x000fe2000a782670 */
[----:B------:R-:W-:Y:S01]  /*3f10*/  FMUL.FTZ R22, R15, UR4 ;  /* 0x000000040f167c20 */ /* 0x000fe20008410000 */
[----:B------:R-:W-:Y:S02]  /*3f20*/  ISETP.EQ.OR P3, PT, RZ, UR6, P3 ;  /* 0x00000006ff007c0c */ /* 0x000fe40009f62670 */
[----:B------:R-:W-:Y:S02]  /*3f30*/  ISETP.EQ.OR P1, PT, RZ, UR6, P1 ;  /* 0x00000006ff007c0c */ /* 0x000fe40008f22670 */
[----:B------:R-:W-:-:S03]  /*3f40*/  ISETP.EQ.OR P2, PT, RZ, UR6, P2 ;  /* 0x00000006ff007c0c */ /* 0x000fc60009742670 */
        /* <DEDUP_REMOVED lines=31> */
.L_x_28:
[----:B------:R-:W-:Y:S05]  /*4140*/  BSYNC.RECONVERGENT B0 ;  /* 0x0000000000007941 */ /* 0x000fea0003800200 */
.L_x_27:
[----:B------:R-:W-:Y:S04]  /*4150*/  BSSY.RECONVERGENT B0, `(.L_x_29) ;  /* 0x0000020000007945 */ /* 0x000fe80003800200 */
        /* <DEDUP_REMOVED lines=14> */
[----:B------:R-:W-:-:S03]  /*4240*/  @P0 FSETP.NEU.FTZ.AND P4, PT, R19, RZ, PT ;  /* 0x000000ff1300020b */ /* 0x000fc60003f9d000 */
        /* <DEDUP_REMOVED lines=14> */
[----:B------:R-:W-:-:S05]  /*4330*/  @P5 FFMA.FTZ R37, R19, R18, +INF ;  /* 0x7f80000013255423 */ /* 0x000fca0000010012 */
[----:B------:R-:W-:-:S07]  /*4340*/  @P0 FSEL R37, R37, -RZ, P4 ;  /* 0x800000ff25250208 */ /* 0x000fce0002000000 */
.L_x_30:
[----:B------:R-:W-:Y:S05]  /*4350*/  BSYNC.RECONVERGENT B0 ;  /* 0x0000000000007941 */ /* 0x000fea0003800200 */
.L_x_29:
[----:B------:R-:W-:Y:S04]  /*4360*/  BSSY.RECONVERGENT B0, `(.L_x_31) ;  /* 0x0000020000007945 */ /* 0x000fe80003800200 */
        /* <DEDUP_REMOVED lines=11> */
[C---:B------:R-:W-:Y:S01]  /*4420*/  IMAD.IADD R3, R19.reuse, 0x1, -R2 ;  /* 0x0000000113037824 */ /* 0x040fe200078e0a02 */
[----:B------:R-:W-:Y:S02]  /*4430*/  I2FP.F32.S32 R2, R2 ;  /* 0x0000000200027245 */ /* 0x000fe40000201400 */
[----:B------:R-:W-:Y:S01]  /*4440*/  @P0 FSETP.NEU.FTZ.AND P3, PT, R19, RZ, PT ;  /* 0x000000ff1300020b */ /* 0x000fe20003f7d000 */
        /* <DEDUP_REMOVED lines=17> */
.L_x_32:
[----:B------:R-:W-:Y:S05]  /*4560*/  BSYNC.RECONVERGENT B0 ;  /* 0x0000000000007941 */ /* 0x000fea0003800200 */
.L_x_31:
[----:B------:R-:W-:Y:S04]  /*4570*/  BSSY.RECONVERGENT B0, `(.L_x_33) ;  /* 0x0000020000007945 */ /* 0x000fe80003800200 */
        /* <DEDUP_REMOVED lines=29> */
[----:B------:R-:W-:-:S05]  /*4750*/  @P3 FFMA.FTZ R35, R19, R18, +INF ;  /* 0x7f80000013233423 */ /* 0x000fca0000010012 */
[----:B------:R-:W-:-:S07]  /*4760*/  @P0 FSEL R35, R35, -RZ, P1 ;  /* 0x800000ff23230208 */ /* 0x000fce0000800000 */
.L_x_34:
[----:B------:R-:W-:Y:S05]  /*4770*/  BSYNC.RECONVERGENT B0 ;  /* 0x0000000000007941 */ /* 0x000fea0003800200 */
.L_x_33:
        /* <DEDUP_REMOVED lines=32> */
.L_x_36:
[----:B------:R-:W-:Y:S05]  /*4980*/  BSYNC.RECONVERGENT B0 ;  /* 0x0000000000007941 */ /* 0x000fea0003800200 */
.L_x_35:
[----:B------:R-:W0:Y:S01]  /*4990*/  LDCU UR48, c[0x0][0x38c] ;  /* 0x00007180ff3077ac */ /* 0x000e220008000800 */
[----:B------:R-:W-:Y:S01]  /*49a0*/  FMUL.FTZ R33, R14, UR4 ;  /* 0x000000040e217c20 */ /* 0x000fe20008410000 */
        /* <DEDUP_REMOVED lines=13> */
[----:B0-----:R-:W-:Y:S01]  /*4a80*/  UISETP.GE.AND UP0, UPT, UR48, 0x1, UPT ;  /* 0x000000013000788c */ /* 0x001fe2000bf06270 */
[----:B------:R-:W-:Y:S08]  /*4a90*/  BAR.SYNC.DEFER_BLOCKING 0x0 ;  /* 0x0000000000007b1d */ /* 0x000ff00000010000 */
[----:B------:R-:W-:Y:S05]  /*4aa0*/  BRA.U !UP0, `(.L_x_37) ;  /* 0x0000002508207547 */ /* 0x000fea000b800000 */
[----:B------:R-:W0:Y:S01]  /*4ab0*/  S2UR UR12, SR_CTAID.Y ;  /* 0x00000000000c79c3 */ /* 0x000e220000002600 */
[----:B------:R-:W0:Y:S01]  /*4ac0*/  LDCU.128 UR16, c[0x0][0x3b0] ;  /* 0x00007600ff1077ac */ /* 0x000e220008000c00 */
[----:B------:R-:W-:Y:S01]  /*4ad0*/  FMUL.FTZ R17, R16, R53 ;  /* 0x0000003510117220 */ /* 0x000fe20000410000 */
[----:B------:R-:W-:Y:S01]  /*4ae0*/  IADD3 R82, P0, PT, R4, 0x400, RZ ;  /* 0x0000040004527810 */ /* 0x000fe20007f1e0ff */
[----:B------:R-:W-:Y:S01]  /*4af0*/  FMUL.FTZ R16, R15, R52 ;  /* 0x000000340f107220 */ /* 0x000fe20000410000 */
[----:B------:R-:W1:Y:S01]  /*4b00*/  LDCU.64 UR50, c[0x0][0x470] ;  /* 0x00008e00ff3277ac */ /* 0x000e620008000a00 */
[----:B------:R-:W-:Y:S01]  /*4b10*/  FMUL.FTZ R15, R14, R51 ;  /* 0x000000330e0f7220 */ /* 0x000fe20000410000 */
[----:B------:R-:W-:Y:S01]  /*4b20*/  FMUL.FTZ R14, R13, R50 ;  /* 0x000000320d0e7220 */ /* 0x000fe20000410000 */
[----:B------:R-:W-:Y:S01]  /*4b30*/  FMUL.FTZ R13, R12, R49 ;  /* 0x000000310c0d7220 */ /* 0x000fe20000410000 */
[----:B------:R-:W2:Y:S01]  /*4b40*/  LDCU.64 UR40, c[0x0][0x460] ;  /* 0x00008c00ff2877ac */ /* 0x000ea20008000a00 */
[----:B------:R-:W-:Y:S01]  /*4b50*/  FMUL.FTZ R12, R11, R48 ;  /* 0x000000300b0c7220 */ /* 0x000fe20000410000 */
[----:B------:R-:W-:Y:S01]  /*4b60*/  FMUL.FTZ R11, R10, R47 ;  /* 0x0000002f0a0b7220 */ /* 0x000fe20000410000 */
[----:B------:R-:W-:Y:S01]  /*4b70*/  IMAD.X R83, RZ, RZ, RZ, P0 ;  /* 0x000000ffff537224 */ /* 0x000fe200000e06ff */
[----:B------:R-:W3:Y:S01]  /*4b80*/  LDCU.64 UR42, c[0x0][0x3f0] ;  /* 0x00007e00ff2a77ac */ /* 0x000ee20008000a00 */
[----:B------:R-:W-:Y:S01]  /*4b90*/  FMUL.FTZ R10, R9, R46 ;  /* 0x0000002e090a7220 */ /* 0x000fe20000410000 */
[----:B------:R-:W-:Y:S01]  /*4ba0*/  IADD3 R162, P1, PT, R82, UR30, RZ ;  /* 0x0000001e52a27c10 */ /* 0x000fe2000ff3e0ff */
[----:B------:R-:W-:Y:S01]  /*4bb0*/  FMUL.FTZ R9, R8, R45 ;  /* 0x0000002d08097220 */ /* 0x000fe20000410000 */
[----:B------:R-:W4:Y:S01]  /*4bc0*/  LDCU.64 UR44, c[0x0][0x3d0] ;  /* 0x00007a00ff2c77ac */ /* 0x000f220008000a00 */
[----:B------:R-:W-:Y:S01]  /*4bd0*/  IADD3 R82, P2, PT, R82, UR32, RZ ;  /* 0x0000002052527c10 */ /* 0x000fe2000ff5e0ff */
[----:B------:R-:W-:Y:S01]  /*4be0*/  FMUL.FTZ R8, R7, R44 ;  /* 0x0000002c07087220 */ /* 0x000fe20000410000 */
[----:B------:R-:W-:Y:S01]  /*4bf0*/  FMUL.FTZ R7, R6, R39 ;  /* 0x0000002706077220 */ /* 0x000fe20000410000 */
[----:B------:R-:W-:Y:S01]  /*4c00*/  FMUL.FTZ R6, R5, R38 ;  /* 0x0000002605067220 */ /* 0x000fe20000410000 */
[----:B------:R-:W-:Y:S01]  /*4c10*/  IADD3.X R163, PT, PT, R83, UR31, RZ, P1, !PT ;  /* 0x0000001f53a37c10 */ /* 0x000fe20008ffe4ff */
[----:B------:R-:W-:Y:S01]  /*4c20*/  FMUL.FTZ R5, R42, R37 ;  /* 0x000000252a057220 */ /* 0x000fe20000410000 */
[----:B0-----:R-:W-:Y:S01]  /*4c30*/  UIMAD.WIDE.U32 UR6, UR12, UR16, URZ ;  /* 0x000000100c0672a5 */ /* 0x001fe2000f8e00ff */
[----:B------:R-:W-:Y:S01]  /*4c40*/  FMUL.FTZ R4, R43, R36 ;  /* 0x000000242b047220 */ /* 0x000fe20000410000 */
[----:B------:R-:W-:Y:S01]  /*4c50*/  FMUL.FTZ R3, R40, R35 ;  /* 0x0000002328037220 */ /* 0x000fe20000410000 */
[----:B------:R-:W-:Y:S01]  /*4c60*/  FMUL.FTZ R2, R41, R34 ;  /* 0x0000002229027220 */ /* 0x000fe20000410000 */
[----:B------:R-:W-:Y:S01]  /*4c70*/  UIMAD UR17, UR12, UR17, UR7 ;  /* 0x000000110c1172a4 */ /* 0x000fe2000f8e0207 */
[----:B------:R-:W-:Y:S01]  /*4c80*/  IADD3.X R83, PT, PT, R83, UR33, RZ, P2, !PT ;  /* 0x0000002153537c10 */ /* 0x000fe200097fe4ff */
[----:B-1----:R-:W-:-:S02]  /*4c90*/  ULEA UR50, UP0, UR6, UR50, 0x2 ;  /* 0x0000003206327291 */ /* 0x002fc4000f8010ff */
[----:B------:R-:W-:Y:S02]  /*4ca0*/  UIADD3 UR49, UPT, UPT, UR52, 0x4240, URZ ;  /* 0x0000424034317890 */ /* 0x000fe4000fffe0ff */
[----:B------:R-:W-:Y:S02]  /*4cb0*/  ULEA.HI.X UR51, UR6, UR51, UR17, 0x2, UP0 ;  /* 0x0000003306337291 */ /* 0x000fe400080f1411 */
[----:B------:R-:W-:Y:S01]  /*4cc0*/  UIADD3 UR48, UPT, UPT, -UR48, URZ, URZ ;  /* 0x000000ff30307290 */ /* 0x000fe2000fffe1ff */
[----:B------:R-:W0:Y:S02]  /*4cd0*/  LDCU UR54, c[0x0][0x3ac] ;  /* 0x00007580ff3677ac */ /* 0x000e240008000800 */
[----:B------:R-:W1:Y:S01]  /*4ce0*/  LDCU.64 UR16, c[0x0][0x450] ;  /* 0x00008a00ff1077ac */ /* 0x000e620008000a00 */
[----:B------:R-:W0:Y:S01]  /*4cf0*/  LDCU.64 UR38, c[0x0][0x460] ;  /* 0x00008c00ff2677ac */ /* 0x000e220008000a00 */
[----:B------:R-:W-:Y:S02]  /*4d00*/  USHF.L.U64.HI UR19, UR18, 0x2, UR19 ;  /* 0x0000000212137899 */ /* 0x000fe40008010213 */
[----:B--2---:R-:W-:-:S02]  /*4d10*/  USHF.L.U64.HI UR41, UR40, 0x2, UR41 ;  /* 0x0000000228297899 */ /* 0x004fc40008010229 */
[----:B---3--:R-:W-:Y:S02]  /*4d20*/  USHF.L.U64.HI UR43, UR42, 0x2, UR43 ;  /* 0x000000022a2b7899 */ /* 0x008fe4000801022b */
[----:B----4-:R-:W-:Y:S01]  /*4d30*/  USHF.L.U64.HI UR45, UR44, 0x2, UR45 ;  /* 0x000000022c2d7899 */ /* 0x010fe2000801022d */
[----:B------:R-:W-:Y:S01]  /*4d40*/  UMOV UR12, URZ ;  /* 0x000000ff000c7c82 */ /* 0x000fe20008000000 */
[----:B------:R-:W-:Y:S01]  /*4d50*/  UMOV UR13, URZ ;  /* 0x000000ff000d7c82 */ /* 0x000fe20008000000 */
[----:B------:R-:W-:Y:S01]  /*4d60*/  UMOV UR14, URZ ;  /* 0x000000ff000e7c82 */ /* 0x000fe20008000000 */
[----:B------:R-:W-:-:S08]  /*4d70*/  UMOV UR15, URZ ;  /* 0x000000ff000f7c82 */ /* 0x000fd00008000000 */
.L_x_47:
[C---:B------:R-:W-:Y:S02]  /*4d80*/  LOP3.LUT R102, R108.reuse, 0xc0, RZ, 0xfc, !PT ;  /* 0x000000c06c667812 */ /* 0x040fe400078efcff */
[----:B------:R-:W-:Y:S02]  /*4d90*/  CS2R R110, SRZ ;  /* 0x00000000006e7805 */ /* 0x000fe4000001ff00 */
[----:B------:R-:W-:Y:S01]  /*4da0*/  LOP3.LUT R101, R108, 0xe0, RZ, 0xfc, !PT ;  /* 0x000000e06c657812 */ /* 0x000fe200078efcff */
[----:B------:R-:W-:Y:S01]  /*4db0*/  HFMA2 R109, -RZ, RZ, 0, 0 ;  /* 0x00000000ff6d7431 */ /* 0x000fe200000001ff */
[----:B------:R-:W-:Y:S02]  /*4dc0*/  ISETP.GE.AND P0, PT, R102, UR47, PT ;  /* 0x0000002f66007c0c */ /* 0x000fe4000bf06270 */
[----:B------:R-:W-:Y:S02]  /*4dd0*/  CS2R R112, SRZ ;  /* 0x0000000000707805 */ /* 0x000fe4000001ff00 */
[----:B------:R-:W-:-:S02]  /*4de0*/  LOP3.LUT R100, R108, 0x100, RZ, 0xfc, !PT ;  /* 0x000001006c647812 */ /* 0x000fc400078efcff */
[----:B------:R-:W-:Y:S02]  /*4df0*/  CS2R R86, SRZ ;  /* 0x0000000000567805 */ /* 0x000fe4000001ff00 */
[C---:B------:R-:W-:Y:S02]  /*4e00*/  LOP3.LUT R103, R108.reuse, 0xa0, RZ, 0xfc, !PT ;  /* 0x000000a06c677812 */ /* 0x040fe400078efcff */
[----:B0-----:R-:W-:Y:S02]  /*4e10*/  CS2R R84, SRZ ;  /* 0x0000000000547805 */ /* 0x001fe4000001ff00 */
[C---:B------:R-:W-:Y:S02]  /*4e20*/  LOP3.LUT R104, R108.reuse, 0x80, RZ, 0xfc, !PT ;  /* 0x000000806c687812 */ /* 0x040fe400078efcff */
[----:B------:R-:W-:Y:S02]  /*4e30*/  CS2R R42, SRZ ;  /* 0x00000000002a7805 */ /* 0x000fe4000001ff00 */
[----:B------:R-:W-:-:S02]  /*4e40*/  LOP3.LUT R105, R108, 0x60, RZ, 0xfc, !PT ;  /* 0x000000606c697812 */ /* 0x000fc400078efcff */
[----:B------:R-:W-:Y:S02]  /*4e50*/  CS2R R114, SRZ ;  /* 0x0000000000727805 */ /* 0x000fe4000001ff00 */
[C---:B------:R-:W-:Y:S02]  /*4e60*/  LOP3.LUT R106, R108.reuse, 0x40, RZ, 0xfc, !PT ;  /* 0x000000406c6a7812 */ /* 0x040fe400078efcff */
[----:B------:R-:W-:Y:S02]  /*4e70*/  CS2R R116, SRZ ;  /* 0x0000000000747805 */ /* 0x000fe4000001ff00 */
[----:B------:R-:W-:Y:S01]  /*4e80*/  LOP3.LUT R107, R108, 0x20, RZ, 0xfc, !PT ;  /* 0x000000206c6b7812 */ /* 0x000fe200078efcff */
[----:B------:R-:W2:Y:S01]  /*4e90*/  @!P0 LDG.E R110, desc[UR36][R82.64+-0x100] ;  /* 0xffff0024526e8981 */ /* 0x000ea2000c1e1900 */
[----:B------:R-:W-:Y:S02]  /*4ea0*/  ISETP.GE.AND P0, PT, R101, UR47, PT ;  /* 0x0000002f65007c0c */ /* 0x000fe4000bf06270 */
[----:B------:R-:W-:-:S02]  /*4eb0*/  CS2R R118, SRZ ;  /* 0x0000000000767805 */ /* 0x000fc4000001ff00 */
[----:B------:R-:W-:Y:S02]  /*4ec0*/  ISETP.GE.AND P1, PT, R103, UR47, PT ;  /* 0x0000002f67007c0c */ /* 0x000fe4000bf26270 */
[----:B------:R-:W-:Y:S02]  /*4ed0*/  ISETP.GE.AND P2, PT, R104, UR47, PT ;  /* 0x0000002f68007c0c */ /* 0x000fe4000bf46270 */
[----:B------:R-:W-:Y:S02]  /*4ee0*/  ISETP.GE.AND P3, PT, R105, UR47, PT ;  /* 0x0000002f69007c0c */ /* 0x000fe4000bf66270 */
[----:B------:R-:W-:Y:S02]  /*4ef0*/  ISETP.GE.AND P4, PT, R106, UR47, PT ;  /* 0x0000002f6a007c0c */ /* 0x000fe4000bf86270 */
[----:B------:R-:W-:Y:S02]  /*4f00*/  LOP3.LUT P6, RZ, R0, 0x200, RZ, 0xc0, !PT ;  /* 0x0000020000ff7812 */ /* 0x000fe400078cc0ff */
[----:B------:R-:W-:Y:S01]  /*4f10*/  ISETP.GE.AND P5, PT, R107, UR47, PT ;  /* 0x0000002f6b007c0c */ /* 0x000fe2000bfa6270 */
[----:B------:R-:W3:Y:S01]  /*4f20*/  @!P0 LDG.E R109, desc[UR36][R82.64+-0x80] ;  /* 0xffff8024526d8981 */ /* 0x000ee2000c1e1900 */
[----:B------:R-:W-:-:S02]  /*4f30*/  ISETP.GE.AND P0, PT, R100, UR47, PT ;  /* 0x0000002f64007c0c */ /* 0x000fc4000bf06270 */
[C---:B------:R-:W-:Y:S01]  /*4f40*/  LOP3.LUT R99, R108.reuse, 0x120, RZ, 0xfc, !PT ;  /* 0x000001206c637812 */ /* 0x040fe200078efcff */
[----:B------:R-:W4:Y:S01]  /*4f50*/  @!P1 LDG.E R87, desc[UR36][R82.64+-0x180] ;  /* 0xfffe802452579981 */ /* 0x000f22000c1e1900 */
[C---:B------:R-:W-:Y:S02]  /*4f60*/  LOP3.LUT R98, R108.reuse, 0x140, RZ, 0xfc, !PT ;  /* 0x000001406c627812 */ /* 0x040fe400078efcff */
[C---:B------:R-:W-:Y:S01]  /*4f70*/  LOP3.LUT R97, R108.reuse, 0x160, RZ, 0xfc, !PT ;  /* 0x000001606c617812 */ /* 0x040fe200078efcff */
[----:B------:R-:W5:Y:S01]  /*4f80*/  @!P2 LDG.E R86, desc[UR36][R82.64+-0x200] ;  /* 0xfffe00245256a981 */ /* 0x000f62000c1e1900 */
[C---:B------:R-:W-:Y:S02]  /*4f90*/  LOP3.LUT R96, R108.reuse, 0x180, RZ, 0xfc, !PT ;  /* 0x000001806c607812 */ /* 0x040fe400078efcff */
[C---:B------:R-:W-:Y:S01]  /*4fa0*/  LOP3.LUT R95, R108.reuse, 0x1a0, RZ, 0xfc, !PT ;  /* 0x000001a06c5f7812 */ /* 0x040fe200078efcff */
[----:B------:R-:W2:Y:S01]  /*4fb0*/  @!P3 LDG.E R85, desc[UR36][R82.64+-0x280] ;  /* 0xfffd80245255b981 */ /* 0x000ea2000c1e1900 */
[----:B------:R-:W-:-:S02]  /*4fc0*/  LOP3.LUT R94, R108, 0x1c0, RZ, 0xfc, !PT ;  /* 0x000001c06c5e7812 */ /* 0x000fc400078efcff */
[----:B------:R-:W-:Y:S01]  /*4fd0*/  LOP3.LUT R93, R108, 0x1e0, RZ, 0xfc, !PT ;  /* 0x000001e06c5d7812 */ /* 0x000fe200078efcff */
[----:B------:R-:W3:Y:S01]  /*4fe0*/  @!P0 LDG.E R112, desc[UR36][R82.64] ;  /* 0x0000002452708981 */ /* 0x000ee2000c1e1900 */
[----:B------:R-:W-:Y:S02]  /*4ff0*/  ISETP.GE.AND P0, PT, R99, UR47, PT ;  /* 0x0000002f63007c0c */ /* 0x000fe4000bf06270 */
[----:B------:R-:W-:Y:S01]  /*5000*/  ISETP.GE.AND P1, PT, R98, UR47, PT ;  /* 0x0000002f62007c0c */ /* 0x000fe2000bf26270 */
[----:B------:R-:W4:Y:S01]  /*5010*/  @!P4 LDG.E R84, desc[UR36][R82.64+-0x300] ;  /* 0xfffd00245254c981 */ /* 0x000f22000c1e1900 */
[----:B------:R-:W-:Y:S02]  /*5020*/  ISETP.GE.AND P2, PT, R97, UR47, PT ;  /* 0x0000002f61007c0c */ /* 0x000fe4000bf46270 */
[----:B------:R-:W-:Y:S01]  /*5030*/  ISETP.GE.AND P3, PT, R96, UR47, PT ;  /* 0x0000002f60007c0c */ /* 0x000fe2000bf66270 */
[----:B------:R-:W5:Y:S01]  /*5040*/  @!P6 LDG.E R42, desc[UR36][R82.64+-0x400] ;  /* 0xfffc0024522ae981 */ /* 0x000f62000c1e1900 */
[----:B------:R-:W-:-:S03]  /*5050*/  ISETP.GE.AND P4, PT, R95, UR47, PT ;  /* 0x0000002f5f007c0c */ /* 0x000fc6000bf86270 */
[----:B------:R-:W2:Y:S01]  /*5060*/  @!P5 LDG.E R43, desc[UR36][R82.64+-0x380] ;  /* 0xfffc8024522bd981 */ /* 0x000ea2000c1e1900 */
[----:B------:R-:W-:Y:S02]  /*5070*/  ISETP.GE.AND P5, PT, R94, UR47, PT ;  /* 0x0000002f5e007c0c */ /* 0x000fe4000bfa6270 */
[----:B------:R-:W-:Y:S01]  /*5080*/  ISETP.GE.AND P6, PT, R93, UR47, PT ;  /* 0x0000002f5d007c0c */ /* 0x000fe2000bfc6270 */
[----:B------:R-:W3:Y:S04]  /*5090*/  @!P0 LDG.E R111, desc[UR36][R82.64+0x80] ;  /* 0x00008024526f8981 */ /* 0x000ee8000c1e1900 */
[----:B------:R-:W3:Y:S04]  /*50a0*/  @!P1 LDG.E R114, desc[UR36][R82.64+0x100] ;  /* 0x0001002452729981 */ /* 0x000ee8000c1e1900 */
[----:B------:R-:W3:Y:S04]  /*50b0*/  @!P2 LDG.E R113, desc[UR36][R82.64+0x180] ;  /* 0x000180245271a981 */ /* 0x000ee8000c1e1900 */
[----:B------:R-:W3:Y:S04]  /*50c0*/  @!P3 LDG.E R116, desc[UR36][R82.64+0x200] ;  /* 0x000200245274b981 */ /* 0x000ee8000c1e1900 */
[----:B------:R-:W3:Y:S04]  /*50d0*/  @!P4 LDG.E R115, desc[UR36][R82.64+0x280] ;  /* 0x000280245273c981 */ /* 0x000ee8000c1e1900 */
[----:B------:R-:W3:Y:S04]  /*50e0*/  @!P5 LDG.E R118, desc[UR36][R82.64+0x300] ;  /* 0x000300245276d981 */ /* 0x000ee8000c1e1900 */
[----:B------:R-:W3:Y:S01]  /*50f0*/  @!P6 LDG.E R119, desc[UR36][R82.64+0x380] ;  /* 0x000380245277e981 */ /* 0x000ee2000c1e1900 */
[----:B------:R-:W-:-:S02]  /*5100*/  P2R R125, PR, RZ, 0x1 ;  /* 0x00000001ff7d7803 */ /* 0x000fc40000000000 */
[----:B------:R-:W-:Y:S01]  /*5110*/  ISETP.GE.AND P0, PT, R108, UR47, PT ;  /* 0x0000002f6c007c0c */ /* 0x000fe2000bf06270 */
[----:B------:R-:W-:Y:S01]  /*5120*/  IMAD.U32 R40, RZ, RZ, UR50 ;  /* 0x00000032ff287e24 */ /* 0x000fe2000f8e00ff */
[----:B------:R-:W-:Y:S02]  /*5130*/  P2R R122, PR, RZ, 0x2 ;  /* 0x00000002ff7a7803 */ /* 0x000fe40000000000 */
[----:B------:R-:W-:Y:S02]  /*5140*/  CS2R R120, SRZ ;  /* 0x0000000000787805 */ /* 0x000fe4000001ff00 */
[----:B------:R-:W-:Y:S02]  /*5150*/  MOV R41, UR51 ;  /* 0x0000003300297c02 */ /* 0x000fe40008000f00 */
[----:B------:R-:W-:-:S03]  /*5160*/  ISETP.GE.AND P1, PT, R107, UR47, PT ;  /* 0x0000002f6b007c0c */ /* 0x000fc6000bf26270 */
[----:B------:R0:W3:Y:S01]  /*5170*/  LDG.E R128, desc[UR36][R40.64] ;  /* 0x0000002428807981 */ /* 0x0000e2000c1e1900 */
[----:B------:R-:W-:Y:S01]  /*5180*/  MOV R123, RZ ;  /* 0x000000ff007b7202 */ /* 0x000fe20000000f00 */
[----:B------:R-:W-:Y:S02]  /*5190*/  IMAD.MOV.U32 R124, RZ, RZ, RZ ;  /* 0x000000ffff7c7224 */ /* 0x000fe400078e00ff */
[----:B-----5:R-:W-:Y:S04]  /*51a0*/  STS [R91], R42 ;  /* 0x0000002a5b007388 */ /* 0x020fe80000000800 */
[----:B--2---:R-:W-:Y:S04]  /*51b0*/  STS [R90+0x80], R43 ;  /* 0x0000802b5a007388 */ /* 0x004fe80000000800 */
[----:B----4-:R-:W-:Y:S04]  /*51c0*/  STS [R89+0x100], R84 ;  /* 0x0001005459007388 */ /* 0x010fe80000000800 */
[----:B------:R-:W-:Y:S04]  /*51d0*/  STS [R88+0x180], R85 ;  /* 0x0001805558007388 */ /* 0x000fe80000000800 */
[----:B------:R-:W-:Y:S04]  /*51e0*/  STS [R81+0x200], R86 ;  /* 0x0002005651007388 */ /* 0x000fe80000000800 */
[----:B------:R-:W-:Y:S04]  /*51f0*/  STS [R80+0x280], R87 ;  /* 0x0002805750007388 */ /* 0x000fe80000000800 */
[----:B------:R-:W-:Y:S04]  /*5200*/  STS [R79+0x300], R110 ;  /* 0x0003006e4f007388 */ /* 0x000fe80000000800 */
[----:B---3--:R-:W-:Y:S04]  /*5210*/  STS [R78+0x380], R109 ;  /* 0x0003806d4e007388 */ /* 0x008fe80000000800 */
[----:B------:R-:W-:Y:S04]  /*5220*/  STS [R77+0x400], R112 ;  /* 0x000400704d007388 */ /* 0x000fe80000000800 */
[----:B------:R-:W-:Y:S04]  /*5230*/  STS [R76+0x480], R111 ;  /* 0x0004806f4c007388 */ /* 0x000fe80000000800 */
[----:B------:R-:W-:Y:S04]  /*5240*/  STS [R75+0x500], R114 ;  /* 0x000500724b007388 */ /* 0x000fe80000000800 */
[----:B------:R-:W-:Y:S04]  /*5250*/  STS [R74+0x580], R113 ;  /* 0x000580714a007388 */ /* 0x000fe80000000800 */
[----:B------:R2:W-:Y:S04]  /*5260*/  STS [R73+0x600], R116 ;  /* 0x0006007449007388 */ /* 0x0005e80000000800 */
[----:B------:R-:W-:Y:S04]  /*5270*/  STS [R72+0x680], R115 ;  /* 0x0006807348007388 */ /* 0x000fe80000000800 */
[----:B------:R-:W-:Y:S04]  /*5280*/  STS [R71+0x700], R118 ;  /* 0x0007007647007388 */ /* 0x000fe80000000800 */
[----:B------:R3:W-:Y:S01]  /*5290*/  STS [R70+0x780], R119 ;  /* 0x0007807746007388 */ /* 0x0007e20000000800 */
[----:B------:R-:W-:-:S03]  /*52a0*/  NOP ;  /* 0x0000000000007918 */ /* 0x000fc60000000000 */
[----:B------:R-:W4:Y:S01]  /*52b0*/  @!P0 LDG.E R120, desc[UR36][R162.64+-0x400] ;  /* 0xfffc0024a2788981 */ /* 0x000f22000c1e1900 */
[----:B------:R-:W-:Y:S01]  /*52c0*/  ISETP.GE.AND P0, PT, R106, UR47, PT ;  /* 0x0000002f6a007c0c */ /* 0x000fe2000bf06270 */
[----:B--2---:R-:W-:Y:S02]  /*52d0*/  IMAD.MOV.U32 R116, RZ, RZ, RZ ;  /* 0x000000ffff747224 */ /* 0x004fe400078e00ff */
[----:B------:R-:W2:Y:S01]  /*52e0*/  @!P1 LDG.E R117, desc[UR36][R162.64+-0x380] ;  /* 0xfffc8024a2759981 */ /* 0x000ea2000c1e1900 */
[----:B------:R-:W-:Y:S02]  /*52f0*/  ISETP.GE.AND P1, PT, R105, UR47, PT ;  /* 0x0000002f69007c0c */ /* 0x000fe4000bf26270 */
[----:B---3--:R-:W-:Y:S02]  /*5300*/  CS2R R118, SRZ ;  /* 0x0000000000767805 */ /* 0x008fe4000001ff00 */
[----:B------:R-:W-:Y:S02]  /*5310*/  CS2R R114, SRZ ;  /* 0x0000000000727805 */ /* 0x000fe4000001ff00 */
[----:B------:R-:W-:Y:S01]  /*5320*/  CS2R R112, SRZ ;  /* 0x0000000000707805 */ /* 0x000fe2000001ff00 */
[----:B------:R-:W-:Y:S01]  /*5330*/  IMAD.MOV.U32 R111, RZ, RZ, RZ ;  /* 0x000000ffff6f7224 */ /* 0x000fe200078e00ff */
[----:B------:R-:W-:Y:S01]  /*5340*/  CS2R R84, SRZ ;  /* 0x0000000000547805 */ /* 0x000fe2000001ff00 */
[----:B------:R-:W3:Y:S01]  /*5350*/  S2R R110, SR_TID.X ;  /* 0x00000000006e7919 */ /* 0x000ee20000002100 */
[----:B------:R-:W5:Y:S01]  /*5360*/  @!P0 LDG.E R116, desc[UR36][R162.64+-0x300] ;  /* 0xfffd0024a2748981 */ /* 0x000f62000c1e1900 */
[----:B------:R-:W-:-:S03]  /*5370*/  ISETP.GE.AND P0, PT, R104, UR47, PT ;  /* 0x0000002f68007c0c */ /* 0x000fc6000bf06270 */
[----:B------:R-:W5:Y:S01]  /*5380*/  @!P1 LDG.E R123, desc[UR36][R162.64+-0x280] ;  /* 0xfffd8024a27b9981 */ /* 0x000f62000c1e1900 */
[----:B------:R-:W-:-:S03]  /*5390*/  ISETP.GE.AND P1, PT, R103, UR47, PT ;  /* 0x0000002f67007c0c */ /* 0x000fc6000bf26270 */
[----:B------:R-:W5:Y:S04]  /*53a0*/  @!P2 LDG.E R113, desc[UR36][R162.64+0x180] ;  /* 0x00018024a271a981 */ /* 0x000f68000c1e1900 */
[----:B------:R-:W5:Y:S04]  /*53b0*/  @!P3 LDG.E R112, desc[UR36][R162.64+0x200] ;  /* 0x00020024a270b981 */ /* 0x000f68000c1e1900 */
        /* <DEDUP_REMOVED lines=9> */
[----:B------:R-:W-:Y:S01]  /*5450*/  ISETP.NE.AND P1, PT, R122, RZ, PT ;  /* 0x000000ff7a00720c */ /* 0x000fe20003f25270 */
[----:B------:R-:W-:Y:S02]  /*5460*/  HFMA2 R122, -RZ, RZ, 0, 0 ;  /* 0x00000000ff7a7431 */ /* 0x000fe400000001ff */
[----:B------:R-:W5:Y:S04]  /*5470*/  @!P6 LDG.E R85, desc[UR36][R162.64+0x380] ;  /* 0x00038024a255e981 */ /* 0x000f68000c1e1900 */
[----:B0-----:R-:W0:Y:S04]  /*5480*/  LDS R41, [R68+0x4] ;  /* 0x0000040044297984 */ /* 0x001e280000000800 */
[----:B------:R-:W5:Y:S01]  /*5490*/  @!P0 LDG.E R122, desc[UR36][R162.64] ;  /* 0x00000024a27a8981 */ /* 0x000f62000c1e1900 */
[----:B------:R-:W-:-:S03]  /*54a0*/  ISETP.NE.AND P0, PT, R125, RZ, PT ;  /* 0x000000ff7d00720c */ /* 0x000fc60003f05270 */
[----:B------:R-:W5:Y:S04]  /*54b0*/  @!P1 LDG.E R114, desc[UR36][R162.64+0x100] ;  /* 0x00010024a2729981 */ /* 0x000f68000c1e1900 */
[----:B------:R-:W-:Y:S04]  /*54c0*/  LDS R86, [R65+0x10] ;  /* 0x0000100041567984 */ /* 0x000fe80000000800 */
[----:B------:R-:W-:Y:S04]  /*54d0*/  LDS R42, [R67+0x8] ;  /* 0x00000800432a7984 */ /* 0x000fe80000000800 */
[----:B------:R-:W5:Y:S01]  /*54e0*/  @!P0 LDG.E R115, desc[UR36][R162.64+0x80] ;  /* 0x00008024a2738981 */ /* 0x000f62000c1e1900 */
[----:B---3--:R-:W-:-:S03]  /*54f0*/  SHF.L.U32 R109, R110, 0x4, RZ ;  /* 0x000000046e6d7819 */ /* 0x008fc600000006ff */
[----:B------:R-:W-:Y:S02]  /*5500*/  LDS R43, [R66+0xc] ;  /* 0x00000c00422b7984 */ /* 0x000fe40000000800 */
[----:B------:R-:W-:-:S05]  /*5510*/  VIADD R125, R109, 0x3 ;  /* 0x000000036d7d7836 */ /* 0x000fca0000000000 */
[----:B------:R-:W-:Y:S02]  /*5520*/  ISETP.GE.U32.AND P2, PT, R125, UR47, PT ;  /* 0x0000002f7d007c0c */ /* 0x000fe4000bf46070 */
[----:B------:R-:W3:Y:S01]  /*5530*/  LDS R125, [R64+0x14] ;  /* 0x00001400407d7984 */ /* 0x000ee20000000800 */
[----:B------:R-:W-:-:S04]  /*5540*/  IADD3 R126, PT, PT, R109, 0x2, RZ ;  /* 0x000000026d7e7810 */ /* 0x000fc80007ffe0ff */
[----:B------:R-:W-:Y:S01]  /*5550*/  ISETP.GE.U32.AND P3, PT, R126, UR47, PT ;  /* 0x0000002f7e007c0c */ /* 0x000fe2000bf66070 */
[C---:B------:R-:W-:Y:S02]  /*5560*/  VIADD R126, R109.reuse, 0x5 ;  /* 0x000000056d7e7836 */ /* 0x040fe40000000000 */
[----:B------:R-:W-:-:S03]  /*5570*/  VIADD R40, R109, 0x1 ;  /* 0x000000016d287836 */ /* 0x000fc60000000000 */
[----:B------:R-:W-:Y:S02]  /*5580*/  ISETP.GE.U32.AND P1, PT, R126, UR47, PT ;  /* 0x0000002f7e007c0c */ /* 0x000fe4000bf26070 */
[----:B------:R-:W1:Y:S01]  /*5590*/  LDS R126, [R63+0x18] ;  /* 0x000018003f7e7984 */ /* 0x000e620000000800 */
[----:B------:R-:W-:Y:S02]  /*55a0*/  ISETP.GE.U32.AND P4, PT, R40, UR47, PT ;  /* 0x0000002f28007c0c */ /* 0x000fe4000bf86070 */
[----:B------:R-:W-:-:S04]  /*55b0*/  IADD3 R40, PT, PT, R109, 0x4, RZ ;  /* 0x000000046d287810 */ /* 0x000fc80007ffe0ff */
[----:B------:R-:W-:Y:S02]  /*55c0*/  ISETP.GE.U32.AND P0, PT, R40, UR47, PT ;  /* 0x0000002f28007c0c */ /* 0x000fe4000bf06070 */
[----:B------:R-:W-:Y:S01]  /*55d0*/  IADD3 R40, PT, PT, R109, 0x6, RZ ;  /* 0x000000066d287810 */ /* 0x000fe20007ffe0ff */
[----:B------:R-:W-:Y:S01]  /*55e0*/  FMUL.FTZ R87, R128, 1.4426950216293334961 ;  /* 0x3fb8aa3b80577820 */ /* 0x000fe20000410000 */
[----:B0-----:R-:W-:Y:S02]  /*55f0*/  FMUL.FTZ R159, R16, R41 ;  /* 0x00000029109f7220 */ /* 0x001fe40000410000 */
[----:B------:R-:W-:Y:S01]  /*5600*/  ISETP.GE.U32.AND P5, PT, R40, UR47, PT ;  /* 0x0000002f28007c0c */ /* 0x000fe2000bfa6070 */
[----:B------:R-:W0:Y:S01]  /*5610*/  LDS R41, [R62+0x1c] ;  /* 0x00001c003e297984 */ /* 0x000e220000000800 */
[----:B------:R-:W-:-:S03]  /*5620*/  FMUL.FTZ R129, R87, R52 ;  /* 0x0000003457817220 */ /* 0x000fc60000410000 */
[----:B------:R-:W0:Y:S01]  /*5630*/  LDS R40, [R61+0x20] ;  /* 0x000020003d287984 */ /* 0x000e220000000800 */
[----:B------:R-:W-:Y:S01]  /*5640*/  FMUL.FTZ R130, R87, R51 ;  /* 0x0000003357827220 */ /* 0x000fe20000410000 */
[----:B---3--:R-:W-:Y:S01]  /*5650*/  FMUL.FTZ R125, R12, R125 ;  /* 0x0000007d0c7d7220 */ /* 0x008fe20000410000 */
[----:B------:R-:W3:Y:S04]  /*5660*/  MUFU.EX2 R129, R129 ;  /* 0x0000008100817308 */ /* 0x000ee80000000800 */
[----:B------:R-:W-:Y:S02]  /*5670*/  FSEL R151, R125, RZ, !P1 ;  /* 0x000000ff7d977208 */ /* 0x000fe40004800000 */
[----:B------:R-:W0:Y:S01]  /*5680*/  LDS R125, [R60+0x24] ;  /* 0x000024003c7d7984 */ /* 0x000e220000000800 */
[----:B------:R-:W1:Y:S01]  /*5690*/  MUFU.EX2 R130, R130 ;  /* 0x0000008200827308 */ /* 0x000e620000000800 */
[----:B------:R-:W-:Y:S01]  /*56a0*/  FMUL.FTZ R131, R87, R50 ;  /* 0x0000003257837220 */ /* 0x000fe20000410000 */
[----:B------:R-:W-:-:S02]  /*56b0*/  VIADD R128, R109, 0x7 ;  /* 0x000000076d807836 */ /* 0x000fc40000000000 */
[----:B------:R-:W-:Y:S01]  /*56c0*/  FMUL.FTZ R132, R87, R49 ;  /* 0x0000003157847220 */ /* 0x000fe20000410000 */
[----:B------:R-:W-:Y:S02]  /*56d0*/  FMUL.FTZ R86, R13, R86 ;  /* 0x000000560d567220 */ /* 0x000fe40000410000 */
[----:B------:R-:W0:Y:S01]  /*56e0*/  MUFU.EX2 R131, R131 ;  /* 0x0000008300837308 */ /* 0x000e220000000800 */
[----:B------:R-:W-:Y:S01]  /*56f0*/  FSEL R159, R159, RZ, !P4 ;  /* 0x000000ff9f9f7208 */ /* 0x000fe20006000000 */
[----:B------:R-:W-:Y:S01]  /*5700*/  FMUL.FTZ R157, R15, R42 ;  /* 0x0000002a0f9d7220 */ /* 0x000fe20000410000 */
[----:B---3--:R-:W-:Y:S01]  /*5710*/  FSEL R158, R129, 1, !P4 ;  /* 0x3f800000819e7808 */ /* 0x008fe20006000000 */
[----:B------:R-:W3:Y:S01]  /*5720*/  MUFU.EX2 R132, R132 ;  /* 0x0000008400847308 */ /* 0x000ee20000000800 */
[----:B------:R-:W-:Y:S01]  /*5730*/  ISETP.GE.U32.AND P4, PT, R128, UR47, PT ;  /* 0x0000002f80007c0c */ /* 0x000fe2000bf86070 */
[C---:B------:R-:W-:Y:S01]  /*5740*/  FMUL.FTZ R128, R87.reuse, R48 ;  /* 0x0000003057807220 */ /* 0x040fe20000410000 */
[----:B-1----:R-:W-:Y:S01]  /*5750*/  FSEL R156, R130, 1, !P3 ;  /* 0x3f800000829c7808 */ /* 0x002fe20005800000 */
[C---:B------:R-:W-:Y:S01]  /*5760*/  FMUL.FTZ R129, R87.reuse, R47 ;  /* 0x0000002f57817220 */ /* 0x040fe20000410000 */
[----:B------:R-:W-:Y:S01]  /*5770*/  FSEL R153, R86, RZ, !P0 ;  /* 0x000000ff56997208 */ /* 0x000fe20004000000 */
[----:B------:R-:W-:Y:S01]  /*5780*/  FMUL.FTZ R130, R87, R46 ;  /* 0x0000002e57827220 */ /* 0x000fe20000410000 */
[----:B------:R-:W-:Y:S01]  /*5790*/  IADD3 R42, PT, PT, R109, 0x8, RZ ;  /* 0x000000086d2a7810 */ /* 0x000fe20007ffe0ff */
[----:B------:R-:W-:Y:S01]  /*57a0*/  FMUL.FTZ R86, R87, R45 ;  /* 0x0000002d57567220 */ /* 0x000fe20000410000 */
[----:B------:R-:W-:Y:S01]  /*57b0*/  FMUL.FTZ R126, R11, R126 ;  /* 0x0000007e0b7e7220 */ /* 0x000fe20000410000 */
[----:B------:R-:W-:Y:S01]  /*57c0*/  FSEL R157, R157, RZ, !P3 ;  /* 0x000000ff9d9d7208 */ /* 0x000fe20005800000 */
[----:B------:R-:W-:Y:S01]  /*57d0*/  FMUL.FTZ R43, R14, R43 ;  /* 0x0000002b0e2b7220 */ /* 0x000fe20000410000 */
[----:B------:R-:W-:Y:S01]  /*57e0*/  ISETP.GE.U32.AND P3, PT, R42, UR47, PT ;  /* 0x0000002f2a007c0c */ /* 0x000fe2000bf66070 */
[----:B------:R-:W-:Y:S01]  /*57f0*/  VIADD R42, R109, 0x9 ;  /* 0x000000096d2a7836 */ /* 0x000fe20000000000 */
[----:B------:R-:W-:Y:S01]  /*5800*/  FSEL R149, R126, RZ, !P5 ;  /* 0x000000ff7e957208 */ /* 0x000fe20006800000 */
[----:B------:R-:W1:Y:S01]  /*5810*/  MUFU.EX2 R128, R128 ;  /* 0x0000008000807308 */ /* 0x000e620000000800 */
[----:B------:R-:W-:-:S03]  /*5820*/  FMUL.FTZ R126, R87, R44 ;  /* 0x0000002c577e7220 */ /* 0x000fc60000410000 */
[----:B------:R-:W1:Y:S01]  /*5830*/  MUFU.EX2 R129, R129 ;  /* 0x0000008100817308 */ /* 0x000e620000000800 */
[----:B------:R-:W-:-:S03]  /*5840*/  FSEL R155, R43, RZ, !P2 ;  /* 0x000000ff2b9b7208 */ /* 0x000fc60005000000 */
[----:B------:R-:W1:Y:S01]  /*5850*/  MUFU.EX2 R130, R130 ;  /* 0x0000008200827308 */ /* 0x000e620000000800 */
[----:B0-----:R-:W-:-:S03]  /*5860*/  FSEL R154, R131, 1, !P2 ;  /* 0x3f800000839a7808 */ /* 0x001fc60005000000 */
[----:B------:R-:W0:Y:S01]  /*5870*/  MUFU.EX2 R86, R86 ;  /* 0x0000005600567308 */ /* 0x000e220000000800 */
[----:B------:R-:W-:Y:S02]  /*5880*/  ISETP.GE.U32.AND P2, PT, R42, UR47, PT ;  /* 0x0000002f2a007c0c */ /* 0x000fe4000bf46070 */
[----:B------:R-:W-:Y:S01]  /*5890*/  IADD3 R42, PT, PT, R109, 0xa, RZ ;  /* 0x0000000a6d2a7810 */ /* 0x000fe20007ffe0ff */
[----:B------:R-:W0:Y:S01]  /*58a0*/  MUFU.EX2 R126, R126 ;  /* 0x0000007e007e7308 */ /* 0x000e220000000800 */
[----:B---3--:R-:W-:Y:S01]  /*58b0*/  FSEL R152, R132, 1, !P0 ;  /* 0x3f80000084987808 */ /* 0x008fe20004000000 */
[----:B------:R-:W-:Y:S01]  /*58c0*/  FMUL.FTZ R147, R10, R41 ;  /* 0x000000290a937220 */ /* 0x000fe20000410000 */
[----:B------:R-:W-:Y:S01]  /*58d0*/  ISETP.GE.U32.AND P0, PT, R42, UR47, PT ;  /* 0x0000002f2a007c0c */ /* 0x000fe2000bf06070 */
[----:B------:R-:W-:Y:S01]  /*58e0*/  FMUL.FTZ R145, R9, R40 ;  /* 0x0000002809917220 */ /* 0x000fe20000410000 */
[C---:B------:R-:W-:Y:S01]  /*58f0*/  VIADD R43, R109.reuse, 0xb ;  /* 0x0000000b6d2b7836 */ /* 0x040fe20000000000 */
[C---:B------:R-:W-:Y:S01]  /*5900*/  IADD3 R42, PT, PT, R109.reuse, 0xc, RZ ;  /* 0x0000000c6d2a7810 */ /* 0x040fe20007ffe0ff */
[C---:B------:R-:W-:Y:S01]  /*5910*/  VIADD R41, R109.reuse, 0xd ;  /* 0x0000000d6d297836 */ /* 0x040fe20000000000 */
[----:B------:R-:W-:Y:S01]  /*5920*/  IADD3 R40, PT, PT, R109, 0xe, RZ ;  /* 0x0000000e6d287810 */ /* 0x000fe20007ffe0ff */
[----:B------:R-:W-:Y:S01]  /*5930*/  FMUL.FTZ R125, R8, R125 ;  /* 0x0000007d087d7220 */ /* 0x000fe20000410000 */
[----:B-1----:R-:W-:-:S02]  /*5940*/  FSEL R150, R128, 1, !P1 ;  /* 0x3f80000080967808 */ /* 0x002fc40004800000 */
[----:B------:R-:W-:Y:S01]  /*5950*/  FSEL R148, R129, 1, !P5 ;  /* 0x3f80000081947808 */ /* 0x000fe20006800000 */
[----:B------:R-:W1:Y:S01]  /*5960*/  LDS R128, [R59+0x28] ;  /* 0x000028003b807984 */ /* 0x000e620000000800 */
[----:B------:R-:W-:Y:S02]  /*5970*/  FSEL R147, R147, RZ, !P4 ;  /* 0x000000ff93937208 */ /* 0x000fe40006000000 */
[----:B------:R-:W-:Y:S01]  /*5980*/  FSEL R146, R130, 1, !P4 ;  /* 0x3f80000082927808 */ /* 0x000fe20006000000 */
[----:B------:R-:W3:Y:S01]  /*5990*/  LDS R129, [R58+0x2c] ;  /* 0x00002c003a817984 */ /* 0x000ee20000000800 */
[----:B------:R-:W-:Y:S02]  /*59a0*/  FSEL R145, R145, RZ, !P3 ;  /* 0x000000ff91917208 */ /* 0x000fe40005800000 */
[----:B0-----:R-:W-:Y:S02]  /*59b0*/  FSEL R144, R86, 1, !P3 ;  /* 0x3f80000056907808 */ /* 0x001fe40005800000 */
[----:B------:R-:W-:Y:S01]  /*59c0*/  ISETP.GE.U32.AND P1, PT, R43, UR47, PT ;  /* 0x0000002f2b007c0c */ /* 0x000fe2000bf26070 */
[----:B------:R-:W-:Y:S01]  /*59d0*/  LDS R86, [R55+0x38] ;  /* 0x0000380037567984 */ /* 0x000fe20000000800 */
[----:B------:R-:W-:-:S02]  /*59e0*/  ISETP.GE.U32.AND P5, PT, R42, UR47, PT ;  /* 0x0000002f2a007c0c */ /* 0x000fc4000bfa6070 */
[----:B------:R-:W-:Y:S01]  /*59f0*/  ISETP.GE.U32.AND P4, PT, R41, UR47, PT ;  /* 0x0000002f29007c0c */ /* 0x000fe2000bf86070 */
[----:B------:R-:W-:Y:S01]  /*5a00*/  LDS R42, [R57+0x30] ;  /* 0x00003000392a7984 */ /* 0x000fe20000000800 */
[----:B------:R-:W-:-:S03]  /*5a10*/  ISETP.GE.U32.AND P3, PT, R40, UR47, PT ;  /* 0x0000002f28007c0c */ /* 0x000fc6000bf66070 */
[----:B------:R-:W0:Y:S04]  /*5a20*/  LDS R40, [R69] ;  /* 0x0000000045287984 */ /* 0x000e280000000800 */
[----:B------:R-:W0:Y:S04]  /*5a30*/  LDS R41, [R56+0x34] ;  /* 0x0000340038297984 */ /* 0x000e280000000800 */
[----:B------:R-:W0:Y:S01]  /*5a40*/  LDS R43, [R54+0x3c] ;  /* 0x00003c00362b7984 */ /* 0x000e220000000800 */
[----:B------:R-:W-:Y:S02]  /*5a50*/  FSEL R143, R125, RZ, !P2 ;  /* 0x000000ff7d8f7208 */ /* 0x000fe40005000000 */
[----:B------:R-:W-:-:S02]  /*5a60*/  FSEL R142, R126, 1, !P2 ;  /* 0x3f8000007e8e7808 */ /* 0x000fc40005000000 */
[----:B------:R-:W-:Y:S01]  /*5a70*/  ISETP.NE.AND P2, PT, RZ, UR11, PT ;  /* 0x0000000bff007c0c */ /* 0x000fe2000bf45270 */
[C---:B------:R-:W-:Y:S01]  /*5a80*/  FMUL.FTZ R140, R87.reuse, R39 ;  /* 0x00000027578c7220 */ /* 0x040fe20000410000 */
[C---:B------:R-:W-:Y:S01]  /*5a90*/  FMUL.FTZ R138, R87.reuse, R38 ;  /* 0x00000026578a7220 */ /* 0x040fe20000410000 */
[C---:B------:R-:W-:Y:S01]  /*5aa0*/  FMUL.FTZ R137, R87.reuse, R37 ;  /* 0x0000002557897220 */ /* 0x040fe20000410000 */
[C---:B------:R-:W-:Y:S01]  /*5ab0*/  FMUL.FTZ R136, R87.reuse, R36 ;  /* 0x0000002457887220 */ /* 0x040fe20000410000 */
[C---:B------:R-:W-:Y:S01]  /*5ac0*/  FMUL.FTZ R135, R87.reuse, R35 ;  /* 0x0000002357877220 */ /* 0x040fe20000410000 */
[C---:B------:R-:W-:Y:S01]  /*5ad0*/  FMUL.FTZ R134, R87.reuse, R34 ;  /* 0x0000002257867220 */ /* 0x040fe20000410000 */
[----:B------:R-:W-:Y:S01]  /*5ae0*/  FMUL.FTZ R132, R87, R53 ;  /* 0x0000003557847220 */ /* 0x000fe20000410000 */
[----:B------:R-:W3:Y:S04]  /*5af0*/  MUFU.EX2 R140, R140 ;  /* 0x0000008c008c7308 */ /* 0x000ee80000000800 */
[----:B------:R-:W0:Y:S04]  /*5b00*/  MUFU.EX2 R138, R138 ;  /* 0x0000008a008a7308 */ /* 0x000e280000000800 */
[----:B------:R-:W0:Y:S04]  /*5b10*/  MUFU.EX2 R137, R137 ;  /* 0x0000008900897308 */ /* 0x000e280000000800 */
[----:B------:R-:W0:Y:S04]  /*5b20*/  MUFU.EX2 R136, R136 ;  /* 0x0000008800887308 */ /* 0x000e280000000800 */
[----:B------:R-:W0:Y:S04]  /*5b30*/  MUFU.EX2 R135, R135 ;  /* 0x0000008700877308 */ /* 0x000e280000000800 */
[----:B------:R-:W0:Y:S04]  /*5b40*/  MUFU.EX2 R134, R134 ;  /* 0x0000008600867308 */ /* 0x000e280000000800 */
[----:B------:R-:W0:Y:S01]  /*5b50*/  MUFU.EX2 R132, R132 ;  /* 0x0000008400847308 */ /* 0x000e220000000800 */
[----:B----4-:R4:W-:Y:S04]  /*5b60*/  STS [R91+0x2100], R120 ;  /* 0x002100785b007388 */ /* 0x0109e80000000800 */
[----:B--2---:R4:W-:Y:S04]  /*5b70*/  STS [R90+0x2180], R117 ;  /* 0x002180755a007388 */ /* 0x0049e80000000800 */
[----:B-----5:R4:W-:Y:S04]  /*5b80*/  STS [R89+0x2200], R116 ;  /* 0x0022007459007388 */ /* 0x0209e80000000800 */
[----:B------:R4:W-:Y:S04]  /*5b90*/  STS [R88+0x2280], R123 ;  /* 0x0022807b58007388 */ /* 0x0009e80000000800 */
        /* <DEDUP_REMOVED lines=11> */
[----:B------:R4:W-:Y:S01]  /*5c50*/  STS [R70+0x2880], R85 ;  /* 0x0028805546007388 */ /* 0x0009e20000000800 */
[----:B------:R-:W-:-:S03]  /*5c60*/  NOP ;  /* 0x0000000000007918 */ /* 0x000fc60000000000 */
[----:B------:R4:W2:Y:S04]  /*5c70*/  LDS R111, [R69+0x2100] ;  /* 0x00210000456f7984 */ /* 0x0008a80000000800 */
[----:B------:R4:W0:Y:S04]  /*5c80*/  LDS R112, [R68+0x2104] ;  /* 0x0021040044707984 */ /* 0x0008280000000800 */
[----:B------:R4:W0:Y:S04]  /*5c90*/  LDS R113, [R67+0x2108] ;  /* 0x0021080043717984 */ /* 0x0008280000000800 */
[----:B------:R4:W0:Y:S04]  /*5ca0*/  LDS R114, [R66+0x210c] ;  /* 0x00210c0042727984 */ /* 0x0008280000000800 */
[----:B------:R4:W0:Y:S04]  /*5cb0*/  LDS R115, [R65+0x2110] ;  /* 0x0021100041737984 */ /* 0x0008280000000800 */
[----:B------:R4:W0:Y:S04]  /*5cc0*/  LDS R116, [R64+0x2114] ;  /* 0x0021140040747984 */ /* 0x0008280000000800 */
[----:B------:R4:W0:Y:S04]  /*5cd0*/  LDS R117, [R63+0x2118] ;  /* 0x002118003f757984 */ /* 0x0008280000000800 */
[----:B------:R4:W0:Y:S04]  /*5ce0*/  LDS R118, [R62+0x211c] ;  /* 0x00211c003e767984 */ /* 0x0008280000000800 */
[----:B------:R4:W2:Y:S04]  /*5cf0*/  LDS R119, [R61+0x2120] ;  /* 0x002120003d777984 */ /* 0x0008a80000000800 */
[----:B------:R4:W2:Y:S04]  /*5d00*/  LDS R120, [R60+0x2124] ;  /* 0x002124003c787984 */ /* 0x0008a80000000800 */
[----:B------:R4:W2:Y:S04]  /*5d10*/  LDS R121, [R59+0x2128] ;  /* 0x002128003b797984 */ /* 0x0008a80000000800 */
[----:B------:R4:W2:Y:S04]  /*5d20*/  LDS R122, [R58+0x212c] ;  /* 0x00212c003a7a7984 */ /* 0x0008a80000000800 */
[----:B------:R4:W2:Y:S04]  /*5d30*/  LDS R123, [R57+0x2130] ;  /* 0x00213000397b7984 */ /* 0x0008a80000000800 */
[----:B------:R4:W2:Y:S04]  /*5d40*/  LDS R124, [R56+0x2134] ;  /* 0x00213400387c7984 */ /* 0x0008a80000000800 */
[----:B------:R4:W2:Y:S04]  /*5d50*/  LDS R125, [R55+0x2138] ;  /* 0x00213800377d7984 */ /* 0x0008a80000000800 */
[----:B------:R4:W2:Y:S04]  /*5d60*/  LDS R126, [R54+0x213c] ;  /* 0x00213c00367e7984 */ /* 0x0008a80000000800 */
[----:B------:R-:W2:Y:S01]  /*5d70*/  @P2 LDS.64 R84, [UR49] ;  /* 0x00000031ff542984 */ /* 0x000ea20008000a00 */
[----:B-1----:R-:W-:Y:S01]  /*5d80*/  FMUL.FTZ R128, R7, R128 ;  /* 0x0000008007807220 */ /* 0x002fe20000410000 */
[----:B---3--:R-:W-:Y:S01]  /*5d90*/  FMUL.FTZ R129, R6, R129 ;  /* 0x0000008106817220 */ /* 0x008fe20000410000 */
[----:B------:R-:W-:Y:S01]  /*5da0*/  VIADD R87, R109, 0xf ;  /* 0x0000000f6d577836 */ /* 0x000fe20000000000 */
[----:B------:R-:W-:Y:S01]  /*5db0*/  FSEL R140, R140, 1, !P0 ;  /* 0x3f8000008c8c7808 */ /* 0x000fe20004000000 */
[----:B0-----:R-:W-:Y:S01]  /*5dc0*/  FMUL.FTZ R40, R17, R40 ;  /* 0x0000002811287220 */ /* 0x001fe20000410000 */
[----:B------:R-:W-:Y:S01]  /*5dd0*/  FSEL R141, R128, RZ, !P0 ;  /* 0x000000ff808d7208 */ /* 0x000fe20004000000 */
[----:B------:R-:W-:Y:S01]  /*5de0*/  FMUL.FTZ R42, R5, R42 ;  /* 0x0000002a052a7220 */ /* 0x000fe20000410000 */
[----:B------:R-:W-:Y:S01]  /*5df0*/  FSEL R139, R129, RZ, !P1 ;  /* 0x000000ff818b7208 */ /* 0x000fe20004800000 */
[----:B------:R-:W-:Y:S01]  /*5e00*/  FMUL.FTZ R41, R4, R41 ;  /* 0x0000002904297220 */ /* 0x000fe20000410000 */
[----:B------:R-:W-:Y:S01]  /*5e10*/  FSEL R138, R138, 1, !P1 ;  /* 0x3f8000008a8a7808 */ /* 0x000fe20004800000 */
[----:B------:R-:W-:Y:S01]  /*5e20*/  FMUL.FTZ R86, R3, R86 ;  /* 0x0000005603567220 */ /* 0x000fe20000410000 */
[----:B------:R-:W-:Y:S01]  /*5e30*/  FMUL.FTZ R43, R2, R43 ;  /* 0x0000002b022b7220 */ /* 0x000fe20000410000 */
[----:B------:R-:W-:-:S02]  /*5e40*/  ISETP.GE.U32.AND P0, PT, R87, UR47, PT ;  /* 0x0000002f57007c0c */ /* 0x000fc4000bf06070 */
[----:B------:R-:W-:Y:S02]  /*5e50*/  ISETP.GE.U32.AND P1, PT, R109, UR47, PT ;  /* 0x0000002f6d007c0c */ /* 0x000fe4000bf26070 */
[----:B------:R-:W-:Y:S02]  /*5e60*/  FSEL R137, R137, 1, !P5 ;  /* 0x3f80000089897808 */ /* 0x000fe40006800000 */
[----:B------:R-:W-:Y:S02]  /*5e70*/  FSEL R136, R136, 1, !P4 ;  /* 0x3f80000088887808 */ /* 0x000fe40006000000 */
[----:B------:R-:W-:Y:S02]  /*5e80*/  FSEL R135, R135, 1, !P3 ;  /* 0x3f80000087877808 */ /* 0x000fe40005800000 */
[----:B------:R-:W-:Y:S02]  /*5e90*/  FSEL R134, R134, 1, !P0 ;  /* 0x3f80000086867808 */ /* 0x000fe40004000000 */
[----:B------:R-:W-:-:S02]  /*5ea0*/  FSEL R133, R40, RZ, !P1 ;  /* 0x000000ff28857208 */ /* 0x000fc40004800000 */
[----:B------:R-:W-:Y:S02]  /*5eb0*/  FSEL R132, R132, 1, !P1 ;  /* 0x3f80000084847808 */ /* 0x000fe40004800000 */
[----:B------:R-:W-:Y:S02]  /*5ec0*/  FSEL R131, R42, RZ, !P5 ;  /* 0x000000ff2a837208 */ /* 0x000fe40006800000 */
[----:B------:R-:W-:Y:S02]  /*5ed0*/  FSEL R130, R41, RZ, !P4 ;  /* 0x000000ff29827208 */ /* 0x000fe40006000000 */
[----:B------:R-:W-:Y:S02]  /*5ee0*/  FSEL R129, R86, RZ, !P3 ;  /* 0x000000ff56817208 */ /* 0x000fe40005800000 */
[----:B------:R-:W-:Y:S01]  /*5ef0*/  FSEL R128, R43, RZ, !P0 ;  /* 0x000000ff2b807208 */ /* 0x000fe20004000000 */
[----:B----4-:R-:W-:Y:S06]  /*5f00*/  @P2 BRA `(.L_x_38) ;  /* 0x0000000000642947 */ /* 0x010fec0003800000 */
[----:B------:R-:W0:Y:S01]  /*5f10*/  LDCU.U8 UR6, c[0x0][0x3a9] ;  /* 0x00007520ff0677ac */ /* 0x000e220008000000 */
[----:B--2---:R-:W-:Y:S01]  /*5f20*/  MOV R84, 0x3f800000 ;  /* 0x3f80000000547802 */ /* 0x004fe20000000f00 */
[----:B0-----:R-:W-:-:S04]  /*5f30*/  UISETP.NE.AND UP0, UPT, UR6, URZ, UP2 ;  /* 0x000000ff0600728c */ /* 0x001fc80009705270 */
[----:B------:R-:W-:-:S09]  /*5f40*/  UPLOP3.LUT UP0, UPT, UP0, UP1, UPT, 0x80, 0x8 ;  /* 0x000000000008789c */ /* 0x000fd20000703070 */
[----:B------:R-:W-:Y:S05]  /*5f50*/  BRA.U !UP0, `(.L_x_39) ;  /* 0x0000000108347547 */ /* 0x000fea000b800000 */
[----:B------:R-:W-:-:S04]  /*5f60*/  USHF.R.S32.HI UR6, URZ, 0x1f, UR26 ;  /* 0x0000001fff067899 */ /* 0x000fc8000801141a */
[----:B------:R-:W-:Y:S02]  /*5f70*/  UIMAD UR52, UR6, UR16, URZ ;  /* 0x00000010063472a4 */ /* 0x000fe4000f8e02ff */
[----:B------:R-:W-:Y:S02]  /*5f80*/  UIMAD.WIDE.U32 UR6, UR26, UR16, URZ ;  /* 0x000000101a0672a5 */ /* 0x000fe4000f8e00ff */
[----:B------:R-:W-:Y:S02]  /*5f90*/  UIMAD UR53, UR26, UR17, UR52 ;  /* 0x000000111a3572a4 */ /* 0x000fe4000f8e0234 */
[----:B------:R-:W-:Y:S02]  /*5fa0*/  ULEA UR52, UP0, UR6, UR29, 0x2 ;  /* 0x0000001d06347291 */ /* 0x000fe4000f8010ff */
[----:B------:R-:W-:Y:S02]  /*5fb0*/  UIADD3 UR53, UPT, UPT, UR7, UR53, URZ ;  /* 0x0000003507357290 */ /* 0x000fe4000fffe0ff */
[----:B------:R-:W-:-:S02]  /*5fc0*/  UIADD3 UR7, UP3, UPT, UR12, UR52, URZ ;  /* 0x000000340c077290 */ /* 0x000fc4000ff7e0ff */
[----:B------:R-:W-:-:S04]  /*5fd0*/  ULEA.HI.X UR6, UR6, UR27, UR53, 0x2, UP0 ;  /* 0x0000001b06067291 */ /* 0x000fc800080f1435 */
[----:B------:R-:W-:Y:S01]  /*5fe0*/  UIADD3.X UR6, UPT, UPT, UR13, UR6, URZ, UP3, !UPT ;  /* 0x000000060d067290 */ /* 0x000fe20009ffe4ff */
[----:B------:R-:W-:-:S05]  /*5ff0*/  IMAD.U32 R40, RZ, RZ, UR7 ;  /* 0x00000007ff287e24 */ /* 0x000fca000f8e00ff */
[----:B------:R-:W-:-:S05]  /*6000*/  MOV R41, UR6 ;  /* 0x0000000600297c02 */ /* 0x000fca0008000f00 */
[----:B------:R0:W5:Y:S01]  /*6010*/  LDG.E R85, desc[UR36][R40.64] ;  /* 0x0000002428557981 */ /* 0x000162000c1e1900 */
[----:B------:R-:W-:Y:S05]  /*6020*/  BRA `(.L_x_38) ;  /* 0x00000000001c7947 */ /* 0x000fea0003800000 */
.L_x_39:
[----:B------:R-:W-:Y:S01]  /*6030*/  IMAD.MOV.U32 R85, RZ, RZ, RZ ;  /* 0x000000ffff557224 */ /* 0x000fe200078e00ff */
[----:B------:R-:W-:Y:S06]  /*6040*/  BRA.U !UP2, `(.L_x_38) ;  /* 0x000000010a147547 */ /* 0x000fec000b800000 */
[----:B------:R-:W-:-:S04]  /*6050*/  UIADD3 UR6, UP0, UPT, UR29, UR12, URZ ;  /* 0x0000000c1d067290 */ /* 0x000fc8000ff1e0ff */
[----:B------:R-:W-:Y:S02]  /*6060*/  UIADD3.X UR7, UPT, UPT, UR27, UR13, URZ, UP0, !UPT ;  /* 0x0000000d1b077290 */ /* 0x000fe400087fe4ff */
[----:B------:R-:W-:-:S04]  /*6070*/  MOV R40, UR6 ;  /* 0x0000000600287c02 */ /* 0x000fc80008000f00 */
[----:B------:R-:W-:-:S05]  /*6080*/  IMAD.U32 R41, RZ, RZ, UR7 ;  /* 0x00000007ff297e24 */ /* 0x000fca000f8e00ff */
[----:B------:R1:W5:Y:S02]  /*6090*/  LDG.E R85, desc[UR36][R40.64] ;  /* 0x0000002428557981 */ /* 0x000364000c1e1900 */
.L_x_38:
[-C--:B01----:R-:W-:Y:S01]  /*60a0*/  FFMA.FTZ R40, R133, R158.reuse, R159 ;  /* 0x0000009e85287223 */ /* 0x083fe2000001009f */
[----:B------:R-:W-:Y:S01]  /*60b0*/  FMUL.FTZ R41, R132, R158 ;  /* 0x0000009e84297220 */ /* 0x000fe20000410000 */
[----:B------:R-:W-:Y:S01]  /*60c0*/  ISETP.GE.AND P0, PT, R92, 0x1, PT ;  /* 0x000000015c00780c */ /* 0x000fe20003f06270 */
[----:B------:R-:W0:Y:S01]  /*60d0*/  S2UR UR6, SR_CgaCtaId ;  /* 0x00000000000679c3 */ /* 0x000e220000008800 */
[C---:B------:R-:W-:Y:S01]  /*60e0*/  FFMA.FTZ R40, R156.reuse, R40, R157 ;  /* 0x000000289c287223 */ /* 0x040fe2000001009d */
[----:B------:R-:W-:Y:S01]  /*60f0*/  FMUL.FTZ R41, R156, R41 ;  /* 0x000000299c297220 */ /* 0x000fe20000410000 */
[----:B------:R-:W-:Y:S01]  /*6100*/  ISETP.NE.AND P1, PT, R92, 0x1f, PT ;  /* 0x0000001f5c00780c */ /* 0x000fe20003f25270 */
[----:B------:R-:W-:Y:S01]  /*6110*/  UMOV UR52, 0x400 ;  /* 0x0000040000347882 */ /* 0x000fe20000000000 */
[C---:B------:R-:W-:Y:S01]  /*6120*/  FFMA.FTZ R40, R154.reuse, R40, R155 ;  /* 0x000000289a287223 */ /* 0x040fe2000001009b */
[----:B------:R-:W-:Y:S01]  /*6130*/  FMUL.FTZ R41, R154, R41 ;  /* 0x000000299a297220 */ /* 0x000fe20000410000 */
[----:B------:R-:W-:Y:S02]  /*6140*/  BSSY.RECONVERGENT B0, `(.L_x_40) ;  /* 0x0000060000007945 */ /* 0x000fe40003800200 */
[C---:B------:R-:W-:Y:S01]  /*6150*/  FFMA.FTZ R40, R152.reuse, R40, R153 ;  /* 0x0000002898287223 */ /* 0x040fe20000010099 */
[----:B------:R-:W-:-:S03]  /*6160*/  FMUL.FTZ R41, R152, R41 ;  /* 0x0000002998297220 */ /* 0x000fc60000410000 */
[C---:B------:R-:W-:Y:S01]  /*6170*/  FFMA.FTZ R40, R150.reuse, R40, R151 ;  /* 0x0000002896287223 */ /* 0x040fe20000010097 */
[----:B------:R-:W-:-:S03]  /*6180*/  FMUL.FTZ R41, R150, R41 ;  /* 0x0000002996297220 */ /* 0x000fc60000410000 */
[C---:B------:R-:W-:Y:S01]  /*6190*/  FFMA.FTZ R40, R148.reuse, R40, R149 ;  /* 0x0000002894287223 */ /* 0x040fe20000010095 */
[----:B------:R-:W-:-:S03]  /*61a0*/  FMUL.FTZ R41, R148, R41 ;  /* 0x0000002994297220 */ /* 0x000fc60000410000 */
[C---:B------:R-:W-:Y:S01]  /*61b0*/  FFMA.FTZ R40, R146.reuse, R40, R147 ;  /* 0x0000002892287223 */ /* 0x040fe20000010093 */
[----:B------:R-:W-:Y:S01]  /*61c0*/  FMUL.FTZ R41, R146, R41 ;  /* 0x0000002992297220 */ /* 0x000fe20000410000 */
[----:B0-----:R-:W-:Y:S02]  /*61d0*/  ULEA UR52, UR6, UR52, 0x18 ;  /* 0x0000003406347291 */ /* 0x001fe4000f8ec0ff */
[C---:B------:R-:W-:Y:S01]  /*61e0*/  FFMA.FTZ R40, R144.reuse, R40, R145 ;  /* 0x0000002890287223 */ /* 0x040fe20000010091 */
[----:B------:R-:W-:-:S03]  /*61f0*/  FMUL.FTZ R41, R144, R41 ;  /* 0x0000002990297220 */ /* 0x000fc60000410000 */
        /* <DEDUP_REMOVED lines=13> */
[----:B------:R-:W-:-:S04]  /*62d0*/  FMUL.FTZ R41, R134, R41 ;  /* 0x0000002986297220 */ /* 0x000fc80000410000 */
[----:B------:R-:W0:Y:S04]  /*62e0*/  SHFL.UP PT, R43, R40, 0x1, RZ ;  /* 0x04200000282b7989 */ /* 0x000e2800000e00ff */
[----:B------:R-:W1:Y:S01]  /*62f0*/  SHFL.UP PT, R42, R41, 0x1, RZ ;  /* 0x04200000292a7989 */ /* 0x000e6200000e00ff */
[C---:B0-----:R-:W-:Y:S01]  /*6300*/  FFMA.FTZ R43, R41.reuse, R43, R40 ;  /* 0x0000002b292b7223 */ /* 0x041fe20000010028 */
[----:B-1----:R-:W-:-:S04]  /*6310*/  @P0 FMUL.FTZ R41, R41, R42 ;  /* 0x0000002a29290220 */ /* 0x002fc80000410000 */
[----:B------:R-:W-:Y:S02]  /*6320*/  FSEL R86, R40, R43, !P0 ;  /* 0x0000002b28567208 */ /* 0x000fe40004000000 */
[----:B------:R-:W-:Y:S01]  /*6330*/  ISETP.GE.AND P0, PT, R92, 0x2, PT ;  /* 0x000000025c00780c */ /* 0x000fe20003f06270 */
[----:B------:R-:W-:Y:S04]  /*6340*/  SHFL.UP PT, R40, R41, 0x2, RZ ;  /* 0x0440000029287989 */ /* 0x000fe800000e00ff */
[----:B------:R-:W0:Y:S02]  /*6350*/  SHFL.UP PT, R43, R86, 0x2, RZ ;  /* 0x04400000562b7989 */ /* 0x000e2400000e00ff */
[----:B0-----:R-:W-:-:S06]  /*6360*/  FFMA.FTZ R43, R41, R43, R86 ;  /* 0x0000002b292b7223 */ /* 0x001fcc0000010056 */
[----:B------:R-:W-:Y:S01]  /*6370*/  @P0 FMUL.FTZ R41, R41, R40 ;  /* 0x0000002829290220 */ /* 0x000fe20000410000 */
[----:B------:R-:W-:-:S04]  /*6380*/  FSEL R42, R86, R43, !P0 ;  /* 0x0000002b562a7208 */ /* 0x000fc80004000000 */
[----:B------:R-:W-:Y:S01]  /*6390*/  SHFL.UP PT, R40, R41, 0x4, RZ ;  /* 0x0480000029287989 */ /* 0x000fe200000e00ff */
[----:B------:R-:W-:-:S03]  /*63a0*/  ISETP.GE.AND P0, PT, R92, 0x4, PT ;  /* 0x000000045c00780c */ /* 0x000fc60003f06270 */
[----:B------:R-:W0:Y:S02]  /*63b0*/  SHFL.UP PT, R43, R42, 0x4, RZ ;  /* 0x048000002a2b7989 */ /* 0x000e2400000e00ff */
[----:B0-----:R-:W-:-:S08]  /*63c0*/  FFMA.FTZ R43, R41, R43, R42 ;  /* 0x0000002b292b7223 */ /* 0x001fd0000001002a */
[----:B------:R-:W-:Y:S01]  /*63d0*/  @P0 FMUL.FTZ R41, R41, R40 ;  /* 0x0000002829290220 */ /* 0x000fe20000410000 */
[----:B------:R-:W-:-:S04]  /*63e0*/  FSEL R86, R42, R43, !P0 ;  /* 0x0000002b2a567208 */ /* 0x000fc80004000000 */
[----:B------:R-:W-:Y:S01]  /*63f0*/  SHFL.UP PT, R40, R41, 0x8, RZ ;  /* 0x0500000029287989 */ /* 0x000fe200000e00ff */
[----:B------:R-:W-:Y:S02]  /*6400*/  ISETP.GE.AND P0, PT, R92, 0x8, PT ;  /* 0x000000085c00780c */ /* 0x000fe40003f06270 */
[----:B------:R-:W-:Y:S01]  /*6410*/  SHF.R.U32.HI R42, RZ, 0x5, R110 ;  /* 0x00000005ff2a7819 */ /* 0x000fe2000001166e */
[----:B------:R-:W0:Y:S03]  /*6420*/  SHFL.UP PT, R43, R86, 0x8, RZ ;  /* 0x05000000562b7989 */ /* 0x000e2600000e00ff */
[C---:B------:R-:W-:Y:S02]  /*6430*/  ISETP.NE.AND P2, PT, R42.reuse, 0x3, PT ;  /* 0x000000032a00780c */ /* 0x040fe40003f45270 */
[C---:B------:R-:W-:Y:S02]  /*6440*/  ISETP.NE.AND P3, PT, R42.reuse, 0x2, PT ;  /* 0x000000022a00780c */ /* 0x040fe40003f65270 */
[----:B------:R-:W-:-:S02]  /*6450*/  ISETP.NE.AND P4, PT, R42, 0x1, PT ;  /* 0x000000012a00780c */ /* 0x000fc40003f85270 */
[----:B------:R-:W-:-:S04]  /*6460*/  @!P1 SHF.R.U32.HI R42, RZ, 0x2, R110 ;  /* 0x00000002ff2a9819 */ /* 0x000fc8000001166e */
[----:B------:R-:W-:Y:S01]  /*6470*/  @!P1 LOP3.LUT R165, R42, 0xf8, RZ, 0xc0, !PT ;  /* 0x000000f82aa59812 */ /* 0x000fe200078ec0ff */
[C---:B0-----:R-:W-:Y:S01]  /*6480*/  FFMA.FTZ R43, R41.reuse, R43, R86 ;  /* 0x0000002b292b7223 */ /* 0x041fe20000010056 */
[----:B------:R-:W-:-:S04]  /*6490*/  @P0 FMUL.FTZ R41, R41, R40 ;  /* 0x0000002829290220 */ /* 0x000fc80000410000 */
[----:B------:R-:W-:Y:S01]  /*64a0*/  FSEL R164, R86, R43, !P0 ;  /* 0x0000002b56a47208 */ /* 0x000fe20004000000 */
[----:B------:R-:W0:Y:S01]  /*64b0*/  SHFL.UP PT, R40, R41, 0x10, RZ ;  /* 0x0600000029287989 */ /* 0x000e2200000e00ff */
[----:B------:R-:W-:-:S03]  /*64c0*/  ISETP.GE.AND P0, PT, R92, 0x10, PT ;  /* 0x000000105c00780c */ /* 0x000fc60003f06270 */
[----:B------:R-:W1:Y:S01]  /*64d0*/  SHFL.UP PT, R87, R164, 0x10, RZ ;  /* 0x06000000a4577989 */ /* 0x000e6200000e00ff */
[C---:B0-----:R-:W-:Y:S01]  /*64e0*/  FMUL.FTZ R86, R41.reuse, R40 ;  /* 0x0000002829567220 */ /* 0x041fe20000410000 */
[----:B-1----:R-:W-:-:S05]  /*64f0*/  FFMA.FTZ R87, R41, R87, R164 ;  /* 0x0000005729577223 */ /* 0x002fca00000100a4 */
[----:B------:R0:W-:Y:S02]  /*6500*/  @!P1 STS.64 [R165+UR52+0x4200], R86 ;  /* 0x00420056a5009988 */ /* 0x0001e40008000a34 */
[----:B0-----:R-:W-:Y:S01]  /*6510*/  FSEL R86, R41, R86, !P0 ;  /* 0x0000005629567208 */ /* 0x001fe20004000000 */
[----:B------:R-:W-:Y:S01]  /*6520*/  BAR.SYNC.DEFER_BLOCKING 0x0 ;  /* 0x0000000000007b1d */ /* 0x000fe20000010000 */
[----:B------:R-:W-:Y:S02]  /*6530*/  FSEL R87, R164, R87, !P0 ;  /* 0x00000057a4577208 */ /* 0x000fe40004000000 */
[----:B------:R-:W-:-:S03]  /*6540*/  ISETP.GE.U32.AND P0, PT, R110, 0x20, PT ;  /* 0x000000206e00780c */ /* 0x000fc60003f06070 */
[----:B------:R-:W-:Y:S04]  /*6550*/  SHFL.UP PT, R86, R86, 0x1, RZ ;  /* 0x0420000056567989 */ /* 0x000fe800000e00ff */
[----:B------:R-:W-:Y:S06]  /*6560*/  SHFL.UP PT, R87, R87, 0x1, RZ ;  /* 0x0420000057577989 */ /* 0x000fec00000e00ff */
[----:B------:R-:W-:Y:S01]  /*6570*/  @P0 ISETP.NE.AND P1, PT, R92, RZ, PT ;  /* 0x000000ff5c00020c */ /* 0x000fe20003f25270 */
[----:B------:R-:W0:Y:S02]  /*6580*/  LDS.128 R40, [UR52+0x4200] ;  /* 0x00420034ff287984 */ /* 0x000e240008000c00 */
[C---:B0-----:R-:W-:Y:S01]  /*6590*/  FSEL R127, R41.reuse, R127, !P4 ;  /* 0x0000007f297f7208 */ /* 0x041fe20006000000 */
[----:B------:R-:W-:Y:S01]  /*65a0*/  FFMA.FTZ R161, R41, R42, R43 ;  /* 0x0000002a29a17223 */ /* 0x000fe2000001002b */
[C---:B------:R-:W-:Y:S01]  /*65b0*/  FSEL R160, R40.reuse, R160, !P4 ;  /* 0x000000a028a07208 */ /* 0x040fe20006000000 */
[----:B------:R-:W-:-:S02]  /*65c0*/  FMUL.FTZ R164, R40, R42 ;  /* 0x0000002a28a47220 */ /* 0x000fc40000410000 */
[----:B------:R-:W0:Y:S01]  /*65d0*/  LDS.128 R40, [UR52+0x4210] ;  /* 0x00421034ff287984 */ /* 0x000e220008000c00 */
[C---:B------:R-:W-:Y:S02]  /*65e0*/  FSEL R127, R161.reuse, R127, !P3 ;  /* 0x0000007fa17f7208 */ /* 0x040fe40005800000 */
[C---:B------:R-:W-:Y:S01]  /*65f0*/  FSEL R160, R164.reuse, R160, !P3 ;  /* 0x000000a0a4a07208 */ /* 0x040fe20005800000 */
[-C--:B0-----:R-:W-:Y:S01]  /*6600*/  FFMA.FTZ R41, R161, R40.reuse, R41 ;  /* 0x00000028a1297223 */ /* 0x081fe20000010029 */
[----:B------:R-:W-:-:S03]  /*6610*/  FMUL.FTZ R161, R164, R40 ;  /* 0x00000028a4a17220 */ /* 0x000fc60000410000 */
[C---:B------:R-:W-:Y:S01]  /*6620*/  FFMA.FTZ R164, R42.reuse, R41, R43 ;  /* 0x000000292aa47223 */ /* 0x040fe2000001002b */
[----:B------:R-:W-:Y:S02]  /*6630*/  FSEL R127, R41, R127, !P2 ;  /* 0x0000007f297f7208 */ /* 0x000fe40005000000 */
[----:B------:R-:W-:Y:S01]  /*6640*/  FSEL R160, R161, R160, !P2 ;  /* 0x000000a0a1a07208 */ /* 0x000fe20005000000 */
[----:B------:R-:W-:Y:S01]  /*6650*/  FMUL.FTZ R161, R42, R161 ;  /* 0x000000a12aa17220 */ /* 0x000fe20000410000 */
[----:B------:R-:W-:Y:S01]  /*6660*/  ISETP.NE.AND P2, PT, R110, RZ, PT ;  /* 0x000000ff6e00720c */ /* 0x000fe20003f45270 */
[C---:B------:R-:W-:Y:S02]  /*6670*/  @P0 FFMA.FTZ R40, R86.reuse, R127, R87 ;  /* 0x0000007f56280223 */ /* 0x040fe40000010057 */
[----:B------:R-:W-:-:S03]  /*6680*/  @P0 FMUL.FTZ R41, R86, R160 ;  /* 0x000000a056290220 */ /* 0x000fc60000410000 */
[----:B------:R-:W-:Y:S01]  /*6690*/  @P0 FSEL R87, R127, R40, !P1 ;  /* 0x000000287f570208 */ /* 0x000fe20004800000 */
[----:B--2---:R-:W-:Y:S01]  /*66a0*/  @P0 IMAD.MOV.U32 R40, RZ, RZ, R84 ;  /* 0x000000ffff280224 */ /* 0x004fe200078e0054 */
[----:B------:R-:W-:Y:S02]  /*66b0*/  @P0 FSEL R86, R160, R41, !P1 ;  /* 0x00000029a0560208 */ /* 0x000fe40004800000 */
[----:B-----5:R-:W-:Y:S01]  /*66c0*/  @P0 MOV R41, R85 ;  /* 0x0000005500290202 */ /* 0x020fe20000000f00 */
[----:B------:R-:W-:Y:S06]  /*66d0*/  @P0 BRA `(.L_x_41) ;  /* 0x0000000000180947 */ /* 0x000fec0003800000 */
[----:B------:R-:W-:Y:S01]  /*66e0*/  ISETP.NE.AND P0, PT, R92, RZ, PT ;  /* 0x000000ff5c00720c */ /* 0x000fe20003f05270 */
[C---:B------:R-:W-:Y:S01]  /*66f0*/  FMUL.FTZ R40, R161.reuse, R84 ;  /* 0x00000054a1287220 */ /* 0x040fe20000410000 */
[----:B------:R-:W-:-:S11]  /*6700*/  FFMA.FTZ R41, R161, R85, R164 ;  /* 0x00000055a1297223 */ /* 0x000fd600000100a4 */
[----:B------:R0:W-:Y:S01]  /*6710*/  @!P0 STS.64 [UR52+0x4228], R84 ;  /* 0x00422854ff008988 */ /* 0x0001e20008000a34 */
[----:B------:R-:W-:Y:S01]  /*6720*/  @!P0 MOV R86, R84 ;  /* 0x0000005400568202 */ /* 0x000fe20000000f00 */
[----:B------:R-:W-:-:S07]  /*6730*/  @!P0 IMAD.MOV.U32 R87, RZ, RZ, R85 ;  /* 0x000000ffff578224 */ /* 0x000fce00078e0055 */
.L_x_41:
[----:B------:R-:W-:Y:S05]  /*6740*/  BSYNC.RECONVERGENT B0 ;  /* 0x0000000000007941 */ /* 0x000fea0003800200 */
.L_x_40:
[----:B------:R-:W-:Y:S01]  /*6750*/  BAR.SYNC.DEFER_BLOCKING 0x0 ;  /* 0x0000000000007b1d */ /* 0x000fe20000010000 */
[----:B------:R-:W-:-:S05]  /*6760*/  ISETP.NE.AND P0, PT, R110, RZ, PT ;  /* 0x000000ff6e00720c */ /* 0x000fca0003f05270 */
[----:B------:R-:W-:Y:S01]  /*6770*/  BSSY.RECONVERGENT B0, `(.L_x_42) ;  /* 0x000005b000007945 */ /* 0x000fe20003800200 */
[----:B------:R-:W1:Y:S02]  /*6780*/  @P2 LDS R42, [UR52+0x422c] ;  /* 0x00422c34ff2a2984 */ /* 0x000e640008000800 */
[----:B-1----:R-:W-:-:S04]  /*6790*/  @P2 FFMA.FTZ R87, R42, R86, R87 ;  /* 0x000000562a572223 */ /* 0x002fc80000010057 */
[----:B------:R-:W-:-:S04]  /*67a0*/  FFMA.FTZ R87, R132, R87, R133 ;  /* 0x0000005784577223 */ /* 0x000fc80000010085 */
        /* <DEDUP_REMOVED lines=14> */
[----:B------:R-:W-:Y:S01]  /*6890*/  FFMA.FTZ R133, R134, R129, R128 ;  /* 0x0000008186857223 */ /* 0x000fe20000010080 */
[----:B------:R-:W-:Y:S06]  /*68a0*/  @P0 BRA `(.L_x_43) ;  /* 0x00000004001c0947 */ /* 0x000fec0003800000 */
[----:B------:R-:W1:Y:S01]  /*68b0*/  LDCU.U8 UR7, c[0x0][0x3a9] ;  /* 0x00007520ff0777ac */ /* 0x000e620008000000 */
[----:B------:R2:W-:Y:S01]  /*68c0*/  STS.64 [UR49], R40 ;  /* 0x00000028ff007988 */ /* 0x0005e20008000a31 */
[----:B-1----:R-:W-:-:S09]  /*68d0*/  UISETP.EQ.OR UP0, UPT, UR7, URZ, !UP1 ;  /* 0x000000ff0700728c */ /* 0x002fd2000cf02670 */
[----:B--2---:R-:W-:Y:S05]  /*68e0*/  BRA.U UP0, `(.L_x_44) ;  /* 0x0000000100e87547 */ /* 0x004fea000b800000 */
[----:B------:R-:W-:-:S04]  /*68f0*/  UIADD3 UR6, UPT, UPT, UR34, -0x1, URZ ;  /* 0xffffffff22067890 */ /* 0x000fc8000fffe0ff */
[----:B------:R-:W-:-:S09]  /*6900*/  UISETP.NE.AND UP0, UPT, UR11, UR6, UPT ;  /* 0x000000060b00728c */ /* 0x000fd2000bf05270 */
[----:B------:R-:W-:Y:S05]  /*6910*/  BRA.U UP0, `(.L_x_45) ;  /* 0x0000000100287547 */ /* 0x000fea000b800000 */
[----:B0-----:R-:W0:Y:S01]  /*6920*/  S2R R85, SR_CTAID.X ;  /* 0x0000000000557919 */ /* 0x001e220000002500 */
[----:B------:R-:W0:Y:S02]  /*6930*/  LDC.64 R42, c[0x0][0x4e8] ;  /* 0x00013a00ff2a7b82 */ /* 0x000e240000000a00 */
[----:B0-----:R-:W-:-:S06]  /*6940*/  IMAD.WIDE.U32 R42, R85, 0x4, R42 ;  /* 0x00000004552a7825 */ /* 0x001fcc00078e002a */
[----:B------:R-:W2:Y:S02]  /*6950*/  LDG.E R42, desc[UR36][R42.64] ;  /* 0x000000242a2a7981 */ /* 0x000ea4000c1e1900 */
[----:B--2---:R-:W-:-:S13]  /*6960*/  R2UR UR6, R42 ;  /* 0x000000002a0672ca */ /* 0x004fda00000e0000 */
[----:B------:R-:W-:-:S06]  /*6970*/  UIMAD.WIDE UR6, UR6, 0x4, UR20 ;  /* 0x00000004060678a5 */ /* 0x000fcc000f8e0214 */
[----:B------:R-:W-:Y:S01]  /*6980*/  MOV R42, UR6 ;  /* 0x00000006002a7c02 */ /* 0x000fe20008000f00 */
[----:B------:R-:W-:-:S05]  /*6990*/  IMAD.U32 R43, RZ, RZ, UR7 ;  /* 0x00000007ff2b7e24 */ /* 0x000fca000f8e00ff */
[----:B------:R1:W5:Y:S01]  /*69a0*/  LDG.E R40, desc[UR36][R42.64] ;  /* 0x000000242a287981 */ /* 0x000362000c1e1900 */
[----:B------:R-:W-:Y:S05]  /*69b0*/  BRA `(.L_x_46) ;  /* 0x00000000008c7947 */ /* 0x000fea0003800000 */
.L_x_45:
[----:B------:R-:W-:Y:S02]  /*69c0*/  UISETP.NE.AND UP0, UPT, UR7, URZ, UPT ;  /* 0x000000ff0700728c */ /* 0x000fe4000bf05270 */
[----:B------:R-:W-:Y:S02]  /*69d0*/  UIADD3 UR53, UPT, UPT, UR9, -0x1, UR47 ;  /* 0xffffffff09357890 */ /* 0x000fe4000fffe02f */
[----:B------:R-:W-:Y:S01]  /*69e0*/  USEL UR57, UR54, 0x800, UP0 ;  /* 0x0000080036397887 */ /* 0x000fe20008000000 */
[----:B------:R-:W-:-:S03]  /*69f0*/  UMOV UR6, URZ ;  /* 0x000000ff00067c82 */ /* 0x000fc60008000000 */
[----:B------:R-:W-:Y:S01]  /*6a00*/  IABS R43, UR53 ;  /* 0x00000035002b7c13 */ /* 0x000fe20008000000 */
[----:B------:R-:W-:Y:S02]  /*6a10*/  ULOP3.LUT UR53, UR53, UR57, URZ, 0x3c, !UPT ;  /* 0x0000003935357292 */ /* 0x000fe4000f8e3cff */
[----:B------:R-:W-:Y:S02]  /*6a20*/  IABS R40, UR57 ;  /* 0x0000003900287c13 */ /* 0x000fe40008000000 */
[----:B0-----:R-:W-:Y:S02]  /*6a30*/  IABS R84, UR57 ;  /* 0x0000003900547c13 */ /* 0x001fe40008000000 */
[----:B------:R-:W-:Y:S02]  /*6a40*/  R2UR UR58, R40 ;  /* 0x00000000283a72ca */ /* 0x000fe400000e0000 */
[----:B------:R-:W-:-:S11]  /*6a50*/  R2UR UR55, R43 ;  /* 0x000000002b3772ca */ /* 0x000fd600000e0000 */
[----:B------:R-:W0:Y:S08]  /*6a60*/  I2F.RP R40, UR58 ;  /* 0x0000003a00287d06 */ /* 0x000e300008209400 */
[----:B0-----:R-:W0:Y:S02]  /*6a70*/  MUFU.RCP R40, R40 ;  /* 0x0000002800287308 */ /* 0x001e240000001000 */
[----:B0-----:R-:W-:Y:S01]  /*6a80*/  IADD3 R42, PT, PT, R40, 0xffffffe, RZ ;  /* 0x0ffffffe282a7810 */ /* 0x001fe20007ffe0ff */
[----:B------:R-:W-:-:S05]  /*6a90*/  IMAD.MOV R40, RZ, RZ, -R84 ;  /* 0x000000ffff287224 */ /* 0x000fca00078e0a54 */
[----:B------:R-:W0:Y:S02]  /*6aa0*/  F2I.FTZ.U32.TRUNC.NTZ R42, R42 ;  /* 0x0000002a002a7305 */ /* 0x000e24000021f000 */
[----:B0-----:R-:W-:-:S13]  /*6ab0*/  R2UR UR7, R42 ;  /* 0x000000002a0772ca */ /* 0x001fda00000e0000 */
[----:B------:R-:W-:-:S04]  /*6ac0*/  UIADD3 UR56, UPT, UPT, URZ, -UR7, URZ ;  /* 0x80000007ff387290 */ /* 0x000fc8000fffe0ff */
[----:B------:R-:W-:-:S04]  /*6ad0*/  UIMAD UR56, UR56, UR58, URZ ;  /* 0x0000003a383872a4 */ /* 0x000fc8000f8e02ff */
[----:B------:R-:W-:-:S03]  /*6ae0*/  UIMAD.WIDE.U32 UR6, UR7, UR56, UR6 ;  /* 0x00000038070672a5 */ /* 0x000fc6000f8e0006 */
[----:B------:R-:W-:Y:S01]  /*6af0*/  R2UR UR56, R40 ;  /* 0x00000000283872ca */ /* 0x000fe200000e0000 */
[----:B------:R-:W-:-:S12]  /*6b00*/  UIMAD.WIDE.U32 UR6, UR7, UR55, URZ ;  /* 0x00000037070672a5 */ /* 0x000fd8000f8e00ff */
[----:B------:R-:W-:-:S04]  /*6b10*/  UIMAD UR6, UR7, UR56, UR55 ;  /* 0x00000038070672a4 */ /* 0x000fc8000f8e0237 */
[----:B------:R-:W-:-:S11]  /*6b20*/  UISETP.GT.U32.AND UP3, UPT, UR58, UR6, UPT ;  /* 0x000000063a00728c */ /* 0x000fd6000bf64070 */
[----:B------:R-:W-:Y:S02]  /*6b30*/  @!UP3 UIADD3 UR6, UPT, UPT, UR6, -UR58, URZ ;  /* 0x8000003a0606b290 */ /* 0x000fe4000fffe0ff */
[----:B------:R-:W-:Y:S02]  /*6b40*/  @!UP3 UIADD3 UR7, UPT, UPT, UR7, 0x1, URZ ;  /* 0x000000010707b890 */ /* 0x000fe4000fffe0ff */
[----:B------:R-:W-:Y:S02]  /*6b50*/  UISETP.GE.U32.AND UP0, UPT, UR6, UR58, UPT ;  /* 0x0000003a0600728c */ /* 0x000fe4000bf06070 */
[----:B------:R-:W-:-:S09]  /*6b60*/  UISETP.GE.AND UP3, UPT, UR53, URZ, UPT ;  /* 0x000000ff3500728c */ /* 0x000fd2000bf66270 */
[----:B------:R-:W-:Y:S02]  /*6b70*/  @UP0 UIADD3 UR7, UPT, UPT, UR7, 0x1, URZ ;  /* 0x0000000107070890 */ /* 0x000fe4000fffe0ff */
[----:B------:R-:W-:Y:S02]  /*6b80*/  UISETP.NE.AND UP0, UPT, UR57, URZ, UPT ;  /* 0x000000ff3900728c */ /* 0x000fe4000bf05270 */
[----:B------:R-:W-:-:S09]  /*6b90*/  @!UP3 UIADD3 UR7, UPT, UPT, -UR7, URZ, URZ ;  /* 0x000000ff0707b290 */ /* 0x000fd2000fffe1ff */
[----:B------:R-:W-:-:S04]  /*6ba0*/  @!UP0 ULOP3.LUT UR7, URZ, UR57, URZ, 0x33, !UPT ;  /* 0x00000039ff078292 */ /* 0x000fc8000f8e33ff */
[----:B------:R-:W-:-:S06]  /*6bb0*/  UIMAD.WIDE UR6, UR7, 0x4, UR20 ;  /* 0x00000004070678a5 */ /* 0x000fcc000f8e0214 */
[----:B------:R-:W-:Y:S01]  /*6bc0*/  MOV R42, UR6 ;  /* 0x00000006002a7c02 */ /* 0x000fe20008000f00 */
[----:B------:R-:W-:-:S05]  /*6bd0*/  IMAD.U32 R43, RZ, RZ, UR7 ;  /* 0x00000007ff2b7e24 */ /* 0x000fca000f8e00ff */
[----:B------:R0:W5:Y:S02]  /*6be0*/  LDG.E R40, desc[UR36][R42.64] ;  /* 0x000000242a287981 */ /* 0x000164000c1e1900 */
.L_x_46:
[----:B01----:R-:W0:Y:S01]  /*6bf0*/  LDC.64 R42, c[0x0][0x450] ;  /* 0x00011400ff2a7b82 */ /* 0x003e220000000a00 */
[----:B-----5:R-:W-:-:S05]  /*6c00*/  SHF.R.S32.HI R85, RZ, 0x1f, R40 ;  /* 0x0000001fff557819 */ /* 0x020fca0000011428 */
[-C--:B0-----:R-:W-:Y:S02]  /*6c10*/  IMAD R86, R85, R42.reuse, RZ ;  /* 0x0000002a55567224 */ /* 0x081fe400078e02ff */
[----:B------:R-:W-:-:S04]  /*6c20*/  IMAD.WIDE.U32 R84, R40, R42, UR14 ;  /* 0x0000000e28547e25 */ /* 0x000fc8000f8e002a */
[----:B------:R-:W-:Y:S01]  /*6c30*/  IMAD R43, R40, R43, R86 ;  /* 0x0000002b282b7224 */ /* 0x000fe200078e0256 */
[----:B------:R-:W-:-:S04]  /*6c40*/  LEA R42, P0, R84, UR29, 0x2 ;  /* 0x0000001d542a7c11 */ /* 0x000fc8000f8010ff */
[----:B------:R-:W-:-:S04]  /*6c50*/  IADD3 R43, PT, PT, R85, R43, RZ ;  /* 0x0000002b552b7210 */ /* 0x000fc80007ffe0ff */
[----:B------:R-:W-:-:S05]  /*6c60*/  LEA.HI.X R43, R84, UR27, R43, 0x2, P0 ;  /* 0x0000001b542b7c11 */ /* 0x000fca00080f142b */
[----:B------:R1:W-:Y:S01]  /*6c70*/  STG.E desc[UR36][R42.64], R41 ;  /* 0x000000292a007986 */ /* 0x0003e2000c101924 */
[----:B------:R-:W-:Y:S05]  /*6c80*/  BRA `(.L_x_43) ;  /* 0x0000000000247947 */ /* 0x000fea0003800000 */
.L_x_44:
[----:B------:R-:W-:-:S04]  /*6c90*/  UIADD3 UR6, UPT, UPT, UR34, -0x1, URZ ;  /* 0xffffffff22067890 */ /* 0x000fc8000fffe0ff */
[----:B------:R-:W-:-:S04]  /*6ca0*/  UISETP.NE.AND UP0, UPT, UR11, UR6, UPT ;  /* 0x000000060b00728c */ /* 0x000fc8000bf05270 */
[----:B------:R-:W-:-:S06]  /*6cb0*/  UISETP.NE.OR UP0, UPT, UR7, URZ, UP0 ;  /* 0x000000ff0700728c */ /* 0x000fcc0008705670 */
[----:B------:R-:W-:-:S05]  /*6cc0*/  PLOP3.LUT P0, PT, PT, PT, UP0, 0x80, 0x8 ;  /* 0x000000000008781c */ /* 0x000fca0003f0f008 */
[----:B------:R-:W-:-:S04]  /*6cd0*/  @!UP0 UIADD3 UR6, UP3, UPT, UR29, UR12, URZ ;  /* 0x0000000c1d068290 */ /* 0x000fc8000ff7e0ff */
[----:B------:R-:W-:Y:S02]  /*6ce0*/  @!UP0 UIADD3.X UR7, UPT, UPT, UR27, UR13, URZ, UP3, !UPT ;  /* 0x0000000d1b078290 */ /* 0x000fe40009ffe4ff */
[----:B------:R-:W-:-:S04]  /*6cf0*/  IMAD.U32 R42, RZ, RZ, UR6 ;  /* 0x00000006ff2a7e24 */ /* 0x000fc8000f8e00ff */
[----:B------:R-:W-:-:S05]  /*6d00*/  MOV R43, UR7 ;  /* 0x00000007002b7c02 */ /* 0x000fca0008000f00 */
[----:B------:R2:W-:Y:S02]  /*6d10*/  @!P0 STG.E desc[UR36][R42.64], R41 ;  /* 0x000000292a008986 */ /* 0x0005e4000c101924 */
.L_x_43:
[----:B------:R-:W-:Y:S05]  /*6d20*/  BSYNC.RECONVERGENT B0 ;  /* 0x0000000000007941 */ /* 0x000fea0003800200 */
.L_x_42:
[----:B------:R-:W-:Y:S01]  /*6d30*/  ULEA UR50, UP0, UR18, UR50, 0x2 ;  /* 0x0000003212327291 */ /* 0x000fe2000f8010ff */
[----:B-12---:R-:W-:Y:S01]  /*6d40*/  IMAD.U32 R41, RZ, RZ, UR42 ;  /* 0x0000002aff297e24 */ /* 0x006fe2000f8e00ff */
[----:B------:R-:W-:Y:S01]  /*6d50*/  UIADD3 UR48, UPT, UPT, UR48, 0x1, URZ ;  /* 0x0000000130307890 */ /* 0x000fe2000fffe0ff */
[----:B------:R-:W-:Y:S01]  /*6d60*/  MOV R43, UR44 ;  /* 0x0000002c002b7c02 */ /* 0x000fe20008000f00 */
[----:B------:R-:W-:Y:S01]  /*6d70*/  UIADD3.X UR51, UPT, UPT, UR51, UR19, URZ, UP0, !UPT ;  /* 0x0000001333337290 */ /* 0x000fe200087fe4ff */
[----:B------:R-:W-:Y:S01]  /*6d80*/  FFMA.FTZ R23, R111, R87, R23 ;  /* 0x000000576f177223 */ /* 0x000fe20000010017 */
[----:B------:R-:W-:Y:S01]  /*6d90*/  UISETP.NE.AND UP0, UPT, UR48, URZ, UPT ;  /* 0x000000ff3000728c */ /* 0x000fe2000bf05270 */
[----:B------:R-:W-:Y:S01]  /*6da0*/  LEA R162, P0, R41, R162, 0x2 ;  /* 0x000000a229a27211 */ /* 0x000fe200078010ff */
[----:B------:R-:W-:Y:S01]  /*6db0*/  UIADD3 UR14, UP3, UPT, UR14, UR38, URZ ;  /* 0x000000260e0e7290 */ /* 0x000fe2000ff7e0ff */
[----:B------:R-:W-:Y:S01]  /*6dc0*/  LEA R82, P1, R43, R82, 0x2 ;  /* 0x000000522b527211 */ /* 0x000fe200078210ff */
[----:B------:R-:W-:Y:S01]  /*6dd0*/  ULEA UR12, UP4, UR40, UR12, 0x2 ;  /* 0x0000000c280c7291 */ /* 0x000fe2000f8810ff */
[----:B------:R-:W-:Y:S01]  /*6de0*/  FFMA.FTZ R22, R112, R158, R22 ;  /* 0x0000009e70167223 */ /* 0x000fe20000010016 */
        /* <DEDUP_REMOVED lines=14> */
[----:B------:R-:W-:Y:S01]  /*6ed0*/  IADD3.X R163, PT, PT, R163, UR43, RZ, P0, !PT ;  /* 0x0000002ba3a37c10 */ /* 0x000fe200087fe4ff */
[----:B------:R-:W-:Y:S01]  /*6ee0*/  UIADD3 UR49, UPT, UPT, UR49, 0x8, URZ ;  /* 0x0000000831317890 */ /* 0x000fe2000fffe0ff */
[----:B------:R-:W-:Y:S01]  /*6ef0*/  IADD3.X R83, PT, PT, R83, UR45, RZ, P1, !PT ;  /* 0x0000002d53537c10 */ /* 0x000fe20008ffe4ff */
[----:B------:R-:W-:-:S02]  /*6f00*/  UIADD3.X UR15, UPT, UPT, UR15, UR39, URZ, UP3, !UPT ;  /* 0x000000270f0f7290 */ /* 0x000fc40009ffe4ff */
[----:B------:R-:W-:Y:S01]  /*6f10*/  UIADD3.X UR13, UPT, UPT, UR13, UR41, URZ, UP4, !UPT ;  /* 0x000000290d0d7290 */ /* 0x000fe2000a7fe4ff */
[----:B------:R-:W-:Y:S11]  /*6f20*/  BRA.U UP0, `(.L_x_47) ;  /* 0xffffffdd00947547 */ /* 0x000ff6000b83ffff */
.L_x_37:
[----:B------:R-:W-:Y:S01]  /*6f30*/  BAR.SYNC.DEFER_BLOCKING 0x0 ;  /* 0x0000000000007b1d */ /* 0x000fe20000010000 */
[----:B------:R-:W-:Y:S01]  /*6f40*/  ISETP.NE.AND P0, PT, R110, RZ, PT ;  /* 0x000000ff6e00720c */ /* 0x000fe20003f05270 */
[----:B------:R-:W-:Y:S01]  /*6f50*/  IMAD.U32 R2, RZ, RZ, UR47 ;  /* 0x0000002fff027e24 */ /* 0x000fe2000f8e00ff */
[----:B------:R-:W-:Y:S01]  /*6f60*/  LOP3.LUT R109, R109, 0x3e00, RZ, 0xc0, !PT ;  /* 0x00003e006d6d7812 */ /* 0x000fe200078ec0ff */
[----:B------:R-:W-:Y:S01]  /*6f70*/  UIADD3 UR11, UPT, UPT, UR11, 0x1, URZ ;  /* 0x000000010b0b7890 */ /* 0x000fe2000fffe0ff */
[----:B------:R-:W-:Y:S01]  /*6f80*/  MOV R6, UR10 ;  /* 0x0000000a00067c02 */ /* 0x000fe20008000f00 */
[----:B------:R-:W1:Y:S01]  /*6f90*/  LDCU.64 UR6, c[0x0][0x4a8] ;  /* 0x00009500ff0677ac */ /* 0x000e620008000a00 */
[----:B------:R-:W-:Y:S01]  /*6fa0*/  LOP3.LUT R109, R109, 0x1f, R110, 0xf8, !PT ;  /* 0x0000001f6d6d7812 */ /* 0x000fe200078ef86e */
[----:B------:R-:W-:Y:S02]  /*6fb0*/  UISETP.NE.AND UP0, UPT, UR11, UR34, UPT ;  /* 0x000000220b00728c */ /* 0x000fe4000bf05270 */
[----:B------:R-:W-:-:S02]  /*6fc0*/  UIADD3 UR9, UPT, UPT, UR47, UR9, URZ ;  /* 0x000000092f097290 */ /* 0x000fc4000fffe0ff */
[----:B------:R-:W-:Y:S02]  /*6fd0*/  UIMAD.WIDE.U32 UR24, UR47, 0x4, UR24 ;  /* 0x000000042f1878a5 */ /* 0x000fe4000f8e0018 */
[----:B------:R-:W-:Y:S02]  /*6fe0*/  UIMAD.WIDE.U32 UR32, UR47, 0x4, UR32 ;  /* 0x000000042f2078a5 */ /* 0x000fe4000f8e0020 */
[----:B------:R-:W-:Y:S02]  /*6ff0*/  UIMAD.WIDE.U32 UR30, UR47, 0x4, UR30 ;  /* 0x000000042f1e78a5 */ /* 0x000fe4000f8e001e */
[----:B------:R-:W-:Y:S01]  /*7000*/  UIADD3 UR10, UPT, UPT, UR47, UR10, URZ ;  /* 0x0000000a2f0a7290 */ /* 0x000fe2000fffe0ff */
[----:B------:R-:W-:Y:S04]  /*7010*/  STS [R69], R23 ;  /* 0x0000001745007388 */ /* 0x000fe80000000800 */
        /* <DEDUP_REMOVED lines=32> */
[----:B------:R1:W-:Y:S01]  /*7220*/  @!P0 STS [UR52+0x2100], R2 ;  /* 0x00210002ff008988 */ /* 0x0003e20008000834 */
[----:B------:R-:W-:Y:S01]  /*7230*/  BAR.SYNC.DEFER_BLOCKING 0x0 ;  /* 0x0000000000007b1d */ /* 0x000fe20000010000 */
[----:B------:R-:W-:-:S04]  /*7240*/  IADD3 R3, P0, P3, R109, UR22, R6 ;  /* 0x000000166d037c10 */ /* 0x000fc8000fb1e006 */
[----:B------:R-:W-:Y:S02]  /*7250*/  IADD3.X R6, PT, PT, RZ, UR46, RZ, P0, P3 ;  /* 0x0000002eff067c10 */ /* 0x000fe400087e64ff */
[----:B-1----:R-:W-:Y:S01]  /*7260*/  LEA R2, P3, R3, UR6, 0x2 ;  /* 0x0000000603027c11 */ /* 0x002fe2000f8610ff */
[----:B------:R-:W-:-:S03]  /*7270*/  UMOV UR6, UR28 ;  /* 0x0000001c00067c82 */ /* 0x000fc60008000000 */
[----:B------:R-:W-:Y:S01]  /*7280*/  LEA.HI.X R3, R3, UR7, R6, 0x2, P3 ;  /* 0x0000000703037c11 */ /* 0x000fe200098f1406 */
[----:B------:R-:W-:Y:S02]  /*7290*/  UMOV UR7, UR35 ;  /* 0x0000002300077c82 */ /* 0x000fe40008000000 */
[----:B------:R-:W-:-:S07]  /*72a0*/  UIMAD.WIDE.U32 UR6, UR47, 0x4, UR6 ;  /* 0x000000042f0678a5 */ /* 0x000fce000f8e0006 */
[----:B------:R-:W-:Y:S01]  /*72b0*/  UMOV UR28, UR6 ;  /* 0x00000006001c7c82 */ /* 0x000fe20008000000 */
[----:B------:R-:W-:Y:S01]  /*72c0*/  UMOV UR35, UR7 ;  /* 0x0000000700237c82 */ /* 0x000fe20008000000 */
[----:B------:R-:W1:Y:S02]  /*72d0*/  LDS R4, [UR52+0x2100] ;  /* 0x00210034ff047984 */ /* 0x000e640008000800 */
[-C--:B-1----:R-:W-:Y:S02]  /*72e0*/  ISETP.GE.AND P2, PT, R109, R4.reuse, PT ;  /* 0x000000046d00720c */ /* 0x082fe40003f46270 */
[-C--:B------:R-:W-:Y:S02]  /*72f0*/  ISETP.GE.AND P1, PT, R107, R4.reuse, PT ;  /* 0x000000046b00720c */ /* 0x080fe40003f26270 */
[-C--:B------:R-:W-:Y:S02]  /*7300*/  ISETP.GE.AND P0, PT, R106, R4.reuse, PT ;  /* 0x000000046a00720c */ /* 0x080fe40003f06270 */
[----:B------:R-:W-:-:S02]  /*7310*/  ISETP.GE.AND P4, PT, R105, R4, PT ;  /* 0x000000046900720c */ /* 0x000fc40003f86270 */
[-C--:B------:R-:W-:Y:S02]  /*7320*/  ISETP.GE.AND P6, PT, R104, R4.reuse, PT ;  /* 0x000000046800720c */ /* 0x080fe40003fc6270 */
[-C--:B------:R-:W-:Y:S02]  /*7330*/  ISETP.GE.AND P5, PT, R103, R4.reuse, PT ;  /* 0x000000046700720c */ /* 0x080fe40003fa6270 */
[-C--:B------:R-:W-:Y:S01]  /*7340*/  ISETP.GE.AND P3, PT, R102, R4.reuse, PT ;  /* 0x000000046600720c */ /* 0x080fe20003f66270 */
[----:B------:R1:W-:Y:S01]  /*7350*/  @!P2 STG.E desc[UR36][R2.64], R91 ;  /* 0x0000005b0200a986 */ /* 0x0003e2000c101924 */
[----:B------:R-:W-:-:S03]  /*7360*/  ISETP.GE.AND P2, PT, R101, R4, PT ;  /* 0x000000046500720c */ /* 0x000fc60003f46270 */
        /* <DEDUP_REMOVED lines=16> */
[----:B------:R1:W-:Y:S04]  /*7470*/  @!P0 STG.E desc[UR36][R2.64+0x480], R13 ;  /* 0x0004800d02008986 */ /* 0x0003e8000c101924 */
[----:B------:R1:W-:Y:S04]  /*7480*/  @!P4 STG.E desc[UR36][R2.64+0x500], R75 ;  /* 0x0005004b0200c986 */ /* 0x0003e8000c101924 */
[----:B------:R1:W-:Y:S04]  /*7490*/  @!P6 STG.E desc[UR36][R2.64+0x580], R15 ;  /* 0x0005800f0200e986 */ /* 0x0003e8000c101924 */
[----:B------:R1:W-:Y:S04]  /*74a0*/  @!P5 STG.E desc[UR36][R2.64+0x600], R73 ;  /* 0x000600490200d986 */ /* 0x0003e8000c101924 */
[----:B------:R1:W-:Y:S04]  /*74b0*/  @!P3 STG.E desc[UR36][R2.64+0x680], R17 ;  /* 0x000680110200b986 */ /* 0x0003e8000c101924 */
[----:B------:R1:W-:Y:S04]  /*74c0*/  @!P2 STG.E desc[UR36][R2.64+0x700], R71 ;  /* 0x000700470200a986 */ /* 0x0003e8000c101924 */
[----:B------:R1:W-:Y:S01]  /*74d0*/  @!P1 STG.E desc[UR36][R2.64+0x780], R19 ;  /* 0x0007801302009986 */ /* 0x0003e2000c101924 */
[----:B------:R-:W-:Y:S05]  /*74e0*/  BRA.U UP0, `(.L_x_48) ;  /* 0xffffff9d00607547 */ /* 0x000fea000b83ffff */
[----:B------:R-:W-:Y:S05]  /*74f0*/  EXIT ;  /* 0x000000000000794d */ /* 0x000fea0003800000 */
.L_x_49:
[----:B------:R-:W-:-:S00]  /*7500*/  BRA `(.L_x_49) ;  /* 0xfffffffc00fc7947 */ /* 0x000fc0000383ffff */
[----:B------:R-:W-:-:S00]  /*7510*/  NOP ;  /* 0x0000000000007918 */ /* 0x000fc00000000000 */
        /* <DEDUP_REMOVED lines=14> */
.L_x_7932:


//--------------------- .text._Z25selective_scan_fwd_kernelI32Selective_Scan_fwd_kernel_traitsILi128ELi16ELi1ELb0ELb1ELb1ELb0ELb1EfffEEv13SSMParamsBase --------------------------
	.section	.text._Z25selective_scan_fwd_kernelI32Selective_Scan_fwd_kernel_traitsILi128ELi16ELi1ELb0ELb1ELb1ELb0ELb1EfffEEv13SSMParamsBase,"ax",@progbits
	.align	128
        .global         _Z25selective_scan_fwd_kernelI32Selective_Scan_fwd_kernel_traitsILi128ELi16ELi1ELb0ELb1ELb1ELb0ELb1EfffEEv13SSMParamsBase
        .type           _Z25selective_scan_fwd_kernelI32Selective_Scan_fwd_kernel_traitsILi128ELi16ELi1ELb0ELb1ELb1ELb0ELb1EfffEEv13SSMParamsBase,@function
        .size           _Z25selective_scan_fwd_kernelI32Selective_Scan_fwd_kernel_traitsILi128ELi16ELi1ELb0ELb1ELb1ELb0ELb1EfffEEv13SSMParamsBase,(.L_x_7933 - _Z25selective_scan_fwd_kernelI32Selective_Scan_fwd_kernel_traitsILi128ELi16ELi1ELb0ELb1ELb1ELb0ELb1EfffEEv13SSMParamsBase)
        .other          _Z25selective_scan_fwd_kernelI32Selective_Scan_fwd_kernel_traitsILi128ELi16ELi1ELb0ELb1ELb1ELb0ELb1EfffEEv13SSMParamsBase,@"STO_CUDA_ENTRY STV_DEFAULT"
_Z25selective_scan_fwd_kernelI32Selective_Scan_fwd_kernel_traitsILi128ELi16ELi1ELb0ELb1ELb1ELb0ELb1EfffEEv13SSMParamsBase:
.text._Z25selective_scan_fwd_kernelI32Selective_Scan_fwd_kernel_traitsILi128ELi16ELi1ELb0ELb1ELb1ELb0ELb1EfffEEv13SSMParamsBase:
[----:B------:R-:W-:Y:S01]  /*0000*/  LDC R1, c[0x0][0x37c] ;  /* 0x0000df00ff017b82 */ /* 0x000fe20000000800 */
[----:B------:R-:W0:Y:S07]  /*0010*/  LDCU.64 UR6, c[0x0][0x4d8] ;  /* 0x00009b00ff0677ac */ /* 0x000e2e0008000a00 */
[----:B------:R-:W1:Y:S01]  /*0020*/  S2UR UR10, SR_CTAID.X ;  /* 0x00000000000a79c3 */ /* 0x000e620000002500 */
[----:B------:R-:W1:Y:S01]  /*0030*/  LDCU.64 UR4, c[0x0][0x4c8] ;  /* 0x00009900ff0477ac */ /* 0x000e620008000a00 */
[----:B------:R-:W2:Y:S01]  /*0040*/  LDCU.64 UR34, c[0x0][0x358] ;  /* 0x00006b00ff2277ac */ /* 0x000ea20008000a00 */
[----:B------:R-:W3:Y:S01]  /*0050*/  LDCU.64 UR12, c[0x0][0x3a0] ;  /* 0x00007400ff0c77ac */ /* 0x000ee20008000a00 */
[----:B0-----:R-:W-:-:S04]  /*0060*/  UISETP.NE.U32.AND UP2, UPT, UR6, URZ, UPT ;  /* 0x000000ff0600728c */ /* 0x001fc8000bf45070 */
[----:B------:R-:W-:Y:S02]  /*0070*/  UISETP.NE.AND.EX UP2, UPT, UR7, URZ, UPT, UP2 ;  /* 0x000000ff0700728c */ /* 0x000fe4000bf45320 */
[----:B-1----:R-:W-:-:S04]  /*0080*/  UIMAD.WIDE.U32 UR4, UR10, 0x4, UR4 ;  /* 0x000000040a0478a5 */ /* 0x002fc8000f8e0004 */
[----:B------:R-:W-:Y:S02]  /*0090*/  PLOP3.LUT P1, PT, PT, PT, UP2, 0x80, 0x8 ;  /* 0x000000000008781c */ /* 0x000fe40003f2f028 */
[----:B------:R-:W-:-:S03]  /*00a0*/  IMAD.U32 R2, RZ, RZ, UR4 ;  /* 0x00000004ff027e24 */ /* 0x000fc6000f8e00ff */
[----:B------:R-:W-:Y:S01]  /*00b0*/  @UP2 UIADD3 UR6, UP0, UPT, UR10, UR6, URZ ;  /* 0x000000060a062290 */ /* 0x000fe2000ff1e0ff */
[----:B------:R-:W-:-:S03]  /*00c0*/  IMAD.U32 R3, RZ, RZ, UR5 ;  /* 0x00000005ff037e24 */ /* 0x000fc6000f8e00ff */
[----:B------:R-:W-:Y:S02]  /*00d0*/  @UP2 UIADD3.X UR7, UPT, UPT, URZ, UR7, URZ, UP0, !UPT ;  /* 0x00000007ff072290 */ /* 0x000fe400087fe4ff */
[----:B------:R-:W-:Y:S01]  /*00e0*/  MOV R4, UR6 ;  /* 0x0000000600047c02 */ /* 0x000fe20008000f00 */
[----:B--2---:R0:W5:Y:S03]  /*00f0*/  LDG.E R8, desc[UR34][R2.64] ;  /* 0x0000002202087981 */ /* 0x004166000c1e1900 */
[----:B------:R-:W-:Y:S01]  /*0100*/  IMAD.U32 R5, RZ, RZ, UR7 ;  /* 0x00000007ff057e24 */ /* 0x000fe2000f8e00ff */
[----:B------:R0:W5:Y:S04]  /*0110*/  LDG.E R6, desc[UR34][R2.64+0x4] ;  /* 0x0000042202067981 */ /* 0x000168000c1e1900 */
[----:B------:R0:W5:Y:S01]  /*0120*/  @P1 LDG.E.U8 R7, desc[UR34][R4.64] ;  /* 0x0000002204071981 */ /* 0x000162000c1e1100 */
[----:B------:R-:W1:Y:S02]  /*0130*/  LDCU.64 UR6, c[0x0][0x4d0] ;  /* 0x00009a00ff0677ac */ /* 0x000e640008000a00 */
[----:B-1----:R-:W-:-:S04]  /*0140*/  UISETP.NE.U32.AND UP3, UPT, UR6, URZ, UPT ;  /* 0x000000ff0600728c */ /* 0x002fc8000bf65070 */
[----:B------:R-:W-:Y:S02]  /*0150*/  UISETP.NE.AND.EX UP3, UPT, UR7, URZ, UPT, UP3 ;  /* 0x000000ff0700728c */ /* 0x000fe4000bf65330 */
[----:B------:R-:W-:Y:S02]  /*0160*/  UPLOP3.LUT UP1, UPT, UPT, UPT, UPT, 0x40, 0x4 ;  /* 0x000000000004789c */ /* 0x000fe40003f2e870 */
[----:B------:R-:W-:Y:S01]  /*0170*/  UPLOP3.LUT UP0, UPT, UPT, UPT, UPT, 0x80, 0x8 ;  /* 0x000000000008789c */ /* 0x000fe20003f0f070 */
[----:B------:R-:W-:Y:S01]  /*0180*/  UMOV UR4, URZ ;  /* 0x000000ff00047c82 */ /* 0x000fe20008000000 */
[----:B------:R-:W-:Y:S01]  /*0190*/  UMOV UR5, URZ ;  /* 0x000000ff00057c82 */ /* 0x000fe20008000000 */
[----:B------:R-:W-:Y:S02]  /*01a0*/  UMOV UR24, UR10 ;  /* 0x0000000a00187c82 */ /* 0x000fe40008000000 */
[----:B0--3--:R-:W-:Y:S06]  /*01b0*/  BRA.U !UP3, `(.L_x_50) ;  /* 0x000000010b747547 */ /* 0x009fec000b800000 */
[----:B------:R-:W0:Y:S02]  /*01c0*/  LDCU.U8 UR4, c[0x0][0x3a9] ;  /* 0x00007520ff0477ac */ /* 0x000e240008000000 */
[----:B0-----:R-:W-:-:S06]  /*01d0*/  UISETP.NE.AND UP0, UPT, UR4, URZ, UPT ;  /* 0x000000ff0400728c */ /* 0x001fcc000bf05270 */
[----:B------:R-:W-:-:S05]  /*01e0*/  PLOP3.LUT P0, PT, PT, PT, UP0, 0x80, 0x8 ;  /* 0x000000000008781c */ /* 0x000fca0003f0f008 */
[----:B------:R-:W0:Y:S01]  /*01f0*/  @UP0 LDCU.64 UR4, c[0x0][0x4f0] ;  /* 0x00009e00ff0407ac */ /* 0x000e220008000a00 */
[----:B------:R-:W1:Y:S01]  /*0200*/  @UP0 LDCU.64 UR8, c[0x0][0x468] ;  /* 0x00008d00ff0807ac */ /* 0x000e620008000a00 */
[----:B0-----:R-:W-:-:S04]  /*0210*/  @UP0 ULEA UR4, UP1, UR10, UR4, 0x2 ;  /* 0x000000040a040291 */ /* 0x001fc8000f8210ff */
[----:B------:R-:W-:Y:S02]  /*0220*/  @UP0 ULEA.HI.X UR5, UR10, UR5, URZ, 0x2, UP1 ;  /* 0x000000050a050291 */ /* 0x000fe400088f14ff */
[----:B------:R-:W-:-:S04]  /*0230*/  IMAD.U32 R2, RZ, RZ, UR4 ;  /* 0x00000004ff027e24 */ /* 0x000fc8000f8e00ff */
[----:B------:R-:W-:-:S05]  /*0240*/  MOV R3, UR5 ;  /* 0x0000000500037c02 */ /* 0x000fca0008000f00 */
[----:B------:R-:W2:Y:S02]  /*0250*/  @P0 LDG.E R2, desc[UR34][R2.64] ;  /* 0x0000002202020981 */ /* 0x000ea4000c1e1900 */
[----:B--2---:R-:W-:-:S13]  /*0260*/  @P0 R2UR UR4, R2 ;  /* 0x00000000020402ca */ /* 0x004fda00000e0000 */
[----:B------:R-:W-:-:S04]  /*0270*/  @UP0 USHF.R.S32.HI UR5, URZ, 0x1f, UR4 ;  /* 0x0000001fff050899 */ /* 0x000fc80008011404 */
[----:B-1----:R-:W-:Y:S02]  /*0280*/  @UP0 UIMAD.WIDE.U32 UR4, UR10, UR8, UR4 ;  /* 0x000000080a0402a5 */ /* 0x002fe4000f8e0004 */
[----:B------:R-:W-:Y:S02]  /*0290*/  @!UP0 ULEA UR8, UP3, UR10, UR6, 0x2 ;  /* 0x000000060a088291 */ /* 0x000fe4000f8610ff */
[----:B------:R-:W-:Y:S02]  /*02a0*/  @UP0 UIMAD UR5, UR10, UR9, UR5 ;  /* 0x000000090a0502a4 */ /* 0x000fe4000f8e0205 */
[----:B------:R-:W-:Y:S02]  /*02b0*/  @UP0 ULEA UR6, UP1, UR4, UR6, 0x2 ;  /* 0x0000000604060291 */ /* 0x000fe4000f8210ff */
[----:B------:R-:W-:Y:S01]  /*02c0*/  @!UP0 ULEA.HI.X UR9, UR10, UR7, URZ, 0x2, UP3 ;  /* 0x000000070a098291 */ /* 0x000fe200098f14ff */
[----:B------:R-:W-:Y:S01]  /*02d0*/  MOV R4, UR8 ;  /* 0x0000000800047c02 */ /* 0x000fe20008000f00 */
[----:B------:R-:W-:-:S02]  /*02e0*/  @UP0 ULEA.HI.X UR7, UR4, UR7, UR5, 0x2, UP1 ;  /* 0x0000000704070291 */ /* 0x000fc400088f1405 */
[----:B------:R-:W-:Y:S02]  /*02f0*/  IMAD.U32 R2, RZ, RZ, UR6 ;  /* 0x00000006ff027e24 */ /* 0x000fe4000f8e00ff */
[----:B------:R-:W-:Y:S01]  /*0300*/  IMAD.U32 R5, RZ, RZ, UR9 ;  /* 0x00000009ff057e24 */ /* 0x000fe2000f8e00ff */
[----:B------:R-:W0:Y:S01]  /*0310*/  LDCU.64 UR4, c[0x0][0x4d0] ;  /* 0x00009a00ff0477ac */ /* 0x000e220008000a00 */
[----:B------:R-:W-:-:S03]  /*0320*/  IMAD.U32 R3, RZ, RZ, UR7 ;  /* 0x00000007ff037e24 */ /* 0x000fc6000f8e00ff */
[----:B------:R-:W2:Y:S04]  /*0330*/  @!P0 LDG.E R4, desc[UR34][R4.64] ;  /* 0x0000002204048981 */ /* 0x000ea8000c1e1900 */
[----:B------:R-:W3:Y:S01]  /*0340*/  @P0 LDG.E R2, desc[UR34][R2.64] ;  /* 0x0000002202020981 */ /* 0x000ee2000c1e1900 */
[----:B------:R-:W-:Y:S02]  /*0350*/  UPLOP3.LUT UP1, UPT, UPT, UPT, UPT, 0x80, 0x8 ;  /* 0x000000000008789c */ /* 0x000fe40003f2f070 */
[----:B------:R-:W-:Y:S01]  /*0360*/  UPLOP3.LUT UP0, UPT, UPT, UPT, UPT, 0x40, 0x4 ;  /* 0x000000000004789c */ /* 0x000fe20003f0e870 */
[----:B---3--:R-:W-:Y:S02]  /*0370*/  @P0 R2UR UR24, R2 ;  /* 0x00000000021802ca */ /* 0x008fe400000e0000 */
[----:B0-2---:R-:W-:-:S15]  /*0380*/  @!P0 R2UR UR24, R4 ;  /* 0x00000000041882ca */ /* 0x005fde00000e0000 */
.L_x_50:
[----:B------:R-:W-:Y:S01]  /*0390*/  UISETP.EQ.U32.AND UP3, UPT, UR24, UR12, UPT ;  /* 0x0000000c1800728c */ /* 0x000fe2000bf62070 */
[----:B------:R-:W-:Y:S01]  /*03a0*/  IMAD.U32 R0, RZ, RZ, UR13 ;  /* 0x0000000dff007e24 */ /* 0x000fe2000f8e00ff */
[----:B------:R-:W-:Y:S01]  /*03b0*/  USHF.R.S32.HI UR8, URZ, 0x1f, UR24 ;  /* 0x0000001fff087899 */ /* 0x000fe20008011418 */
[----:B------:R-:W-:-:S03]  /*03c0*/  PLOP3.LUT P2, PT, PT, PT, UP1, 0x80, 0x8 ;  /* 0x000000000008781c */ /* 0x000fc60003f4f018 */
[----:B------:R-:W-:-:S04]  /*03d0*/  PLOP3.LUT P0, PT, PT, PT, UP3, 0x80, 0x8 ;  /* 0x000000000008781c */ /* 0x000fc80003f0f038 */
[----:B------:R-:W-:-:S13]  /*03e0*/  ISETP.EQ.AND.EX P0, PT, R0, UR8, PT, P0 ;  /* 0x0000000800007c0c */ /* 0x000fda000bf02300 */
[----:B------:R-:W-:Y:S05]  /*03f0*/  @P2 EXIT P0 ;  /* 0x000000000000294d */ /* 0x000fea0000000000 */
[----:B------:R-:W0:Y:S01]  /*0400*/  LDCU UR31, c[0x0][0x394] ;  /* 0x00007280ff1f77ac */ /* 0x000e220008000800 */
[----:B------:R-:W1:Y:S01]  /*0410*/  S2R R3, SR_CTAID.Y ;  /* 0x0000000000037919 */ /* 0x000e620000002600 */
[----:B-----5:R-:W-:Y:S01]  /*0420*/  R2UR UR46, R8 ;  /* 0x00000000082e72ca */ /* 0x020fe200000e0000 */
[----:B------:R-:W2:Y:S01]  /*0430*/  S2UR UR9, SR_CTAID.Y ;  /* 0x00000000000979c3 */ /* 0x000ea20000002600 */
[----:B------:R-:W3:Y:S01]  /*0440*/  LDCU.128 UR16, c[0x0][0x400] ;  /* 0x00008000ff1077ac */ /* 0x000ee20008000c00 */
[----:B------:R-:W-:Y:S01]  /*0450*/  UMOV UR6, URZ ;  /* 0x000000ff00067c82 */ /* 0x000fe20008000000 */
[----:B------:R-:W4:Y:S01]  /*0460*/  LDCU.128 UR12, c[0x0][0x410] ;  /* 0x00008200ff0c77ac */ /* 0x000f220008000c00 */
[----:B------:R-:W2:Y:S08]  /*0470*/  LDCU.64 UR36, c[0x0][0x3d8] ;  /* 0x00007b00ff2477ac */ /* 0x000eb00008000a00 */
[----:B------:R-:W-:Y:S01]  /*0480*/  USHF.R.S32.HI UR25, URZ, 0x1f, UR46 ;  /* 0x0000001fff197899 */ /* 0x000fe2000801142e */
[----:B0-----:R-:W-:Y:S01]  /*0490*/  MOV R0, UR31 ;  /* 0x0000001f00007c02 */ /* 0x001fe20008000f00 */
[----:B------:R-:W0:Y:S03]  /*04a0*/  LDCU.64 UR26, c[0x0][0x3c0] ;  /* 0x00007800ff1a77ac */ /* 0x000e260008000a00 */
[----:B------:R-:W-:Y:S01]  /*04b0*/  IABS R0, R0 ;  /* 0x0000000000007213 */ /* 0x000fe20000000000 */
[----:B---3--:R-:W-:Y:S01]  /*04c0*/  UIMAD UR11, UR25, UR16, URZ ;  /* 0x00000010190b72a4 */ /* 0x008fe2000f8e02ff */
[----:B------:R-:W3:Y:S02]  /*04d0*/  LDCU.64 UR38, c[0x0][0x3e0] ;  /* 0x00007c00ff2677ac */ /* 0x000ee40008000a00 */
[----:B------:R-:W-:Y:S01]  /*04e0*/  R2UR UR30, R0 ;  /* 0x00000000001e72ca */ /* 0x000fe200000e0000 */
[----:B------:R-:W-:Y:S01]  /*04f0*/  UIMAD UR11, UR46, UR17, UR11 ;  /* 0x000000112e0b72a4 */ /* 0x000fe2000f8e020b */
[----:B-1----:R-:W-:-:S04]  /*0500*/  IABS R3, R3 ;  /* 0x0000000300037213 */ /* 0x002fc80000000000 */
[----:B------:R-:W-:-:S07]  /*0510*/  R2UR UR28, R3 ;  /* 0x00000000031c72ca */ /* 0x000fce00000e0000 */
[----:B------:R-:W1:Y:S08]  /*0520*/  I2F.RP R0, UR30 ;  /* 0x0000001e00007d06 */ /* 0x000e700008209400 */
[----:B-1----:R-:W1:Y:S02]  /*0530*/  MUFU.RCP R0, R0 ;  /* 0x0000000000007308 */ /* 0x002e640000001000 */
[----:B-1----:R-:W-:-:S06]  /*0540*/  VIADD R2, R0, 0xffffffe ;  /* 0x0ffffffe00027836 */ /* 0x002fcc0000000000 */
[----:B------:R-:W1:Y:S02]  /*0550*/  F2I.FTZ.U32.TRUNC.NTZ R2, R2 ;  /* 0x0000000200027305 */ /* 0x000e64000021f000 */
[----:B-1----:R-:W-:-:S13]  /*0560*/  R2UR UR7, R2 ;  /* 0x00000000020772ca */ /* 0x002fda00000e0000 */
[----:B------:R-:W-:-:S04]  /*0570*/  UIADD3 UR20, UPT, UPT, URZ, -UR7, URZ ;  /* 0x80000007ff147290 */ /* 0x000fc8000fffe0ff */
[----:B------:R-:W-:-:S04]  /*0580*/  UIMAD UR20, UR20, UR30, URZ ;  /* 0x0000001e141472a4 */ /* 0x000fc8000f8e02ff */
[----:B------:R-:W-:Y:S02]  /*0590*/  UIMAD.WIDE.U32 UR20, UR7, UR20, UR6 ;  /* 0x00000014071472a5 */ /* 0x000fe4000f8e0006 */
[----:B------:R-:W-:Y:S02]  /*05a0*/  UIMAD.WIDE.U32 UR6, UR46, UR16, URZ ;  /* 0x000000102e0672a5 */ /* 0x000fe4000f8e00ff */
[----:B------:R-:W-:Y:S02]  /*05b0*/  UIMAD.WIDE.U32 UR22, UR21, UR28, URZ ;  /* 0x0000001c151672a5 */ /* 0x000fe4000f8e00ff */
[----:B------:R-:W-:Y:S02]  /*05c0*/  UIADD3 UR7, UPT, UPT, UR7, UR11, URZ ;  /* 0x0000000b07077290 */ /* 0x000fe4000fffe0ff */
[----:B------:R-:W-:Y:S02]  /*05d0*/  UIADD3 UR11, UPT, UPT, -UR23, URZ, URZ ;  /* 0x000000ff170b7290 */ /* 0x000fe4000fffe1ff */
[----:B----4-:R-:W-:-:S02]  /*05e0*/  UIMAD UR16, UR25, UR12, URZ ;  /* 0x0000000c191072a4 */ /* 0x010fc4000f8e02ff */
[----:B------:R-:W-:Y:S02]  /*05f0*/  UIMAD UR11, UR30, UR11, UR28 ;  /* 0x0000000b1e0b72a4 */ /* 0x000fe4000f8e021c */
[----:B------:R-:W-:Y:S02]  /*0600*/  UIMAD.WIDE.U32 UR20, UR46, UR12, URZ ;  /* 0x0000000c2e1472a5 */ /* 0x000fe4000f8e00ff */
[----:B------:R-:W-:Y:S02]  /*0610*/  UISETP.GT.U32.AND UP4, UPT, UR30, UR11, UPT ;  /* 0x0000000b1e00728c */ /* 0x000fe4000bf84070 */
[----:B------:R-:W-:Y:S02]  /*0620*/  UIMAD UR13, UR46, UR13, UR16 ;  /* 0x0000000d2e0d72a4 */ /* 0x000fe4000f8e0210 */
[----:B--2---:R-:W-:Y:S02]  /*0630*/  UIMAD.WIDE.U32 UR16, UR9, UR18, UR6 ;  /* 0x00000012091072a5 */ /* 0x004fe4000f8e0006 */
[----:B------:R-:W-:-:S02]  /*0640*/  UIADD3 UR21, UPT, UPT, UR21, UR13, URZ ;  /* 0x0000000d15157290 */ /* 0x000fc4000fffe0ff */
[----:B------:R-:W-:Y:S02]  /*0650*/  UIMAD UR32, UR9, UR19, UR17 ;  /* 0x00000013092072a4 */ /* 0x000fe4000f8e0211 */
[----:B------:R-:W-:Y:S02]  /*0660*/  UIMAD.WIDE.U32 UR6, UR9, UR14, UR20 ;  /* 0x0000000e090672a5 */ /* 0x000fe4000f8e0014 */
[----:B------:R-:W-:Y:S02]  /*0670*/  @!UP4 UIADD3 UR11, UPT, UPT, UR11, -UR30, URZ ;  /* 0x8000001e0b0bc290 */ /* 0x000fe4000fffe0ff */
[----:B------:R-:W-:Y:S02]  /*0680*/  UIMAD UR17, UR9, UR15, UR7 ;  /* 0x0000000f091172a4 */ /* 0x000fe4000f8e0207 */
[----:B------:R-:W-:Y:S02]  /*0690*/  UISETP.GE.U32.AND UP3, UPT, UR11, UR30, UPT ;  /* 0x0000001e0b00728c */ /* 0x000fe4000bf66070 */
[----:B------:R-:W-:-:S02]  /*06a0*/  ULOP3.LUT UR7, UR9, UR31, URZ, 0x3c, !UPT ;  /* 0x0000001f09077292 */ /* 0x000fc4000f8e3cff */
[----:B------:R-:W-:Y:S02]  /*06b0*/  @!UP4 UIADD3 UR23, UPT, UPT, UR23, 0x1, URZ ;  /* 0x000000011717c890 */ /* 0x000fe4000fffe0ff */
[----:B------:R-:W-:Y:S01]  /*06c0*/  UISETP.GE.AND UP4, UPT, UR7, URZ, UPT ;  /* 0x000000ff0700728c */ /* 0x000fe2000bf86270 */
[----:B------:R-:W1:Y:S04]  /*06d0*/  LDCU.64 UR18, c[0x0][0x3f8] ;  /* 0x00007f00ff1277ac */ /* 0x000e680008000a00 */
[----:B------:R-:W-:Y:S02]  /*06e0*/  @UP3 UIADD3 UR23, UPT, UPT, UR23, 0x1, URZ ;  /* 0x0000000117173890 */ /* 0x000fe4000fffe0ff */
[----:B------:R-:W-:Y:S02]  /*06f0*/  UISETP.NE.AND UP3, UPT, UR31, URZ, UPT ;  /* 0x000000ff1f00728c */ /* 0x000fe4000bf65270 */
[----:B0-----:R-:W-:-:S02]  /*0700*/  UIMAD UR12, UR25, UR26, URZ ;  /* 0x0000001a190c72a4 */ /* 0x001fc4000f8e02ff */
[----:B------:R-:W-:Y:S02]  /*0710*/  @!UP4 UIADD3 UR23, UPT, UPT, -UR23, URZ, URZ ;  /* 0x000000ff1717c290 */ /* 0x000fe4000fffe1ff */
[----:B---3--:R-:W-:Y:S02]  /*0720*/  UIMAD UR25, UR25, UR38, URZ ;  /* 0x00000026191972a4 */ /* 0x008fe4000f8e02ff */
[----:B------:R-:W-:Y:S02]  /*0730*/  UIMAD.WIDE.U32 UR20, UR46, UR26, URZ ;  /* 0x0000001a2e1472a5 */ /* 0x000fe4000f8e00ff */
[----:B------:R-:W-:Y:S02]  /*0740*/  UIMAD UR22, UR46, UR27, UR12 ;  /* 0x0000001b2e1672a4 */ /* 0x000fe4000f8e020c */
[----:B------:R-:W-:Y:S01]  /*0750*/  @!UP3 ULOP3.LUT UR23, URZ, UR31, URZ, 0x33, !UPT ;  /* 0x0000001fff17b292 */ /* 0x000fe2000f8e33ff */
[----:B------:R-:W0:Y:S03]  /*0760*/  LDCU.64 UR30, c[0x0][0x480] ;  /* 0x00009000ff1e77ac */ /* 0x000e260008000a00 */
[----:B------:R-:W-:-:S02]  /*0770*/  USHF.R.S32.HI UR7, URZ, 0x1f, UR23 ;  /* 0x0000001fff077899 */ /* 0x000fc40008011417 */
[----:B------:R-:W-:Y:S02]  /*0780*/  UIMAD.WIDE.U32 UR26, UR46, UR38, URZ ;  /* 0x000000262e1a72a5 */ /* 0x000fe4000f8e00ff */
[----:B------:R-:W-:Y:S02]  /*0790*/  UIMAD UR11, UR7, UR36, URZ ;  /* 0x00000024070b72a4 */ /* 0x000fe4000f8e02ff */
[----:B------:R-:W-:Y:S02]  /*07a0*/  UIMAD UR25, UR46, UR39, UR25 ;  /* 0x000000272e1972a4 */ /* 0x000fe4000f8e0219 */
[----:B------:R-:W-:Y:S02]  /*07b0*/  UIMAD UR33, UR23, UR37, UR11 ;  /* 0x00000025172172a4 */ /* 0x000fe4000f8e020b */
[----:B-1----:R-:W-:Y:S01]  /*07c0*/  UIMAD UR7, UR7, UR18, URZ ;  /* 0x00000012070772a4 */ /* 0x002fe2000f8e02ff */
[----:B------:R-:W1:Y:S04]  /*07d0*/  LDCU.128 UR12, c[0x0][0x490] ;  /* 0x00009200ff0c77ac */ /* 0x000e680008000c00 */
[----:B------:R-:W2:Y:S01]  /*07e0*/  LDCU.U8 UR11, c[0x0][0x3a9] ;  /* 0x00007520ff0b77ac */ /* 0x000ea20008000000 */
[----:B------:R-:W-:Y:S01]  /*07f0*/  UIADD3 UR27, UPT, UPT, UR27, UR25, URZ ;  /* 0x000000191b1b7290 */ /* 0x000fe2000fffe0ff */
[----:B------:R-:W-:Y:S01]  /*0800*/  R2UR UR25, R6 ;  /* 0x00000000061972ca */ /* 0x000fe200000e0000 */
[----:B------:R-:W-:-:S02]  /*0810*/  UIMAD UR7, UR23, UR19, UR7 ;  /* 0x00000013170772a4 */ /* 0x000fc4000f8e0207 */
[----:B------:R-:W-:Y:S01]  /*0820*/  UIMAD.WIDE.U32 UR18, UR23, UR18, UR26 ;  /* 0x00000012171272a5 */ /* 0x000fe2000f8e001a */
[----:B------:R-:W3:Y:S03]  /*0830*/  LDCU.64 UR28, c[0x0][0x478] ;  /* 0x00008f00ff1c77ac */ /* 0x000ee60008000a00 */
[----:B0-----:R-:W-:Y:S02]  /*0840*/  ULEA UR30, UP5, UR18, UR30, 0x2 ;  /* 0x0000001e121e7291 */ /* 0x001fe4000f8a10ff */
[----:B------:R-:W-:Y:S02]  /*0850*/  UIADD3 UR7, UPT, UPT, UR19, UR7, URZ ;  /* 0x0000000713077290 */ /* 0x000fe4000fffe0ff */
[----:B------:R-:W-:Y:S02]  /*0860*/  UIADD3 UR21, UPT, UPT, UR21, UR22, URZ ;  /* 0x0000001615157290 */ /* 0x000fe4000fffe0ff */
[----:B------:R-:W-:-:S02]  /*0870*/  ULEA.HI.X UR31, UR18, UR31, UR7, 0x2, UP5 ;  /* 0x0000001f121f7291 */ /* 0x000fc4000a8f1407 */
[----:B------:R-:W-:Y:S01]  /*0880*/  UIMAD.WIDE.U32 UR20, UR23, UR36, UR20 ;  /* 0x00000024171472a5 */ /* 0x000fe2000f8e0014 */
[----:B------:R-:W-:Y:S01]  /*0890*/  @P1 R2UR UR36, R7 ;  /* 0x00000000072412ca */ /* 0x000fe200000e0000 */
[----:B--2---:R-:W-:Y:S02]  /*08a0*/  UISETP.NE.AND UP5, UPT, UR11, URZ, UPT ;  /* 0x000000ff0b00728c */ /* 0x004fe4000bfa5270 */
[----:B-1----:R-:W-:Y:S02]  /*08b0*/  ULEA UR22, UP3, UR16, UR12, 0x2 ;  /* 0x0000000c10167291 */ /* 0x002fe4000f8610ff */
[----:B------:R-:W-:Y:S02]  /*08c0*/  ULEA UR26, UP4, UR6, UR14, 0x2 ;  /* 0x0000000e061a7291 */ /* 0x000fe4000f8810ff */
[----:B------:R-:W-:Y:S02]  /*08d0*/  ULEA.HI.X UR23, UR16, UR13, UR32, 0x2, UP3 ;  /* 0x0000000d10177291 */ /* 0x000fe400098f1420 */
[----:B---3--:R-:W-:-:S02]  /*08e0*/  ULEA UR28, UP3, UR20, UR28, 0x2 ;  /* 0x0000001c141c7291 */ /* 0x008fc4000f8610ff */
[----:B------:R-:W-:Y:S02]  /*08f0*/  UIADD3 UR12, UPT, UPT, UR21, UR33, URZ ;  /* 0x00000021150c7290 */ /* 0x000fe4000fffe0ff */
[----:B------:R-:W-:Y:S02]  /*0900*/  ULEA.HI.X UR27, UR6, UR15, UR17, 0x2, UP4 ;  /* 0x0000000f061b7291 */ /* 0x000fe4000a0f1411 */
[----:B------:R-:W-:Y:S02]  /*0910*/  ULEA.HI.X UR29, UR20, UR29, UR12, 0x2, UP3 ;  /* 0x0000001d141d7291 */ /* 0x000fe400098f140c */
[----:B------:R-:W-:Y:S02]  /*0920*/  UIADD3 UR25, UPT, UPT, -UR46, UR25, URZ ;  /* 0x000000192e197290 */ /* 0x000fe4000fffe1ff */
        /* <DEDUP_REMOVED lines=9> */
.L_x_51:
        /* <DEDUP_REMOVED lines=10> */
.L_x_52:
        /* <DEDUP_REMOVED lines=10> */
[----:B------:R-:W-:-:S04]  /*0b00*/  IMAD.U32 R2, RZ, RZ, UR6 ;  /* 0x00000006ff027e24 */ /* 0x000fc8000f8e00ff */
[----:B------:R-:W-:-:S05]  /*0b10*/  MOV R3, UR7 ;  /* 0x0000000700037c02 */ /* 0x000fca0008000f00 */
        /* <DEDUP_REMOVED lines=14> */
[----:B------:R-:W-:Y:S01]  /*0c00*/  UISETP.EQ.OR UP0, UPT, UR11, URZ, !UP0 ;  /* 0x000000ff0b00728c */ /* 0x000fe2000c702670 */
[----:B------:R-:W0:Y:S03]  /*0c10*/  LDCU UR11, c[0x0][0x3ac] ;  /* 0x00007580ff0b77ac */ /* 0x000e260008000800 */
        /* <DEDUP_REMOVED lines=10> */
[----:B------:R-:W-:Y:S01]  /*0cc0*/  IMAD.U32 R6, RZ, RZ, UR4 ;  /* 0x00000004ff067e24 */ /* 0x000fe2000f8e00ff */
[----:B------:R-:W-:Y:S01]  /*0cd0*/  @!UP0 ULEA.HI.X UR13, UR10, UR17, URZ, 0x2, UP3 ;  /* 0x000000110a0d8291 */ /* 0x000fe200098f14ff */
[----:B------:R-:W-:Y:S01]  /*0ce0*/  MOV R4, UR8 ;  /* 0x0000000800047c02 */ /* 0x000fe20008000f00 */
[----:B------:R-:W-:Y:S01]  /*0cf0*/  IMAD.U32 R8, RZ, RZ, UR12 ;  /* 0x0000000cff087e24 */ /* 0x000fe2000f8e00ff */
[----:B------:R-:W-:Y:S01]  /*0d00*/  MOV R7, UR5 ;  /* 0x0000000500077c02 */ /* 0x000fe20008000f00 */
[----:B------:R-:W-:Y:S01]  /*0d10*/  IMAD.U32 R3, RZ, RZ, UR7 ;  /* 0x00000007ff037e24 */ /* 0x000fe2000f8e00ff */
[----:B------:R-:W1:Y:S01]  /*0d20*/  LDCU.64 UR4, c[0x0][0x4f8] ;  /* 0x00009f00ff0477ac */ /* 0x000e620008000a00 */
[----:B------:R-:W-:-:S02]  /*0d30*/  IMAD.U32 R5, RZ, RZ, UR9 ;  /* 0x00000009ff057e24 */ /* 0x000fc4000f8e00ff */
[----:B------:R-:W-:Y:S01]  /*0d40*/  IMAD.U32 R9, RZ, RZ, UR13 ;  /* 0x0000000dff097e24 */ /* 0x000fe2000f8e00ff */
[----:B------:R-:W2:Y:S02]  /*0d50*/  @P0 LDG.E R2, desc[UR34][R2.64] ;  /* 0x0000002202020981 */ /* 0x000ea4000c1e1900 */
[----:B------:R-:W3:Y:S02]  /*0d60*/  LDCU.64 UR12, c[0x0][0x500] ;  /* 0x0000a000ff0c77ac */ /* 0x000ee40008000a00 */
[----:B------:R-:W4:Y:S04]  /*0d70*/  @P1 LDG.E R4, desc[UR34][R4.64] ;  /* 0x0000002204041981 */ /* 0x000f28000c1e1900 */
[----:B------:R-:W5:Y:S04]  /*0d80*/  @!P2 LDG.E R6, desc[UR34][R6.64] ;  /* 0x000000220606a981 */ /* 0x000f68000c1e1900 */
[----:B------:R-:W5:Y:S01]  /*0d90*/  @!P3 LDG.E R8, desc[UR34][R8.64] ;  /* 0x000000220808b981 */ /* 0x000f62000c1e1900 */
[----:B------:R-:W-:Y:S01]  /*0da0*/  UMOV UR7, URZ ;  /* 0x000000ff00077c82 */ /* 0x000fe20008000000 */
[----:B-1----:R-:W-:Y:S01]  /*0db0*/  UISETP.EQ.U32.AND UP3, UPT, UR4, URZ, UPT ;  /* 0x000000ff0400728c */ /* 0x002fe2000bf62070 */
[----:B------:R-:W-:Y:S01]  /*0dc0*/  UMOV UR6, URZ ;  /* 0x000000ff00067c82 */ /* 0x000fe20008000000 */
[----:B------:R-:W-:Y:S01]  /*0dd0*/  UMOV UR9, URZ ;  /* 0x000000ff00097c82 */ /* 0x000fe20008000000 */
[----:B0-----:R-:W-:-:S02]  /*0de0*/  USEL UR11, UR11, 0x800, UP5 ;  /* 0x000008000b0b7887 */ /* 0x001fc4000a800000 */
[----:B---3--:R-:W-:-:S04]  /*0df0*/  UISETP.NE.U32.AND UP0, UPT, UR12, URZ, UPT ;  /* 0x000000ff0c00728c */ /* 0x008fc8000bf05070 */
[----:B------:R-:W-:-:S04]  /*0e00*/  UISETP.NE.AND.EX UP0, UPT, UR13, URZ, UPT, UP0 ;  /* 0x000000ff0d00728c */ /* 0x000fc8000bf05300 */
[----:B------:R-:W-:Y:S01]  /*0e10*/  UISETP.EQ.OR.EX UP0, UPT, UR5, URZ, !UP0, UP3 ;  /* 0x000000ff0500728c */ /* 0x000fe2000c702730 */
[----:B--2---:R-:W-:Y:S02]  /*0e20*/  @P0 R2UR UR7, R2 ;  /* 0x00000000020702ca */ /* 0x004fe400000e0000 */
[----:B----4-:R-:W-:Y:S02]  /*0e30*/  @P1 R2UR UR6, R4 ;  /* 0x00000000040612ca */ /* 0x010fe400000e0000 */
[----:B-----5:R-:W-:Y:S02]  /*0e40*/  @!P2 R2UR UR24, R6 ;  /* 0x000000000618a2ca */ /* 0x020fe400000e0000 */
[----:B------:R-:W-:Y:S02]  /*0e50*/  @!P3 R2UR UR9, R8 ;  /* 0x000000000809b2ca */ /* 0x000fe400000e0000 */
[----:B------:R-:W-:-:S13]  /*0e60*/  BRA.U UP0, `(.L_x_53) ;  /* 0x00000001008c7547 */ /* 0x000fda000b800000 */
[----:B------:R-:W-:-:S06]  /*0e70*/  UISETP.NE.AND UP0, UPT, UR10, URZ, UPT ;  /* 0x000000ff0a00728c */ /* 0x000fcc000bf05270 */
[----:B------:R-:W-:-:S05]  /*0e80*/  PLOP3.LUT P0, PT, PT, PT, UP0, 0x80, 0x8 ;  /* 0x000000000008781c */ /* 0x000fca0003f0f008 */
[----:B------:R-:W0:Y:S01]  /*0e90*/  @UP0 LDCU.64 UR4, c[0x0][0x500] ;  /* 0x0000a000ff0407ac */ /* 0x000e220008000a00 */
[----:B------:R-:W-:-:S04]  /*0ea0*/  @UP0 UIADD3 UR8, UPT, UPT, UR10, -0x1, URZ ;  /* 0xffffffff0a080890 */ /* 0x000fc8000fffe0ff */
[----:B0-----:R-:W-:-:S06]  /*0eb0*/  @UP0 UIMAD.WIDE.U32 UR4, UR8, 0x4, UR4 ;  /* 0x00000004080408a5 */ /* 0x001fcc000f8e0004 */
[----:B------:R-:W-:Y:S01]  /*0ec0*/  MOV R4, UR4 ;  /* 0x0000000400047c02 */ /* 0x000fe20008000f00 */
[----:B------:R-:W-:-:S04]  /*0ed0*/  IMAD.U32 R5, RZ, RZ, UR5 ;  /* 0x00000005ff057e24 */ /* 0x000fc8000f8e00ff */
[----:B------:R-:W0:Y:S01]  /*0ee0*/  LDCU.64 UR4, c[0x0][0x4f8] ;  /* 0x00009f00ff0477ac */ /* 0x000e220008000a00 */
        /* <DEDUP_REMOVED lines=8> */
[----:B------:R-:W-:Y:S01]  /*0f70*/  IMAD.U32 R6, RZ, RZ, UR4 ;  /* 0x00000004ff067e24 */ /* 0x000fe2000f8e00ff */
[----:B------:R-:W-:Y:S01]  /*0f80*/  MOV R7, UR5 ;  /* 0x0000000500077c02 */ /* 0x000fe20008000f00 */
[----:B------:R-:W-:-:S04]  /*0f90*/  IMAD.U32 R3, RZ, RZ, UR10 ;  /* 0x0000000aff037e24 */ /* 0x000fc8000f8e00ff */
        /* <DEDUP_REMOVED lines=16> */
.L_x_53:
[----:B------:R-:W-:Y:S01]  /*10a0*/  MOV R3, UR11 ;  /* 0x0000000b00037c02 */ /* 0x000fe20008000f00 */
[----:B------:R-:W-:Y:S01]  /*10b0*/  UIADD3 UR8, UPT, UPT, UR25, -0x1, UR11 ;  /* 0xffffffff19087890 */ /* 0x000fe2000fffe00b */
[----:B------:R-:W-:Y:S02]  /*10c0*/  UMOV UR4, URZ ;  /* 0x000000ff00047c82 */ /* 0x000fe40008000000 */
[-C--:B------:R-:W-:Y:S02]  /*10d0*/  IABS R0, R3.reuse ;  /* 0x0000000300007213 */ /* 0x080fe40000000000 */
[----:B------:R-:W-:Y:S01]  /*10e0*/  IABS R5, R3 ;  /* 0x0000000300057213 */ /* 0x000fe20000000000 */
[----:B------:R-:W-:Y:S01]  /*10f0*/  IMAD.U32 R4, RZ, RZ, UR8 ;  /* 0x00000008ff047e24 */ /* 0x000fe2000f8e00ff */
[----:B------:R-:W-:Y:S01]  /*1100*/  R2UR UR12, R0 ;  /* 0x00000000000c72ca */ /* 0x000fe200000e0000 */
[----:B------:R-:W-:-:S03]  /*1110*/  ULOP3.LUT UR8, UR8, UR11, URZ, 0x3c, !UPT ;  /* 0x0000000b08087292 */ /* 0x000fc6000f8e3cff */
[----:B------:R-:W-:-:S04]  /*1120*/  IABS R4, R4 ;  /* 0x0000000400047213 */ /* 0x000fc80000000000 */
[----:B------:R-:W-:-:S04]  /*1130*/  MOV R3, R4 ;  /* 0x0000000400037202 */ /* 0x000fc80000000f00 */
[----:B------:R-:W-:Y:S01]  /*1140*/  R2UR UR10, R3 ;  /* 0x00000000030a72ca */ /* 0x000fe200000e0000 */
[----:B------:R-:W0:Y:S08]  /*1150*/  I2F.RP R0, UR12 ;  /* 0x0000000c00007d06 */ /* 0x000e300008209400 */
[----:B0-----:R-:W0:Y:S02]  /*1160*/  MUFU.RCP R0, R0 ;  /* 0x0000000000007308 */ /* 0x001e240000001000 */
[----:B0-----:R-:W-:-:S02]  /*1170*/  VIADD R2, R0, 0xffffffe ;  /* 0x0ffffffe00027836 */ /* 0x001fc40000000000 */
        /* <DEDUP_REMOVED lines=21> */
.L_x_54:
[----:B------:R-:W-:-:S06]  /*12d0*/  UISETP.GE.AND UP0, UPT, UR36, 0x1, UPT ;  /* 0x000000012400788c */ /* 0x000fcc000bf06270 */
[----:B------:R-:W-:-:S13]  /*12e0*/  PLOP3.LUT P0, PT, PT, PT, UP0, 0x80, 0x8 ;  /* 0x000000000008781c */ /* 0x000fda0003f0f008 */
[----:B------:R-:W-:Y:S05]  /*12f0*/  @!P0 EXIT ;  /* 0x000000000000894d */ /* 0x000fea0003800000 */
[----:B------:R-:W-:Y:S01]  /*1300*/  UMOV UR10, URZ ;  /* 0x000000ff000a7c82 */ /* 0x000fe20008000000 */
[----:B------:R-:W-:-:S05]  /*1310*/  UMOV UR11, URZ ;  /* 0x000000ff000b7c82 */ /* 0x000fca0008000000 */
.L_x_98:
[----:B0-----:R-:W0:Y:S02]  /*1320*/  LDCU.64 UR4, c[0x0][0x4f8] ;  /* 0x00009f00ff0477ac */ /* 0x001e240008000a00 */
[----:B0-----:R-:W-:-:S04]  /*1330*/  UISETP.NE.U32.AND UP0, UPT, UR4, URZ, UPT ;  /* 0x000000ff0400728c */ /* 0x001fc8000bf05070 */
[----:B------:R-:W-:-:S06]  /*1340*/  UISETP.NE.AND.EX UP0, UPT, UR5, URZ, UPT, UP0 ;  /* 0x000000ff0500728c */ /* 0x000fcc000bf05300 */
[----:B------:R-:W-:-:S05]  /*1350*/  PLOP3.LUT P0, PT, PT, PT, UP0, 0x80, 0x8 ;  /* 0x000000000008781c */ /* 0x000fca0003f0f008 */
[----:B------:R-:W0:Y:S01]  /*1360*/  @UP0 LDCU.64 UR4, c[0x0][0x4f8] ;  /* 0x00009f00ff0407ac */ /* 0x000e220008000a00 */
[----:B------:R-:W-:-:S04]  /*1370*/  @UP0 UIADD3 UR12, UPT, UPT, UR10, UR8, URZ ;  /* 0x000000080a0c0290 */ /* 0x000fc8000fffe0ff */
[----:B0-----:R-:W-:-:S06]  /*1380*/  @UP0 UIMAD.WIDE UR4, UR12, 0x4, UR4 ;  /* 0x000000040c0408a5 */ /* 0x001fcc000f8e0204 */
[----:B-1----:R-:W-:Y:S01]  /*1390*/  IMAD.U32 R2, RZ, RZ, UR4 ;  /* 0x00000004ff027e24 */ /* 0x002fe2000f8e00ff */
[----:B------:R-:W-:-:S04]  /*13a0*/  MOV R3, UR5 ;  /* 0x0000000500037c02 */ /* 0x000fc80008000f00 */
[----:B------:R-:W0:Y:S01]  /*13b0*/  @!UP0 LDCU UR4, c[0x0][0x3ac] ;  /* 0x00007580ff0487ac */ /* 0x000e220008000800 */
[----:B------:R-:W2:Y:S04]  /*13c0*/  @P0 LDG.E R4, desc[UR34][R2.64+0x4] ;  /* 0x0000042202040981 */ /* 0x000ea8000c1e1900 */
[----:B------:R-:W3:Y:S01]  /*13d0*/  @P0 LDG.E R5, desc[UR34][R2.64] ;  /* 0x0000002202050981 */ /* 0x000ee2000c1e1900 */
[----:B------:R-:W1:Y:S01]  /*13e0*/  @!UP0 LDCU.U8 UR5, c[0x0][0x3a9] ;  /* 0x00007520ff0587ac */ /* 0x000e620008000000 */
[----:B------:R-:W-:Y:S01]  /*13f0*/  IMAD.U32 R7, RZ, RZ, UR25 ;  /* 0x00000019ff077e24 */ /* 0x000fe2000f8e00ff */
[----:B-1----:R-:W-:-:S04]  /*1400*/  @!UP0 UISETP.NE.AND UP3, UPT, UR5, URZ, UPT ;  /* 0x000000ff0500828c */ /* 0x002fc8000bf65270 */
[----:B0-----:R-:W-:Y:S01]  /*1410*/  @!UP0 USEL UR4, UR4, 0x800, UP3 ;  /* 0x0000080004048887 */ /* 0x001fe20009800000 */
[----:B--2---:R-:W-:-:S05]  /*1420*/  @P0 R2UR UR37, R4 ;  /* 0x00000000042502ca */ /* 0x004fca00000e0000 */
[----:B------:R-:W-:Y:S01]  /*1430*/  IMAD.U32 R4, RZ, RZ, UR4 ;  /* 0x00000004ff047e24 */ /* 0x000fe2000f8e00ff */
[----:B---3--:R-:W-:-:S04]  /*1440*/  @P0 R2UR UR4, R5 ;  /* 0x00000000050402ca */ /* 0x008fc800000e0000 */
[----:B------:R-:W-:-:S04]  /*1450*/  @!P0 VIADDMNMX R4, R7, -UR11, R4, PT ;  /* 0x8000000b07048c46 */ /* 0x000fc8000b800104 */
[----:B------:R-:W-:-:S05]  /*1460*/  @!P0 R2UR UR5, R4 ;  /* 0x00000000040582ca */ /* 0x000fca00000e0000 */
[----:B------:R-:W-:-:S08]  /*1470*/  @UP0 UIADD3 UR37, UPT, UPT, UR37, -UR4, URZ ;  /* 0x8000000425250290 */ /* 0x000fd0000fffe0ff */
[----:B------:R-:W-:Y:S02]  /*1480*/  @!UP0 UMOV UR37, UR5 ;  /* 0x0000000500258c82 */ /* 0x000fe40008000000 */
[----:B------:R-:W-:-:S06]  /*1490*/  UISETP.GE.AND UP0, UPT, UR37, 0x1, UPT ;  /* 0x000000012500788c */ /* 0x000fcc000bf06270 */
[----:B------:R-:W-:-:S13]  /*14a0*/  PLOP3.LUT P0, PT, PT, PT, UP0, 0x80, 0x8 ;  /* 0x000000000008781c */ /* 0x000fda0003f0f008 */
[----:B------:R-:W-:Y:S05]  /*14b0*/  @!P0 EXIT ;  /* 0x000000000000894d */ /* 0x000fea0003800000 */
[----:B------:R-:W0:Y:S01]  /*14c0*/  S2R R110, SR_TID.X ;  /* 0x00000000006e7919 */ /* 0x000e220000002100 */
[----:B------:R-:W-:Y:S01]  /*14d0*/  LOP3.LUT R0, R0, 0xfffffdff, RZ, 0xc0, !PT ;  /* 0xfffffdff00007812 */ /* 0x000fe200078ec0ff */
[----:B------:R-:W-:Y:S01]  /*14e0*/  HFMA2 R7, -RZ, RZ, 0, 2.384185791015625e-07 ;  /* 0x00000004ff077431 */ /* 0x000fe200000001ff */
        /* <DEDUP_REMOVED lines=13> */
[C---:B------:R-:W-:Y:S01]  /*15c0*/  IMAD.SHL.U32 R4, R108.reuse, 0x4, RZ ;  /* 0x000000046c047824 */ /* 0x040fe200078e00ff */
[C---:B------:R-:W-:Y:S01]  /*15d0*/  LOP3.LUT R101, R108.reuse, 0xe0, RZ, 0xfc, !PT ;  /* 0x000000e06c657812 */ /* 0x040fe200078efcff */
[C---:B------:R-:W-:Y:S01]  /*15e0*/  IMAD.WIDE.U32 R6, R108.reuse, R7, UR22 ;  /* 0x000000166c067e25 */ /* 0x040fe2000f8e0007 */
[C---:B------:R-:W-:Y:S02]  /*15f0*/  LOP3.LUT R107, R108.reuse, 0x20, RZ, 0xfc, !PT ;  /* 0x000000206c6b7812 */ /* 0x040fe400078efcff */
[C---:B------:R-:W-:Y:S02]  /*1600*/  LOP3.LUT R100, R108.reuse, 0x100, RZ, 0xfc, !PT ;  /* 0x000001006c647812 */ /* 0x040fe400078efcff */
[C---:B------:R-:W-:Y:S02]  /*1610*/  LOP3.LUT R106, R108.reuse, 0x40, RZ, 0xfc, !PT ;  /* 0x000000406c6a7812 */ /* 0x040fe400078efcff */
[----:B------:R-:W-:-:S02]  /*1620*/  LOP3.LUT R102, R108, 0xc0, RZ, 0xfc, !PT ;  /* 0x000000c06c667812 */ /* 0x000fc400078efcff */
[----:B------:R-:W-:Y:S02]  /*1630*/  LOP3.LUT R103, R108, 0xa0, RZ, 0xfc, !PT ;  /* 0x000000a06c677812 */ /* 0x000fe400078efcff */
[----:B------:R-:W-:Y:S02]  /*1640*/  @P0 LOP3.LUT R0, R0, 0x200, RZ, 0xfc, !PT ;  /* 0x0000020000000812 */ /* 0x000fe400078efcff */
[----:B------:R-:W-:Y:S02]  /*1650*/  IADD3 R2, P0, PT, R4, UR26, RZ ;  /* 0x0000001a04027c10 */ /* 0x000fe4000ff1e0ff */
[----:B------:R-:W-:Y:S02]  /*1660*/  ISETP.GE.AND P6, PT, R107, UR37, PT ;  /* 0x000000256b007c0c */ /* 0x000fe4000bfc6270 */
[----:B------:R-:W-:Y:S02]  /*1670*/  IADD3.X R3, PT, PT, RZ, UR27, RZ, P0, !PT ;  /* 0x0000001bff037c10 */ /* 0x000fe400087fe4ff */
[----:B------:R-:W-:-:S02]  /*1680*/  LOP3.LUT P0, RZ, R0, 0x200, RZ, 0xc0, !PT ;  /* 0x0000020000ff7812 */ /* 0x000fc4000780c0ff */
[----:B------:R-:W-:Y:S02]  /*1690*/  LOP3.LUT R105, R108, 0x60, RZ, 0xfc, !PT ;  /* 0x000000606c697812 */ /* 0x000fe400078efcff */
[----:B------:R-:W-:Y:S02]  /*16a0*/  ISETP.GE.AND P5, PT, R106, UR37, PT ;  /* 0x000000256a007c0c */ /* 0x000fe4000bfa6270 */
[----:B------:R-:W-:Y:S02]  /*16b0*/  ISETP.GE.AND P1, PT, R102, UR37, PT ;  /* 0x0000002566007c0c */ /* 0x000fe4000bf26270 */
[----:B------:R-:W-:Y:S01]  /*16c0*/  LOP3.LUT R104, R108, 0x80, RZ, 0xfc, !PT ;  /* 0x000000806c687812 */ /* 0x000fe200078efcff */
[----:B------:R-:W2:Y:S01]  /*16d0*/  @!P6 LDG.E R9, desc[UR34][R6.64+0x80] ;  /* 0x000080220609e981 */ /* 0x000ea2000c1e1900 */
[----:B------:R-:W-:Y:S02]  /*16e0*/  ISETP.GE.AND P2, PT, R103, UR37, PT ;  /* 0x0000002567007c0c */ /* 0x000fe4000bf46270 */
[----:B------:R-:W-:Y:S01]  /*16f0*/  ISETP.GE.AND P4, PT, R105, UR37, PT ;  /* 0x0000002569007c0c */ /* 0x000fe2000bf86270 */
[----:B------:R-:W3:Y:S01]  /*1700*/  @!P0 LDG.E R8, desc[UR34][R6.64] ;  /* 0x0000002206088981 */ /* 0x000ee2000c1e1900 */
[----:B------:R-:W-:-:S02]  /*1710*/  ISETP.GE.AND P0, PT, R101, UR37, PT ;  /* 0x0000002565007c0c */ /* 0x000fc4000bf06270 */
[----:B------:R-:W-:Y:S01]  /*1720*/  ISETP.GE.AND P3, PT, R104, UR37, PT ;  /* 0x0000002568007c0c */ /* 0x000fe2000bf66270 */
[----:B------:R-:W4:Y:S01]  /*1730*/  @!P5 LDG.E R10, desc[UR34][R6.64+0x100] ;  /* 0x00010022060ad981 */ /* 0x000f22000c1e1900 */
[C---:B------:R-:W-:Y:S02]  /*1740*/  LOP3.LUT R99, R108.reuse, 0x120, RZ, 0xfc, !PT ;  /* 0x000001206c637812 */ /* 0x040fe400078efcff */
[C---:B------:R-:W-:Y:S01]  /*1750*/  LOP3.LUT R98, R108.reuse, 0x140, RZ, 0xfc, !PT ;  /* 0x000001406c627812 */ /* 0x040fe200078efcff */
[----:B------:R-:W5:Y:S01]  /*1760*/  @!P1 LDG.E R14, desc[UR34][R6.64+0x300] ;  /* 0x00030022060e9981 */ /* 0x000f62000c1e1900 */
[C---:B------:R-:W-:Y:S02]  /*1770*/  LOP3.LUT R97, R108.reuse, 0x160, RZ, 0xfc, !PT ;  /* 0x000001606c617812 */ /* 0x040fe400078efcff */
[C---:B------:R-:W-:Y:S01]  /*1780*/  LOP3.LUT R96, R108.reuse, 0x180, RZ, 0xfc, !PT ;  /* 0x000001806c607812 */ /* 0x040fe200078efcff */
[----:B------:R-:W5:Y:S01]  /*1790*/  @!P2 LDG.E R13, desc[UR34][R6.64+0x280] ;  /* 0x00028022060da981 */ /* 0x000f62000c1e1900 */
[----:B------:R-:W-:-:S03]  /*17a0*/  LOP3.LUT R95, R108, 0x1a0, RZ, 0xfc, !PT ;  /* 0x000001a06c5f7812 */ /* 0x000fc600078efcff */
[----:B------:R-:W5:Y:S01]  /*17b0*/  @!P0 LDG.E R15, desc[UR34][R6.64+0x380] ;  /* 0x00038022060f8981 */ /* 0x000f62000c1e1900 */
[----:B------:R-:W-:Y:S02]  /*17c0*/  ISETP.GE.AND P0, PT, R100, UR37, PT ;  /* 0x0000002564007c0c */ /* 0x000fe4000bf06270 */
[----:B------:R-:W-:Y:S01]  /*17d0*/  ISETP.GE.AND P6, PT, R99, UR37, PT ;  /* 0x0000002563007c0c */ /* 0x000fe2000bfc6270 */
[----:B------:R-:W5:Y:S01]  /*17e0*/  @!P4 LDG.E R11, desc[UR34][R6.64+0x180] ;  /* 0x00018022060bc981 */ /* 0x000f62000c1e1900 */
[----:B------:R-:W-:Y:S02]  /*17f0*/  ISETP.GE.AND P1, PT, R97, UR37, PT ;  /* 0x0000002561007c0c */ /* 0x000fe4000bf26270 */
[----:B------:R-:W-:Y:S01]  /*1800*/  ISETP.GE.AND P2, PT, R96, UR37, PT ;  /* 0x0000002560007c0c */ /* 0x000fe2000bf46270 */
[----:B------:R-:W5:Y:S06]  /*1810*/  @!P3 LDG.E R12, desc[UR34][R6.64+0x200] ;  /* 0x00020022060cb981 */ /* 0x000f6c000c1e1900 */
[----:B------:R-:W5:Y:S01]  /*1820*/  @!P0 LDG.E R16, desc[UR34][R6.64+0x400] ;  /* 0x0004002206108981 */ /* 0x000f62000c1e1900 */
[----:B------:R-:W-:-:S02]  /*1830*/  ISETP.GE.AND P0, PT, R98, UR37, PT ;  /* 0x0000002562007c0c */ /* 0x000fc4000bf06270 */
[C---:B------:R-:W-:Y:S01]  /*1840*/  LOP3.LUT R94, R108.reuse, 0x1c0, RZ, 0xfc, !PT ;  /* 0x000001c06c5e7812 */ /* 0x040fe200078efcff */
[----:B------:R-:W5:Y:S01]  /*1850*/  @!P6 LDG.E R17, desc[UR34][R6.64+0x480] ;  /* 0x000480220611e981 */ /* 0x000f62000c1e1900 */
[----:B------:R-:W-:Y:S02]  /*1860*/  LOP3.LUT R93, R108, 0x1e0, RZ, 0xfc, !PT ;  /* 0x000001e06c5d7812 */ /* 0x000fe400078efcff */
        /* <DEDUP_REMOVED lines=22> */
[-C--:B------:R-:W-:Y:S02]  /*19d0*/  LEA.HI.SX32 R24, R24, R5.reuse, 0x1b ;  /* 0x0000000518187211 */ /* 0x080fe400078fdaff */
[----:B------:R-:W-:Y:S02]  /*19e0*/  IADD3 R6, PT, PT, R5, 0xa0, RZ ;  /* 0x000000a005067810 */ /* 0x000fe40007ffe0ff */
[----:B------:R-:W-:Y:S02]  /*19f0*/  LEA.HI.SX32 R26, R26, R5, 0x1b ;  /* 0x000000051a1a7211 */ /* 0x000fe400078fdaff */
[----:B------:R-:W-:-:S02]  /*1a00*/  LEA R91, R91, UR41, 0x2 ;  /* 0x000000295b5b7c11 */ /* 0x000fc4000f8e10ff */
[-C--:B------:R-:W-:Y:S02]  /*1a10*/  LEA.HI.SX32 R28, R28, R5.reuse, 0x1b ;  /* 0x000000051c1c7211 */ /* 0x080fe400078fdaff */
[-C--:B------:R-:W-:Y:S02]  /*1a20*/  LEA.HI.SX32 R30, R30, R5.reuse, 0x1b ;  /* 0x000000051e1e7211 */ /* 0x080fe400078fdaff */
[----:B------:R-:W-:Y:S01]  /*1a30*/  LEA R90, R24, UR41, 0x2 ;  /* 0x00000029185a7c11 */ /* 0x000fe2000f8e10ff */
[C---:B------:R-:W-:Y:S01]  /*1a40*/  VIADD R24, R5.reuse, 0xc0 ;  /* 0x000000c005187836 */ /* 0x040fe20000000000 */
[----:B------:R-:W-:Y:S02]  /*1a50*/  LEA.HI.SX32 R6, R6, R5, 0x1b ;  /* 0x0000000506067211 */ /* 0x000fe400078fdaff */
[----:B------:R-:W-:Y:S01]  /*1a60*/  LEA R89, R26, UR41, 0x2 ;  /* 0x000000291a597c11 */ /* 0x000fe2000f8e10ff */
[----:B------:R-:W-:Y:S01]  /*1a70*/  VIADD R26, R5, 0xe0 ;  /* 0x000000e0051a7836 */ /* 0x000fe20000000000 */
[----:B------:R-:W-:-:S02]  /*1a80*/  LEA R88, R28, UR41, 0x2 ;  /* 0x000000291c587c11 */ /* 0x000fc4000f8e10ff */
[----:B------:R-:W-:Y:S01]  /*1a90*/  LEA R81, R30, UR41, 0x2 ;  /* 0x000000291e517c11 */ /* 0x000fe2000f8e10ff */
[C---:B------:R-:W-:Y:S01]  /*1aa0*/  VIADD R30, R5.reuse, 0x120 ;  /* 0x00000120051e7836 */ /* 0x040fe20000000000 */
[C---:B------:R-:W-:Y:S02]  /*1ab0*/  IADD3 R28, PT, PT, R5.reuse, 0x100, RZ ;  /* 0x00000100051c7810 */ /* 0x040fe40007ffe0ff */
[----:B------:R-:W-:Y:S01]  /*1ac0*/  LEA R80, R6, UR41, 0x2 ;  /* 0x0000002906507c11 */ /* 0x000fe2000f8e10ff */
[----:B------:R-:W-:Y:S01]  /*1ad0*/  VIADD R6, R5, 0x140 ;  /* 0x0000014005067836 */ /* 0x000fe20000000000 */
[-C--:B------:R-:W-:Y:S02]  /*1ae0*/  LEA.HI.SX32 R24, R24, R5.reuse, 0x1b ;  /* 0x0000000518187211 */ /* 0x080fe400078fdaff */
[-C--:B------:R-:W-:Y:S02]  /*1af0*/  LEA.HI.SX32 R26, R26, R5.reuse, 0x1b ;  /* 0x000000051a1a7211 */ /* 0x080fe400078fdaff */
[----:B------:R-:W-:-:S02]  /*1b00*/  LEA.HI.SX32 R28, R28, R5, 0x1b ;  /* 0x000000051c1c7211 */ /* 0x000fc400078fdaff */
[-C--:B------:R-:W-:Y:S02]  /*1b10*/  LEA.HI.SX32 R30, R30, R5.reuse, 0x1b ;  /* 0x000000051e1e7211 */ /* 0x080fe400078fdaff */
[----:B------:R-:W-:Y:S02]  /*1b20*/  LEA R79, R24, UR41, 0x2 ;  /* 0x00000029184f7c11 */ /* 0x000fe4000f8e10ff */
[----:B------:R-:W-:Y:S02]  /*1b30*/  LEA.HI.SX32 R6, R6, R5, 0x1b ;  /* 0x0000000506067211 */ /* 0x000fe400078fdaff */
[----:B------:R-:W-:Y:S01]  /*1b40*/  LEA R78, R26, UR41, 0x2 ;  /* 0x000000291a4e7c11 */ /* 0x000fe2000f8e10ff */
[----:B------:R-:W-:Y:S01]  /*1b50*/  VIADD R26, R5, 0x1e0 ;  /* 0x000001e0051a7836 */ /* 0x000fe20000000000 */
[----:B------:R-:W-:Y:S02]  /*1b60*/  LEA R77, R28, UR41, 0x2 ;  /* 0x000000291c4d7c11 */ /* 0x000fe4000f8e10ff */
[----:B------:R-:W-:-:S02]  /*1b70*/  LEA R76, R30, UR41, 0x2 ;  /* 0x000000291e4c7c11 */ /* 0x000fc4000f8e10ff */
[----:B------:R-:W-:Y:S02]  /*1b80*/  IADD3 R24, PT, PT, R5, 0x1c0, RZ ;  /* 0x000001c005187810 */ /* 0x000fe40007ffe0ff */
[----:B------:R-:W-:Y:S02]  /*1b90*/  LEA R75, R6, UR41, 0x2 ;  /* 0x00000029064b7c11 */ /* 0x000fe4000f8e10ff */
[-C--:B------:R-:W-:Y:S02]  /*1ba0*/  LEA.HI.SX32 R24, R24, R5.reuse, 0x1b ;  /* 0x0000000518187211 */ /* 0x080fe400078fdaff */
[----:B------:R-:W-:Y:S02]  /*1bb0*/  LEA.HI.SX32 R26, R26, R5, 0x1b ;  /* 0x000000051a1a7211 */ /* 0x000fe400078fdaff */
[----:B------:R-:W-:Y:S02]  /*1bc0*/  LEA R71, R24, UR41, 0x2 ;  /* 0x0000002918477c11 */ /* 0x000fe4000f8e10ff */
[----:B------:R-:W-:-:S02]  /*1bd0*/  LEA R70, R26, UR41, 0x2 ;  /* 0x000000291a467c11 */ /* 0x000fc4000f8e10ff */
[----:B------:R-:W-:Y:S02]  /*1be0*/  ISETP.GE.AND P0, PT, R107, UR37, PT ;  /* 0x000000256b007c0c */ /* 0x000fe4000bf06270 */
[----:B------:R-:W-:Y:S02]  /*1bf0*/  P2R R25, PR, RZ, 0x40 ;  /* 0x00000040ff197803 */ /* 0x000fe40000000000 */
[----:B------:R-:W-:Y:S02]  /*1c00*/  ISETP.GE.AND P6, PT, R106, UR37, PT ;  /* 0x000000256a007c0c */ /* 0x000fe4000bfc6270 */
[----:B------:R-:W-:Y:S01]  /*1c10*/  MOV R24, RZ ;  /* 0x000000ff00187202 */ /* 0x000fe20000000f00 */
[----:B---3--:R1:W-:Y:S04]  /*1c20*/  STS [R91], R8 ;  /* 0x000000085b007388 */ /* 0x0083e80000000800 */
[----:B--2---:R-:W-:Y:S04]  /*1c30*/  STS [R90+0x80], R9 ;  /* 0x000080095a007388 */ /* 0x004fe80000000800 */
[----:B----4-:R2:W-:Y:S01]  /*1c40*/  STS [R89+0x100], R10 ;  /* 0x0001000a59007388 */ /* 0x0105e20000000800 */
[----:B-1----:R-:W-:-:S04]  /*1c50*/  IADD3 R8, PT, PT, R5, 0x160, RZ ;  /* 0x0000016005087810 */ /* 0x002fc80007ffe0ff */
[-C--:B------:R-:W-:Y:S01]  /*1c60*/  LEA.HI.SX32 R8, R8, R5.reuse, 0x1b ;  /* 0x0000000508087211 */ /* 0x080fe200078fdaff */
[----:B--2---:R-:W-:Y:S01]  /*1c70*/  VIADD R10, R5, 0x180 ;  /* 0x00000180050a7836 */ /* 0x004fe20000000000 */
[----:B-----5:R-:W-:Y:S04]  /*1c80*/  STS [R88+0x180], R11 ;  /* 0x0001800b58007388 */ /* 0x020fe80000000800 */
[----:B------:R-:W-:Y:S01]  /*1c90*/  LEA.HI.SX32 R10, R10, R5, 0x1b ;  /* 0x000000050a0a7211 */ /* 0x000fe200078fdaff */
[----:B------:R1:W-:Y:S01]  /*1ca0*/  STS [R81+0x200], R12 ;  /* 0x0002000c51007388 */ /* 0x0003e20000000800 */
[----:B------:R-:W-:-:S03]  /*1cb0*/  LEA R74, R8, UR41, 0x2 ;  /* 0x00000029084a7c11 */ /* 0x000fc6000f8e10ff */
[----:B------:R-:W-:Y:S01]  /*1cc0*/  STS [R80+0x280], R13 ;  /* 0x0002800d50007388 */ /* 0x000fe20000000800 */
[----:B------:R-:W-:Y:S01]  /*1cd0*/  LEA R73, R10, UR41, 0x2 ;  /* 0x000000290a497c11 */ /* 0x000fe2000f8e10ff */
[----:B-1----:R-:W-:Y:S02]  /*1ce0*/  VIADD R12, R5, 0x1a0 ;  /* 0x000001a0050c7836 */ /* 0x002fe40000000000 */
[----:B------:R-:W-:Y:S04]  /*1cf0*/  STS [R79+0x300], R14 ;  /* 0x0003000e4f007388 */ /* 0x000fe80000000800 */
[----:B------:R-:W-:Y:S01]  /*1d00*/  STS [R78+0x380], R15 ;  /* 0x0003800f4e007388 */ /* 0x000fe20000000800 */
[----:B------:R-:W-:Y:S01]  /*1d10*/  LEA.HI.SX32 R12, R12, R5, 0x1b ;  /* 0x000000050c0c7211 */ /* 0x000fe200078fdaff */
[----:B------:R-:W-:-:S02]  /*1d20*/  IMAD R5, R92, 0xf, R5 ;  /* 0x0000000f5c057824 */ /* 0x000fc400078e0205 */
[----:B------:R1:W-:Y:S01]  /*1d30*/  STS [R77+0x400], R16 ;  /* 0x000400104d007388 */ /* 0x0003e20000000800 */
[----:B------:R-:W-:-:S03]  /*1d40*/  LEA R72, R12, UR41, 0x2 ;  /* 0x000000290c487c11 */ /* 0x000fc6000f8e10ff */
[----:B------:R-:W-:Y:S01]  /*1d50*/  STS [R76+0x480], R17 ;  /* 0x000480114c007388 */ /* 0x000fe20000000800 */
[----:B------:R-:W-:-:S03]  /*1d60*/  VIADD R6, R5, 0x1 ;  /* 0x0000000105067836 */ /* 0x000fc60000000000 */
[----:B------:R2:W-:Y:S01]  /*1d70*/  STS [R75+0x500], R18 ;  /* 0x000500124b007388 */ /* 0x0005e20000000800 */
[----:B------:R-:W-:-:S03]  /*1d80*/  VIADD R10, R5, 0x3 ;  /* 0x00000003050a7836 */ /* 0x000fc60000000000 */
[----:B------:R-:W-:Y:S01]  /*1d90*/  STS [R74+0x580], R19 ;  /* 0x000580134a007388 */ /* 0x000fe20000000800 */
[C---:B------:R-:W-:Y:S01]  /*1da0*/  VIADD R12, R5.reuse, 0x4 ;  /* 0x00000004050c7836 */ /* 0x040fe20000000000 */
[C---:B------:R-:W-:Y:S01]  /*1db0*/  IADD3 R8, PT, PT, R5.reuse, 0x2, RZ ;  /* 0x0000000205087810 */ /* 0x040fe20007ffe0ff */
[C---:B-1----:R-:W-:Y:S01]  /*1dc0*/  VIADD R16, R5.reuse, 0x6 ;  /* 0x0000000605107836 */ /* 0x042fe20000000000 */
[----:B------:R1:W-:Y:S01]  /*1dd0*/  STS [R73+0x600], R20 ;  /* 0x0006001449007388 */ /* 0x0003e20000000800 */
[C---:B------:R-:W-:Y:S01]  /*1de0*/  VIADD R28, R5.reuse, 0x7 ;  /* 0x00000007051c7836 */ /* 0x040fe20000000000 */
[C---:B------:R-:W-:Y:S01]  /*1df0*/  IADD3 R14, PT, PT, R5.reuse, 0x5, RZ ;  /* 0x00000005050e7810 */ /* 0x040fe20007ffe0ff */
[C---:B------:R-:W-:Y:S01]  /*1e00*/  VIADD R30, R5.reuse, 0x9 ;  /* 0x00000009051e7836 */ /* 0x040fe20000000000 */
[C---:B--2---:R-:W-:Y:S01]  /*1e10*/  IADD3 R18, PT, PT, R5.reuse, 0x8, RZ ;  /* 0x0000000805127810 */ /* 0x044fe20007ffe0ff */
[C---:B------:R-:W-:Y:S01]  /*1e20*/  VIADD R34, R5.reuse, 0xc ;  /* 0x0000000c05227836 */ /* 0x040fe20000000000 */
[C---:B------:R-:W-:Y:S01]  /*1e30*/  IADD3 R32, PT, PT, R5.reuse, 0xb, RZ ;  /* 0x0000000b05207810 */ /* 0x040fe20007ffe0ff */
[C---:B------:R-:W-:Y:S01]  /*1e40*/  VIADD R36, R5.reuse, 0xd ;  /* 0x0000000d05247836 */ /* 0x040fe20000000000 */
[C---:B------:R-:W-:Y:S01]  /*1e50*/  IADD3 R38, PT, PT, R5.reuse, 0xe, RZ ;  /* 0x0000000e05267810 */ /* 0x040fe20007ffe0ff */
[----:B------:R-:W-:-:S02]  /*1e60*/  VIADD R40, R5, 0xf ;  /* 0x0000000f05287836 */ /* 0x000fc40000000000 */
[----:B-1----:R-:W-:Y:S01]  /*1e70*/  VIADD R20, R5, 0xa ;  /* 0x0000000a05147836 */ /* 0x002fe20000000000 */
        /* <DEDUP_REMOVED lines=15> */
[----:B------:R-:W-:Y:S01]  /*1f70*/  LEA.HI.SX32 R69, R5, R5, 0x1b ;  /* 0x0000000505457211 */ /* 0x000fe200078fdaff */
[----:B------:R1:W-:Y:S01]  /*1f80*/  STS [R72+0x680], R21 ;  /* 0x0006801548007388 */ /* 0x0003e20000000800 */
        /* <DEDUP_REMOVED lines=35> */
[----:B------:R-:W-:Y:S01]  /*21c0*/  IMAD.MOV.U32 R17, RZ, RZ, RZ ;  /* 0x000000ffff117224 */ /* 0x000fe200078e00ff */
        /* <DEDUP_REMOVED lines=23> */
[----:B------:R-:W-:Y:S01]  /*2340*/  CS2R R30, SRZ ;  /* 0x00000000001e7805 */ /* 0x000fe2000001ff00 */
[----:B------:R-:W-:Y:S01]  /*2350*/  IMAD.MOV.U32 R32, RZ, RZ, RZ ;  /* 0x000000ffff207224 */ /* 0x000fe200078e00ff */
        /* <DEDUP_REMOVED lines=57> */
[----:B------:R-:W-:Y:S01]  /*26f0*/  IMAD.MOV.U32 R18, RZ, RZ, 0x3e800000 ;  /* 0x3e800000ff127424 */ /* 0x000fe200078e00ff */
[----:B------:R-:W-:Y:S02]  /*2700*/  MOV R20, 0x3d39bf78 ;  /* 0x3d39bf7800147802 */ /* 0x000fe40000000f00 */
        /* <DEDUP_REMOVED lines=9> */
[----:B------:R-:W-:Y:S01]  /*27a0*/  FFMA.FTZ R18, R17, R18, -1 ;  /* 0xbf80000011127423 */ /* 0x000fe20000010012 */
[----:B------:R-:W-:Y:S02]  /*27b0*/  @P0 IMAD.MOV.U32 R17, RZ, RZ, 0x7f800000 ;  /* 0x7f800000ff110424 */ /* 0x000fe400078e00ff */
[----:B------:R-:W-:Y:S01]  /*27c0*/  FMUL.FTZ R2, R2, 1.1920928955078125e-07 ;  /* 0x3400000002027820 */ /* 0x000fe20000410000 */
        /* <DEDUP_REMOVED lines=15> */
.L_x_56:
[----:B------:R-:W-:Y:S05]  /*28c0*/  BSYNC.RECONVERGENT B0 ;  /* 0x0000000000007941 */ /* 0x000fea0003800200 */
.L_x_55:
[----:B------:R-:W-:Y:S01]  /*28d0*/  ISETP.EQ.OR P1, PT, RZ, UR4, P1 ;  /* 0x00000004ff007c0c */ /* 0x000fe20008f22670 */
[----:B------:R-:W-:Y:S01]  /*28e0*/  BSSY.RECONVERGENT B0, `(.L_x_57) ;  /* 0x0000023000007945 */ /* 0x000fe20003800200 */
[----:B------:R-:W-:Y:S01]  /*28f0*/  FSETP.GTU.FTZ.AND P0, PT, R48, 20, PT ;  /* 0x41a000003000780b */ /* 0x000fe20003f1c000 */
[----:B------:R-:W-:Y:S01]  /*2900*/  FADD.FTZ R47, R47, UR6 ;  /* 0x000000062f2f7e21 */ /* 0x000fe20008010000 */
[----:B------:R-:W-:-:S09]  /*2910*/  ISETP.EQ.OR P3, PT, RZ, UR4, P3 ;  /* 0x00000004ff007c0c */ /* 0x000fd20009f62670 */
[----:B------:R-:W-:Y:S05]  /*2920*/  @P1 BRA `(.L_x_58) ;  /* 0x0000000000781947 */ /* 0x000fea0003800000 */
[----:B------:R-:W-:Y:S01]  /*2930*/  FMUL.FTZ R52, R52, 1.4426950216293334961 ;  /* 0x3fb8aa3b34347820 */ /* 0x000fe20000410000 */
[----:B------:R-:W-:Y:S02]  /*2940*/  HFMA2 R18, -RZ, RZ, 1.625, 0 ;  /* 0x3e800000ff127431 */ /* 0x000fe400000001ff */
[----:B------:R-:W-:Y:S01]  /*2950*/  IMAD.MOV.U32 R20, RZ, RZ, 0x3d39bf78 ;  /* 0x3d39bf78ff147424 */ /* 0x000fe200078e00ff */
        /* <DEDUP_REMOVED lines=27> */
.L_x_58:
[----:B------:R-:W-:Y:S05]  /*2b10*/  BSYNC.RECONVERGENT B0 ;  /* 0x0000000000007941 */ /* 0x000fea0003800200 */
.L_x_57:
        /* <DEDUP_REMOVED lines=34> */
.L_x_60:
[----:B------:R-:W-:Y:S05]  /*2d40*/  BSYNC.RECONVERGENT B0 ;  /* 0x0000000000007941 */ /* 0x000fea0003800200 */
.L_x_59:
        /* <DEDUP_REMOVED lines=36> */
.L_x_62:
[----:B------:R-:W-:Y:S05]  /*2f90*/  BSYNC.RECONVERGENT B0 ;  /* 0x0000000000007941 */ /* 0x000fea0003800200 */
.L_x_61:
        /* <DEDUP_REMOVED lines=34> */
.L_x_64:
[----:B------:R-:W-:Y:S05]  /*31c0*/  BSYNC.RECONVERGENT B0 ;  /* 0x0000000000007941 */ /* 0x000fea0003800200 */
.L_x_63:
        /* <DEDUP_REMOVED lines=36> */
.L_x_66:
[----:B------:R-:W-:Y:S05]  /*3410*/  BSYNC.RECONVERGENT B0 ;  /* 0x0000000000007941 */ /* 0x000fea0003800200 */
.L_x_65:
        /* <DEDUP_REMOVED lines=34> */
.L_x_68:
[----:B------:R-:W-:Y:S05]  /*3640*/  BSYNC.RECONVERGENT B0 ;  /* 0x0000000000007941 */ /* 0x000fea0003800200 */
.L_x_67:
        /* <DEDUP_REMOVED lines=36> */
.L_x_70:
[----:B------:R-:W-:Y:S05]  /*3890*/  BSYNC.RECONVERGENT B0 ;  /* 0x0000000000007941 */ /* 0x000fea0003800200 */
.L_x_69:
        /* <DEDUP_REMOVED lines=34> */
.L_x_72:
[----:B------:R-:W-:Y:S05]  /*3ac0*/  BSYNC.RECONVERGENT B0 ;  /* 0x0000000000007941 */ /* 0x000fea0003800200 */
.L_x_71:
        /* <DEDUP_REMOVED lines=36> */
.L_x_74:
[----:B------:R-:W-:Y:S05]  /*3d10*/  BSYNC.RECONVERGENT B0 ;  /* 0x0000000000007941 */ /* 0x000fea0003800200 */
.L_x_73:
        /* <DEDUP_REMOVED lines=34> */
.L_x_76:
[----:B------:R-:W-:Y:S05]  /*3f40*/  BSYNC.RECONVERGENT B0 ;  /* 0x0000000000007941 */ /* 0x000fea0003800200 */
.L_x_75:
        /* <DEDUP_REMOVED lines=40> */
.L_x_78:
[----:B------:R-:W-:Y:S05]  /*41d0*/  BSYNC.RECONVERGENT B0 ;  /* 0x0000000000007941 */ /* 0x000fea0003800200 */
.L_x_77:
        /* <DEDUP_REMOVED lines=32> */
.L_x_80:
[----:B------:R-:W-:Y:S05]  /*43e0*/  BSYNC.RECONVERGENT B0 ;  /* 0x0000000000007941 */ /* 0x000fea0003800200 */
.L_x_79:
        /* <DEDUP_REMOVED lines=32> */
.L_x_82:
[----:B------:R-:W-:Y:S05]  /*45f0*/  BSYNC.RECONVERGENT B0 ;  /* 0x0000000000007941 */ /* 0x000fea0003800200 */
.L_x_81:
        /* <DEDUP_REMOVED lines=32> */
.L_x_84:
[----:B------:R-:W-:Y:S05]  /*4800*/  BSYNC.RECONVERGENT B0 ;  /* 0x0000000000007941 */ /* 0x000fea0003800200 */
.L_x_83:
        /* <DEDUP_REMOVED lines=32> */
.L_x_86:
[----:B------:R-:W-:Y:S05]  /*4a10*/  BSYNC.RECONVERGENT B0 ;  /* 0x0000000000007941 */ /* 0x000fea0003800200 */
.L_x_85:
        /* <DEDUP_REMOVED lines=27> */
[----:B------:R-:W-:Y:S01]  /*4bd0*/  UIADD3 UR48, UPT, UPT, UR41, 0x4240, URZ ;  /* 0x0000424029307890 */ /* 0x000fe2000fffe0ff */
[----:B------:R-:W-:Y:S01]  /*4be0*/  FMUL.FTZ R12, R11, R48 ;  /* 0x000000300b0c7220 */ /* 0x000fe20000410000 */
[----:B------:R-:W2:Y:S01]  /*4bf0*/  LDCU.64 UR40, c[0x0][0x460] ;  /* 0x00008c00ff2877ac */ /* 0x000ea20008000a00 */
[----:B------:R-:W-:Y:S01]  /*4c00*/  FMUL.FTZ R11, R10, R47 ;  /* 0x0000002f0a0b7220 */ /* 0x000fe20000410000 */
[----:B------:R-:W-:-:S02]  /*4c10*/  IMAD.X R83, RZ, RZ, RZ, P0 ;  /* 0x000000ffff537224 */ /* 0x000fc400000e06ff */
[----:B------:R-:W-:Y:S01]  /*4c20*/  FMUL.FTZ R10, R9, R46 ;  /* 0x0000002e090a7220 */ /* 0x000fe20000410000 */
[----:B------:R-:W3:Y:S01]  /*4c30*/  LDCU.64 UR42, c[0x0][0x3f0] ;  /* 0x00007e00ff2a77ac */ /* 0x000ee20008000a00 */
[----:B------:R-:W-:Y:S01]  /*4c40*/  IADD3 R162, P1, PT, R82, UR30, RZ ;  /* 0x0000001e52a27c10 */ /* 0x000fe2000ff3e0ff */
[----:B------:R-:W-:Y:S01]  /*4c50*/  FMUL.FTZ R9, R8, R45 ;  /* 0x0000002d08097220 */ /* 0x000fe20000410000 */
[----:B------:R-:W-:Y:S01]  /*4c60*/  IADD3 R82, P2, PT, R82, UR28, RZ ;  /* 0x0000001c52527c10 */ /* 0x000fe2000ff5e0ff */
[----:B------:R-:W4:Y:S01]  /*4c70*/  LDCU.64 UR44, c[0x0][0x3d0] ;  /* 0x00007a00ff2c77ac */ /* 0x000f220008000a00 */
[----:B------:R-:W-:Y:S01]  /*4c80*/  FMUL.FTZ R8, R7, R44 ;  /* 0x0000002c07087220 */ /* 0x000fe20000410000 */
[----:B------:R-:W-:Y:S01]  /*4c90*/  FMUL.FTZ R7, R6, R39 ;  /* 0x0000002706077220 */ /* 0x000fe20000410000 */
[----:B------:R-:W-:Y:S01]  /*4ca0*/  FMUL.FTZ R6, R5, R38 ;  /* 0x0000002605067220 */ /* 0x000fe20000410000 */
[----:B------:R-:W-:Y:S01]  /*4cb0*/  IADD3.X R163, PT, PT, R83, UR31, RZ, P1, !PT ;  /* 0x0000001f53a37c10 */ /* 0x000fe20008ffe4ff */
[----:B0-----:R-:W-:Y:S01]  /*4cc0*/  UIMAD.WIDE.U32 UR50, UR12, UR16, URZ ;  /* 0x000000100c3272a5 */ /* 0x001fe2000f8e00ff */
[----:B------:R-:W-:Y:S01]  /*4cd0*/  FMUL.FTZ R5, R42, R37 ;  /* 0x000000252a057220 */ /* 0x000fe20000410000 */
[----:B------:R-:W-:Y:S01]  /*4ce0*/  FMUL.FTZ R4, R43, R36 ;  /* 0x000000242b047220 */ /* 0x000fe20000410000 */
[----:B------:R-:W-:Y:S01]  /*4cf0*/  FMUL.FTZ R3, R40, R35 ;  /* 0x0000002328037220 */ /* 0x000fe20000410000 */
[----:B------:R-:W-:Y:S01]  /*4d00*/  UIMAD UR17, UR12, UR17, UR51 ;  /* 0x000000110c1172a4 */ /* 0x000fe2000f8e0233 */
[----:B------:R-:W-:Y:S01]  /*4d10*/  FMUL.FTZ R2, R41, R34 ;  /* 0x0000002229027220 */ /* 0x000fe20000410000 */
[----:B-1----:R-:W-:Y:S01]  /*4d20*/  ULEA UR47, UP0, UR50, UR4, 0x2 ;  /* 0x00000004322f7291 */ /* 0x002fe2000f8010ff */
[----:B------:R-:W-:Y:S01]  /*4d30*/  IADD3.X R83, PT, PT, R83, UR29, RZ, P2, !PT ;  /* 0x0000001d53537c10 */ /* 0x000fe200097fe4ff */
[----:B------:R-:W-:-:S02]  /*4d40*/  UIADD3 UR49, UPT, UPT, -UR49, URZ, URZ ;  /* 0x000000ff31317290 */ /* 0x000fc4000fffe1ff */
[----:B------:R-:W-:Y:S01]  /*4d50*/  ULEA.HI.X UR50, UR50, UR5, UR17, 0x2, UP0 ;  /* 0x0000000532327291 */ /* 0x000fe200080f1411 */
[----:B------:R-:W0:Y:S04]  /*4d60*/  LDCU UR53, c[0x0][0x3ac] ;  /* 0x00007580ff3577ac */ /* 0x000e280008000800 */
[----:B------:R-:W1:Y:S01]  /*4d70*/  LDCU.64 UR16, c[0x0][0x450] ;  /* 0x00008a00ff1077ac */ /* 0x000e620008000a00 */
[----:B------:R-:W0:Y:S01]  /*4d80*/  LDCU.64 UR38, c[0x0][0x460] ;  /* 0x00008c00ff2677ac */ /* 0x000e220008000a00 */
[----:B------:R-:W-:Y:S02]  /*4d90*/  USHF.L.U64.HI UR19, UR18, 0x2, UR19 ;  /* 0x0000000212137899 */ /* 0x000fe40008010213 */
[----:B--2---:R-:W-:Y:S02]  /*4da0*/  USHF.L.U64.HI UR51, UR40, 0x2, UR41 ;  /* 0x0000000228337899 */ /* 0x004fe40008010229 */
[----:B---3--:R-:W-:-:S02]  /*4db0*/  USHF.L.U64.HI UR43, UR42, 0x2, UR43 ;  /* 0x000000022a2b7899 */ /* 0x008fc4000801022b */
[----:B----4-:R-:W-:Y:S01]  /*4dc0*/  USHF.L.U64.HI UR45, UR44, 0x2, UR45 ;  /* 0x000000022c2d7899 */ /* 0x010fe2000801022d */
[----:B------:R-:W-:Y:S01]  /*4dd0*/  UMOV UR12, URZ ;  /* 0x000000ff000c7c82 */ /* 0x000fe20008000000 */
[----:B------:R-:W-:Y:S01]  /*4de0*/  UMOV UR13, URZ ;  /* 0x000000ff000d7c82 */ /* 0x000fe20008000000 */
[----:B------:R-:W-:Y:S01]  /*4df0*/  UMOV UR14, URZ ;  /* 0x000000ff000e7c82 */ /* 0x000fe20008000000 */
[----:B------:R-:W-:-:S08]  /*4e00*/  UMOV UR15, URZ ;  /* 0x000000ff000f7c82 */ /* 0x000fd00008000000 */
.L_x_97:
        /* <DEDUP_REMOVED lines=59> */
[----:B------:R-:W-:Y:S01]  /*51c0*/  P2R R122, PR, RZ, 0x2 ;  /* 0x00000002ff7a7803 */ /* 0x000fe20000000000 */
[----:B------:R-:W-:Y:S01]  /*51d0*/  IMAD.U32 R41, RZ, RZ, UR50 ;  /* 0x00000032ff297e24 */ /* 0x000fe2000f8e00ff */
[----:B------:R-:W-:Y:S02]  /*51e0*/  ISETP.GE.AND P1, PT, R107, UR37, PT ;  /* 0x000000256b007c0c */ /* 0x000fe4000bf26270 */
[----:B------:R-:W-:Y:S02]  /*51f0*/  CS2R R120, SRZ ;  /* 0x0000000000787805 */ /* 0x000fe4000001ff00 */
[----:B------:R0:W3:Y:S01]  /*5200*/  LDG.E R128, desc[UR34][R40.64] ;  /* 0x0000002228807981 */ /* 0x0000e2000c1e1900 */
[----:B------:R-:W-:Y:S02]  /*5210*/  IMAD.MOV.U32 R123, RZ, RZ, RZ ;  /* 0x000000ffff7b7224 */ /* 0x000fe400078e00ff */
[----:B------:R-:W-:Y:S01]  /*5220*/  HFMA2 R124, -RZ, RZ, 0, 0 ;  /* 0x00000000ff7c7431 */ /* 0x000fe200000001ff */
        /* <DEDUP_REMOVED lines=18> */
[----:B------:R-:W-:-:S03]  /*5350*/  ISETP.GE.AND P0, PT, R106, UR37, PT ;  /* 0x000000256a007c0c */ /* 0x000fc6000bf06270 */
[----:B------:R-:W5:Y:S01]  /*5360*/  @!P1 LDG.E R117, desc[UR34][R162.64+-0x380] ;  /* 0xfffc8022a2759981 */ /* 0x000f62000c1e1900 */
[----:B------:R-:W-:Y:S02]  /*5370*/  ISETP.GE.AND P1, PT, R105, UR37, PT ;  /* 0x0000002569007c0c */ /* 0x000fe4000bf26270 */
[----:B--2---:R-:W-:Y:S02]  /*5380*/  MOV R116, RZ ;  /* 0x000000ff00747202 */ /* 0x004fe40000000f00 */
[----:B---3--:R-:W-:Y:S02]  /*5390*/  CS2R R118, SRZ ;  /* 0x0000000000767805 */ /* 0x008fe4000001ff00 */
[----:B------:R-:W-:Y:S02]  /*53a0*/  CS2R R114, SRZ ;  /* 0x0000000000727805 */ /* 0x000fe4000001ff00 */
[----:B------:R-:W-:Y:S02]  /*53b0*/  CS2R R112, SRZ ;  /* 0x0000000000707805 */ /* 0x000fe4000001ff00 */
[----:B------:R-:W-:-:S02]  /*53c0*/  MOV R111, RZ ;  /* 0x000000ff006f7202 */ /* 0x000fc40000000f00 */
[----:B------:R-:W-:Y:S01]  /*53d0*/  CS2R R84, SRZ ;  /* 0x0000000000547805 */ /* 0x000fe2000001ff00 */
[----:B------:R-:W2:Y:S01]  /*53e0*/  S2R R110, SR_TID.X ;  /* 0x00000000006e7919 */ /* 0x000ea20000002100 */
[----:B------:R-:W3:Y:S01]  /*53f0*/  @!P0 LDG.E R116, desc[UR34][R162.64+-0x300] ;  /* 0xfffd0022a2748981 */ /* 0x000ee2000c1e1900 */
[----:B------:R-:W-:-:S03]  /*5400*/  ISETP.GE.AND P0, PT, R104, UR37, PT ;  /* 0x0000002568007c0c */ /* 0x000fc6000bf06270 */
[----:B------:R-:W3:Y:S01]  /*5410*/  @!P1 LDG.E R123, desc[UR34][R162.64+-0x280] ;  /* 0xfffd8022a27b9981 */ /* 0x000ee2000c1e1900 */
[----:B------:R-:W-:-:S03]  /*5420*/  ISETP.GE.AND P1, PT, R103, UR37, PT ;  /* 0x0000002567007c0c */ /* 0x000fc6000bf26270 */
[----:B------:R-:W3:Y:S04]  /*5430*/  @!P2 LDG.E R113, desc[UR34][R162.64+0x180] ;  /* 0x00018022a271a981 */ /* 0x000ee8000c1e1900 */
[----:B------:R-:W3:Y:S04]  /*5440*/  @!P3 LDG.E R112, desc[UR34][R162.64+0x200] ;  /* 0x00020022a270b981 */ /* 0x000ee8000c1e1900 */
        /* <DEDUP_REMOVED lines=9> */
[----:B------:R-:W-:Y:S01]  /*54e0*/  ISETP.NE.AND P1, PT, R122, RZ, PT ;  /* 0x000000ff7a00720c */ /* 0x000fe20003f25270 */
[----:B------:R-:W-:Y:S02]  /*54f0*/  IMAD.MOV.U32 R122, RZ, RZ, RZ ;  /* 0x000000ffff7a7224 */ /* 0x000fe400078e00ff */
[----:B------:R-:W3:Y:S04]  /*5500*/  @!P6 LDG.E R85, desc[UR34][R162.64+0x380] ;  /* 0x00038022a255e981 */ /* 0x000ee8000c1e1900 */
[----:B0-----:R-:W0:Y:S04]  /*5510*/  LDS R41, [R68+0x4] ;  /* 0x0000040044297984 */ /* 0x001e280000000800 */
[----:B------:R-:W3:Y:S01]  /*5520*/  @!P0 LDG.E R122, desc[UR34][R162.64] ;  /* 0x00000022a27a8981 */ /* 0x000ee2000c1e1900 */
[----:B------:R-:W-:-:S03]  /*5530*/  ISETP.NE.AND P0, PT, R125, RZ, PT ;  /* 0x000000ff7d00720c */ /* 0x000fc60003f05270 */
[----:B------:R-:W3:Y:S04]  /*5540*/  @!P1 LDG.E R114, desc[UR34][R162.64+0x100] ;  /* 0x00010022a2729981 */ /* 0x000ee8000c1e1900 */
[----:B------:R-:W-:Y:S04]  /*5550*/  LDS R86, [R65+0x10] ;  /* 0x0000100041567984 */ /* 0x000fe80000000800 */
[----:B------:R-:W-:Y:S04]  /*5560*/  LDS R42, [R67+0x8] ;  /* 0x00000800432a7984 */ /* 0x000fe80000000800 */
[----:B------:R-:W3:Y:S01]  /*5570*/  @!P0 LDG.E R115, desc[UR34][R162.64+0x80] ;  /* 0x00008022a2738981 */ /* 0x000ee2000c1e1900 */
[----:B--2---:R-:W-:-:S03]  /*5580*/  IMAD.SHL.U32 R109, R110, 0x10, RZ ;  /* 0x000000106e6d7824 */ /* 0x004fc600078e00ff */
[----:B------:R-:W-:Y:S02]  /*5590*/  LDS R43, [R66+0xc] ;  /* 0x00000c00422b7984 */ /* 0x000fe40000000800 */
[----:B------:R-:W-:-:S04]  /*55a0*/  IADD3 R125, PT, PT, R109, 0x3, RZ ;  /* 0x000000036d7d7810 */ /* 0x000fc80007ffe0ff */
[----:B------:R-:W-:Y:S02]  /*55b0*/  ISETP.GE.U32.AND P2, PT, R125, UR37, PT ;  /* 0x000000257d007c0c */ /* 0x000fe4000bf46070 */
[----:B------:R-:W2:Y:S01]  /*55c0*/  LDS R125, [R64+0x14] ;  /* 0x00001400407d7984 */ /* 0x000ea20000000800 */
[----:B------:R-:W-:-:S05]  /*55d0*/  VIADD R126, R109, 0x2 ;  /* 0x000000026d7e7836 */ /* 0x000fca0000000000 */
[----:B------:R-:W-:Y:S02]  /*55e0*/  ISETP.GE.U32.AND P3, PT, R126, UR37, PT ;  /* 0x000000257e007c0c */ /* 0x000fe4000bf66070 */
[C---:B------:R-:W-:Y:S02]  /*55f0*/  IADD3 R126, PT, PT, R109.reuse, 0x5, RZ ;  /* 0x000000056d7e7810 */ /* 0x040fe40007ffe0ff */
[C---:B------:R-:W-:Y:S02]  /*5600*/  IADD3 R40, PT, PT, R109.reuse, 0x1, RZ ;  /* 0x000000016d287810 */ /* 0x040fe40007ffe0ff */
[----:B------:R-:W-:Y:S02]  /*5610*/  ISETP.GE.U32.AND P1, PT, R126, UR37, PT ;  /* 0x000000257e007c0c */ /* 0x000fe4000bf26070 */
[----:B------:R-:W1:Y:S01]  /*5620*/  LDS R126, [R63+0x18] ;  /* 0x000018003f7e7984 */ /* 0x000e620000000800 */
[----:B------:R-:W-:Y:S01]  /*5630*/  ISETP.GE.U32.AND P4, PT, R40, UR37, PT ;  /* 0x0000002528007c0c */ /* 0x000fe2000bf86070 */
[----:B------:R-:W-:-:S05]  /*5640*/  VIADD R40, R109, 0x4 ;  /* 0x000000046d287836 */ /* 0x000fca0000000000 */
[----:B------:R-:W-:Y:S01]  /*5650*/  ISETP.GE.U32.AND P0, PT, R40, UR37, PT ;  /* 0x0000002528007c0c */ /* 0x000fe2000bf06070 */
[----:B------:R-:W-:Y:S02]  /*5660*/  VIADD R40, R109, 0x6 ;  /* 0x000000066d287836 */ /* 0x000fe40000000000 */
[----:B------:R-:W-:Y:S01]  /*5670*/  FMUL.FTZ R87, R128, 1.4426950216293334961 ;  /* 0x3fb8aa3b80577820 */ /* 0x000fe20000410000 */
[----:B0-----:R-:W-:Y:S02]  /*5680*/  FMUL.FTZ R159, R16, R41 ;  /* 0x00000029109f7220 */ /* 0x001fe40000410000 */
[----:B------:R-:W0:Y:S01]  /*5690*/  LDS R41, [R62+0x1c] ;  /* 0x00001c003e297984 */ /* 0x000e220000000800 */
[----:B------:R-:W-:-:S03]  /*56a0*/  ISETP.GE.U32.AND P5, PT, R40, UR37, PT ;  /* 0x0000002528007c0c */ /* 0x000fc6000bfa6070 */
[----:B------:R-:W0:Y:S01]  /*56b0*/  LDS R40, [R61+0x20] ;  /* 0x000020003d287984 */ /* 0x000e220000000800 */
[C---:B------:R-:W-:Y:S01]  /*56c0*/  FMUL.FTZ R129, R87.reuse, R52 ;  /* 0x0000003457817220 */ /* 0x040fe20000410000 */
[----:B------:R-:W-:Y:S01]  /*56d0*/  FMUL.FTZ R130, R87, R51 ;  /* 0x0000003357827220 */ /* 0x000fe20000410000 */
[----:B--2---:R-:W-:-:S04]  /*56e0*/  FMUL.FTZ R125, R12, R125 ;  /* 0x0000007d0c7d7220 */ /* 0x004fc80000410000 */
[----:B------:R-:W2:Y:S01]  /*56f0*/  MUFU.EX2 R129, R129 ;  /* 0x0000008100817308 */ /* 0x000ea20000000800 */
[----:B------:R-:W-:Y:S02]  /*5700*/  FSEL R151, R125, RZ, !P1 ;  /* 0x000000ff7d977208 */ /* 0x000fe40004800000 */
[----:B------:R-:W0:Y:S01]  /*5710*/  LDS R125, [R60+0x24] ;  /* 0x000024003c7d7984 */ /* 0x000e220000000800 */
[----:B------:R-:W1:Y:S01]  /*5720*/  MUFU.EX2 R130, R130 ;  /* 0x0000008200827308 */ /* 0x000e620000000800 */
[C---:B------:R-:W-:Y:S01]  /*5730*/  FMUL.FTZ R131, R87.reuse, R50 ;  /* 0x0000003257837220 */ /* 0x040fe20000410000 */
[----:B------:R-:W-:Y:S01]  /*5740*/  FMUL.FTZ R132, R87, R49 ;  /* 0x0000003157847220 */ /* 0x000fe20000410000 */
[----:B------:R-:W-:Y:S01]  /*5750*/  FMUL.FTZ R86, R13, R86 ;  /* 0x000000560d567220 */ /* 0x000fe20000410000 */
[----:B------:R-:W-:-:S03]  /*5760*/  IADD3 R128, PT, PT, R109, 0x7, RZ ;  /* 0x000000076d807810 */ /* 0x000fc60007ffe0ff */
[----:B------:R-:W0:Y:S01]  /*5770*/  MUFU.EX2 R131, R131 ;  /* 0x0000008300837308 */ /* 0x000e220000000800 */
[----:B------:R-:W-:Y:S01]  /*5780*/  FSEL R159, R159, RZ, !P4 ;  /* 0x000000ff9f9f7208 */ /* 0x000fe20006000000 */
[----:B------:R-:W-:Y:S01]  /*5790*/  FMUL.FTZ R157, R15, R42 ;  /* 0x0000002a0f9d7220 */ /* 0x000fe20000410000 */
[----:B--2---:R-:W-:Y:S01]  /*57a0*/  FSEL R158, R129, 1, !P4 ;  /* 0x3f800000819e7808 */ /* 0x004fe20006000000 */
[----:B------:R-:W-:Y:S01]  /*57b0*/  VIADD R42, R109, 0x8 ;  /* 0x000000086d2a7836 */ /* 0x000fe20000000000 */
[----:B------:R-:W-:Y:S01]  /*57c0*/  ISETP.GE.U32.AND P4, PT, R128, UR37, PT ;  /* 0x0000002580007c0c */ /* 0x000fe2000bf86070 */
[C---:B------:R-:W-:Y:S01]  /*57d0*/  FMUL.FTZ R128, R87.reuse, R48 ;  /* 0x0000003057807220 */ /* 0x040fe20000410000 */
[----:B-1----:R-:W-:Y:S01]  /*57e0*/  FSEL R156, R130, 1, !P3 ;  /* 0x3f800000829c7808 */ /* 0x002fe20005800000 */
[----:B------:R-:W1:Y:S01]  /*57f0*/  MUFU.EX2 R132, R132 ;  /* 0x0000008400847308 */ /* 0x000e620000000800 */
[----:B------:R-:W-:Y:S01]  /*5800*/  FSEL R153, R86, RZ, !P0 ;  /* 0x000000ff56997208 */ /* 0x000fe20004000000 */
[C---:B------:R-:W-:Y:S01]  /*5810*/  FMUL.FTZ R129, R87.reuse, R47 ;  /* 0x0000002f57817220 */ /* 0x040fe20000410000 */
[C---:B------:R-:W-:Y:S01]  /*5820*/  FMUL.FTZ R130, R87.reuse, R46 ;  /* 0x0000002e57827220 */ /* 0x040fe20000410000 */
[----:B------:R-:W-:Y:S01]  /*5830*/  FMUL.FTZ R86, R87, R45 ;  /* 0x0000002d57567220 */ /* 0x000fe20000410000 */
[----:B------:R-:W-:Y:S01]  /*5840*/  FMUL.FTZ R126, R11, R126 ;  /* 0x0000007e0b7e7220 */ /* 0x000fe20000410000 */
[----:B------:R-:W-:Y:S01]  /*5850*/  FSEL R157, R157, RZ, !P3 ;  /* 0x000000ff9d9d7208 */ /* 0x000fe20005800000 */
[----:B------:R-:W-:Y:S01]  /*5860*/  FMUL.FTZ R43, R14, R43 ;  /* 0x0000002b0e2b7220 */ /* 0x000fe20000410000 */
[----:B------:R-:W-:Y:S01]  /*5870*/  ISETP.GE.U32.AND P3, PT, R42, UR37, PT ;  /* 0x000000252a007c0c */ /* 0x000fe2000bf66070 */
[----:B------:R-:W2:Y:S01]  /*5880*/  MUFU.EX2 R128, R128 ;  /* 0x0000008000807308 */ /* 0x000ea20000000800 */
[----:B------:R-:W-:-:S02]  /*5890*/  IADD3 R42, PT, PT, R109, 0x9, RZ ;  /* 0x000000096d2a7810 */ /* 0x000fc40007ffe0ff */
[----:B------:R-:W-:Y:S01]  /*58a0*/  FSEL R149, R126, RZ, !P5 ;  /* 0x000000ff7e957208 */ /* 0x000fe20006800000 */
[----:B------:R-:W2:Y:S01]  /*58b0*/  MUFU.EX2 R129, R129 ;  /* 0x0000008100817308 */ /* 0x000ea20000000800 */
[----:B------:R-:W-:Y:S01]  /*58c0*/  FMUL.FTZ R126, R87, R44 ;  /* 0x0000002c577e7220 */ /* 0x000fe20000410000 */
[----:B------:R-:W-:Y:S02]  /*58d0*/  FSEL R155, R43, RZ, !P2 ;  /* 0x000000ff2b9b7208 */ /* 0x000fe40005000000 */
[----:B------:R-:W2:Y:S01]  /*58e0*/  MUFU.EX2 R130, R130 ;  /* 0x0000008200827308 */ /* 0x000ea20000000800 */
[----:B0-----:R-:W-:-:S03]  /*58f0*/  FSEL R154, R131, 1, !P2 ;  /* 0x3f800000839a7808 */ /* 0x001fc60005000000 */
[----:B------:R-:W0:Y:S01]  /*5900*/  MUFU.EX2 R86, R86 ;  /* 0x0000005600567308 */ /* 0x000e220000000800 */
[----:B------:R-:W-:Y:S01]  /*5910*/  ISETP.GE.U32.AND P2, PT, R42, UR37, PT ;  /* 0x000000252a007c0c */ /* 0x000fe2000bf46070 */
[----:B------:R-:W-:Y:S02]  /*5920*/  VIADD R42, R109, 0xa ;  /* 0x0000000a6d2a7836 */ /* 0x000fe40000000000 */
[----:B------:R-:W0:Y:S01]  /*5930*/  MUFU.EX2 R126, R126 ;  /* 0x0000007e007e7308 */ /* 0x000e220000000800 */
[----:B-1----:R-:W-:Y:S01]  /*5940*/  FSEL R152, R132, 1, !P0 ;  /* 0x3f80000084987808 */ /* 0x002fe20004000000 */
[----:B------:R-:W-:Y:S01]  /*5950*/  FMUL.FTZ R147, R10, R41 ;  /* 0x000000290a937220 */ /* 0x000fe20000410000 */
[----:B------:R-:W-:Y:S01]  /*5960*/  ISETP.GE.U32.AND P0, PT, R42, UR37, PT ;  /* 0x000000252a007c0c */ /* 0x000fe2000bf06070 */
[----:B------:R-:W-:Y:S01]  /*5970*/  FMUL.FTZ R145, R9, R40 ;  /* 0x0000002809917220 */ /* 0x000fe20000410000 */
[C---:B------:R-:W-:Y:S01]  /*5980*/  IADD3 R43, PT, PT, R109.reuse, 0xb, RZ ;  /* 0x0000000b6d2b7810 */ /* 0x040fe20007ffe0ff */
[C---:B------:R-:W-:Y:S01]  /*5990*/  VIADD R42, R109.reuse, 0xc ;  /* 0x0000000c6d2a7836 */ /* 0x040fe20000000000 */
[C---:B------:R-:W-:Y:S01]  /*59a0*/  IADD3 R41, PT, PT, R109.reuse, 0xd, RZ ;  /* 0x0000000d6d297810 */ /* 0x040fe20007ffe0ff */
[----:B------:R-:W-:Y:S01]  /*59b0*/  VIADD R40, R109, 0xe ;  /* 0x0000000e6d287836 */ /* 0x000fe20000000000 */
[----:B--2---:R-:W-:Y:S01]  /*59c0*/  FSEL R150, R128, 1, !P1 ;  /* 0x3f80000080967808 */ /* 0x004fe20004800000 */
[----:B------:R-:W-:Y:S01]  /*59d0*/  FMUL.FTZ R125, R8, R125 ;  /* 0x0000007d087d7220 */ /* 0x000fe20000410000 */
[----:B------:R-:W-:Y:S01]  /*59e0*/  FSEL R148, R129, 1, !P5 ;  /* 0x3f80000081947808 */ /* 0x000fe20006800000 */
[----:B------:R-:W1:Y:S01]  /*59f0*/  LDS R128, [R59+0x28] ;  /* 0x000028003b807984 */ /* 0x000e620000000800 */
[----:B------:R-:W-:-:S02]  /*5a00*/  FSEL R147, R147, RZ, !P4 ;  /* 0x000000ff93937208 */ /* 0x000fc40006000000 */
[----:B------:R-:W-:Y:S01]  /*5a10*/  FSEL R146, R130, 1, !P4 ;  /* 0x3f80000082927808 */ /* 0x000fe20006000000 */
[----:B------:R-:W2:Y:S01]  /*5a20*/  LDS R129, [R58+0x2c] ;  /* 0x00002c003a817984 */ /* 0x000ea20000000800 */
[----:B------:R-:W-:Y:S02]  /*5a30*/  FSEL R145, R145, RZ, !P3 ;  /* 0x000000ff91917208 */ /* 0x000fe40005800000 */
[----:B0-----:R-:W-:Y:S02]  /*5a40*/  FSEL R144, R86, 1, !P3 ;  /* 0x3f80000056907808 */ /* 0x001fe40005800000 */
[----:B------:R-:W-:Y:S01]  /*5a50*/  ISETP.GE.U32.AND P1, PT, R43, UR37, PT ;  /* 0x000000252b007c0c */ /* 0x000fe2000bf26070 */
[----:B------:R-:W-:Y:S01]  /*5a60*/  LDS R86, [R55+0x38] ;  /* 0x0000380037567984 */ /* 0x000fe20000000800 */
[----:B------:R-:W-:Y:S02]  /*5a70*/  ISETP.GE.U32.AND P5, PT, R42, UR37, PT ;  /* 0x000000252a007c0c */ /* 0x000fe4000bfa6070 */
        /* <DEDUP_REMOVED lines=16> */
[----:B------:R-:W0:Y:S04]  /*5b80*/  MUFU.EX2 R140, R140 ;  /* 0x0000008c008c7308 */ /* 0x000e280000000800 */
[----:B------:R-:W0:Y:S04]  /*5b90*/  MUFU.EX2 R138, R138 ;  /* 0x0000008a008a7308 */ /* 0x000e280000000800 */
[----:B------:R-:W0:Y:S04]  /*5ba0*/  MUFU.EX2 R137, R137 ;  /* 0x0000008900897308 */ /* 0x000e280000000800 */
[----:B------:R-:W0:Y:S04]  /*5bb0*/  MUFU.EX2 R136, R136 ;  /* 0x0000008800887308 */ /* 0x000e280000000800 */
[----:B------:R-:W0:Y:S04]  /*5bc0*/  MUFU.EX2 R135, R135 ;  /* 0x0000008700877308 */ /* 0x000e280000000800 */
[----:B------:R-:W0:Y:S04]  /*5bd0*/  MUFU.EX2 R134, R134 ;  /* 0x0000008600867308 */ /* 0x000e280000000800 */
[----:B------:R-:W0:Y:S01]  /*5be0*/  MUFU.EX2 R132, R132 ;  /* 0x0000008400847308 */ /* 0x000e220000000800 */
[----:B-1----:R-:W-:Y:S01]  /*5bf0*/  FMUL.FTZ R128, R7, R128 ;  /* 0x0000008007807220 */ /* 0x002fe20000410000 */
[----:B----4-:R1:W-:Y:S04]  /*5c00*/  STS [R91+0x2100], R120 ;  /* 0x002100785b007388 */ /* 0x0103e80000000800 */
[----:B-----5:R1:W-:Y:S04]  /*5c10*/  STS [R90+0x2180], R117 ;  /* 0x002180755a007388 */ /* 0x0203e80000000800 */
[----:B---3--:R1:W-:Y:S04]  /*5c20*/  STS [R89+0x2200], R116 ;  /* 0x0022007459007388 */ /* 0x0083e80000000800 */
        /* <DEDUP_REMOVED lines=14> */
[----:B------:R1:W3:Y:S04]  /*5d10*/  LDS R111, [R69+0x2100] ;  /* 0x00210000456f7984 */ /* 0x0002e80000000800 */
[----:B------:R1:W4:Y:S04]  /*5d20*/  LDS R112, [R68+0x2104] ;  /* 0x0021040044707984 */ /* 0x0003280000000800 */
[----:B------:R1:W0:Y:S04]  /*5d30*/  LDS R113, [R67+0x2108] ;  /* 0x0021080043717984 */ /* 0x0002280000000800 */
[----:B------:R1:W0:Y:S04]  /*5d40*/  LDS R114, [R66+0x210c] ;  /* 0x00210c0042727984 */ /* 0x0002280000000800 */
[----:B------:R1:W0:Y:S04]  /*5d50*/  LDS R115, [R65+0x2110] ;  /* 0x0021100041737984 */ /* 0x0002280000000800 */
[----:B------:R1:W0:Y:S04]  /*5d60*/  LDS R116, [R64+0x2114] ;  /* 0x0021140040747984 */ /* 0x0002280000000800 */
[----:B------:R1:W0:Y:S04]  /*5d70*/  LDS R117, [R63+0x2118] ;  /* 0x002118003f757984 */ /* 0x0002280000000800 */
[----:B------:R1:W1:Y:S04]  /*5d80*/  LDS R118, [R62+0x211c] ;  /* 0x00211c003e767984 */ /* 0x0002680000000800 */
        /* <DEDUP_REMOVED lines=8> */
[----:B------:R-:W1:Y:S01]  /*5e10*/  @P2 LDS.64 R84, [UR48] ;  /* 0x00000030ff542984 */ /* 0x000e620008000a00 */
[----:B--2---:R-:W-:Y:S01]  /*5e20*/  FMUL.FTZ R129, R6, R129 ;  /* 0x0000008106817220 */ /* 0x004fe20000410000 */
[----:B------:R-:W-:Y:S01]  /*5e30*/  IADD3 R87, PT, PT, R109, 0xf, RZ ;  /* 0x0000000f6d577810 */ /* 0x000fe20007ffe0ff */
[----:B0-----:R-:W-:Y:S01]  /*5e40*/  FMUL.FTZ R40, R17, R40 ;  /* 0x0000002811287220 */ /* 0x001fe20000410000 */
[----:B------:R-:W-:Y:S01]  /*5e50*/  FSEL R141, R128, RZ, !P0 ;  /* 0x000000ff808d7208 */ /* 0x000fe20004000000 */
[----:B------:R-:W-:Y:S01]  /*5e60*/  FMUL.FTZ R42, R5, R42 ;  /* 0x0000002a052a7220 */ /* 0x000fe20000410000 */
[----:B------:R-:W-:Y:S01]  /*5e70*/  FSEL R140, R140, 1, !P0 ;  /* 0x3f8000008c8c7808 */ /* 0x000fe20004000000 */
[----:B------:R-:W-:Y:S01]  /*5e80*/  FMUL.FTZ R41, R4, R41 ;  /* 0x0000002904297220 */ /* 0x000fe20000410000 */
[----:B------:R-:W-:Y:S01]  /*5e90*/  FSEL R139, R129, RZ, !P1 ;  /* 0x000000ff818b7208 */ /* 0x000fe20004800000 */
[----:B------:R-:W-:Y:S01]  /*5ea0*/  FMUL.FTZ R86, R3, R86 ;  /* 0x0000005603567220 */ /* 0x000fe20000410000 */
[----:B------:R-:W-:Y:S01]  /*5eb0*/  FSEL R138, R138, 1, !P1 ;  /* 0x3f8000008a8a7808 */ /* 0x000fe20004800000 */
        /* <DEDUP_REMOVED lines=13> */
[----:B---34-:R-:W-:Y:S06]  /*5f90*/  @P2 BRA `(.L_x_88) ;  /* 0x0000000000642947 */ /* 0x018fec0003800000 */
[----:B------:R-:W0:Y:S01]  /*5fa0*/  LDCU.U8 UR4, c[0x0][0x3a9] ;  /* 0x00007520ff0477ac */ /* 0x000e220008000000 */
[----:B-1----:R-:W-:Y:S01]  /*5fb0*/  IMAD.MOV.U32 R84, RZ, RZ, 0x3f800000 ;  /* 0x3f800000ff547424 */ /* 0x002fe200078e00ff */
        /* <DEDUP_REMOVED lines=12> */
[----:B------:R-:W-:-:S05]  /*6080*/  MOV R40, UR5 ;  /* 0x0000000500287c02 */ /* 0x000fca0008000f00 */
[----:B------:R-:W-:-:S05]  /*6090*/  IMAD.U32 R41, RZ, RZ, UR4 ;  /* 0x00000004ff297e24 */ /* 0x000fca000f8e00ff */
[----:B------:R0:W5:Y:S01]  /*60a0*/  LDG.E R85, desc[UR34][R40.64] ;  /* 0x0000002228557981 */ /* 0x000162000c1e1900 */
[----:B------:R-:W-:Y:S05]  /*60b0*/  BRA `(.L_x_88) ;  /* 0x00000000001c7947 */ /* 0x000fea0003800000 */
.L_x_89:
[----:B------:R-:W-:Y:S01]  /*60c0*/  HFMA2 R85, -RZ, RZ, 0, 0 ;  /* 0x00000000ff557431 */ /* 0x000fe200000001ff */
[----:B------:R-:W-:Y:S06]  /*60d0*/  BRA.U !UP2, `(.L_x_88) ;  /* 0x000000010a147547 */ /* 0x000fec000b800000 */
[----:B------:R-:W-:-:S04]  /*60e0*/  UIADD3 UR4, UP0, UPT, UR32, UR12, URZ ;  /* 0x0000000c20047290 */ /* 0x000fc8000ff1e0ff */
[----:B------:R-:W-:Y:S02]  /*60f0*/  UIADD3.X UR5, UPT, UPT, UR33, UR13, URZ, UP0, !UPT ;  /* 0x0000000d21057290 */ /* 0x000fe400087fe4ff */
[----:B------:R-:W-:-:S04]  /*6100*/  IMAD.U32 R40, RZ, RZ, UR4 ;  /* 0x00000004ff287e24 */ /* 0x000fc8000f8e00ff */
[----:B------:R-:W-:-:S05]  /*6110*/  MOV R41, UR5 ;  /* 0x0000000500297c02 */ /* 0x000fca0008000f00 */
[----:B------:R2:W5:Y:S02]  /*6120*/  LDG.E R85, desc[UR34][R40.64] ;  /* 0x0000002228557981 */ /* 0x000564000c1e1900 */
.L_x_88:
[-C--:B0-2---:R-:W-:Y:S01]  /*6130*/  FFMA.FTZ R40, R133, R158.reuse, R159 ;  /* 0x0000009e85287223 */ /* 0x085fe2000001009f */
        /* <DEDUP_REMOVED lines=36> */
[----:B------:R-:W2:Y:S01]  /*6380*/  SHFL.UP PT, R42, R41, 0x1, RZ ;  /* 0x04200000292a7989 */ /* 0x000ea200000e00ff */
[C---:B0-----:R-:W-:Y:S01]  /*6390*/  FFMA.FTZ R43, R41.reuse, R43, R40 ;  /* 0x0000002b292b7223 */ /* 0x041fe20000010028 */
[----:B--2---:R-:W-:-:S04]  /*63a0*/  @P0 FMUL.FTZ R41, R41, R42 ;  /* 0x0000002a29290220 */ /* 0x004fc80000410000 */
        /* <DEDUP_REMOVED lines=27> */
[----:B------:R-:W2:Y:S01]  /*6560*/  SHFL.UP PT, R87, R164, 0x10, RZ ;  /* 0x06000000a4577989 */ /* 0x000ea200000e00ff */
[C---:B0-----:R-:W-:Y:S01]  /*6570*/  FMUL.FTZ R86, R41.reuse, R40 ;  /* 0x0000002829567220 */ /* 0x041fe20000410000 */
[----:B--2---:R-:W-:-:S05]  /*6580*/  FFMA.FTZ R87, R41, R87, R164 ;  /* 0x0000005729577223 */ /* 0x004fca00000100a4 */
        /* <DEDUP_REMOVED lines=25> */
[----:B------:R-:W-:Y:S02]  /*6720*/  @P0 FSEL R87, R127, R40, !P1 ;  /* 0x000000287f570208 */ /* 0x000fe40004800000 */
[----:B------:R-:W-:Y:S01]  /*6730*/  @P0 FSEL R86, R160, R41, !P1 ;  /* 0x00000029a0560208 */ /* 0x000fe20004800000 */
[----:B-1---5:R-:W-:Y:S01]  /*6740*/  @P0 IMAD.MOV.U32 R41, RZ, RZ, R85 ;  /* 0x000000ffff290224 */ /* 0x022fe200078e0055 */
[----:B------:R-:W-:Y:S01]  /*6750*/  @P0 MOV R40, R84 ;  /* 0x0000005400280202 */ /* 0x000fe20000000f00 */
[----:B------:R-:W-:Y:S06]  /*6760*/  @P0 BRA `(.L_x_91) ;  /* 0x0000000000180947 */ /* 0x000fec0003800000 */
[----:B------:R-:W-:Y:S01]  /*6770*/  ISETP.NE.AND P0, PT, R92, RZ, PT ;  /* 0x000000ff5c00720c */ /* 0x000fe20003f05270 */
[C---:B------:R-:W-:Y:S01]  /*6780*/  FMUL.FTZ R40, R161.reuse, R84 ;  /* 0x00000054a1287220 */ /* 0x040fe20000410000 */
[----:B------:R-:W-:-:S11]  /*6790*/  FFMA.FTZ R41, R161, R85, R164 ;  /* 0x00000055a1297223 */ /* 0x000fd600000100a4 */
[----:B------:R0:W-:Y:S01]  /*67a0*/  @!P0 STS.64 [UR41+0x4228], R84 ;  /* 0x00422854ff008988 */ /* 0x0001e20008000a29 */
[----:B------:R-:W-:Y:S01]  /*67b0*/  @!P0 IMAD.MOV.U32 R86, RZ, RZ, R84 ;  /* 0x000000ffff568224 */ /* 0x000fe200078e0054 */
[----:B------:R-:W-:-:S07]  /*67c0*/  @!P0 MOV R87, R85 ;  /* 0x0000005500578202 */ /* 0x000fce0000000f00 */
.L_x_91:
[----:B------:R-:W-:Y:S05]  /*67d0*/  BSYNC.RECONVERGENT B0 ;  /* 0x0000000000007941 */ /* 0x000fea0003800200 */
.L_x_90:
        /* <DEDUP_REMOVED lines=35> */
[----:B------:R-:W-:Y:S01]  /*6a10*/  IMAD.U32 R42, RZ, RZ, UR4 ;  /* 0x00000004ff2a7e24 */ /* 0x000fe2000f8e00ff */
[----:B------:R-:W-:-:S05]  /*6a20*/  MOV R43, UR5 ;  /* 0x00000005002b7c02 */ /* 0x000fca0008000f00 */
[----:B------:R1:W5:Y:S01]  /*6a30*/  LDG.E R40, desc[UR34][R42.64] ;  /* 0x000000222a287981 */ /* 0x000362000c1e1900 */
[----:B------:R-:W-:Y:S05]  /*6a40*/  BRA `(.L_x_96) ;  /* 0x00000000008c7947 */ /* 0x000fea0003800000 */
.L_x_95:
        /* <DEDUP_REMOVED lines=12> */
[----:B0-----:R-:W-:Y:S01]  /*6b10*/  VIADD R42, R40, 0xffffffe ;  /* 0x0ffffffe282a7836 */ /* 0x001fe20000000000 */
[----:B------:R-:W-:-:S05]  /*6b20*/  IADD3 R40, PT, PT, RZ, -R84, RZ ;  /* 0x80000054ff287210 */ /* 0x000fca0007ffe0ff */
        /* <DEDUP_REMOVED lines=18> */
[----:B------:R-:W-:Y:S01]  /*6c50*/  IMAD.U32 R42, RZ, RZ, UR4 ;  /* 0x00000004ff2a7e24 */ /* 0x000fe2000f8e00ff */
[----:B------:R-:W-:-:S05]  /*6c60*/  MOV R43, UR5 ;  /* 0x00000005002b7c02 */ /* 0x000fca0008000f00 */
[----:B------:R0:W5:Y:S02]  /*6c70*/  LDG.E R40, desc[UR34][R42.64] ;  /* 0x000000222a287981 */ /* 0x000164000c1e1900 */
.L_x_96:
[----:B01----:R-:W0:Y:S01]  /*6c80*/  LDC.64 R42, c[0x0][0x450] ;  /* 0x00011400ff2a7b82 */ /* 0x003e220000000a00 */
[----:B-----5:R-:W-:-:S05]  /*6c90*/  SHF.R.S32.HI R85, RZ, 0x1f, R40 ;  /* 0x0000001fff557819 */ /* 0x020fca0000011428 */
[-C--:B0-----:R-:W-:Y:S02]  /*6ca0*/  IMAD R86, R85, R42.reuse, RZ ;  /* 0x0000002a55567224 */ /* 0x081fe400078e02ff */
[----:B------:R-:W-:-:S04]  /*6cb0*/  IMAD.WIDE.U32 R84, R40, R42, UR14 ;  /* 0x0000000e28547e25 */ /* 0x000fc8000f8e002a */
[----:B------:R-:W-:Y:S01]  /*6cc0*/  IMAD R43, R40, R43, R86 ;  /* 0x0000002b282b7224 */ /* 0x000fe200078e0256 */
[----:B------:R-:W-:-:S03]  /*6cd0*/  LEA R42, P0, R84, UR32, 0x2 ;  /* 0x00000020542a7c11 */ /* 0x000fc6000f8010ff */
[----:B------:R-:W-:-:S05]  /*6ce0*/  IMAD.IADD R43, R85, 0x1, R43 ;  /* 0x00000001552b7824 */ /* 0x000fca00078e022b */
[----:B------:R-:W-:-:S05]  /*6cf0*/  LEA.HI.X R43, R84, UR33, R43, 0x2, P0 ;  /* 0x00000021542b7c11 */ /* 0x000fca00080f142b */
[----:B------:R1:W-:Y:S01]  /*6d00*/  STG.E desc[UR34][R42.64], R41 ;  /* 0x000000292a007986 */ /* 0x0003e2000c101922 */
[----:B------:R-:W-:Y:S05]  /*6d10*/  BRA `(.L_x_93) ;  /* 0x0000000000247947 */ /* 0x000fea0003800000 */
.L_x_94:
[----:B------:R-:W-:-:S04]  /*6d20*/  UIADD3 UR4, UPT, UPT, UR36, -0x1, URZ ;  /* 0xffffffff24047890 */ /* 0x000fc8000fffe0ff */
[----:B------:R-:W-:-:S04]  /*6d30*/  UISETP.NE.AND UP0, UPT, UR10, UR4, UPT ;  /* 0x000000040a00728c */ /* 0x000fc8000bf05270 */
[----:B------:R-:W-:-:S06]  /*6d40*/  UISETP.NE.OR UP0, UPT, UR5, URZ, UP0 ;  /* 0x000000ff0500728c */ /* 0x000fcc0008705670 */
[----:B------:R-:W-:-:S05]  /*6d50*/  PLOP3.LUT P0, PT, PT, PT, UP0, 0x80, 0x8 ;  /* 0x000000000008781c */ /* 0x000fca0003f0f008 */
[----:B------:R-:W-:-:S04]  /*6d60*/  @!UP0 UIADD3 UR4, UP3, UPT, UR32, UR12, URZ ;  /* 0x0000000c20048290 */ /* 0x000fc8000ff7e0ff */
[----:B------:R-:W-:Y:S02]  /*6d70*/  @!UP0 UIADD3.X UR5, UPT, UPT, UR33, UR13, URZ, UP3, !UPT ;  /* 0x0000000d21058290 */ /* 0x000fe40009ffe4ff */
[----:B------:R-:W-:-:S04]  /*6d80*/  MOV R42, UR4 ;  /* 0x00000004002a7c02 */ /* 0x000fc80008000f00 */
[----:B------:R-:W-:-:S05]  /*6d90*/  IMAD.U32 R43, RZ, RZ, UR5 ;  /* 0x00000005ff2b7e24 */ /* 0x000fca000f8e00ff */
[----:B------:R2:W-:Y:S02]  /*6da0*/  @!P0 STG.E desc[UR34][R42.64], R41 ;  /* 0x000000292a008986 */ /* 0x0005e4000c101922 */
.L_x_93:
[----:B------:R-:W-:Y:S05]  /*6db0*/  BSYNC.RECONVERGENT B0 ;  /* 0x0000000000007941 */ /* 0x000fea0003800200 */
.L_x_92:
        /* <DEDUP_REMOVED lines=32> */
.L_x_87:
[----:B------:R-:W-:Y:S01]  /*6fc0*/  BAR.SYNC.DEFER_BLOCKING 0x0 ;  /* 0x0000000000007b1d */ /* 0x000fe20000010000 */
[----:B------:R-:W-:Y:S01]  /*6fd0*/  ISETP.NE.AND P0, PT, R110, RZ, PT ;  /* 0x000000ff6e00720c */ /* 0x000fe20003f05270 */
[----:B------:R-:W-:Y:S01]  /*6fe0*/  UIADD3 UR10, UPT, UPT, UR10, 0x1, URZ ;  /* 0x000000010a0a7890 */ /* 0x000fe2000fffe0ff */
[----:B------:R-:W-:Y:S01]  /*6ff0*/  MOV R2, UR37 ;  /* 0x0000002500027c02 */ /* 0x000fe20008000f00 */
[----:B------:R-:W-:Y:S01]  /*7000*/  UIADD3 UR9, UPT, UPT, UR37, UR9, URZ ;  /* 0x0000000925097290 */ /* 0x000fe2000fffe0ff */
[----:B------:R-:W-:-:S03]  /*7010*/  LOP3.LUT R109, R109, 0x3e00, RZ, 0xc0, !PT ;  /* 0x00003e006d6d7812 */ /* 0x000fc600078ec0ff */
[----:B------:R-:W1:Y:S01]  /*7020*/  S2UR UR16, SR_CTAID.Y ;  /* 0x00000000001079c3 */ /* 0x000e620000002600 */
[----:B------:R-:W1:Y:S01]  /*7030*/  LDCU.128 UR12, c[0x0][0x430] ;  /* 0x00008600ff0c77ac */ /* 0x000e620008000c00 */
[----:B------:R-:W-:Y:S01]  /*7040*/  LOP3.LUT R109, R109, 0x1f, R110, 0xf8, !PT ;  /* 0x0000001f6d6d7812 */ /* 0x000fe200078ef86e */
[----:B------:R-:W-:Y:S02]  /*7050*/  UISETP.NE.AND UP0, UPT, UR10, UR36, UPT ;  /* 0x000000240a00728c */ /* 0x000fe4000bf05270 */
[----:B------:R-:W-:Y:S02]  /*7060*/  UIMAD.WIDE.U32 UR22, UR37, 0x4, UR22 ;  /* 0x00000004251678a5 */ /* 0x000fe4000f8e0016 */
[----:B------:R-:W-:Y:S02]  /*7070*/  UIMAD.WIDE.U32 UR28, UR37, 0x4, UR28 ;  /* 0x00000004251c78a5 */ /* 0x000fe4000f8e001c */
[----:B------:R-:W-:Y:S02]  /*7080*/  UIMAD.WIDE.U32 UR30, UR37, 0x4, UR30 ;  /* 0x00000004251e78a5 */ /* 0x000fe4000f8e001e */
[----:B------:R-:W-:Y:S01]  /*7090*/  UIMAD.WIDE.U32 UR26, UR37, 0x4, UR26 ;  /* 0x00000004251a78a5 */ /* 0x000fe2000f8e001a */
[----:B------:R-:W-:Y:S04]  /*70a0*/  STS [R69], R23 ;  /* 0x0000001745007388 */ /* 0x000fe80000000800 */
[----:B------:R-:W-:Y:S01]  /*70b0*/  STS [R68+0x4], R22 ;  /* 0x0000041644007388 */ /* 0x000fe20000000800 */
[----:B-1----:R-:W-:-:S03]  /*70c0*/  UIMAD.WIDE.U32 UR4, UR16, UR14, URZ ;  /* 0x0000000e100472a5 */ /* 0x002fc6000f8e00ff */
[----:B------:R-:W-:Y:S01]  /*70d0*/  STS [R67+0x8], R33 ;  /* 0x0000082143007388 */ /* 0x000fe20000000800 */
[----:B------:R-:W-:Y:S02]  /*70e0*/  USHF.R.S32.HI UR14, URZ, 0x1f, UR46 ;  /* 0x0000001fff0e7899 */ /* 0x000fe4000801142e */
[----:B------:R-:W-:Y:S01]  /*70f0*/  UIMAD UR5, UR16, UR15, UR5 ;  /* 0x0000000f100572a4 */ /* 0x000fe2000f8e0205 */
[----:B------:R-:W-:Y:S01]  /*7100*/  STS [R66+0xc], R32 ;  /* 0x00000c2042007388 */ /* 0x000fe20000000800 */
[----:B------:R-:W1:Y:S03]  /*7110*/  LDCU.64 UR16, c[0x0][0x4a8] ;  /* 0x00009500ff1077ac */ /* 0x000e660008000a00 */
[----:B------:R-:W-:Y:S01]  /*7120*/  STS [R65+0x10], R21 ;  /* 0x0000101541007388 */ /* 0x000fe20000000800 */
[----:B------:R-:W-:Y:S02]  /*7130*/  UIMAD.WIDE.U32 UR4, UR46, UR12, UR4 ;  /* 0x0000000c2e0472a5 */ /* 0x000fe4000f8e0004 */
[----:B------:R-:W-:Y:S01]  /*7140*/  UIMAD UR14, UR14, UR12, URZ ;  /* 0x0000000c0e0e72a4 */ /* 0x000fe2000f8e02ff */
[----:B------:R-:W-:Y:S03]  /*7150*/  STS [R64+0x14], R20 ;  /* 0x0000141440007388 */ /* 0x000fe60000000800 */
[----:B------:R-:W-:Y:S01]  /*7160*/  UIMAD UR13, UR46, UR13, UR14 ;  /* 0x0000000d2e0d72a4 */ /* 0x000fe2000f8e020e */
[----:B------:R-:W-:Y:S01]  /*7170*/  STS [R63+0x18], R31 ;  /* 0x0000181f3f007388 */ /* 0x000fe20000000800 */
[----:B------:R-:W-:-:S03]  /*7180*/  MOV R3, UR5 ;  /* 0x0000000500037c02 */ /* 0x000fc60008000f00 */
        /* <DEDUP_REMOVED lines=28> */
[----:B--2---:R-:W-:Y:S01]  /*7350*/  IMAD.U32 R2, RZ, RZ, UR4 ;  /* 0x00000004ff027e24 */ /* 0x004fe2000f8e00ff */
[----:B------:R-:W-:-:S04]  /*7360*/  UIADD3 UR4, UPT, UPT, UR5, UR13, URZ ;  /* 0x0000000d05047290 */ /* 0x000fc8000fffe0ff */
[----:B------:R-:W-:Y:S01]  /*7370*/  IADD3 R3, P0, P3, R109, UR11, R2 ;  /* 0x0000000b6d037c10 */ /* 0x000fe2000fb1e002 */
[----:B------:R-:W-:-:S03]  /*7380*/  UIADD3 UR11, UPT, UPT, UR37, UR11, URZ ;  /* 0x0000000b250b7290 */ /* 0x000fc6000fffe0ff */
[----:B------:R-:W-:Y:S02]  /*7390*/  IADD3.X R6, PT, PT, RZ, UR4, RZ, P0, P3 ;  /* 0x00000004ff067c10 */ /* 0x000fe400087e64ff */
[----:B-1----:R-:W-:-:S04]  /*73a0*/  LEA R2, P3, R3, UR16, 0x2 ;  /* 0x0000001003027c11 */ /* 0x002fc8000f8610ff */
[----:B------:R-:W-:Y:S01]  /*73b0*/  LEA.HI.X R3, R3, UR17, R6, 0x2, P3 ;  /* 0x0000001103037c11 */ /* 0x000fe200098f1406 */
[----:B------:R-:W1:Y:S02]  /*73c0*/  LDS R4, [UR41+0x2100] ;  /* 0x00210029ff047984 */ /* 0x000e640008000800 */
[-C--:B-1----:R-:W-:Y:S02]  /*73d0*/  ISETP.GE.AND P2, PT, R109, R4.reuse, PT ;  /* 0x000000046d00720c */ /* 0x082fe40003f46270 */
[-C--:B------:R-:W-:Y:S02]  /*73e0*/  ISETP.GE.AND P1, PT, R107, R4.reuse, PT ;  /* 0x000000046b00720c */ /* 0x080fe40003f26270 */
[-C--:B------:R-:W-:Y:S02]  /*73f0*/  ISETP.GE.AND P0, PT, R106, R4.reuse, PT ;  /* 0x000000046a00720c */ /* 0x080fe40003f06270 */
[-C--:B------:R-:W-:Y:S02]  /*7400*/  ISETP.GE.AND P4, PT, R105, R4.reuse, PT ;  /* 0x000000046900720c */ /* 0x080fe40003f86270 */
[----:B------:R-:W-:-:S02]  /*7410*/  ISETP.GE.AND P6, PT, R104, R4, PT ;  /* 0x000000046800720c */ /* 0x000fc40003fc6270 */
        /* <DEDUP_REMOVED lines=29> */
.L_x_99:
        /* <DEDUP_REMOVED lines=9> */
.L_x_7933:


//--------------------- .text._Z25selective_scan_fwd_kernelI32Selective_Scan_fwd_kernel_traitsILi128ELi16ELi1ELb0ELb1ELb1ELb1ELb0EfffEEv13SSMParamsBase --------------------------
	.section	.text._Z25selective_scan_fwd_kernelI32Selective_Scan_fwd_kernel_traitsILi128ELi16ELi1ELb0ELb1ELb1ELb1ELb0EfffEEv13SSMParamsBase,"ax",@progbits
	.align	128
        .global         _Z25selective_scan_fwd_kernelI32Selective_Scan_fwd_kernel_traitsILi128ELi16ELi1ELb0ELb1ELb1ELb1ELb0EfffEEv13SSMParamsBase
        .type           _Z25selective_scan_fwd_kernelI32Selective_Scan_fwd_kernel_traitsILi128ELi16ELi1ELb0ELb1ELb1ELb1ELb0EfffEEv13SSMParamsBase,@function
        .size           _Z25selective_scan_fwd_kernelI32Selective_Scan_fwd_kernel_traitsILi128ELi16ELi1ELb0ELb1ELb1ELb1ELb0EfffEEv13SSMParamsBase,(.L_x_7934 - _Z25selective_scan_fwd_kernelI32Selective_Scan_fwd_kernel_traitsILi128ELi16ELi1ELb0ELb1ELb1ELb1ELb0EfffEEv13SSMParamsBase)
        .other          _Z25selective_scan_fwd_kernelI32Selective_Scan_fwd_kernel_traitsILi128ELi16ELi1ELb0ELb1ELb1ELb1ELb0EfffEEv13SSMParamsBase,@"STO_CUDA_ENTRY STV_DEFAULT"
_Z25selective_scan_fwd_kernelI32Selective_Scan_fwd_kernel_traitsILi128ELi16ELi1ELb0ELb1ELb1ELb1ELb0EfffEEv13SSMParamsBase:
.text._Z25selective_scan_fwd_kernelI32Selective_Scan_fwd_kernel_traitsILi128ELi16ELi1ELb0ELb1ELb1ELb1ELb0EfffEEv13SSMParamsBase:
        /* <DEDUP_REMOVED lines=29> */
[----:B------:R-:W-:Y:S02]  /*01d0*/  IMAD.U32 R2, RZ, RZ, UR4 ;  /* 0x00000004ff027e24 */ /* 0x000fe4000f8e00ff */
        /* <DEDUP_REMOVED lines=10> */
[----:B------:R-:W-:Y:S02]  /*0280*/  IMAD.U32 R3, RZ, RZ, UR7 ;  /* 0x00000007ff037e24 */ /* 0x000fe4000f8e00ff */
[----:B------:R-:W-:Y:S01]  /*0290*/  IMAD.U32 R4, RZ, RZ, UR4 ;  /* 0x00000004ff047e24 */ /* 0x000fe2000f8e00ff */
[----:B------:R-:W-:Y:S02]  /*02a0*/  MOV R5, UR5 ;  /* 0x0000000500057c02 */ /* 0x000fe40008000f00 */
[----:B------:R-:W2:Y:S01]  /*02b0*/  @P0 LDG.E R2, desc[UR34][R2.64] ;  /* 0x0000002202020981 */ /* 0x000ea2000c1e1900 */
[----:B------:R-:W-:Y:S01]  /*02c0*/  UPLOP3.LUT UP1, UPT, UPT, UPT, UPT, 0x80, 0x8 ;  /* 0x000000000008789c */ /* 0x000fe20003f2f070 */
[----:B------:R-:W0:Y:S02]  /*02d0*/  LDCU.64 UR4, c[0x0][0x4d0] ;  /* 0x00009a00ff0477ac */ /* 0x000e240008000a00 */
[----:B------:R-:W3:Y:S01]  /*02e0*/  @!P0 LDG.E R4, desc[UR34][R4.64] ;  /* 0x0000002204048981 */ /* 0x000ee2000c1e1900 */
[----:B------:R-:W-:Y:S01]  /*02f0*/  UPLOP3.LUT UP0, UPT, UPT, UPT, UPT, 0x40, 0x4 ;  /* 0x000000000004789c */ /* 0x000fe20003f0e870 */
[----:B--2---:R-:W-:-:S02]  /*0300*/  @P0 R2UR UR24, R2 ;  /* 0x00000000021802ca */ /* 0x004fc400000e0000 */
[----:B0--3--:R-:W-:-:S15]  /*0310*/  @!P0 R2UR UR24, R4 ;  /* 0x00000000041882ca */ /* 0x009fde00000e0000 */
.L_x_100:
        /* <DEDUP_REMOVED lines=12> */
[----:B------:R-:W4:Y:S01]  /*03e0*/  LDCU.128 UR16, c[0x0][0x410] ;  /* 0x00008200ff1077ac */ /* 0x000f220008000c00 */
[----:B------:R-:W3:Y:S01]  /*03f0*/  LDCU.64 UR26, c[0x0][0x3c0] ;  /* 0x00007800ff1a77ac */ /* 0x000ee20008000a00 */
[----:B------:R-:W4:Y:S01]  /*0400*/  LDCU.64 UR36, c[0x0][0x3d8] ;  /* 0x00007b00ff2477ac */ /* 0x000f220008000a00 */
[----:B0-----:R-:W-:Y:S01]  /*0410*/  IMAD.U32 R0, RZ, RZ, UR28 ;  /* 0x0000001cff007e24 */ /* 0x001fe2000f8e00ff */
[----:B------:R-:W0:Y:S04]  /*0420*/  LDCU.64 UR38, c[0x0][0x3e0] ;  /* 0x00007c00ff2677ac */ /* 0x000e280008000a00 */
[----:B------:R-:W-:Y:S01]  /*0430*/  IABS R0, R0 ;  /* 0x0000000000007213 */ /* 0x000fe20000000000 */
[----:B------:R-:W4:Y:S03]  /*0440*/  LDCU.64 UR40, c[0x0][0x3f8] ;  /* 0x00007f00ff2877ac */ /* 0x000f260008000a00 */
[----:B------:R-:W-:Y:S01]  /*0450*/  R2UR UR25, R0 ;  /* 0x00000000001972ca */ /* 0x000fe200000e0000 */
[----:B------:R-:W4:Y:S01]  /*0460*/  LDCU.64 UR30, c[0x0][0x478] ;  /* 0x00008f00ff1e77ac */ /* 0x000f220008000a00 */
[----:B-1----:R-:W-:Y:S01]  /*0470*/  IABS R3, R3 ;  /* 0x0000000300037213 */ /* 0x002fe20000000000 */
[----:B---3--:R-:W-:-:S03]  /*0480*/  UIMAD.WIDE.U32 UR20, UR8, UR26, URZ ;  /* 0x0000001a081472a5 */ /* 0x008fc6000f8e00ff */
[----:B------:R-:W-:Y:S01]  /*0490*/  R2UR UR11, R3 ;  /* 0x00000000030b72ca */ /* 0x000fe200000e0000 */
[----:B------:R-:W-:-:S06]  /*04a0*/  UIMAD UR21, UR8, UR27, UR21 ;  /* 0x0000001b081572a4 */ /* 0x000fcc000f8e0215 */
[----:B------:R-:W1:Y:S01]  /*04b0*/  I2F.RP R0, UR25 ;  /* 0x0000001900007d06 */ /* 0x000e620008209400 */
[----:B0-----:R-:W-:-:S07]  /*04c0*/  UIMAD.WIDE.U32 UR26, UR8, UR38, URZ ;  /* 0x00000026081a72a5 */ /* 0x001fce000f8e00ff */
[----:B-1----:R-:W0:Y:S02]  /*04d0*/  MUFU.RCP R0, R0 ;  /* 0x0000000000007308 */ /* 0x002e240000001000 */
[----:B0-----:R-:W-:-:S06]  /*04e0*/  VIADD R2, R0, 0xffffffe ;  /* 0x0ffffffe00027836 */ /* 0x001fcc0000000000 */
[----:B------:R-:W0:Y:S02]  /*04f0*/  F2I.FTZ.U32.TRUNC.NTZ R2, R2 ;  /* 0x0000000200027305 */ /* 0x000e24000021f000 */
[----:B0-----:R-:W-:-:S13]  /*0500*/  R2UR UR7, R2 ;  /* 0x00000000020772ca */ /* 0x001fda00000e0000 */
[----:B------:R-:W-:-:S04]  /*0510*/  UIADD3 UR10, UPT, UPT, URZ, -UR7, URZ ;  /* 0x80000007ff0a7290 */ /* 0x000fc8000fffe0ff */
[----:B------:R-:W-:-:S04]  /*0520*/  UIMAD UR10, UR10, UR25, URZ ;  /* 0x000000190a0a72a4 */ /* 0x000fc8000f8e02ff */
[----:B------:R-:W-:-:S04]  /*0530*/  UIMAD.WIDE.U32 UR6, UR7, UR10, UR6 ;  /* 0x0000000a070672a5 */ /* 0x000fc8000f8e0006 */
[----:B------:R-:W-:-:S07]  /*0540*/  UIMAD.WIDE.U32 UR6, UR7, UR11, URZ ;  /* 0x0000000b070672a5 */ /* 0x000fce000f8e00ff */
[----:B------:R-:W-:Y:S01]  /*0550*/  UMOV UR22, UR7 ;  /* 0x0000000700167c82 */ /* 0x000fe20008000000 */
[----:B------:R-:W-:Y:S02]  /*0560*/  UIMAD.WIDE.U32 UR6, UR8, UR12, URZ ;  /* 0x0000000c080672a5 */ /* 0x000fe4000f8e00ff */
[----:B------:R-:W-:Y:S02]  /*0570*/  UIADD3 UR10, UPT, UPT, -UR22, URZ, URZ ;  /* 0x000000ff160a7290 */ /* 0x000fe4000fffe1ff */
[----:B------:R-:W-:Y:S02]  /*0580*/  UIMAD UR7, UR8, UR13, UR7 ;  /* 0x0000000d080772a4 */ /* 0x000fe4000f8e0207 */
[----:B------:R-:W-:Y:S02]  /*0590*/  UIMAD UR10, UR25, UR10, UR11 ;  /* 0x0000000a190a72a4 */ /* 0x000fe4000f8e020b */
[----:B--2---:R-:W-:Y:S02]  /*05a0*/  UIMAD.WIDE.U32 UR6, UR32, UR14, UR6 ;  /* 0x0000000e200672a5 */ /* 0x004fe4000f8e0006 */
[----:B------:R-:W-:-:S02]  /*05b0*/  UISETP.GT.U32.AND UP4, UPT, UR25, UR10, UPT ;  /* 0x0000000a1900728c */ /* 0x000fc4000bf84070 */
[----:B------:R-:W-:Y:S02]  /*05c0*/  UIMAD UR23, UR32, UR15, UR7 ;  /* 0x0000000f201772a4 */ /* 0x000fe4000f8e0207 */
[----:B------:R-:W-:Y:S01]  /*05d0*/  ULOP3.LUT UR7, UR32, UR28, URZ, 0x3c, !UPT ;  /* 0x0000001c20077292 */ /* 0x000fe2000f8e3cff */
[----:B------:R-:W0:Y:S06]  /*05e0*/  LDCU.128 UR12, c[0x0][0x490] ;  /* 0x00009200ff0c77ac */ /* 0x000e2c0008000c00 */
[----:B------:R-:W-:Y:S02]  /*05f0*/  @!UP4 UIADD3 UR10, UPT, UPT, UR10, -UR25, URZ ;  /* 0x800000190a0ac290 */ /* 0x000fe4000fffe0ff */
[----:B------:R-:W-:-:S02]  /*0600*/  @!UP4 UIADD3 UR22, UPT, UPT, UR22, 0x1, URZ ;  /* 0x000000011616c890 */ /* 0x000fc4000fffe0ff */
[----:B------:R-:W-:Y:S02]  /*0610*/  UISETP.GE.U32.AND UP3, UPT, UR10, UR25, UPT ;  /* 0x000000190a00728c */ /* 0x000fe4000bf66070 */
[----:B------:R-:W-:Y:S02]  /*0620*/  UISETP.GE.AND UP4, UPT, UR7, URZ, UPT ;  /* 0x000000ff0700728c */ /* 0x000fe4000bf86270 */
[----:B----4-:R-:W-:-:S04]  /*0630*/  UIMAD.WIDE.U32 UR10, UR8, UR16, URZ ;  /* 0x00000010080a72a5 */ /* 0x010fc8000f8e00ff */
[----:B------:R-:W-:-:S03]  /*0640*/  UIMAD UR11, UR8, UR17, UR11 ;  /* 0x00000011080b72a4 */ /* 0x000fc6000f8e020b */
[----:B------:R-:W-:Y:S02]  /*0650*/  @UP3 UIADD3 UR22, UPT, UPT, UR22, 0x1, URZ ;  /* 0x0000000116163890 */ /* 0x000fe4000fffe0ff */
[----:B------:R-:W-:Y:S02]  /*0660*/  UISETP.NE.AND UP3, UPT, UR28, URZ, UPT ;  /* 0x000000ff1c00728c */ /* 0x000fe4000bf65270 */
[----:B------:R-:W-:-:S03]  /*0670*/  UIMAD.WIDE.U32 UR10, UR32, UR18, UR10 ;  /* 0x00000012200a72a5 */ /* 0x000fc6000f8e000a */
[----:B------:R-:W-:Y:S01]  /*0680*/  UMOV UR7, UR22 ;  /* 0x0000001600077c82 */ /* 0x000fe20008000000 */
[----:B------:R-:W-:Y:S02]  /*0690*/  UIMAD UR33, UR32, UR19, UR11 ;  /* 0x00000013202172a4 */ /* 0x000fe4000f8e020b */
[----:B------:R-:W-:Y:S02]  /*06a0*/  @!UP4 UIADD3 UR7, UPT, UPT, -UR7, URZ, URZ ;  /* 0x000000ff0707c290 */ /* 0x000fe4000fffe1ff */
[----:B------:R-:W-:Y:S02]  /*06b0*/  UIMAD UR19, UR8, UR39, UR27 ;  /* 0x00000027081372a4 */ /* 0x000fe4000f8e021b */
[----:B------:R-:W-:Y:S01]  /*06c0*/  @!UP3 ULOP3.LUT UR7, URZ, UR28, URZ, 0x33, !UPT ;  /* 0x0000001cff07b292 */ /* 0x000fe2000f8e33ff */
[----:B------:R-:W1:Y:S03]  /*06d0*/  LDCU.64 UR28, c[0x0][0x480] ;  /* 0x00009000ff1c77ac */ /* 0x000e660008000a00 */
[----:B------:R-:W-:-:S02]  /*06e0*/  USHF.R.S32.HI UR18, URZ, 0x1f, UR7 ;  /* 0x0000001fff127899 */ /* 0x000fc40008011407 */
[----:B------:R-:W-:Y:S01]  /*06f0*/  UIMAD.WIDE.U32 UR16, UR7, UR36, UR20 ;  /* 0x00000024071072a5 */ /* 0x000fe2000f8e0014 */
[----:B-----5:R-:W-:Y:S01]  /*0700*/  @P1 R2UR UR21, R6 ;  /* 0x00000000061512ca */ /* 0x020fe200000e0000 */
[----:B------:R-:W-:Y:S01]  /*0710*/  UIMAD UR11, UR18, UR36, URZ ;  /* 0x00000024120b72a4 */ /* 0x000fe2000f8e02ff */
[----:B------:R-:W2:Y:S01]  /*0720*/  LDCU.U8 UR36, c[0x0][0x3a9] ;  /* 0x00007520ff2477ac */ /* 0x000ea20008000000 */
[----:B------:R-:W-:Y:S02]  /*0730*/  UIMAD UR20, UR18, UR40, URZ ;  /* 0x00000028121472a4 */ /* 0x000fe4000f8e02ff */
[----:B0-----:R-:W-:Y:S01]  /*0740*/  ULEA UR22, UP3, UR6, UR12, 0x2 ;  /* 0x0000000c06167291 */ /* 0x001fe2000f8610ff */
[----:B------:R-:W-:Y:S01]  /*0750*/  UMOV UR18, UR26 ;  /* 0x0000001a00127c82 */ /* 0x000fe20008000000 */
[----:B------:R-:W-:Y:S02]  /*0760*/  UIMAD UR20, UR7, UR41, UR20 ;  /* 0x00000029071472a4 */ /* 0x000fe4000f8e0214 */
[----:B------:R-:W-:-:S02]  /*0770*/  UIMAD.WIDE.U32 UR18, UR7, UR40, UR18 ;  /* 0x00000028071272a5 */ /* 0x000fc4000f8e0012 */
[----:B------:R-:W-:Y:S02]  /*0780*/  ULEA.HI.X UR23, UR6, UR13, UR23, 0x2, UP3 ;  /* 0x0000000d06177291 */ /* 0x000fe400098f1417 */
[----:B-1----:R-:W-:Y:S02]  /*0790*/  ULEA UR28, UP5, UR18, UR28, 0x2 ;  /* 0x0000001c121c7291 */ /* 0x002fe4000f8a10ff */
[----:B------:R-:W-:Y:S02]  /*07a0*/  UIADD3 UR6, UPT, UPT, UR19, UR20, URZ ;  /* 0x0000001413067290 */ /* 0x000fe4000fffe0ff */
[----:B------:R-:W-:Y:S02]  /*07b0*/  UIMAD UR11, UR7, UR37, UR11 ;  /* 0x00000025070b72a4 */ /* 0x000fe4000f8e020b */
[----:B------:R-:W-:Y:S02]  /*07c0*/  ULEA.HI.X UR29, UR18, UR29, UR6, 0x2, UP5 ;  /* 0x0000001d121d7291 */ /* 0x000fe4000a8f1406 */
[----:B--2---:R-:W-:-:S02]  /*07d0*/  UISETP.NE.AND UP5, UPT, UR36, URZ, UPT ;  /* 0x000000ff2400728c */ /* 0x004fc4000bfa5270 */
[----:B------:R-:W-:Y:S02]  /*07e0*/  ULEA UR26, UP4, UR10, UR14, 0x2 ;  /* 0x0000000e0a1a7291 */ /* 0x000fe4000f8810ff */
        /* <DEDUP_REMOVED lines=13> */
.L_x_101:
        /* <DEDUP_REMOVED lines=10> */
.L_x_102:
        /* <DEDUP_REMOVED lines=39> */
[----:B------:R-:W-:Y:S01]  /*0bd0*/  IMAD.U32 R4, RZ, RZ, UR10 ;  /* 0x0000000aff047e24 */ /* 0x000fe2000f8e00ff */
[----:B------:R-:W-:Y:S01]  /*0be0*/  MOV R3, UR7 ;  /* 0x0000000700037c02 */ /* 0x000fe20008000f00 */
[----:B------:R-:W-:Y:S01]  /*0bf0*/  IMAD.U32 R8, RZ, RZ, UR12 ;  /* 0x0000000cff087e24 */ /* 0x000fe2000f8e00ff */
[----:B------:R-:W0:Y:S01]  /*0c00*/  LDCU.64 UR14, c[0x0][0x500] ;  /* 0x0000a000ff0e77ac */ /* 0x000e220008000a00 */
[----:B------:R-:W-:-:S02]  /*0c10*/  IMAD.U32 R5, RZ, RZ, UR11 ;  /* 0x0000000bff057e24 */ /* 0x000fc4000f8e00ff */
[----:B------:R-:W-:Y:S01]  /*0c20*/  IMAD.U32 R7, RZ, RZ, UR5 ;  /* 0x00000005ff077e24 */ /* 0x000fe2000f8e00ff */
[----:B------:R-:W2:Y:S01]  /*0c30*/  @P0 LDG.E R2, desc[UR34][R2.64] ;  /* 0x0000002202020981 */ /* 0x000ea2000c1e1900 */
[----:B------:R-:W-:Y:S01]  /*0c40*/  IMAD.U32 R9, RZ, RZ, UR13 ;  /* 0x0000000dff097e24 */ /* 0x000fe2000f8e00ff */
[----:B------:R-:W1:Y:S02]  /*0c50*/  LDCU.64 UR6, c[0x0][0x4f8] ;  /* 0x00009f00ff0677ac */ /* 0x000e640008000a00 */
        /* <DEDUP_REMOVED lines=9> */
[----:B-1----:R-:W-:-:S04]  /*0cf0*/  UISETP.EQ.U32.AND UP3, UPT, UR6, URZ, UPT ;  /* 0x000000ff0600728c */ /* 0x002fc8000bf62070 */
[----:B------:R-:W-:Y:S02]  /*0d00*/  UISETP.EQ.OR.EX UP0, UPT, UR7, URZ, !UP0, UP3 ;  /* 0x000000ff0700728c */ /* 0x000fe4000c702730 */
[----:B----4-:R-:W-:Y:S01]  /*0d10*/  USEL UR12, UR12, 0x800, UP5 ;  /* 0x000008000c0c7887 */ /* 0x010fe2000a800000 */
[----:B--2---:R-:W-:Y:S02]  /*0d20*/  @P0 R2UR UR5, R2 ;  /* 0x00000000020502ca */ /* 0x004fe400000e0000 */
[----:B---3--:R-:W-:Y:S02]  /*0d30*/  @P1 R2UR UR4, R4 ;  /* 0x00000000040412ca */ /* 0x008fe400000e0000 */
[----:B-----5:R-:W-:Y:S02]  /*0d40*/  @!P2 R2UR UR24, R6 ;  /* 0x000000000618a2ca */ /* 0x020fe400000e0000 */
[----:B------:R-:W-:Y:S01]  /*0d50*/  @!P3 R2UR UR9, R8 ;  /* 0x000000000809b2ca */ /* 0x000fe200000e0000 */
[----:B------:R-:W-:-:S14]  /*0d60*/  BRA.U UP0, `(.L_x_103) ;  /* 0x00000001008c7547 */ /* 0x000fdc000b800000 */
[----:B------:R-:W-:-:S06]  /*0d70*/  UISETP.NE.AND UP0, UPT, UR8, URZ, UPT ;  /* 0x000000ff0800728c */ /* 0x000fcc000bf05270 */
[----:B------:R-:W-:-:S05]  /*0d80*/  PLOP3.LUT P0, PT, PT, PT, UP0, 0x80, 0x8 ;  /* 0x000000000008781c */ /* 0x000fca0003f0f008 */
[----:B------:R-:W0:Y:S01]  /*0d90*/  @UP0 LDCU.64 UR6, c[0x0][0x500] ;  /* 0x0000a000ff0607ac */ /* 0x000e220008000a00 */
[----:B------:R-:W-:-:S04]  /*0da0*/  @UP0 UIADD3 UR10, UPT, UPT, UR8, -0x1, URZ ;  /* 0xffffffff080a0890 */ /* 0x000fc8000fffe0ff */
[----:B0-----:R-:W-:-:S07]  /*0db0*/  @UP0 UIMAD.WIDE.U32 UR6, UR10, 0x4, UR6 ;  /* 0x000000040a0608a5 */ /* 0x001fce000f8e0006 */
[----:B------:R-:W0:Y:S01]  /*0dc0*/  LDCU.64 UR10, c[0x0][0x4f8] ;  /* 0x00009f00ff0a77ac */ /* 0x000e220008000a00 */
[----:B------:R-:W-:Y:S01]  /*0dd0*/  MOV R4, UR6 ;  /* 0x0000000600047c02 */ /* 0x000fe20008000f00 */
[----:B------:R-:W-:-:S05]  /*0de0*/  IMAD.U32 R5, RZ, RZ, UR7 ;  /* 0x00000007ff057e24 */ /* 0x000fca000f8e00ff */
        /* <DEDUP_REMOVED lines=8> */
[----:B------:R-:W-:-:S02]  /*0e70*/  IMAD.U32 R6, RZ, RZ, UR10 ;  /* 0x0000000aff067e24 */ /* 0x000fc4000f8e00ff */
[----:B------:R-:W-:Y:S02]  /*0e80*/  IMAD.U32 R7, RZ, RZ, UR11 ;  /* 0x0000000bff077e24 */ /* 0x000fe4000f8e00ff */
[----:B------:R-:W-:-:S03]  /*0e90*/  IMAD.U32 R3, RZ, RZ, UR8 ;  /* 0x00000008ff037e24 */ /* 0x000fc6000f8e00ff */
        /* <DEDUP_REMOVED lines=16> */
.L_x_103:
        /* <DEDUP_REMOVED lines=8> */
[----:B------:R-:W-:Y:S01]  /*1020*/  IMAD.U32 R4, RZ, RZ, UR8 ;  /* 0x00000008ff047e24 */ /* 0x000fe2000f8e00ff */
[----:B------:R-:W-:-:S04]  /*1030*/  ULOP3.LUT UR8, UR8, UR12, URZ, 0x3c, !UPT ;  /* 0x0000000c08087292 */ /* 0x000fc8000f8e3cff */
[----:B------:R-:W-:-:S05]  /*1040*/  IABS R4, R4 ;  /* 0x0000000400047213 */ /* 0x000fca0000000000 */
[----:B------:R-:W-:Y:S01]  /*1050*/  IMAD.MOV.U32 R3, RZ, RZ, R4 ;  /* 0x000000ffff037224 */ /* 0x000fe200078e0004 */
[----:B0-----:R-:W0:Y:S04]  /*1060*/  MUFU.RCP R0, R0 ;  /* 0x0000000000007308 */ /* 0x001e280000001000 */
[----:B------:R-:W-:Y:S02]  /*1070*/  R2UR UR10, R3 ;  /* 0x00000000030a72ca */ /* 0x000fe400000e0000 */
        /* <DEDUP_REMOVED lines=15> */
[----:B------:R-:W-:Y:S01]  /*1170*/  UISETP.GE.AND UP3, UPT, UR8, URZ, UPT ;  /* 0x000000ff0800728c */ /* 0x000fe2000bf66270 */
[----:B------:R-:W-:-:S08]  /*1180*/  UMOV UR6, URZ ;  /* 0x000000ff00067c82 */ /* 0x000fd00008000000 */
[----:B------:R-:W-:Y:S02]  /*1190*/  @UP0 UIADD3 UR7, UPT, UPT, UR7, 0x1, URZ ;  /* 0x0000000107070890 */ /* 0x000fe4000fffe0ff */
[----:B------:R-:W-:Y:S02]  /*11a0*/  UISETP.NE.AND UP0, UPT, UR12, URZ, UPT ;  /* 0x000000ff0c00728c */ /* 0x000fe4000bf05270 */
[----:B------:R-:W-:-:S09]  /*11b0*/  @!UP3 UIADD3 UR7, UPT, UPT, -UR7, URZ, URZ ;  /* 0x000000ff0707b290 */ /* 0x000fd2000fffe1ff */
[----:B------:R-:W-:-:S07]  /*11c0*/  @!UP0 ULOP3.LUT UR7, URZ, UR12, URZ, 0x33, !UPT ;  /* 0x0000000cff078292 */ /* 0x000fce000f8e33ff */
[----:B------:R-:W-:-:S05]  /*11d0*/  UMOV UR32, UR7 ;  /* 0x0000000700207c82 */ /* 0x000fca0008000000 */
.L_x_104:
[----:B------:R-:W-:-:S06]  /*11e0*/  UISETP.GE.AND UP0, UPT, UR32, 0x1, UPT ;  /* 0x000000012000788c */ /* 0x000fcc000bf06270 */
[----:B------:R-:W-:-:S13]  /*11f0*/  PLOP3.LUT P0, PT, PT, PT, UP0, 0x80, 0x8 ;  /* 0x000000000008781c */ /* 0x000fda0003f0f008 */
[----:B------:R-:W-:Y:S05]  /*1200*/  @!P0 EXIT ;  /* 0x000000000000894d */ /* 0x000fea0003800000 */
[----:B------:R-:W-:Y:S01]  /*1210*/  UMOV UR7, URZ ;  /* 0x000000ff00077c82 */ /* 0x000fe20008000000 */
[----:B------:R-:W-:-:S05]  /*1220*/  UMOV UR8, URZ ;  /* 0x000000ff00087c82 */ /* 0x000fca0008000000 */
.L_x_148:
[----:B------:R-:W0:Y:S02]  /*1230*/  LDCU.64 UR10, c[0x0][0x4f8] ;  /* 0x00009f00ff0a77ac */ /* 0x000e240008000a00 */
[----:B0-----:R-:W-:-:S04]  /*1240*/  UISETP.NE.U32.AND UP0, UPT, UR10, URZ, UPT ;  /* 0x000000ff0a00728c */ /* 0x001fc8000bf05070 */
[----:B------:R-:W-:-:S06]  /*1250*/  UISETP.NE.AND.EX UP0, UPT, UR11, URZ, UPT, UP0 ;  /* 0x000000ff0b00728c */ /* 0x000fcc000bf05300 */
[----:B------:R-:W-:-:S05]  /*1260*/  PLOP3.LUT P0, PT, PT, PT, UP0, 0x80, 0x8 ;  /* 0x000000000008781c */ /* 0x000fca0003f0f008 */
[----:B------:R-:W0:Y:S01]  /*1270*/  @UP0 LDCU.64 UR10, c[0x0][0x4f8] ;  /* 0x00009f00ff0a07ac */ /* 0x000e220008000a00 */
[----:B------:R-:W-:-:S04]  /*1280*/  @UP0 UIADD3 UR12, UPT, UPT, UR7, UR6, URZ ;  /* 0x00000006070c0290 */ /* 0x000fc8000fffe0ff */
[----:B0-----:R-:W-:-:S07]  /*1290*/  @UP0 UIMAD.WIDE UR10, UR12, 0x4, UR10 ;  /* 0x000000040c0a08a5 */ /* 0x001fce000f8e020a */
[----:B------:R-:W0:Y:S01]  /*12a0*/  @!UP0 LDCU UR12, c[0x0][0x388] ;  /* 0x00007100ff0c87ac */ /* 0x000e220008000800 */
[----:B------:R-:W-:Y:S02]  /*12b0*/  IMAD.U32 R2, RZ, RZ, UR10 ;  /* 0x0000000aff027e24 */ /* 0x000fe4000f8e00ff */
[----:B------:R-:W-:Y:S01]  /*12c0*/  IMAD.U32 R3, RZ, RZ, UR11 ;  /* 0x0000000bff037e24 */ /* 0x000fe2000f8e00ff */
[----:B------:R-:W1:Y:S04]  /*12d0*/  @!UP0 LDCU UR10, c[0x0][0x3ac] ;  /* 0x00007580ff0a87ac */ /* 0x000e680008000800 */
        /* <DEDUP_REMOVED lines=22> */
[----:B------:R-:W-:Y:S01]  /*1440*/  IMAD.MOV.U32 R6, RZ, RZ, RZ ;  /* 0x000000ffff067224 */ /* 0x000fe200078e00ff */
[----:B------:R-:W-:Y:S02]  /*1450*/  CS2R R8, SRZ ;  /* 0x0000000000087805 */ /* 0x000fe4000001ff00 */
[----:B------:R-:W-:Y:S02]  /*1460*/  CS2R R12, SRZ ;  /* 0x00000000000c7805 */ /* 0x000fe4000001ff00 */
[----:B------:R-:W-:-:S02]  /*1470*/  CS2R R10, SRZ ;  /* 0x00000000000a7805 */ /* 0x000fc4000001ff00 */
[----:B------:R-:W-:Y:S01]  /*1480*/  CS2R R18, SRZ ;  /* 0x0000000000127805 */ /* 0x000fe2000001ff00 */
[----:B------:R-:W-:Y:S01]  /*1490*/  IMAD.MOV.U32 R16, RZ, RZ, RZ ;  /* 0x000000ffff107224 */ /* 0x000fe200078e00ff */
        /* <DEDUP_REMOVED lines=10> */
[----:B------:R-:W-:Y:S02]  /*1540*/  LOP3.LUT R120, R122, 0x40, RZ, 0xfc, !PT ;  /* 0x000000407a787812 */ /* 0x000fe400078efcff */
[----:B------:R-:W-:Y:S02]  /*1550*/  ISETP.GE.AND P6, PT, R121, UR36, PT ;  /* 0x0000002479007c0c */ /* 0x000fe4000bfc6270 */
[----:B------:R-:W-:Y:S02]  /*1560*/  ISETP.GE.AND P5, PT, R120, UR36, PT ;  /* 0x0000002478007c0c */ /* 0x000fe4000bfa6270 */
[----:B------:R-:W-:-:S02]  /*1570*/  LOP3.LUT R119, R122, 0x60, RZ, 0xfc, !PT ;  /* 0x000000607a777812 */ /* 0x000fc400078efcff */
[----:B------:R-:W-:Y:S02]  /*1580*/  LOP3.LUT R118, R122, 0x80, RZ, 0xfc, !PT ;  /* 0x000000807a767812 */ /* 0x000fe400078efcff */
[----:B------:R-:W-:Y:S02]  /*1590*/  @P0 LOP3.LUT R17, R17, 0x400, RZ, 0xfc, !PT ;  /* 0x0000040011110812 */ /* 0x000fe400078efcff */
[----:B------:R-:W-:Y:S02]  /*15a0*/  ISETP.GE.AND P4, PT, R119, UR36, PT ;  /* 0x0000002477007c0c */ /* 0x000fe4000bf86270 */
[----:B------:R-:W-:Y:S01]  /*15b0*/  LOP3.LUT R17, R17, 0xfffffdff, RZ, 0xc0, !PT ;  /* 0xfffffdff11117812 */ /* 0x000fe200078ec0ff */
[----:B------:R-:W2:Y:S01]  /*15c0*/  @!P6 LDG.E R9, desc[UR34][R4.64+0x80] ;  /* 0x000080220409e981 */ /* 0x000ea2000c1e1900 */
[----:B------:R-:W-:Y:S02]  /*15d0*/  IADD3 R2, P0, PT, R0, UR26, RZ ;  /* 0x0000001a00027c10 */ /* 0x000fe4000ff1e0ff */
[----:B------:R-:W-:Y:S01]  /*15e0*/  @P6 LOP3.LUT R17, R17, 0x200, RZ, 0xfc, !PT ;  /* 0x0000020011116812 */ /* 0x000fe200078efcff */
[----:B------:R-:W3:Y:S01]  /*15f0*/  @!P5 LDG.E R8, desc[UR34][R4.64+0x100] ;  /* 0x000100220408d981 */ /* 0x000ee2000c1e1900 */
[----:B------:R-:W-:Y:S01]  /*1600*/  ISETP.GE.AND P3, PT, R118, UR36, PT ;  /* 0x0000002476007c0c */ /* 0x000fe2000bf66270 */
[----:B------:R-:W-:Y:S01]  /*1610*/  IMAD.X R3, RZ, RZ, UR33, P0 ;  /* 0x00000021ff037e24 */ /* 0x000fe200080e06ff */
[----:B------:R-:W-:-:S02]  /*1620*/  LOP3.LUT R17, R17, 0xfffffeff, RZ, 0xc0, !PT ;  /* 0xfffffeff11117812 */ /* 0x000fc400078ec0ff */
[C---:B------:R-:W-:Y:S01]  /*1630*/  LOP3.LUT R117, R122.reuse, 0xa0, RZ, 0xfc, !PT ;  /* 0x000000a07a757812 */ /* 0x040fe200078efcff */
[----:B------:R-:W4:Y:S01]  /*1640*/  @!P4 LDG.E R11, desc[UR34][R4.64+0x180] ;  /* 0x00018022040bc981 */ /* 0x000f22000c1e1900 */
[----:B------:R-:W-:Y:S02]  /*1650*/  @P5 LOP3.LUT R17, R17, 0x100, RZ, 0xfc, !PT ;  /* 0x0000010011115812 */ /* 0x000fe400078efcff */
[----:B------:R-:W-:Y:S02]  /*1660*/  ISETP.GE.AND P2, PT, R117, UR36, PT ;  /* 0x0000002475007c0c */ /* 0x000fe4000bf46270 */
[C---:B------:R-:W-:Y:S02]  /*1670*/  LOP3.LUT P0, RZ, R17.reuse, 0x400, RZ, 0xc0, !PT ;  /* 0x0000040011ff7812 */ /* 0x040fe4000780c0ff */
[----:B------:R-:W-:Y:S01]  /*1680*/  LOP3.LUT R17, R17, 0xffffff7f, RZ, 0xc0, !PT ;  /* 0xffffff7f11117812 */ /* 0x000fe200078ec0ff */
[----:B------:R-:W5:Y:S01]  /*1690*/  @!P3 LDG.E R10, desc[UR34][R4.64+0x200] ;  /* 0x00020022040ab981 */ /* 0x000f62000c1e1900 */
[----:B------:R-:W-:-:S02]  /*16a0*/  LOP3.LUT R116, R122, 0xc0, RZ, 0xfc, !PT ;  /* 0x000000c07a747812 */ /* 0x000fc400078efcff */
[----:B------:R-:W-:Y:S02]  /*16b0*/  @P4 LOP3.LUT R17, R17, 0x80, RZ, 0xfc, !PT ;  /* 0x0000008011114812 */ /* 0x000fe400078efcff */
[----:B------:R-:W-:Y:S02]  /*16c0*/  ISETP.GE.AND P1, PT, R116, UR36, PT ;  /* 0x0000002474007c0c */ /* 0x000fe4000bf26270 */
[----:B------:R-:W-:Y:S01]  /*16d0*/  LOP3.LUT R17, R17, 0xffffffbf, RZ, 0xc0, !PT ;  /* 0xffffffbf11117812 */ /* 0x000fe200078ec0ff */
[----:B------:R-:W5:Y:S01]  /*16e0*/  @!P2 LDG.E R13, desc[UR34][R4.64+0x280] ;  /* 0x00028022040da981 */ /* 0x000f62000c1e1900 */
[C---:B------:R-:W-:Y:S02]  /*16f0*/  LOP3.LUT R115, R122.reuse, 0xe0, RZ, 0xfc, !PT ;  /* 0x000000e07a737812 */ /* 0x040fe400078efcff */
[----:B------:R-:W-:Y:S01]  /*1700*/  @P3 LOP3.LUT R17, R17, 0x40, RZ, 0xfc, !PT ;  /* 0x0000004011113812 */ /* 0x000fe200078efcff */
[----:B------:R-:W2:Y:S01]  /*1710*/  @!P0 LDG.E R6, desc[UR34][R4.64] ;  /* 0x0000002204068981 */ /* 0x000ea2000c1e1900 */
[----:B------:R-:W-:-:S02]  /*1720*/  LOP3.LUT R114, R122, 0x100, RZ, 0xfc, !PT ;  /* 0x000001007a727812 */ /* 0x000fc400078efcff */
[----:B------:R-:W-:Y:S02]  /*1730*/  LOP3.LUT R17, R17, 0xffffffdf, RZ, 0xc0, !PT ;  /* 0xffffffdf11117812 */ /* 0x000fe400078ec0ff */
[C---:B------:R-:W-:Y:S01]  /*1740*/  LOP3.LUT R113, R122.reuse, 0x120, RZ, 0xfc, !PT ;  /* 0x000001207a717812 */ /* 0x040fe200078efcff */
[----:B------:R-:W5:Y:S01]  /*1750*/  @!P1 LDG.E R12, desc[UR34][R4.64+0x300] ;  /* 0x00030022040c9981 */ /* 0x000f62000c1e1900 */
[----:B------:R-:W-:Y:S02]  /*1760*/  @P2 LOP3.LUT R17, R17, 0x20, RZ, 0xfc, !PT ;  /* 0x0000002011112812 */ /* 0x000fe400078efcff */
[----:B------:R-:W-:Y:S02]  /*1770*/  ISETP.GE.AND P0, PT, R115, UR36, PT ;  /* 0x0000002473007c0c */ /* 0x000fe4000bf06270 */
[----:B------:R-:W-:Y:S02]  /*1780*/  LOP3.LUT R17, R17, 0xffffffef, RZ, 0xc0, !PT ;  /* 0xffffffef11117812 */ /* 0x000fe400078ec0ff */
[----:B------:R-:W-:-:S02]  /*1790*/  LOP3.LUT R112, R122, 0x140, RZ, 0xfc, !PT ;  /* 0x000001407a707812 */ /* 0x000fc400078efcff */
[----:B------:R-:W-:Y:S02]  /*17a0*/  @P1 LOP3.LUT R17, R17, 0x10, RZ, 0xfc, !PT ;  /* 0x0000001011111812 */ /* 0x000fe400078efcff */
[C---:B------:R-:W-:Y:S02]  /*17b0*/  LOP3.LUT R111, R122.reuse, 0x160, RZ, 0xfc, !PT ;  /* 0x000001607a6f7812 */ /* 0x040fe400078efcff */
[----:B------:R-:W-:Y:S02]  /*17c0*/  LOP3.LUT R17, R17, 0xfffffff7, RZ, 0xc0, !PT ;  /* 0xfffffff711117812 */ /* 0x000fe400078ec0ff */
[----:B------:R-:W-:Y:S01]  /*17d0*/  LOP3.LUT R110, R122, 0x180, RZ, 0xfc, !PT ;  /* 0x000001807a6e7812 */ /* 0x000fe200078efcff */
[----:B------:R-:W5:Y:S01]  /*17e0*/  @!P0 LDG.E R15, desc[UR34][R4.64+0x380] ;  /* 0x00038022040f8981 */ /* 0x000f62000c1e1900 */
[----:B------:R-:W-:Y:S02]  /*17f0*/  @P0 LOP3.LUT R17, R17, 0x8, RZ, 0xfc, !PT ;  /* 0x0000000811110812 */ /* 0x000fe400078efcff */
[----:B------:R-:W-:-:S02]  /*1800*/  ISETP.GE.AND P0, PT, R114, UR36, PT ;  /* 0x0000002472007c0c */ /* 0x000fc4000bf06270 */
[----:B------:R-:W-:Y:S02]  /*1810*/  LOP3.LUT R17, R17, 0xfffffffb, RZ, 0xc0, !PT ;  /* 0xfffffffb11117812 */ /* 0x000fe400078ec0ff */
[C---:B------:R-:W-:Y:S02]  /*1820*/  LOP3.LUT R109, R122.reuse, 0x1a0, RZ, 0xfc, !PT ;  /* 0x000001a07a6d7812 */ /* 0x040fe400078efcff */
[----:B------:R-:W-:Y:S02]  /*1830*/  ISETP.GE.AND P6, PT, R113, UR36, PT ;  /* 0x0000002471007c0c */ /* 0x000fe4000bfc6270 */
[C---:B------:R-:W-:Y:S02]  /*1840*/  LOP3.LUT R108, R122.reuse, 0x1c0, RZ, 0xfc, !PT ;  /* 0x000001c07a6c7812 */ /* 0x040fe400078efcff */
[----:B------:R-:W-:-:S03]  /*1850*/  LOP3.LUT R107, R122, 0x1e0, RZ, 0xfc, !PT ;  /* 0x000001e07a6b7812 */ /* 0x000fc600078efcff */
[----:B------:R-:W-:Y:S01]  /*1860*/  @P0 LOP3.LUT R17, R17, 0x4, RZ, 0xfc, !PT ;  /* 0x0000000411110812 */ /* 0x000fe200078efcff */
[----:B------:R-:W5:Y:S01]  /*1870*/  @!P0 LDG.E R14, desc[UR34][R4.64+0x400] ;  /* 0x00040022040e8981 */ /* 0x000f62000c1e1900 */
[----:B------:R-:W-:Y:S02]  /*1880*/  ISETP.GE.AND P0, PT, R112, UR36, PT ;  /* 0x0000002470007c0c */ /* 0x000fe4000bf06270 */
[----:B------:R-:W-:Y:S02]  /*1890*/  ISETP.GE.AND P1, PT, R111, UR36, PT ;  /* 0x000000246f007c0c */ /* 0x000fe4000bf26270 */
[----:B------:R-:W-:Y:S01]  /*18a0*/  ISETP.GE.AND P2, PT, R110, UR36, PT ;  /* 0x000000246e007c0c */ /* 0x000fe2000bf46270 */
[----:B------:R-:W5:Y:S01]  /*18b0*/  @!P6 LDG.E R19, desc[UR34][R4.64+0x480] ;  /* 0x000480220413e981 */ /* 0x000f62000c1e1900 */
[----:B------:R-:W-:Y:S02]  /*18c0*/  ISETP.GE.AND P3, PT, R109, UR36, PT ;  /* 0x000000246d007c0c */ /* 0x000fe4000bf66270 */
[----:B------:R-:W-:-:S02]  /*18d0*/  ISETP.GE.AND P4, PT, R108, UR36, PT ;  /* 0x000000246c007c0c */ /* 0x000fc4000bf86270 */
[----:B------:R-:W-:-:S03]  /*18e0*/  ISETP.GE.AND P5, PT, R107, UR36, PT ;  /* 0x000000246b007c0c */ /* 0x000fc6000bfa6270 */
[----:B------:R-:W5:Y:S04]  /*18f0*/  @!P0 LDG.E R16, desc[UR34][R4.64+0x500] ;  /* 0x0005002204108981 */ /* 0x000f68000c1e1900 */
[----:B------:R-:W5:Y:S04]  /*1900*/  @!P1 LDG.E R21, desc[UR34][R4.64+0x580] ;  /* 0x0005802204159981 */ /* 0x000f68000c1e1900 */
[----:B------:R-:W5:Y:S04]  /*1910*/  @!P2 LDG.E R18, desc[UR34][R4.64+0x600] ;  /* 0x000600220412a981 */ /* 0x000f68000c1e1900 */
[----:B------:R-:W5:Y:S04]  /*1920*/  @!P3 LDG.E R23, desc[UR34][R4.64+0x680] ;  /* 0x000680220417b981 */ /* 0x000f68000c1e1900 */
[----:B------:R-:W5:Y:S04]  /*1930*/  @!P4 LDG.E R20, desc[UR34][R4.64+0x700] ;  /* 0x000700220414c981 */ /* 0x000f68000c1e1900 */
[----:B------:R0:W5:Y:S01]  /*1940*/  @!P5 LDG.E R22, desc[UR34][R4.64+0x780] ;  /* 0x000780220416d981 */ /* 0x000162000c1e1900 */
[----:B------:R-:W1:Y:S01]  /*1950*/  S2R R106, SR_LANEID ;  /* 0x00000000006a7919 */ /* 0x000e620000000000 */
[----:B------:R-:W0:Y:S01]  /*1960*/  S2UR UR10, SR_CgaCtaId ;  /* 0x00000000000a79c3 */ /* 0x000e220000008800 */
[----:B------:R-:W-:Y:S01]  /*1970*/  UMOV UR37, 0x400 ;  /* 0x0000040000257882 */ /* 0x000fe20000000000 */
[----:B------:R-:W-:Y:S01]  /*1980*/  LOP3.LUT R17, R17, 0xfffffffd, RZ, 0xc0, !PT ;  /* 0xfffffffd11117812 */ /* 0x000fe200078ec0ff */
[----:B0-----:R-:W-:Y:S01]  /*1990*/  ULEA UR37, UR10, UR37, 0x18 ;  /* 0x000000250a257291 */ /* 0x001fe2000f8ec0ff */
[----:B-1----:R-:W-:-:S02]  /*19a0*/  IADD3 R7, PT, PT, R7, R106, RZ ;  /* 0x0000006a07077210 */ /* 0x002fc40007ffe0ff */
[----:B------:R-:W-:Y:S02]  /*19b0*/  CS2R R38, SRZ ;  /* 0x0000000000267805 */ /* 0x000fe4000001ff00 */
[----:B------:R-:W-:Y:S02]  /*19c0*/  @P6 LOP3.LUT R17, R17, 0x2, RZ, 0xfc, !PT ;  /* 0x0000000211116812 */ /* 0x000fe400078efcff */
[----:B------:R-:W-:Y:S02]  /*19d0*/  CS2R R40, SRZ ;  /* 0x0000000000287805 */ /* 0x000fe4000001ff00 */
[----:B------:R-:W-:Y:S01]  /*19e0*/  P2R R25, PR, RZ, 0x40 ;  /* 0x00000040ff197803 */ /* 0x000fe20000000000 */
[C---:B------:R-:W-:Y:S01]  /*19f0*/  VIADD R4, R7.reuse, 0x60 ;  /* 0x0000006007047836 */ /* 0x040fe20000000000 */
[C---:B------:R-:W-:Y:S01]  /*1a00*/  LEA.HI.SX32 R105, R7.reuse, R7, 0x1b ;  /* 0x0000000707697211 */ /* 0x040fe200078fdaff */
[----:B------:R-:W-:Y:S01]  /*1a10*/  VIADD R24, R7, 0x20 ;  /* 0x0000002007187836 */ /* 0x000fe20000000000 */
[----:B------:R-:W-:-:S02]  /*1a20*/  CS2R R42, SRZ ;  /* 0x00000000002a7805 */ /* 0x000fc4000001ff00 */
[----:B------:R-:W-:Y:S02]  /*1a30*/  CS2R R44, SRZ ;  /* 0x00000000002c7805 */ /* 0x000fe4000001ff00 */
[-C--:B------:R-:W-:Y:S01]  /*1a40*/  LEA.HI.SX32 R4, R4, R7.reuse, 0x1b ;  /* 0x0000000704047211 */ /* 0x080fe200078fdaff */
[----:B------:R-:W-:Y:S01]  /*1a50*/  VIADD R26, R7, 0x40 ;  /* 0x00000040071a7836 */ /* 0x000fe20000000000 */
[----:B------:R-:W-:Y:S01]  /*1a60*/  LEA R105, R105, UR37, 0x2 ;  /* 0x0000002569697c11 */ /* 0x000fe2000f8e10ff */
[C---:B------:R-:W-:Y:S01]  /*1a70*/  VIADD R28, R7.reuse, 0x80 ;  /* 0x00000080071c7836 */ /* 0x040fe20000000000 */
[-C--:B------:R-:W-:Y:S02]  /*1a80*/  LEA.HI.SX32 R24, R24, R7.reuse, 0x1b ;  /* 0x0000000718187211 */ /* 0x080fe400078fdaff */
[----:B------:R-:W-:Y:S02]  /*1a90*/  CS2R R46, SRZ ;  /* 0x00000000002e7805 */ /* 0x000fe4000001ff00 */
[----:B------:R-:W-:Y:S01]  /*1aa0*/  LEA R102, R4, UR37, 0x2 ;  /* 0x0000002504667c11 */ /* 0x000fe2000f8e10ff */
[C---:B------:R-:W-:Y:S01]  /*1ab0*/  VIADD R4, R7.reuse, 0xc0 ;  /* 0x000000c007047836 */ /* 0x040fe20000000000 */
[-C--:B------:R-:W-:Y:S01]  /*1ac0*/  LEA.HI.SX32 R26, R26, R7.reuse, 0x1b ;  /* 0x000000071a1a7211 */ /* 0x080fe200078fdaff */
[C---:B------:R-:W-:Y:S01]  /*1ad0*/  VIADD R30, R7.reuse, 0xa0 ;  /* 0x000000a0071e7836 */ /* 0x040fe20000000000 */
[----:B------:R-:W-:Y:S01]  /*1ae0*/  LEA R104, R24, UR37, 0x2 ;  /* 0x0000002518687c11 */ /* 0x000fe2000f8e10ff */
[----:B------:R-:W-:Y:S01]  /*1af0*/  VIADD R24, R7, 0x100 ;  /* 0x0000010007187836 */ /* 0x000fe20000000000 */
[----:B------:R-:W-:-:S02]  /*1b00*/  LEA.HI.SX32 R28, R28, R7, 0x1b ;  /* 0x000000071c1c7211 */ /* 0x000fc400078fdaff */
[----:B------:R-:W-:Y:S02]  /*1b10*/  CS2R R48, SRZ ;  /* 0x0000000000307805 */ /* 0x000fe4000001ff00 */
[-C--:B------:R-:W-:Y:S02]  /*1b20*/  LEA.HI.SX32 R4, R4, R7.reuse, 0x1b ;  /* 0x0000000704047211 */ /* 0x080fe400078fdaff */
[----:B------:R-:W-:Y:S02]  /*1b30*/  CS2R R50, SRZ ;  /* 0x0000000000327805 */ /* 0x000fe4000001ff00 */
[----:B------:R-:W-:Y:S01]  /*1b40*/  LEA R103, R26, UR37, 0x2 ;  /* 0x000000251a677c11 */ /* 0x000fe2000f8e10ff */
[C---:B------:R-:W-:Y:S01]  /*1b50*/  VIADD R26, R7.reuse, 0x120 ;  /* 0x00000120071a7836 */ /* 0x040fe20000000000 */
[----:B------:R-:W-:Y:S01]  /*1b60*/  LEA R101, R28, UR37, 0x2 ;  /* 0x000000251c657c11 */ /* 0x000fe2000f8e10ff */
[C---:B------:R-:W-:Y:S01]  /*1b70*/  VIADD R28, R7.reuse, 0x140 ;  /* 0x00000140071c7836 */ /* 0x040fe20000000000 */
[-C--:B------:R-:W-:Y:S01]  /*1b80*/  LEA.HI.SX32 R30, R30, R7.reuse, 0x1b ;  /* 0x000000071e1e7211 */ /* 0x080fe200078fdaff */
[----:B------:R-:W-:Y:S01]  /*1b90*/  IMAD.MOV.U32 R52, RZ, RZ, RZ ;  /* 0x000000ffff347224 */ /* 0x000fe200078e00ff */
[-C--:B------:R-:W-:Y:S01]  /*1ba0*/  LEA.HI.SX32 R24, R24, R7.reuse, 0x1b ;  /* 0x0000000718187211 */ /* 0x080fe200078fdaff */
[----:B------:R-:W-:Y:S01]  /*1bb0*/  IMAD.MOV.U32 R54, RZ, RZ, RZ ;  /* 0x000000ffff367224 */ /* 0x000fe200078e00ff */
[----:B------:R-:W-:Y:S01]  /*1bc0*/  LEA R99, R4, UR37, 0x2 ;  /* 0x0000002504637c11 */ /* 0x000fe2000f8e10ff */
[----:B------:R-:W-:Y:S01]  /*1bd0*/  VIADD R4, R7, 0x160 ;  /* 0x0000016007047836 */ /* 0x000fe20000000000 */
[----:B------:R-:W-:Y:S01]  /*1be0*/  LEA R100, R30, UR37, 0x2 ;  /* 0x000000251e647c11 */ /* 0x000fe2000f8e10ff */
[----:B------:R-:W0:Y:S01]  /*1bf0*/  LDCU.U8 UR10, c[0x0][0x3a8] ;  /* 0x00007500ff0a77ac */ /* 0x000e220008000000 */
[----:B------:R-:W-:-:S02]  /*1c00*/  LEA.HI.SX32 R26, R26, R7, 0x1b ;  /* 0x000000071a1a7211 */ /* 0x000fc400078fdaff */
[----:B------:R-:W-:Y:S01]  /*1c10*/  LEA R97, R24, UR37, 0x2 ;  /* 0x0000002518617c11 */ /* 0x000fe2000f8e10ff */
[----:B------:R-:W-:Y:S01]  /*1c20*/  VIADD R24, R7, 0x1e0 ;  /* 0x000001e007187836 */ /* 0x000fe20000000000 */
[-C--:B------:R-:W-:Y:S02]  /*1c30*/  LEA.HI.SX32 R28, R28, R7.reuse, 0x1b ;  /* 0x000000071c1c7211 */ /* 0x080fe400078fdaff */
[----:B------:R-:W-:Y:S02]  /*1c40*/  LOP3.LUT P6, RZ, R17, 0x4, RZ, 0xc0, !PT ;  /* 0x0000000411ff7812 */ /* 0x000fe400078cc0ff */
[----:B------:R-:W-:Y:S02]  /*1c50*/  LEA.HI.SX32 R4, R4, R7, 0x1b ;  /* 0x0000000704047211 */ /* 0x000fe400078fdaff */
[----:B------:R-:W-:Y:S02]  /*1c60*/  LEA R96, R26, UR37, 0x2 ;  /* 0x000000251a607c11 */ /* 0x000fe4000f8e10ff */
[----:B------:R-:W-:-:S02]  /*1c70*/  LEA R95, R28, UR37, 0x2 ;  /* 0x000000251c5f7c11 */ /* 0x000fc4000f8e10ff */
[----:B------:R-:W-:Y:S02]  /*1c80*/  P2R R27, PR, RZ, 0x40 ;  /* 0x00000040ff1b7803 */ /* 0x000fe40000000000 */
[----:B------:R-:W-:Y:S02]  /*1c90*/  LEA R94, R4, UR37, 0x2 ;  /* 0x00000025045e7c11 */ /* 0x000fe4000f8e10ff */
[----:B------:R-:W-:Y:S02]  /*1ca0*/  LEA.HI.SX32 R24, R24, R7, 0x1b ;  /* 0x0000000718187211 */ /* 0x000fe400078fdaff */
[----:B------:R-:W-:Y:S02]  /*1cb0*/  LOP3.LUT P6, RZ, R17, 0x8, RZ, 0xc0, !PT ;  /* 0x0000000811ff7812 */ /* 0x000fe400078cc0ff */
[----:B------:R-:W-:Y:S02]  /*1cc0*/  LEA R87, R24, UR37, 0x2 ;  /* 0x0000002518577c11 */ /* 0x000fe4000f8e10ff */
[----:B------:R-:W-:-:S02]  /*1cd0*/  P2R R29, PR, RZ, 0x40 ;  /* 0x00000040ff1d7803 */ /* 0x000fc40000000000 */
[----:B------:R-:W-:-:S04]  /*1ce0*/  LOP3.LUT P6, RZ, R17, 0x10, RZ, 0xc0, !PT ;  /* 0x0000001011ff7812 */ /* 0x000fc800078cc0ff */
[----:B------:R-:W-:Y:S02]  /*1cf0*/  P2R R31, PR, RZ, 0x40 ;  /* 0x00000040ff1f7803 */ /* 0x000fe40000000000 */
        /* <DEDUP_REMOVED lines=10> */
[----:B------:R-:W-:Y:S01]  /*1da0*/  LOP3.LUT P6, RZ, R17, 0x400, RZ, 0xc0, !PT ;  /* 0x0000040011ff7812 */ /* 0x000fe200078cc0ff */
[----:B--2---:R1:W-:Y:S02]  /*1db0*/  STS [R105], R6 ;  /* 0x0000000669007388 */ /* 0x0043e40000000800 */
[----:B-1----:R-:W-:-:S04]  /*1dc0*/  IADD3 R6, PT, PT, R7, 0xe0, RZ ;  /* 0x000000e007067810 */ /* 0x002fc80007ffe0ff */
[----:B------:R-:W-:Y:S01]  /*1dd0*/  LEA.HI.SX32 R6, R6, R7, 0x1b ;  /* 0x0000000706067211 */ /* 0x000fe200078fdaff */
[----:B------:R-:W-:Y:S03]  /*1de0*/  STS [R104+0x80], R9 ;  /* 0x0000800968007388 */ /* 0x000fe60000000800 */
[----:B------:R-:W-:Y:S01]  /*1df0*/  LEA R98, R6, UR37, 0x2 ;  /* 0x0000002506627c11 */ /* 0x000fe2000f8e10ff */
[----:B---3--:R1:W-:Y:S01]  /*1e00*/  STS [R103+0x100], R8 ;  /* 0x0001000867007388 */ /* 0x0083e20000000800 */
[----:B------:R-:W-:-:S03]  /*1e10*/  VIADD R6, R7, 0x180 ;  /* 0x0000018007067836 */ /* 0x000fc60000000000 */
[----:B----4-:R-:W-:Y:S04]  /*1e20*/  STS [R102+0x180], R11 ;  /* 0x0001800b66007388 */ /* 0x010fe80000000800 */
[----:B-----5:R2:W-:Y:S01]  /*1e30*/  STS [R101+0x200], R10 ;  /* 0x0002000a65007388 */ /* 0x0205e20000000800 */
[----:B-1----:R-:W-:Y:S01]  /*1e40*/  VIADD R8, R7, 0x1a0 ;  /* 0x000001a007087836 */ /* 0x002fe20000000000 */
[-C--:B------:R-:W-:Y:S02]  /*1e50*/  LEA.HI.SX32 R6, R6, R7.reuse, 0x1b ;  /* 0x0000000706067211 */ /* 0x080fe400078fdaff */
[----:B------:R-:W-:Y:S02]  /*1e60*/  STS [R100+0x280], R13 ;  /* 0x0002800d64007388 */ /* 0x000fe40000000800 */
[----:B------:R-:W-:-:S02]  /*1e70*/  LEA.HI.SX32 R8, R8, R7, 0x1b ;  /* 0x0000000708087211 */ /* 0x000fc400078fdaff */
[----:B--2---:R-:W-:Y:S01]  /*1e80*/  IADD3 R10, PT, PT, R7, 0x1c0, RZ ;  /* 0x000001c0070a7810 */ /* 0x004fe20007ffe0ff */
[----:B------:R-:W-:Y:S01]  /*1e90*/  STS [R99+0x300], R12 ;  /* 0x0003000c63007388 */ /* 0x000fe20000000800 */
[----:B------:R-:W-:Y:S02]  /*1ea0*/  LEA R93, R6, UR37, 0x2 ;  /* 0x00000025065d7c11 */ /* 0x000fe4000f8e10ff */
[----:B------:R-:W-:Y:S01]  /*1eb0*/  LEA.HI.SX32 R10, R10, R7, 0x1b ;  /* 0x000000070a0a7211 */ /* 0x000fe200078fdaff */
[----:B------:R-:W-:Y:S01]  /*1ec0*/  STS [R98+0x380], R15 ;  /* 0x0003800f62007388 */ /* 0x000fe20000000800 */
[----:B------:R-:W-:Y:S02]  /*1ed0*/  LEA R92, R8, UR37, 0x2 ;  /* 0x00000025085c7c11 */ /* 0x000fe4000f8e10ff */
[----:B------:R-:W-:Y:S01]  /*1ee0*/  LEA R91, R10, UR37, 0x2 ;  /* 0x000000250a5b7c11 */ /* 0x000fe2000f8e10ff */
[----:B------:R1:W-:Y:S01]  /*1ef0*/  STS [R97+0x400], R14 ;  /* 0x0004000e61007388 */ /* 0x0003e20000000800 */
[----:B------:R-:W-:-:S03]  /*1f00*/  IMAD R7, R106, 0xf, R7 ;  /* 0x0000000f6a077824 */ /* 0x000fc600078e0207 */
[----:B------:R-:W-:Y:S04]  /*1f10*/  STS [R96+0x480], R19 ;  /* 0x0004801360007388 */ /* 0x000fe80000000800 */
[----:B------:R2:W-:Y:S04]  /*1f20*/  STS [R95+0x500], R16 ;  /* 0x000500105f007388 */ /* 0x0005e80000000800 */
[----:B------:R-:W-:Y:S04]  /*1f30*/  STS [R94+0x580], R21 ;  /* 0x000580155e007388 */ /* 0x000fe80000000800 */
[----:B------:R3:W-:Y:S01]  /*1f40*/  STS [R93+0x600], R18 ;  /* 0x000600125d007388 */ /* 0x0007e20000000800 */
[----:B------:R-:W-:-:S03]  /*1f50*/  VIADD R4, R7, 0x1 ;  /* 0x0000000107047836 */ /* 0x000fc60000000000 */
[----:B------:R-:W-:Y:S01]  /*1f60*/  STS [R92+0x680], R23 ;  /* 0x000680175c007388 */ /* 0x000fe20000000800 */
[----:B------:R-:W-:-:S03]  /*1f70*/  VIADD R6, R7, 0x2 ;  /* 0x0000000207067836 */ /* 0x000fc60000000000 */
[----:B------:R4:W-:Y:S01]  /*1f80*/  STS [R91+0x700], R20 ;  /* 0x000700145b007388 */ /* 0x0009e20000000800 */
[C---:B------:R-:W-:Y:S01]  /*1f90*/  VIADD R8, R7.reuse, 0x3 ;  /* 0x0000000307087836 */ /* 0x040fe20000000000 */
[C---:B-1----:R-:W-:Y:S01]  /*1fa0*/  IADD3 R14, PT, PT, R7.reuse, 0x6, RZ ;  /* 0x00000006070e7810 */ /* 0x042fe20007ffe0ff */
[C---:B------:R-:W-:Y:S01]  /*1fb0*/  VIADD R10, R7.reuse, 0x4 ;  /* 0x00000004070a7836 */ /* 0x040fe20000000000 */
[----:B------:R1:W-:Y:S01]  /*1fc0*/  STS [R87+0x780], R22 ;  /* 0x0007801657007388 */ /* 0x0003e20000000800 */
[C---:B------:R-:W-:Y:S01]  /*1fd0*/  VIADD R12, R7.reuse, 0x5 ;  /* 0x00000005070c7836 */ /* 0x040fe20000000000 */
[C---:B------:R-:W-:Y:S01]  /*1fe0*/  IADD3 R28, PT, PT, R7.reuse, 0xd, RZ ;  /* 0x0000000d071c7810 */ /* 0x040fe20007ffe0ff */
[C---:B--2---:R-:W-:Y:S02]  /*1ff0*/  VIADD R16, R7.reuse, 0x7 ;  /* 0x0000000707107836 */ /* 0x044fe40000000000 */
[C---:B---3--:R-:W-:Y:S02]  /*2000*/  VIADD R18, R7.reuse, 0x8 ;  /* 0x0000000807127836 */ /* 0x048fe40000000000 */
[----:B----4-:R-:W-:-:S02]  /*2010*/  VIADD R20, R7, 0x9 ;  /* 0x0000000907147836 */ /* 0x010fc40000000000 */
[C---:B------:R-:W-:Y:S02]  /*2020*/  VIADD R24, R7.reuse, 0xb ;  /* 0x0000000b07187836 */ /* 0x040fe40000000000 */
[C---:B-1----:R-:W-:Y:S02]  /*2030*/  VIADD R22, R7.reuse, 0xa ;  /* 0x0000000a07167836 */ /* 0x042fe40000000000 */
[C---:B------:R-:W-:Y:S02]  /*2040*/  VIADD R26, R7.reuse, 0xc ;  /* 0x0000000c071a7836 */ /* 0x040fe40000000000 */
[C---:B------:R-:W-:Y:S02]  /*2050*/  VIADD R30, R7.reuse, 0xe ;  /* 0x0000000e071e7836 */ /* 0x040fe40000000000 */
[----:B------:R-:W-:Y:S01]  /*2060*/  VIADD R32, R7, 0xf ;  /* 0x0000000f07207836 */ /* 0x000fe20000000000 */
        /* <DEDUP_REMOVED lines=15> */
[----:B------:R-:W-:Y:S02]  /*2160*/  LEA.HI.SX32 R90, R7, R7, 0x1b ;  /* 0x00000007075a7211 */ /* 0x000fe400078fdaff */
[----:B------:R-:W-:Y:S01]  /*2170*/  LEA R83, R4, UR37, 0x2 ;  /* 0x0000002504537c11 */ /* 0x000fe2000f8e10ff */
[----:B------:R-:W-:Y:S01]  /*2180*/  NOP ;  /* 0x0000000000007918 */ /* 0x000fe20000000000 */
[----:B------:R-:W-:-:S03]  /*2190*/  LEA R90, R90, UR37, 0x2 ;  /* 0x000000255a5a7c11 */ /* 0x000fc6000f8e10ff */
[----:B------:R-:W-:Y:S01]  /*21a0*/  LDS R23, [R83+0x4] ;  /* 0x0000040053177984 */ /* 0x000fe20000000800 */
[----:B------:R-:W-:Y:S02]  /*21b0*/  LEA R86, R6, UR37, 0x2 ;  /* 0x0000002506567c11 */ /* 0x000fe4000f8e10ff */
[----:B------:R-:W-:Y:S02]  /*21c0*/  LEA R81, R8, UR37, 0x2 ;  /* 0x0000002508517c11 */ /* 0x000fe4000f8e10ff */
[----:B------:R-:W-:Y:S02]  /*21d0*/  LEA R82, R10, UR37, 0x2 ;  /* 0x000000250a527c11 */ /* 0x000fe4000f8e10ff */
[----:B------:R-:W-:Y:S01]  /*21e0*/  LEA R79, R12, UR37, 0x2 ;  /* 0x000000250c4f7c11 */ /* 0x000fe2000f8e10ff */
[----:B------:R-:W-:Y:S01]  /*21f0*/  LDS R21, [R81+0xc] ;  /* 0x00000c0051157984 */ /* 0x000fe20000000800 */
[----:B------:R-:W-:Y:S02]  /*2200*/  LEA R80, R14, UR37, 0x2 ;  /* 0x000000250e507c11 */ /* 0x000fe4000f8e10ff */
[----:B------:R-:W-:Y:S01]  /*2210*/  LEA R77, R16, UR37, 0x2 ;  /* 0x00000025104d7c11 */ /* 0x000fe2000f8e10ff */
[----:B------:R-:W-:Y:S01]  /*2220*/  LDS R14, [R86+0x8] ;  /* 0x00000800560e7984 */ /* 0x000fe20000000800 */
[----:B------:R-:W-:-:S02]  /*2230*/  LEA R78, R18, UR37, 0x2 ;  /* 0x00000025124e7c11 */ /* 0x000fc4000f8e10ff */
[----:B------:R-:W-:Y:S01]  /*2240*/  LEA R75, R20, UR37, 0x2 ;  /* 0x00000025144b7c11 */ /* 0x000fe2000f8e10ff */
[----:B------:R-:W-:Y:S01]  /*2250*/  LDS R16, [R90] ;  /* 0x000000005a107984 */ /* 0x000fe20000000800 */
        /* <DEDUP_REMOVED lines=18> */
[----:B------:R-:W-:Y:S06]  /*2380*/  BAR.SYNC.DEFER_BLOCKING 0x0 ;  /* 0x0000000000007b1d */ /* 0x000fec0000010000 */
[----:B------:R-:W2:Y:S01]  /*2390*/  @!P6 LDG.E R38, desc[UR34][R2.64] ;  /* 0x000000220226e981 */ /* 0x000ea2000c1e1900 */
[----:B------:R-:W-:-:S03]  /*23a0*/  ISETP.NE.AND P6, PT, R37, RZ, PT ;  /* 0x000000ff2500720c */ /* 0x000fc60003fc5270 */
[----:B------:R-:W3:Y:S04]  /*23b0*/  @!P0 LDG.E R48, desc[UR34][R2.64+0x500] ;  /* 0x0005002202308981 */ /* 0x000ee8000c1e1900 */
[----:B------:R-:W4:Y:S04]  /*23c0*/  @!P1 LDG.E R49, desc[UR34][R2.64+0x580] ;  /* 0x0005802202319981 */ /* 0x000f28000c1e1900 */
[----:B------:R-:W5:Y:S04]  /*23d0*/  @!P2 LDG.E R50, desc[UR34][R2.64+0x600] ;  /* 0x000600220232a981 */ /* 0x000f68000c1e1900 */
[----:B------:R-:W3:Y:S01]  /*23e0*/  @!P6 LDG.E R39, desc[UR34][R2.64+0x80] ;  /* 0x000080220227e981 */ /* 0x000ee2000c1e1900 */
[----:B------:R-:W-:-:S03]  /*23f0*/  ISETP.NE.AND P6, PT, R36, RZ, PT ;  /* 0x000000ff2400720c */ /* 0x000fc60003fc5270 */
[----:B------:R-:W5:Y:S04]  /*2400*/  @!P3 LDG.E R51, desc[UR34][R2.64+0x680] ;  /* 0x000680220233b981 */ /* 0x000f68000c1e1900 */
[----:B------:R-:W5:Y:S04]  /*2410*/  @!P4 LDG.E R52, desc[UR34][R2.64+0x700] ;  /* 0x000700220234c981 */ /* 0x000f68000c1e1900 */
[----:B------:R-:W5:Y:S04]  /*2420*/  @!P5 LDG.E R54, desc[UR34][R2.64+0x780] ;  /* 0x000780220236d981 */ /* 0x000f68000c1e1900 */
[----:B------:R-:W4:Y:S01]  /*2430*/  @!P6 LDG.E R40, desc[UR34][R2.64+0x100] ;  /* 0x000100220228e981 */ /* 0x000f22000c1e1900 */
[----:B------:R-:W-:-:S13]  /*2440*/  ISETP.NE.AND P6, PT, R35, RZ, PT ;  /* 0x000000ff2300720c */ /* 0x000fda0003fc5270 */
[----:B------:R-:W5:Y:S01]  /*2450*/  @!P6 LDG.E R41, desc[UR34][R2.64+0x180] ;  /* 0x000180220229e981 */ /* 0x000f62000c1e1900 */
        /* <DEDUP_REMOVED lines=12> */
[----:B------:R-:W-:Y:S03]  /*2520*/  BSSY.RECONVERGENT B0, `(.L_x_105) ;  /* 0x0000047000007945 */ /* 0x000fe60003800200 */
[----:B--2---:R-:W-:Y:S04]  /*2530*/  STS [R105], R38 ;  /* 0x0000002669007388 */ /* 0x004fe80000000800 */
        /* <DEDUP_REMOVED lines=18> */
[----:B------:R3:W4:Y:S04]  /*2660*/  LDS R67, [R86+0x8] ;  /* 0x0000080056437984 */ /* 0x0007280000000800 */
[----:B------:R3:W0:Y:S04]  /*2670*/  LDS R66, [R81+0xc] ;  /* 0x00000c0051427984 */ /* 0x0006280000000800 */
[----:B------:R3:W0:Y:S04]  /*2680*/  LDS R65, [R82+0x10] ;  /* 0x0000100052417984 */ /* 0x0006280000000800 */
[----:B------:R3:W0:Y:S04]  /*2690*/  LDS R64, [R79+0x14] ;  /* 0x000014004f407984 */ /* 0x0006280000000800 */
[----:B------:R3:W0:Y:S04]  /*26a0*/  LDS R63, [R80+0x18] ;  /* 0x00001800503f7984 */ /* 0x0006280000000800 */
[----:B------:R3:W0:Y:S04]  /*26b0*/  LDS R62, [R77+0x1c] ;  /* 0x00001c004d3e7984 */ /* 0x0006280000000800 */
[----:B------:R3:W3:Y:S04]  /*26c0*/  LDS R61, [R78+0x20] ;  /* 0x000020004e3d7984 */ /* 0x0006e80000000800 */
[----:B------:R0:W3:Y:S04]  /*26d0*/  LDS R60, [R75+0x24] ;  /* 0x000024004b3c7984 */ /* 0x0000e80000000800 */
[----:B------:R0:W3:Y:S04]  /*26e0*/  LDS R59, [R76+0x28] ;  /* 0x000028004c3b7984 */ /* 0x0000e80000000800 */
[----:B------:R0:W3:Y:S04]  /*26f0*/  LDS R58, [R73+0x2c] ;  /* 0x00002c00493a7984 */ /* 0x0000e80000000800 */
[----:B------:R0:W3:Y:S04]  /*2700*/  LDS R57, [R74+0x30] ;  /* 0x000030004a397984 */ /* 0x0000e80000000800 */
[----:B------:R0:W3:Y:S04]  /*2710*/  LDS R56, [R71+0x34] ;  /* 0x0000340047387984 */ /* 0x0000e80000000800 */
[----:B------:R0:W3:Y:S04]  /*2720*/  LDS R54, [R72+0x38] ;  /* 0x0000380048367984 */ /* 0x0000e80000000800 */
[----:B------:R0:W3:Y:S01]  /*2730*/  LDS R52, [R70+0x3c] ;  /* 0x00003c0046347984 */ /* 0x0000e20000000800 */
[----:B-1----:R-:W-:-:S05]  /*2740*/  FADD.FTZ R69, R69, UR4 ;  /* 0x0000000445457e21 */ /* 0x002fca0008010000 */
[----:B------:R-:W-:-:S04]  /*2750*/  FSETP.GTU.FTZ.AND P6, PT, R69, 20, PT ;  /* 0x41a000004500780b */ /* 0x000fc80003fdc000 */
[----:B0-----:R-:W-:Y:S01]  /*2760*/  ISETP.EQ.OR P6, PT, RZ, UR10, P6 ;  /* 0x0000000aff007c0c */ /* 0x001fe2000b7c2670 */
[----:B--2---:R-:W-:-:S12]  /*2770*/  FADD.FTZ R68, R68, UR4 ;  /* 0x0000000444447e21 */ /* 0x004fd80008010000 */
[----:B----4-:R-:W-:Y:S05]  /*2780*/  @P6 BRA `(.L_x_106) ;  /* 0x0000000000806947 */ /* 0x010fea0003800000 */
[----:B------:R-:W-:Y:S01]  /*2790*/  FMUL.FTZ R69, R69, 1.4426950216293334961 ;  /* 0x3fb8aa3b45457820 */ /* 0x000fe20000410000 */
[----:B------:R-:W-:Y:S01]  /*27a0*/  IMAD.MOV.U32 R25, RZ, RZ, 0x3e800000 ;  /* 0x3e800000ff197424 */ /* 0x000fe200078e00ff */
[----:B------:R-:W-:Y:S01]  /*27b0*/  P2R R22, PR, RZ, 0x1 ;  /* 0x00000001ff167803 */ /* 0x000fe20000000000 */
        /* <DEDUP_REMOVED lines=27> */
[----:B------:R-:W-:Y:S02]  /*2970*/  @P6 FSEL R69, R69, -RZ, P0 ;  /* 0x800000ff45456208 */ /* 0x000fe40000000000 */
[----:B------:R-:W-:-:S13]  /*2980*/  ISETP.NE.AND P0, PT, R22, RZ, PT ;  /* 0x000000ff1600720c */ /* 0x000fda0003f05270 */
.L_x_106:
[----:B------:R-:W-:Y:S05]  /*2990*/  BSYNC.RECONVERGENT B0 ;  /* 0x0000000000007941 */ /* 0x000fea0003800200 */
.L_x_105:
[----:B------:R-:W-:Y:S01]  /*29a0*/  FSETP.GTU.FTZ.AND P6, PT, R68, 20, PT ;  /* 0x41a000004400780b */ /* 0x000fe20003fdc000 */
[----:B------:R-:W-:Y:S01]  /*29b0*/  BSSY.RECONVERGENT B0, `(.L_x_107) ;  /* 0x0000024000007945 */ /* 0x000fe20003800200 */
[----:B------:R-:W-:Y:S02]  /*29c0*/  FADD.FTZ R67, R67, UR4 ;  /* 0x0000000443437e21 */ /* 0x000fe40008010000 */
[----:B------:R-:W-:-:S13]  /*29d0*/  ISETP.EQ.OR P6, PT, RZ, UR10, P6 ;  /* 0x0000000aff007c0c */ /* 0x000fda000b7c2670 */
[----:B------:R-:W-:Y:S05]  /*29e0*/  @P6 BRA `(.L_x_108) ;  /* 0x0000000000806947 */ /* 0x000fea0003800000 */
        /* <DEDUP_REMOVED lines=30> */
[----:B------:R-:W-:Y:S02]  /*2bd0*/  @P6 FSEL R68, R68, -RZ, P0 ;  /* 0x800000ff44446208 */ /* 0x000fe40000000000 */
[----:B------:R-:W-:-:S13]  /*2be0*/  ISETP.NE.AND P0, PT, R22, RZ, PT ;  /* 0x000000ff1600720c */ /* 0x000fda0003f05270 */
.L_x_108:
[----:B------:R-:W-:Y:S05]  /*2bf0*/  BSYNC.RECONVERGENT B0 ;  /* 0x0000000000007941 */ /* 0x000fea0003800200 */
.L_x_107:
        /* <DEDUP_REMOVED lines=37> */
.L_x_110:
[----:B------:R-:W-:Y:S05]  /*2e50*/  BSYNC.RECONVERGENT B0 ;  /* 0x0000000000007941 */ /* 0x000fea0003800200 */
.L_x_109:
[----:B------:R-:W-:Y:S01]  /*2e60*/  FSETP.GTU.FTZ.AND P6, PT, R66, 20, PT ;  /* 0x41a000004200780b */ /* 0x000fe20003fdc000 */
[----:B------:R-:W-:Y:S01]  /*2e70*/  BSSY.RECONVERGENT B0, `(.L_x_111) ;  /* 0x0000024000007945 */ /* 0x000fe20003800200 */
[----:B------:R-:W-:Y:S02]  /*2e80*/  FADD.FTZ R65, R65, UR4 ;  /* 0x0000000441417e21 */ /* 0x000fe40008010000 */
[----:B------:R-:W-:-:S13]  /*2e90*/  ISETP.EQ.OR P6, PT, RZ, UR10, P6 ;  /* 0x0000000aff007c0c */ /* 0x000fda000b7c2670 */
[----:B------:R-:W-:Y:S05]  /*2ea0*/  @P6 BRA `(.L_x_112) ;  /* 0x0000000000806947 */ /* 0x000fea0003800000 */
[----:B------:R-:W-:Y:S01]  /*2eb0*/  FMUL.FTZ R66, R66, 1.4426950216293334961 ;  /* 0x3fb8aa3b42427820 */ /* 0x000fe20000410000 */
[----:B------:R-:W-:Y:S02]  /*2ec0*/  HFMA2 R27, -RZ, RZ, 1.625, 0 ;  /* 0x3e800000ff1b7431 */ /* 0x000fe400000001ff */
[----:B------:R-:W-:Y:S01]  /*2ed0*/  IMAD.MOV.U32 R20, RZ, RZ, 0x3d39bf78 ;  /* 0x3d39bf78ff147424 */ /* 0x000fe200078e00ff */
[----:B------:R-:W-:Y:S01]  /*2ee0*/  P2R R22, PR, RZ, 0x1 ;  /* 0x00000001ff167803 */ /* 0x000fe20000000000 */
        /* <DEDUP_REMOVED lines=28> */
.L_x_112:
[----:B------:R-:W-:Y:S05]  /*30b0*/  BSYNC.RECONVERGENT B0 ;  /* 0x0000000000007941 */ /* 0x000fea0003800200 */
.L_x_111:
[----:B------:R-:W-:Y:S01]  /*30c0*/  FSETP.GTU.FTZ.AND P6, PT, R65, 20, PT ;  /* 0x41a000004100780b */ /* 0x000fe20003fdc000 */
[----:B------:R-:W-:Y:S01]  /*30d0*/  BSSY.RECONVERGENT B0, `(.L_x_113) ;  /* 0x0000024000007945 */ /* 0x000fe20003800200 */
[----:B------:R-:W-:Y:S02]  /*30e0*/  FADD.FTZ R64, R64, UR4 ;  /* 0x0000000440407e21 */ /* 0x000fe40008010000 */
[----:B------:R-:W-:-:S13]  /*30f0*/  ISETP.EQ.OR P6, PT, RZ, UR10, P6 ;  /* 0x0000000aff007c0c */ /* 0x000fda000b7c2670 */
[----:B------:R-:W-:Y:S05]  /*3100*/  @P6 BRA `(.L_x_114) ;  /* 0x0000000000806947 */ /* 0x000fea0003800000 */
[----:B------:R-:W-:Y:S01]  /*3110*/  FMUL.FTZ R65, R65, 1.4426950216293334961 ;  /* 0x3fb8aa3b41417820 */ /* 0x000fe20000410000 */
[----:B------:R-:W-:Y:S01]  /*3120*/  IMAD.MOV.U32 R27, RZ, RZ, 0x3e800000 ;  /* 0x3e800000ff1b7424 */ /* 0x000fe200078e00ff */
[----:B------:R-:W-:Y:S02]  /*3130*/  MOV R20, 0x3d39bf78 ;  /* 0x3d39bf7800147802 */ /* 0x000fe40000000f00 */
[----:B------:R-:W0:Y:S01]  /*3140*/  MUFU.EX2 R25, R65 ;  /* 0x0000004100197308 */ /* 0x000e220000000800 */
[----:B------:R-:W-:Y:S01]  /*3150*/  P2R R22, PR, RZ, 0x1 ;  /* 0x00000001ff167803 */ /* 0x000fe20000000000 */
        /* <DEDUP_REMOVED lines=27> */
.L_x_114:
[----:B------:R-:W-:Y:S05]  /*3310*/  BSYNC.RECONVERGENT B0 ;  /* 0x0000000000007941 */ /* 0x000fea0003800200 */
.L_x_113:
        /* <DEDUP_REMOVED lines=37> */
.L_x_116:
[----:B------:R-:W-:Y:S05]  /*3570*/  BSYNC.RECONVERGENT B0 ;  /* 0x0000000000007941 */ /* 0x000fea0003800200 */
.L_x_115:
        /* <DEDUP_REMOVED lines=37> */
.L_x_118:
[----:B------:R-:W-:Y:S05]  /*37d0*/  BSYNC.RECONVERGENT B0 ;  /* 0x0000000000007941 */ /* 0x000fea0003800200 */
.L_x_117:
[----:B------:R-:W-:Y:S01]  /*37e0*/  FSETP.GTU.FTZ.AND P6, PT, R62, 20, PT ;  /* 0x41a000003e00780b */ /* 0x000fe20003fdc000 */
[----:B------:R-:W-:Y:S01]  /*37f0*/  BSSY.RECONVERGENT B0, `(.L_x_119) ;  /* 0x0000024000007945 */ /* 0x000fe20003800200 */
[----:B---3--:R-:W-:Y:S02]  /*3800*/  FADD.FTZ R61, R61, UR4 ;  /* 0x000000043d3d7e21 */ /* 0x008fe40008010000 */
        /* <DEDUP_REMOVED lines=34> */
.L_x_120:
[----:B------:R-:W-:Y:S05]  /*3a30*/  BSYNC.RECONVERGENT B0 ;  /* 0x0000000000007941 */ /* 0x000fea0003800200 */
.L_x_119:
        /* <DEDUP_REMOVED lines=37> */
.L_x_122:
[----:B------:R-:W-:Y:S05]  /*3c90*/  BSYNC.RECONVERGENT B0 ;  /* 0x0000000000007941 */ /* 0x000fea0003800200 */
.L_x_121:
        /* <DEDUP_REMOVED lines=37> */
.L_x_124:
[----:B------:R-:W-:Y:S05]  /*3ef0*/  BSYNC.RECONVERGENT B0 ;  /* 0x0000000000007941 */ /* 0x000fea0003800200 */
.L_x_123:
        /* <DEDUP_REMOVED lines=37> */
.L_x_126:
[----:B------:R-:W-:Y:S05]  /*4150*/  BSYNC.RECONVERGENT B0 ;  /* 0x0000000000007941 */ /* 0x000fea0003800200 */
.L_x_125:
        /* <DEDUP_REMOVED lines=37> */
.L_x_128:
[----:B------:R-:W-:Y:S05]  /*43b0*/  BSYNC.RECONVERGENT B0 ;  /* 0x0000000000007941 */ /* 0x000fea0003800200 */
.L_x_127:
        /* <DEDUP_REMOVED lines=37> */
.L_x_130:
[----:B------:R-:W-:Y:S05]  /*4610*/  BSYNC.RECONVERGENT B0 ;  /* 0x0000000000007941 */ /* 0x000fea0003800200 */
.L_x_129:
        /* <DEDUP_REMOVED lines=37> */
.L_x_132:
[----:B------:R-:W-:Y:S05]  /*4870*/  BSYNC.RECONVERGENT B0 ;  /* 0x0000000000007941 */ /* 0x000fea0003800200 */
.L_x_131:
        /* <DEDUP_REMOVED lines=37> */
.L_x_134:
[----:B------:R-:W-:Y:S05]  /*4ad0*/  BSYNC.RECONVERGENT B0 ;  /* 0x0000000000007941 */ /* 0x000fea0003800200 */
.L_x_133:
[----:B------:R-:W-:Y:S01]  /*4ae0*/  FSETP.GTU.FTZ.AND P6, PT, R52, 20, PT ;  /* 0x41a000003400780b */ /* 0x000fe20003fdc000 */
[----:B------:R-:W-:Y:S01]  /*4af0*/  BSSY.RECONVERGENT B0, `(.L_x_135) ;  /* 0x0000026000007945 */ /* 0x000fe20003800200 */
[----:B------:R-:W-:Y:S01]  /*4b00*/  FMUL.FTZ R45, R16, UR5 ;  /* 0x00000005102d7c20 */ /* 0x000fe20008410000 */
[----:B------:R-:W-:Y:S01]  /*4b10*/  FMUL.FTZ R38, R23, UR5 ;  /* 0x0000000517267c20 */ /* 0x000fe20008410000 */
[----:B------:R-:W-:Y:S01]  /*4b20*/  ISETP.EQ.OR P6, PT, RZ, UR10, P6 ;  /* 0x0000000aff007c0c */ /* 0x000fe2000b7c2670 */
[----:B------:R-:W-:-:S12]  /*4b30*/  FMUL.FTZ R39, R14, UR5 ;  /* 0x000000050e277c20 */ /* 0x000fd80008410000 */
        /* <DEDUP_REMOVED lines=33> */
.L_x_136:
[----:B------:R-:W-:Y:S05]  /*4d50*/  BSYNC.RECONVERGENT B0 ;  /* 0x0000000000007941 */ /* 0x000fea0003800200 */
.L_x_135:
        /* <DEDUP_REMOVED lines=19> */
[----:B------:R-:W-:Y:S01]  /*4e90*/  LOP3.LUT P2, RZ, R17, 0x400, RZ, 0xc0, !PT ;  /* 0x0000040011ff7812 */ /* 0x000fe2000784c0ff */
[----:B------:R-:W-:Y:S01]  /*4ea0*/  FMUL.FTZ R32, R23, R68 ;  /* 0x0000004417207220 */ /* 0x000fe20000410000 */
[----:B------:R-:W-:Y:S01]  /*4eb0*/  IADD3 R0, P0, PT, R0, 0x400, RZ ;  /* 0x0000040000007810 */ /* 0x000fe20007f1e0ff */
[----:B------:R-:W1:Y:S01]  /*4ec0*/  LDCU.64 UR12, c[0x0][0x470] ;  /* 0x00008e00ff0c77ac */ /* 0x000e620008000a00 */
[----:B------:R-:W-:Y:S01]  /*4ed0*/  LOP3.LUT R17, R17, 0xfffff7ff, RZ, 0xc0, !PT ;  /* 0xfffff7ff11117812 */ /* 0x000fe200078ec0ff */
[----:B------:R-:W-:Y:S01]  /*4ee0*/  FMUL.FTZ R30, R21, R66 ;  /* 0x00000042151e7220 */ /* 0x000fe20000410000 */
[----:B------:R-:W-:Y:S01]  /*4ef0*/  IADD3 R164, P1, PT, R0, UR28, RZ ;  /* 0x0000001c00a47c10 */ /* 0x000fe2000ff3e0ff */
[----:B------:R-:W2:Y:S01]  /*4f00*/  LDCU.64 UR38, c[0x0][0x3f0] ;  /* 0x00007e00ff2677ac */ /* 0x000ea20008000a00 */
[----:B------:R-:W-:-:S02]  /*4f10*/  IMAD.X R161, RZ, RZ, RZ, P0 ;  /* 0x000000ffffa17224 */ /* 0x000fc400000e06ff */
[----:B------:R-:W-:Y:S01]  /*4f20*/  FMUL.FTZ R33, R16, R69 ;  /* 0x0000004510217220 */ /* 0x000fe20000410000 */
[----:B------:R-:W-:Y:S01]  /*4f30*/  FMUL.FTZ R31, R14, R67 ;  /* 0x000000430e1f7220 */ /* 0x000fe20000410000 */
[----:B------:R-:W3:Y:S01]  /*4f40*/  LDCU.64 UR40, c[0x0][0x3d0] ;  /* 0x00007a00ff2877ac */ /* 0x000ee20008000a00 */
[----:B------:R-:W-:Y:S01]  /*4f50*/  FMUL.FTZ R29, R12, R65 ;  /* 0x000000410c1d7220 */ /* 0x000fe20000410000 */
[----:B------:R-:W-:Y:S01]  /*4f60*/  @P2 LOP3.LUT R17, R17, 0x800, RZ, 0xfc, !PT ;  /* 0x0000080011112812 */ /* 0x000fe200078efcff */
[----:B------:R-:W-:Y:S01]  /*4f70*/  FMUL.FTZ R28, R15, R64 ;  /* 0x000000400f1c7220 */ /* 0x000fe20000410000 */
[----:B------:R-:W-:Y:S01]  /*4f80*/  IADD3 R160, P2, PT, R0, UR30, RZ ;  /* 0x0000001e00a07c10 */ /* 0x000fe2000ff5e0ff */
[----:B------:R-:W-:Y:S01]  /*4f90*/  FMUL.FTZ R27, R10, R63 ;  /* 0x0000003f0a1b7220 */ /* 0x000fe20000410000 */
[----:B------:R-:W-:Y:S01]  /*4fa0*/  IADD3.X R165, PT, PT, R161, UR29, RZ, P1, !PT ;  /* 0x0000001da1a57c10 */ /* 0x000fe20008ffe4ff */
[----:B------:R-:W-:Y:S01]  /*4fb0*/  FMUL.FTZ R26, R13, R62 ;  /* 0x0000003e0d1a7220 */ /* 0x000fe20000410000 */
[----:B------:R-:W-:Y:S01]  /*4fc0*/  FMUL.FTZ R25, R8, R61 ;  /* 0x0000003d08197220 */ /* 0x000fe20000410000 */
[----:B------:R-:W-:Y:S01]  /*4fd0*/  FMUL.FTZ R24, R11, R60 ;  /* 0x0000003c0b187220 */ /* 0x000fe20000410000 */
[----:B------:R-:W-:Y:S01]  /*4fe0*/  FMUL.FTZ R23, R6, R59 ;  /* 0x0000003b06177220 */ /* 0x000fe20000410000 */
[----:B0-----:R-:W-:Y:S01]  /*4ff0*/  UIMAD.WIDE.U32 UR48, UR11, UR16, URZ ;  /* 0x000000100b3072a5 */ /* 0x001fe2000f8e00ff */
[----:B------:R-:W-:Y:S01]  /*5000*/  FMUL.FTZ R22, R9, R58 ;  /* 0x0000003a09167220 */ /* 0x000fe20000410000 */
[----:B------:R-:W-:Y:S01]  /*5010*/  FMUL.FTZ R21, R4, R57 ;  /* 0x0000003904157220 */ /* 0x000fe20000410000 */
[----:B------:R-:W-:Y:S01]  /*5020*/  FMUL.FTZ R20, R7, R56 ;  /* 0x0000003807147220 */ /* 0x000fe20000410000 */
[----:B------:R-:W-:Y:S01]  /*5030*/  UIMAD UR17, UR11, UR17, UR49 ;  /* 0x000000110b1172a4 */ /* 0x000fe2000f8e0231 */
[----:B------:R-:W-:Y:S01]  /*5040*/  FMUL.FTZ R19, R19, R54 ;  /* 0x0000003613137220 */ /* 0x000fe20000410000 */
[----:B-1----:R-:W-:Y:S01]  /*5050*/  ULEA UR46, UP0, UR48, UR12, 0x2 ;  /* 0x0000000c302e7291 */ /* 0x002fe2000f8010ff */
[----:B------:R-:W-:Y:S01]  /*5060*/  FMUL.FTZ R18, R5, R52 ;  /* 0x0000003405127220 */ /* 0x000fe20000410000 */
[----:B------:R-:W-:Y:S01]  /*5070*/  IADD3.X R161, PT, PT, R161, UR31, RZ, P2, !PT ;  /* 0x0000001fa1a17c10 */ /* 0x000fe200097fe4ff */
[----:B------:R-:W-:-:S02]  /*5080*/  UIADD3 UR47, UPT, UPT, UR37, 0x4240, URZ ;  /* 0x00004240252f7890 */ /* 0x000fc4000fffe0ff */
[----:B------:R-:W-:Y:S02]  /*5090*/  ULEA.HI.X UR48, UR48, UR13, UR17, 0x2, UP0 ;  /* 0x0000000d30307291 */ /* 0x000fe400080f1411 */
[----:B------:R-:W-:Y:S02]  /*50a0*/  UIADD3 UR49, UPT, UPT, -UR10, URZ, URZ ;  /* 0x000000ff0a317290 */ /* 0x000fe4000fffe1ff */
[----:B------:R-:W0:Y:S01]  /*50b0*/  LDCU.64 UR16, c[0x0][0x460] ;  /* 0x00008c00ff1077ac */ /* 0x000e220008000a00 */
[----:B------:R-:W1:Y:S01]  /*50c0*/  LDCU UR51, c[0x0][0x3ac] ;  /* 0x00007580ff3377ac */ /* 0x000e620008000800 */
[----:B------:R-:W4:Y:S01]  /*50d0*/  LDCU.64 UR42, c[0x0][0x450] ;  /* 0x00008a00ff2a77ac */ /* 0x000f220008000a00 */
[----:B------:R-:W1:Y:S01]  /*50e0*/  LDCU.64 UR44, c[0x0][0x460] ;  /* 0x00008c00ff2c77ac */ /* 0x000e620008000a00 */
[----:B------:R-:W-:Y:S02]  /*50f0*/  USHF.L.U64.HI UR19, UR18, 0x2, UR19 ;  /* 0x0000000212137899 */ /* 0x000fe40008010213 */
[----:B0-----:R-:W-:-:S02]  /*5100*/  USHF.L.U64.HI UR17, UR16, 0x2, UR17 ;  /* 0x0000000210117899 */ /* 0x001fc40008010211 */
[----:B--2---:R-:W-:Y:S02]  /*5110*/  USHF.L.U64.HI UR39, UR38, 0x2, UR39 ;  /* 0x0000000226277899 */ /* 0x004fe40008010227 */
[----:B---3--:R-:W-:Y:S01]  /*5120*/  USHF.L.U64.HI UR41, UR40, 0x2, UR41 ;  /* 0x0000000228297899 */ /* 0x008fe20008010229 */
[----:B------:R-:W-:Y:S01]  /*5130*/  UMOV UR12, URZ ;  /* 0x000000ff000c7c82 */ /* 0x000fe20008000000 */
[----:B------:R-:W-:Y:S01]  /*5140*/  UMOV UR13, URZ ;  /* 0x000000ff000d7c82 */ /* 0x000fe20008000000 */
[----:B------:R-:W-:Y:S01]  /*5150*/  UMOV UR14, URZ ;  /* 0x000000ff000e7c82 */ /* 0x000fe20008000000 */
[----:B-1--4-:R-:W-:-:S08]  /*5160*/  UMOV UR15, URZ ;  /* 0x000000ff000f7c82 */ /* 0x012fd00008000000 */
.L_x_147:
[C---:B------:R-:W-:Y:S02]  /*5170*/  LOP3.LUT R121, R122.reuse, 0x20, RZ, 0xfc, !PT ;  /* 0x000000207a797812 */ /* 0x040fe400078efcff */
[----:B------:R-:W-:Y:S02]  /*5180*/  CS2R R8, SRZ ;  /* 0x0000000000087805 */ /* 0x000fe4000001ff00 */
[----:B------:R-:W-:Y:S02]  /*5190*/  LOP3.LUT R120, R122, 0x40, RZ, 0xfc, !PT ;  /* 0x000000407a787812 */ /* 0x000fe400078efcff */
[----:B------:R-:W-:Y:S02]  /*51a0*/  CS2R R10, SRZ ;  /* 0x00000000000a7805 */ /* 0x000fe4000001ff00 */
[----:B------:R-:W-:Y:S02]  /*51b0*/  ISETP.GE.AND P5, PT, R121, UR36, PT ;  /* 0x0000002479007c0c */ /* 0x000fe4000bfa6270 */
[----:B------:R-:W-:-:S02]  /*51c0*/  CS2R R12, SRZ ;  /* 0x00000000000c7805 */ /* 0x000fc4000001ff00 */
[C---:B------:R-:W-:Y:S02]  /*51d0*/  LOP3.LUT P6, RZ, R17.reuse, 0x800, RZ, 0xc0, !PT ;  /* 0x0000080011ff7812 */ /* 0x040fe400078cc0ff */
[----:B------:R-:W-:Y:S02]  /*51e0*/  CS2R R6, SRZ ;  /* 0x0000000000067805 */ /* 0x000fe4000001ff00 */
[----:B------:R-:W-:Y:S01]  /*51f0*/  ISETP.GE.AND P4, PT, R120, UR36, PT ;  /* 0x0000002478007c0c */ /* 0x000fe2000bf86270 */
[----:B------:R-:W-:Y:S01]  /*5200*/  IMAD.MOV.U32 R0, RZ, RZ, RZ ;  /* 0x000000ffff007224 */ /* 0x000fe200078e00ff */
[----:B------:R-:W-:Y:S02]  /*5210*/  LOP3.LUT R17, R17, 0xfffffdff, RZ, 0xc0, !PT ;  /* 0xfffffdff11117812 */ /* 0x000fe400078ec0ff */
[----:B------:R-:W-:Y:S02]  /*5220*/  CS2R R4, SRZ ;  /* 0x0000000000047805 */ /* 0x000fe4000001ff00 */
[----:B------:R-:W-:-:S02]  /*5230*/  LOP3.LUT R119, R122, 0x60, RZ, 0xfc, !PT ;  /* 0x000000607a777812 */ /* 0x000fc400078efcff */
[----:B------:R-:W-:Y:S02]  /*5240*/  CS2R R14, SRZ ;  /* 0x00000000000e7805 */ /* 0x000fe4000001ff00 */
[----:B------:R-:W-:Y:S01]  /*5250*/  LOP3.LUT R118, R122, 0x80, RZ, 0xfc, !PT ;  /* 0x000000807a767812 */ /* 0x000fe200078efcff */
[----:B------:R-:W-:Y:S01]  /*5260*/  IMAD.MOV.U32 R125, RZ, RZ, RZ ;  /* 0x000000ffff7d7224 */ /* 0x000fe200078e00ff */
[----:B------:R-:W-:Y:S01]  /*5270*/  ISETP.GE.AND P3, PT, R119, UR36, PT ;  /* 0x0000002477007c0c */ /* 0x000fe2000bf66270 */
[----:B------:R-:W2:Y:S01]  /*5280*/  @!P5 LDG.E R5, desc[UR34][R160.64+-0x380] ;  /* 0xfffc8022a005d981 */ /* 0x000ea2000c1e1900 */
[----:B------:R-:W-:Y:S01]  /*5290*/  @P5 LOP3.LUT R17, R17, 0x200, RZ, 0xfc, !PT ;  /* 0x0000020011115812 */ /* 0x000fe200078efcff */
[----:B------:R-:W-:Y:S01]  /*52a0*/  IMAD.MOV.U32 R126, RZ, RZ, RZ ;  /* 0x000000ffff7e7224 */ /* 0x000fe200078e00ff */
[----:B------:R-:W-:Y:S01]  /*52b0*/  ISETP.GE.AND P2, PT, R118, UR36, PT ;  /* 0x0000002476007c0c */ /* 0x000fe2000bf46270 */
[----:B------:R-:W3:Y:S01]  /*52c0*/  @!P6 LDG.E R0, desc[UR34][R160.64+-0x400] ;  /* 0xfffc0022a000e981 */ /* 0x000ee2000c1e1900 */
[----:B------:R-:W-:Y:S01]  /*52d0*/  LOP3.LUT R17, R17, 0xfffffeff, RZ, 0xc0, !PT ;  /* 0xfffffeff11117812 */ /* 0x000fe200078ec0ff */
[----:B------:R-:W-:Y:S01]  /*52e0*/  IMAD.MOV.U32 R128, RZ, RZ, RZ ;  /* 0x000000ffff807224 */ /* 0x000fe200078e00ff */
[----:B------:R-:W-:Y:S01]  /*52f0*/  LOP3.LUT R117, R122, 0xa0, RZ, 0xfc, !PT ;  /* 0x000000a07a757812 */ /* 0x000fe200078efcff */
[----:B------:R-:W4:Y:S01]  /*5300*/  @!P4 LDG.E R4, desc[UR34][R160.64+-0x300] ;  /* 0xfffd0022a004c981 */ /* 0x000f22000c1e1900 */
[----:B------:R-:W-:-:S02]  /*5310*/  @P4 LOP3.LUT R17, R17, 0x100, RZ, 0xfc, !PT ;  /* 0x0000010011114812 */ /* 0x000fc400078efcff */
[----:B------:R-:W-:Y:S01]  /*5320*/  ISETP.GE.AND P1, PT, R117, UR36, PT ;  /* 0x0000002475007c0c */ /* 0x000fe2000bf26270 */
[----:B------:R-:W5:Y:S01]  /*5330*/  @!P3 LDG.E R7, desc[UR34][R160.64+-0x280] ;  /* 0xfffd8022a007b981 */ /* 0x000f62000c1e1900 */
[----:B------:R-:W-:Y:S02]  /*5340*/  LOP3.LUT R17, R17, 0xffffff7f, RZ, 0xc0, !PT ;  /* 0xffffff7f11117812 */ /* 0x000fe400078ec0ff */
[----:B------:R-:W-:Y:S01]  /*5350*/  LOP3.LUT R116, R122, 0xc0, RZ, 0xfc, !PT ;  /* 0x000000c07a747812 */ /* 0x000fe200078efcff */
[----:B------:R-:W5:Y:S01]  /*5360*/  @!P2 LDG.E R6, desc[UR34][R160.64+-0x200] ;  /* 0xfffe0022a006a981 */ /* 0x000f62000c1e1900 */
[----:B------:R-:W-:Y:S02]  /*5370*/  @P3 LOP3.LUT R17, R17, 0x80, RZ, 0xfc, !PT ;  /* 0x0000008011113812 */ /* 0x000fe400078efcff */
[----:B------:R-:W-:Y:S02]  /*5380*/  ISETP.GE.AND P0, PT, R116, UR36, PT ;  /* 0x0000002474007c0c */ /* 0x000fe4000bf06270 */
[----:B------:R-:W-:-:S02]  /*5390*/  LOP3.LUT R17, R17, 0xffffffbf, RZ, 0xc0, !PT ;  /* 0xffffffbf11117812 */ /* 0x000fc400078ec0ff */
[C---:B------:R-:W-:Y:S01]  /*53a0*/  LOP3.LUT R115, R122.reuse, 0xe0, RZ, 0xfc, !PT ;  /* 0x000000e07a737812 */ /* 0x040fe200078efcff */
[----:B------:R-:W5:Y:S01]  /*53b0*/  @!P1 LDG.E R9, desc[UR34][R160.64+-0x180] ;  /* 0xfffe8022a0099981 */ /* 0x000f62000c1e1900 */
[----:B------:R-:W-:Y:S02]  /*53c0*/  @P2 LOP3.LUT R17, R17, 0x40, RZ, 0xfc, !PT ;  /* 0x0000004011112812 */ /* 0x000fe400078efcff */
[C---:B------:R-:W-:Y:S02]  /*53d0*/  LOP3.LUT R114, R122.reuse, 0x100, RZ, 0xfc, !PT ;  /* 0x000001007a727812 */ /* 0x040fe400078efcff */
[----:B------:R-:W-:Y:S02]  /*53e0*/  LOP3.LUT R17, R17, 0xffffffdf, RZ, 0xc0, !PT ;  /* 0xffffffdf11117812 */ /* 0x000fe400078ec0ff */
[----:B------:R-:W-:Y:S01]  /*53f0*/  LOP3.LUT R113, R122, 0x120, RZ, 0xfc, !PT ;  /* 0x000001207a717812 */ /* 0x000fe200078efcff */
[----:B------:R-:W5:Y:S01]  /*5400*/  @!P0 LDG.E R8, desc[UR34][R160.64+-0x100] ;  /* 0xffff0022a0088981 */ /* 0x000f62000c1e1900 */
[----:B------:R-:W-:-:S02]  /*5410*/  @P1 LOP3.LUT R17, R17, 0x20, RZ, 0xfc, !PT ;  /* 0x0000002011111812 */ /* 0x000fc400078efcff */
[C---:B------:R-:W-:Y:S02]  /*5420*/  LOP3.LUT R112, R122.reuse, 0x140, RZ, 0xfc, !PT ;  /* 0x000001407a707812 */ /* 0x040fe400078efcff */
[----:B------:R-:W-:Y:S02]  /*5430*/  LOP3.LUT R17, R17, 0xffffffef, RZ, 0xc0, !PT ;  /* 0xffffffef11117812 */ /* 0x000fe400078ec0ff */
[----:B------:R-:W-:Y:S02]  /*5440*/  LOP3.LUT R111, R122, 0x160, RZ, 0xfc, !PT ;  /* 0x000001607a6f7812 */ /* 0x000fe400078efcff */
[----:B------:R-:W-:Y:S02]  /*5450*/  @P0 LOP3.LUT R17, R17, 0x10, RZ, 0xfc, !PT ;  /* 0x0000001011110812 */ /* 0x000fe400078efcff */
[----:B------:R-:W-:Y:S02]  /*5460*/  ISETP.GE.AND P0, PT, R115, UR36, PT ;  /* 0x0000002473007c0c */ /* 0x000fe4000bf06270 */
[----:B------:R-:W-:-:S02]  /*5470*/  LOP3.LUT R17, R17, 0xfffffff7, RZ, 0xc0, !PT ;  /* 0xfffffff711117812 */ /* 0x000fc400078ec0ff */
[C---:B------:R-:W-:Y:S02]  /*5480*/  LOP3.LUT R110, R122.reuse, 0x180, RZ, 0xfc, !PT ;  /* 0x000001807a6e7812 */ /* 0x040fe400078efcff */
[C---:B------:R-:W-:Y:S02]  /*5490*/  LOP3.LUT R109, R122.reuse, 0x1a0, RZ, 0xfc, !PT ;  /* 0x000001a07a6d7812 */ /* 0x040fe400078efcff */
[C---:B------:R-:W-:Y:S02]  /*54a0*/  LOP3.LUT R108, R122.reuse, 0x1c0, RZ, 0xfc, !PT ;  /* 0x000001c07a6c7812 */ /* 0x040fe400078efcff */
[----:B------:R-:W-:-:S03]  /*54b0*/  LOP3.LUT R107, R122, 0x1e0, RZ, 0xfc, !PT ;  /* 0x000001e07a6b7812 */ /* 0x000fc600078efcff */
[----:B------:R-:W-:Y:S01]  /*54c0*/  @P0 LOP3.LUT R17, R17, 0x8, RZ, 0xfc, !PT ;  /* 0x0000000811110812 */ /* 0x000fe200078efcff */
[----:B------:R-:W5:Y:S01]  /*54d0*/  @!P0 LDG.E R11, desc[UR34][R160.64+-0x80] ;  /* 0xffff8022a00b8981 */ /* 0x000f62000c1e1900 */
[----:B------:R-:W-:Y:S02]  /*54e0*/  ISETP.GE.AND P0, PT, R114, UR36, PT ;  /* 0x0000002472007c0c */ /* 0x000fe4000bf06270 */
[----:B------:R-:W-:-:S11]  /*54f0*/  LOP3.LUT R17, R17, 0xfffffffb, RZ, 0xc0, !PT ;  /* 0xfffffffb11117812 */ /* 0x000fd600078ec0ff */
[----:B------:R-:W-:Y:S01]  /*5500*/  @P0 LOP3.LUT R17, R17, 0x4, RZ, 0xfc, !PT ;  /* 0x0000000411110812 */ /* 0x000fe200078efcff */
[----:B------:R-:W5:Y:S01]  /*5510*/  @!P0 LDG.E R10, desc[UR34][R160.64] ;  /* 0x00000022a00a8981 */ /* 0x000f62000c1e1900 */
[----:B------:R-:W-:Y:S02]  /*5520*/  ISETP.GE.AND P0, PT, R113, UR36, PT ;  /* 0x0000002471007c0c */ /* 0x000fe4000bf06270 */
[----:B------:R-:W-:Y:S02]  /*5530*/  LOP3.LUT R17, R17, 0xfffffffd, RZ, 0xc0, !PT ;  /* 0xfffffffd11117812 */ /* 0x000fe400078ec0ff */
[----:B------:R-:W-:Y:S02]  /*5540*/  ISETP.GE.AND P1, PT, R111, UR36, PT ;  /* 0x000000246f007c0c */ /* 0x000fe4000bf26270 */
[----:B------:R-:W-:Y:S02]  /*5550*/  ISETP.GE.AND P2, PT, R110, UR36, PT ;  /* 0x000000246e007c0c */ /* 0x000fe4000bf46270 */
[----:B------:R-:W-:-:S05]  /*5560*/  ISETP.GE.AND P3, PT, R109, UR36, PT ;  /* 0x000000246d007c0c */ /* 0x000fca000bf66270 */
[----:B------:R-:W-:Y:S01]  /*5570*/  @P0 LOP3.LUT R17, R17, 0x2, RZ, 0xfc, !PT ;  /* 0x0000000211110812 */ /* 0x000fe200078efcff */
[----:B------:R-:W5:Y:S01]  /*5580*/  @!P0 LDG.E R13, desc[UR34][R160.64+0x80] ;  /* 0x00008022a00d8981 */ /* 0x000f62000c1e1900 */
[----:B------:R-:W-:Y:S02]  /*5590*/  ISETP.GE.AND P0, PT, R112, UR36, PT ;  /* 0x0000002470007c0c */ /* 0x000fe4000bf06270 */
[----:B------:R-:W-:Y:S01]  /*55a0*/  ISETP.GE.AND P4, PT, R108, UR36, PT ;  /* 0x000000246c007c0c */ /* 0x000fe2000bf86270 */
[----:B------:R-:W5:Y:S01]  /*55b0*/  @!P1 LDG.E R15, desc[UR34][R160.64+0x180] ;  /* 0x00018022a00f9981 */ /* 0x000f62000c1e1900 */
[----:B------:R-:W-:-:S03]  /*55c0*/  ISETP.GE.AND P5, PT, R107, UR36, PT ;  /* 0x000000246b007c0c */ /* 0x000fc6000bfa6270 */
[----:B------:R-:W5:Y:S04]  /*55d0*/  @!P2 LDG.E R14, desc[UR34][R160.64+0x200] ;  /* 0x00020022a00ea981 */ /* 0x000f68000c1e1900 */
[----:B------:R-:W5:Y:S04]  /*55e0*/  @!P3 LDG.E R125, desc[UR34][R160.64+0x280] ;  /* 0x00028022a07db981 */ /* 0x000f68000c1e1900 */
[----:B------:R-:W5:Y:S04]  /*55f0*/  @!P0 LDG.E R12, desc[UR34][R160.64+0x100] ;  /* 0x00010022a00c8981 */ /* 0x000f68000c1e1900 */
[----:B------:R-:W5:Y:S04]  /*5600*/  @!P4 LDG.E R126, desc[UR34][R160.64+0x300] ;  /* 0x00030022a07ec981 */ /* 0x000f68000c1e1900 */
[----:B------:R-:W5:Y:S01]  /*5610*/  @!P5 LDG.E R128, desc[UR34][R160.64+0x380] ;  /* 0x00038022a080d981 */ /* 0x000f62000c1e1900 */
[----:B------:R-:W-:Y:S01]  /*5620*/  MOV R3, UR48 ;  /* 0x0000003000037c02 */ /* 0x000fe20008000f00 */
[----:B------:R-:W-:-:S05]  /*5630*/  IMAD.U32 R2, RZ, RZ, UR46 ;  /* 0x0000002eff027e24 */ /* 0x000fca000f8e00ff */
[----:B------:R-:W5:Y:S01]  /*5640*/  LDG.E R3, desc[UR34][R2.64] ;  /* 0x0000002202037981 */ /* 0x000f62000c1e1900 */
[----:B0-----:R-:W0:Y:S02]  /*5650*/  S2R R124, SR_TID.X ;  /* 0x00000000007c7919 */ /* 0x001e240000002100 */
[----:B0-----:R-:W-:-:S05]  /*5660*/  IMAD.SHL.U32 R123, R124, 0x10, RZ ;  /* 0x000000107c7b7824 */ /* 0x001fca00078e00ff */
[----:B------:R-:W-:Y:S01]  /*5670*/  ISETP.GE.U32.AND P6, PT, R123, UR36, PT ;  /* 0x000000247b007c0c */ /* 0x000fe2000bfc6070 */
[----:B---3--:R-:W-:Y:S04]  /*5680*/  STS [R105], R0 ;  /* 0x0000000069007388 */ /* 0x008fe80000000800 */
[----:B--2---:R-:W-:Y:S04]  /*5690*/  STS [R104+0x80], R5 ;  /* 0x0000800568007388 */ /* 0x004fe80000000800 */
        /* <DEDUP_REMOVED lines=11> */
[----:B------:R0:W-:Y:S04]  /*5750*/  STS [R92+0x680], R125 ;  /* 0x0006807d5c007388 */ /* 0x0001e80000000800 */
[----:B------:R-:W-:Y:S04]  /*5760*/  STS [R91+0x700], R126 ;  /* 0x0007007e5b007388 */ /* 0x000fe80000000800 */
[----:B------:R-:W-:Y:S01]  /*5770*/  STS [R87+0x780], R128 ;  /* 0x0007808057007388 */ /* 0x000fe20000000800 */
[----:B------:R-:W-:-:S03]  /*5780*/  NOP ;  /* 0x0000000000007918 */ /* 0x000fc60000000000 */
[----:B------:R-:W1:Y:S01]  /*5790*/  LDS R0, [R90] ;  /* 0x000000005a007984 */ /* 0x000e620000000800 */
[----:B------:R-:W-:-:S03]  /*57a0*/  FMUL.FTZ R3, R3, 1.4426950216293334961 ;  /* 0x3fb8aa3b03037820 */ /* 0x000fc60000410000 */
[----:B------:R-:W2:Y:S01]  /*57b0*/  LDS R5, [R83+0x4] ;  /* 0x0000040053057984 */ /* 0x000ea20000000800 */
[----:B------:R-:W-:-:S06]  /*57c0*/  FMUL.FTZ R2, R3, R69 ;  /* 0x0000004503027220 */ /* 0x000fcc0000410000 */
[----:B------:R-:W0:Y:S02]  /*57d0*/  MUFU.EX2 R2, R2 ;  /* 0x0000000200027308 */ /* 0x000e240000000800 */
[----:B0-----:R-:W-:Y:S01]  /*57e0*/  FSEL R125, R2, 1, !P6 ;  /* 0x3f800000027d7808 */ /* 0x001fe20007000000 */
[----:B-1----:R-:W-:-:S05]  /*57f0*/  FMUL.FTZ R0, R33, R0 ;  /* 0x0000000021007220 */ /* 0x002fca0000410000 */
[----:B------:R-:W-:Y:S01]  /*5800*/  FSEL R126, R0, RZ, !P6 ;  /* 0x000000ff007e7208 */ /* 0x000fe20007000000 */
[----:B------:R-:W-:-:S05]  /*5810*/  VIADD R0, R123, 0x1 ;  /* 0x000000017b007836 */ /* 0x000fca0000000000 */
[----:B------:R-:W-:Y:S02]  /*5820*/  ISETP.GE.U32.AND P6, PT, R0, UR36, PT ;  /* 0x0000002400007c0c */ /* 0x000fe4000bfc6070 */
[----:B------:R-:W0:Y:S01]  /*5830*/  LDS R0, [R86+0x8] ;  /* 0x0000080056007984 */ /* 0x000e220000000800 */
[C---:B------:R-:W-:Y:S01]  /*5840*/  FMUL.FTZ R4, R3.reuse, R68 ;  /* 0x0000004403047220 */ /* 0x040fe20000410000 */
[----:B------:R-:W-:-:S05]  /*5850*/  FMUL.FTZ R6, R3, R67 ;  /* 0x0000004303067220 */ /* 0x000fca0000410000 */
[----:B------:R-:W1:Y:S01]  /*5860*/  MUFU.EX2 R4, R4 ;  /* 0x0000000400047308 */ /* 0x000e620000000800 */
[----:B--2---:R-:W-:Y:S01]  /*5870*/  FMUL.FTZ R5, R32, R5 ;  /* 0x0000000520057220 */ /* 0x004fe20000410000 */
[----:B------:R-:W-:Y:S02]  /*5880*/  VIADD R2, R123, 0x2 ;  /* 0x000000027b027836 */ /* 0x000fe40000000000 */
[----:B------:R-:W2:Y:S02]  /*5890*/  MUFU.EX2 R6, R6 ;  /* 0x0000000600067308 */ /* 0x000ea40000000800 */
[----:B------:R-:W-:Y:S02]  /*58a0*/  FSEL R128, R5, RZ, !P6 ;  /* 0x000000ff05807208 */ /* 0x000fe40007000000 */
[----:B------:R-:W3:Y:S01]  /*58b0*/  LDS R5, [R81+0xc] ;  /* 0x00000c0051057984 */ /* 0x000ee20000000800 */
[----:B-1----:R-:W-:Y:S02]  /*58c0*/  FSEL R127, R4, 1, !P6 ;  /* 0x3f800000047f7808 */ /* 0x002fe40007000000 */
[----:B------:R-:W-:-:S04]  /*58d0*/  ISETP.GE.U32.AND P6, PT, R2, UR36, PT ;  /* 0x0000002402007c0c */ /* 0x000fc8000bfc6070 */
[----:B--2---:R-:W-:Y:S01]  /*58e0*/  FSEL R129, R6, 1, !P6 ;  /* 0x3f80000006817808 */ /* 0x004fe20007000000 */
[----:B0-----:R-:W-:-:S05]  /*58f0*/  FMUL.FTZ R0, R31, R0 ;  /* 0x000000001f007220 */ /* 0x001fca0000410000 */
[----:B------:R-:W-:Y:S01]  /*5900*/  FSEL R130, R0, RZ, !P6 ;  /* 0x000000ff00827208 */ /* 0x000fe20007000000 */
[----:B------:R-:W-:-:S05]  /*5910*/  VIADD R0, R123, 0x3 ;  /* 0x000000037b007836 */ /* 0x000fca0000000000 */
[----:B------:R-:W-:Y:S02]  /*5920*/  ISETP.GE.U32.AND P6, PT, R0, UR36, PT ;  /* 0x0000002400007c0c */ /* 0x000fe4000bfc6070 */
[----:B------:R-:W0:Y:S01]  /*5930*/  LDS R0, [R82+0x10] ;  /* 0x0000100052007984 */ /* 0x000e220000000800 */
[C---:B------:R-:W-:Y:S01]  /*5940*/  FMUL.FTZ R4, R3.reuse, R66 ;  /* 0x0000004203047220 */ /* 0x040fe20000410000 */
[----:B------:R-:W-:-:S05]  /*5950*/  FMUL.FTZ R6, R3, R65 ;  /* 0x0000004103067220 */ /* 0x000fca0000410000 */
[----:B------:R-:W1:Y:S01]  /*5960*/  MUFU.EX2 R4, R4 ;  /* 0x0000000400047308 */ /* 0x000e620000000800 */
[----:B---3--:R-:W-:Y:S01]  /*5970*/  FMUL.FTZ R5, R30, R5 ;  /* 0x000000051e057220 */ /* 0x008fe20000410000 */
        /* <DEDUP_REMOVED lines=13> */
[----:B---3--:R-:W-:Y:S01]  /*5a50*/  FMUL.FTZ R5, R28, R5 ;  /* 0x000000051c057220 */ /* 0x008fe20000410000 */
[----:B------:R-:W-:-:S04]  /*5a60*/  FMUL.FTZ R6, R3, R63 ;  /* 0x0000003f03067220 */ /* 0x000fc80000410000 */
[----:B------:R-:W1:Y:S01]  /*5a70*/  MUFU.EX2 R4, R4 ;  /* 0x0000000400047308 */ /* 0x000e620000000800 */
[----:B------:R-:W-:Y:S02]  /*5a80*/  FSEL R136, R5, RZ, !P6 ;  /* 0x000000ff05887208 */ /* 0x000fe40007000000 */
[----:B------:R-:W2:Y:S01]  /*5a90*/  LDS R5, [R77+0x1c] ;  /* 0x00001c004d057984 */ /* 0x000ea20000000800 */
[----:B------:R-:W3:Y:S01]  /*5aa0*/  MUFU.EX2 R6, R6 ;  /* 0x0000000600067308 */ /* 0x000ee20000000800 */
[----:B------:R-:W-:Y:S02]  /*5ab0*/  IADD3 R2, PT, PT, R123, 0x6, RZ ;  /* 0x000000067b027810 */ /* 0x000fe40007ffe0ff */
[----:B-1----:R-:W-:Y:S02]  /*5ac0*/  FSEL R135, R4, 1, !P6 ;  /* 0x3f80000004877808 */ /* 0x002fe40007000000 */
[----:B------:R-:W-:-:S04]  /*5ad0*/  ISETP.GE.U32.AND P6, PT, R2, UR36, PT ;  /* 0x0000002402007c0c */ /* 0x000fc8000bfc6070 */
[----:B---3--:R-:W-:Y:S01]  /*5ae0*/  FSEL R137, R6, 1, !P6 ;  /* 0x3f80000006897808 */ /* 0x008fe20007000000 */
[----:B0-----:R-:W-:-:S05]  /*5af0*/  FMUL.FTZ R0, R27, R0 ;  /* 0x000000001b007220 */ /* 0x001fca0000410000 */
[----:B------:R-:W-:Y:S01]  /*5b00*/  FSEL R138, R0, RZ, !P6 ;  /* 0x000000ff008a7208 */ /* 0x000fe20007000000 */
[----:B------:R-:W-:-:S05]  /*5b10*/  VIADD R0, R123, 0x7 ;  /* 0x000000077b007836 */ /* 0x000fca0000000000 */
[----:B------:R-:W-:Y:S02]  /*5b20*/  ISETP.GE.U32.AND P6, PT, R0, UR36, PT ;  /* 0x0000002400007c0c */ /* 0x000fe4000bfc6070 */
[----:B------:R-:W0:Y:S01]  /*5b30*/  LDS R0, [R78+0x20] ;  /* 0x000020004e007984 */ /* 0x000e220000000800 */
[C---:B------:R-:W-:Y:S01]  /*5b40*/  FMUL.FTZ R4, R3.reuse, R62 ;  /* 0x0000003e03047220 */ /* 0x040fe20000410000 */
[----:B--2---:R-:W-:Y:S01]  /*5b50*/  FMUL.FTZ R5, R26, R5 ;  /* 0x000000051a057220 */ /* 0x004fe20000410000 */
[----:B------:R-:W-:-:S04]  /*5b60*/  FMUL.FTZ R6, R3, R61 ;  /* 0x0000003d03067220 */ /* 0x000fc80000410000 */
[----:B------:R-:W1:Y:S01]  /*5b70*/  MUFU.EX2 R4, R4 ;  /* 0x0000000400047308 */ /* 0x000e620000000800 */
[----:B------:R-:W-:Y:S02]  /*5b80*/  FSEL R140, R5, RZ, !P6 ;  /* 0x000000ff058c7208 */ /* 0x000fe40007000000 */
[----:B------:R-:W2:Y:S01]  /*5b90*/  LDS R5, [R75+0x24] ;  /* 0x000024004b057984 */ /* 0x000ea20000000800 */
[----:B------:R-:W3:Y:S01]  /*5ba0*/  MUFU.EX2 R6, R6 ;  /* 0x0000000600067308 */ /* 0x000ee20000000800 */
[----:B------:R-:W-:Y:S01]  /*5bb0*/  VIADD R2, R123, 0x8 ;  /* 0x000000087b027836 */ /* 0x000fe20000000000 */
[----:B-1----:R-:W-:-:S04]  /*5bc0*/  FSEL R139, R4, 1, !P6 ;  /* 0x3f800000048b7808 */ /* 0x002fc80007000000 */
[----:B------:R-:W-:-:S04]  /*5bd0*/  ISETP.GE.U32.AND P6, PT, R2, UR36, PT ;  /* 0x0000002402007c0c */ /* 0x000fc8000bfc6070 */
[----:B---3--:R-:W-:Y:S01]  /*5be0*/  FSEL R141, R6, 1, !P6 ;  /* 0x3f800000068d7808 */ /* 0x008fe20007000000 */
[----:B0-----:R-:W-:-:S05]  /*5bf0*/  FMUL.FTZ R0, R25, R0 ;  /* 0x0000000019007220 */ /* 0x001fca0000410000 */
[----:B------:R-:W-:Y:S01]  /*5c00*/  FSEL R142, R0, RZ, !P6 ;  /* 0x000000ff008e7208 */ /* 0x000fe20007000000 */
[----:B------:R-:W-:-:S05]  /*5c10*/  VIADD R0, R123, 0x9 ;  /* 0x000000097b007836 */ /* 0x000fca0000000000 */
[----:B------:R-:W-:Y:S02]  /*5c20*/  ISETP.GE.U32.AND P6, PT, R0, UR36, PT ;  /* 0x0000002400007c0c */ /* 0x000fe4000bfc6070 */
[----:B------:R-:W0:Y:S01]  /*5c30*/  LDS R0, [R76+0x28] ;  /* 0x000028004c007984 */ /* 0x000e220000000800 */
[----:B--2---:R-:W-:Y:S01]  /*5c40*/  FMUL.FTZ R5, R24, R5 ;  /* 0x0000000518057220 */ /* 0x004fe20000410000 */
[----:B------:R-:W-:-:S04]  /*5c50*/  FMUL.FTZ R4, R3, R60 ;  /* 0x0000003c03047220 */ /* 0x000fc80000410000 */
[----:B------:R-:W-:Y:S02]  /*5c60*/  FSEL R144, R5, RZ, !P6 ;  /* 0x000000ff05907208 */ /* 0x000fe40007000000 */
[----:B------:R-:W1:Y:S01]  /*5c70*/  LDS R5, [R73+0x2c] ;  /* 0x00002c0049057984 */ /* 0x000e620000000800 */
[----:B------:R-:W2:Y:S01]  /*5c80*/  MUFU.EX2 R4, R4 ;  /* 0x0000000400047308 */ /* 0x000ea20000000800 */
[----:B------:R-:W-:Y:S01]  /*5c90*/  FMUL.FTZ R6, R3, R59 ;  /* 0x0000003b03067220 */ /* 0x000fe20000410000 */
[----:B------:R-:W-:-:S05]  /*5ca0*/  VIADD R2, R123, 0xa ;  /* 0x0000000a7b027836 */ /* 0x000fca0000000000 */
[----:B------:R-:W3:Y:S01]  /*5cb0*/  MUFU.EX2 R6, R6 ;  /* 0x0000000600067308 */ /* 0x000ee20000000800 */
[----:B--2---:R-:W-:Y:S02]  /*5cc0*/  FSEL R143, R4, 1, !P6 ;  /* 0x3f800000048f7808 */ /* 0x004fe40007000000 */
[----:B------:R-:W-:-:S04]  /*5cd0*/  ISETP.GE.U32.AND P6, PT, R2, UR36, PT ;  /* 0x0000002402007c0c */ /* 0x000fc8000bfc6070 */
[----:B---3--:R-:W-:Y:S01]  /*5ce0*/  FSEL R145, R6, 1, !P6 ;  /* 0x3f80000006917808 */ /* 0x008fe20007000000 */
[----:B0-----:R-:W-:-:S05]  /*5cf0*/  FMUL.FTZ R0, R23, R0 ;  /* 0x0000000017007220 */ /* 0x001fca0000410000 */
[----:B------:R-:W-:Y:S01]  /*5d00*/  FSEL R146, R0, RZ, !P6 ;  /* 0x000000ff00927208 */ /* 0x000fe20007000000 */
[----:B------:R-:W-:-:S05]  /*5d10*/  VIADD R0, R123, 0xb ;  /* 0x0000000b7b007836 */ /* 0x000fca0000000000 */
[----:B------:R-:W-:Y:S02]  /*5d20*/  ISETP.GE.U32.AND P6, PT, R0, UR36, PT ;  /* 0x0000002400007c0c */ /* 0x000fe4000bfc6070 */
[----:B------:R-:W0:Y:S01]  /*5d30*/  LDS R0, [R74+0x30] ;  /* 0x000030004a007984 */ /* 0x000e220000000800 */
[----:B-1----:R-:W-:-:S05]  /*5d40*/  FMUL.FTZ R5, R22, R5 ;  /* 0x0000000516057220 */ /* 0x002fca0000410000 */
[----:B------:R-:W-:Y:S02]  /*5d50*/  FSEL R148, R5, RZ, !P6 ;  /* 0x000000ff05947208 */ /* 0x000fe40007000000 */
[----:B------:R-:W1:Y:S01]  /*5d60*/  LDS R5, [R71+0x34] ;  /* 0x0000340047057984 */ /* 0x000e620000000800 */
[C---:B------:R-:W-:Y:S01]  /*5d70*/  FMUL.FTZ R4, R3.reuse, R58 ;  /* 0x0000003a03047220 */ /* 0x040fe20000410000 */
[----:B------:R-:W-:-:S05]  /*5d80*/  FMUL.FTZ R6, R3, R57 ;  /* 0x0000003903067220 */ /* 0x000fca0000410000 */
[----:B------:R-:W2:Y:S01]  /*5d90*/  MUFU.EX2 R4, R4 ;  /* 0x0000000400047308 */ /* 0x000ea20000000800 */
[----:B------:R-:W-:-:S03]  /*5da0*/  VIADD R2, R123, 0xc ;  /* 0x0000000c7b027836 */ /* 0x000fc60000000000 */
[----:B------:R-:W3:Y:S01]  /*5db0*/  MUFU.EX2 R6, R6 ;  /* 0x0000000600067308 */ /* 0x000ee20000000800 */
[----:B--2---:R-:W-:Y:S02]  /*5dc0*/  FSEL R147, R4, 1, !P6 ;  /* 0x3f80000004937808 */ /* 0x004fe40007000000 */
[----:B------:R-:W-:Y:S01]  /*5dd0*/  ISETP.GE.U32.AND P6, PT, R2, UR36, PT ;  /* 0x0000002402007c0c */ /* 0x000fe2000bfc6070 */
[----:B0-----:R-:W-:-:S05]  /*5de0*/  FMUL.FTZ R0, R21, R0 ;  /* 0x0000000015007220 */ /* 0x001fca0000410000 */
[----:B------:R-:W-:Y:S02]  /*5df0*/  FSEL R150, R0, RZ, !P6 ;  /* 0x000000ff00967208 */ /* 0x000fe40007000000 */
[----:B------:R-:W-:Y:S02]  /*5e00*/  IADD3 R0, PT, PT, R123, 0xd, RZ ;  /* 0x0000000d7b007810 */ /* 0x000fe40007ffe0ff */
[----:B---3--:R-:W-:Y:S02]  /*5e10*/  FSEL R149, R6, 1, !P6 ;  /* 0x3f80000006957808 */ /* 0x008fe40007000000 */
[----:B------:R-:W-:Y:S02]  /*5e20*/  ISETP.GE.U32.AND P6, PT, R0, UR36, PT ;  /* 0x0000002400007c0c */ /* 0x000fe4000bfc6070 */
[----:B------:R-:W0:Y:S01]  /*5e30*/  LDS R0, [R72+0x38] ;  /* 0x0000380048007984 */ /* 0x000e220000000800 */
[----:B-1----:R-:W-:Y:S01]  /*5e40*/  FMUL.FTZ R5, R20, R5 ;  /* 0x0000000514057220 */ /* 0x002fe20000410000 */
[----:B------:R-:W-:-:S02]  /*5e50*/  P2R R16, PR, RZ, 0x1 ;  /* 0x00000001ff107803 */ /* 0x000fc40000000000 */
[----:B------:R-:W-:Y:S02]  /*5e60*/  LOP3.LUT P0, RZ, R17, 0x4, RZ, 0xc0, !PT ;  /* 0x0000000411ff7812 */ /* 0x000fe4000780c0ff */
[----:B------:R-:W-:Y:S02]  /*5e70*/  FSEL R152, R5, RZ, !P6 ;  /* 0x000000ff05987208 */ /* 0x000fe40007000000 */
[----:B------:R-:W1:Y:S01]  /*5e80*/  LDS R5, [R70+0x3c] ;  /* 0x00003c0046057984 */ /* 0x000e620000000800 */
[----:B------:R-:W-:Y:S01]  /*5e90*/  P2R R40, PR, RZ, 0x1 ;  /* 0x00000001ff287803 */ /* 0x000fe20000000000 */
[----:B------:R-:W-:Y:S01]  /*5ea0*/  FMUL.FTZ R4, R3, R56 ;  /* 0x0000003803047220 */ /* 0x000fe20000410000 */
[----:B------:R-:W-:-:S04]  /*5eb0*/  LOP3.LUT P0, RZ, R17, 0x8, RZ, 0xc0, !PT ;  /* 0x0000000811ff7812 */ /* 0x000fc8000780c0ff */
[----:B------:R-:W-:Y:S02]  /*5ec0*/  P2R R41, PR, RZ, 0x1 ;  /* 0x00000001ff297803 */ /* 0x000fe40000000000 */
[C---:B------:R-:W-:Y:S01]  /*5ed0*/  LOP3.LUT P0, RZ, R17.reuse, 0x10, RZ, 0xc0, !PT ;  /* 0x0000001011ff7812 */ /* 0x040fe2000780c0ff */
[----:B------:R-:W2:Y:S03]  /*5ee0*/  MUFU.EX2 R4, R4 ;  /* 0x0000000400047308 */ /* 0x000ea60000000800 */
[----:B------:R-:W-:Y:S02]  /*5ef0*/  P2R R42, PR, RZ, 0x1 ;  /* 0x00000001ff2a7803 */ /* 0x000fe40000000000 */
[----:B------:R-:W-:Y:S01]  /*5f00*/  LOP3.LUT P0, RZ, R17, 0x20, RZ, 0xc0, !PT ;  /* 0x0000002011ff7812 */ /* 0x000fe2000780c0ff */
[----:B------:R-:W-:-:S03]  /*5f10*/  FMUL.FTZ R6, R3, R54 ;  /* 0x0000003603067220 */ /* 0x000fc60000410000 */
[----:B------:R-:W-:Y:S02]  /*5f20*/  P2R R43, PR, RZ, 0x1 ;  /* 0x00000001ff2b7803 */ /* 0x000fe40000000000 */
[----:B------:R-:W-:-:S04]  /*5f30*/  LOP3.LUT P0, RZ, R17, 0x40, RZ, 0xc0, !PT ;  /* 0x0000004011ff7812 */ /* 0x000fc8000780c0ff */
[----:B------:R-:W-:Y:S02]  /*5f40*/  P2R R84, PR, RZ, 0x1 ;  /* 0x00000001ff547803 */ /* 0x000fe40000000000 */
[----:B------:R-:W-:Y:S02]  /*5f50*/  LOP3.LUT P0, RZ, R17, 0x80, RZ, 0xc0, !PT ;  /* 0x0000008011ff7812 */ /* 0x000fe4000780c0ff */
[----:B--2---:R-:W-:Y:S01]  /*5f60*/  FSEL R151, R4, 1, !P6 ;  /* 0x3f80000004977808 */ /* 0x004fe20007000000 */
[----:B------:R-:W-:Y:S01]  /*5f70*/  FMUL.FTZ R4, R3, R52 ;  /* 0x0000003403047220 */ /* 0x000fe20000410000 */
[----:B------:R-:W2:Y:S01]  /*5f80*/  MUFU.EX2 R6, R6 ;  /* 0x0000000600067308 */ /* 0x000ea20000000800 */
[----:B------:R-:W-:Y:S01]  /*5f90*/  VIADD R2, R123, 0xe ;  /* 0x0000000e7b027836 */ /* 0x000fe20000000000 */
[----:B------:R-:W-:Y:S02]  /*5fa0*/  P2R R85, PR, RZ, 0x1 ;  /* 0x00000001ff557803 */ /* 0x000fe40000000000 */
[----:B------:R-:W-:Y:S01]  /*5fb0*/  LOP3.LUT P0, RZ, R17, 0x100, RZ, 0xc0, !PT ;  /* 0x0000010011ff7812 */ /* 0x000fe2000780c0ff */
[----:B0-----:R-:W-:Y:S01]  /*5fc0*/  FMUL.FTZ R0, R19, R0 ;  /* 0x0000000013007220 */ /* 0x001fe20000410000 */
[----:B------:R-:W-:Y:S01]  /*5fd0*/  ISETP.GE.U32.AND P6, PT, R2, UR36, PT ;  /* 0x0000002402007c0c */ /* 0x000fe2000bfc6070 */
[----:B------:R-:W0:Y:S01]  /*5fe0*/  MUFU.EX2 R4, R4 ;  /* 0x0000000400047308 */ /* 0x000e220000000800 */
[----:B------:R-:W-:-:S02]  /*5ff0*/  P2R R88, PR, RZ, 0x1 ;  /* 0x00000001ff587803 */ /* 0x000fc40000000000 */
[----:B------:R-:W-:Y:S02]  /*6000*/  LOP3.LUT P0, RZ, R17, 0x200, RZ, 0xc0, !PT ;  /* 0x0000020011ff7812 */ /* 0x000fe4000780c0ff */
[----:B------:R-:W-:Y:S01]  /*6010*/  FSEL R154, R0, RZ, !P6 ;  /* 0x000000ff009a7208 */ /* 0x000fe20007000000 */
[----:B------:R-:W-:Y:S01]  /*6020*/  VIADD R0, R123, 0xf ;  /* 0x0000000f7b007836 */ /* 0x000fe20000000000 */
[----:B------:R-:W-:Y:S02]  /*6030*/  P2R R89, PR, RZ, 0x1 ;  /* 0x00000001ff597803 */ /* 0x000fe40000000000 */
[----:B------:R-:W-:Y:S01]  /*6040*/  ISETP.GE.AND P0, PT, R122, UR36, PT ;  /* 0x000000247a007c0c */ /* 0x000fe2000bf06270 */
[----:B-1----:R-:W-:Y:S01]  /*6050*/  FMUL.FTZ R5, R18, R5 ;  /* 0x0000000512057220 */ /* 0x002fe20000410000 */
[----:B--2---:R-:W-:Y:S02]  /*6060*/  FSEL R153, R6, 1, !P6 ;  /* 0x3f80000006997808 */ /* 0x004fe40007000000 */
[----:B------:R-:W-:Y:S01]  /*6070*/  ISETP.GE.U32.AND P6, PT, R0, UR36, PT ;  /* 0x0000002400007c0c */ /* 0x000fe2000bfc6070 */
[----:B------:R-:W-:-:S03]  /*6080*/  IMAD.MOV.U32 R0, RZ, RZ, RZ ;  /* 0x000000ffff007224 */ /* 0x000fc600078e00ff */
[----:B0-----:R-:W-:Y:S02]  /*6090*/  FSEL R155, R4, 1, !P6 ;  /* 0x3f800000049b7808 */ /* 0x001fe40007000000 */
[----:B------:R-:W-:Y:S02]  /*60a0*/  FSEL R156, R5, RZ, !P6 ;  /* 0x000000ff059c7208 */ /* 0x000fe40007000000 */
[C---:B------:R-:W-:Y:S01]  /*60b0*/  LOP3.LUT P6, RZ, R17.reuse, 0x2, RZ, 0xc0, !PT ;  /* 0x0000000211ff7812 */ /* 0x040fe200078cc0ff */
[----:B------:R-:W2:Y:S01]  /*60c0*/  @!P0 LDG.E R0, desc[UR34][R164.64+-0x400] ;  /* 0xfffc0022a4008981 */ /* 0x000ea2000c1e1900 */
[----:B------:R-:W-:-:S04]  /*60d0*/  LOP3.LUT R17, R17, 0xfffffbff, RZ, 0xc0, !PT ;  /* 0xfffffbff11117812 */ /* 0x000fc800078ec0ff */
[----:B------:R-:W-:Y:S02]  /*60e0*/  @P0 LOP3.LUT R17, R17, 0x400, RZ, 0xfc, !PT ;  /* 0x0000040011110812 */ /* 0x000fe400078efcff */
[----:B------:R-:W-:Y:S02]  /*60f0*/  ISETP.NE.AND P0, PT, R89, RZ, PT ;  /* 0x000000ff5900720c */ /* 0x000fe40003f05270 */
[----:B------:R-:W-:-:S11]  /*6100*/  CS2R R2, SRZ ;  /* 0x0000000000027805 */ /* 0x000fd6000001ff00 */
[----:B------:R-:W3:Y:S01]  /*6110*/  @!P0 LDG.E R3, desc[UR34][R164.64+-0x380] ;  /* 0xfffc8022a4038981 */ /* 0x000ee2000c1e1900 */
[----:B------:R-:W-:Y:S02]  /*6120*/  ISETP.NE.AND P0, PT, R88, RZ, PT ;  /* 0x000000ff5800720c */ /* 0x000fe40003f05270 */
[----:B------:R-:W-:-:S11]  /*6130*/  CS2R R4, SRZ ;  /* 0x0000000000047805 */ /* 0x000fd6000001ff00 */
[----:B------:R-:W4:Y:S01]  /*6140*/  @!P0 LDG.E R2, desc[UR34][R164.64+-0x300] ;  /* 0xfffd0022a4028981 */ /* 0x000f22000c1e1900 */
[----:B------:R-:W-:-:S13]  /*6150*/  ISETP.NE.AND P0, PT, R85, RZ, PT ;  /* 0x000000ff5500720c */ /* 0x000fda0003f05270 */
[----:B------:R-:W5:Y:S01]  /*6160*/  @!P0 LDG.E R5, desc[UR34][R164.64+-0x280] ;  /* 0xfffd8022a4058981 */ /* 0x000f62000c1e1900 */
[----:B------:R-:W-:Y:S02]  /*6170*/  ISETP.NE.AND P0, PT, R84, RZ, PT ;  /* 0x000000ff5400720c */ /* 0x000fe40003f05270 */
[----:B------:R-:W-:-:S11]  /*6180*/  CS2R R6, SRZ ;  /* 0x0000000000067805 */ /* 0x000fd6000001ff00 */
[----:B------:R-:W5:Y:S01]  /*6190*/  @!P0 LDG.E R4, desc[UR34][R164.64+-0x200] ;  /* 0xfffe0022a4048981 */ /* 0x000f62000c1e1900 */
        /* <DEDUP_REMOVED lines=8> */
[----:B------:R-:W-:Y:S01]  /*6220*/  CS2R R10, SRZ ;  /* 0x00000000000a7805 */ /* 0x000fe2000001ff00 */
[----:B------:R-:W-:Y:S01]  /*6230*/  IMAD.MOV.U32 R159, RZ, RZ, RZ ;  /* 0x000000ffff9f7224 */ /* 0x000fe200078e00ff */
[----:B------:R-:W-:Y:S01]  /*6240*/  CS2R R162, SRZ ;  /* 0x0000000000a27805 */ /* 0x000fe2000001ff00 */
[----:B------:R-:W-:Y:S02]  /*6250*/  IMAD.MOV.U32 R40, RZ, RZ, RZ ;  /* 0x000000ffff287224 */ /* 0x000fe400078e00ff */
[----:B------:R-:W-:Y:S01]  /*6260*/  HFMA2 R42, -RZ, RZ, 0, 0 ;  /* 0x00000000ff2a7431 */ /* 0x000fe200000001ff */
[----:B------:R-:W5:Y:S04]  /*6270*/  @!P6 LDG.E R11, desc[UR34][R164.64+0x80] ;  /* 0x00008022a40be981 */ /* 0x000f68000c1e1900 */
[----:B------:R-:W5:Y:S04]  /*6280*/  @!P1 LDG.E R159, desc[UR34][R164.64+0x180] ;  /* 0x00018022a49f9981 */ /* 0x000f68000c1e1900 */
[----:B------:R-:W5:Y:S01]  /*6290*/  @!P0 LDG.E R8, desc[UR34][R164.64] ;  /* 0x00000022a4088981 */ /* 0x000f62000c1e1900 */
[----:B------:R-:W-:-:S03]  /*62a0*/  ISETP.NE.AND P0, PT, R16, RZ, PT ;  /* 0x000000ff1000720c */ /* 0x000fc60003f05270 */
[----:B------:R-:W5:Y:S04]  /*62b0*/  @!P2 LDG.E R162, desc[UR34][R164.64+0x200] ;  /* 0x00020022a4a2a981 */ /* 0x000f68000c1e1900 */
[----:B------:R-:W5:Y:S04]  /*62c0*/  @!P3 LDG.E R163, desc[UR34][R164.64+0x280] ;  /* 0x00028022a4a3b981 */ /* 0x000f68000c1e1900 */
[----:B------:R-:W5:Y:S04]  /*62d0*/  @!P4 LDG.E R40, desc[UR34][R164.64+0x300] ;  /* 0x00030022a428c981 */ /* 0x000f68000c1e1900 */
[----:B------:R-:W5:Y:S04]  /*62e0*/  @!P0 LDG.E R10, desc[UR34][R164.64+0x100] ;  /* 0x00010022a40a8981 */ /* 0x000f68000c1e1900 */
[----:B------:R-:W5:Y:S01]  /*62f0*/  @!P5 LDG.E R42, desc[UR34][R164.64+0x380] ;  /* 0x00038022a42ad981 */ /* 0x000f62000c1e1900 */
[----:B------:R-:W-:-:S03]  /*6300*/  ISETP.NE.AND P6, PT, RZ, UR7, PT ;  /* 0x00000007ff007c0c */ /* 0x000fc6000bfc5270 */
[----:B--2---:R0:W-:Y:S04]  /*6310*/  STS [R105+0x2100], R0 ;  /* 0x0021000069007388 */ /* 0x0041e80000000800 */
[----:B---3--:R0:W-:Y:S04]  /*6320*/  STS [R104+0x2180], R3 ;  /* 0x0021800368007388 */ /* 0x0081e80000000800 */
[----:B----4-:R0:W-:Y:S04]  /*6330*/  STS [R103+0x2200], R2 ;  /* 0x0022000267007388 */ /* 0x0101e80000000800 */
        /* <DEDUP_REMOVED lines=14> */
[----:B------:R0:W1:Y:S04]  /*6420*/  LDS R16, [R90+0x2100] ;  /* 0x002100005a107984 */ /* 0x0000680000000800 */
[----:B------:R0:W2:Y:S04]  /*6430*/  LDS R15, [R83+0x2104] ;  /* 0x00210400530f7984 */ /* 0x0000a80000000800 */
[----:B------:R0:W3:Y:S04]  /*6440*/  LDS R14, [R86+0x2108] ;  /* 0x00210800560e7984 */ /* 0x0000e80000000800 */
[----:B------:R0:W4:Y:S04]  /*6450*/  LDS R13, [R81+0x210c] ;  /* 0x00210c00510d7984 */ /* 0x0001280000000800 */
[----:B------:R0:W0:Y:S04]  /*6460*/  LDS R12, [R82+0x2110] ;  /* 0x00211000520c7984 */ /* 0x0000280000000800 */
        /* <DEDUP_REMOVED lines=11> */
[----:B------:R-:W0:Y:S01]  /*6520*/  @P6 LDS.64 R84, [UR47] ;  /* 0x0000002fff546984 */ /* 0x000e220008000a00 */
[----:B-1234-:R-:W-:Y:S05]  /*6530*/  @P6 BRA `(.L_x_138) ;  /* 0x0000000000646947 */ /* 0x01efea0003800000 */
[----:B------:R-:W1:Y:S01]  /*6540*/  LDCU.U8 UR10, c[0x0][0x3a9] ;  /* 0x00007520ff0a77ac */ /* 0x000e620008000000 */
[----:B0-----:R-:W-:Y:S01]  /*6550*/  IMAD.MOV.U32 R84, RZ, RZ, 0x3f800000 ;  /* 0x3f800000ff547424 */ /* 0x001fe200078e00ff */
[----:B-1----:R-:W-:-:S04]  /*6560*/  UISETP.NE.AND UP0, UPT, UR10, URZ, UP2 ;  /* 0x000000ff0a00728c */ /* 0x002fc80009705270 */
        /* <DEDUP_REMOVED lines=12> */
[----:B------:R-:W-:-:S05]  /*6630*/  IMAD.U32 R41, RZ, RZ, UR10 ;  /* 0x0000000aff297e24 */ /* 0x000fca000f8e00ff */
[----:B------:R1:W5:Y:S01]  /*6640*/  LDG.E R85, desc[UR34][R40.64] ;  /* 0x0000002228557981 */ /* 0x000362000c1e1900 */
[----:B------:R-:W-:Y:S05]  /*6650*/  BRA `(.L_x_138) ;  /* 0x00000000001c7947 */ /* 0x000fea0003800000 */
.L_x_139:
[----:B------:R-:W-:Y:S01]  /*6660*/  IMAD.MOV.U32 R85, RZ, RZ, RZ ;  /* 0x000000ffff557224 */ /* 0x000fe200078e00ff */
[----:B------:R-:W-:Y:S06]  /*6670*/  BRA.U !UP2, `(.L_x_138) ;  /* 0x000000010a147547 */ /* 0x000fec000b800000 */
[----:B------:R-:W-:-:S04]  /*6680*/  UIADD3 UR10, UP0, UPT, UR27, UR12, URZ ;  /* 0x0000000c1b0a7290 */ /* 0x000fc8000ff1e0ff */
[----:B------:R-:W-:Y:S02]  /*6690*/  UIADD3.X UR11, UPT, UPT, UR25, UR13, URZ, UP0, !UPT ;  /* 0x0000000d190b7290 */ /* 0x000fe400087fe4ff */
[----:B------:R-:W-:-:S04]  /*66a0*/  IMAD.U32 R40, RZ, RZ, UR10 ;  /* 0x0000000aff287e24 */ /* 0x000fc8000f8e00ff */
[----:B------:R-:W-:-:S05]  /*66b0*/  MOV R41, UR11 ;  /* 0x0000000b00297c02 */ /* 0x000fca0008000f00 */
[----:B------:R2:W5:Y:S02]  /*66c0*/  LDG.E R85, desc[UR34][R40.64] ;  /* 0x0000002228557981 */ /* 0x000564000c1e1900 */
.L_x_138:
[----:B012---:R-:W-:Y:S01]  /*66d0*/  FFMA.FTZ R40, R126, R127, R128 ;  /* 0x0000007f7e287223 */ /* 0x007fe20000010080 */
[----:B------:R-:W-:Y:S01]  /*66e0*/  ISETP.GE.AND P6, PT, R106, 0x1, PT ;  /* 0x000000016a00780c */ /* 0x000fe20003fc6270 */
[----:B------:R-:W0:Y:S01]  /*66f0*/  S2UR UR10, SR_CgaCtaId ;  /* 0x00000000000a79c3 */ /* 0x000e220000008800 */
[----:B------:R-:W-:Y:S01]  /*6700*/  UMOV UR37, 0x400 ;  /* 0x0000040000257882 */ /* 0x000fe20000000000 */
[----:B------:R-:W-:Y:S01]  /*6710*/  FFMA.FTZ R40, R129, R40, R130 ;  /* 0x0000002881287223 */ /* 0x000fe20000010082 */
[----:B------:R-:W-:Y:S01]  /*6720*/  SHF.R.U32.HI R163, RZ, 0x5, R124 ;  /* 0x00000005ffa37819 */ /* 0x000fe2000001167c */
[----:B------:R-:W-:Y:S01]  /*6730*/  BSSY.RECONVERGENT B0, `(.L_x_140) ;  /* 0x0000067000007945 */ /* 0x000fe20003800200 */
[----:B------:R-:W-:Y:S01]  /*6740*/  LOP3.LUT R17, R17, 0xffffefff, RZ, 0xc0, !PT ;  /* 0xffffefff11117812 */ /* 0x000fe200078ec0ff */
[----:B------:R-:W-:-:S03]  /*6750*/  FFMA.FTZ R40, R131, R40, R132 ;  /* 0x0000002883287223 */ /* 0x000fc60000010084 */
[----:B------:R-:W-:Y:S01]  /*6760*/  @P0 LOP3.LUT R17, R17, 0x1000, RZ, 0xfc, !PT ;  /* 0x0000100011110812 */ /* 0x000fe200078efcff */
[----:B------:R-:W-:Y:S01]  /*6770*/  FFMA.FTZ R41, R133, R40, R134 ;  /* 0x0000002885297223 */ /* 0x000fe20000010086 */
[----:B------:R-:W-:Y:S01]  /*6780*/  FMUL.FTZ R40, R125, R127 ;  /* 0x0000007f7d287220 */ /* 0x000fe20000410000 */
[----:B------:R-:W-:Y:S02]  /*6790*/  ISETP.GE.U32.AND P0, PT, R124, 0x20, PT ;  /* 0x000000207c00780c */ /* 0x000fe40003f06070 */
[----:B------:R-:W-:Y:S01]  /*67a0*/  FFMA.FTZ R41, R135, R41, R136 ;  /* 0x0000002987297223 */ /* 0x000fe20000010088 */
[----:B------:R-:W-:-:S03]  /*67b0*/  FMUL.FTZ R40, R129, R40 ;  /* 0x0000002881287220 */ /* 0x000fc60000410000 */
[----:B------:R-:W-:Y:S01]  /*67c0*/  FFMA.FTZ R41, R137, R41, R138 ;  /* 0x0000002989297223 */ /* 0x000fe2000001008a */
[----:B------:R-:W-:-:S03]  /*67d0*/  FMUL.FTZ R40, R131, R40 ;  /* 0x0000002883287220 */ /* 0x000fc60000410000 */
[----:B------:R-:W-:Y:S01]  /*67e0*/  FFMA.FTZ R41, R139, R41, R140 ;  /* 0x000000298b297223 */ /* 0x000fe2000001008c */
[----:B------:R-:W-:Y:S01]  /*67f0*/  FMUL.FTZ R40, R133, R40 ;  /* 0x0000002885287220 */ /* 0x000fe20000410000 */
[----:B0-----:R-:W-:Y:S02]  /*6800*/  ULEA UR37, UR10, UR37, 0x18 ;  /* 0x000000250a257291 */ /* 0x001fe4000f8ec0ff */
[----:B------:R-:W-:Y:S01]  /*6810*/  FFMA.FTZ R41, R141, R41, R142 ;  /* 0x000000298d297223 */ /* 0x000fe2000001008e */
[----:B------:R-:W-:-:S03]  /*6820*/  FMUL.FTZ R40, R135, R40 ;  /* 0x0000002887287220 */ /* 0x000fc60000410000 */
        /* <DEDUP_REMOVED lines=13> */
[----:B------:R-:W-:-:S04]  /*6900*/  FMUL.FTZ R40, R149, R40 ;  /* 0x0000002895287220 */ /* 0x000fc80000410000 */
[----:B------:R-:W0:Y:S01]  /*6910*/  SHFL.UP PT, R41, R42, 0x1, RZ ;  /* 0x042000002a297989 */ /* 0x000e2200000e00ff */
[----:B------:R-:W-:-:S04]  /*6920*/  FMUL.FTZ R40, R151, R40 ;  /* 0x0000002897287220 */ /* 0x000fc80000410000 */
[----:B------:R-:W-:-:S04]  /*6930*/  FMUL.FTZ R40, R153, R40 ;  /* 0x0000002899287220 */ /* 0x000fc80000410000 */
[----:B------:R-:W-:-:S05]  /*6940*/  FMUL.FTZ R159, R155, R40 ;  /* 0x000000289b9f7220 */ /* 0x000fca0000410000 */
[----:B------:R-:W1:Y:S01]  /*6950*/  SHFL.UP PT, R40, R159, 0x1, RZ ;  /* 0x042000009f287989 */ /* 0x000e6200000e00ff */
[----:B0-----:R-:W-:-:S05]  /*6960*/  FFMA.FTZ R41, R159, R41, R42 ;  /* 0x000000299f297223 */ /* 0x001fca000001002a */
[----:B------:R-:W-:-:S05]  /*6970*/  FSEL R88, R42, R41, !P6 ;  /* 0x000000292a587208 */ /* 0x000fca0007000000 */
[----:B------:R-:W0:Y:S01]  /*6980*/  SHFL.UP PT, R41, R88, 0x2, RZ ;  /* 0x0440000058297989 */ /* 0x000e2200000e00ff */
[----:B-1----:R-:W-:Y:S01]  /*6990*/  @P6 FMUL.FTZ R159, R159, R40 ;  /* 0x000000289f9f6220 */ /* 0x002fe20000410000 */
[----:B------:R-:W-:-:S04]  /*69a0*/  ISETP.GE.AND P6, PT, R106, 0x2, PT ;  /* 0x000000026a00780c */ /* 0x000fc80003fc6270 */
[----:B------:R-:W1:Y:S01]  /*69b0*/  SHFL.UP PT, R40, R159, 0x2, RZ ;  /* 0x044000009f287989 */ /* 0x000e6200000e00ff */
[----:B0-----:R-:W-:-:S05]  /*69c0*/  FFMA.FTZ R41, R159, R41, R88 ;  /* 0x000000299f297223 */ /* 0x001fca0000010058 */
[----:B------:R-:W-:-:S03]  /*69d0*/  FSEL R42, R88, R41, !P6 ;  /* 0x00000029582a7208 */ /* 0x000fc60007000000 */
[----:B-1----:R-:W-:Y:S02]  /*69e0*/  @P6 FMUL.FTZ R159, R159, R40 ;  /* 0x000000289f9f6220 */ /* 0x002fe40000410000 */
[----:B------:R-:W0:Y:S01]  /*69f0*/  SHFL.UP PT, R41, R42, 0x4, RZ ;  /* 0x048000002a297989 */ /* 0x000e2200000e00ff */
[----:B------:R-:W-:-:S03]  /*6a00*/  ISETP.GE.AND P6, PT, R106, 0x4, PT ;  /* 0x000000046a00780c */ /* 0x000fc60003fc6270 */
[----:B------:R-:W1:Y:S01]  /*6a10*/  SHFL.UP PT, R40, R159, 0x4, RZ ;  /* 0x048000009f287989 */ /* 0x000e6200000e00ff */
[----:B0-----:R-:W-:-:S09]  /*6a20*/  FFMA.FTZ R41, R159, R41, R42 ;  /* 0x000000299f297223 */ /* 0x001fd2000001002a */
[----:B-1----:R-:W-:Y:S01]  /*6a30*/  @P6 FMUL.FTZ R159, R159, R40 ;  /* 0x000000289f9f6220 */ /* 0x002fe20000410000 */
[----:B------:R-:W-:Y:S02]  /*6a40*/  FSEL R162, R42, R41, !P6 ;  /* 0x000000292aa27208 */ /* 0x000fe40007000000 */
[----:B------:R-:W-:Y:S02]  /*6a50*/  ISETP.GE.AND P6, PT, R106, 0x8, PT ;  /* 0x000000086a00780c */ /* 0x000fe40003fc6270 */
[----:B------:R-:W-:Y:S04]  /*6a60*/  SHFL.UP PT, R40, R159, 0x8, RZ ;  /* 0x050000009f287989 */ /* 0x000fe800000e00ff */
[----:B------:R-:W0:Y:S02]  /*6a70*/  SHFL.UP PT, R41, R162, 0x8, RZ ;  /* 0x05000000a2297989 */ /* 0x000e2400000e00ff */
[----:B0-----:R-:W-:-:S05]  /*6a80*/  FFMA.FTZ R41, R159, R41, R162 ;  /* 0x000000299f297223 */ /* 0x001fca00000100a2 */
[----:B------:R-:W-:Y:S01]  /*6a90*/  @P6 FMUL.FTZ R159, R159, R40 ;  /* 0x000000289f9f6220 */ /* 0x000fe20000410000 */
[----:B------:R-:W-:-:S04]  /*6aa0*/  FSEL R40, R162, R41, !P6 ;  /* 0x00000029a2287208 */ /* 0x000fc80007000000 */
[----:B------:R-:W0:Y:S01]  /*6ab0*/  SHFL.UP PT, R88, R159, 0x10, RZ ;  /* 0x060000009f587989 */ /* 0x000e2200000e00ff */
[----:B------:R-:W-:-:S03]  /*6ac0*/  ISETP.NE.AND P6, PT, R106, 0x1f, PT ;  /* 0x0000001f6a00780c */ /* 0x000fc60003fc5270 */
[----:B------:R-:W1:Y:S10]  /*6ad0*/  SHFL.UP PT, R89, R40, 0x10, RZ ;  /* 0x0600000028597989 */ /* 0x000e7400000e00ff */
[----:B------:R-:W-:-:S04]  /*6ae0*/  @!P6 SHF.R.U32.HI R41, RZ, 0x2, R124 ;  /* 0x00000002ff29e819 */ /* 0x000fc8000001167c */
[----:B------:R-:W-:Y:S01]  /*6af0*/  @!P6 LOP3.LUT R41, R41, 0xf8, RZ, 0xc0, !PT ;  /* 0x000000f82929e812 */ /* 0x000fe200078ec0ff */
[C---:B0-----:R-:W-:Y:S01]  /*6b00*/  FMUL.FTZ R88, R159.reuse, R88 ;  /* 0x000000589f587220 */ /* 0x041fe20000410000 */
[----:B-1----:R-:W-:-:S05]  /*6b10*/  FFMA.FTZ R89, R159, R89, R40 ;  /* 0x000000599f597223 */ /* 0x002fca0000010028 */
[----:B------:R-:W-:Y:S01]  /*6b20*/  @!P6 STS.64 [R41+UR37+0x4200], R88 ;  /* 0x004200582900e988 */ /* 0x000fe20008000a25 */
[----:B------:R-:W-:Y:S01]  /*6b30*/  BAR.SYNC.DEFER_BLOCKING 0x0 ;  /* 0x0000000000007b1d */ /* 0x000fe20000010000 */
[----:B------:R-:W-:-:S04]  /*6b40*/  ISETP.GE.AND P6, PT, R106, 0x10, PT ;  /* 0x000000106a00780c */ /* 0x000fc80003fc6270 */
[----:B------:R-:W-:Y:S02]  /*6b50*/  FSEL R162, R40, R89, !P6 ;  /* 0x0000005928a27208 */ /* 0x000fe40007000000 */
[----:B------:R-:W-:Y:S02]  /*6b60*/  FSEL R159, R159, R88, !P6 ;  /* 0x000000589f9f7208 */ /* 0x000fe40007000000 */
[----:B------:R-:W-:Y:S01]  /*6b70*/  ISETP.NE.AND P6, PT, R163, 0x1, PT ;  /* 0x00000001a300780c */ /* 0x000fe20003fc5270 */
[----:B------:R-:W0:Y:S03]  /*6b80*/  LDS.128 R40, [UR37+0x4200] ;  /* 0x00420025ff287984 */ /* 0x000e260008000c00 */
[C---:B0-----:R-:W-:Y:S01]  /*6b90*/  FSEL R88, R41.reuse, R158, !P6 ;  /* 0x0000009e29587208 */ /* 0x041fe20007000000 */
[-C--:B------:R-:W-:Y:S01]  /*6ba0*/  FFMA.FTZ R158, R41, R42.reuse, R43 ;  /* 0x0000002a299e7223 */ /* 0x080fe2000001002b */
[C---:B------:R-:W-:Y:S01]  /*6bb0*/  FSEL R157, R40.reuse, R157, !P6 ;  /* 0x0000009d289d7208 */ /* 0x040fe20007000000 */
[----:B------:R-:W-:Y:S01]  /*6bc0*/  FMUL.FTZ R89, R40, R42 ;  /* 0x0000002a28597220 */ /* 0x000fe20000410000 */
[----:B------:R-:W-:Y:S01]  /*6bd0*/  ISETP.NE.AND P6, PT, R163, 0x2, PT ;  /* 0x00000002a300780c */ /* 0x000fe20003fc5270 */
[----:B------:R-:W0:Y:S03]  /*6be0*/  LDS.128 R40, [UR37+0x4210] ;  /* 0x00421025ff287984 */ /* 0x000e260008000c00 */
[----:B------:R-:W-:-:S02]  /*6bf0*/  FSEL R157, R89, R157, !P6 ;  /* 0x0000009d599d7208 */ /* 0x000fc40007000000 */
[C---:B------:R-:W-:Y:S02]  /*6c00*/  FSEL R88, R158.reuse, R88, !P6 ;  /* 0x000000589e587208 */ /* 0x040fe40007000000 */
[----:B------:R-:W-:Y:S02]  /*6c10*/  ISETP.NE.AND P6, PT, R163, 0x3, PT ;  /* 0x00000003a300780c */ /* 0x000fe40003fc5270 */
[----:B------:R-:W-:Y:S01]  /*6c20*/  SHFL.UP PT, R163, R162, 0x1, RZ ;  /* 0x04200000a2a37989 */ /* 0x000fe200000e00ff */
[-C--:B0-----:R-:W-:Y:S01]  /*6c30*/  FFMA.FTZ R41, R158, R40.reuse, R41 ;  /* 0x000000289e297223 */ /* 0x081fe20000010029 */
[----:B------:R-:W-:-:S04]  /*6c40*/  FMUL.FTZ R89, R89, R40 ;  /* 0x0000002859597220 */ /* 0x000fc80000410000 */
[----:B------:R-:W-:Y:S02]  /*6c50*/  FSEL R158, R41, R88, !P6 ;  /* 0x00000058299e7208 */ /* 0x000fe40007000000 */
[----:B------:R-:W0:Y:S01]  /*6c60*/  SHFL.UP PT, R88, R159, 0x1, RZ ;  /* 0x042000009f587989 */ /* 0x000e2200000e00ff */
[----:B------:R-:W-:Y:S01]  /*6c70*/  FSEL R157, R89, R157, !P6 ;  /* 0x0000009d599d7208 */ /* 0x000fe20007000000 */
[----:B------:R-:W-:Y:S01]  /*6c80*/  FMUL.FTZ R89, R42, R89 ;  /* 0x000000592a597220 */ /* 0x000fe20000410000 */
[----:B------:R-:W-:Y:S01]  /*6c90*/  @P0 ISETP.NE.AND P6, PT, R106, RZ, PT ;  /* 0x000000ff6a00020c */ /* 0x000fe20003fc5270 */
[----:B------:R-:W-:Y:S02]  /*6ca0*/  FFMA.FTZ R42, R42, R41, R43 ;  /* 0x000000292a2a7223 */ /* 0x000fe4000001002b */
[C---:B0-----:R-:W-:Y:S01]  /*6cb0*/  @P0 FMUL.FTZ R40, R88.reuse, R157 ;  /* 0x0000009d58280220 */ /* 0x041fe20000410000 */
[----:B------:R-:W-:-:S04]  /*6cc0*/  @P0 FFMA.FTZ R159, R88, R158, R163 ;  /* 0x0000009e589f0223 */ /* 0x000fc800000100a3 */
[----:B------:R-:W-:Y:S02]  /*6cd0*/  @P0 FSEL R88, R157, R40, !P6 ;  /* 0x000000289d580208 */ /* 0x000fe40007000000 */
[----:B------:R-:W-:Y:S02]  /*6ce0*/  @P0 FSEL R163, R158, R159, !P6 ;  /* 0x0000009f9ea30208 */ /* 0x000fe40007000000 */
[----:B------:R-:W-:Y:S02]  /*6cf0*/  ISETP.GE.U32.AND P6, PT, R124, 0x20, PT ;  /* 0x000000207c00780c */ /* 0x000fe40003fc6070 */
[----:B------:R-:W-:-:S11]  /*6d00*/  LOP3.LUT P0, RZ, R17, 0x1000, RZ, 0xc0, !PT ;  /* 0x0000100011ff7812 */ /* 0x000fd6000780c0ff */
[----:B-----5:R-:W-:Y:S02]  /*6d10*/  @P6 IMAD.MOV.U32 R41, RZ, RZ, R85 ;  /* 0x000000ffff296224 */ /* 0x020fe400078e0055 */
[----:B------:R-:W-:Y:S01]  /*6d20*/  @P6 IMAD.MOV.U32 R40, RZ, RZ, R84 ;  /* 0x000000ffff286224 */ /* 0x000fe200078e0054 */
[----:B------:R-:W-:Y:S06]  /*6d30*/  @P6 BRA `(.L_x_141) ;  /* 0x0000000000186947 */ /* 0x000fec0003800000 */
[----:B------:R-:W-:Y:S01]  /*6d40*/  ISETP.NE.AND P6, PT, R106, RZ, PT ;  /* 0x000000ff6a00720c */ /* 0x000fe20003fc5270 */
[C---:B------:R-:W-:Y:S01]  /*6d50*/  FFMA.FTZ R41, R89.reuse, R85, R42 ;  /* 0x0000005559297223 */ /* 0x040fe2000001002a */
[----:B------:R-:W-:-:S11]  /*6d60*/  FMUL.FTZ R40, R89, R84 ;  /* 0x0000005459287220 */ /* 0x000fd60000410000 */
[----:B------:R0:W-:Y:S01]  /*6d70*/  @!P6 STS.64 [UR37+0x4228], R84 ;  /* 0x00422854ff00e988 */ /* 0x0001e20008000a25 */
[----:B------:R-:W-:Y:S02]  /*6d80*/  @!P6 IMAD.MOV.U32 R88, RZ, RZ, R84 ;  /* 0x000000ffff58e224 */ /* 0x000fe400078e0054 */
[----:B------:R-:W-:-:S07]  /*6d90*/  @!P6 IMAD.MOV.U32 R163, RZ, RZ, R85 ;  /* 0x000000ffffa3e224 */ /* 0x000fce00078e0055 */
.L_x_141:
[----:B------:R-:W-:Y:S05]  /*6da0*/  BSYNC.RECONVERGENT B0 ;  /* 0x0000000000007941 */ /* 0x000fea0003800200 */
.L_x_140:
[----:B------:R-:W-:Y:S01]  /*6db0*/  BAR.SYNC.DEFER_BLOCKING 0x0 ;  /* 0x0000000000007b1d */ /* 0x000fe20000010000 */
[----:B------:R-:W-:-:S05]  /*6dc0*/  ISETP.NE.AND P6, PT, R124, RZ, PT ;  /* 0x000000ff7c00720c */ /* 0x000fca0003fc5270 */
[----:B------:R-:W-:Y:S08]  /*6dd0*/  BSSY.RECONVERGENT B0, `(.L_x_142) ;  /* 0x000005c000007945 */ /* 0x000ff00003800200 */
[----:B------:R-:W1:Y:S02]  /*6de0*/  @P6 LDS R42, [UR37+0x422c] ;  /* 0x00422c25ff2a6984 */ /* 0x000e640008000800 */
[----:B-1----:R-:W-:Y:S01]  /*6df0*/  @P6 FFMA.FTZ R163, R42, R88, R163 ;  /* 0x000000582aa36223 */ /* 0x002fe200000100a3 */
[----:B------:R-:W-:-:S03]  /*6e00*/  ISETP.NE.AND P6, PT, R124, RZ, PT ;  /* 0x000000ff7c00720c */ /* 0x000fc60003fc5270 */
        /* <DEDUP_REMOVED lines=34> */
.L_x_145:
        /* <DEDUP_REMOVED lines=32> */
[----:B------:R-:W-:Y:S02]  /*7230*/  IMAD.U32 R42, RZ, RZ, UR10 ;  /* 0x0000000aff2a7e24 */ /* 0x000fe4000f8e00ff */
[----:B------:R-:W-:-:S05]  /*7240*/  IMAD.U32 R43, RZ, RZ, UR11 ;  /* 0x0000000bff2b7e24 */ /* 0x000fca000f8e00ff */
[----:B------:R0:W5:Y:S02]  /*7250*/  LDG.E R40, desc[UR34][R42.64] ;  /* 0x000000222a287981 */ /* 0x000164000c1e1900 */
.L_x_146:
        /* <DEDUP_REMOVED lines=10> */
.L_x_144:
        /* <DEDUP_REMOVED lines=9> */
.L_x_143:
[----:B------:R-:W-:Y:S05]  /*7390*/  BSYNC.RECONVERGENT B0 ;  /* 0x0000000000007941 */ /* 0x000fea0003800200 */
.L_x_142:
[----:B------:R-:W-:Y:S01]  /*73a0*/  ULEA UR46, UP0, UR18, UR46, 0x2 ;  /* 0x0000002e122e7291 */ /* 0x000fe2000f8010ff */
[----:B-12---:R-:W-:Y:S01]  /*73b0*/  IMAD.U32 R41, RZ, RZ, UR38 ;  /* 0x00000026ff297e24 */ /* 0x006fe2000f8e00ff */
[----:B------:R-:W-:Y:S01]  /*73c0*/  UIADD3 UR49, UPT, UPT, UR49, 0x1, URZ ;  /* 0x0000000131317890 */ /* 0x000fe2000fffe0ff */
[----:B------:R-:W-:Y:S01]  /*73d0*/  FFMA.FTZ R45, R16, R125, R45 ;  /* 0x0000007d102d7223 */ /* 0x000fe2000001002d */
[----:B------:R-:W-:Y:S01]  /*73e0*/  UIADD3.X UR48, UPT, UPT, UR48, UR19, URZ, UP0, !UPT ;  /* 0x0000001330307290 */ /* 0x000fe200087fe4ff */
[----:B------:R-:W-:Y:S01]  /*73f0*/  FFMA.FTZ R38, R15, R127, R38 ;  /* 0x0000007f0f267223 */ /* 0x000fe20000010026 */
[----:B------:R-:W-:Y:S01]  /*7400*/  UISETP.NE.AND UP0, UPT, UR49, URZ, UPT ;  /* 0x000000ff3100728c */ /* 0x000fe2000bf05270 */
[----:B------:R-:W-:Y:S01]  /*7410*/  LEA R164, P6, R41, R164, 0x2 ;  /* 0x000000a429a47211 */ /* 0x000fe200078c10ff */
[----:B------:R-:W-:Y:S01]  /*7420*/  IMAD.U32 R41, RZ, RZ, UR40 ;  /* 0x00000028ff297e24 */ /* 0x000fe2000f8e00ff */
[----:B------:R-:W-:Y:S01]  /*7430*/  UIADD3 UR14, UP3, UPT, UR14, UR44, URZ ;  /* 0x0000002c0e0e7290 */ /* 0x000fe2000ff7e0ff */
[----:B------:R-:W-:Y:S01]  /*7440*/  FFMA.FTZ R39, R14, R129, R39 ;  /* 0x000000810e277223 */ /* 0x000fe20000010027 */
[----:B------:R-:W-:Y:S01]  /*7450*/  IADD3.X R165, PT, PT, R165, UR39, RZ, P6, !PT ;  /* 0x00000027a5a57c10 */ /* 0x000fe2000b7fe4ff */
[----:B------:R-:W-:Y:S01]  /*7460*/  ULEA UR12, UP4, UR16, UR12, 0x2 ;  /* 0x0000000c100c7291 */ /* 0x000fe2000f8810ff */
[----:B------:R-:W-:Y:S01]  /*7470*/  LEA R160, P6, R41, R160, 0x2 ;  /* 0x000000a029a07211 */ /* 0x000fe200078c10ff */
[----:B------:R-:W-:Y:S01]  /*7480*/  FFMA.FTZ R50, R13, R131, R50 ;  /* 0x000000830d327223 */ /* 0x000fe20000010032 */
[----:B------:R-:W-:Y:S01]  /*7490*/  FFMA.FTZ R55, R12, R133, R55 ;  /* 0x000000850c377223 */ /* 0x000fe20000010037 */
[----:B------:R-:W-:Y:S01]  /*74a0*/  FFMA.FTZ R36, R11, R135, R36 ;  /* 0x000000870b247223 */ /* 0x000fe20000010024 */
[----:B------:R-:W-:Y:S01]  /*74b0*/  IADD3.X R161, PT, PT, R161, UR41, RZ, P6, !PT ;  /* 0x00000029a1a17c10 */ /* 0x000fe2000b7fe4ff */
        /* <DEDUP_REMOVED lines=10> */
[----:B------:R-:W-:-:S02]  /*7560*/  UIADD3 UR47, UPT, UPT, UR47, 0x8, URZ ;  /* 0x000000082f2f7890 */ /* 0x000fc4000fffe0ff */
[----:B------:R-:W-:Y:S02]  /*7570*/  UIADD3.X UR15, UPT, UPT, UR15, UR45, URZ, UP3, !UPT ;  /* 0x0000002d0f0f7290 */ /* 0x000fe40009ffe4ff */
[----:B------:R-:W-:Y:S01]  /*7580*/  UIADD3.X UR13, UPT, UPT, UR13, UR17, URZ, UP4, !UPT ;  /* 0x000000110d0d7290 */ /* 0x000fe2000a7fe4ff */
[----:B------:R-:W-:Y:S11]  /*7590*/  BRA.U UP0, `(.L_x_147) ;  /* 0xffffffd900f47547 */ /* 0x000ff6000b83ffff */
.L_x_137:
[----:B------:R-:W1:Y:S01]  /*75a0*/  S2UR UR18, SR_CTAID.X ;  /* 0x00000000001279c3 */ /* 0x000e620000002500 */
[----:B------:R-:W1:Y:S01]  /*75b0*/  LDCU.128 UR12, c[0x0][0x430] ;  /* 0x00008600ff0c77ac */ /* 0x000e620008000c00 */
[----:B------:R-:W-:-:S06]  /*75c0*/  LOP3.LUT R123, R123, 0x3e00, RZ, 0xc0, !PT ;  /* 0x00003e007b7b7812 */ /* 0x000fcc00078ec0ff */
[----:B------:R-:W-:Y:S01]  /*75d0*/  BAR.SYNC.DEFER_BLOCKING 0x0 ;  /* 0x0000000000007b1d */ /* 0x000fe20000010000 */
[----:B------:R-:W-:Y:S02]  /*75e0*/  P2R R14, PR, RZ, 0x1 ;  /* 0x00000001ff0e7803 */ /* 0x000fe40000000000 */
[----:B------:R-:W-:Y:S02]  /*75f0*/  LOP3.LUT R0, R123, 0x1f, R124, 0xf8, !PT ;  /* 0x0000001f7b007812 */ /* 0x000fe400078ef87c */
[----:B------:R-:W-:-:S03]  /*7600*/  ISETP.NE.AND P0, PT, R124, RZ, PT ;  /* 0x000000ff7c00720c */ /* 0x000fc60003f05270 */
[----:B------:R-:W2:Y:S01]  /*7610*/  S2UR UR19, SR_CTAID.Y ;  /* 0x00000000001379c3 */ /* 0x000ea20000002600 */
[----:B------:R-:W-:Y:S01]  /*7620*/  UMOV UR10, UR8 ;  /* 0x00000008000a7c82 */ /* 0x000fe20008000000 */
[----:B------:R-:W-:Y:S01]  /*7630*/  UMOV UR11, URZ ;  /* 0x000000ff000b7c82 */ /* 0x000fe20008000000 */
[----:B------:R-:W-:Y:S02]  /*7640*/  MOV R8, UR36 ;  /* 0x0000002400087c02 */ /* 0x000fe40008000f00 */
[----:B------:R-:W-:Y:S02]  /*7650*/  P2R R16, PR, RZ, 0x2 ;  /* 0x00000002ff107803 */ /* 0x000fe40000000000 */
[----:B------:R-:W-:Y:S02]  /*7660*/  P2R R18, PR, RZ, 0x4 ;  /* 0x00000004ff127803 */ /* 0x000fe40000000000 */
[----:B------:R-:W-:Y:S02]  /*7670*/  LOP3.LUT P1, RZ, R17, 0x40, RZ, 0xc0, !PT ;  /* 0x0000004011ff7812 */ /* 0x000fe4000782c0ff */
[----:B------:R-:W-:-:S02]  /*7680*/  P2R R20, PR, RZ, 0x8 ;  /* 0x00000008ff147803 */ /* 0x000fc40000000000 */
[C---:B------:R-:W-:Y:S01]  /*7690*/  LOP3.LUT P2, RZ, R17.reuse, 0x20, RZ, 0xc0, !PT ;  /* 0x0000002011ff7812 */ /* 0x040fe2000784c0ff */
[----:B-1----:R-:W-:Y:S01]  /*76a0*/  UIMAD.WIDE.U32 UR16, UR18, UR12, UR10 ;  /* 0x0000000c121072a5 */ /* 0x002fe2000f8e000a */
[----:B------:R-:W-:Y:S01]  /*76b0*/  P2R R22, PR, RZ, 0x10 ;  /* 0x00000010ff167803 */ /* 0x000fe20000000000 */
[----:B------:R-:W-:Y:S02]  /*76c0*/  STS [R90], R45 ;  /* 0x0000002d5a007388 */ /* 0x000fe40000000800 */
[----:B------:R-:W-:Y:S01]  /*76d0*/  UIMAD UR13, UR18, UR13, UR17 ;  /* 0x0000000d120d72a4 */ /* 0x000fe2000f8e0211 */
[----:B------:R-:W-:Y:S02]  /*76e0*/  LOP3.LUT P3, RZ, R17, 0x10, RZ, 0xc0, !PT ;  /* 0x0000001011ff7812 */ /* 0x000fe4000786c0ff */
[----:B------:R-:W-:Y:S01]  /*76f0*/  UMOV UR12, UR16 ;  /* 0x00000010000c7c82 */ /* 0x000fe20008000000 */
[----:B------:R-:W-:Y:S01]  /*7700*/  STS [R83+0x4], R38 ;  /* 0x0000042653007388 */ /* 0x000fe20000000800 */
[----:B--2---:R-:W-:Y:S01]  /*7710*/  UIMAD.WIDE.U32 UR12, UR19, UR14, UR12 ;  /* 0x0000000e130c72a5 */ /* 0x004fe2000f8e000c */
[----:B------:R-:W-:-:S02]  /*7720*/  P2R R24, PR, RZ, 0x20 ;  /* 0x00000020ff187803 */ /* 0x000fc40000000000 */
[----:B------:R-:W-:Y:S01]  /*7730*/  STS [R86+0x8], R39 ;  /* 0x0000082756007388 */ /* 0x000fe20000000800 */
[----:B------:R-:W-:Y:S01]  /*7740*/  UIMAD UR15, UR19, UR15, UR13 ;  /* 0x0000000f130f72a4 */ /* 0x000fe2000f8e020d */
[C---:B------:R-:W-:Y:S02]  /*7750*/  LOP3.LUT P4, RZ, R17.reuse, 0x8, RZ, 0xc0, !PT ;  /* 0x0000000811ff7812 */ /* 0x040fe4000788c0ff */
[----:B------:R-:W-:Y:S01]  /*7760*/  IADD3 R2, P6, PT, R0, UR12, RZ ;  /* 0x0000000c00027c10 */ /* 0x000fe2000ffde0ff */
[----:B------:R-:W-:Y:S01]  /*7770*/  STS [R81+0xc], R50 ;  /* 0x00000c3251007388 */ /* 0x000fe20000000800 */
[----:B------:R-:W-:-:S03]  /*7780*/  LOP3.LUT P5, RZ, R17, 0x4, RZ, 0xc0, !PT ;  /* 0x0000000411ff7812 */ /* 0x000fc600078ac0ff */
[----:B------:R-:W-:Y:S01]  /*7790*/  IMAD.X R5, RZ, RZ, UR15, P6 ;  /* 0x0000000fff057e24 */ /* 0x000fe2000b0e06ff */
[----:B------:R-:W-:Y:S02]  /*77a0*/  STS [R82+0x10], R55 ;  /* 0x0000103752007388 */ /* 0x000fe40000000800 */
[----:B------:R-:W1:Y:S02]  /*77b0*/  LDCU.128 UR12, c[0x0][0x420] ;  /* 0x00008400ff0c77ac */ /* 0x000e640008000c00 */
[----:B------:R-:W-:Y:S04]  /*77c0*/  STS [R79+0x14], R36 ;  /* 0x000014244f007388 */ /* 0x000fe80000000800 */
[----:B------:R-:W-:Y:S04]  /*77d0*/  STS [R80+0x18], R37 ;  /* 0x0000182550007388 */ /* 0x000fe80000000800 */
[----:B------:R-:W-:Y:S04]  /*77e0*/  STS [R77+0x1c], R48 ;  /* 0x00001c304d007388 */ /* 0x000fe80000000800 */
[----:B------:R-:W-:Y:S01]  /*77f0*/  STS [R78+0x20], R53 ;  /* 0x000020354e007388 */ /* 0x000fe20000000800 */
[----:B-1----:R-:W-:-:S03]  /*7800*/  UIMAD.WIDE.U32 UR16, UR18, UR12, UR10 ;  /* 0x0000000c121072a5 */ /* 0x002fc6000f8e000a */
[----:B------:R-:W-:Y:S01]  /*7810*/  STS [R75+0x24], R46 ;  /* 0x0000242e4b007388 */ /* 0x000fe20000000800 */
[----:B------:R-:W-:-:S03]  /*7820*/  UIMAD UR13, UR18, UR13, UR17 ;  /* 0x0000000d120d72a4 */ /* 0x000fc6000f8e0211 */
[----:B------:R-:W-:Y:S01]  /*7830*/  STS [R76+0x28], R51 ;  /* 0x000028334c007388 */ /* 0x000fe20000000800 */
[----:B------:R-:W-:Y:S02]  /*7840*/  UMOV UR12, UR16 ;  /* 0x00000010000c7c82 */ /* 0x000fe40008000000 */
[----:B------:R-:W-:Y:S01]  /*7850*/  UIMAD.WIDE.U32 UR12, UR19, UR14, UR12 ;  /* 0x0000000e130c72a5 */ /* 0x000fe2000f8e000c */
[----:B------:R-:W-:Y:S01]  /*7860*/  STS [R73+0x2c], R44 ;  /* 0x00002c2c49007388 */ /* 0x000fe20000000800 */
[----:B------:R-:W1:Y:S03]  /*7870*/  LDCU.64 UR16, c[0x0][0x4c0] ;  /* 0x00009800ff1077ac */ /* 0x000e660008000a00 */
[----:B------:R-:W-:Y:S01]  /*7880*/  STS [R74+0x30], R49 ;  /* 0x000030314a007388 */ /* 0x000fe20000000800 */
[----:B------:R-:W-:Y:S01]  /*7890*/  UIMAD UR15, UR19, UR15, UR13 ;  /* 0x0000000f130f72a4 */ /* 0x000fe2000f8e020d */
[----:B------:R-:W-:-:S02]  /*78a0*/  IADD3 R3, P6, PT, R0, UR12, RZ ;  /* 0x0000000c00037c10 */ /* 0x000fc4000ffde0ff */
[----:B------:R-:W-:Y:S02]  /*78b0*/  STS [R71+0x34], R34 ;  /* 0x0000342247007388 */ /* 0x000fe40000000800 */
[----:B------:R-:W2:Y:S01]  /*78c0*/  LDCU.64 UR12, c[0x0][0x4a8] ;  /* 0x00009500ff0c77ac */ /* 0x000ea20008000a00 */
[----:B------:R-:W-:Y:S01]  /*78d0*/  IMAD.X R6, RZ, RZ, UR15, P6 ;  /* 0x0000000fff067e24 */ /* 0x000fe2000b0e06ff */
[----:B------:R-:W-:Y:S04]  /*78e0*/  STS [R72+0x38], R35 ;  /* 0x0000382348007388 */ /* 0x000fe80000000800 */
[----:B------:R-:W-:Y:S01]  /*78f0*/  STS [R70+0x3c], R47 ;  /* 0x00003c2f46007388 */ /* 0x000fe20000000800 */
[----:B------:R-:W-:-:S03]  /*7900*/  NOP ;  /* 0x0000000000007918 */ /* 0x000fc60000000000 */
[----:B------:R-:W-:Y:S04]  /*7910*/  LDS R7, [R105] ;  /* 0x0000000069077984 */ /* 0x000fe80000000800 */
[----:B------:R-:W-:Y:S01]  /*7920*/  LDS R9, [R104+0x80] ;  /* 0x0000800068097984 */ /* 0x000fe20000000800 */
[----:B--2---:R-:W-:-:S03]  /*7930*/  LEA R4, P6, R2, UR12, 0x2 ;  /* 0x0000000c02047c11 */ /* 0x004fc6000f8c10ff */
[----:B------:R-:W-:Y:S01]  /*7940*/  LDS R11, [R103+0x100] ;  /* 0x00010000670b7984 */ /* 0x000fe20000000800 */
[----:B------:R-:W-:Y:S01]  /*7950*/  LEA.HI.X R5, R2, UR13, R5, 0x2, P6 ;  /* 0x0000000d02057c11 */ /* 0x000fe2000b0f1405 */
[----:B------:R-:W2:Y:S02]  /*7960*/  LDCU.64 UR12, c[0x0][0x4b8] ;  /* 0x00009700ff0c77ac */ /* 0x000ea40008000a00 */
[----:B------:R-:W-:Y:S04]  /*7970*/  LDS R13, [R102+0x180] ;  /* 0x00018000660d7984 */ /* 0x000fe80000000800 */
[----:B------:R-:W-:Y:S04]  /*7980*/  LDS R15, [R101+0x200] ;  /* 0x00020000650f7984 */ /* 0x000fe80000000800 */
[----:B------:R-:W-:Y:S04]  /*7990*/  LDS R19, [R100+0x280] ;  /* 0x0002800064137984 */ /* 0x000fe80000000800 */
[----:B------:R-:W-:Y:S04]  /*79a0*/  LDS R21, [R99+0x300] ;  /* 0x0003000063157984 */ /* 0x000fe80000000800 */
[----:B------:R-:W-:Y:S01]  /*79b0*/  LDS R23, [R98+0x380] ;  /* 0x0003800062177984 */ /* 0x000fe20000000800 */
[----:B--2---:R-:W-:-:S03]  /*79c0*/  LEA R2, P6, R3, UR12, 0x2 ;  /* 0x0000000c03027c11 */ /* 0x004fc6000f8c10ff */
[----:B------:R-:W-:Y:S01]  /*79d0*/  LDS R25, [R97+0x400] ;  /* 0x0004000061197984 */ /* 0x000fe20000000800 */
[----:B------:R-:W-:Y:S01]  /*79e0*/  LEA.HI.X R3, R3, UR13, R6, 0x2, P6 ;  /* 0x0000000d03037c11 */ /* 0x000fe2000b0f1406 */
[----:B------:R-:W2:Y:S02]  /*79f0*/  LDCU.128 UR12, c[0x0][0x440] ;  /* 0x00008800ff0c77ac */ /* 0x000ea40008000c00 */
        /* <DEDUP_REMOVED lines=8> */
[----:B------:R-:W-:Y:S01]  /*7a80*/  LOP3.LUT P0, RZ, R17, 0x80, RZ, 0xc0, !PT ;  /* 0x0000008011ff7812 */ /* 0x000fe2000780c0ff */
[----:B------:R-:W-:Y:S03]  /*7a90*/  BAR.SYNC.DEFER_BLOCKING 0x0 ;  /* 0x0000000000007b1d */ /* 0x000fe60000010000 */
[----:B------:R-:W-:-:S02]  /*7aa0*/  P2R R12, PR, RZ, 0x1 ;  /* 0x00000001ff0c7803 */ /* 0x000fc40000000000 */
[----:B------:R-:W-:-:S04]  /*7ab0*/  LOP3.LUT P0, RZ, R17, 0x100, RZ, 0xc0, !PT ;  /* 0x0000010011ff7812 */ /* 0x000fc8000780c0ff */
[----:B------:R-:W-:Y:S02]  /*7ac0*/  P2R R10, PR, RZ, 0x1 ;  /* 0x00000001ff0a7803 */ /* 0x000fe40000000000 */
[----:B------:R-:W-:-:S04]  /*7ad0*/  LOP3.LUT P0, RZ, R17, 0x200, RZ, 0xc0, !PT ;  /* 0x0000020011ff7812 */ /* 0x000fc8000780c0ff */
[----:B---3--:R-:W-:Y:S02]  /*7ae0*/  P2R R8, PR, RZ, 0x1 ;  /* 0x00000001ff087803 */ /* 0x008fe40000000000 */
[----:B------:R-:W-:Y:S01]  /*7af0*/  LOP3.LUT P0, RZ, R17, 0x400, RZ, 0xc0, !PT ;  /* 0x0000040011ff7812 */ /* 0x000fe2000780c0ff */
[----:B------:R-:W3:Y:S02]  /*7b00*/  LDS R6, [UR37+0x2100] ;  /* 0x00210025ff067984 */ /* 0x000ee40008000800 */
[----:B---3--:R-:W-:-:S13]  /*7b10*/  ISETP.GE.AND P6, PT, R0, R6, PT ;  /* 0x000000060000720c */ /* 0x008fda0003fc6270 */
[----:B------:R3:W-:Y:S01]  /*7b20*/  @!P6 STG.E desc[UR34][R4.64], R7 ;  /* 0x000000070400e986 */ /* 0x0007e2000c101922 */
[----:B------:R-:W-:-:S13]  /*7b30*/  ISETP.GE.AND P6, PT, R121, R6, PT ;  /* 0x000000067900720c */ /* 0x000fda0003fc6270 */
[----:B------:R4:W-:Y:S01]  /*7b40*/  @!P6 STG.E desc[UR34][R4.64+0x80], R9 ;  /* 0x000080090400e986 */ /* 0x0009e2000c101922 */
[----:B------:R-:W-:-:S13]  /*7b50*/  ISETP.GE.AND P6, PT, R120, R6, PT ;  /* 0x000000067800720c */ /* 0x000fda0003fc6270 */
[----:B------:R5:W-:Y:S01]  /*7b60*/  @!P6 STG.E desc[UR34][R4.64+0x100], R11 ;  /* 0x0001000b0400e986 */ /* 0x000be2000c101922 */
[----:B------:R-:W-:-:S13]  /*7b70*/  ISETP.GE.AND P6, PT, R119, R6, PT ;  /* 0x000000067700720c */ /* 0x000fda0003fc6270 */
[----:B------:R-:W-:Y:S01]  /*7b80*/  @!P6 STG.E desc[UR34][R4.64+0x180], R13 ;  /* 0x0001800d0400e986 */ /* 0x000fe2000c101922 */
        /* <DEDUP_REMOVED lines=22> */
[----:B------:R-:W-:Y:S02]  /*7cf0*/  ISETP.GE.AND P6, PT, R107, R6, PT ;  /* 0x000000066b00720c */ /* 0x000fe40003fc6270 */
[----:B---3--:R-:W-:-:S11]  /*7d00*/  CS2R R6, SRZ ;  /* 0x0000000000067805 */ /* 0x008fd6000001ff00 */
[----:B------:R3:W-:Y:S01]  /*7d10*/  @!P6 STG.E desc[UR34][R4.64+0x780], R57 ;  /* 0x000780390400e986 */ /* 0x0007e2000c101922 */
[----:B------:R-:W-:Y:S01]  /*7d20*/  LOP3.LUT P6, RZ, R17, 0x2, RZ, 0xc0, !PT ;  /* 0x0000000211ff7812 */ /* 0x000fe200078cc0ff */
[----:B------:R-:W-:Y:S06]  /*7d30*/  BAR.SYNC.DEFER_BLOCKING 0x0 ;  /* 0x0000000000007b1d */ /* 0x000fec0000010000 */
[----:B------:R-:W2:Y:S01]  /*7d40*/  @!P0 LDG.E R6, desc[UR34][R2.64] ;  /* 0x0000002202068981 */ /* 0x000ea2000c1e1900 */
[----:B------:R-:W-:Y:S02]  /*7d50*/  ISETP.NE.AND P0, PT, R8, RZ, PT ;  /* 0x000000ff0800720c */ /* 0x000fe40003f05270 */
[----:B----4-:R-:W-:-:S11]  /*7d60*/  CS2R R8, SRZ ;  /* 0x0000000000087805 */ /* 0x010fd6000001ff00 */
[----:B------:R-:W4:Y:S01]  /*7d70*/  @!P0 LDG.E R7, desc[UR34][R2.64+0x80] ;  /* 0x0000802202078981 */ /* 0x000f22000c1e1900 */
[----:B------:R-:W-:Y:S02]  /*7d80*/  ISETP.NE.AND P0, PT, R10, RZ, PT ;  /* 0x000000ff0a00720c */ /* 0x000fe40003f05270 */
[----:B-----5:R-:W-:Y:S02]  /*7d90*/  CS2R R10, SRZ ;  /* 0x00000000000a7805 */ /* 0x020fe4000001ff00 */
[----:B---3--:R-:W-:-:S04]  /*7da0*/  CS2R R4, SRZ ;  /* 0x0000000000047805 */ /* 0x008fc8000001ff00 */
[----:B------:R-:W3:Y:S05]  /*7db0*/  @!P1 LDG.E R10, desc[UR34][R2.64+0x200] ;  /* 0x00020022020a9981 */ /* 0x000eea000c1e1900 */
[----:B------:R-:W5:Y:S01]  /*7dc0*/  @!P0 LDG.E R8, desc[UR34][R2.64+0x100] ;  /* 0x0001002202088981 */ /* 0x000f62000c1e1900 */
[----:B------:R-:W-:Y:S02]  /*7dd0*/  ISETP.NE.AND P0, PT, R12, RZ, PT ;  /* 0x000000ff0c00720c */ /* 0x000fe40003f05270 */
[----:B------:R-:W-:Y:S02]  /*7de0*/  CS2R R12, SRZ ;  /* 0x00000000000c7805 */ /* 0x000fe4000001ff00 */
[----:B------:R-:W-:Y:S01]  /*7df0*/  ISETP.NE.AND P1, PT, R16, RZ, PT ;  /* 0x000000ff1000720c */ /* 0x000fe20003f25270 */
[----:B------:R-:W3:Y:S01]  /*7e00*/  @!P2 LDG.E R5, desc[UR34][R2.64+0x280] ;  /* 0x000280220205a981 */ /* 0x000ee2000c1e1900 */
[----:B------:R-:W-:-:S03]  /*7e10*/  ISETP.NE.AND P2, PT, R18, RZ, PT ;  /* 0x000000ff1200720c */ /* 0x000fc60003f45270 */
[----:B------:R-:W3:Y:S01]  /*7e20*/  @!P3 LDG.E R4, desc[UR34][R2.64+0x300] ;  /* 0x000300220204b981 */ /* 0x000ee2000c1e1900 */
[----:B------:R-:W-:-:S03]  /*7e30*/  ISETP.NE.AND P3, PT, R20, RZ, PT ;  /* 0x000000ff1400720c */ /* 0x000fc60003f65270 */
[----:B------:R-:W3:Y:S04]  /*7e40*/  @!P4 LDG.E R11, desc[UR34][R2.64+0x380] ;  /* 0x00038022020bc981 */ /* 0x000ee8000c1e1900 */
[----:B------:R-:W3:Y:S01]  /*7e50*/  @!P0 LDG.E R9, desc[UR34][R2.64+0x180] ;  /* 0x0001802202098981 */ /* 0x000ee2000c1e1900 */
[----:B------:R-:W-:Y:S02]  /*7e60*/  ISETP.NE.AND P0, PT, R14, RZ, PT ;  /* 0x000000ff0e00720c */ /* 0x000fe40003f05270 */
[----:B------:R-:W-:Y:S01]  /*7e70*/  ISETP.NE.AND P4, PT, R22, RZ, PT ;  /* 0x000000ff1600720c */ /* 0x000fe20003f85270 */
[----:B------:R-:W3:Y:S01]  /*7e80*/  @!P5 LDG.E R12, desc[UR34][R2.64+0x400] ;  /* 0x00040022020cd981 */ /* 0x000ee2000c1e1900 */
[----:B------:R-:W-:Y:S02]  /*7e90*/  ISETP.NE.AND P5, PT, R24, RZ, PT ;  /* 0x000000ff1800720c */ /* 0x000fe40003fa5270 */
[----:B------:R-:W-:Y:S01]  /*7ea0*/  CS2R R14, SRZ ;  /* 0x00000000000e7805 */ /* 0x000fe2000001ff00 */
[----:B------:R-:W-:Y:S01]  /*7eb0*/  IMAD.MOV.U32 R16, RZ, RZ, RZ ;  /* 0x000000ffff107224 */ /* 0x000fe200078e00ff */
[----:B------:R-:W-:Y:S01]  /*7ec0*/  CS2R R18, SRZ ;  /* 0x0000000000127805 */ /* 0x000fe2000001ff00 */
[----:B------:R-:W3:Y:S01]  /*7ed0*/  @!P6 LDG.E R13, desc[UR34][R2.64+0x480] ;  /* 0x00048022020de981 */ /* 0x000ee2000c1e1900 */
[----:B------:R-:W-:-:S03]  /*7ee0*/  IMAD.MOV.U32 R20, RZ, RZ, RZ ;  /* 0x000000ffff147224 */ /* 0x000fc600078e00ff */
[----:B------:R-:W3:Y:S04]  /*7ef0*/  @!P1 LDG.E R15, desc[UR34][R2.64+0x580] ;  /* 0x00058022020f9981 */ /* 0x000ee8000c1e1900 */
[----:B------:R-:W3:Y:S04]  /*7f00*/  @!P0 LDG.E R14, desc[UR34][R2.64+0x500] ;  /* 0x00050022020e8981 */ /* 0x000ee8000c1e1900 */
[----:B------:R-:W3:Y:S04]  /*7f10*/  @!P2 LDG.E R16, desc[UR34][R2.64+0x600] ;  /* 0x000600220210a981 */ /* 0x000ee8000c1e1900 */
[----:B------:R-:W3:Y:S04]  /*7f20*/  @!P3 LDG.E R19, desc[UR34][R2.64+0x680] ;  /* 0x000680220213b981 */ /* 0x000ee8000c1e1900 */
[----:B------:R-:W3:Y:S04]  /*7f30*/  @!P4 LDG.E R18, desc[UR34][R2.64+0x700] ;  /* 0x000700220212c981 */ /* 0x000ee8000c1e1900 */
[----:B------:R-:W3:Y:S01]  /*7f40*/  @!P5 LDG.E R20, desc[UR34][R2.64+0x780] ;  /* 0x000780220214d981 */ /* 0x000ee2000c1e1900 */
[----:B------:R-:W-:Y:S01]  /*7f50*/  ISETP.NE.AND P6, PT, R124, RZ, PT ;  /* 0x000000ff7c00720c */ /* 0x000fe20003fc5270 */
[----:B--2---:R-:W-:-:S04]  /*7f60*/  UIMAD.WIDE.U32 UR10, UR18, UR12, UR10 ;  /* 0x0000000c120a72a5 */ /* 0x004fc8000f8e000a */
[----:B------:R-:W-:-:S04]  /*7f70*/  UIMAD UR11, UR18, UR13, UR11 ;  /* 0x0000000d120b72a4 */ /* 0x000fc8000f8e020b */
[----:B------:R-:W-:-:S04]  /*7f80*/  UIMAD.WIDE.U32 UR10, UR19, UR14, UR10 ;  /* 0x0000000e130a72a5 */ /* 0x000fc8000f8e000a */
[----:B------:R-:W-:Y:S01]  /*7f90*/  UIMAD UR15, UR19, UR15, UR11 ;  /* 0x0000000f130f72a4 */ /* 0x000fe2000f8e020b */
[----:B------:R-:W-:Y:S04]  /*7fa0*/  STS [R105], R6 ;  /* 0x0000000669007388 */ /* 0x000fe80000000800 */
[----:B----4-:R-:W-:Y:S04]  /*7fb0*/  STS [R104+0x80], R7 ;  /* 0x0000800768007388 */ /* 0x010fe80000000800 */
[----:B-----5:R-:W-:Y:S04]  /*7fc0*/  STS [R103+0x100], R8 ;  /* 0x0001000867007388 */ /* 0x020fe80000000800 */
[----:B---3--:R-:W-:Y:S04]  /*7fd0*/  STS [R102+0x180], R9 ;  /* 0x0001800966007388 */ /* 0x008fe80000000800 */
        /* <DEDUP_REMOVED lines=13> */
[----:B------:R-:W2:Y:S04]  /*80b0*/  LDS R11, [R81+0xc] ;  /* 0x00000c00510b7984 */ /* 0x000ea80000000800 */
[----:B------:R-:W3:Y:S04]  /*80c0*/  LDS R9, [R83+0x4] ;  /* 0x0000040053097984 */ /* 0x000ee80000000800 */
[----:B------:R-:W4:Y:S04]  /*80d0*/  LDS R8, [R90] ;  /* 0x000000005a087984 */ /* 0x000f280000000800 */
[----:B------:R-:W5:Y:S04]  /*80e0*/  LDS R10, [R86+0x8] ;  /* 0x00000800560a7984 */ /* 0x000f680000000800 */
[----:B------:R-:W0:Y:S04]  /*80f0*/  LDS R12, [R82+0x10] ;  /* 0x00001000520c7984 */ /* 0x000e280000000800 */
[----:B------:R-:W1:Y:S04]  /*8100*/  LDS R13, [R79+0x14] ;  /* 0x000014004f0d7984 */ /* 0x000e680000000800 */
        /* <DEDUP_REMOVED lines=9> */
[----:B------:R-:W1:Y:S01]  /*81a0*/  LDS R2, [R70+0x3c] ;  /* 0x00003c0046027984 */ /* 0x000e620000000800 */
[----:B--2---:R-:W-:Y:S01]  /*81b0*/  FMUL.FTZ R22, R11, -1.4426950216293334961 ;  /* 0xbfb8aa3b0b167820 */ /* 0x004fe20000410000 */
[----:B---3--:R-:W-:Y:S01]  /*81c0*/  FMUL.FTZ R20, R9, -1.4426950216293334961 ;  /* 0xbfb8aa3b09147820 */ /* 0x008fe20000410000 */
[----:B----4-:R-:W-:-:S04]  /*81d0*/  FMUL.FTZ R19, R8, -1.4426950216293334961 ;  /* 0xbfb8aa3b08137820 */ /* 0x010fc80000410000 */
[----:B------:R-:W2:Y:S01]  /*81e0*/  MUFU.EX2 R22, R22 ;  /* 0x0000001600167308 */ /* 0x000ea20000000800 */
[----:B-----5:R-:W-:-:S03]  /*81f0*/  FMUL.FTZ R21, R10, -1.4426950216293334961 ;  /* 0xbfb8aa3b0a157820 */ /* 0x020fc60000410000 */
[----:B------:R-:W3:Y:S01]  /*8200*/  MUFU.EX2 R20, R20 ;  /* 0x0000001400147308 */ /* 0x000ee20000000800 */
[----:B0-----:R-:W-:Y:S01]  /*8210*/  FMUL.FTZ R23, R12, -1.4426950216293334961 ;  /* 0xbfb8aa3b0c177820 */ /* 0x001fe20000410000 */
[----:B-1----:R-:W-:Y:S01]  /*8220*/  FMUL.FTZ R24, R13, -1.4426950216293334961 ;  /* 0xbfb8aa3b0d187820 */ /* 0x002fe20000410000 */
[----:B------:R-:W-:Y:S01]  /*8230*/  FMUL.FTZ R25, R14, -1.4426950216293334961 ;  /* 0xbfb8aa3b0e197820 */ /* 0x000fe20000410000 */
[----:B------:R-:W0:Y:S01]  /*8240*/  MUFU.EX2 R19, R19 ;  /* 0x0000001300137308 */ /* 0x000e220000000800 */
[----:B------:R-:W-:Y:S01]  /*8250*/  FMUL.FTZ R26, R15, -1.4426950216293334961 ;  /* 0xbfb8aa3b0f1a7820 */ /* 0x000fe20000410000 */
[----:B------:R-:W-:Y:S02]  /*8260*/  FMUL.FTZ R27, R16, -1.4426950216293334961 ;  /* 0xbfb8aa3b101b7820 */ /* 0x000fe40000410000 */
[----:B------:R-:W1:Y:S01]  /*8270*/  MUFU.EX2 R21, R21 ;  /* 0x0000001500157308 */ /* 0x000e620000000800 */
[----:B------:R-:W-:Y:S01]  /*8280*/  FMUL.FTZ R28, R18, -1.4426950216293334961 ;  /* 0xbfb8aa3b121c7820 */ /* 0x000fe20000410000 */
[----:B--2---:R-:W-:-:S02]  /*8290*/  FADD.FTZ R22, R22, 1 ;  /* 0x3f80000016167421 */ /* 0x004fc40000010000 */
[----:B------:R-:W2:Y:S01]  /*82a0*/  MUFU.EX2 R23, R23 ;  /* 0x0000001700177308 */ /* 0x000ea20000000800 */
[----:B------:R-:W-:Y:S01]  /*82b0*/  FMUL.FTZ R29, R7, -1.4426950216293334961 ;  /* 0xbfb8aa3b071d7820 */ /* 0x000fe20000410000 */
[----:B------:R-:W-:Y:S02]  /*82c0*/  FMUL.FTZ R30, R6, -1.4426950216293334961 ;  /* 0xbfb8aa3b061e7820 */ /* 0x000fe40000410000 */
[----:B------:R-:W4:Y:S01]  /*82d0*/  MUFU.EX2 R24, R24 ;  /* 0x0000001800187308 */ /* 0x000f220000000800 */
[----:B------:R-:W-:-:S03]  /*82e0*/  FMUL.FTZ R31, R5, -1.4426950216293334961 ;  /* 0xbfb8aa3b051f7820 */ /* 0x000fc60000410000 */
[----:B------:R-:W5:Y:S01]  /*82f0*/  MUFU.EX2 R25, R25 ;  /* 0x0000001900197308 */ /* 0x000f620000000800 */
[----:B------:R-:W-:Y:S01]  /*8300*/  FMUL.FTZ R32, R4, -1.4426950216293334961 ;  /* 0xbfb8aa3b04207820 */ /* 0x000fe20000410000 */
[----:B---3--:R-:W-:Y:S02]  /*8310*/  FADD.FTZ R20, R20, 1 ;  /* 0x3f80000014147421 */ /* 0x008fe40000010000 */
[----:B------:R-:W3:Y:S01]  /*8320*/  MUFU.EX2 R26, R26 ;  /* 0x0000001a001a7308 */ /* 0x000ee20000000800 */
[----:B------:R-:W-:-:S03]  /*8330*/  FMUL.FTZ R33, R3, -1.4426950216293334961 ;  /* 0xbfb8aa3b03217820 */ /* 0x000fc60000410000 */
[----:B------:R-:W3:Y:S01]  /*8340*/  MUFU.EX2 R27, R27 ;  /* 0x0000001b001b7308 */ /* 0x000ee20000000800 */
[----:B------:R-:W-:-:S03]  /*8350*/  FMUL.FTZ R40, R2, -1.4426950216293334961 ;  /* 0xbfb8aa3b02287820 */ /* 0x000fc60000410000 */
[----:B------:R-:W3:Y:S01]  /*8360*/  MUFU.EX2 R28, R28 ;  /* 0x0000001c001c7308 */ /* 0x000ee20000000800 */
[----:B0-----:R-:W-:-:S03]  /*8370*/  FADD.FTZ R19, R19, 1 ;  /* 0x3f80000013137421 */ /* 0x001fc60000010000 */
[----:B------:R-:W0:Y:S01]  /*8380*/  MUFU.RCP R22, R22 ;  /* 0x0000001600167308 */ /* 0x000e220000001000 */
[----:B-1----:R-:W-:Y:S01]  /*8390*/  FADD.FTZ R21, R21, 1 ;  /* 0x3f80000015157421 */ /* 0x002fe20000010000 */
[----:B--2---:R-:W-:-:S06]  /*83a0*/  FADD.FTZ R23, R23, 1 ;  /* 0x3f80000017177421 */ /* 0x004fcc0000010000 */
[----:B------:R-:W1:Y:S04]  /*83b0*/  MUFU.EX2 R29, R29 ;  /* 0x0000001d001d7308 */ /* 0x000e680000000800 */
[----:B------:R-:W2:Y:S04]  /*83c0*/  MUFU.EX2 R30, R30 ;  /* 0x0000001e001e7308 */ /* 0x000ea80000000800 */
[----:B------:R-:W0:Y:S04]  /*83d0*/  MUFU.EX2 R31, R31 ;  /* 0x0000001f001f7308 */ /* 0x000e280000000800 */
[----:B------:R-:W0:Y:S04]  /*83e0*/  MUFU.EX2 R32, R32 ;  /* 0x0000002000207308 */ /* 0x000e280000000800 */
[----:B------:R-:W0:Y:S01]  /*83f0*/  MUFU.RCP R20, R20 ;  /* 0x0000001400147308 */ /* 0x000e220000001000 */
[----:B----4-:R-:W-:Y:S01]  /*8400*/  FADD.FTZ R24, R24, 1 ;  /* 0x3f80000018187421 */ /* 0x010fe20000010000 */
[----:B-----5:R-:W-:Y:S01]  /*8410*/  FADD.FTZ R25, R25, 1 ;  /* 0x3f80000019197421 */ /* 0x020fe20000010000 */
[----:B---3--:R-:W-:-:S05]  /*8420*/  FADD.FTZ R26, R26, 1 ;  /* 0x3f8000001a1a7421 */ /* 0x008fca0000010000 */
[----:B------:R-:W3:Y:S04]  /*8430*/  MUFU.EX2 R33, R33 ;  /* 0x0000002100217308 */ /* 0x000ee80000000800 */
[----:B------:R-:W4:Y:S01]  /*8440*/  MUFU.EX2 R40, R40 ;  /* 0x0000002800287308 */ /* 0x000f220000000800 */
[----:B------:R-:W-:-:S03]  /*8450*/  FADD.FTZ R27, R27, 1 ;  /* 0x3f8000001b1b7421 */ /* 0x000fc60000010000 */
[----:B------:R-:W5:Y:S01]  /*8460*/  MUFU.RCP R19, R19 ;  /* 0x0000001300137308 */ /* 0x000f620000001000 */
[----:B------:R-:W-:Y:S01]  /*8470*/  FADD.FTZ R28, R28, 1 ;  /* 0x3f8000001c1c7421 */ /* 0x000fe20000010000 */
[----:B-1----:R-:W-:Y:S01]  /*8480*/  FADD.FTZ R29, R29, 1 ;  /* 0x3f8000001d1d7421 */ /* 0x002fe20000010000 */
[----:B--2---:R-:W-:-:S05]  /*8490*/  FADD.FTZ R30, R30, 1 ;  /* 0x3f8000001e1e7421 */ /* 0x004fca0000010000 */
[----:B------:R-:W1:Y:S01]  /*84a0*/  MUFU.RCP R21, R21 ;  /* 0x0000001500157308 */ /* 0x000e620000001000 */
[----:B0-----:R-:W-:Y:S01]  /*84b0*/  FADD.FTZ R31, R31, 1 ;  /* 0x3f8000001f1f7421 */ /* 0x001fe20000010000 */
[----:B------:R-:W-:Y:S01]  /*84c0*/  FADD.FTZ R32, R32, 1 ;  /* 0x3f80000020207421 */ /* 0x000fe20000010000 */
[----:B------:R-:W-:-:S05]  /*84d0*/  FMUL.FTZ R11, R11, R22 ;  /* 0x000000160b0b7220 */ /* 0x000fca0000410000 */
[----:B------:R-:W0:Y:S01]  /*84e0*/  MUFU.RCP R23, R23 ;  /* 0x0000001700177308 */ /* 0x000e220000001000 */
[----:B---3--:R-:W-:Y:S01]  /*84f0*/  FADD.FTZ R33, R33, 1 ;  /* 0x3f80000021217421 */ /* 0x008fe20000010000 */
[----:B----4-:R-:W-:-:S06]  /*8500*/  FADD.FTZ R40, R40, 1 ;  /* 0x3f80000028287421 */ /* 0x010fcc0000010000 */
[----:B------:R-:W2:Y:S01]  /*8510*/  MUFU.RCP R24, R24 ;  /* 0x0000001800187308 */ /* 0x000ea20000001000 */
[----:B------:R-:W-:-:S07]  /*8520*/  FMUL.FTZ R9, R9, R20 ;  /* 0x0000001409097220 */ /* 0x000fce0000410000 */
[----:B------:R-:W3:Y:S01]  /*8530*/  MUFU.RCP R25, R25 ;  /* 0x0000001900197308 */ /* 0x000ee20000001000 */
[----:B------:R-:W-:-:S07]  /*8540*/  FMUL.FTZ R50, R11, R50 ;  /* 0x000000320b327220 */ /* 0x000fce0000410000 */
[----:B------:R-:W4:Y:S08]  /*8550*/  MUFU.RCP R26, R26 ;  /* 0x0000001a001a7308 */ /* 0x000f300000001000 */
[----:B------:R-:W4:Y:S08]  /*8560*/  MUFU.RCP R27, R27 ;  /* 0x0000001b001b7308 */ /* 0x000f300000001000 */
[----:B------:R-:W4:Y:S08]  /*8570*/  MUFU.RCP R41, R28 ;  /* 0x0000001c00297308 */ /* 0x000f300000001000 */
[----:B------:R-:W4:Y:S01]  /*8580*/  MUFU.RCP R42, R29 ;  /* 0x0000001d002a7308 */ /* 0x000f220000001000 */
[----:B-----5:R-:W-:Y:S01]  /*8590*/  FMUL.FTZ R8, R8, R19 ;  /* 0x0000001308087220 */ /* 0x020fe20000410000 */
[----:B------:R-:W-:Y:S06]  /*85a0*/  BAR.SYNC.DEFER_BLOCKING 0x0 ;  /* 0x0000000000007b1d */ /* 0x000fec0000010000 */
[----:B------:R-:W5:Y:S08]  /*85b0*/  MUFU.RCP R43, R30 ;  /* 0x0000001e002b7308 */ /* 0x000f700000001000 */
[----:B------:R-:W5:Y:S01]  /*85c0*/  MUFU.RCP R52, R31 ;  /* 0x0000001f00347308 */ /* 0x000f620000001000 */
[----:B-1----:R-:W-:-:S07]  /*85d0*/  FMUL.FTZ R10, R10, R21 ;  /* 0x000000150a0a7220 */ /* 0x002fce0000410000 */
[----:B------:R-:W1:Y:S08]  /*85e0*/  MUFU.RCP R57, R32 ;  /* 0x0000002000397308 */ /* 0x000e700000001000 */
[----:B------:R-:W1:Y:S01]  /*85f0*/  MUFU.RCP R20, R33 ;  /* 0x0000002100147308 */ /* 0x000e620000001000 */
[----:B------:R-:W-:-:S07]  /*8600*/  FMUL.FTZ R45, R8, R45 ;  /* 0x0000002d082d7220 */ /* 0x000fce0000410000 */
[----:B------:R-:W1:Y:S01]  /*8610*/  MUFU.RCP R11, R40 ;  /* 0x00000028000b7308 */ /* 0x000e620000001000 */
[----:B0-----:R-:W-:Y:S01]  /*8620*/  FMUL.FTZ R12, R12, R23 ;  /* 0x000000170c0c7220 */ /* 0x001fe20000410000 */
[----:B------:R-:W-:Y:S01]  /*8630*/  FMUL.FTZ R38, R9, R38 ;  /* 0x0000002609267220 */ /* 0x000fe20000410000 */
[----:B--2---:R-:W-:Y:S01]  /*8640*/  FMUL.FTZ R13, R13, R24 ;  /* 0x000000180d0d7220 */ /* 0x004fe20000410000 */
[----:B------:R-:W-:Y:S01]  /*8650*/  FMUL.FTZ R39, R10, R39 ;  /* 0x000000270a277220 */ /* 0x000fe20000410000 */
[----:B---3--:R-:W-:Y:S01]  /*8660*/  FMUL.FTZ R14, R14, R25 ;  /* 0x000000190e0e7220 */ /* 0x008fe20000410000 */
[----:B----4-:R-:W-:Y:S01]  /*8670*/  FMUL.FTZ R15, R15, R26 ;  /* 0x0000001a0f0f7220 */ /* 0x010fe20000410000 */
[----:B------:R-:W-:Y:S01]  /*8680*/  FMUL.FTZ R55, R12, R55 ;  /* 0x000000370c377220 */ /* 0x000fe20000410000 */
[----:B------:R-:W-:Y:S01]  /*8690*/  FMUL.FTZ R16, R16, R27 ;  /* 0x0000001b10107220 */ /* 0x000fe20000410000 */
[----:B------:R-:W-:Y:S01]  /*86a0*/  FMUL.FTZ R36, R13, R36 ;  /* 0x000000240d247220 */ /* 0x000fe20000410000 */
[----:B------:R-:W-:Y:S01]  /*86b0*/  FMUL.FTZ R9, R18, R41 ;  /* 0x0000002912097220 */ /* 0x000fe20000410000 */
[----:B------:R-:W-:Y:S01]  /*86c0*/  STS [R90], R45 ;  /* 0x0000002d5a007388 */ /* 0x000fe20000000800 */
[----:B------:R-:W-:Y:S01]  /*86d0*/  FMUL.FTZ R37, R14, R37 ;  /* 0x000000250e257220 */ /* 0x000fe20000410000 */
[----:B------:R-:W-:Y:S01]  /*86e0*/  FMUL.FTZ R8, R7, R42 ;  /* 0x0000002a07087220 */ /* 0x000fe20000410000 */
[----:B------:R-:W-:Y:S01]  /*86f0*/  FMUL.FTZ R48, R15, R48 ;  /* 0x000000300f307220 */ /* 0x000fe20000410000 */
[----:B------:R-:W-:Y:S01]  /*8700*/  STS [R83+0x4], R38 ;  /* 0x0000042653007388 */ /* 0x000fe20000000800 */
[----:B-----5:R-:W-:Y:S01]  /*8710*/  FMUL.FTZ R7, R6, R43 ;  /* 0x0000002b06077220 */ /* 0x020fe20000410000 */
[----:B------:R-:W-:Y:S01]  /*8720*/  FMUL.FTZ R53, R16, R53 ;  /* 0x0000003510357220 */ /* 0x000fe20000410000 */
[----:B------:R-:W-:Y:S01]  /*8730*/  FMUL.FTZ R6, R5, R52 ;  /* 0x0000003405067220 */ /* 0x000fe20000410000 */
[----:B------:R-:W-:Y:S01]  /*8740*/  STS [R86+0x8], R39 ;  /* 0x0000082756007388 */ /* 0x000fe20000000800 */
[----:B------:R-:W-:Y:S01]  /*8750*/  FMUL.FTZ R46, R9, R46 ;  /* 0x0000002e092e7220 */ /* 0x000fe20000410000 */
[----:B-1----:R-:W-:-:S02]  /*8760*/  FMUL.FTZ R5, R4, R57 ;  /* 0x0000003904057220 */ /* 0x002fc40000410000 */
[----:B------:R-:W-:Y:S01]  /*8770*/  STS [R81+0xc], R50 ;  /* 0x00000c3251007388 */ /* 0x000fe20000000800 */
[----:B------:R-:W-:Y:S01]  /*8780*/  FMUL.FTZ R51, R8, R51 ;  /* 0x0000003308337220 */ /* 0x000fe20000410000 */
[----:B------:R-:W-:Y:S02]  /*8790*/  FMUL.FTZ R4, R3, R20 ;  /* 0x0000001403047220 */ /* 0x000fe40000410000 */
[----:B------:R-:W-:Y:S01]  /*87a0*/  STS [R82+0x10], R55 ;  /* 0x0000103752007388 */ /* 0x000fe20000000800 */
[----:B------:R-:W-:Y:S01]  /*87b0*/  FMUL.FTZ R44, R7, R44 ;  /* 0x0000002c072c7220 */ /* 0x000fe20000410000 */
[----:B------:R-:W-:Y:S02]  /*87c0*/  FMUL.FTZ R2, R2, R11 ;  /* 0x0000000b02027220 */ /* 0x000fe40000410000 */
[----:B------:R-:W-:Y:S01]  /*87d0*/  STS [R79+0x14], R36 ;  /* 0x000014244f007388 */ /* 0x000fe20000000800 */
[----:B------:R-:W-:Y:S01]  /*87e0*/  FMUL.FTZ R49, R6, R49 ;  /* 0x0000003106317220 */ /* 0x000fe20000410000 */
[----:B------:R-:W-:-:S02]  /*87f0*/  FMUL.FTZ R34, R5, R34 ;  /* 0x0000002205227220 */ /* 0x000fc40000410000 */
[----:B------:R-:W-:Y:S01]  /*8800*/  STS [R80+0x18], R37 ;  /* 0x0000182550007388 */ /* 0x000fe20000000800 */
[----:B------:R-:W-:-:S03]  /*8810*/  FMUL.FTZ R35, R4, R35 ;  /* 0x0000002304237220 */ /* 0x000fc60000410000 */
[----:B------:R-:W-:Y:S01]  /*8820*/  STS [R77+0x1c], R48 ;  /* 0x00001c304d007388 */ /* 0x000fe20000000800 */
[----:B------:R-:W-:-:S03]  /*8830*/  FMUL.FTZ R47, R2, R47 ;  /* 0x0000002f022f7220 */ /* 0x000fc60000410000 */
[----:B------:R-:W-:Y:S04]  /*8840*/  STS [R78+0x20], R53 ;  /* 0x000020354e007388 */ /* 0x000fe80000000800 */
[----:B------:R-:W-:Y:S01]  /*8850*/  STS [R75+0x24], R46 ;  /* 0x0000242e4b007388 */ /* 0x000fe20000000800 */
[----:B------:R-:W-:-:S03]  /*8860*/  IMAD.U32 R2, RZ, RZ, UR36 ;  /* 0x00000024ff027e24 */ /* 0x000fc6000f8e00ff */
        /* <DEDUP_REMOVED lines=24> */
[----:B------:R-:W-:Y:S06]  /*89f0*/  BAR.SYNC.DEFER_BLOCKING 0x0 ;  /* 0x0000000000007b1d */ /* 0x000fec0000010000 */
[----:B------:R-:W1:Y:S01]  /*8a00*/  LDS R4, [UR37+0x2100] ;  /* 0x00210025ff047984 */ /* 0x000e620008000800 */
[----:B------:R-:W-:-:S04]  /*8a10*/  IADD3 R3, P0, PT, R0, UR10, RZ ;  /* 0x0000000a00037c10 */ /* 0x000fc8000ff1e0ff */
[----:B0-----:R-:W-:Y:S02]  /*8a20*/  LEA R2, P3, R3, UR16, 0x2 ;  /* 0x0000001003027c11 */ /* 0x001fe4000f8610ff */
[-C--:B-1----:R-:W-:Y:S02]  /*8a30*/  ISETP.GE.AND P2, PT, R0, R4.reuse, PT ;  /* 0x000000040000720c */ /* 0x082fe40003f46270 */
[----:B------:R-:W-:Y:S01]  /*8a40*/  ISETP.GE.AND P1, PT, R121, R4, PT ;  /* 0x000000047900720c */ /* 0x000fe20003f26270 */
[----:B------:R-:W-:-:S05]  /*8a50*/  IMAD.X R0, RZ, RZ, UR15, P0 ;  /* 0x0000000fff007e24 */ /* 0x000fca00080e06ff */
[----:B------:R-:W-:Y:S02]  /*8a60*/  LEA.HI.X R3, R3, UR17, R0, 0x2, P3 ;  /* 0x0000001103037c11 */ /* 0x000fe400098f1400 */
[-C--:B------:R-:W-:Y:S02]  /*8a70*/  ISETP.GE.AND P0, PT, R120, R4.reuse, PT ;  /* 0x000000047800720c */ /* 0x080fe40003f06270 */
[-C--:B------:R-:W-:Y:S01]  /*8a80*/  ISETP.GE.AND P4, PT, R119, R4.reuse, PT ;  /* 0x000000047700720c */ /* 0x080fe20003f86270 */
[----:B------:R0:W-:Y:S01]  /*8a90*/  @!P2 STG.E desc[UR34][R2.64], R105 ;  /* 0x000000690200a986 */ /* 0x0001e2000c101922 */
[-C--:B------:R-:W-:Y:S02]  /*8aa0*/  ISETP.GE.AND P6, PT, R118, R4.reuse, PT ;  /* 0x000000047600720c */ /* 0x080fe40003fc6270 */
[-C--:B------:R-:W-:Y:S01]  /*8ab0*/  ISETP.GE.AND P5, PT, R117, R4.reuse, PT ;  /* 0x000000047500720c */ /* 0x080fe20003fa6270 */
[----:B------:R0:W-:Y:S01]  /*8ac0*/  @!P1 STG.E desc[UR34][R2.64+0x80], R5 ;  /* 0x0000800502009986 */ /* 0x0001e2000c101922 */
        /* <DEDUP_REMOVED lines=24> */
[----:B------:R-:W-:-:S04]  /*8c50*/  UIADD3 UR7, UPT, UPT, UR7, 0x1, URZ ;  /* 0x0000000107077890 */ /* 0x000fc8000fffe0ff */
[----:B------:R-:W-:Y:S01]  /*8c60*/  UISETP.NE.AND UP0, UPT, UR7, UR32, UPT ;  /* 0x000000200700728c */ /* 0x000fe2000bf05270 */
[----:B------:R-:W-:Y:S01]  /*8c70*/  UMOV UR10, UR26 ;  /* 0x0000001a000a7c82 */ /* 0x000fe20008000000 */
[----:B------:R-:W-:Y:S01]  /*8c80*/  UMOV UR11, UR33 ;  /* 0x00000021000b7c82 */ /* 0x000fe20008000000 */
[----:B------:R-:W-:Y:S02]  /*8c90*/  UIADD3 UR9, UPT, UPT, UR36, UR9, URZ ;  /* 0x0000000924097290 */ /* 0x000fe4000fffe0ff */
[----:B------:R-:W-:Y:S02]  /*8ca0*/  UIMAD.WIDE.U32 UR22, UR36, 0x4, UR22 ;  /* 0x00000004241678a5 */ /* 0x000fe4000f8e0016 */
[----:B------:R-:W-:Y:S02]  /*8cb0*/  UIMAD.WIDE.U32 UR30, UR36, 0x4, UR30 ;  /* 0x00000004241e78a5 */ /* 0x000fe4000f8e001e */
[----:B------:R-:W-:Y:S02]  /*8cc0*/  UIMAD.WIDE.U32 UR28, UR36, 0x4, UR28 ;  /* 0x00000004241c78a5 */ /* 0x000fe4000f8e001c */
[----:B------:R-:W-:-:S02]  /*8cd0*/  UIADD3 UR8, UPT, UPT, UR36, UR8, URZ ;  /* 0x0000000824087290 */ /* 0x000fc4000fffe0ff */
[----:B------:R-:W-:-:S07]  /*8ce0*/  UIMAD.WIDE.U32 UR36, UR36, 0x4, UR10 ;  /* 0x00000004242478a5 */ /* 0x000fce000f8e000a */
[----:B------:R-:W-:Y:S01]  /*8cf0*/  UMOV UR26, UR36 ;  /* 0x00000024001a7c82 */ /* 0x000fe20008000000 */
[----:B------:R-:W-:Y:S01]  /*8d00*/  UMOV UR33, UR37 ;  /* 0x0000002500217c82 */ /* 0x000fe20008000000 */
[----:B0-----:R-:W-:Y:S05]  /*8d10*/  BRA.U UP0, `(.L_x_148) ;  /* 0xffffff8500447547 */ /* 0x001fea000b83ffff */
[----:B------:R-:W-:Y:S05]  /*8d20*/  EXIT ;  /* 0x000000000000794d */ /* 0x000fea0003800000 */
.L_x_149:
        /* <DEDUP_REMOVED lines=13> */
.L_x_7934:


//--------------------- .text._Z25selective_scan_fwd_kernelI32Selective_Scan_fwd_kernel_traitsILi128ELi16ELi1ELb0ELb1ELb1ELb1ELb1EfffEEv13SSMParamsBase --------------------------
	.section	.text._Z25selective_scan_fwd_kernelI32Selective_Scan_fwd_kernel_traitsILi128ELi16ELi1ELb0ELb1ELb1ELb1ELb1EfffEEv13SSMParamsBase,"ax",@progbits
	.align	128
        .global         _Z25selective_scan_fwd_kernelI32Selective_Scan_fwd_kernel_traitsILi128ELi16ELi1ELb0ELb1ELb1ELb1ELb1EfffEEv13SSMParamsBase
        .type           _Z25selective_scan_fwd_kernelI32Selective_Scan_fwd_kernel_traitsILi128ELi16ELi1ELb0ELb1ELb1ELb1ELb1EfffEEv13SSMParamsBase,@function
        .size           _Z25selective_scan_fwd_kernelI32Selective_Scan_fwd_kernel_traitsILi128ELi16ELi1ELb0ELb1ELb1ELb1ELb1EfffEEv13SSMParamsBase,(.L_x_7935 - _Z25selective_scan_fwd_kernelI32Selective_Scan_fwd_kernel_traitsILi128ELi16ELi1ELb0ELb1ELb1ELb1ELb1EfffEEv13SSMParamsBase)
        .other          _Z25selective_scan_fwd_kernelI32Selective_Scan_fwd_kernel_traitsILi128ELi16ELi1ELb0ELb1ELb1ELb1ELb1EfffEEv13SSMParamsBase,@"STO_CUDA_ENTRY STV_DEFAULT"
_Z25selective_scan_fwd_kernelI32Selective_Scan_fwd_kernel_traitsILi128ELi16ELi1ELb0ELb1ELb1ELb1ELb1EfffEEv13SSMParamsBase:
.text._Z25selective_scan_fwd_kernelI32Selective_Scan_fwd_kernel_traitsILi128ELi16ELi1ELb0ELb1ELb1ELb1ELb1EfffEEv13SSMParamsBase:
        /* <DEDUP_REMOVED lines=14> */
[----:B------:R-:W-:Y:S01]  /*00e0*/  IMAD.U32 R4, RZ, RZ, UR6 ;  /* 0x00000006ff047e24 */ /* 0x000fe2000f8e00ff */
        /* <DEDUP_REMOVED lines=21> */
[----:B------:R-:W-:-:S05]  /*0240*/  IMAD.U32 R3, RZ, RZ, UR5 ;  /* 0x00000005ff037e24 */ /* 0x000fca000f8e00ff */
        /* <DEDUP_REMOVED lines=8> */
[----:B------:R-:W-:Y:S01]  /*02d0*/  IMAD.U32 R4, RZ, RZ, UR10 ;  /* 0x0000000aff047e24 */ /* 0x000fe2000f8e00ff */
[----:B------:R-:W-:-:S02]  /*02e0*/  @UP0 ULEA.HI.X UR7, UR4, UR7, UR5, 0x2, UP1 ;  /* 0x0000000704070291 */ /* 0x000fc400088f1405 */
[----:B------:R-:W-:Y:S02]  /*02f0*/  IMAD.U32 R2, RZ, RZ, UR6 ;  /* 0x00000006ff027e24 */ /* 0x000fe4000f8e00ff */
[----:B------:R-:W-:Y:S01]  /*0300*/  IMAD.U32 R5, RZ, RZ, UR11 ;  /* 0x0000000bff057e24 */ /* 0x000fe2000f8e00ff */
[----:B------:R-:W0:Y:S01]  /*0310*/  LDCU.64 UR4, c[0x0][0x4d0] ;  /* 0x00009a00ff0477ac */ /* 0x000e220008000a00 */
[----:B------:R-:W-:-:S03]  /*0320*/  MOV R3, UR7 ;  /* 0x0000000700037c02 */ /* 0x000fc60008000f00 */
[----:B------:R-:W2:Y:S04]  /*0330*/  @!P0 LDG.E R4, desc[UR34][R4.64] ;  /* 0x0000002204048981 */ /* 0x000ea8000c1e1900 */
[----:B------:R-:W3:Y:S01]  /*0340*/  @P0 LDG.E R2, desc[UR34][R2.64] ;  /* 0x0000002202020981 */ /* 0x000ee2000c1e1900 */
[----:B------:R-:W-:Y:S02]  /*0350*/  UPLOP3.LUT UP1, UPT, UPT, UPT, UPT, 0x80, 0x8 ;  /* 0x000000000008789c */ /* 0x000fe40003f2f070 */
[----:B------:R-:W-:Y:S01]  /*0360*/  UPLOP3.LUT UP0, UPT, UPT, UPT, UPT, 0x40, 0x4 ;  /* 0x000000000004789c */ /* 0x000fe20003f0e870 */
[----:B---3--:R-:W-:Y:S02]  /*0370*/  @P0 R2UR UR24, R2 ;  /* 0x00000000021802ca */ /* 0x008fe400000e0000 */
[----:B0-2---:R-:W-:-:S15]  /*0380*/  @!P0 R2UR UR24, R4 ;  /* 0x00000000041882ca */ /* 0x005fde00000e0000 */
.L_x_150:
        /* <DEDUP_REMOVED lines=12> */
[----:B------:R-:W4:Y:S01]  /*0450*/  LDCU.128 UR12, c[0x0][0x410] ;  /* 0x00008200ff0c77ac */ /* 0x000f220008000c00 */
[----:B------:R-:W-:Y:S01]  /*0460*/  UMOV UR6, URZ ;  /* 0x000000ff00067c82 */ /* 0x000fe20008000000 */
[----:B------:R-:W2:Y:S08]  /*0470*/  LDCU.64 UR28, c[0x0][0x3c0] ;  /* 0x00007800ff1c77ac */ /* 0x000eb00008000a00 */
[----:B------:R-:W-:Y:S01]  /*0480*/  USHF.R.S32.HI UR20, URZ, 0x1f, UR38 ;  /* 0x0000001fff147899 */ /* 0x000fe20008011426 */
[----:B0-----:R-:W-:Y:S01]  /*0490*/  IMAD.U32 R0, RZ, RZ, UR26 ;  /* 0x0000001aff007e24 */ /* 0x001fe2000f8e00ff */
[----:B------:R-:W0:Y:S04]  /*04a0*/  LDCU.64 UR32, c[0x0][0x3e0] ;  /* 0x00007c00ff2077ac */ /* 0x000e280008000a00 */
[----:B------:R-:W-:Y:S01]  /*04b0*/  IABS R0, R0 ;  /* 0x0000000000007213 */ /* 0x000fe20000000000 */
[----:B---3--:R-:W-:-:S02]  /*04c0*/  UIMAD UR21, UR20, UR16, URZ ;  /* 0x00000010141572a4 */ /* 0x008fc4000f8e02ff */
[----:B----4-:R-:W-:Y:S01]  /*04d0*/  UIMAD UR22, UR20, UR12, URZ ;  /* 0x0000000c141672a4 */ /* 0x010fe2000f8e02ff */
[----:B------:R-:W-:Y:S01]  /*04e0*/  R2UR UR25, R0 ;  /* 0x00000000001972ca */ /* 0x000fe200000e0000 */
[----:B------:R-:W-:Y:S02]  /*04f0*/  UIMAD UR21, UR38, UR17, UR21 ;  /* 0x00000011261572a4 */ /* 0x000fe4000f8e0215 */
[----:B------:R-:W-:Y:S01]  /*0500*/  UIMAD UR13, UR38, UR13, UR22 ;  /* 0x0000000d260d72a4 */ /* 0x000fe2000f8e0216 */
[----:B------:R-:W3:Y:S01]  /*0510*/  LDCU.64 UR40, c[0x0][0x3d8] ;  /* 0x00007b00ff2877ac */ /* 0x000ee20008000a00 */
[----:B-1----:R-:W-:Y:S01]  /*0520*/  IABS R3, R3 ;  /* 0x0000000300037213 */ /* 0x002fe20000000000 */
[----:B------:R-:W1:Y:S03]  /*0530*/  LDCU.64 UR30, c[0x0][0x480] ;  /* 0x00009000ff1e77ac */ /* 0x000e660008000a00 */
[----:B------:R-:W-:-:S04]  /*0540*/  R2UR UR23, R3 ;  /* 0x00000000031772ca */ /* 0x000fc800000e0000 */
[----:B------:R-:W4:Y:S01]  /*0550*/  I2F.RP R0, UR25 ;  /* 0x0000001900007d06 */ /* 0x000f220008209400 */
[----:B------:R-:W1:Y:S07]  /*0560*/  LDCU.U8 UR37, c[0x0][0x3a9] ;  /* 0x00007520ff2577ac */ /* 0x000e6e0008000000 */
[----:B----4-:R-:W4:Y:S02]  /*0570*/  MUFU.RCP R0, R0 ;  /* 0x0000000000007308 */ /* 0x010f240000001000 */
[----:B----4-:R-:W-:-:S06]  /*0580*/  VIADD R2, R0, 0xffffffe ;  /* 0x0ffffffe00027836 */ /* 0x010fcc0000000000 */
[----:B------:R-:W4:Y:S02]  /*0590*/  F2I.FTZ.U32.TRUNC.NTZ R2, R2 ;  /* 0x0000000200027305 */ /* 0x000f24000021f000 */
[----:B----4-:R-:W-:-:S13]  /*05a0*/  R2UR UR7, R2 ;  /* 0x00000000020772ca */ /* 0x010fda00000e0000 */
[----:B------:R-:W-:-:S04]  /*05b0*/  UIADD3 UR10, UPT, UPT, URZ, -UR7, URZ ;  /* 0x80000007ff0a7290 */ /* 0x000fc8000fffe0ff */
[----:B------:R-:W-:-:S04]  /*05c0*/  UIMAD UR10, UR10, UR25, URZ ;  /* 0x000000190a0a72a4 */ /* 0x000fc8000f8e02ff */
[----:B------:R-:W-:Y:S02]  /*05d0*/  UIMAD.WIDE.U32 UR10, UR7, UR10, UR6 ;  /* 0x0000000a070a72a5 */ /* 0x000fe4000f8e0006 */
[----:B------:R-:W-:Y:S02]  /*05e0*/  UIMAD.WIDE.U32 UR6, UR38, UR16, URZ ;  /* 0x00000010260672a5 */ /* 0x000fe4000f8e00ff */
[----:B------:R-:W-:Y:S02]  /*05f0*/  UIMAD.WIDE.U32 UR10, UR11, UR23, URZ ;  /* 0x000000170b0a72a5 */ /* 0x000fe4000f8e00ff */
[----:B------:R-:W-:Y:S02]  /*0600*/  UIMAD.WIDE.U32 UR16, UR38, UR12, URZ ;  /* 0x0000000c261072a5 */ /* 0x000fe4000f8e00ff */
[----:B------:R-:W-:Y:S02]  /*0610*/  UIADD3 UR7, UPT, UPT, UR7, UR21, URZ ;  /* 0x0000001507077290 */ /* 0x000fe4000fffe0ff */
[----:B------:R-:W-:Y:S01]  /*0620*/  UIADD3 UR17, UPT, UPT, UR17, UR13, URZ ;  /* 0x0000000d11117290 */ /* 0x000fe2000fffe0ff */
[----:B------:R-:W-:-:S02]  /*0630*/  UMOV UR12, UR11 ;  /* 0x0000000b000c7c82 */ /* 0x000fc40008000000 */
[----:B------:R-:W-:-:S04]  /*0640*/  UIADD3 UR10, UPT, UPT, -UR12, URZ, URZ ;  /* 0x000000ff0c0a7290 */ /* 0x000fc8000fffe1ff */
[----:B------:R-:W-:Y:S02]  /*0650*/  UIMAD UR13, UR25, UR10, UR23 ;  /* 0x0000000a190d72a4 */ /* 0x000fe4000f8e0217 */
[----:B--2---:R-:W-:Y:S02]  /*0660*/  UIMAD.WIDE.U32 UR10, UR36, UR18, UR6 ;  /* 0x00000012240a72a5 */ /* 0x004fe4000f8e0006 */
[----:B------:R-:W-:Y:S02]  /*0670*/  UISETP.GT.U32.AND UP4, UPT, UR25, UR13, UPT ;  /* 0x0000000d1900728c */ /* 0x000fe4000bf84070 */
[----:B------:R-:W-:Y:S01]  /*0680*/  UIMAD.WIDE.U32 UR6, UR36, UR14, UR16 ;  /* 0x0000000e240672a5 */ /* 0x000fe2000f8e0010 */
[----:B------:R-:W2:Y:S03]  /*0690*/  LDCU.64 UR16, c[0x0][0x3f8] ;  /* 0x00007f00ff1077ac */ /* 0x000ea60008000a00 */
[----:B------:R-:W-:-:S02]  /*06a0*/  UIMAD UR27, UR36, UR15, UR7 ;  /* 0x0000000f241b72a4 */ /* 0x000fc4000f8e0207 */
[----:B------:R-:W-:-:S03]  /*06b0*/  ULOP3.LUT UR7, UR36, UR26, URZ, 0x3c, !UPT ;  /* 0x0000001a24077292 */ /* 0x000fc6000f8e3cff */
[----:B------:R-:W-:Y:S02]  /*06c0*/  @!UP4 UIADD3 UR13, UPT, UPT, UR13, -UR25, URZ ;  /* 0x800000190d0dc290 */ /* 0x000fe4000fffe0ff */
[----:B------:R-:W-:Y:S02]  /*06d0*/  @!UP4 UIADD3 UR12, UPT, UPT, UR12, 0x1, URZ ;  /* 0x000000010c0cc890 */ /* 0x000fe4000fffe0ff */
[----:B------:R-:W-:Y:S02]  /*06e0*/  UISETP.GE.U32.AND UP3, UPT, UR13, UR25, UPT ;  /* 0x000000190d00728c */ /* 0x000fe4000bf66070 */
[----:B------:R-:W-:Y:S02]  /*06f0*/  UISETP.GE.AND UP4, UPT, UR7, URZ, UPT ;  /* 0x000000ff0700728c */ /* 0x000fe4000bf86270 */
[----:B------:R-:W-:Y:S02]  /*0700*/  UIMAD UR23, UR36, UR19, UR11 ;  /* 0x00000013241772a4 */ /* 0x000fe4000f8e020b */
[----:B------:R-:W-:-:S02]  /*0710*/  UIMAD UR11, UR20, UR28, URZ ;  /* 0x0000001c140b72a4 */ /* 0x000fc4000f8e02ff */
[----:B------:R-:W-:Y:S02]  /*0720*/  UIMAD.WIDE.U32 UR18, UR38, UR28, URZ ;  /* 0x0000001c261272a5 */ /* 0x000fe4000f8e00ff */
[----:B------:R-:W-:Y:S02]  /*0730*/  UIMAD UR21, UR38, UR29, UR11 ;  /* 0x0000001d261572a4 */ /* 0x000fe4000f8e020b */
[----:B------:R-:W-:Y:S02]  /*0740*/  @UP3 UIADD3 UR12, UPT, UPT, UR12, 0x1, URZ ;  /* 0x000000010c0c3890 */ /* 0x000fe4000fffe0ff */
[----:B------:R-:W-:Y:S02]  /*0750*/  UISETP.NE.AND UP3, UPT, UR26, URZ, UPT ;  /* 0x000000ff1a00728c */ /* 0x000fe4000bf65270 */
[----:B0-----:R-:W-:Y:S02]  /*0760*/  UIMAD UR25, UR20, UR32, URZ ;  /* 0x00000020141972a4 */ /* 0x001fe4000f8e02ff */
[----:B------:R-:W-:Y:S01]  /*0770*/  UIADD3 UR19, UPT, UPT, UR19, UR21, URZ ;  /* 0x0000001513137290 */ /* 0x000fe2000fffe0ff */
[----:B------:R-:W-:Y:S01]  /*0780*/  UMOV UR7, UR12 ;  /* 0x0000000c00077c82 */ /* 0x000fe20008000000 */
[----:B------:R-:W-:-:S02]  /*0790*/  UIMAD.WIDE.U32 UR20, UR38, UR32, URZ ;  /* 0x00000020261472a5 */ /* 0x000fc4000f8e00ff */
[----:B------:R-:W-:-:S03]  /*07a0*/  @!UP4 UIADD3 UR7, UPT, UPT, -UR7, URZ, URZ ;  /* 0x000000ff0707c290 */ /* 0x000fc6000fffe1ff */
[----:B------:R-:W-:Y:S01]  /*07b0*/  @!UP3 ULOP3.LUT UR7, URZ, UR26, URZ, 0x33, !UPT ;  /* 0x0000001aff07b292 */ /* 0x000fe2000f8e33ff */
[----:B------:R-:W0:Y:S03]  /*07c0*/  LDCU.128 UR12, c[0x0][0x490] ;  /* 0x00009200ff0c77ac */ /* 0x000e260008000c00 */
[----:B------:R-:W-:Y:S02]  /*07d0*/  USHF.R.S32.HI UR11, URZ, 0x1f, UR7 ;  /* 0x0000001fff0b7899 */ /* 0x000fe40008011407 */
[----:B------:R-:W-:Y:S02]  /*07e0*/  UIMAD UR25, UR38, UR33, UR25 ;  /* 0x00000021261972a4 */ /* 0x000fe4000f8e0219 */
[----:B---3--:R-:W-:Y:S02]  /*07f0*/  UIMAD UR22, UR11, UR40, URZ ;  /* 0x000000280b1672a4 */ /* 0x008fe4000f8e02ff */
[----:B--2---:R-:W-:-:S02]  /*0800*/  UIMAD UR11, UR11, UR16, URZ ;  /* 0x000000100b0b72a4 */ /* 0x004fc4000f8e02ff */
[----:B------:R-:W-:Y:S01]  /*0810*/  UIADD3 UR21, UPT, UPT, UR21, UR25, URZ ;  /* 0x0000001915157290 */ /* 0x000fe2000fffe0ff */
[----:B------:R-:W-:Y:S01]  /*0820*/  R2UR UR25, R6 ;  /* 0x00000000061972ca */ /* 0x000fe200000e0000 */
[----:B------:R-:W-:Y:S02]  /*0830*/  UIMAD UR11, UR7, UR17, UR11 ;  /* 0x00000011070b72a4 */ /* 0x000fe4000f8e020b */
[----:B------:R-:W-:Y:S01]  /*0840*/  UIMAD.WIDE.U32 UR16, UR7, UR16, UR20 ;  /* 0x00000010071072a5 */ /* 0x000fe2000f8e0014 */
[----:B------:R-:W2:Y:S01]  /*0850*/  LDCU.64 UR28, c[0x0][0x478] ;  /* 0x00008f00ff1c77ac */ /* 0x000ea20008000a00 */
[----:B------:R-:W-:Y:S02]  /*0860*/  UIMAD UR32, UR7, UR41, UR22 ;  /* 0x00000029072072a4 */ /* 0x000fe4000f8e0216 */
[----:B------:R-:W-:Y:S02]  /*0870*/  UIMAD.WIDE.U32 UR18, UR7, UR40, UR18 ;  /* 0x00000028071272a5 */ /* 0x000fe4000f8e0012 */
[----:B-1----:R-:W-:-:S02]  /*0880*/  ULEA UR30, UP5, UR16, UR30, 0x2 ;  /* 0x0000001e101e7291 */ /* 0x002fc4000f8a10ff */
[----:B------:R-:W-:Y:S02]  /*0890*/  UIADD3 UR7, UPT, UPT, UR17, UR11, URZ ;  /* 0x0000000b11077290 */ /* 0x000fe4000fffe0ff */
[----:B0-----:R-:W-:Y:S01]  /*08a0*/  ULEA UR22, UP3, UR10, UR12, 0x2 ;  /* 0x0000000c0a167291 */ /* 0x001fe2000f8610ff */
[----:B------:R-:W-:Y:S01]  /*08b0*/  @P1 R2UR UR12, R7 ;  /* 0x00000000070c12ca */ /* 0x000fe200000e0000 */
[----:B------:R-:W-:Y:S02]  /*08c0*/  ULEA.HI.X UR31, UR16, UR31, UR7, 0x2, UP5 ;  /* 0x0000001f101f7291 */ /* 0x000fe4000a8f1407 */
[----:B------:R-:W-:Y:S02]  /*08d0*/  UISETP.NE.AND UP5, UPT, UR37, URZ, UPT ;  /* 0x000000ff2500728c */ /* 0x000fe4000bfa5270 */
[----:B------:R-:W-:Y:S02]  /*08e0*/  ULEA.HI.X UR23, UR10, UR13, UR23, 0x2, UP3 ;  /* 0x0000000d0a177291 */ /* 0x000fe400098f1417 */
[----:B------:R-:W-:-:S02]  /*08f0*/  ULEA UR26, UP4, UR6, UR14, 0x2 ;  /* 0x0000000e061a7291 */ /* 0x000fc4000f8810ff */
[----:B--2---:R-:W-:Y:S02]  /*0900*/  ULEA UR28, UP3, UR18, UR28, 0x2 ;  /* 0x0000001c121c7291 */ /* 0x004fe4000f8610ff */
        /* <DEDUP_REMOVED lines=13> */
.L_x_151:
        /* <DEDUP_REMOVED lines=10> */
.L_x_152:
        /* <DEDUP_REMOVED lines=71> */
[----:B------:R-:W-:Y:S02]  /*0ef0*/  IMAD.U32 R4, RZ, RZ, UR6 ;  /* 0x00000006ff047e24 */ /* 0x000fe4000f8e00ff */
        /* <DEDUP_REMOVED lines=28> */
.L_x_153:
[----:B------:R-:W-:Y:S01]  /*10c0*/  IMAD.U32 R3, RZ, RZ, UR12 ;  /* 0x0000000cff037e24 */ /* 0x000fe2000f8e00ff */
[----:B------:R-:W-:Y:S01]  /*10d0*/  UIADD3 UR8, UPT, UPT, UR25, -0x1, UR12 ;  /* 0xffffffff19087890 */ /* 0x000fe2000fffe00c */
[----:B------:R-:W-:-:S03]  /*10e0*/  UMOV UR6, URZ ;  /* 0x000000ff00067c82 */ /* 0x000fc60008000000 */
[-C--:B------:R-:W-:Y:S02]  /*10f0*/  IABS R0, R3.reuse ;  /* 0x0000000300007213 */ /* 0x080fe40000000000 */
[----:B------:R-:W-:Y:S01]  /*1100*/  IMAD.U32 R4, RZ, RZ, UR8 ;  /* 0x00000008ff047e24 */ /* 0x000fe2000f8e00ff */
[----:B------:R-:W-:Y:S01]  /*1110*/  IABS R5, R3 ;  /* 0x0000000300057213 */ /* 0x000fe20000000000 */
[----:B------:R-:W-:Y:S01]  /*1120*/  ULOP3.LUT UR8, UR8, UR12, URZ, 0x3c, !UPT ;  /* 0x0000000c08087292 */ /* 0x000fe2000f8e3cff */
[----:B------:R-:W-:Y:S02]  /*1130*/  R2UR UR11, R0 ;  /* 0x00000000000b72ca */ /* 0x000fe400000e0000 */
[----:B------:R-:W-:-:S05]  /*1140*/  IABS R4, R4 ;  /* 0x0000000400047213 */ /* 0x000fca0000000000 */
[----:B------:R-:W-:-:S05]  /*1150*/  IMAD.MOV.U32 R3, RZ, RZ, R4 ;  /* 0x000000ffff037224 */ /* 0x000fca00078e0004 */
        /* <DEDUP_REMOVED lines=25> */
.L_x_154:
[----:B------:R-:W-:-:S06]  /*12f0*/  UISETP.GE.AND UP0, UPT, UR36, 0x1, UPT ;  /* 0x000000012400788c */ /* 0x000fcc000bf06270 */
[----:B------:R-:W-:-:S13]  /*1300*/  PLOP3.LUT P0, PT, PT, PT, UP0, 0x80, 0x8 ;  /* 0x000000000008781c */ /* 0x000fda0003f0f008 */
[----:B------:R-:W-:Y:S05]  /*1310*/  @!P0 EXIT ;  /* 0x000000000000894d */ /* 0x000fea0003800000 */
[----:B------:R-:W-:Y:S01]  /*1320*/  UMOV UR7, URZ ;  /* 0x000000ff00077c82 */ /* 0x000fe20008000000 */
[----:B------:R-:W-:-:S05]  /*1330*/  UMOV UR8, URZ ;  /* 0x000000ff00087c82 */ /* 0x000fca0008000000 */
.L_x_198:
[----:B------:R-:W0:Y:S02]  /*1340*/  LDCU.64 UR10, c[0x0][0x4f8] ;  /* 0x00009f00ff0a77ac */ /* 0x000e240008000a00 */
[----:B0-----:R-:W-:-:S04]  /*1350*/  UISETP.NE.U32.AND UP0, UPT, UR10, URZ, UPT ;  /* 0x000000ff0a00728c */ /* 0x001fc8000bf05070 */
[----:B------:R-:W-:-:S06]  /*1360*/  UISETP.NE.AND.EX UP0, UPT, UR11, URZ, UPT, UP0 ;  /* 0x000000ff0b00728c */ /* 0x000fcc000bf05300 */
[----:B------:R-:W-:-:S05]  /*1370*/  PLOP3.LUT P0, PT, PT, PT, UP0, 0x80, 0x8 ;  /* 0x000000000008781c */ /* 0x000fca0003f0f008 */
[----:B------:R-:W0:Y:S01]  /*1380*/  @UP0 LDCU.64 UR10, c[0x0][0x4f8] ;  /* 0x00009f00ff0a07ac */ /* 0x000e220008000a00 */
[----:B------:R-:W-:-:S04]  /*1390*/  @UP0 UIADD3 UR12, UPT, UPT, UR7, UR6, URZ ;  /* 0x00000006070c0290 */ /* 0x000fc8000fffe0ff */
[----:B0-----:R-:W-:-:S06]  /*13a0*/  @UP0 UIMAD.WIDE UR10, UR12, 0x4, UR10 ;  /* 0x000000040c0a08a5 */ /* 0x001fcc000f8e020a */
[----:B------:R-:W-:Y:S01]  /*13b0*/  IMAD.U32 R2, RZ, RZ, UR10 ;  /* 0x0000000aff027e24 */ /* 0x000fe2000f8e00ff */
        /* <DEDUP_REMOVED lines=37> */
[C---:B------:R-:W-:Y:S02]  /*1610*/  LOP3.LUT R121, R122.reuse, 0x20, RZ, 0xfc, !PT ;  /* 0x000000207a797812 */ /* 0x040fe400078efcff */
[----:B------:R-:W-:Y:S02]  /*1620*/  LOP3.LUT R120, R122, 0x40, RZ, 0xfc, !PT ;  /* 0x000000407a787812 */ /* 0x000fe400078efcff */
[----:B------:R-:W-:Y:S02]  /*1630*/  ISETP.GE.AND P6, PT, R121, UR37, PT ;  /* 0x0000002579007c0c */ /* 0x000fe4000bfc6270 */
[----:B------:R-:W-:Y:S02]  /*1640*/  ISETP.GE.AND P5, PT, R120, UR37, PT ;  /* 0x0000002578007c0c */ /* 0x000fe4000bfa6270 */
[----:B------:R-:W-:-:S02]  /*1650*/  LOP3.LUT R119, R122, 0x60, RZ, 0xfc, !PT ;  /* 0x000000607a777812 */ /* 0x000fc400078efcff */
[----:B------:R-:W-:Y:S02]  /*1660*/  SHF.L.U32 R0, R122, 0x2, RZ ;  /* 0x000000027a007819 */ /* 0x000fe400000006ff */
[----:B------:R-:W-:Y:S02]  /*1670*/  @P0 LOP3.LUT R17, R17, 0x400, RZ, 0xfc, !PT ;  /* 0x0000040011110812 */ /* 0x000fe400078efcff */
[----:B------:R-:W-:Y:S02]  /*1680*/  ISETP.GE.AND P4, PT, R119, UR37, PT ;  /* 0x0000002577007c0c */ /* 0x000fe4000bf86270 */
[----:B------:R-:W-:Y:S01]  /*1690*/  LOP3.LUT R17, R17, 0xfffffdff, RZ, 0xc0, !PT ;  /* 0xfffffdff11117812 */ /* 0x000fe200078ec0ff */
[----:B------:R-:W2:Y:S01]  /*16a0*/  @!P6 LDG.E R9, desc[UR34][R4.64+0x80] ;  /* 0x000080220409e981 */ /* 0x000ea2000c1e1900 */
[----:B------:R-:W-:Y:S02]  /*16b0*/  IADD3 R2, P0, PT, R0, UR26, RZ ;  /* 0x0000001a00027c10 */ /* 0x000fe4000ff1e0ff */
[----:B------:R-:W-:Y:S01]  /*16c0*/  @P6 LOP3.LUT R17, R17, 0x200, RZ, 0xfc, !PT ;  /* 0x0000020011116812 */ /* 0x000fe200078efcff */
[----:B------:R-:W3:Y:S01]  /*16d0*/  @!P5 LDG.E R8, desc[UR34][R4.64+0x100] ;  /* 0x000100220408d981 */ /* 0x000ee2000c1e1900 */
[----:B------:R-:W-:Y:S01]  /*16e0*/  LOP3.LUT R118, R122, 0x80, RZ, 0xfc, !PT ;  /* 0x000000807a767812 */ /* 0x000fe200078efcff */
[----:B------:R-:W-:Y:S01]  /*16f0*/  IMAD.X R3, RZ, RZ, UR27, P0 ;  /* 0x0000001bff037e24 */ /* 0x000fe200080e06ff */
[----:B------:R-:W-:-:S02]  /*1700*/  LOP3.LUT R17, R17, 0xfffffeff, RZ, 0xc0, !PT ;  /* 0xfffffeff11117812 */ /* 0x000fc400078ec0ff */
[----:B------:R-:W-:Y:S01]  /*1710*/  ISETP.GE.AND P3, PT, R118, UR37, PT ;  /* 0x0000002576007c0c */ /* 0x000fe2000bf66270 */
[----:B------:R-:W4:Y:S01]  /*1720*/  @!P4 LDG.E R11, desc[UR34][R4.64+0x180] ;  /* 0x00018022040bc981 */ /* 0x000f22000c1e1900 */
[----:B------:R-:W-:Y:S02]  /*1730*/  @P5 LOP3.LUT R17, R17, 0x100, RZ, 0xfc, !PT ;  /* 0x0000010011115812 */ /* 0x000fe400078efcff */
[----:B------:R-:W-:Y:S02]  /*1740*/  LOP3.LUT R117, R122, 0xa0, RZ, 0xfc, !PT ;  /* 0x000000a07a757812 */ /* 0x000fe400078efcff */
[C---:B------:R-:W-:Y:S02]  /*1750*/  LOP3.LUT P0, RZ, R17.reuse, 0x400, RZ, 0xc0, !PT ;  /* 0x0000040011ff7812 */ /* 0x040fe4000780c0ff */
[----:B------:R-:W-:Y:S02]  /*1760*/  LOP3.LUT R17, R17, 0xffffff7f, RZ, 0xc0, !PT ;  /* 0xffffff7f11117812 */ /* 0x000fe400078ec0ff */
[----:B------:R-:W-:-:S02]  /*1770*/  ISETP.GE.AND P2, PT, R117, UR37, PT ;  /* 0x0000002575007c0c */ /* 0x000fc4000bf46270 */
[----:B------:R-:W-:Y:S01]  /*1780*/  @P4 LOP3.LUT R17, R17, 0x80, RZ, 0xfc, !PT ;  /* 0x0000008011114812 */ /* 0x000fe200078efcff */
[----:B------:R-:W5:Y:S01]  /*1790*/  @!P3 LDG.E R10, desc[UR34][R4.64+0x200] ;  /* 0x00020022040ab981 */ /* 0x000f62000c1e1900 */
[----:B------:R-:W-:Y:S02]  /*17a0*/  LOP3.LUT R116, R122, 0xc0, RZ, 0xfc, !PT ;  /* 0x000000c07a747812 */ /* 0x000fe400078efcff */
[----:B------:R-:W-:Y:S02]  /*17b0*/  LOP3.LUT R17, R17, 0xffffffbf, RZ, 0xc0, !PT ;  /* 0xffffffbf11117812 */ /* 0x000fe400078ec0ff */
[----:B------:R-:W-:Y:S01]  /*17c0*/  ISETP.GE.AND P1, PT, R116, UR37, PT ;  /* 0x0000002574007c0c */ /* 0x000fe2000bf26270 */
[----:B------:R-:W2:Y:S01]  /*17d0*/  @!P0 LDG.E R6, desc[UR34][R4.64] ;  /* 0x0000002204068981 */ /* 0x000ea2000c1e1900 */
[----:B------:R-:W-:Y:S02]  /*17e0*/  @P3 LOP3.LUT R17, R17, 0x40, RZ, 0xfc, !PT ;  /* 0x0000004011113812 */ /* 0x000fe400078efcff */
[----:B------:R-:W-:Y:S01]  /*17f0*/  LOP3.LUT R115, R122, 0xe0, RZ, 0xfc, !PT ;  /* 0x000000e07a737812 */ /* 0x000fe200078efcff */
[----:B------:R-:W5:Y:S01]  /*1800*/  @!P2 LDG.E R13, desc[UR34][R4.64+0x280] ;  /* 0x00028022040da981 */ /* 0x000f62000c1e1900 */
[----:B------:R-:W-:-:S02]  /*1810*/  LOP3.LUT R17, R17, 0xffffffdf, RZ, 0xc0, !PT ;  /* 0xffffffdf11117812 */ /* 0x000fc400078ec0ff */
[C---:B------:R-:W-:Y:S02]  /*1820*/  LOP3.LUT R114, R122.reuse, 0x100, RZ, 0xfc, !PT ;  /* 0x000001007a727812 */ /* 0x040fe400078efcff */
[----:B------:R-:W-:Y:S02]  /*1830*/  @P2 LOP3.LUT R17, R17, 0x20, RZ, 0xfc, !PT ;  /* 0x0000002011112812 */ /* 0x000fe400078efcff */
[----:B------:R-:W-:Y:S01]  /*1840*/  ISETP.GE.AND P0, PT, R115, UR37, PT ;  /* 0x0000002573007c0c */ /* 0x000fe2000bf06270 */
[----:B------:R-:W5:Y:S01]  /*1850*/  @!P1 LDG.E R12, desc[UR34][R4.64+0x300] ;  /* 0x00030022040c9981 */ /* 0x000f62000c1e1900 */
[----:B------:R-:W-:Y:S02]  /*1860*/  LOP3.LUT R17, R17, 0xffffffef, RZ, 0xc0, !PT ;  /* 0xffffffef11117812 */ /* 0x000fe400078ec0ff */
[----:B------:R-:W-:Y:S02]  /*1870*/  LOP3.LUT R113, R122, 0x120, RZ, 0xfc, !PT ;  /* 0x000001207a717812 */ /* 0x000fe400078efcff */
[----:B------:R-:W-:-:S02]  /*1880*/  @P1 LOP3.LUT R17, R17, 0x10, RZ, 0xfc, !PT ;  /* 0x0000001011111812 */ /* 0x000fc400078efcff */
[C---:B------:R-:W-:Y:S02]  /*1890*/  LOP3.LUT R112, R122.reuse, 0x140, RZ, 0xfc, !PT ;  /* 0x000001407a707812 */ /* 0x040fe400078efcff */
[----:B------:R-:W-:Y:S02]  /*18a0*/  LOP3.LUT R17, R17, 0xfffffff7, RZ, 0xc0, !PT ;  /* 0xfffffff711117812 */ /* 0x000fe400078ec0ff */
[----:B------:R-:W-:Y:S01]  /*18b0*/  LOP3.LUT R111, R122, 0x160, RZ, 0xfc, !PT ;  /* 0x000001607a6f7812 */ /* 0x000fe200078efcff */
[----:B------:R-:W5:Y:S01]  /*18c0*/  @!P0 LDG.E R15, desc[UR34][R4.64+0x380] ;  /* 0x00038022040f8981 */ /* 0x000f62000c1e1900 */
[----:B------:R-:W-:Y:S02]  /*18d0*/  @P0 LOP3.LUT R17, R17, 0x8, RZ, 0xfc, !PT ;  /* 0x0000000811110812 */ /* 0x000fe400078efcff */
[----:B------:R-:W-:Y:S02]  /*18e0*/  ISETP.GE.AND P0, PT, R114, UR37, PT ;  /* 0x0000002572007c0c */ /* 0x000fe4000bf06270 */
[----:B------:R-:W-:-:S02]  /*18f0*/  LOP3.LUT R17, R17, 0xfffffffb, RZ, 0xc0, !PT ;  /* 0xfffffffb11117812 */ /* 0x000fc400078ec0ff */
[C---:B------:R-:W-:Y:S02]  /*1900*/  LOP3.LUT R110, R122.reuse, 0x180, RZ, 0xfc, !PT ;  /* 0x000001807a6e7812 */ /* 0x040fe400078efcff */
[C---:B------:R-:W-:Y:S02]  /*1910*/  LOP3.LUT R109, R122.reuse, 0x1a0, RZ, 0xfc, !PT ;  /* 0x000001a07a6d7812 */ /* 0x040fe400078efcff */
[----:B------:R-:W-:Y:S02]  /*1920*/  ISETP.GE.AND P6, PT, R113, UR37, PT ;  /* 0x0000002571007c0c */ /* 0x000fe4000bfc6270 */
[C---:B------:R-:W-:Y:S02]  /*1930*/  LOP3.LUT R108, R122.reuse, 0x1c0, RZ, 0xfc, !PT ;  /* 0x000001c07a6c7812 */ /* 0x040fe400078efcff */
[----:B------:R-:W-:Y:S01]  /*1940*/  LOP3.LUT R107, R122, 0x1e0, RZ, 0xfc, !PT ;  /* 0x000001e07a6b7812 */ /* 0x000fe200078efcff */
[----:B------:R-:W5:Y:S01]  /*1950*/  @!P0 LDG.E R14, desc[UR34][R4.64+0x400] ;  /* 0x00040022040e8981 */ /* 0x000f62000c1e1900 */
[----:B------:R-:W-:-:S02]  /*1960*/  @P0 LOP3.LUT R17, R17, 0x4, RZ, 0xfc, !PT ;  /* 0x0000000411110812 */ /* 0x000fc400078efcff */
[----:B------:R-:W-:Y:S02]  /*1970*/  ISETP.GE.AND P0, PT, R112, UR37, PT ;  /* 0x0000002570007c0c */ /* 0x000fe4000bf06270 */
[----:B------:R-:W-:Y:S02]  /*1980*/  ISETP.GE.AND P1, PT, R111, UR37, PT ;  /* 0x000000256f007c0c */ /* 0x000fe4000bf26270 */
[----:B------:R-:W-:Y:S01]  /*1990*/  ISETP.GE.AND P2, PT, R110, UR37, PT ;  /* 0x000000256e007c0c */ /* 0x000fe2000bf46270 */
[----:B------:R-:W5:Y:S01]  /*19a0*/  @!P6 LDG.E R19, desc[UR34][R4.64+0x480] ;  /* 0x000480220413e981 */ /* 0x000f62000c1e1900 */
[----:B------:R-:W-:Y:S02]  /*19b0*/  ISETP.GE.AND P3, PT, R109, UR37, PT ;  /* 0x000000256d007c0c */ /* 0x000fe4000bf66270 */
[----:B------:R-:W-:Y:S02]  /*19c0*/  ISETP.GE.AND P4, PT, R108, UR37, PT ;  /* 0x000000256c007c0c */ /* 0x000fe4000bf86270 */
        /* <DEDUP_REMOVED lines=12> */
[----:B-1----:R-:W-:-:S02]  /*1a90*/  IMAD.IADD R7, R7, 0x1, R106 ;  /* 0x0000000107077824 */ /* 0x002fc400078e026a */
[----:B------:R-:W-:Y:S02]  /*1aa0*/  @P6 LOP3.LUT R17, R17, 0x2, RZ, 0xfc, !PT ;  /* 0x0000000211116812 */ /* 0x000fe400078efcff */
[----:B------:R-:W-:Y:S02]  /*1ab0*/  CS2R R38, SRZ ;  /* 0x0000000000267805 */ /* 0x000fe4000001ff00 */
[----:B------:R-:W-:Y:S01]  /*1ac0*/  P2R R25, PR, RZ, 0x40 ;  /* 0x00000040ff197803 */ /* 0x000fe20000000000 */
[C---:B------:R-:W-:Y:S01]  /*1ad0*/  VIADD R4, R7.reuse, 0x60 ;  /* 0x0000006007047836 */ /* 0x040fe20000000000 */
[CC--:B------:R-:W-:Y:S01]  /*1ae0*/  LEA.HI.SX32 R105, R7.reuse, R7.reuse, 0x1b ;  /* 0x0000000707697211 */ /* 0x0c0fe200078fdaff */
[C---:B------:R-:W-:Y:S01]  /*1af0*/  VIADD R24, R7.reuse, 0x20 ;  /* 0x0000002007187836 */ /* 0x040fe20000000000 */
[----:B------:R-:W-:Y:S01]  /*1b00*/  CS2R R40, SRZ ;  /* 0x0000000000287805 */ /* 0x000fe2000001ff00 */
[----:B------:R-:W-:Y:S01]  /*1b10*/  VIADD R26, R7, 0x40 ;  /* 0x00000040071a7836 */ /* 0x000fe20000000000 */
[----:B------:R-:W-:-:S02]  /*1b20*/  LEA.HI.SX32 R4, R4, R7, 0x1b ;  /* 0x0000000704047211 */ /* 0x000fc400078fdaff */
[----:B------:R-:W-:Y:S02]  /*1b30*/  CS2R R42, SRZ ;  /* 0x00000000002a7805 */ /* 0x000fe4000001ff00 */
[----:B------:R-:W-:Y:S01]  /*1b40*/  LEA R105, R105, UR39, 0x2 ;  /* 0x0000002769697c11 */ /* 0x000fe2000f8e10ff */
[C---:B------:R-:W-:Y:S01]  /*1b50*/  VIADD R28, R7.reuse, 0x80 ;  /* 0x00000080071c7836 */ /* 0x040fe20000000000 */
[-C--:B------:R-:W-:Y:S02]  /*1b60*/  LEA.HI.SX32 R24, R24, R7.reuse, 0x1b ;  /* 0x0000000718187211 */ /* 0x080fe400078fdaff */
[----:B------:R-:W-:Y:S02]  /*1b70*/  CS2R R44, SRZ ;  /* 0x00000000002c7805 */ /* 0x000fe4000001ff00 */
[----:B------:R-:W-:Y:S01]  /*1b80*/  LEA R102, R4, UR39, 0x2 ;  /* 0x0000002704667c11 */ /* 0x000fe2000f8e10ff */
[----:B------:R-:W-:Y:S01]  /*1b90*/  VIADD R4, R7, 0xc0 ;  /* 0x000000c007047836 */ /* 0x000fe20000000000 */
[----:B------:R-:W-:-:S02]  /*1ba0*/  LEA.HI.SX32 R26, R26, R7, 0x1b ;  /* 0x000000071a1a7211 */ /* 0x000fc400078fdaff */
[----:B------:R-:W-:Y:S02]  /*1bb0*/  CS2R R46, SRZ ;  /* 0x00000000002e7805 */ /* 0x000fe4000001ff00 */
[----:B------:R-:W-:Y:S02]  /*1bc0*/  LEA.HI.SX32 R28, R28, R7, 0x1b ;  /* 0x000000071c1c7211 */ /* 0x000fe400078fdaff */
[----:B------:R-:W-:Y:S02]  /*1bd0*/  CS2R R48, SRZ ;  /* 0x0000000000307805 */ /* 0x000fe4000001ff00 */
[----:B------:R-:W-:Y:S01]  /*1be0*/  LEA R104, R24, UR39, 0x2 ;  /* 0x0000002718687c11 */ /* 0x000fe2000f8e10ff */
[C---:B------:R-:W-:Y:S01]  /*1bf0*/  VIADD R24, R7.reuse, 0x100 ;  /* 0x0000010007187836 */ /* 0x040fe20000000000 */
[----:B------:R-:W-:Y:S02]  /*1c00*/  IADD3 R30, PT, PT, R7, 0xa0, RZ ;  /* 0x000000a0071e7810 */ /* 0x000fe40007ffe0ff */
[----:B------:R-:W-:-:S02]  /*1c10*/  CS2R R50, SRZ ;  /* 0x0000000000327805 */ /* 0x000fc4000001ff00 */
[----:B------:R-:W-:Y:S01]  /*1c20*/  LEA R103, R26, UR39, 0x2 ;  /* 0x000000271a677c11 */ /* 0x000fe2000f8e10ff */
[----:B------:R-:W-:Y:S01]  /*1c30*/  IMAD.MOV.U32 R52, RZ, RZ, RZ ;  /* 0x000000ffff347224 */ /* 0x000fe200078e00ff */
[-C--:B------:R-:W-:Y:S01]  /*1c40*/  LEA.HI.SX32 R4, R4, R7.reuse, 0x1b ;  /* 0x0000000704047211 */ /* 0x080fe200078fdaff */
[C---:B------:R-:W-:Y:S01]  /*1c50*/  VIADD R26, R7.reuse, 0x120 ;  /* 0x00000120071a7836 */ /* 0x040fe20000000000 */
[----:B------:R-:W-:Y:S01]  /*1c60*/  LEA R101, R28, UR39, 0x2 ;  /* 0x000000271c657c11 */ /* 0x000fe2000f8e10ff */
[C---:B------:R-:W-:Y:S01]  /*1c70*/  VIADD R28, R7.reuse, 0x140 ;  /* 0x00000140071c7836 */ /* 0x040fe20000000000 */
[-C--:B------:R-:W-:Y:S01]  /*1c80*/  LEA.HI.SX32 R30, R30, R7.reuse, 0x1b ;  /* 0x000000071e1e7211 */ /* 0x080fe200078fdaff */
[----:B------:R-:W-:Y:S01]  /*1c90*/  IMAD.MOV.U32 R54, RZ, RZ, RZ ;  /* 0x000000ffff367224 */ /* 0x000fe200078e00ff */
[----:B------:R-:W-:Y:S01]  /*1ca0*/  LEA.HI.SX32 R24, R24, R7, 0x1b ;  /* 0x0000000718187211 */ /* 0x000fe200078fdaff */
[----:B------:R-:W0:Y:S01]  /*1cb0*/  LDCU.U8 UR10, c[0x0][0x3a8] ;  /* 0x00007500ff0a77ac */ /* 0x000e220008000000 */
[----:B------:R-:W-:Y:S01]  /*1cc0*/  LEA R99, R4, UR39, 0x2 ;  /* 0x0000002704637c11 */ /* 0x000fe2000f8e10ff */
[----:B------:R-:W-:Y:S01]  /*1cd0*/  VIADD R4, R7, 0x160 ;  /* 0x0000016007047836 */ /* 0x000fe20000000000 */
[----:B------:R-:W-:-:S02]  /*1ce0*/  LEA R100, R30, UR39, 0x2 ;  /* 0x000000271e647c11 */ /* 0x000fc4000f8e10ff */
[-C--:B------:R-:W-:Y:S02]  /*1cf0*/  LEA.HI.SX32 R26, R26, R7.reuse, 0x1b ;  /* 0x000000071a1a7211 */ /* 0x080fe400078fdaff */
[----:B------:R-:W-:Y:S01]  /*1d00*/  LEA R97, R24, UR39, 0x2 ;  /* 0x0000002718617c11 */ /* 0x000fe2000f8e10ff */
[----:B------:R-:W-:Y:S01]  /*1d10*/  VIADD R24, R7, 0x1e0 ;  /* 0x000001e007187836 */ /* 0x000fe20000000000 */
[-C--:B------:R-:W-:Y:S02]  /*1d20*/  LEA.HI.SX32 R28, R28, R7.reuse, 0x1b ;  /* 0x000000071c1c7211 */ /* 0x080fe400078fdaff */
[----:B------:R-:W-:Y:S02]  /*1d30*/  LOP3.LUT P6, RZ, R17, 0x4, RZ, 0xc0, !PT ;  /* 0x0000000411ff7812 */ /* 0x000fe400078cc0ff */
[----:B------:R-:W-:Y:S02]  /*1d40*/  LEA.HI.SX32 R4, R4, R7, 0x1b ;  /* 0x0000000704047211 */ /* 0x000fe400078fdaff */
[----:B------:R-:W-:-:S02]  /*1d50*/  LEA R96, R26, UR39, 0x2 ;  /* 0x000000271a607c11 */ /* 0x000fc4000f8e10ff */
[----:B------:R-:W-:Y:S02]  /*1d60*/  LEA R95, R28, UR39, 0x2 ;  /* 0x000000271c5f7c11 */ /* 0x000fe4000f8e10ff */
[----:B------:R-:W-:Y:S02]  /*1d70*/  P2R R27, PR, RZ, 0x40 ;  /* 0x00000040ff1b7803 */ /* 0x000fe40000000000 */
[----:B------:R-:W-:Y:S02]  /*1d80*/  LEA R94, R4, UR39, 0x2 ;  /* 0x00000027045e7c11 */ /* 0x000fe4000f8e10ff */
[----:B------:R-:W-:Y:S02]  /*1d90*/  LEA.HI.SX32 R24, R24, R7, 0x1b ;  /* 0x0000000718187211 */ /* 0x000fe400078fdaff */
[----:B------:R-:W-:Y:S02]  /*1da0*/  LOP3.LUT P6, RZ, R17, 0x8, RZ, 0xc0, !PT ;  /* 0x0000000811ff7812 */ /* 0x000fe400078cc0ff */
[----:B------:R-:W-:-:S02]  /*1db0*/  LEA R87, R24, UR39, 0x2 ;  /* 0x0000002718577c11 */ /* 0x000fc4000f8e10ff */
        /* <DEDUP_REMOVED lines=15> */
[C---:B-1----:R-:W-:Y:S02]  /*1eb0*/  VIADD R6, R7.reuse, 0xe0 ;  /* 0x000000e007067836 */ /* 0x042fe40000000000 */
[----:B------:R-:W-:Y:S03]  /*1ec0*/  STS [R104+0x80], R9 ;  /* 0x0000800968007388 */ /* 0x000fe60000000800 */
[----:B------:R-:W-:Y:S01]  /*1ed0*/  LEA.HI.SX32 R6, R6, R7, 0x1b ;  /* 0x0000000706067211 */ /* 0x000fe200078fdaff */
[----:B---3--:R1:W-:Y:S03]  /*1ee0*/  STS [R103+0x100], R8 ;  /* 0x0001000867007388 */ /* 0x0083e60000000800 */
[----:B------:R-:W-:Y:S01]  /*1ef0*/  LEA R98, R6, UR39, 0x2 ;  /* 0x0000002706627c11 */ /* 0x000fe2000f8e10ff */
[----:B----4-:R-:W-:Y:S01]  /*1f00*/  STS [R102+0x180], R11 ;  /* 0x0001800b66007388 */ /* 0x010fe20000000800 */
[----:B------:R-:W-:-:S03]  /*1f10*/  IADD3 R6, PT, PT, R7, 0x180, RZ ;  /* 0x0000018007067810 */ /* 0x000fc60007ffe0ff */
[----:B-----5:R2:W-:Y:S01]  /*1f20*/  STS [R101+0x200], R10 ;  /* 0x0002000a65007388 */ /* 0x0205e20000000800 */
[C---:B-1----:R-:W-:Y:S01]  /*1f30*/  VIADD R8, R7.reuse, 0x1a0 ;  /* 0x000001a007087836 */ /* 0x042fe20000000000 */
[-C--:B------:R-:W-:Y:S02]  /*1f40*/  LEA.HI.SX32 R6, R6, R7.reuse, 0x1b ;  /* 0x0000000706067211 */ /* 0x080fe400078fdaff */
[----:B------:R-:W-:Y:S01]  /*1f50*/  STS [R100+0x280], R13 ;  /* 0x0002800d64007388 */ /* 0x000fe20000000800 */
[----:B--2---:R-:W-:Y:S01]  /*1f60*/  VIADD R10, R7, 0x1c0 ;  /* 0x000001c0070a7836 */ /* 0x004fe20000000000 */
[-C--:B------:R-:W-:Y:S02]  /*1f70*/  LEA.HI.SX32 R8, R8, R7.reuse, 0x1b ;  /* 0x0000000708087211 */ /* 0x080fe400078fdaff */
[----:B------:R1:W-:Y:S01]  /*1f80*/  STS [R99+0x300], R12 ;  /* 0x0003000c63007388 */ /* 0x0003e20000000800 */
[----:B------:R-:W-:Y:S02]  /*1f90*/  LEA R93, R6, UR39, 0x2 ;  /* 0x00000027065d7c11 */ /* 0x000fe4000f8e10ff */
[----:B------:R-:W-:Y:S01]  /*1fa0*/  LEA.HI.SX32 R10, R10, R7, 0x1b ;  /* 0x000000070a0a7211 */ /* 0x000fe200078fdaff */
[----:B------:R-:W-:Y:S01]  /*1fb0*/  STS [R98+0x380], R15 ;  /* 0x0003800f62007388 */ /* 0x000fe20000000800 */
[----:B------:R-:W-:-:S02]  /*1fc0*/  LEA R92, R8, UR39, 0x2 ;  /* 0x00000027085c7c11 */ /* 0x000fc4000f8e10ff */
[----:B------:R-:W-:Y:S01]  /*1fd0*/  LEA R91, R10, UR39, 0x2 ;  /* 0x000000270a5b7c11 */ /* 0x000fe2000f8e10ff */
[----:B------:R2:W-:Y:S01]  /*1fe0*/  STS [R97+0x400], R14 ;  /* 0x0004000e61007388 */ /* 0x0005e20000000800 */
[----:B------:R-:W-:-:S03]  /*1ff0*/  IMAD R7, R106, 0xf, R7 ;  /* 0x0000000f6a077824 */ /* 0x000fc600078e0207 */
[----:B------:R-:W-:Y:S01]  /*2000*/  STS [R96+0x480], R19 ;  /* 0x0004801360007388 */ /* 0x000fe20000000800 */
[----:B------:R-:W-:-:S03]  /*2010*/  VIADD R4, R7, 0x1 ;  /* 0x0000000107047836 */ /* 0x000fc60000000000 */
[----:B------:R3:W-:Y:S04]  /*2020*/  STS [R95+0x500], R16 ;  /* 0x000500105f007388 */ /* 0x0007e80000000800 */
[----:B------:R-:W-:Y:S04]  /*2030*/  STS [R94+0x580], R21 ;  /* 0x000580155e007388 */ /* 0x000fe80000000800 */
[----:B------:R4:W-:Y:S01]  /*2040*/  STS [R93+0x600], R18 ;  /* 0x000600125d007388 */ /* 0x0009e20000000800 */
[----:B------:R-:W-:-:S03]  /*2050*/  VIADD R6, R7, 0x2 ;  /* 0x0000000207067836 */ /* 0x000fc60000000000 */
[----:B------:R-:W-:Y:S01]  /*2060*/  STS [R92+0x680], R23 ;  /* 0x000680175c007388 */ /* 0x000fe20000000800 */
[----:B------:R-:W-:-:S03]  /*2070*/  VIADD R8, R7, 0x3 ;  /* 0x0000000307087836 */ /* 0x000fc60000000000 */
[----:B------:R5:W-:Y:S01]  /*2080*/  STS [R91+0x700], R20 ;  /* 0x000700145b007388 */ /* 0x000be20000000800 */
[C---:B-1----:R-:W-:Y:S01]  /*2090*/  VIADD R12, R7.reuse, 0x5 ;  /* 0x00000005070c7836 */ /* 0x042fe20000000000 */
[C---:B------:R-:W-:Y:S01]  /*20a0*/  IADD3 R10, PT, PT, R7.reuse, 0x4, RZ ;  /* 0x00000004070a7810 */ /* 0x040fe20007ffe0ff */
[C---:B--2---:R-:W-:Y:S01]  /*20b0*/  VIADD R14, R7.reuse, 0x6 ;  /* 0x00000006070e7836 */ /* 0x044fe20000000000 */
[----:B------:R1:W-:Y:S01]  /*20c0*/  STS [R87+0x780], R22 ;  /* 0x0007801657007388 */ /* 0x0003e20000000800 */
[C---:B---3--:R-:W-:Y:S01]  /*20d0*/  VIADD R16, R7.reuse, 0x7 ;  /* 0x0000000707107836 */ /* 0x048fe20000000000 */
[C---:B------:R-:W-:Y:S01]  /*20e0*/  IADD3 R24, PT, PT, R7.reuse, 0xb, RZ ;  /* 0x0000000b07187810 */ /* 0x040fe20007ffe0ff */
[C---:B----4-:R-:W-:Y:S02]  /*20f0*/  VIADD R18, R7.reuse, 0x8 ;  /* 0x0000000807127836 */ /* 0x050fe40000000000 */
[C---:B------:R-:W-:Y:S02]  /*2100*/  VIADD R26, R7.reuse, 0xc ;  /* 0x0000000c071a7836 */ /* 0x040fe40000000000 */
[----:B-----5:R-:W-:-:S02]  /*2110*/  VIADD R20, R7, 0x9 ;  /* 0x0000000907147836 */ /* 0x020fc40000000000 */
[C---:B------:R-:W-:Y:S02]  /*2120*/  VIADD R28, R7.reuse, 0xd ;  /* 0x0000000d071c7836 */ /* 0x040fe40000000000 */
[C---:B-1----:R-:W-:Y:S02]  /*2130*/  VIADD R22, R7.reuse, 0xa ;  /* 0x0000000a07167836 */ /* 0x042fe40000000000 */
[C---:B------:R-:W-:Y:S02]  /*2140*/  VIADD R30, R7.reuse, 0xe ;  /* 0x0000000e071e7836 */ /* 0x040fe40000000000 */
[----:B------:R-:W-:Y:S01]  /*2150*/  VIADD R32, R7, 0xf ;  /* 0x0000000f07207836 */ /* 0x000fe20000000000 */
        /* <DEDUP_REMOVED lines=146> */
.L_x_156:
[----:B------:R-:W-:Y:S05]  /*2a80*/  BSYNC.RECONVERGENT B0 ;  /* 0x0000000000007941 */ /* 0x000fea0003800200 */
.L_x_155:
        /* <DEDUP_REMOVED lines=37> */
.L_x_158:
[----:B------:R-:W-:Y:S05]  /*2ce0*/  BSYNC.RECONVERGENT B0 ;  /* 0x0000000000007941 */ /* 0x000fea0003800200 */
.L_x_157:
        /* <DEDUP_REMOVED lines=37> */
.L_x_160:
[----:B------:R-:W-:Y:S05]  /*2f40*/  BSYNC.RECONVERGENT B0 ;  /* 0x0000000000007941 */ /* 0x000fea0003800200 */
.L_x_159:
        /* <DEDUP_REMOVED lines=37> */
.L_x_162:
[----:B------:R-:W-:Y:S05]  /*31a0*/  BSYNC.RECONVERGENT B0 ;  /* 0x0000000000007941 */ /* 0x000fea0003800200 */
.L_x_161:
        /* <DEDUP_REMOVED lines=37> */
.L_x_164:
[----:B------:R-:W-:Y:S05]  /*3400*/  BSYNC.RECONVERGENT B0 ;  /* 0x0000000000007941 */ /* 0x000fea0003800200 */
.L_x_163:
        /* <DEDUP_REMOVED lines=37> */
.L_x_166:
[----:B------:R-:W-:Y:S05]  /*3660*/  BSYNC.RECONVERGENT B0 ;  /* 0x0000000000007941 */ /* 0x000fea0003800200 */
.L_x_165:
        /* <DEDUP_REMOVED lines=37> */
.L_x_168:
[----:B------:R-:W-:Y:S05]  /*38c0*/  BSYNC.RECONVERGENT B0 ;  /* 0x0000000000007941 */ /* 0x000fea0003800200 */
.L_x_167:
        /* <DEDUP_REMOVED lines=37> */
.L_x_170:
[----:B------:R-:W-:Y:S05]  /*3b20*/  BSYNC.RECONVERGENT B0 ;  /* 0x0000000000007941 */ /* 0x000fea0003800200 */
.L_x_169:
        /* <DEDUP_REMOVED lines=37> */
.L_x_172:
[----:B------:R-:W-:Y:S05]  /*3d80*/  BSYNC.RECONVERGENT B0 ;  /* 0x0000000000007941 */ /* 0x000fea0003800200 */
.L_x_171:
        /* <DEDUP_REMOVED lines=37> */
.L_x_174:
[----:B------:R-:W-:Y:S05]  /*3fe0*/  BSYNC.RECONVERGENT B0 ;  /* 0x0000000000007941 */ /* 0x000fea0003800200 */
.L_x_173:
        /* <DEDUP_REMOVED lines=37> */
.L_x_176:
[----:B------:R-:W-:Y:S05]  /*4240*/  BSYNC.RECONVERGENT B0 ;  /* 0x0000000000007941 */ /* 0x000fea0003800200 */
.L_x_175:
        /* <DEDUP_REMOVED lines=37> */
.L_x_178:
[----:B------:R-:W-:Y:S05]  /*44a0*/  BSYNC.RECONVERGENT B0 ;  /* 0x0000000000007941 */ /* 0x000fea0003800200 */
.L_x_177:
        /* <DEDUP_REMOVED lines=37> */
.L_x_180:
[----:B------:R-:W-:Y:S05]  /*4700*/  BSYNC.RECONVERGENT B0 ;  /* 0x0000000000007941 */ /* 0x000fea0003800200 */
.L_x_179:
        /* <DEDUP_REMOVED lines=37> */
.L_x_182:
[----:B------:R-:W-:Y:S05]  /*4960*/  BSYNC.RECONVERGENT B0 ;  /* 0x0000000000007941 */ /* 0x000fea0003800200 */
.L_x_181:
        /* <DEDUP_REMOVED lines=37> */
.L_x_184:
[----:B------:R-:W-:Y:S05]  /*4bc0*/  BSYNC.RECONVERGENT B0 ;  /* 0x0000000000007941 */ /* 0x000fea0003800200 */
.L_x_183:
[----:B------:R-:W-:Y:S01]  /*4bd0*/  FSETP.GTU.FTZ.AND P6, PT, R52, 20, PT ;  /* 0x41a000003400780b */ /* 0x000fe20003fdc000 */
[----:B------:R-:W-:Y:S01]  /*4be0*/  BSSY.RECONVERGENT B0, `(.L_x_185) ;  /* 0x0000025000007945 */ /* 0x000fe20003800200 */
[----:B------:R-:W-:Y:S01]  /*4bf0*/  FMUL.FTZ R41, R16, UR5 ;  /* 0x0000000510297c20 */ /* 0x000fe20008410000 */
[----:B------:R-:W-:Y:S01]  /*4c00*/  FMUL.FTZ R36, R23, UR5 ;  /* 0x0000000517247c20 */ /* 0x000fe20008410000 */
        /* <DEDUP_REMOVED lines=34> */
.L_x_186:
[----:B------:R-:W-:Y:S05]  /*4e30*/  BSYNC.RECONVERGENT B0 ;  /* 0x0000000000007941 */ /* 0x000fea0003800200 */
.L_x_185:
        /* <DEDUP_REMOVED lines=66> */
.L_x_197:
        /* <DEDUP_REMOVED lines=23> */
[----:B------:R-:W-:Y:S01]  /*53d0*/  HFMA2 R128, -RZ, RZ, 0, 0 ;  /* 0x00000000ff807431 */ /* 0x000fe200000001ff */
        /* <DEDUP_REMOVED lines=51> */
[----:B------:R-:W-:-:S02]  /*5710*/  IMAD.U32 R3, RZ, RZ, UR50 ;  /* 0x00000032ff037e24 */ /* 0x000fc4000f8e00ff */
        /* <DEDUP_REMOVED lines=53> */
[----:B------:R-:W-:Y:S02]  /*5a70*/  IADD3 R2, PT, PT, R123, 0x4, RZ ;  /* 0x000000047b027810 */ /* 0x000fe40007ffe0ff */
        /* <DEDUP_REMOVED lines=55> */
[----:B------:R-:W-:Y:S02]  /*5df0*/  FSEL R146, R0, RZ, !P6 ;  /* 0x000000ff00927208 */ /* 0x000fe40007000000 */
[----:B------:R-:W-:-:S04]  /*5e00*/  IADD3 R0, PT, PT, R123, 0xb, RZ ;  /* 0x0000000b7b007810 */ /* 0x000fc80007ffe0ff */
        /* <DEDUP_REMOVED lines=13> */
[----:B------:R-:W-:Y:S01]  /*5ee0*/  FSEL R150, R0, RZ, !P6 ;  /* 0x000000ff00967208 */ /* 0x000fe20007000000 */
[----:B------:R-:W-:Y:S01]  /*5ef0*/  VIADD R0, R123, 0xd ;  /* 0x0000000d7b007836 */ /* 0x000fe20000000000 */
[----:B---3--:R-:W-:-:S04]  /*5f00*/  FSEL R149, R6, 1, !P6 ;  /* 0x3f80000006957808 */ /* 0x008fc80007000000 */
[----:B------:R-:W-:Y:S02]  /*5f10*/  ISETP.GE.U32.AND P6, PT, R0, UR37, PT ;  /* 0x0000002500007c0c */ /* 0x000fe4000bfc6070 */
[----:B------:R-:W0:Y:S01]  /*5f20*/  LDS R0, [R72+0x38] ;  /* 0x0000380048007984 */ /* 0x000e220000000800 */
[----:B-1----:R-:W-:Y:S01]  /*5f30*/  FMUL.FTZ R5, R20, R5 ;  /* 0x0000000514057220 */ /* 0x002fe20000410000 */
[----:B------:R-:W-:Y:S02]  /*5f40*/  P2R R16, PR, RZ, 0x1 ;  /* 0x00000001ff107803 */ /* 0x000fe40000000000 */
        /* <DEDUP_REMOVED lines=62> */
[----:B------:R-:W-:Y:S02]  /*6330*/  CS2R R162, SRZ ;  /* 0x0000000000a27805 */ /* 0x000fe4000001ff00 */
[----:B------:R-:W-:Y:S01]  /*6340*/  MOV R44, RZ ;  /* 0x000000ff002c7202 */ /* 0x000fe20000000f00 */
[----:B------:R-:W-:Y:S01]  /*6350*/  IMAD.MOV.U32 R46, RZ, RZ, RZ ;  /* 0x000000ffff2e7224 */ /* 0x000fe200078e00ff */
        /* <DEDUP_REMOVED lines=63> */
.L_x_189:
[----:B------:R-:W-:Y:S01]  /*6750*/  IMAD.MOV.U32 R85, RZ, RZ, RZ ;  /* 0x000000ffff557224 */ /* 0x000fe200078e00ff */
[----:B------:R-:W-:Y:S06]  /*6760*/  BRA.U !UP2, `(.L_x_188) ;  /* 0x000000010a147547 */ /* 0x000fec000b800000 */
[----:B------:R-:W-:-:S04]  /*6770*/  UIADD3 UR10, UP0, UPT, UR32, UR12, URZ ;  /* 0x0000000c200a7290 */ /* 0x000fc8000ff1e0ff */
[----:B------:R-:W-:Y:S02]  /*6780*/  UIADD3.X UR11, UPT, UPT, UR33, UR13, URZ, UP0, !UPT ;  /* 0x0000000d210b7290 */ /* 0x000fe400087fe4ff */
[----:B------:R-:W-:-:S04]  /*6790*/  IMAD.U32 R44, RZ, RZ, UR10 ;  /* 0x0000000aff2c7e24 */ /* 0x000fc8000f8e00ff */
[----:B------:R-:W-:-:S05]  /*67a0*/  MOV R45, UR11 ;  /* 0x0000000b002d7c02 */ /* 0x000fca0008000f00 */
[----:B------:R2:W5:Y:S02]  /*67b0*/  LDG.E R85, desc[UR34][R44.64] ;  /* 0x000000222c557981 */ /* 0x000564000c1e1900 */
.L_x_188:
        /* <DEDUP_REMOVED lines=109> */
.L_x_191:
[----:B------:R-:W-:Y:S05]  /*6e90*/  BSYNC.RECONVERGENT B0 ;  /* 0x0000000000007941 */ /* 0x000fea0003800200 */
.L_x_190:
        /* <DEDUP_REMOVED lines=40> */
.L_x_195:
        /* <DEDUP_REMOVED lines=35> */
.L_x_196:
        /* <DEDUP_REMOVED lines=10> */
.L_x_194:
        /* <DEDUP_REMOVED lines=9> */
.L_x_193:
[----:B------:R-:W-:Y:S05]  /*7480*/  BSYNC.RECONVERGENT B0 ;  /* 0x0000000000007941 */ /* 0x000fea0003800200 */
.L_x_192:
        /* <DEDUP_REMOVED lines=32> */
.L_x_187:
[----:B------:R-:W1:Y:S01]  /*7690*/  LDCU.128 UR12, c[0x0][0x430] ;  /* 0x00008600ff0c77ac */ /* 0x000e620008000c00 */
[----:B------:R-:W2:Y:S01]  /*76a0*/  S2UR UR40, SR_CTAID.Y ;  /* 0x00000000002879c3 */ /* 0x000ea20000002600 */
[----:B------:R-:W-:-:S07]  /*76b0*/  LOP3.LUT R123, R123, 0x3e00, RZ, 0xc0, !PT ;  /* 0x00003e007b7b7812 */ /* 0x000fce00078ec0ff */
[----:B------:R-:W-:Y:S01]  /*76c0*/  BAR.SYNC.DEFER_BLOCKING 0x0 ;  /* 0x0000000000007b1d */ /* 0x000fe20000010000 */
[----:B------:R-:W-:Y:S01]  /*76d0*/  USHF.R.S32.HI UR19, URZ, 0x1f, UR38 ;  /* 0x0000001fff137899 */ /* 0x000fe20008011426 */
[----:B------:R-:W-:Y:S02]  /*76e0*/  P2R R14, PR, RZ, 0x1 ;  /* 0x00000001ff0e7803 */ /* 0x000fe40000000000 */
[----:B------:R-:W-:Y:S02]  /*76f0*/  LOP3.LUT R0, R123, 0x1f, R124, 0xf8, !PT ;  /* 0x0000001f7b007812 */ /* 0x000fe400078ef87c */
[----:B------:R-:W-:Y:S01]  /*7700*/  UMOV UR10, UR8 ;  /* 0x00000008000a7c82 */ /* 0x000fe20008000000 */
[----:B------:R-:W-:Y:S01]  /*7710*/  UMOV UR11, URZ ;  /* 0x000000ff000b7c82 */ /* 0x000fe20008000000 */
[----:B------:R-:W-:Y:S02]  /*7720*/  ISETP.NE.AND P0, PT, R124, RZ, PT ;  /* 0x000000ff7c00720c */ /* 0x000fe40003f05270 */
[----:B------:R-:W-:-:S02]  /*7730*/  MOV R8, UR37 ;  /* 0x0000002500087c02 */ /* 0x000fc40008000f00 */
[----:B------:R-:W-:Y:S02]  /*7740*/  P2R R16, PR, RZ, 0x2 ;  /* 0x00000002ff107803 */ /* 0x000fe40000000000 */
[----:B------:R-:W-:Y:S01]  /*7750*/  P2R R18, PR, RZ, 0x4 ;  /* 0x00000004ff127803 */ /* 0x000fe20000000000 */
[----:B-1----:R-:W-:Y:S01]  /*7760*/  UIMAD UR18, UR19, UR12, URZ ;  /* 0x0000000c131272a4 */ /* 0x002fe2000f8e02ff */
[C---:B------:R-:W-:Y:S01]  /*7770*/  LOP3.LUT P1, RZ, R17.reuse, 0x40, RZ, 0xc0, !PT ;  /* 0x0000004011ff7812 */ /* 0x040fe2000782c0ff */
[----:B------:R-:W-:Y:S01]  /*7780*/  UIMAD.WIDE.U32 UR16, UR38, UR12, UR10 ;  /* 0x0000000c261072a5 */ /* 0x000fe2000f8e000a */
[----:B------:R-:W-:Y:S01]  /*7790*/  P2R R20, PR, RZ, 0x8 ;  /* 0x00000008ff147803 */ /* 0x000fe20000000000 */
[----:B------:R-:W-:Y:S01]  /*77a0*/  UIMAD UR13, UR38, UR13, UR18 ;  /* 0x0000000d260d72a4 */ /* 0x000fe2000f8e0212 */
[C---:B------:R-:W-:Y:S02]  /*77b0*/  LOP3.LUT P2, RZ, R17.reuse, 0x20, RZ, 0xc0, !PT ;  /* 0x0000002011ff7812 */ /* 0x040fe4000784c0ff */
[----:B------:R-:W-:Y:S01]  /*77c0*/  P2R R22, PR, RZ, 0x10 ;  /* 0x00000010ff167803 */ /* 0x000fe20000000000 */
[----:B------:R-:W-:Y:S01]  /*77d0*/  UIADD3 UR13, UPT, UPT, UR17, UR13, URZ ;  /* 0x0000000d110d7290 */ /* 0x000fe2000fffe0ff */
[----:B------:R-:W-:Y:S01]  /*77e0*/  STS [R90], R41 ;  /* 0x000000295a007388 */ /* 0x000fe20000000800 */
[----:B------:R-:W-:Y:S01]  /*77f0*/  UMOV UR12, UR16 ;  /* 0x00000010000c7c82 */ /* 0x000fe20008000000 */
[----:B------:R-:W-:Y:S01]  /*7800*/  LOP3.LUT P3, RZ, R17, 0x10, RZ, 0xc0, !PT ;  /* 0x0000001011ff7812 */ /* 0x000fe2000786c0ff */
[----:B--2---:R-:W-:Y:S01]  /*7810*/  UIMAD.WIDE.U32 UR12, UR40, UR14, UR12 ;  /* 0x0000000e280c72a5 */ /* 0x004fe2000f8e000c */
[----:B------:R-:W-:Y:S01]  /*7820*/  STS [R83+0x4], R36 ;  /* 0x0000042453007388 */ /* 0x000fe20000000800 */
[----:B------:R-:W-:-:S02]  /*7830*/  P2R R24, PR, RZ, 0x20 ;  /* 0x00000020ff187803 */ /* 0x000fc40000000000 */
[----:B------:R-:W-:Y:S01]  /*7840*/  UIMAD UR15, UR40, UR15, UR13 ;  /* 0x0000000f280f72a4 */ /* 0x000fe2000f8e020d */
[----:B------:R-:W-:Y:S01]  /*7850*/  STS [R86+0x8], R39 ;  /* 0x0000082756007388 */ /* 0x000fe20000000800 */
[----:B------:R-:W-:Y:S02]  /*7860*/  IADD3 R2, P6, PT, R0, UR12, RZ ;  /* 0x0000000c00027c10 */ /* 0x000fe4000ffde0ff */
[C---:B------:R-:W-:Y:S01]  /*7870*/  LOP3.LUT P4, RZ, R17.reuse, 0x8, RZ, 0xc0, !PT ;  /* 0x0000000811ff7812 */ /* 0x040fe2000788c0ff */
[----:B------:R-:W-:Y:S01]  /*7880*/  STS [R81+0xc], R50 ;  /* 0x00000c3251007388 */ /* 0x000fe20000000800 */
[----:B------:R-:W-:Y:S01]  /*7890*/  LOP3.LUT P5, RZ, R17, 0x4, RZ, 0xc0, !PT ;  /* 0x0000000411ff7812 */ /* 0x000fe200078ac0ff */
[----:B------:R-:W-:Y:S02]  /*78a0*/  IMAD.X R5, RZ, RZ, UR15, P6 ;  /* 0x0000000fff057e24 */ /* 0x000fe4000b0e06ff */
[----:B------:R-:W-:Y:S02]  /*78b0*/  STS [R82+0x10], R55 ;  /* 0x0000103752007388 */ /* 0x000fe40000000800 */
[----:B------:R-:W1:Y:S02]  /*78c0*/  LDCU.128 UR12, c[0x0][0x420] ;  /* 0x00008400ff0c77ac */ /* 0x000e640008000c00 */
[----:B------:R-:W-:Y:S04]  /*78d0*/  STS [R79+0x14], R34 ;  /* 0x000014224f007388 */ /* 0x000fe80000000800 */
[----:B------:R-:W-:Y:S04]  /*78e0*/  STS [R80+0x18], R37 ;  /* 0x0000182550007388 */ /* 0x000fe80000000800 */
[----:B------:R-:W-:Y:S04]  /*78f0*/  STS [R77+0x1c], R48 ;  /* 0x00001c304d007388 */ /* 0x000fe80000000800 */
[----:B------:R-:W-:Y:S01]  /*7900*/  STS [R78+0x20], R53 ;  /* 0x000020354e007388 */ /* 0x000fe20000000800 */
[----:B-1----:R-:W-:-:S03]  /*7910*/  UIMAD UR18, UR19, UR12, URZ ;  /* 0x0000000c131272a4 */ /* 0x002fc6000f8e02ff */
[----:B------:R-:W-:Y:S01]  /*7920*/  STS [R75+0x24], R42 ;  /* 0x0000242a4b007388 */ /* 0x000fe20000000800 */
[----:B------:R-:W-:Y:S02]  /*7930*/  UIMAD.WIDE.U32 UR16, UR38, UR12, UR10 ;  /* 0x0000000c261072a5 */ /* 0x000fe4000f8e000a */
[----:B------:R-:W-:Y:S01]  /*7940*/  UIMAD UR13, UR38, UR13, UR18 ;  /* 0x0000000d260d72a4 */ /* 0x000fe2000f8e0212 */
[----:B------:R-:W-:Y:S03]  /*7950*/  STS [R76+0x28], R51 ;  /* 0x000028334c007388 */ /* 0x000fe60000000800 */
[----:B------:R-:W-:Y:S01]  /*7960*/  UIADD3 UR13, UPT, UPT, UR17, UR13, URZ ;  /* 0x0000000d110d7290 */ /* 0x000fe2000fffe0ff */
[----:B------:R-:W-:Y:S01]  /*7970*/  STS [R73+0x2c], R40 ;  /* 0x00002c2849007388 */ /* 0x000fe20000000800 */
[----:B------:R-:W-:Y:S02]  /*7980*/  UMOV UR12, UR16 ;  /* 0x00000010000c7c82 */ /* 0x000fe40008000000 */
[----:B------:R-:W-:Y:S01]  /*7990*/  UIMAD.WIDE.U32 UR12, UR40, UR14, UR12 ;  /* 0x0000000e280c72a5 */ /* 0x000fe2000f8e000c */
[----:B------:R-:W-:Y:S03]  /*79a0*/  STS [R74+0x30], R49 ;  /* 0x000030314a007388 */ /* 0x000fe60000000800 */
[----:B------:R-:W-:Y:S01]  /*79b0*/  UIMAD UR15, UR40, UR15, UR13 ;  /* 0x0000000f280f72a4 */ /* 0x000fe2000f8e020d */
[----:B------:R-:W-:Y:S01]  /*79c0*/  STS [R71+0x34], R38 ;  /* 0x0000342647007388 */ /* 0x000fe20000000800 */
[----:B------:R-:W-:-:S03]  /*79d0*/  IADD3 R3, P6, PT, R0, UR12, RZ ;  /* 0x0000000c00037c10 */ /* 0x000fc6000ffde0ff */
[----:B------:R-:W-:Y:S02]  /*79e0*/  STS [R72+0x38], R35 ;  /* 0x0000382348007388 */ /* 0x000fe40000000800 */
[----:B------:R-:W1:Y:S01]  /*79f0*/  LDCU.64 UR12, c[0x0][0x4a8] ;  /* 0x00009500ff0c77ac */ /* 0x000e620008000a00 */
[----:B------:R-:W-:Y:S01]  /*7a00*/  IMAD.X R6, RZ, RZ, UR15, P6 ;  /* 0x0000000fff067e24 */ /* 0x000fe2000b0e06ff */
[----:B------:R-:W-:Y:S01]  /*7a10*/  STS [R70+0x3c], R43 ;  /* 0x00003c2b46007388 */ /* 0x000fe20000000800 */
[----:B------:R-:W-:-:S03]  /*7a20*/  NOP ;  /* 0x0000000000007918 */ /* 0x000fc60000000000 */
[----:B------:R-:W-:Y:S04]  /*7a30*/  LDS R7, [R105] ;  /* 0x0000000069077984 */ /* 0x000fe80000000800 */
[----:B------:R-:W-:Y:S04]  /*7a40*/  LDS R9, [R104+0x80] ;  /* 0x0000800068097984 */ /* 0x000fe80000000800 */
[----:B------:R-:W-:Y:S01]  /*7a50*/  LDS R11, [R103+0x100] ;  /* 0x00010000670b7984 */ /* 0x000fe20000000800 */
[----:B-1----:R-:W-:-:S03]  /*7a60*/  LEA R4, P6, R2, UR12, 0x2 ;  /* 0x0000000c02047c11 */ /* 0x002fc6000f8c10ff */
[----:B------:R-:W-:Y:S01]  /*7a70*/  LDS R13, [R102+0x180] ;  /* 0x00018000660d7984 */ /* 0x000fe20000000800 */
[----:B------:R-:W-:Y:S01]  /*7a80*/  LEA.HI.X R5, R2, UR13, R5, 0x2, P6 ;  /* 0x0000000d02057c11 */ /* 0x000fe2000b0f1405 */
[----:B------:R-:W1:Y:S02]  /*7a90*/  LDCU.64 UR12, c[0x0][0x4b8] ;  /* 0x00009700ff0c77ac */ /* 0x000e640008000a00 */
[----:B------:R-:W-:Y:S04]  /*7aa0*/  LDS R15, [R101+0x200] ;  /* 0x00020000650f7984 */ /* 0x000fe80000000800 */
[----:B------:R-:W-:Y:S04]  /*7ab0*/  LDS R19, [R100+0x280] ;  /* 0x0002800064137984 */ /* 0x000fe80000000800 */
[----:B------:R-:W-:Y:S04]  /*7ac0*/  LDS R21, [R99+0x300] ;  /* 0x0003000063157984 */ /* 0x000fe80000000800 */
[----:B------:R-:W-:Y:S04]  /*7ad0*/  LDS R23, [R98+0x380] ;  /* 0x0003800062177984 */ /* 0x000fe80000000800 */
[----:B------:R-:W-:Y:S01]  /*7ae0*/  LDS R25, [R97+0x400] ;  /* 0x0004000061197984 */ /* 0x000fe20000000800 */
[----:B-1----:R-:W-:-:S03]  /*7af0*/  LEA R2, P6, R3, UR12, 0x2 ;  /* 0x0000000c03027c11 */ /* 0x002fc6000f8c10ff */
[----:B------:R-:W-:Y:S01]  /*7b00*/  LDS R27, [R96+0x480] ;  /* 0x00048000601b7984 */ /* 0x000fe20000000800 */
[----:B------:R-:W-:Y:S01]  /*7b10*/  LEA.HI.X R3, R3, UR13, R6, 0x2, P6 ;  /* 0x0000000d03037c11 */ /* 0x000fe2000b0f1406 */
[----:B------:R-:W1:Y:S02]  /*7b20*/  LDCU.128 UR12, c[0x0][0x440] ;  /* 0x00008800ff0c77ac */ /* 0x000e640008000c00 */
        /* <DEDUP_REMOVED lines=13> */
[----:B--2---:R-:W-:Y:S02]  /*7c00*/  P2R R8, PR, RZ, 0x1 ;  /* 0x00000001ff087803 */ /* 0x004fe40000000000 */
[----:B------:R-:W-:Y:S01]  /*7c10*/  LOP3.LUT P0, RZ, R17, 0x400, RZ, 0xc0, !PT ;  /* 0x0000040011ff7812 */ /* 0x000fe2000780c0ff */
[----:B------:R-:W2:Y:S02]  /*7c20*/  LDS R6, [UR39+0x2100] ;  /* 0x00210027ff067984 */ /* 0x000ea40008000800 */
[----:B--2---:R-:W-:-:S13]  /*7c30*/  ISETP.GE.AND P6, PT, R0, R6, PT ;  /* 0x000000060000720c */ /* 0x004fda0003fc6270 */
        /* <DEDUP_REMOVED lines=30> */
[----:B--2---:R-:W-:-:S11]  /*7e20*/  CS2R R6, SRZ ;  /* 0x0000000000067805 */ /* 0x004fd6000001ff00 */
[----:B------:R2:W-:Y:S01]  /*7e30*/  @!P6 STG.E desc[UR34][R4.64+0x780], R57 ;  /* 0x000780390400e986 */ /* 0x0005e2000c101922 */
[----:B------:R-:W-:Y:S01]  /*7e40*/  LOP3.LUT P6, RZ, R17, 0x2, RZ, 0xc0, !PT ;  /* 0x0000000211ff7812 */ /* 0x000fe200078cc0ff */
[----:B------:R-:W-:Y:S06]  /*7e50*/  BAR.SYNC.DEFER_BLOCKING 0x0 ;  /* 0x0000000000007b1d */ /* 0x000fec0000010000 */
[----:B------:R-:W5:Y:S01]  /*7e60*/  @!P0 LDG.E R6, desc[UR34][R2.64] ;  /* 0x0000002202068981 */ /* 0x000f62000c1e1900 */
[----:B------:R-:W-:Y:S02]  /*7e70*/  ISETP.NE.AND P0, PT, R8, RZ, PT ;  /* 0x000000ff0800720c */ /* 0x000fe40003f05270 */
[----:B---3--:R-:W-:-:S11]  /*7e80*/  CS2R R8, SRZ ;  /* 0x0000000000087805 */ /* 0x008fd6000001ff00 */
[----:B------:R-:W3:Y:S01]  /*7e90*/  @!P0 LDG.E R7, desc[UR34][R2.64+0x80] ;  /* 0x0000802202078981 */ /* 0x000ee2000c1e1900 */
[----:B------:R-:W-:Y:S02]  /*7ea0*/  ISETP.NE.AND P0, PT, R10, RZ, PT ;  /* 0x000000ff0a00720c */ /* 0x000fe40003f05270 */
[----:B----4-:R-:W-:Y:S02]  /*7eb0*/  CS2R R10, SRZ ;  /* 0x00000000000a7805 */ /* 0x010fe4000001ff00 */
[----:B--2---:R-:W-:-:S04]  /*7ec0*/  CS2R R4, SRZ ;  /* 0x0000000000047805 */ /* 0x004fc8000001ff00 */
[----:B------:R-:W2:Y:S05]  /*7ed0*/  @!P1 LDG.E R10, desc[UR34][R2.64+0x200] ;  /* 0x00020022020a9981 */ /* 0x000eaa000c1e1900 */
[----:B------:R-:W4:Y:S01]  /*7ee0*/  @!P0 LDG.E R8, desc[UR34][R2.64+0x100] ;  /* 0x0001002202088981 */ /* 0x000f22000c1e1900 */
[----:B------:R-:W-:Y:S02]  /*7ef0*/  ISETP.NE.AND P0, PT, R12, RZ, PT ;  /* 0x000000ff0c00720c */ /* 0x000fe40003f05270 */
[----:B------:R-:W-:Y:S02]  /*7f00*/  CS2R R12, SRZ ;  /* 0x00000000000c7805 */ /* 0x000fe4000001ff00 */
[----:B------:R-:W-:Y:S01]  /*7f10*/  ISETP.NE.AND P1, PT, R16, RZ, PT ;  /* 0x000000ff1000720c */ /* 0x000fe20003f25270 */
[----:B------:R-:W2:Y:S01]  /*7f20*/  @!P2 LDG.E R5, desc[UR34][R2.64+0x280] ;  /* 0x000280220205a981 */ /* 0x000ea2000c1e1900 */
[----:B------:R-:W-:-:S03]  /*7f30*/  ISETP.NE.AND P2, PT, R18, RZ, PT ;  /* 0x000000ff1200720c */ /* 0x000fc60003f45270 */
[----:B------:R-:W2:Y:S01]  /*7f40*/  @!P3 LDG.E R4, desc[UR34][R2.64+0x300] ;  /* 0x000300220204b981 */ /* 0x000ea2000c1e1900 */
[----:B------:R-:W-:-:S03]  /*7f50*/  ISETP.NE.AND P3, PT, R20, RZ, PT ;  /* 0x000000ff1400720c */ /* 0x000fc60003f65270 */
[----:B------:R-:W2:Y:S04]  /*7f60*/  @!P4 LDG.E R11, desc[UR34][R2.64+0x380] ;  /* 0x00038022020bc981 */ /* 0x000ea8000c1e1900 */
[----:B------:R-:W2:Y:S01]  /*7f70*/  @!P0 LDG.E R9, desc[UR34][R2.64+0x180] ;  /* 0x0001802202098981 */ /* 0x000ea2000c1e1900 */
[----:B------:R-:W-:Y:S02]  /*7f80*/  ISETP.NE.AND P0, PT, R14, RZ, PT ;  /* 0x000000ff0e00720c */ /* 0x000fe40003f05270 */
[----:B------:R-:W-:Y:S01]  /*7f90*/  ISETP.NE.AND P4, PT, R22, RZ, PT ;  /* 0x000000ff1600720c */ /* 0x000fe20003f85270 */
[----:B------:R-:W2:Y:S01]  /*7fa0*/  @!P5 LDG.E R12, desc[UR34][R2.64+0x400] ;  /* 0x00040022020cd981 */ /* 0x000ea2000c1e1900 */
[----:B------:R-:W-:Y:S02]  /*7fb0*/  ISETP.NE.AND P5, PT, R24, RZ, PT ;  /* 0x000000ff1800720c */ /* 0x000fe40003fa5270 */
[----:B------:R-:W-:Y:S01]  /*7fc0*/  CS2R R14, SRZ ;  /* 0x00000000000e7805 */ /* 0x000fe2000001ff00 */
[----:B------:R-:W-:Y:S01]  /*7fd0*/  IMAD.MOV.U32 R16, RZ, RZ, RZ ;  /* 0x000000ffff107224 */ /* 0x000fe200078e00ff */
[----:B------:R-:W-:Y:S01]  /*7fe0*/  CS2R R18, SRZ ;  /* 0x0000000000127805 */ /* 0x000fe2000001ff00 */
[----:B------:R-:W2:Y:S01]  /*7ff0*/  @!P6 LDG.E R13, desc[UR34][R2.64+0x480] ;  /* 0x00048022020de981 */ /* 0x000ea2000c1e1900 */
[----:B------:R-:W-:-:S03]  /*8000*/  IMAD.MOV.U32 R20, RZ, RZ, RZ ;  /* 0x000000ffff147224 */ /* 0x000fc600078e00ff */
[----:B------:R-:W2:Y:S04]  /*8010*/  @!P1 LDG.E R15, desc[UR34][R2.64+0x580] ;  /* 0x00058022020f9981 */ /* 0x000ea8000c1e1900 */
[----:B------:R-:W2:Y:S04]  /*8020*/  @!P0 LDG.E R14, desc[UR34][R2.64+0x500] ;  /* 0x00050022020e8981 */ /* 0x000ea8000c1e1900 */
[----:B------:R-:W2:Y:S04]  /*8030*/  @!P2 LDG.E R16, desc[UR34][R2.64+0x600] ;  /* 0x000600220210a981 */ /* 0x000ea8000c1e1900 */
[----:B------:R-:W2:Y:S04]  /*8040*/  @!P3 LDG.E R19, desc[UR34][R2.64+0x680] ;  /* 0x000680220213b981 */ /* 0x000ea8000c1e1900 */
[----:B------:R-:W2:Y:S04]  /*8050*/  @!P4 LDG.E R18, desc[UR34][R2.64+0x700] ;  /* 0x000700220212c981 */ /* 0x000ea8000c1e1900 */
[----:B------:R-:W2:Y:S01]  /*8060*/  @!P5 LDG.E R20, desc[UR34][R2.64+0x780] ;  /* 0x000780220214d981 */ /* 0x000ea2000c1e1900 */
[----:B------:R-:W-:Y:S01]  /*8070*/  ISETP.NE.AND P6, PT, R124, RZ, PT ;  /* 0x000000ff7c00720c */ /* 0x000fe20003fc5270 */
[----:B-1----:R-:W-:-:S02]  /*8080*/  UIMAD UR16, UR19, UR12, URZ ;  /* 0x0000000c131072a4 */ /* 0x002fc4000f8e02ff */
[----:B------:R-:W-:Y:S02]  /*8090*/  UIMAD.WIDE.U32 UR10, UR38, UR12, UR10 ;  /* 0x0000000c260a72a5 */ /* 0x000fe4000f8e000a */
[----:B------:R-:W-:-:S04]  /*80a0*/  UIMAD UR13, UR38, UR13, UR16 ;  /* 0x0000000d260d72a4 */ /* 0x000fc8000f8e0210 */
[----:B------:R-:W-:-:S03]  /*80b0*/  UIADD3 UR11, UPT, UPT, UR11, UR13, URZ ;  /* 0x0000000d0b0b7290 */ /* 0x000fc6000fffe0ff */
[----:B------:R-:W1:Y:S01]  /*80c0*/  LDCU.64 UR16, c[0x0][0x4c0] ;  /* 0x00009800ff1077ac */ /* 0x000e620008000a00 */
[----:B------:R-:W-:-:S04]  /*80d0*/  UIMAD.WIDE.U32 UR10, UR40, UR14, UR10 ;  /* 0x0000000e280a72a5 */ /* 0x000fc8000f8e000a */
[----:B------:R-:W-:Y:S01]  /*80e0*/  UIMAD UR15, UR40, UR15, UR11 ;  /* 0x0000000f280f72a4 */ /* 0x000fe2000f8e020b */
[----:B-----5:R-:W-:Y:S04]  /*80f0*/  STS [R105], R6 ;  /* 0x0000000669007388 */ /* 0x020fe80000000800 */
[----:B---3--:R-:W-:Y:S04]  /*8100*/  STS [R104+0x80], R7 ;  /* 0x0000800768007388 */ /* 0x008fe80000000800 */
[----:B----4-:R-:W-:Y:S04]  /*8110*/  STS [R103+0x100], R8 ;  /* 0x0001000867007388 */ /* 0x010fe80000000800 */
[----:B--2---:R-:W-:Y:S04]  /*8120*/  STS [R102+0x180], R9 ;  /* 0x0001800966007388 */ /* 0x004fe80000000800 */
        /* <DEDUP_REMOVED lines=200> */
[----:B------:R-:W-:Y:S02]  /*8db0*/  UISETP.NE.AND UP0, UPT, UR7, UR36, UPT ;  /* 0x000000240700728c */ /* 0x000fe4000bf05270 */
[----:B------:R-:W-:Y:S02]  /*8dc0*/  UIADD3 UR9, UPT, UPT, UR37, UR9, URZ ;  /* 0x0000000925097290 */ /* 0x000fe4000fffe0ff */
[----:B------:R-:W-:Y:S02]  /*8dd0*/  UIMAD.WIDE.U32 UR22, UR37, 0x4, UR22 ;  /* 0x00000004251678a5 */ /* 0x000fe4000f8e0016 */
[----:B------:R-:W-:Y:S02]  /*8de0*/  UIMAD.WIDE.U32 UR28, UR37, 0x4, UR28 ;  /* 0x00000004251c78a5 */ /* 0x000fe4000f8e001c */
[----:B------:R-:W-:Y:S02]  /*8df0*/  UIMAD.WIDE.U32 UR30, UR37, 0x4, UR30 ;  /* 0x00000004251e78a5 */ /* 0x000fe4000f8e001e */
[----:B------:R-:W-:-:S02]  /*8e00*/  UIADD3 UR8, UPT, UPT, UR37, UR8, URZ ;  /* 0x0000000825087290 */ /* 0x000fc4000fffe0ff */
[----:B------:R-:W-:Y:S01]  /*8e10*/  UIMAD.WIDE.U32 UR26, UR37, 0x4, UR26 ;  /* 0x00000004251a78a5 */ /* 0x000fe2000f8e001a */
[----:B0-----:R-:W-:Y:S11]  /*8e20*/  BRA.U UP0, `(.L_x_198) ;  /* 0xffffff8500447547 */ /* 0x001ff6000b83ffff */
[----:B------:R-:W-:Y:S05]  /*8e30*/  EXIT ;  /* 0x000000000000794d */ /* 0x000fea0003800000 */
.L_x_199:
        /* <DEDUP_REMOVED lines=12> */
.L_x_7935:


//--------------------- .text._Z25selective_scan_fwd_kernelI32Selective_Scan_fwd_kernel_traitsILi128ELi16ELi1ELb1ELb1ELb1ELb0ELb0EfffEEv13SSMParamsBase --------------------------
	.section	.text._Z25selective_scan_fwd_kernelI32Selective_Scan_fwd_kernel_traitsILi128ELi16ELi1ELb1ELb1ELb1ELb0ELb0EfffEEv13SSMParamsBase,"ax",@progbits
	.align	128
        .global         _Z25selective_scan_fwd_kernelI32Selective_Scan_fwd_kernel_traitsILi128ELi16ELi1ELb1ELb1ELb1ELb0ELb0EfffEEv13SSMParamsBase
        .type           _Z25selective_scan_fwd_kernelI32Selective_Scan_fwd_kernel_traitsILi128ELi16ELi1ELb1ELb1ELb1ELb0ELb0EfffEEv13SSMParamsBase,@function
        .size           _Z25selective_scan_fwd_kernelI32Selective_Scan_fwd_kernel_traitsILi128ELi16ELi1ELb1ELb1ELb1ELb0ELb0EfffEEv13SSMParamsBase,(.L_x_7936 - _Z25selective_scan_fwd_kernelI32Selective_Scan_fwd_kernel_traitsILi128ELi16ELi1ELb1ELb1ELb1ELb0ELb0EfffEEv13SSMParamsBase)
        .other          _Z25selective_scan_fwd_kernelI32Selective_Scan_fwd_kernel_traitsILi128ELi16ELi1ELb1ELb1ELb1ELb0ELb0EfffEEv13SSMParamsBase,@"STO_CUDA_ENTRY STV_DEFAULT"
_Z25selective_scan_fwd_kernelI32Selective_Scan_fwd_kernel_traitsILi128ELi16ELi1ELb1ELb1ELb1ELb0ELb0EfffEEv13SSMParamsBase:
.text._Z25selective_scan_fwd_kernelI32Selective_Scan_fwd_kernel_traitsILi128ELi16ELi1ELb1ELb1ELb1ELb0ELb0EfffEEv13SSMParamsBase:
[----:B------:R-:W-:Y:S01]  /*0000*/  LDC R1, c[0x0][0x37c] ;  /* 0x0000df00ff017b82 */ /* 0x000fe20000000800 */
[----:B------:R-:W0:Y:S01]  /*0010*/  LDCU.64 UR4, c[0x0][0x4d8] ;  /* 0x00009b00ff0477ac */ /* 0x000e220008000a00 */
[----:B------:R-:W1:Y:S06]  /*0020*/  S2R R0, SR_CTAID.X ;  /* 0x0000000000007919 */ /* 0x000e6c0000002500 */
[----:B------:R-:W2:Y:S01]  /*0030*/  LDC.64 R8, c[0x0][0x4d0] ;  /* 0x00013400ff087b82 */ /* 0x000ea20000000a00 */
[----:B------:R-:W3:Y:S01]  /*0040*/  LDCU.64 UR18, c[0x0][0x358] ;  /* 0x00006b00ff1277ac */ /* 0x000ee20008000a00 */
[----:B0-----:R-:W-:-:S04]  /*0050*/  ISETP.NE.U32.AND P2, PT, RZ, UR4, PT ;  /* 0x00000004ff007c0c */ /* 0x001fc8000bf45070 */
[----:B------:R-:W-:-:S13]  /*0060*/  ISETP.NE.AND.EX P2, PT, RZ, UR5, PT, P2 ;  /* 0x00000005ff007c0c */ /* 0x000fda000bf45320 */
[----:B-1----:R-:W-:-:S04]  /*0070*/  @P2 IADD3 R4, P0, PT, R0, UR4, RZ ;  /* 0x0000000400042c10 */ /* 0x002fc8000ff1e0ff */
[----:B------:R-:W-:Y:S01]  /*0080*/  @P2 IADD3.X R5, PT, PT, RZ, UR5, RZ, P0, !PT ;  /* 0x00000005ff052c10 */ /* 0x000fe200087fe4ff */
[----:B------:R-:W0:Y:S04]  /*0090*/  LDCU.64 UR4, c[0x0][0x3a0] ;  /* 0x00007400ff0477ac */ /* 0x000e280008000a00 */
[----:B---3--:R1:W5:Y:S01]  /*00a0*/  @P2 LDG.E.U8 R10, desc[UR18][R4.64] ;  /* 0x00000012040a2981 */ /* 0x008362000c1e1100 */
[----:B--2---:R-:W-:Y:S01]  /*00b0*/  ISETP.NE.U32.AND P3, PT, R8, RZ, PT ;  /* 0x000000ff0800720c */ /* 0x004fe20003f65070 */
[----:B------:R-:W-:Y:S01]  /*00c0*/  HFMA2 R17, -RZ, RZ, 0, 0 ;  /* 0x00000000ff117431 */ /* 0x000fe200000001ff */
[----:B------:R-:W-:Y:S02]  /*00d0*/  PLOP3.LUT P1, PT, PT, PT, PT, 0x8, 0x80 ;  /* 0x000000000080781c */ /* 0x000fe40003f2e170 */
[----:B------:R-:W-:-:S02]  /*00e0*/  ISETP.NE.AND.EX P3, PT, R9, RZ, PT, P3 ;  /* 0x000000ff0900720c */ /* 0x000fc40003f65330 */
[----:B------:R-:W-:Y:S02]  /*00f0*/  PLOP3.LUT P0, PT, PT, PT, PT, 0x80, 0x8 ;  /* 0x000000000008781c */ /* 0x000fe40003f0f070 */
[----:B------:R-:W-:Y:S02]  /*0100*/  MOV R14, RZ ;  /* 0x000000ff000e7202 */ /* 0x000fe40000000f00 */
[----:B------:R-:W-:-:S07]  /*0110*/  MOV R2, R0 ;  /* 0x0000000000027202 */ /* 0x000fce0000000f00 */
[----:B01----:R-:W-:Y:S05]  /*0120*/  @!P3 BRA `(.L_x_200) ;  /* 0x00000000004cb947 */ /* 0x003fea0003800000 */
[----:B------:R-:W0:Y:S02]  /*0130*/  LDC.U8 R2, c[0x0][0x3a9] ;  /* 0x0000ea40ff027b82 */ /* 0x000e240000000000 */
[----:B0-----:R-:W-:-:S13]  /*0140*/  ISETP.NE.AND P0, PT, R2, RZ, PT ;  /* 0x000000ff0200720c */ /* 0x001fda0003f05270 */
[----:B------:R-:W0:Y:S08]  /*0150*/  @P0 LDC.64 R4, c[0x0][0x4f0] ;  /* 0x00013c00ff040b82 */ /* 0x000e300000000a00 */
[----:B------:R-:W1:Y:S01]  /*0160*/  @P0 LDC.64 R6, c[0x0][0x468] ;  /* 0x00011a00ff060b82 */ /* 0x000e620000000a00 */
[----:B0-----:R-:W-:-:S05]  /*0170*/  @P0 IMAD.WIDE.U32 R4, R0, 0x4, R4 ;  /* 0x0000000400040825 */ /* 0x001fca00078e0004 */
[----:B------:R-:W2:Y:S02]  /*0180*/  @P0 LDG.E R2, desc[UR18][R4.64] ;  /* 0x0000001204020981 */ /* 0x000ea4000c1e1900 */
[----:B--2---:R-:W-:-:S03]  /*0190*/  @P0 SHF.R.S32.HI R3, RZ, 0x1f, R2 ;  /* 0x0000001fff030819 */ /* 0x004fc60000011402 */
[----:B-1----:R-:W-:-:S04]  /*01a0*/  @P0 IMAD.WIDE.U32 R2, R0, R6, R2 ;  /* 0x0000000600020225 */ /* 0x002fc800078e0002 */
[----:B------:R-:W-:Y:S01]  /*01b0*/  @P0 IMAD R3, R0, R7, R3 ;  /* 0x0000000700030224 */ /* 0x000fe200078e0203 */
[C---:B------:R-:W-:Y:S01]  /*01c0*/  @P0 LEA R8, P1, R2.reuse, R8, 0x2 ;  /* 0x0000000802080211 */ /* 0x040fe200078210ff */
[----:B------:R-:W0:Y:S03]  /*01d0*/  @!P0 LDC.64 R6, c[0x0][0x4d0] ;  /* 0x00013400ff068b82 */ /* 0x000e260000000a00 */
[----:B------:R-:W-:-:S05]  /*01e0*/  @P0 LEA.HI.X R9, R2, R9, R3, 0x2, P1 ;  /* 0x0000000902090211 */ /* 0x000fca00008f1403 */
[----:B------:R1:W5:Y:S01]  /*01f0*/  @P0 LDG.E R2, desc[UR18][R8.64] ;  /* 0x0000001208020981 */ /* 0x000362000c1e1900 */
[----:B------:R-:W2:Y:S08]  /*0200*/  LDC R17, c[0x0][0x4d0] ;  /* 0x00013400ff117b82 */ /* 0x000eb00000000800 */
[----:B------:R-:W3:Y:S01]  /*0210*/  LDC R14, c[0x0][0x4d4] ;  /* 0x00013500ff0e7b82 */ /* 0x000ee20000000800 */
[----:B------:R-:W-:Y:S01]  /*0220*/  PLOP3.LUT P1, PT, PT, PT, PT, 0x80, 0x8 ;  /* 0x000000000008781c */ /* 0x000fe20003f2f070 */
[----:B0-----:R-:W-:-:S05]  /*0230*/  @!P0 IMAD.WIDE.U32 R6, R0, 0x4, R6 ;  /* 0x0000000400068825 */ /* 0x001fca00078e0006 */
[----:B------:R1:W5:Y:S01]  /*0240*/  @!P0 LDG.E R2, desc[UR18][R6.64] ;  /* 0x0000001206028981 */ /* 0x000362000c1e1900 */
[----:B--23--:R-:W-:-:S13]  /*0250*/  PLOP3.LUT P0, PT, PT, PT, PT, 0x8, 0x80 ;  /* 0x000000000080781c */ /* 0x00cfda0003f0e170 */
.L_x_200:
[----:B-----5:R-:W-:Y:S02]  /*0260*/  ISETP.EQ.U32.AND P3, PT, R2, UR4, PT ;  /* 0x0000000402007c0c */ /* 0x020fe4000bf62070 */
[----:B------:R-:W-:-:S04]  /*0270*/  SHF.R.S32.HI R33, RZ, 0x1f, R2 ;  /* 0x0000001fff217819 */ /* 0x000fc80000011402 */
[----:B------:R-:W-:-:S13]  /*0280*/  ISETP.EQ.AND.EX P3, PT, R33, UR5, PT, P3 ;  /* 0x0000000521007c0c */ /* 0x000fda000bf62330 */
[----:B------:R-:W-:Y:S05]  /*0290*/  @P1 EXIT P3 ;  /* 0x000000000000194d */ /* 0x000fea0001800000 */
[----:B------:R-:W0:Y:S01]  /*02a0*/  LDC R16, c[0x0][0x394] ;  /* 0x0000e500ff107b82 */ /* 0x000e220000000800 */
[----:B------:R-:W2:Y:S01]  /*02b0*/  S2R R3, SR_CTAID.Y ;  /* 0x0000000000037919 */ /* 0x000ea20000002600 */
[----:B------:R-:W-:-:S06]  /*02c0*/  ISETP.NE.AND P2, PT, R10, RZ, P2 ;  /* 0x000000ff0a00720c */ /* 0x000fcc0001745270 */
[----:B------:R-:W3:Y:S08]  /*02d0*/  LDC.64 R92, c[0x0][0x408] ;  /* 0x00010200ff5c7b82 */ /* 0x000ef00000000a00 */
[----:B------:R-:W4:Y:S01]  /*02e0*/  LDC.64 R18, c[0x0][0x410] ;  /* 0x00010400ff127b82 */ /* 0x000f220000000a00 */
[----:B0-----:R-:W-:-:S07]  /*02f0*/  IABS R12, R16 ;  /* 0x00000010000c7213 */ /* 0x001fce0000000000 */
[----:B------:R-:W0:Y:S01]  /*0300*/  LDC.64 R26, c[0x0][0x3e0] ;  /* 0x0000f800ff1a7b82 */ /* 0x000e220000000a00 */
[----:B-1----:R-:W1:Y:S01]  /*0310*/  I2F.RP R6, R12 ;  /* 0x0000000c00067306 */ /* 0x002e620000209400 */
[----:B--2---:R-:W-:-:S06]  /*0320*/  IABS R8, R3 ;  /* 0x0000000300087213 */ /* 0x004fcc0000000000 */
[----:B------:R-:W2:Y:S08]  /*0330*/  LDC.64 R82, c[0x0][0x418] ;  /* 0x00010600ff527b82 */ /* 0x000eb00000000a00 */
[----:B------:R-:W5:Y:S01]  /*0340*/  LDC.U8 R32, c[0x0][0x3a9] ;  /* 0x0000ea40ff207b82 */ /* 0x000f620000000000 */
[----:B-1----:R-:W1:Y:S07]  /*0350*/  MUFU.RCP R6, R6 ;  /* 0x0000000600067308 */ /* 0x002e6e0000001000 */
[----:B------:R-:W2:Y:S08]  /*0360*/  LDC.64 R22, c[0x0][0x3d8] ;  /* 0x0000f600ff167b82 */ /* 0x000eb00000000a00 */
[----:B------:R-:W2:Y:S01]  /*0370*/  LDC.64 R28, c[0x0][0x3f8] ;  /* 0x0000fe00ff1c7b82 */ /* 0x000ea20000000a00 */
[----:B-1----:R-:W-:-:S04]  /*0380*/  IADD3 R4, PT, PT, R6, 0xffffffe, RZ ;  /* 0x0ffffffe06047810 */ /* 0x002fc80007ffe0ff */
[----:B------:R1:W3:Y:S03]  /*0390*/  F2I.FTZ.U32.TRUNC.NTZ R5, R4 ;  /* 0x0000000400057305 */ /* 0x0002e6000021f000 */
[----:B------:R-:W2:Y:S01]  /*03a0*/  LDC.64 R20, c[0x0][0x498] ;  /* 0x00012600ff147b82 */ /* 0x000ea20000000a00 */
[----:B-1----:R-:W-:-:S07]  /*03b0*/  HFMA2 R4, -RZ, RZ, 0, 0 ;  /* 0x00000000ff047431 */ /* 0x002fce00000001ff */
[----:B------:R-:W1:Y:S01]  /*03c0*/  LDC.64 R24, c[0x0][0x478] ;  /* 0x00011e00ff187b82 */ /* 0x000e620000000a00 */
[----:B---3--:R-:W-:-:S07]  /*03d0*/  IADD3 R7, PT, PT, RZ, -R5, RZ ;  /* 0x80000005ff077210 */ /* 0x008fce0007ffe0ff */
[----:B------:R-:W3:Y:S01]  /*03e0*/  LDC.64 R30, c[0x0][0x480] ;  /* 0x00012000ff1e7b82 */ /* 0x000ee20000000a00 */
[----:B------:R-:W-:-:S04]  /*03f0*/  IMAD R7, R7, R12, RZ ;  /* 0x0000000c07077224 */ /* 0x000fc800078e02ff */
[----:B------:R-:W-:Y:S01]  /*0400*/  IMAD.HI.U32 R5, R5, R7, R4 ;  /* 0x0000000705057227 */ /* 0x000fe200078e0004 */
[----:B------:R-:W-:Y:S02]  /*0410*/  MOV R7, R8 ;  /* 0x0000000800077202 */ /* 0x000fe40000000f00 */
[----:B------:R-:W4:Y:S03]  /*0420*/  LDC.64 R8, c[0x0][0x400] ;  /* 0x00010000ff087b82 */ /* 0x000f260000000a00 */
[----:B------:R-:W-:-:S05]  /*0430*/  IMAD.HI.U32 R6, R5, R7, RZ ;  /* 0x0000000705067227 */ /* 0x000fca00078e00ff */
[----:B------:R-:W-:-:S05]  /*0440*/  IADD3 R5, PT, PT, -R6, RZ, RZ ;  /* 0x000000ff06057210 */ /* 0x000fca0007ffe1ff */
[----:B------:R-:W-:-:S05]  /*0450*/  IMAD R7, R12, R5, R7 ;  /* 0x000000050c077224 */ /* 0x000fca00078e0207 */
[----:B------:R-:W-:Y:S01]  /*0460*/  ISETP.GT.U32.AND P4, PT, R12, R7, PT ;  /* 0x000000070c00720c */ /* 0x000fe20003f84070 */
[----:B----4-:R-:W-:-:S04]  /*0470*/  IMAD.WIDE.U32 R4, R0, R8, RZ ;  /* 0x0000000800047225 */ /* 0x010fc800078e00ff */
[----:B------:R-:W-:Y:S02]  /*0480*/  IMAD R5, R0, R9, R5 ;  /* 0x0000000900057224 */ /* 0x000fe400078e0205 */
[----:B------:R-:W4:Y:S06]  /*0490*/  LDC.64 R8, c[0x0][0x3c0] ;  /* 0x0000f000ff087b82 */ /* 0x000f2c0000000a00 */
[----:B------:R-:W-:Y:S01]  /*04a0*/  @!P4 IADD3 R7, PT, PT, R7, -R12, RZ ;  /* 0x8000000c0707c210 */ /* 0x000fe20007ffe0ff */
[----:B------:R-:W-:Y:S01]  /*04b0*/  IMAD.WIDE.U32 R4, R3, R92, R4 ;  /* 0x0000005c03047225 */ /* 0x000fe200078e0004 */
[----:B------:R-:W-:-:S02]  /*04c0*/  @!P4 IADD3 R6, PT, PT, R6, 0x1, RZ ;  /* 0x000000010606c810 */ /* 0x000fc40007ffe0ff */
[----:B------:R-:W-:Y:S01]  /*04d0*/  ISETP.GE.U32.AND P5, PT, R7, R12, PT ;  /* 0x0000000c0700720c */ /* 0x000fe20003fa6070 */
[C---:B------:R-:W-:Y:S01]  /*04e0*/  IMAD R93, R3.reuse, R93, R5 ;  /* 0x0000005d035d7224 */ /* 0x040fe200078e0205 */
[----:B------:R-:W-:Y:S01]  /*04f0*/  LOP3.LUT R7, R3, R16, RZ, 0x3c, !PT ;  /* 0x0000001003077212 */ /* 0x000fe200078e3cff */
[----:B------:R-:W0:Y:S01]  /*0500*/  LDC.64 R12, c[0x0][0x490] ;  /* 0x00012400ff0c7b82 */ /* 0x000e220000000a00 */
[----:B------:R-:W-:Y:S02]  /*0510*/  ISETP.NE.AND P4, PT, R16, RZ, PT ;  /* 0x000000ff1000720c */ /* 0x000fe40003f85270 */
[----:B------:R-:W-:-:S07]  /*0520*/  ISETP.GE.AND P3, PT, R7, RZ, PT ;  /* 0x000000ff0700720c */ /* 0x000fce0003f66270 */
[----:B------:R-:W-:Y:S02]  /*0530*/  @P5 IADD3 R6, PT, PT, R6, 0x1, RZ ;  /* 0x0000000106065810 */ /* 0x000fe40007ffe0ff */
[----:B-----5:R-:W-:-:S03]  /*0540*/  ISETP.NE.AND P5, PT, R32, RZ, PT ;  /* 0x000000ff2000720c */ /* 0x020fc60003fa5270 */
[----:B------:R-:W-:Y:S02]  /*0550*/  IMAD.MOV.U32 R15, RZ, RZ, R6 ;  /* 0x000000ffff0f7224 */ /* 0x000fe400078e0006 */
[----:B------:R-:W-:-:S03]  /*0560*/  IMAD.WIDE.U32 R6, R0, R18, RZ ;  /* 0x0000001200067225 */ /* 0x000fc600078e00ff */
[----:B------:R-:W-:Y:S01]  /*0570*/  @!P3 IADD3 R15, PT, PT, -R15, RZ, RZ ;  /* 0x000000ff0f0fb210 */ /* 0x000fe20007ffe1ff */
[----:B----4-:R-:W-:Y:S01]  /*0580*/  IMAD.WIDE.U32 R10, R0, R8, RZ ;  /* 0x00000008000a7225 */ /* 0x010fe200078e00ff */
[----:B------:R-:W-:Y:S02]  /*0590*/  @!P4 LOP3.LUT R15, RZ, R16, RZ, 0x33, !PT ;  /* 0x00000010ff0fc212 */ /* 0x000fe400078e33ff */
[----:B0-----:R-:W-:Y:S01]  /*05a0*/  LEA R92, P3, R4, R12, 0x2 ;  /* 0x0000000c045c7211 */ /* 0x001fe200078610ff */
[C---:B------:R-:W-:Y:S02]  /*05b0*/  IMAD R7, R0.reuse, R19, R7 ;  /* 0x0000001300077224 */ /* 0x040fe400078e0207 */
[----:B------:R-:W-:Y:S01]  /*05c0*/  IMAD R11, R0, R9, R11 ;  /* 0x00000009000b7224 */ /* 0x000fe200078e020b */
[----:B------:R-:W-:Y:S01]  /*05d0*/  LEA.HI.X R93, R4, R13, R93, 0x2, P3 ;  /* 0x0000000d045d7211 */ /* 0x000fe200018f145d */
[----:B------:R-:W-:Y:S01]  /*05e0*/  IMAD.WIDE.U32 R4, R0, R26, RZ ;  /* 0x0000001a00047225 */ /* 0x000fe200078e00ff */
[----:B------:R-:W-:-:S03]  /*05f0*/  SHF.R.S32.HI R13, RZ, 0x1f, R15 ;  /* 0x0000001fff0d7819 */ /* 0x000fc6000001140f */
[----:B--2---:R-:W-:-:S04]  /*0600*/  IMAD.WIDE.U32 R8, R3, R82, R6 ;  /* 0x0000005203087225 */ /* 0x004fc800078e0006 */
[----:B------:R-:W-:Y:S01]  /*0610*/  IMAD R5, R0, R27, R5 ;  /* 0x0000001b00057224 */ /* 0x000fe200078e0205 */
[----:B------:R-:W-:Y:S01]  /*0620*/  LEA R82, P3, R8, R20, 0x2 ;  /* 0x0000001408527211 */ /* 0x000fe200078610ff */
[C---:B------:R-:W-:Y:S02]  /*0630*/  IMAD R6, R13.reuse, R22, RZ ;  /* 0x000000160d067224 */ /* 0x040fe400078e02ff */
[----:B------:R-:W-:Y:S02]  /*0640*/  IMAD R16, R13, R28, RZ ;  /* 0x0000001c0d107224 */ /* 0x000fe400078e02ff */
[----:B------:R-:W-:-:S04]  /*0650*/  IMAD.WIDE.U32 R10, R15, R22, R10 ;  /* 0x000000160f0a7225 */ /* 0x000fc800078e000a */
[C---:B------:R-:W-:Y:S02]  /*0660*/  IMAD R7, R15.reuse, R23, R6 ;  /* 0x000000170f077224 */ /* 0x040fe400078e0206 */
[----:B------:R-:W-:Y:S01]  /*0670*/  IMAD.WIDE.U32 R12, R15, R28, R4 ;  /* 0x0000001c0f0c7225 */ /* 0x000fe200078e0004 */
[----:B-1----:R-:W-:Y:S02]  /*0680*/  LEA R4, P4, R10, R24, 0x2 ;  /* 0x000000180a047211 */ /* 0x002fe400078810ff */
[----:B------:R-:W-:Y:S01]  /*0690*/  IADD3 R5, PT, PT, R11, R7, RZ ;  /* 0x000000070b057210 */ /* 0x000fe20007ffe0ff */
[----:B------:R-:W-:Y:S01]  /*06a0*/  IMAD R15, R15, R29, R16 ;  /* 0x0000001d0f0f7224 */ /* 0x000fe200078e0210 */
[----:B---3--:R-:W-:Y:S01]  /*06b0*/  LEA R6, P6, R12, R30, 0x2 ;  /* 0x0000001e0c067211 */ /* 0x008fe200078c10ff */
[----:B------:R-:W-:Y:S01]  /*06c0*/  IMAD R83, R3, R83, R9 ;  /* 0x0000005303537224 */ /* 0x000fe200078e0209 */
[----:B------:R-:W-:Y:S02]  /*06d0*/  LEA.HI.X R5, R10, R25, R5, 0x2, P4 ;  /* 0x000000190a057211 */ /* 0x000fe400020f1405 */
[----:B------:R-:W-:-:S02]  /*06e0*/  IADD3 R7, PT, PT, R13, R15, RZ ;  /* 0x0000000f0d077210 */ /* 0x000fc40007ffe0ff */
[----:B------:R-:W-:Y:S02]  /*06f0*/  LEA.HI.X R83, R8, R21, R83, 0x2, P3 ;  /* 0x0000001508537211 */ /* 0x000fe400018f1453 */
[----:B------:R-:W-:Y:S01]  /*0700*/  LEA.HI.X R7, R12, R31, R7, 0x2, P6 ;  /* 0x0000001f0c077211 */ /* 0x000fe200030f1407 */
[----:B------:R-:W-:Y:S06]  /*0710*/  @!P5 BRA `(.L_x_201) ;  /* 0x00000000001cd947 */ /* 0x000fec0003800000 */
[----:B------:R-:W0:Y:S01]  /*0720*/  LDC.64 R12, c[0x0][0x4b0] ;  /* 0x00012c00ff0c7b82 */ /* 0x000e220000000a00 */
[----:B------:R-:W1:Y:S02]  /*0730*/  LDCU.64 UR4, c[0x0][0x458] ;  /* 0x00008b00ff0477ac */ /* 0x000e640008000a00 */
[----:B-1----:R-:W-:-:S04]  /*0740*/  IMAD.WIDE.U32 R10, R3, UR4, RZ ;  /* 0x00000004030a7c25 */ /* 0x002fc8000f8e00ff */
[----:B------:R-:W-:Y:S01]  /*0750*/  IMAD R9, R3, UR5, R11 ;  /* 0x0000000503097c24 */ /* 0x000fe2000f8e020b */
[----:B0-----:R-:W-:-:S04]  /*0760*/  LEA R8, P3, R10, R12, 0x2 ;  /* 0x0000000c0a087211 */ /* 0x001fc800078610ff */
[----:B------:R-:W-:Y:S01]  /*0770*/  LEA.HI.X R9, R10, R13, R9, 0x2, P3 ;  /* 0x0000000d0a097211 */ /* 0x000fe200018f1409 */
[----:B------:R-:W-:Y:S08]  /*0780*/  BRA `(.L_x_202) ;  /* 0x00000000002c7947 */ /* 0x000ff00003800000 */
.L_x_201:
[----:B------:R-:W0:Y:S08]  /*0790*/  LDC.64 R10, c[0x0][0x450] ;  /* 0x00011400ff0a7b82 */ /* 0x000e300000000a00 */
[----:B------:R-:W1:Y:S08]  /*07a0*/  LDC.64 R12, c[0x0][0x458] ;  /* 0x00011600ff0c7b82 */ /* 0x000e700000000a00 */
[----:B------:R-:W2:Y:S01]  /*07b0*/  LDC.64 R18, c[0x0][0x4b0] ;  /* 0x00012c00ff127b82 */ /* 0x000ea20000000a00 */
[----:B0-----:R-:W-:-:S04]  /*07c0*/  IMAD R8, R33, R10, RZ ;  /* 0x0000000a21087224 */ /* 0x001fc800078e02ff */
[C---:B------:R-:W-:Y:S02]  /*07d0*/  IMAD R11, R2.reuse, R11, R8 ;  /* 0x0000000b020b7224 */ /* 0x040fe400078e0208 */
[----:B------:R-:W-:-:S05]  /*07e0*/  IMAD.WIDE.U32 R8, R2, R10, RZ ;  /* 0x0000000a02087225 */ /* 0x000fca00078e00ff */
[----:B------:R-:W-:-:S03]  /*07f0*/  IADD3 R9, PT, PT, R9, R11, RZ ;  /* 0x0000000b09097210 */ /* 0x000fc60007ffe0ff */
[----:B-1----:R-:W-:-:S04]  /*0800*/  IMAD.WIDE.U32 R10, R3, R12, R8 ;  /* 0x0000000c030a7225 */ /* 0x002fc800078e0008 */
[----:B------:R-:W-:Y:S01]  /*0810*/  IMAD R9, R3, R13, R11 ;  /* 0x0000000d03097224 */ /* 0x000fe200078e020b */
[----:B--2---:R-:W-:-:S04]  /*0820*/  LEA R8, P3, R10, R18, 0x2 ;  /* 0x000000120a087211 */ /* 0x004fc800078610ff */
[----:B------:R-:W-:-:S09]  /*0830*/  LEA.HI.X R9, R10, R19, R9, 0x2, P3 ;  /* 0x000000130a097211 */ /* 0x000fd200018f1409 */
.L_x_202:
[----:B------:R-:W-:Y:S01]  /*0840*/  PLOP3.LUT P1, PT, P1, P0, PT, 0x20, 0x2 ;  /* 0x000000000002781c */ /* 0x000fe20000f20470 */
[----:B------:R-:W0:Y:S03]  /*0850*/  LDC.64 R24, c[0x0][0x468] ;  /* 0x00011a00ff187b82 */ /* 0x000e260000000a00 */
[----:B------:R-:W-:-:S05]  /*0860*/  ISETP.EQ.OR P6, PT, R32, RZ, !P1 ;  /* 0x000000ff2000720c */ /* 0x000fca0004fc2670 */
[----:B------:R-:W1:Y:S08]  /*0870*/  LDC.64 R18, c[0x0][0x4e0] ;  /* 0x00013800ff127b82 */ /* 0x000e700000000a00 */
[----:B------:R-:W2:Y:S08]  /*0880*/  @!P6 LDC.64 R12, c[0x0][0x4f0] ;  /* 0x00013c00ff0ceb82 */ /* 0x000eb00000000a00 */
[----:B------:R-:W3:Y:S08]  /*0890*/  LDC.64 R20, c[0x0][0x488] ;  /* 0x00012200ff147b82 */ /* 0x000ef00000000a00 */
[----:B------:R-:W4:Y:S01]  /*08a0*/  LDC.64 R22, c[0x0][0x4a0] ;  /* 0x00012800ff167b82 */ /* 0x000f220000000a00 */
[----:B--2---:R-:W-:-:S04]  /*08b0*/  @!P6 LEA R12, P3, R0, R12, 0x2 ;  /* 0x0000000c000ce211 */ /* 0x004fc800078610ff */
[----:B------:R-:W-:-:S06]  /*08c0*/  @!P6 LEA.HI.X R13, R0, R13, RZ, 0x2, P3 ;  /* 0x0000000d000de211 */ /* 0x000fcc00018f14ff */
[----:B------:R-:W2:Y:S01]  /*08d0*/  @!P6 LDG.E R13, desc[UR18][R12.64] ;  /* 0x000000120c0de981 */ /* 0x000ea2000c1e1900 */
[----:B0-----:R-:W-:Y:S01]  /*08e0*/  IMAD.WIDE.U32 R10, R0, R24, RZ ;  /* 0x00000018000a7225 */ /* 0x001fe200078e00ff */
[----:B-1----:R-:W-:-:S03]  /*08f0*/  ISETP.NE.U32.AND P3, PT, R18, RZ, PT ;  /* 0x000000ff1200720c */ /* 0x002fc60003f65070 */
[----:B------:R-:W-:Y:S01]  /*0900*/  IMAD R11, R0, R25, R11 ;  /* 0x00000019000b7224 */ /* 0x000fe200078e020b */
[C---:B------:R-:W-:Y:S02]  /*0910*/  LEA R30, P4, R10.reuse, R17, 0x2 ;  /* 0x000000110a1e7211 */ /* 0x040fe400078810ff */
[----:B------:R-:W-:Y:S02]  /*0920*/  ISETP.NE.AND.EX P3, PT, R19, RZ, PT, P3 ;  /* 0x000000ff1300720c */ /* 0x000fe40003f65330 */
[----:B------:R-:W-:Y:S02]  /*0930*/  LEA.HI.X R10, R10, R14, R11, 0x2, P4 ;  /* 0x0000000e0a0a7211 */ /* 0x000fe400020f140b */
[----:B------:R-:W-:Y:S02]  /*0940*/  ISETP.EQ.OR P3, PT, R32, RZ, !P3 ;  /* 0x000000ff2000720c */ /* 0x000fe40005f62670 */
[----:B---3--:R-:W-:Y:S02]  /*0950*/  ISETP.NE.U32.AND P4, PT, R20, RZ, PT ;  /* 0x000000ff1400720c */ /* 0x008fe40003f85070 */
[----:B------:R-:W-:-:S02]  /*0960*/  SEL R30, R30, RZ, !P0 ;  /* 0x000000ff1e1e7207 */ /* 0x000fc40004000000 */
[----:B------:R-:W-:Y:S02]  /*0970*/  SEL R31, R10, RZ, !P0 ;  /* 0x000000ff0a1f7207 */ /* 0x000fe40004000000 */
[----:B------:R-:W-:Y:S02]  /*0980*/  ISETP.NE.AND.EX P4, PT, R21, RZ, PT, P4 ;  /* 0x000000ff1500720c */ /* 0x000fe40003f85340 */
[----:B------:R-:W-:Y:S02]  /*0990*/  CS2R R10, SRZ ;  /* 0x00000000000a7805 */ /* 0x000fe4000001ff00 */
[----:B----4-:R-:W-:-:S04]  /*09a0*/  ISETP.NE.U32.AND P0, PT, R22, RZ, PT ;  /* 0x000000ff1600720c */ /* 0x010fc80003f05070 */
[----:B------:R-:W-:Y:S01]  /*09b0*/  ISETP.NE.AND.EX P0, PT, R23, RZ, PT, P0 ;  /* 0x000000ff1700720c */ /* 0x000fe20003f05300 */
[----:B--2---:R-:W-:-:S05]  /*09c0*/  @!P6 IMAD.WIDE R12, R13, 0x4, R30 ;  /* 0x000000040d0ce825 */ /* 0x004fca00078e021e */
[----:B------:R0:W5:Y:S01]  /*09d0*/  @!P6 LDG.E R2, desc[UR18][R12.64] ;  /* 0x000000120c02e981 */ /* 0x000162000c1e1900 */
[----:B------:R-:W-:-:S04]  /*09e0*/  @!P3 LEA R18, P6, R0, R18, 0x2 ;  /* 0x000000120012b211 */ /* 0x000fc800078c10ff */
[----:B------:R-:W-:Y:S02]  /*09f0*/  @!P3 LEA.HI.X R19, R0, R19, RZ, 0x2, P6 ;  /* 0x000000130013b211 */ /* 0x000fe400030f14ff */
[C---:B------:R-:W-:Y:S02]  /*0a00*/  @P4 LEA R14, P6, R3.reuse, R20, 0x2 ;  /* 0x00000014030e4211 */ /* 0x040fe400078c10ff */
[----:B------:R-:W1:Y:S02]  /*0a10*/  LDC R20, c[0x0][0x3ac] ;  /* 0x0000eb00ff147b82 */ /* 0x000e640000000800 */
[C---:B------:R-:W-:Y:S01]  /*0a20*/  @P4 LEA.HI.X R15, R3.reuse, R21, RZ, 0x2, P6 ;  /* 0x00000015030f4211 */ /* 0x040fe200030f14ff */
[----:B------:R-:W-:Y:S01]  /*0a30*/  HFMA2 R21, -RZ, RZ, 0, 0 ;  /* 0x00000000ff157431 */ /* 0x000fe200000001ff */
[----:B------:R-:W-:-:S03]  /*0a40*/  @P0 LEA R16, P6, R3, R22, 0x2 ;  /* 0x0000001603100211 */ /* 0x000fc600078c10ff */
[----:B------:R2:W5:Y:S01]  /*0a50*/  @P4 LDG.E R10, desc[UR18][R14.64] ;  /* 0x000000120e0a4981 */ /* 0x000562000c1e1900 */
[----:B------:R-:W-:Y:S01]  /*0a60*/  @P0 LEA.HI.X R17, R3, R23, RZ, 0x2, P6 ;  /* 0x0000001703110211 */ /* 0x000fe200030f14ff */
[----:B0-----:R-:W0:Y:S02]  /*0a70*/  LDC.64 R12, c[0x0][0x4f8] ;  /* 0x00013e00ff0c7b82 */ /* 0x001e240000000a00 */
[----:B------:R2:W5:Y:S04]  /*0a80*/  @!P3 LDG.E R21, desc[UR18][R18.64] ;  /* 0x000000121215b981 */ /* 0x000568000c1e1900 */
[----:B------:R2:W5:Y:S02]  /*0a90*/  @P0 LDG.E R11, desc[UR18][R16.64] ;  /* 0x00000012100b0981 */ /* 0x000564000c1e1900 */
[----:B------:R-:W3:Y:S01]  /*0aa0*/  LDC.64 R22, c[0x0][0x500] ;  /* 0x00014000ff167b82 */ /* 0x000ee20000000a00 */
[----:B0-----:R-:W-:-:S02]  /*0ab0*/  ISETP.EQ.U32.AND P3, PT, R12, RZ, PT ;  /* 0x000000ff0c00720c */ /* 0x001fc40003f62070 */
[----:B---3--:R-:W-:-:S04]  /*0ac0*/  ISETP.NE.U32.AND P0, PT, R22, RZ, PT ;  /* 0x000000ff1600720c */ /* 0x008fc80003f05070 */
[----:B------:R-:W-:-:S04]  /*0ad0*/  ISETP.NE.AND.EX P0, PT, R23, RZ, PT, P0 ;  /* 0x000000ff1700720c */ /* 0x000fc80003f05300 */
[----:B------:R-:W-:Y:S02]  /*0ae0*/  ISETP.EQ.OR.EX P0, PT, R13, RZ, !P0, P3 ;  /* 0x000000ff0d00720c */ /* 0x000fe40004702730 */
[----:B-1----:R-:W-:-:S11]  /*0af0*/  SEL R12, R20, 0x800, P5 ;  /* 0x00000800140c7807 */ /* 0x002fd60002800000 */
[----:B--2---:R-:W-:Y:S05]  /*0b00*/  @P0 BRA `(.L_x_203) ;  /* 0x0000000000600947 */ /* 0x004fea0003800000 */
[----:B------:R-:W-:Y:S01]  /*0b10*/  ISETP.NE.AND P0, PT, R0, RZ, PT ;  /* 0x000000ff0000720c */ /* 0x000fe20003f05270 */
[----:B------:R-:W0:-:S12]  /*0b20*/  LDC.64 R16, c[0x0][0x4f8] ;  /* 0x00013e00ff107b82 */ /* 0x000e180000000a00 */
[----:B------:R-:W1:Y:S01]  /*0b30*/  @P0 LDC.64 R14, c[0x0][0x500] ;  /* 0x00014000ff0e0b82 */ /* 0x000e620000000a00 */
[----:B------:R-:W-:-:S05]  /*0b40*/  @P0 IADD3 R13, PT, PT, R0, -0x1, RZ ;  /* 0xffffffff000d0810 */ /* 0x000fca0007ffe0ff */
[----:B-1----:R-:W-:-:S06]  /*0b50*/  @P0 IMAD.WIDE.U32 R14, R13, 0x4, R14 ;  /* 0x000000040d0e0825 */ /* 0x002fcc00078e000e */
[----:B------:R-:W2:Y:S01]  /*0b60*/  @P0 LDG.E R14, desc[UR18][R14.64] ;  /* 0x000000120e0e0981 */ /* 0x000ea2000c1e1900 */
[----:B------:R-:W-:Y:S02]  /*0b70*/  MOV R13, RZ ;  /* 0x000000ff000d7202 */ /* 0x000fe40000000f00 */
[----:B--2---:R-:W-:Y:S02]  /*0b80*/  @P0 IADD3 R13, PT, PT, R14, 0x1, RZ ;  /* 0x000000010e0d0810 */ /* 0x004fe40007ffe0ff */
[----:B------:R-:W-:-:S03]  /*0b90*/  LEA R18, P0, R0, R22, 0x2 ;  /* 0x0000001600127211 */ /* 0x000fc600078010ff */
[----:B0-----:R-:W-:Y:S01]  /*0ba0*/  IMAD.WIDE R16, R13, 0x4, R16 ;  /* 0x000000040d107825 */ /* 0x001fe200078e0210 */
[----:B------:R-:W-:-:S04]  /*0bb0*/  LEA.HI.X R19, R0, R23, RZ, 0x2, P0 ;  /* 0x0000001700137211 */ /* 0x000fc800000f14ff */
[----:B------:R-:W2:Y:S04]  /*0bc0*/  LDG.E R20, desc[UR18][R16.64+0x4] ;  /* 0x0000041210147981 */ /* 0x000ea8000c1e1900 */
[----:B------:R-:W2:Y:S04]  /*0bd0*/  LDG.E R23, desc[UR18][R16.64] ;  /* 0x0000001210177981 */ /* 0x000ea8000c1e1900 */
[----:B------:R-:W3:Y:S01]  /*0be0*/  LDG.E R18, desc[UR18][R18.64] ;  /* 0x0000001212127981 */ /* 0x000ee2000c1e1900 */
[----:B--2---:R-:W-:-:S04]  /*0bf0*/  IADD3 R23, PT, PT, R20, -R23, RZ ;  /* 0x8000001714177210 */ /* 0x004fc80007ffe0ff */
[----:B------:R-:W-:Y:S02]  /*0c00*/  ISETP.GT.AND P3, PT, R12, R23, PT ;  /* 0x000000170c00720c */ /* 0x000fe40003f64270 */
[----:B---3--:R-:W-:Y:S02]  /*0c10*/  IADD3 R14, PT, PT, R18, -R13, RZ ;  /* 0x8000000d120e7210 */ /* 0x008fe40007ffe0ff */
[----:B------:R-:W-:Y:S02]  /*0c20*/  IADD3 R23, PT, PT, -R23, R12, RZ ;  /* 0x0000000c17177210 */ /* 0x000fe40007ffe1ff */
[C---:B------:R-:W-:Y:S01]  /*0c30*/  ISETP.GT.AND P0, PT, R14.reuse, RZ, PT ;  /* 0x000000ff0e00720c */ /* 0x040fe20003f04270 */
[----:B------:R-:W-:Y:S01]  /*0c40*/  VIADD R14, R14, 0x1 ;  /* 0x000000010e0e7836 */ /* 0x000fe20000000000 */
[----:B------:R-:W-:-:S04]  /*0c50*/  SEL R23, R23, RZ, P3 ;  /* 0x000000ff17177207 */ /* 0x000fc80001800000 */
[----:B------:R-:W-:-:S05]  /*0c60*/  SEL R23, R23, RZ, P0 ;  /* 0x000000ff17177207 */ /* 0x000fca0000000000 */
[----:B-----5:R-:W-:Y:S01]  /*0c70*/  IMAD R15, R21, R12, R23 ;  /* 0x0000000c150f7224 */ /* 0x020fe200078e0217 */
[----:B------:R-:W-:Y:S06]  /*0c80*/  BRA `(.L_x_204) ;  /* 0x0000000000787947 */ /* 0x000fec0003800000 */
.L_x_203:
[-C--:B------:R-:W-:Y:S01]  /*0c90*/  IABS R17, R12.reuse ;  /* 0x0000000c00117213 */ /* 0x080fe20000000000 */
[----:B------:R-:W0:Y:S01]  /*0ca0*/  LDC R13, c[0x0][0x388] ;  /* 0x0000e200ff0d7b82 */ /* 0x000e220000000800 */
[----:B------:R-:W-:Y:S02]  /*0cb0*/  IABS R20, R12 ;  /* 0x0000000c00147213 */ /* 0x000fe40000000000 */
[----:B------:R-:W1:Y:S02]  /*0cc0*/  I2F.RP R16, R17 ;  /* 0x0000001100107306 */ /* 0x000e640000209400 */
[----:B------:R-:W-:-:S06]  /*0cd0*/  IADD3 R20, PT, PT, RZ, -R20, RZ ;  /* 0x80000014ff147210 */ /* 0x000fcc0007ffe0ff */
[----:B-1----:R-:W1:Y:S01]  /*0ce0*/  MUFU.RCP R16, R16 ;  /* 0x0000001000107308 */ /* 0x002e620000001000 */
[----:B0-----:R-:W-:Y:S02]  /*0cf0*/  IADD3 R13, PT, PT, R12, -0x1, R13 ;  /* 0xffffffff0c0d7810 */ /* 0x001fe40007ffe00d */
[----:B-1----:R-:W-:Y:S02]  /*0d00*/  IADD3 R14, PT, PT, R16, 0xffffffe, RZ ;  /* 0x0ffffffe100e7810 */ /* 0x002fe40007ffe0ff */
[----:B------:R-:W-:-:S03]  /*0d10*/  IABS R16, R13 ;  /* 0x0000000d00107213 */ /* 0x000fc60000000000 */
[----:B------:R0:W1:Y:S01]  /*0d20*/  F2I.FTZ.U32.TRUNC.NTZ R15, R14 ;  /* 0x0000000e000f7305 */ /* 0x000062000021f000 */
[----:B------:R-:W-:-:S04]  /*0d30*/  LOP3.LUT R13, R13, R12, RZ, 0x3c, !PT ;  /* 0x0000000c0d0d7212 */ /* 0x000fc800078e3cff */
[----:B------:R-:W-:Y:S02]  /*0d40*/  ISETP.GE.AND P4, PT, R13, RZ, PT ;  /* 0x000000ff0d00720c */ /* 0x000fe40003f86270 */
[----:B------:R-:W-:Y:S02]  /*0d50*/  MOV R13, RZ ;  /* 0x000000ff000d7202 */ /* 0x000fe40000000f00 */
[----:B0-----:R-:W-:Y:S02]  /*0d60*/  MOV R14, RZ ;  /* 0x000000ff000e7202 */ /* 0x001fe40000000f00 */
[----:B-1----:R-:W-:-:S05]  /*0d70*/  IADD3 R18, PT, PT, RZ, -R15, RZ ;  /* 0x8000000fff127210 */ /* 0x002fca0007ffe0ff */
[----:B------:R-:W-:-:S04]  /*0d80*/  IMAD R19, R18, R17, RZ ;  /* 0x0000001112137224 */ /* 0x000fc800078e02ff */
[----:B------:R-:W-:Y:S01]  /*0d90*/  IMAD.HI.U32 R15, R15, R19, R14 ;  /* 0x000000130f0f7227 */ /* 0x000fe200078e000e */
[----:B------:R-:W-:-:S05]  /*0da0*/  MOV R14, R20 ;  /* 0x00000014000e7202 */ /* 0x000fca0000000f00 */
[----:B------:R-:W-:-:S04]  /*0db0*/  IMAD.HI.U32 R15, R15, R16, RZ ;  /* 0x000000100f0f7227 */ /* 0x000fc800078e00ff */
[----:B------:R-:W-:-:S05]  /*0dc0*/  IMAD R14, R15, R14, R16 ;  /* 0x0000000e0f0e7224 */ /* 0x000fca00078e0210 */
[----:B------:R-:W-:-:S13]  /*0dd0*/  ISETP.GT.U32.AND P3, PT, R17, R14, PT ;  /* 0x0000000e1100720c */ /* 0x000fda0003f64070 */
[-C--:B------:R-:W-:Y:S02]  /*0de0*/  @!P3 IADD3 R14, PT, PT, R14, -R17.reuse, RZ ;  /* 0x800000110e0eb210 */ /* 0x080fe40007ffe0ff */
[----:B------:R-:W-:Y:S02]  /*0df0*/  @!P3 IADD3 R15, PT, PT, R15, 0x1, RZ ;  /* 0x000000010f0fb810 */ /* 0x000fe40007ffe0ff */
[----:B------:R-:W-:Y:S02]  /*0e00*/  ISETP.GE.U32.AND P0, PT, R14, R17, PT ;  /* 0x000000110e00720c */ /* 0x000fe40003f06070 */
[----:B------:R-:W-:-:S11]  /*0e10*/  ISETP.NE.AND P3, PT, R12, RZ, PT ;  /* 0x000000ff0c00720c */ /* 0x000fd60003f65270 */
[----:B------:R-:W-:-:S04]  /*0e20*/  @P0 IADD3 R15, PT, PT, R15, 0x1, RZ ;  /* 0x000000010f0f0810 */ /* 0x000fc80007ffe0ff */
[----:B------:R-:W-:Y:S01]  /*0e30*/  MOV R14, R15 ;  /* 0x0000000f000e7202 */ /* 0x000fe20000000f00 */
[----:B------:R-:W-:-:S03]  /*0e40*/  IMAD.MOV.U32 R15, RZ, RZ, RZ ;  /* 0x000000ffff0f7224 */ /* 0x000fc600078e00ff */
[----:B------:R-:W-:Y:S02]  /*0e50*/  @!P4 IADD3 R14, PT, PT, -R14, RZ, RZ ;  /* 0x000000ff0e0ec210 */ /* 0x000fe40007ffe1ff */
[----:B------:R-:W-:-:S07]  /*0e60*/  @!P3 LOP3.LUT R14, RZ, R12, RZ, 0x33, !PT ;  /* 0x0000000cff0eb212 */ /* 0x000fce00078e33ff */
.L_x_204:
[----:B------:R-:W-:-:S13]  /*0e70*/  ISETP.GE.AND P0, PT, R14, 0x1, PT ;  /* 0x000000010e00780c */ /* 0x000fda0003f06270 */
[----:B------:R-:W-:Y:S05]  /*0e80*/  @!P0 EXIT ;  /* 0x000000000000894d */ /* 0x000fea0003800000 */
[----:B------:R-:W0:Y:S01]  /*0e90*/  S2R R16, SR_TID.X ;  /* 0x0000000000107919 */ /* 0x000e220000002100 */
[----:B------:R-:W1:Y:S01]  /*0ea0*/  LDCU.64 UR4, c[0x0][0x3b0] ;  /* 0x00007600ff0477ac */ /* 0x000e620008000a00 */
[----:B------:R-:W2:Y:S08]  /*0eb0*/  LDC.64 R22, c[0x0][0x470] ;  /* 0x00011c00ff167b82 */ /* 0x000eb00000000a00 */
[----:B------:R-:W3:Y:S01]  /*0ec0*/  LDC.64 R80, c[0x0][0x4e8] ;  /* 0x00013a00ff507b82 */ /* 0x000ee20000000a00 */
[----:B-1----:R-:W-:Y:S01]  /*0ed0*/  IMAD.WIDE.U32 R18, R3, UR4, RZ ;  /* 0x0000000403127c25 */ /* 0x002fe2000f8e00ff */
[----:B------:R-:W-:-:S03]  /*0ee0*/  UMOV UR4, URZ ;  /* 0x000000ff00047c82 */ /* 0x000fc60008000000 */
[----:B------:R-:W-:Y:S01]  /*0ef0*/  IMAD R20, R3, UR5, R19 ;  /* 0x0000000503147c24 */ /* 0x000fe2000f8e0213 */
[----:B--2---:R-:W-:-:S04]  /*0f00*/  LEA R17, P3, R18, R22, 0x2 ;  /* 0x0000001612117211 */ /* 0x004fc800078610ff */
[----:B------:R-:W-:Y:S02]  /*0f10*/  LEA.HI.X R18, R18, R23, R20, 0x2, P3 ;  /* 0x0000001712127211 */ /* 0x000fe400018f1414 */
[----:B0-----:R-:W-:Y:S02]  /*0f20*/  SHF.L.U32 R19, R16, 0x2, RZ ;  /* 0x0000000210137819 */ /* 0x001fe400000006ff */
[C---:B---3--:R-:W-:Y:S02]  /*0f30*/  LEA R80, P0, R0.reuse, R80, 0x2 ;  /* 0x0000005000507211 */ /* 0x048fe400078010ff */
[----:B------:R-:W-:Y:S02]  /*0f40*/  LOP3.LUT R19, R19, 0xf80, RZ, 0xc0, !PT ;  /* 0x00000f8013137812 */ /* 0x000fe400078ec0ff */
[----:B------:R-:W-:Y:S02]  /*0f50*/  LEA.HI.X R81, R0, R81, RZ, 0x2, P0 ;  /* 0x0000005100517211 */ /* 0x000fe400000f14ff */
[----:B------:R-:W-:-:S02]  /*0f60*/  MOV R20, RZ ;  /* 0x000000ff00147202 */ /* 0x000fc40000000f00 */
[----:B-----5:R-:W-:Y:S02]  /*0f70*/  SHF.L.U32 R21, R16, 0x4, RZ ;  /* 0x0000000410157819 */ /* 0x020fe400000006ff */
[--C-:B------:R-:W-:Y:S02]  /*0f80*/  SHF.R.U32.HI R22, RZ, 0x5, R16.reuse ;  /* 0x00000005ff167819 */ /* 0x100fe40000011610 */
[----:B------:R-:W-:-:S07]  /*0f90*/  LOP3.LUT R23, R19, 0x1f, R16, 0xf8, !PT ;  /* 0x0000001f13177812 */ /* 0x000fce00078ef810 */
.L_x_248:
[----:B------:R-:W0:Y:S02]  /*0fa0*/  LDC.64 R24, c[0x0][0x4f8] ;  /* 0x00013e00ff187b82 */ /* 0x000e240000000a00 */
[----:B0-----:R-:W-:-:S04]  /*0fb0*/  ISETP.NE.U32.AND P0, PT, R24, RZ, PT ;  /* 0x000000ff1800720c */ /* 0x001fc80003f05070 */
[----:B------:R-:W-:-:S13]  /*0fc0*/  ISETP.NE.AND.EX P0, PT, R25, RZ, PT, P0 ;  /* 0x000000ff1900720c */ /* 0x000fda0003f05300 */
[----:B-1----:R-:W0:Y:S01]  /*0fd0*/  @P0 LDC.64 R26, c[0x0][0x4f8] ;  /* 0x00013e00ff1a0b82 */ /* 0x002e220000000a00 */
[----:B------:R-:W-:-:S07]  /*0fe0*/  @P0 IADD3 R25, PT, PT, R13, UR4, RZ ;  /* 0x000000040d190c10 */ /* 0x000fce000fffe0ff */
[----:B------:R-:W1:Y:S01]  /*0ff0*/  @!P0 LDC R32, c[0x0][0x388] ;  /* 0x0000e200ff208b82 */ /* 0x000e620000000800 */
[----:B0-----:R-:W-:-:S05]  /*1000*/  @P0 IMAD.WIDE R26, R25, 0x4, R26 ;  /* 0x00000004191a0825 */ /* 0x001fca00078e021a */
[----:B------:R-:W2:Y:S04]  /*1010*/  @P0 LDG.E R24, desc[UR18][R26.64+0x4] ;  /* 0x000004121a180981 */ /* 0x000ea8000c1e1900 */
[----:B------:R-:W2:Y:S01]  /*1020*/  @P0 LDG.E R25, desc[UR18][R26.64] ;  /* 0x000000121a190981 */ /* 0x000ea2000c1e1900 */
[----:B------:R-:W-:Y:S02]  /*1030*/  @!P0 IADD3 R33, PT, PT, -R20, RZ, RZ ;  /* 0x000000ff14218210 */ /* 0x000fe40007ffe1ff */
[----:B--2---:R-:W-:Y:S02]  /*1040*/  @P0 IADD3 R24, PT, PT, R24, -R25, RZ ;  /* 0x8000001918180210 */ /* 0x004fe40007ffe0ff */
[----:B-1----:R-:W-:-:S04]  /*1050*/  @!P0 VIADDMNMX R24, R33, R32, R12, PT ;  /* 0x0000002021188246 */ /* 0x002fc8000380010c */
[----:B------:R-:W-:-:S13]  /*1060*/  ISETP.GE.AND P0, PT, R24, 0x1, PT ;  /* 0x000000011800780c */ /* 0x000fda0003f06270 */
[----:B------:R-:W-:Y:S05]  /*1070*/  @!P0 EXIT ;  /* 0x000000000000894d */ /* 0x000fea0003800000 */
[----:B------:R-:W-:Y:S01]  /*1080*/  BAR.SYNC.DEFER_BLOCKING 0x0 ;  /* 0x0000000000007b1d */ /* 0x000fe20000010000 */
[----:B------:R-:W-:-:S05]  /*1090*/  IMAD.WIDE.U32 R32, R23, 0x10, R92 ;  /* 0x0000001017207825 */ /* 0x000fca00078e005c */
[----:B------:R-:W2:Y:S04]  /*10a0*/  LDG.E.128 R36, desc[UR18][R32.64] ;  /* 0x0000001220247981 */ /* 0x000ea8000c1e1d00 */
[----:B------:R-:W3:Y:S04]  /*10b0*/  LDG.E.128 R40, desc[UR18][R32.64+0x200] ;  /* 0x0002001220287981 */ /* 0x000ee8000c1e1d00 */
[----:B------:R-:W4:Y:S04]  /*10c0*/  LDG.E.128 R44, desc[UR18][R32.64+0x400] ;  /* 0x00040012202c7981 */ /* 0x000f28000c1e1d00 */
[----:B------:R-:W5:Y:S01]  /*10d0*/  LDG.E.128 R48, desc[UR18][R32.64+0x600] ;  /* 0x0006001220307981 */ /* 0x000f62000c1e1d00 */
[----:B------:R-:W0:Y:S01]  /*10e0*/  S2UR UR6, SR_CgaCtaId ;  /* 0x00000000000679c3 */ /* 0x000e220000008800 */
[----:B------:R-:W-:Y:S01]  /*10f0*/  UMOV UR5, 0x400 ;  /* 0x0000040000057882 */ /* 0x000fe20000000000 */
[----:B------:R-:W-:Y:S01]  /*1100*/  LOP3.LUT R27, R16, 0x3e0, RZ, 0xc0, !PT ;  /* 0x000003e0101b7812 */ /* 0x000fe200078ec0ff */
[----:B------:R-:W1:Y:S01]  /*1110*/  S2R R26, SR_LANEID ;  /* 0x00000000001a7919 */ /* 0x000e620000000000 */
[----:B------:R-:W-:Y:S01]  /*1120*/  IMAD.WIDE.U32 R84, R23, 0x10, R82 ;  /* 0x0000001017547825 */ /* 0x000fe200078e0052 */
[----:B0-----:R-:W-:Y:S01]  /*1130*/  ULEA UR5, UR6, UR5, 0x18 ;  /* 0x0000000506057291 */ /* 0x001fe2000f8ec0ff */
[----:B------:R-:W0:Y:S01]  /*1140*/  LDCU.U8 UR6, c[0x0][0x3a8] ;  /* 0x00007500ff0677ac */ /* 0x000e220008000000 */
[----:B-1----:R-:W-:-:S02]  /*1150*/  IADD3 R25, PT, PT, R19, R26, RZ ;  /* 0x0000001a13197210 */ /* 0x002fc40007ffe0ff */
[----:B------:R-:W-:Y:S02]  /*1160*/  IADD3 R27, PT, PT, R27, R26, RZ ;  /* 0x0000001a1b1b7210 */ /* 0x000fe40007ffe0ff */
[----:B------:R-:W-:Y:S02]  /*1170*/  LEA R25, R25, UR5, 0x4 ;  /* 0x0000000519197c11 */ /* 0x000fe4000f8e20ff */
[----:B------:R-:W-:-:S03]  /*1180*/  LEA R27, R27, UR5, 0x6 ;  /* 0x000000051b1b7c11 */ /* 0x000fc6000f8e30ff */
[----:B--2---:R1:W-:Y:S04]  /*1190*/  STS.128 [R25], R36 ;  /* 0x0000002419007388 */ /* 0x0043e80000000c00 */
[----:B---3--:R2:W-:Y:S04]  /*11a0*/  STS.128 [R25+0x200], R40 ;  /* 0x0002002819007388 */ /* 0x0085e80000000c00 */
[----:B----4-:R3:W-:Y:S04]  /*11b0*/  STS.128 [R25+0x400], R44 ;  /* 0x0004002c19007388 */ /* 0x0107e80000000c00 */
[----:B-----5:R4:W-:Y:S01]  /*11c0*/  STS.128 [R25+0x600], R48 ;  /* 0x0006003019007388 */ /* 0x0209e20000000c00 */
[----:B------:R-:W-:-:S03]  /*11d0*/  NOP ;  /* 0x0000000000007918 */ /* 0x000fc60000000000 */
[----:B------:R-:W-:Y:S04]  /*11e0*/  LDS.128 R32, [R27] ;  /* 0x000000001b207984 */ /* 0x000fe80000000c00 */
[----:B------:R-:W-:Y:S04]  /*11f0*/  LDS.128 R52, [R27+0x10] ;  /* 0x000010001b347984 */ /* 0x000fe80000000c00 */
[----:B------:R-:W-:Y:S04]  /*1200*/  LDS.128 R56, [R27+0x20] ;  /* 0x000020001b387984 */ /* 0x000fe80000000c00 */
[----:B------:R-:W-:Y:S01]  /*1210*/  LDS.128 R60, [R27+0x30] ;  /* 0x000030001b3c7984 */ /* 0x000fe20000000c00 */
[----:B------:R-:W-:Y:S06]  /*1220*/  BAR.SYNC.DEFER_BLOCKING 0x0 ;  /* 0x0000000000007b1d */ /* 0x000fec0000010000 */
[----:B-1----:R-:W5:Y:S04]  /*1230*/  LDG.E.128 R36, desc[UR18][R84.64] ;  /* 0x0000001254247981 */ /* 0x002f68000c1e1d00 */
[----:B--2---:R-:W2:Y:S04]  /*1240*/  LDG.E.128 R40, desc[UR18][R84.64+0x200] ;  /* 0x0002001254287981 */ /* 0x004ea8000c1e1d00 */
[----:B---3--:R-:W3:Y:S04]  /*1250*/  LDG.E.128 R44, desc[UR18][R84.64+0x400] ;  /* 0x00040012542c7981 */ /* 0x008ee8000c1e1d00 */
[----:B----4-:R-:W4:Y:S01]  /*1260*/  LDG.E.128 R48, desc[UR18][R84.64+0x600] ;  /* 0x0006001254307981 */ /* 0x010f22000c1e1d00 */
[----:B------:R-:W-:Y:S03]  /*1270*/  BSSY.RECONVERGENT B0, `(.L_x_205) ;  /* 0x0000034000007945 */ /* 0x000fe60003800200 */
[----:B-----5:R-:W-:Y:S04]  /*1280*/  STS.128 [R25], R36 ;  /* 0x0000002419007388 */ /* 0x020fe80000000c00 */
[----:B--2---:R-:W-:Y:S04]  /*1290*/  STS.128 [R25+0x200], R40 ;  /* 0x0002002819007388 */ /* 0x004fe80000000c00 */
[----:B---3--:R-:W-:Y:S04]  /*12a0*/  STS.128 [R25+0x400], R44 ;  /* 0x0004002c19007388 */ /* 0x008fe80000000c00 */
[----:B----4-:R-:W-:Y:S01]  /*12b0*/  STS.128 [R25+0x600], R48 ;  /* 0x0006003019007388 */ /* 0x010fe20000000c00 */
[----:B------:R-:W-:-:S03]  /*12c0*/  NOP ;  /* 0x0000000000007918 */ /* 0x000fc60000000000 */
[----:B------:R-:W1:Y:S04]  /*12d0*/  LDS.128 R72, [R27] ;  /* 0x000000001b487984 */ /* 0x000e680000000c00 */
[----:B------:R-:W2:Y:S04]  /*12e0*/  LDS.128 R76, [R27+0x10] ;  /* 0x000010001b4c7984 */ /* 0x000ea80000000c00 */
[----:B------:R3:W4:Y:S04]  /*12f0*/  LDS.128 R64, [R27+0x20] ;  /* 0x000020001b407984 */ /* 0x0007280000000c00 */
[----:B------:R3:W3:Y:S01]  /*1300*/  LDS.128 R68, [R27+0x30] ;  /* 0x000030001b447984 */ /* 0x0006e20000000c00 */
[--C-:B-1----:R-:W-:Y:S01]  /*1310*/  FADD.FTZ R95, R72, R11.reuse ;  /* 0x0000000b485f7221 */ /* 0x102fe20000010000 */
[--C-:B------:R-:W-:Y:S01]  /*1320*/  FADD.FTZ R94, R73, R11.reuse ;  /* 0x0000000b495e7221 */ /* 0x100fe20000010000 */
[--C-:B------:R-:W-:Y:S01]  /*1330*/  FADD.FTZ R97, R74, R11.reuse ;  /* 0x0000000b4a617221 */ /* 0x100fe20000010000 */
[--C-:B------:R-:W-:Y:S01]  /*1340*/  FADD.FTZ R96, R75, R11.reuse ;  /* 0x0000000b4b607221 */ /* 0x100fe20000010000 */
[----:B--2---:R-:W-:Y:S01]  /*1350*/  FADD.FTZ R99, R76, R11 ;  /* 0x0000000b4c637221 */ /* 0x004fe20000010000 */
[----:B------:R-:W-:-:S02]  /*1360*/  FSETP.GTU.FTZ.AND P4, PT, R95, 20, PT ;  /* 0x41a000005f00780b */ /* 0x000fc40003f9c000 */
[----:B------:R-:W-:Y:S02]  /*1370*/  FSETP.GTU.FTZ.AND P5, PT, R94, 20, PT ;  /* 0x41a000005e00780b */ /* 0x000fe40003fbc000 */
[----:B0-----:R-:W-:Y:S02]  /*1380*/  ISETP.EQ.OR P4, PT, RZ, UR6, P4 ;  /* 0x00000006ff007c0c */ /* 0x001fe4000a782670 */
[----:B------:R-:W-:Y:S02]  /*1390*/  FSETP.GTU.FTZ.AND P3, PT, R97, 20, PT ;  /* 0x41a000006100780b */ /* 0x000fe40003f7c000 */
[----:B------:R-:W-:Y:S02]  /*13a0*/  FSETP.GTU.FTZ.AND P0, PT, R96, 20, PT ;  /* 0x41a000006000780b */ /* 0x000fe40003f1c000 */
[----:B------:R-:W-:-:S07]  /*13b0*/  ISETP.EQ.OR P5, PT, RZ, UR6, P5 ;  /* 0x00000006ff007c0c */ /* 0x000fce000afa2670 */
[----:B---34-:R-:W-:Y:S06]  /*13c0*/  @P4 BRA `(.L_x_206) ;  /* 0x0000000000784947 */ /* 0x018fec0003800000 */
[----:B------:R-:W-:Y:S01]  /*13d0*/  FMUL.FTZ R95, R95, 1.4426950216293334961 ;  /* 0x3fb8aa3b5f5f7820 */ /* 0x000fe20000410000 */
[----:B------:R-:W-:Y:S02]  /*13e0*/  HFMA2 R39, -RZ, RZ, 1.625, 0 ;  /* 0x3e800000ff277431 */ /* 0x000fe400000001ff */
[----:B------:R-:W-:Y:S01]  /*13f0*/  IMAD.MOV.U32 R40, RZ, RZ, 0x3d39bf78 ;  /* 0x3d39bf78ff287424 */ /* 0x000fe200078e00ff */
[----:B------:R-:W0:Y:S02]  /*1400*/  MUFU.EX2 R41, R95 ;  /* 0x0000005f00297308 */ /* 0x000e240000000800 */
[C---:B0-----:R-:W-:Y:S01]  /*1410*/  FADD.FTZ.RZ R36, R41.reuse, 1 ;  /* 0x3f80000029247421 */ /* 0x041fe2000001c000 */
[----:B------:R-:W-:-:S04]  /*1420*/  ISETP.GE.U32.AND P4, PT, R41, 0x7f800000, PT ;  /* 0x7f8000002900780c */ /* 0x000fc80003f86070 */
[----:B------:R-:W-:Y:S02]  /*1430*/  IADD3 R36, PT, PT, R36, -0x3f400000, RZ ;  /* 0xc0c0000024247810 */ /* 0x000fe40007ffe0ff */
[----:B------:R-:W-:Y:S02]  /*1440*/  ISETP.GT.AND P6, PT, R41, -0x40800000, P4 ;  /* 0xbf8000002900780c */ /* 0x000fe400027c4270 */
        /* <DEDUP_REMOVED lines=22> */
.L_x_206:
[----:B------:R-:W-:Y:S05]  /*15b0*/  BSYNC.RECONVERGENT B0 ;  /* 0x0000000000007941 */ /* 0x000fea0003800200 */
.L_x_205:
[----:B------:R-:W-:Y:S01]  /*15c0*/  BSSY.RECONVERGENT B0, `(.L_x_207) ;  /* 0x0000022000007945 */ /* 0x000fe20003800200 */
[----:B------:R-:W-:Y:S01]  /*15d0*/  FSETP.GTU.FTZ.AND P4, PT, R99, 20, PT ;  /* 0x41a000006300780b */ /* 0x000fe20003f9c000 */
[----:B------:R-:W-:Y:S02]  /*15e0*/  FADD.FTZ R98, R77, R11 ;  /* 0x0000000b4d627221 */ /* 0x000fe40000010000 */
[----:B------:R-:W-:Y:S10]  /*15f0*/  @P5 BRA `(.L_x_208) ;  /* 0x0000000000785947 */ /* 0x000ff40003800000 */
[----:B------:R-:W-:Y:S01]  /*1600*/  FMUL.FTZ R94, R94, 1.4426950216293334961 ;  /* 0x3fb8aa3b5e5e7820 */ /* 0x000fe20000410000 */
[----:B------:R-:W-:Y:S01]  /*1610*/  HFMA2 R41, -RZ, RZ, 1.625, 0 ;  /* 0x3e800000ff297431 */ /* 0x000fe200000001ff */
[----:B------:R-:W-:Y:S02]  /*1620*/  MOV R40, 0x3d39bf78 ;  /* 0x3d39bf7800287802 */ /* 0x000fe40000000f00 */
        /* <DEDUP_REMOVED lines=27> */
.L_x_208:
[----:B------:R-:W-:Y:S05]  /*17e0*/  BSYNC.RECONVERGENT B0 ;  /* 0x0000000000007941 */ /* 0x000fea0003800200 */
.L_x_207:
[----:B------:R-:W-:Y:S01]  /*17f0*/  ISETP.EQ.OR P6, PT, RZ, UR6, P3 ;  /* 0x00000006ff007c0c */ /* 0x000fe20009fc2670 */
[----:B------:R-:W-:Y:S01]  /*1800*/  BSSY.RECONVERGENT B0, `(.L_x_209) ;  /* 0x0000023000007945 */ /* 0x000fe20003800200 */
[----:B------:R-:W-:Y:S01]  /*1810*/  FSETP.GTU.FTZ.AND P5, PT, R98, 20, PT ;  /* 0x41a000006200780b */ /* 0x000fe20003fbc000 */
[----:B------:R-:W-:Y:S01]  /*1820*/  FADD.FTZ R101, R78, R11 ;  /* 0x0000000b4e657221 */ /* 0x000fe20000010000 */
[----:B------:R-:W-:-:S09]  /*1830*/  ISETP.EQ.OR P3, PT, RZ, UR6, P0 ;  /* 0x00000006ff007c0c */ /* 0x000fd20008762670 */
[----:B------:R-:W-:Y:S05]  /*1840*/  @P6 BRA `(.L_x_210) ;  /* 0x0000000000786947 */ /* 0x000fea0003800000 */
        /* <DEDUP_REMOVED lines=30> */
.L_x_210:
[----:B------:R-:W-:Y:S05]  /*1a30*/  BSYNC.RECONVERGENT B0 ;  /* 0x0000000000007941 */ /* 0x000fea0003800200 */
.L_x_209:
        /* <DEDUP_REMOVED lines=34> */
.L_x_212:
[----:B------:R-:W-:Y:S05]  /*1c60*/  BSYNC.RECONVERGENT B0 ;  /* 0x0000000000007941 */ /* 0x000fea0003800200 */
.L_x_211:
        /* <DEDUP_REMOVED lines=36> */
.L_x_214:
[----:B------:R-:W-:Y:S05]  /*1eb0*/  BSYNC.RECONVERGENT B0 ;  /* 0x0000000000007941 */ /* 0x000fea0003800200 */
.L_x_213:
        /* <DEDUP_REMOVED lines=34> */
.L_x_216:
[----:B------:R-:W-:Y:S05]  /*20e0*/  BSYNC.RECONVERGENT B0 ;  /* 0x0000000000007941 */ /* 0x000fea0003800200 */
.L_x_215:
        /* <DEDUP_REMOVED lines=36> */
.L_x_218:
[----:B------:R-:W-:Y:S05]  /*2330*/  BSYNC.RECONVERGENT B0 ;  /* 0x0000000000007941 */ /* 0x000fea0003800200 */
.L_x_217:
        /* <DEDUP_REMOVED lines=34> */
.L_x_220:
[----:B------:R-:W-:Y:S05]  /*2560*/  BSYNC.RECONVERGENT B0 ;  /* 0x0000000000007941 */ /* 0x000fea0003800200 */
.L_x_219:
        /* <DEDUP_REMOVED lines=36> */
.L_x_222:
[----:B------:R-:W-:Y:S05]  /*27b0*/  BSYNC.RECONVERGENT B0 ;  /* 0x0000000000007941 */ /* 0x000fea0003800200 */
.L_x_221:
        /* <DEDUP_REMOVED lines=34> */
.L_x_224:
[----:B------:R-:W-:Y:S05]  /*29e0*/  BSYNC.RECONVERGENT B0 ;  /* 0x0000000000007941 */ /* 0x000fea0003800200 */
.L_x_223:
[----:B------:R-:W-:Y:S01]  /*29f0*/  ISETP.EQ.OR P6, PT, RZ, UR6, P3 ;  /* 0x00000006ff007c0c */ /* 0x000fe20009fc2670 */
[----:B------:R-:W-:Y:S01]  /*2a00*/  BSSY.RECONVERGENT B0, `(.L_x_225) ;  /* 0x0000023000007945 */ /* 0x000fe20003800200 */
[----:B------:R-:W-:Y:S01]  /*2a10*/  FSETP.GTU.FTZ.AND P4, PT, R106, 20, PT ;  /* 0x41a000006a00780b */ /* 0x000fe20003f9c000 */
[----:B------:R-:W-:Y:S01]  /*2a20*/  FADD.FTZ R109, R70, R11 ;  /* 0x0000000b466d7221 */ /* 0x000fe20000010000 */
        /* <DEDUP_REMOVED lines=32> */
.L_x_226:
[----:B------:R-:W-:Y:S05]  /*2c30*/  BSYNC.RECONVERGENT B0 ;  /* 0x0000000000007941 */ /* 0x000fea0003800200 */
.L_x_225:
        /* <DEDUP_REMOVED lines=34> */
.L_x_228:
[----:B------:R-:W-:Y:S05]  /*2e60*/  BSYNC.RECONVERGENT B0 ;  /* 0x0000000000007941 */ /* 0x000fea0003800200 */
.L_x_227:
[----:B------:R-:W-:Y:S01]  /*2e70*/  ISETP.EQ.OR P5, PT, RZ, UR6, P5 ;  /* 0x00000006ff007c0c */ /* 0x000fe2000afa2670 */
[----:B------:R-:W-:Y:S01]  /*2e80*/  BSSY.RECONVERGENT B0, `(.L_x_229) ;  /* 0x0000024000007945 */ /* 0x000fe20003800200 */
[----:B------:R-:W-:Y:S02]  /*2e90*/  FSETP.GTU.FTZ.AND P3, PT, R108, 20, PT ;  /* 0x41a000006c00780b */ /* 0x000fe40003f7c000 */
[----:B------:R-:W-:Y:S02]  /*2ea0*/  ISETP.EQ.OR P4, PT, RZ, UR6, P4 ;  /* 0x00000006ff007c0c */ /* 0x000fe4000a782670 */
[----:B------:R-:W-:Y:S02]  /*2eb0*/  ISETP.EQ.OR P0, PT, RZ, UR6, P0 ;  /* 0x00000006ff007c0c */ /* 0x000fe40008702670 */
[----:B------:R-:W-:-:S05]  /*2ec0*/  ISETP.EQ.OR P3, PT, RZ, UR6, P3 ;  /* 0x00000006ff007c0c */ /* 0x000fca0009f62670 */
[----:B------:R-:W-:Y:S08]  /*2ed0*/  @P5 BRA `(.L_x_230) ;  /* 0x0000000000785947 */ /* 0x000ff00003800000 */
        /* <DEDUP_REMOVED lines=30> */
.L_x_230:
[----:B------:R-:W-:Y:S05]  /*30c0*/  BSYNC.RECONVERGENT B0 ;  /* 0x0000000000007941 */ /* 0x000fea0003800200 */
.L_x_229:
[----:B------:R-:W-:Y:S04]  /*30d0*/  BSSY.RECONVERGENT B0, `(.L_x_231) ;  /* 0x0000020000007945 */ /* 0x000fe80003800200 */
        /* <DEDUP_REMOVED lines=11> */
[CC--:B------:R-:W-:Y:S02]  /*3190*/  IADD3 R37, PT, PT, R39.reuse, -R36.reuse, RZ ;  /* 0x8000002427257210 */ /* 0x0c0fe40007ffe0ff */
        /* <DEDUP_REMOVED lines=19> */
.L_x_232:
[----:B------:R-:W-:Y:S05]  /*32d0*/  BSYNC.RECONVERGENT B0 ;  /* 0x0000000000007941 */ /* 0x000fea0003800200 */
.L_x_231:
        /* <DEDUP_REMOVED lines=32> */
.L_x_234:
[----:B------:R-:W-:Y:S05]  /*34e0*/  BSYNC.RECONVERGENT B0 ;  /* 0x0000000000007941 */ /* 0x000fea0003800200 */
.L_x_233:
        /* <DEDUP_REMOVED lines=32> */
.L_x_236:
[----:B------:R-:W-:Y:S05]  /*36f0*/  BSYNC.RECONVERGENT B0 ;  /* 0x0000000000007941 */ /* 0x000fea0003800200 */
.L_x_235:
[----:B------:R-:W0:Y:S01]  /*3700*/  LDCU UR9, c[0x0][0x38c] ;  /* 0x00007180ff0977ac */ /* 0x000e220008000800 */
[-C--:B------:R-:W-:Y:S01]  /*3710*/  FMUL.FTZ R48, R32, R10.reuse ;  /* 0x0000000a20307220 */ /* 0x080fe20000410000 */
        /* <DEDUP_REMOVED lines=14> */
[----:B------:R-:W-:Y:S01]  /*3800*/  FMUL.FTZ R39, R63, R10 ;  /* 0x0000000a3f277220 */ /* 0x000fe20000410000 */
[----:B0-----:R-:W-:Y:S01]  /*3810*/  UISETP.GE.AND UP0, UPT, UR9, 0x1, UPT ;  /* 0x000000010900788c */ /* 0x001fe2000bf06270 */
[----:B------:R-:W-:Y:S08]  /*3820*/  BAR.SYNC.DEFER_BLOCKING 0x0 ;  /* 0x0000000000007b1d */ /* 0x000ff00000010000 */
[----:B------:R-:W-:Y:S05]  /*3830*/  BRA.U !UP0, `(.L_x_237) ;  /* 0x0000001908a07547 */ /* 0x000fea000b800000 */
[----:B------:R-:W0:Y:S01]  /*3840*/  LDCU.64 UR22, c[0x0][0x3b8] ;  /* 0x00007700ff1677ac */ /* 0x000e220008000a00 */
[----:B------:R-:W-:Y:S01]  /*3850*/  FMUL.FTZ R111, R32, R95 ;  /* 0x0000005f206f7220 */ /* 0x000fe20000410000 */
[----:B------:R-:W-:Y:S01]  /*3860*/  FMUL.FTZ R110, R33, R94 ;  /* 0x0000005e216e7220 */ /* 0x000fe20000410000 */
[----:B------:R-:W-:Y:S01]  /*3870*/  HFMA2 R32, -RZ, RZ, 0, 6.103515625e-05 ;  /* 0x00000400ff207431 */ /* 0x000fe200000001ff */
[----:B------:R-:W1:Y:S01]  /*3880*/  LDCU.64 UR24, c[0x0][0x3d0] ;  /* 0x00007a00ff1877ac */ /* 0x000e620008000a00 */
[----:B------:R-:W-:Y:S01]  /*3890*/  MOV R33, 0x0 ;  /* 0x0000000000217802 */ /* 0x000fe20000000f00 */
[----:B------:R-:W-:Y:S01]  /*38a0*/  FMUL.FTZ R117, R54, R101 ;  /* 0x0000006536757220 */ /* 0x000fe20000410000 */
[----:B------:R-:W-:Y:S01]  /*38b0*/  R2UR UR17, R17 ;  /* 0x00000000111172ca */ /* 0x000fe200000e0000 */
[----:B------:R-:W2:Y:S01]  /*38c0*/  LDCU.64 UR26, c[0x0][0x460] ;  /* 0x00008c00ff1a77ac */ /* 0x000ea20008000a00 */
[----:B------:R-:W-:Y:S01]  /*38d0*/  R2UR UR20, R18 ;  /* 0x00000000121472ca */ /* 0x000fe200000e0000 */
[----:B------:R-:W-:-:S04]  /*38e0*/  IMAD.WIDE.U32 R32, R23, 0x10, R32 ;  /* 0x0000001017207825 */ /* 0x000fc800078e0020 */
[----:B------:R-:W-:Y:S01]  /*38f0*/  FMUL.FTZ R116, R55, R100 ;  /* 0x0000006437747220 */ /* 0x000fe20000410000 */
[----:B------:R-:W3:Y:S01]  /*3900*/  LDCU.64 UR28, c[0x0][0x3f0] ;  /* 0x00007e00ff1c77ac */ /* 0x000ee20008000a00 */
[----:B------:R-:W-:Y:S01]  /*3910*/  FMUL.FTZ R113, R34, R97 ;  /* 0x0000006122717220 */ /* 0x000fe20000410000 */
[----:B------:R-:W-:Y:S01]  /*3920*/  FMUL.FTZ R112, R35, R96 ;  /* 0x0000006023707220 */ /* 0x000fe20000410000 */
[----:B------:R-:W-:Y:S01]  /*3930*/  IADD3 R126, P0, PT, R32, R4, RZ ;  /* 0x00000004207e7210 */ /* 0x000fe20007f1e0ff */
[----:B------:R-:W-:Y:S01]  /*3940*/  FMUL.FTZ R115, R52, R99 ;  /* 0x0000006334737220 */ /* 0x000fe20000410000 */
[----:B------:R-:W-:Y:S01]  /*3950*/  IADD3 R54, P3, PT, R32, R6, RZ ;  /* 0x0000000620367210 */ /* 0x000fe20007f7e0ff */
[----:B------:R-:W-:Y:S01]  /*3960*/  FMUL.FTZ R114, R53, R98 ;  /* 0x0000006235727220 */ /* 0x000fe20000410000 */
        /* <DEDUP_REMOVED lines=8> */
[C---:B------:R-:W-:Y:S01]  /*39f0*/  IADD3.X R127, PT, PT, R33.reuse, R5, RZ, P0, !PT ;  /* 0x00000005217f7210 */ /* 0x040fe200007fe4ff */
[----:B------:R-:W-:Y:S01]  /*3a00*/  UIADD3 UR10, UPT, UPT, UR5, 0x4240, URZ ;  /* 0x00004240050a7890 */ /* 0x000fe2000fffe0ff */
[----:B------:R-:W-:Y:S01]  /*3a10*/  IADD3.X R55, PT, PT, R33, R7, RZ, P3, !PT ;  /* 0x0000000721377210 */ /* 0x000fe20001ffe4ff */
[----:B------:R-:W-:Y:S01]  /*3a20*/  UIADD3 UR9, UPT, UPT, -UR9, URZ, URZ ;  /* 0x000000ff09097290 */ /* 0x000fe2000fffe1ff */
[----:B------:R-:W4:Y:S01]  /*3a30*/  LDCU.64 UR30, c[0x0][0x450] ;  /* 0x00008a00ff1e77ac */ /* 0x000f220008000a00 */
[----:B------:R-:W4:Y:S01]  /*3a40*/  LDCU.64 UR32, c[0x0][0x460] ;  /* 0x00008c00ff2077ac */ /* 0x000f220008000a00 */
[----:B0-----:R-:W-:-:S02]  /*3a50*/  USHF.L.U64.HI UR14, UR22, 0x2, UR23 ;  /* 0x00000002160e7899 */ /* 0x001fc40008010217 */
[----:B-1----:R-:W-:Y:S02]  /*3a60*/  USHF.L.U64.HI UR13, UR24, 0x2, UR25 ;  /* 0x00000002180d7899 */ /* 0x002fe40008010219 */
[----:B--2---:R-:W-:Y:S02]  /*3a70*/  USHF.L.U64.HI UR12, UR26, 0x2, UR27 ;  /* 0x000000021a0c7899 */ /* 0x004fe4000801021b */
[----:B---3--:R-:W-:Y:S01]  /*3a80*/  USHF.L.U64.HI UR11, UR28, 0x2, UR29 ;  /* 0x000000021c0b7899 */ /* 0x008fe2000801021d */
[----:B------:R-:W-:Y:S01]  /*3a90*/  UMOV UR5, URZ ;  /* 0x000000ff00057c82 */ /* 0x000fe20008000000 */
[----:B------:R-:W-:Y:S01]  /*3aa0*/  UMOV UR8, URZ ;  /* 0x000000ff00087c82 */ /* 0x000fe20008000000 */
[----:B------:R-:W-:Y:S01]  /*3ab0*/  UMOV UR6, URZ ;  /* 0x000000ff00067c82 */ /* 0x000fe20008000000 */
[----:B------:R-:W-:-:S08]  /*3ac0*/  UMOV UR7, URZ ;  /* 0x000000ff00077c82 */ /* 0x000fd00008000000 */
.L_x_247:
[----:B0-----:R-:W2:Y:S04]  /*3ad0*/  LDG.E.128 R84, desc[UR18][R126.64] ;  /* 0x000000127e547981 */ /* 0x001ea8000c1e1d00 */
[----:B------:R-:W3:Y:S04]  /*3ae0*/  LDG.E.128 R32, desc[UR18][R126.64+-0x400] ;  /* 0xfffc00127e207981 */ /* 0x000ee8000c1e1d00 */
[----:B------:R-:W5:Y:S04]  /*3af0*/  LDG.E.128 R76, desc[UR18][R126.64+-0x200] ;  /* 0xfffe00127e4c7981 */ /* 0x000f68000c1e1d00 */
[----:B------:R-:W4:Y:S01]  /*3b00*/  LDG.E.128 R88, desc[UR18][R126.64+0x200] ;  /* 0x000200127e587981 */ /* 0x000f22000c1e1d00 */
[----:B------:R-:W-:-:S02]  /*3b10*/  MOV R52, UR17 ;  /* 0x0000001100347c02 */ /* 0x000fc40008000f00 */
[----:B------:R-:W-:-:S05]  /*3b20*/  MOV R53, UR20 ;  /* 0x0000001400357c02 */ /* 0x000fca0008000f00 */
[----:B------:R-:W4:Y:S04]  /*3b30*/  LDG.E R140, desc[UR18][R52.64] ;  /* 0x00000012348c7981 */ /* 0x000f28000c1e1900 */
[----:B--2---:R0:W-:Y:S04]  /*3b40*/  STS.128 [R25+0x400], R84 ;  /* 0x0004005419007388 */ /* 0x0041e80000000c00 */
[----:B---3--:R1:W-:Y:S04]  /*3b50*/  STS.128 [R25], R32 ;  /* 0x0000002019007388 */ /* 0x0083e80000000c00 */
[----:B-----5:R-:W-:Y:S04]  /*3b60*/  STS.128 [R25+0x200], R76 ;  /* 0x0002004c19007388 */ /* 0x020fe80000000c00 */
[----:B----4-:R2:W-:Y:S01]  /*3b70*/  STS.128 [R25+0x600], R88 ;  /* 0x0006005819007388 */ /* 0x0105e20000000c00 */
[----:B------:R-:W-:Y:S01]  /*3b80*/  NOP ;  /* 0x0000000000007918 */ /* 0x000fe20000000000 */
[----:B0-----:R-:W-:Y:S01]  /*3b90*/  MOV R86, R54 ;  /* 0x0000003600567202 */ /* 0x001fe20000000f00 */
[----:B------:R-:W-:Y:S01]  /*3ba0*/  FMUL.FTZ R140, R140, 1.4426950216293334961 ;  /* 0x3fb8aa3b8c8c7820 */ /* 0x000fe20000410000 */
[----:B------:R-:W-:Y:S01]  /*3bb0*/  MOV R87, R55 ;  /* 0x0000003700577202 */ /* 0x000fe20000000f00 */
[----:B------:R-:W-:Y:S04]  /*3bc0*/  LDS.128 R56, [R27+0x10] ;  /* 0x000010001b387984 */ /* 0x000fe80000000c00 */
[----:B------:R-:W3:Y:S04]  /*3bd0*/  LDG.E.128 R60, desc[UR18][R86.64+-0x400] ;  /* 0xfffc0012563c7981 */ /* 0x000ee8000c1e1d00 */
[----:B------:R-:W4:Y:S04]  /*3be0*/  LDG.E.128 R68, desc[UR18][R86.64+-0x200] ;  /* 0xfffe001256447981 */ /* 0x000f28000c1e1d00 */
[----:B------:R-:W5:Y:S04]  /*3bf0*/  LDG.E.128 R64, desc[UR18][R86.64] ;  /* 0x0000001256407981 */ /* 0x000f68000c1e1d00 */
[----:B------:R-:W5:Y:S04]  /*3c00*/  LDG.E.128 R72, desc[UR18][R86.64+0x200] ;  /* 0x0002001256487981 */ /* 0x000f68000c1e1d00 */
[----:B------:R-:W0:Y:S01]  /*3c10*/  LDS.128 R52, [R27] ;  /* 0x000000001b347984 */ /* 0x000e220000000c00 */
[C---:B-1----:R-:W-:Y:S01]  /*3c20*/  FMUL.FTZ R32, R140.reuse, R94 ;  /* 0x0000005e8c207220 */ /* 0x042fe20000410000 */
[----:B------:R-:W-:Y:S01]  /*3c30*/  IADD3 R33, PT, PT, R21, 0x2, RZ ;  /* 0x0000000215217810 */ /* 0x000fe20007ffe0ff */
[----:B------:R-:W-:-:S03]  /*3c40*/  FMUL.FTZ R34, R140, R97 ;  /* 0x000000618c227220 */ /* 0x000fc60000410000 */
[----:B------:R-:W-:Y:S01]  /*3c50*/  ISETP.GE.U32.AND P0, PT, R33, R24, PT ;  /* 0x000000182100720c */ /* 0x000fe20003f06070 */
[C---:B------:R-:W-:Y:S01]  /*3c60*/  VIADD R33, R21.reuse, 0x3 ;  /* 0x0000000315217836 */ /* 0x040fe20000000000 */
[----:B------:R-:W2:Y:S01]  /*3c70*/  MUFU.EX2 R32, R32 ;  /* 0x0000002000207308 */ /* 0x000ea20000000800 */
[----:B------:R-:W-:-:S03]  /*3c80*/  IADD3 R35, PT, PT, R21, 0x1, RZ ;  /* 0x0000000115237810 */ /* 0x000fc60007ffe0ff */
[-C--:B------:R-:W-:Y:S01]  /*3c90*/  ISETP.GE.U32.AND P3, PT, R33, R24.reuse, PT ;  /* 0x000000182100720c */ /* 0x080fe20003f66070 */
[----:B------:R-:W1:Y:S01]  /*3ca0*/  MUFU.EX2 R34, R34 ;  /* 0x0000002200227308 */ /* 0x000e620000000800 */
[----:B------:R-:W-:Y:S02]  /*3cb0*/  IADD3 R33, PT, PT, R21, 0x5, RZ ;  /* 0x0000000515217810 */ /* 0x000fe40007ffe0ff */
[-C--:B------:R-:W-:Y:S02]  /*3cc0*/  ISETP.GE.U32.AND P6, PT, R35, R24.reuse, PT ;  /* 0x000000182300720c */ /* 0x080fe40003fc6070 */
[----:B------:R-:W-:Y:S02]  /*3cd0*/  ISETP.GE.U32.AND P5, PT, R33, R24, PT ;  /* 0x000000182100720c */ /* 0x000fe40003fa6070 */
[----:B------:R-:W-:Y:S02]  /*3ce0*/  IADD3 R33, PT, PT, R21, 0x6, RZ ;  /* 0x0000000615217810 */ /* 0x000fe40007ffe0ff */
[----:B--2---:R-:W-:-:S02]  /*3cf0*/  FSEL R90, R32, 1, !P6 ;  /* 0x3f800000205a7808 */ /* 0x004fc40007000000 */
[----:B------:R-:W-:Y:S02]  /*3d00*/  IADD3 R35, PT, PT, R21, 0x4, RZ ;  /* 0x0000000415237810 */ /* 0x000fe40007ffe0ff */
[----:B-1----:R-:W-:Y:S01]  /*3d10*/  FSEL R88, R34, 1, !P0 ;  /* 0x3f80000022587808 */ /* 0x002fe20004000000 */
[----:B0-----:R-:W-:Y:S01]  /*3d20*/  FMUL.FTZ R53, R110, R53 ;  /* 0x000000356e357220 */ /* 0x001fe20000410000 */
[----:B------:R-:W-:-:S04]  /*3d30*/  FMUL.FTZ R54, R113, R54 ;  /* 0x0000003671367220 */ /* 0x000fc80000410000 */
[----:B------:R-:W-:Y:S02]  /*3d40*/  FSEL R91, R53, RZ, !P6 ;  /* 0x000000ff355b7208 */ /* 0x000fe40007000000 */
[-C--:B------:R-:W-:Y:S02]  /*3d50*/  ISETP.GE.U32.AND P6, PT, R33, R24.reuse, PT ;  /* 0x000000182100720c */ /* 0x080fe40003fc6070 */
[----:B------:R-:W-:Y:S02]  /*3d60*/  IADD3 R33, PT, PT, R21, 0x7, RZ ;  /* 0x0000000715217810 */ /* 0x000fe40007ffe0ff */
[----:B------:R-:W-:Y:S02]  /*3d70*/  FSEL R89, R54, RZ, !P0 ;  /* 0x000000ff36597208 */ /* 0x000fe40004000000 */
[-C--:B------:R-:W-:Y:S02]  /*3d80*/  ISETP.GE.U32.AND P4, PT, R35, R24.reuse, PT ;  /* 0x000000182300720c */ /* 0x080fe40003f86070 */
[----:B------:R-:W-:-:S02]  /*3d90*/  ISETP.GE.U32.AND P0, PT, R33, R24, PT ;  /* 0x000000182100720c */ /* 0x000fc40003f06070 */
[----:B------:R-:W0:Y:S01]  /*3da0*/  LDS.128 R32, [R27+0x20] ;  /* 0x000020001b207984 */ /* 0x000e220000000c00 */
[C---:B------:R-:W-:Y:S01]  /*3db0*/  FMUL.FTZ R54, R140.reuse, R98 ;  /* 0x000000628c367220 */ /* 0x040fe20000410000 */
[----:B------:R-:W-:-:S05]  /*3dc0*/  FMUL.FTZ R76, R140, R96 ;  /* 0x000000608c4c7220 */ /* 0x000fca0000410000 */
[----:B------:R-:W1:Y:S04]  /*3dd0*/  MUFU.EX2 R54, R54 ;  /* 0x0000003600367308 */ /* 0x000e680000000800 */
[----:B------:R-:W2:Y:S01]  /*3de0*/  MUFU.EX2 R76, R76 ;  /* 0x0000004c004c7308 */ /* 0x000ea20000000800 */
[----:B------:R-:W-:Y:S01]  /*3df0*/  FMUL.FTZ R55, R112, R55 ;  /* 0x0000003770377220 */ /* 0x000fe20000410000 */
[----:B------:R-:W-:Y:S01]  /*3e00*/  FMUL.FTZ R77, R140, R99 ;  /* 0x000000638c4d7220 */ /* 0x000fe20000410000 */
[----:B-1----:R-:W-:Y:S01]  /*3e10*/  FSEL R132, R54, 1, !P5 ;  /* 0x3f80000036847808 */ /* 0x002fe20006800000 */
[----:B------:R-:W-:Y:S02]  /*3e20*/  FMUL.FTZ R54, R140, R103 ;  /* 0x000000678c367220 */ /* 0x000fe40000410000 */
[----:B------:R-:W-:-:S02]  /*3e30*/  FSEL R129, R55, RZ, !P3 ;  /* 0x000000ff37817208 */ /* 0x000fc40005800000 */
[----:B--2---:R-:W-:Y:S01]  /*3e40*/  FSEL R128, R76, 1, !P3 ;  /* 0x3f8000004c807808 */ /* 0x004fe20005800000 */
[C---:B------:R-:W-:Y:S01]  /*3e50*/  FMUL.FTZ R76, R140.reuse, R100 ;  /* 0x000000648c4c7220 */ /* 0x040fe20000410000 */
[----:B------:R-:W1:Y:S01]  /*3e60*/  MUFU.EX2 R54, R54 ;  /* 0x0000003600367308 */ /* 0x000e620000000800 */
[----:B------:R-:W-:Y:S01]  /*3e70*/  FMUL.FTZ R55, R140, R101 ;  /* 0x000000658c377220 */ /* 0x000fe20000410000 */
[----:B------:R-:W-:Y:S02]  /*3e80*/  IADD3 R53, PT, PT, R21, 0x8, RZ ;  /* 0x0000000815357810 */ /* 0x000fe40007ffe0ff */
[----:B------:R-:W2:Y:S01]  /*3e90*/  MUFU.EX2 R77, R77 ;  /* 0x0000004d004d7308 */ /* 0x000ea20000000800 */
[----:B------:R-:W-:Y:S01]  /*3ea0*/  FMUL.FTZ R56, R115, R56 ;  /* 0x0000003873387220 */ /* 0x000fe20000410000 */
[----:B------:R-:W-:Y:S01]  /*3eb0*/  FMUL.FTZ R57, R114, R57 ;  /* 0x0000003972397220 */ /* 0x000fe20000410000 */
[----:B------:R-:W-:Y:S01]  /*3ec0*/  FMUL.FTZ R58, R117, R58 ;  /* 0x0000003a753a7220 */ /* 0x000fe20000410000 */
[----:B------:R-:W2:Y:S01]  /*3ed0*/  MUFU.EX2 R76, R76 ;  /* 0x0000004c004c7308 */ /* 0x000ea20000000800 */
[----:B------:R-:W-:Y:S01]  /*3ee0*/  FMUL.FTZ R59, R116, R59 ;  /* 0x0000003b743b7220 */ /* 0x000fe20000410000 */
[----:B------:R-:W-:-:S02]  /*3ef0*/  ISETP.GE.U32.AND P3, PT, R53, R24, PT ;  /* 0x000000183500720c */ /* 0x000fc40003f66070 */
[----:B------:R-:W2:Y:S01]  /*3f00*/  MUFU.EX2 R55, R55 ;  /* 0x0000003700377308 */ /* 0x000ea20000000800 */
[----:B0-----:R-:W-:Y:S01]  /*3f10*/  FMUL.FTZ R139, R119, R32 ;  /* 0x00000020778b7220 */ /* 0x001fe20000410000 */
[----:B------:R-:W-:Y:S02]  /*3f20*/  FSEL R131, R56, RZ, !P4 ;  /* 0x000000ff38837208 */ /* 0x000fe40006000000 */
[----:B------:R-:W-:Y:S02]  /*3f30*/  FSEL R133, R57, RZ, !P5 ;  /* 0x000000ff39857208 */ /* 0x000fe40006800000 */
[----:B------:R-:W-:Y:S02]  /*3f40*/  FSEL R137, R58, RZ, !P6 ;  /* 0x000000ff3a897208 */ /* 0x000fe40007000000 */
[----:B------:R-:W-:Y:S02]  /*3f50*/  FSEL R135, R59, RZ, !P0 ;  /* 0x000000ff3b877208 */ /* 0x000fe40004000000 */
[----:B------:R-:W0:Y:S01]  /*3f60*/  LDS.128 R56, [R27+0x30] ;  /* 0x000030001b387984 */ /* 0x000e220000000c00 */
[----:B------:R-:W-:-:S02]  /*3f70*/  FSEL R139, R139, RZ, !P3 ;  /* 0x000000ff8b8b7208 */ /* 0x000fc40005800000 */
[----:B-1----:R-:W-:Y:S02]  /*3f80*/  FSEL R138, R54, 1, !P3 ;  /* 0x3f800000368a7808 */ /* 0x002fe40005800000 */
[----:B------:R-:W-:Y:S02]  /*3f90*/  ISETP.NE.AND P3, PT, RZ, UR4, PT ;  /* 0x00000004ff007c0c */ /* 0x000fe4000bf65270 */
[----:B------:R-:W-:Y:S02]  /*3fa0*/  IADD3 R53, PT, PT, R21, 0x9, RZ ;  /* 0x0000000915357810 */ /* 0x000fe40007ffe0ff */
[----:B--2---:R-:W-:Y:S02]  /*3fb0*/  FSEL R130, R77, 1, !P4 ;  /* 0x3f8000004d827808 */ /* 0x004fe40006000000 */
[----:B------:R-:W-:Y:S01]  /*3fc0*/  ISETP.GE.U32.AND P4, PT, R53, R24, PT ;  /* 0x000000183500720c */ /* 0x000fe20003f86070 */
[----:B------:R-:W-:Y:S01]  /*3fd0*/  FMUL.FTZ R77, R140, R107 ;  /* 0x0000006b8c4d7220 */ /* 0x000fe20000410000 */
[----:B------:R-:W-:-:S02]  /*3fe0*/  IADD3 R53, PT, PT, R21, 0xa, RZ ;  /* 0x0000000a15357810 */ /* 0x000fc40007ffe0ff */
[----:B------:R-:W-:Y:S01]  /*3ff0*/  FSEL R134, R76, 1, !P0 ;  /* 0x3f8000004c867808 */ /* 0x000fe20004000000 */
[C---:B------:R-:W-:Y:S01]  /*4000*/  FMUL.FTZ R76, R140.reuse, R104 ;  /* 0x000000688c4c7220 */ /* 0x040fe20000410000 */
[----:B------:R-:W-:Y:S01]  /*4010*/  FSEL R136, R55, 1, !P6 ;  /* 0x3f80000037887808 */ /* 0x000fe20007000000 */
[----:B------:R-:W-:Y:S01]  /*4020*/  FMUL.FTZ R55, R140, R102 ;  /* 0x000000668c377220 */ /* 0x000fe20000410000 */
[----:B------:R-:W-:Y:S01]  /*4030*/  ISETP.GE.U32.AND P5, PT, R53, R24, PT ;  /* 0x000000183500720c */ /* 0x000fe20003fa6070 */
[----:B------:R-:W-:Y:S01]  /*4040*/  MUFU.EX2 R142, R76 ;  /* 0x0000004c008e7308 */ /* 0x000fe20000000800 */
[----:B------:R-:W-:-:S03]  /*4050*/  IADD3 R53, PT, PT, R21, 0xb, RZ ;  /* 0x0000000b15357810 */ /* 0x000fc60007ffe0ff */
[----:B------:R-:W1:Y:S01]  /*4060*/  MUFU.EX2 R146, R77 ;  /* 0x0000004d00927308 */ /* 0x000e620000000800 */
[----:B------:R-:W-:-:S03]  /*4070*/  ISETP.GE.U32.AND P6, PT, R53, R24, PT ;  /* 0x000000183500720c */ /* 0x000fc60003fc6070 */
[----:B------:R-:W-:Y:S01]  /*4080*/  MUFU.EX2 R55, R55 ;  /* 0x0000003700377308 */ /* 0x000fe20000000800 */
[----:B------:R-:W-:-:S04]  /*4090*/  IADD3 R53, PT, PT, R21, 0xc, RZ ;  /* 0x0000000c15357810 */ /* 0x000fc80007ffe0ff */
[----:B------:R-:W-:Y:S01]  /*40a0*/  ISETP.GE.U32.AND P0, PT, R53, R24, PT ;  /* 0x000000183500720c */ /* 0x000fe20003f06070 */
[C---:B------:R-:W-:Y:S01]  /*40b0*/  FMUL.FTZ R53, R140.reuse, R105 ;  /* 0x000000698c357220 */ /* 0x040fe20000410000 */
[----:B------:R-:W-:-:S03]  /*40c0*/  FMUL.FTZ R143, R140, R109 ;  /* 0x0000006d8c8f7220 */ /* 0x000fc60000410000 */
[----:B------:R2:W-:Y:S01]  /*40d0*/  MUFU.EX2 R32, R53 ;  /* 0x0000003500207308 */ /* 0x0005e20000000800 */
[----:B------:R-:W-:Y:S01]  /*40e0*/  FMUL.FTZ R54, R140, R106 ;  /* 0x0000006a8c367220 */ /* 0x000fe20000410000 */
[----:B------:R-:W-:Y:S01]  /*40f0*/  FMUL.FTZ R141, R118, R33 ;  /* 0x00000021768d7220 */ /* 0x000fe20000410000 */
[----:B------:R-:W-:Y:S01]  /*4100*/  IADD3 R33, PT, PT, R21, 0xd, RZ ;  /* 0x0000000d15217810 */ /* 0x000fe20007ffe0ff */
[----:B------:R-:W-:Y:S01]  /*4110*/  FMUL.FTZ R34, R121, R34 ;  /* 0x0000002279227220 */ /* 0x000fe20000410000 */
[----:B--2---:R-:W-:Y:S02]  /*4120*/  FMUL.FTZ R53, R140, R95 ;  /* 0x0000005f8c357220 */ /* 0x004fe40000410000 */
[----:B------:R-:W-:Y:S01]  /*4130*/  FSEL R141, R141, RZ, !P4 ;  /* 0x000000ff8d8d7208 */ /* 0x000fe20006000000 */
[----:B------:R-:W-:Y:S04]  /*4140*/  MUFU.EX2 R143, R143 ;  /* 0x0000008f008f7308 */ /* 0x000fe80000000800 */
[----:B------:R-:W-:Y:S04]  /*4150*/  MUFU.EX2 R54, R54 ;  /* 0x0000003600367308 */ /* 0x000fe80000000800 */
[----:B------:R-:W2:Y:S01]  /*4160*/  MUFU.EX2 R53, R53 ;  /* 0x0000003500357308 */ /* 0x000ea20000000800 */
[----:B------:R-:W-:Y:S01]  /*4170*/  FMUL.FTZ R35, R120, R35 ;  /* 0x0000002378237220 */ /* 0x000fe20000410000 */
[----:B0-----:R-:W-:Y:S01]  /*4180*/  FMUL.FTZ R56, R123, R56 ;  /* 0x000000387b387220 */ /* 0x001fe20000410000 */
[----:B------:R-:W-:Y:S01]  /*4190*/  FMUL.FTZ R58, R125, R58 ;  /* 0x0000003a7d3a7220 */ /* 0x000fe20000410000 */
[----:B------:R-:W-:Y:S01]  /*41a0*/  FMUL.FTZ R52, R111, R52 ;  /* 0x000000346f347220 */ /* 0x000fe20000410000 */
[----:B------:R-:W-:Y:S01]  /*41b0*/  FMUL.FTZ R57, R122, R57 ;  /* 0x000000397a397220 */ /* 0x000fe20000410000 */
[----:B-1----:R-:W-:-:S02]  /*41c0*/  FSEL R146, R146, 1, !P0 ;  /* 0x3f80000092927808 */ /* 0x002fc40004000000 */
[----:B------:R-:W-:Y:S02]  /*41d0*/  FSEL R147, R56, RZ, !P0 ;  /* 0x000000ff38937208 */ /* 0x000fe40004000000 */
[----:B------:R-:W-:-:S04]  /*41e0*/  ISETP.GE.U32.AND P0, PT, R21, R24, PT ;  /* 0x000000181500720c */ /* 0x000fc80003f06070 */
[----:B------:R-:W-:Y:S02]  /*41f0*/  FSEL R148, R52, RZ, !P0 ;  /* 0x000000ff34947208 */ /* 0x000fe40004000000 */
[----:B--2---:R-:W-:Y:S01]  /*4200*/  FSEL R149, R53, 1, !P0 ;  /* 0x3f80000035957808 */ /* 0x004fe20004000000 */
[----:B---3--:R-:W-:Y:S04]  /*4210*/  STS.128 [R25+0x2100], R60 ;  /* 0x0021003c19007388 */ /* 0x008fe80000000c00 */
[----:B----4-:R-:W-:Y:S04]  /*4220*/  STS.128 [R25+0x2300], R68 ;  /* 0x0023004419007388 */ /* 0x010fe80000000c00 */
[----:B-----5:R-:W-:Y:S04]  /*4230*/  STS.128 [R25+0x2500], R64 ;  /* 0x0025004019007388 */ /* 0x020fe80000000c00 */
[----:B------:R0:W-:Y:S01]  /*4240*/  STS.128 [R25+0x2700], R72 ;  /* 0x0027004819007388 */ /* 0x0001e20000000c00 */
[----:B------:R-:W-:-:S03]  /*4250*/  NOP ;  /* 0x0000000000007918 */ /* 0x000fc60000000000 */
[----:B------:R-:W1:Y:S04]  /*4260*/  @P3 LDS.64 R84, [UR10] ;  /* 0x0000000aff543984 */ /* 0x000e680008000a00 */
[----:B------:R2:W3:Y:S04]  /*4270*/  LDS.128 R60, [R27+0x2100] ;  /* 0x002100001b3c7984 */ /* 0x0004e80000000c00 */
[----:B------:R2:W4:Y:S04]  /*4280*/  LDS.128 R64, [R27+0x2110] ;  /* 0x002110001b407984 */ /* 0x0005280000000c00 */
[----:B------:R2:W1:Y:S04]  /*4290*/  LDS.128 R68, [R27+0x2120] ;  /* 0x002120001b447984 */ /* 0x0004680000000c00 */
[----:B------:R2:W1:Y:S01]  /*42a0*/  LDS.128 R76, [R27+0x2130] ;  /* 0x002130001b4c7984 */ /* 0x0004620000000c00 */
[----:B0-----:R-:W-:Y:S01]  /*42b0*/  FSEL R72, R55, 1, !P4 ;  /* 0x3f80000037487808 */ /* 0x001fe20006000000 */
[----:B------:R-:W-:Y:S01]  /*42c0*/  FMUL.FTZ R55, R140, R108 ;  /* 0x0000006c8c377220 */ /* 0x000fe20000410000 */
[----:B------:R-:W-:-:S02]  /*42d0*/  ISETP.GE.U32.AND P4, PT, R33, R24, PT ;  /* 0x000000182100720c */ /* 0x000fc40003f86070 */
[----:B------:R-:W-:-:S03]  /*42e0*/  IADD3 R33, PT, PT, R21, 0xe, RZ ;  /* 0x0000000e15217810 */ /* 0x000fc60007ffe0ff */
[----:B------:R-:W0:Y:S01]  /*42f0*/  MUFU.EX2 R55, R55 ;  /* 0x0000003700377308 */ /* 0x000e220000000800 */
[----:B------:R-:W-:Y:S02]  /*4300*/  FSEL R73, R34, RZ, !P5 ;  /* 0x000000ff22497208 */ /* 0x000fe40006800000 */
[----:B------:R-:W-:Y:S02]  /*4310*/  FSEL R140, R32, 1, !P5 ;  /* 0x3f800000208c7808 */ /* 0x000fe40006800000 */
[----:B------:R-:W-:Y:S02]  /*4320*/  ISETP.GE.U32.AND P5, PT, R33, R24, PT ;  /* 0x000000182100720c */ /* 0x000fe40003fa6070 */
[----:B------:R-:W-:Y:S01]  /*4330*/  IADD3 R33, PT, PT, R21, 0xf, RZ ;  /* 0x0000000f15217810 */ /* 0x000fe20007ffe0ff */
[----:B------:R-:W-:Y:S01]  /*4340*/  FMUL.FTZ R32, R124, R59 ;  /* 0x0000003b7c207220 */ /* 0x000fe20000410000 */
[----:B------:R-:W-:Y:S02]  /*4350*/  FSEL R75, R35, RZ, !P6 ;  /* 0x000000ff234b7208 */ /* 0x000fe40007000000 */
[----:B------:R-:W-:-:S02]  /*4360*/  FSEL R74, R142, 1, !P6 ;  /* 0x3f8000008e4a7808 */ /* 0x000fc40007000000 */
[----:B------:R-:W-:Y:S02]  /*4370*/  ISETP.GE.U32.AND P6, PT, R33, R24, PT ;  /* 0x000000182100720c */ /* 0x000fe40003fc6070 */
[----:B------:R-:W-:Y:S02]  /*4380*/  FSEL R144, R143, 1, !P5 ;  /* 0x3f8000008f907808 */ /* 0x000fe40006800000 */
[----:B------:R-:W-:Y:S02]  /*4390*/  FSEL R59, R58, RZ, !P5 ;  /* 0x000000ff3a3b7208 */ /* 0x000fe40006800000 */
[----:B------:R-:W-:Y:S02]  /*43a0*/  FSEL R145, R54, 1, !P4 ;  /* 0x3f80000036917808 */ /* 0x000fe40006000000 */
[----:B0-----:R-:W-:Y:S02]  /*43b0*/  FSEL R143, R55, 1, !P6 ;  /* 0x3f800000378f7808 */ /* 0x001fe40007000000 */
[----:B------:R-:W-:-:S02]  /*43c0*/  FSEL R142, R57, RZ, !P4 ;  /* 0x000000ff398e7208 */ /* 0x000fc40006000000 */
[----:B------:R-:W-:Y:S01]  /*43d0*/  FSEL R58, R32, RZ, !P6 ;  /* 0x000000ff203a7208 */ /* 0x000fe20007000000 */
[----:B--234-:R-:W-:Y:S06]  /*43e0*/  @P3 BRA `(.L_x_238) ;  /* 0x0000000000543947 */ /* 0x01cfec0003800000 */
[----:B------:R-:W0:Y:S01]  /*43f0*/  LDC.U8 R32, c[0x0][0x3a9] ;  /* 0x0000ea40ff207b82 */ /* 0x000e220000000000 */
[----:B-1----:R-:W-:Y:S01]  /*4400*/  IMAD.MOV.U32 R84, RZ, RZ, 0x3f800000 ;  /* 0x3f800000ff547424 */ /* 0x002fe200078e00ff */
[----:B0-----:R-:W-:-:S04]  /*4410*/  ISETP.NE.AND P0, PT, R32, RZ, P2 ;  /* 0x000000ff2000720c */ /* 0x001fc80001705270 */
[----:B------:R-:W-:-:S13]  /*4420*/  PLOP3.LUT P0, PT, P0, P1, PT, 0x80, 0x8 ;  /* 0x000000000008781c */ /* 0x000fda0000703070 */
[----:B------:R-:W-:Y:S05]  /*4430*/  @!P0 BRA `(.L_x_239) ;  /* 0x00000000002c8947 */ /* 0x000fea0003800000 */
[----:B------:R-:W-:Y:S01]  /*4440*/  SHF.R.S32.HI R32, RZ, 0x1f, R2 ;  /* 0x0000001fff207819 */ /* 0x000fe20000011402 */
[----:B------:R-:W-:-:S04]  /*4450*/  IMAD.WIDE.U32 R34, R2, UR30, RZ ;  /* 0x0000001e02227c25 */ /* 0x000fc8000f8e00ff */
[----:B------:R-:W-:Y:S01]  /*4460*/  IMAD R33, R32, UR30, RZ ;  /* 0x0000001e20217c24 */ /* 0x000fe2000f8e02ff */
[----:B------:R-:W-:-:S03]  /*4470*/  LEA R32, P0, R34, R8, 0x2 ;  /* 0x0000000822207211 */ /* 0x000fc600078010ff */
[----:B------:R-:W-:Y:S01]  /*4480*/  IMAD R33, R2, UR31, R33 ;  /* 0x0000001f02217c24 */ /* 0x000fe2000f8e0221 */
[----:B------:R-:W-:-:S04]  /*4490*/  IADD3 R32, P3, PT, R32, UR5, RZ ;  /* 0x0000000520207c10 */ /* 0x000fc8000ff7e0ff */
[----:B------:R-:W-:-:S04]  /*44a0*/  IADD3 R33, PT, PT, R35, R33, RZ ;  /* 0x0000002123217210 */ /* 0x000fc80007ffe0ff */
[----:B------:R-:W-:-:S04]  /*44b0*/  LEA.HI.X R34, R34, R9, R33, 0x2, P0 ;  /* 0x0000000922227211 */ /* 0x000fc800000f1421 */
[----:B------:R-:W-:-:S05]  /*44c0*/  IADD3.X R33, PT, PT, R34, UR8, RZ, P3, !PT ;  /* 0x0000000822217c10 */ /* 0x000fca0009ffe4ff */
[----:B------:R0:W5:Y:S01]  /*44d0*/  LDG.E R85, desc[UR18][R32.64] ;  /* 0x0000001220557981 */ /* 0x000162000c1e1900 */
[----:B------:R-:W-:Y:S05]  /*44e0*/  BRA `(.L_x_238) ;  /* 0x0000000000147947 */ /* 0x000fea0003800000 */
.L_x_239:
[----:B------:R-:W-:Y:S01]  /*44f0*/  HFMA2 R85, -RZ, RZ, 0, 0 ;  /* 0x00000000ff557431 */ /* 0x000fe200000001ff */
[----:B------:R-:W-:Y:S06]  /*4500*/  @!P2 BRA `(.L_x_238) ;  /* 0x00000000000ca947 */ /* 0x000fec0003800000 */
[----:B------:R-:W-:-:S04]  /*4510*/  IADD3 R32, P0, PT, R8, UR5, RZ ;  /* 0x0000000508207c10 */ /* 0x000fc8000ff1e0ff */
[----:B------:R-:W-:-:S05]  /*4520*/  IADD3.X R33, PT, PT, R9, UR8, RZ, P0, !PT ;  /* 0x0000000809217c10 */ /* 0x000fca00087fe4ff */
[----:B------:R2:W5:Y:S04]  /*4530*/  LDG.E R85, desc[UR18][R32.64] ;  /* 0x0000001220557981 */ /* 0x000568000c1e1900 */
.L_x_238:
[-C--:B0-2---:R-:W-:Y:S01]  /*4540*/  FFMA.FTZ R32, R148, R90.reuse, R91 ;  /* 0x0000005a94207223 */ /* 0x085fe2000001005b */
[----:B------:R-:W-:Y:S01]  /*4550*/  FMUL.FTZ R33, R149, R90 ;  /* 0x0000005a95217220 */ /* 0x000fe20000410000 */
[----:B------:R-:W-:Y:S01]  /*4560*/  ISETP.GE.AND P0, PT, R26, 0x1, PT ;  /* 0x000000011a00780c */ /* 0x000fe20003f06270 */
[----:B------:R-:W0:Y:S01]  /*4570*/  S2UR UR16, SR_CgaCtaId ;  /* 0x00000000001079c3 */ /* 0x000e220000008800 */
[C---:B------:R-:W-:Y:S01]  /*4580*/  FFMA.FTZ R32, R88.reuse, R32, R89 ;  /* 0x0000002058207223 */ /* 0x040fe20000010059 */
[----:B------:R-:W-:Y:S01]  /*4590*/  FMUL.FTZ R33, R88, R33 ;  /* 0x0000002158217220 */ /* 0x000fe20000410000 */
[----:B------:R-:W-:Y:S01]  /*45a0*/  UMOV UR15, 0x400 ;  /* 0x00000400000f7882 */ /* 0x000fe20000000000 */
[----:B------:R-:W-:Y:S01]  /*45b0*/  ISETP.NE.AND P3, PT, R22, 0x1, PT ;  /* 0x000000011600780c */ /* 0x000fe20003f65270 */
[C---:B------:R-:W-:Y:S01]  /*45c0*/  FFMA.FTZ R32, R128.reuse, R32, R129 ;  /* 0x0000002080207223 */ /* 0x040fe20000010081 */
[----:B------:R-:W-:Y:S01]  /*45d0*/  FMUL.FTZ R33, R128, R33 ;  /* 0x0000002180217220 */ /* 0x000fe20000410000 */
[----:B------:R-:W-:Y:S01]  /*45e0*/  ISETP.NE.AND P4, PT, R22, 0x2, PT ;  /* 0x000000021600780c */ /* 0x000fe20003f85270 */
[----:B------:R-:W-:Y:S01]  /*45f0*/  BSSY.RECONVERGENT B0, `(.L_x_240) ;  /* 0x000005d000007945 */ /* 0x000fe20003800200 */
        /* <DEDUP_REMOVED lines=17> */
[----:B------:R-:W-:-:S04]  /*4710*/  FFMA.FTZ R32, R146, R32, R147 ;  /* 0x0000002092207223 */ /* 0x000fc80000010093 */
[----:B------:R-:W-:-:S04]  /*4720*/  FFMA.FTZ R32, R145, R32, R142 ;  /* 0x0000002091207223 */ /* 0x000fc8000001008e */
[----:B------:R-:W-:-:S04]  /*4730*/  FFMA.FTZ R32, R144, R32, R59 ;  /* 0x0000002090207223 */ /* 0x000fc8000001003b */
[----:B------:R-:W-:Y:S01]  /*4740*/  FFMA.FTZ R34, R143, R32, R58 ;  /* 0x000000208f227223 */ /* 0x000fe2000001003a */
[----:B------:R-:W-:-:S04]  /*4750*/  FMUL.FTZ R32, R146, R33 ;  /* 0x0000002192207220 */ /* 0x000fc80000410000 */
[----:B------:R-:W0:Y:S01]  /*4760*/  SHFL.UP PT, R35, R34, 0x1, RZ ;  /* 0x0420000022237989 */ /* 0x000e2200000e00ff */
[----:B------:R-:W-:-:S04]  /*4770*/  FMUL.FTZ R33, R145, R32 ;  /* 0x0000002091217220 */ /* 0x000fc80000410000 */
[----:B------:R-:W-:-:S04]  /*4780*/  FMUL.FTZ R32, R144, R33 ;  /* 0x0000002190207220 */ /* 0x000fc80000410000 */
[----:B------:R-:W-:-:S05]  /*4790*/  FMUL.FTZ R151, R143, R32 ;  /* 0x000000208f977220 */ /* 0x000fca0000410000 */
[----:B------:R-:W2:Y:S01]  /*47a0*/  SHFL.UP PT, R32, R151, 0x1, RZ ;  /* 0x0420000097207989 */ /* 0x000ea200000e00ff */
[----:B0-----:R-:W-:-:S05]  /*47b0*/  FFMA.FTZ R35, R151, R35, R34 ;  /* 0x0000002397237223 */ /* 0x001fca0000010022 */
[----:B------:R-:W-:-:S05]  /*47c0*/  FSEL R52, R34, R35, !P0 ;  /* 0x0000002322347208 */ /* 0x000fca0004000000 */
[----:B------:R-:W0:Y:S01]  /*47d0*/  SHFL.UP PT, R33, R52, 0x2, RZ ;  /* 0x0440000034217989 */ /* 0x000e2200000e00ff */
[----:B--2---:R-:W-:Y:S01]  /*47e0*/  @P0 FMUL.FTZ R151, R151, R32 ;  /* 0x0000002097970220 */ /* 0x004fe20000410000 */
[----:B------:R-:W-:-:S04]  /*47f0*/  ISETP.GE.AND P0, PT, R26, 0x2, PT ;  /* 0x000000021a00780c */ /* 0x000fc80003f06270 */
[----:B------:R-:W2:Y:S01]  /*4800*/  SHFL.UP PT, R32, R151, 0x2, RZ ;  /* 0x0440000097207989 */ /* 0x000ea200000e00ff */
[----:B0-----:R-:W-:-:S05]  /*4810*/  FFMA.FTZ R33, R151, R33, R52 ;  /* 0x0000002197217223 */ /* 0x001fca0000010034 */
[----:B------:R-:W-:-:S03]  /*4820*/  FSEL R34, R52, R33, !P0 ;  /* 0x0000002134227208 */ /* 0x000fc60004000000 */
[----:B--2---:R-:W-:Y:S02]  /*4830*/  @P0 FMUL.FTZ R151, R151, R32 ;  /* 0x0000002097970220 */ /* 0x004fe40000410000 */
[----:B------:R-:W0:Y:S01]  /*4840*/  SHFL.UP PT, R33, R34, 0x4, RZ ;  /* 0x0480000022217989 */ /* 0x000e2200000e00ff */
[----:B------:R-:W-:-:S03]  /*4850*/  ISETP.GE.AND P0, PT, R26, 0x4, PT ;  /* 0x000000041a00780c */ /* 0x000fc60003f06270 */
[----:B------:R-:W2:Y:S01]  /*4860*/  SHFL.UP PT, R32, R151, 0x4, RZ ;  /* 0x0480000097207989 */ /* 0x000ea200000e00ff */
[----:B0-----:R-:W-:-:S09]  /*4870*/  FFMA.FTZ R33, R151, R33, R34 ;  /* 0x0000002197217223 */ /* 0x001fd20000010022 */
[----:B--2---:R-:W-:Y:S01]  /*4880*/  @P0 FMUL.FTZ R151, R151, R32 ;  /* 0x0000002097970220 */ /* 0x004fe20000410000 */
        /* <DEDUP_REMOVED lines=9> */
[----:B------:R-:W2:Y:S10]  /*4920*/  SHFL.UP PT, R57, R150, 0x10, RZ ;  /* 0x0600000096397989 */ /* 0x000eb400000e00ff */
[----:B------:R-:W-:Y:S01]  /*4930*/  @!P0 LEA R152, R22, UR15, 0x3 ;  /* 0x0000000f16988c11 */ /* 0x000fe2000f8e18ff */
[C---:B0-----:R-:W-:Y:S01]  /*4940*/  FMUL.FTZ R56, R151.reuse, R56 ;  /* 0x0000003897387220 */ /* 0x041fe20000410000 */
[----:B--2---:R-:W-:-:S05]  /*4950*/  FFMA.FTZ R57, R151, R57, R150 ;  /* 0x0000003997397223 */ /* 0x004fca0000010096 */
[----:B------:R-:W-:Y:S01]  /*4960*/  @!P0 STS.64 [R152+0x4200], R56 ;  /* 0x0042003898008388 */ /* 0x000fe20000000a00 */
[----:B------:R-:W-:Y:S01]  /*4970*/  BAR.SYNC.DEFER_BLOCKING 0x0 ;  /* 0x0000000000007b1d */ /* 0x000fe20000010000 */
[----:B------:R-:W-:-:S04]  /*4980*/  ISETP.GE.AND P0, PT, R26, 0x10, PT ;  /* 0x000000101a00780c */ /* 0x000fc80003f06270 */
[----:B------:R-:W-:Y:S02]  /*4990*/  FSEL R151, R151, R56, !P0 ;  /* 0x0000003897977208 */ /* 0x000fe40004000000 */
[----:B------:R-:W-:Y:S02]  /*49a0*/  FSEL R150, R150, R57, !P0 ;  /* 0x0000003996967208 */ /* 0x000fe40004000000 */
[----:B------:R-:W-:Y:S02]  /*49b0*/  ISETP.GE.U32.AND P0, PT, R16, 0x20, PT ;  /* 0x000000201000780c */ /* 0x000fe40003f06070 */
[----:B------:R-:W-:Y:S04]  /*49c0*/  SHFL.UP PT, R151, R151, 0x1, RZ ;  /* 0x0420000097977989 */ /* 0x000fe800000e00ff */
[----:B------:R-:W-:Y:S04]  /*49d0*/  SHFL.UP PT, R150, R150, 0x1, RZ ;  /* 0x0420000096967989 */ /* 0x000fe800000e00ff */
[----:B------:R-:W0:Y:S04]  /*49e0*/  LDS.128 R32, [UR15+0x4200] ;  /* 0x0042000fff207984 */ /* 0x000e280008000c00 */
[----:B------:R-:W2:Y:S01]  /*49f0*/  LDS.128 R52, [UR15+0x4210] ;  /* 0x0042100fff347984 */ /* 0x000ea20008000c00 */
[C---:B0-----:R-:W-:Y:S01]  /*4a00*/  FSEL R29, R32.reuse, R29, !P3 ;  /* 0x0000001d201d7208 */ /* 0x041fe20005800000 */
[-C--:B------:R-:W-:Y:S01]  /*4a10*/  FMUL.FTZ R32, R32, R34.reuse ;  /* 0x0000002220207220 */ /* 0x080fe20000410000 */
[C---:B------:R-:W-:Y:S01]  /*4a20*/  FFMA.FTZ R34, R33.reuse, R34, R35 ;  /* 0x0000002221227223 */ /* 0x040fe20000010023 */
[----:B------:R-:W-:-:S02]  /*4a30*/  FSEL R28, R33, R28, !P3 ;  /* 0x0000001c211c7208 */ /* 0x000fc40005800000 */
[----:B------:R-:W-:Y:S01]  /*4a40*/  ISETP.NE.AND P3, PT, R22, 0x3, PT ;  /* 0x000000031600780c */ /* 0x000fe20003f65270 */
[-C--:B--2---:R-:W-:Y:S01]  /*4a50*/  FFMA.FTZ R53, R34, R52.reuse, R53 ;  /* 0x0000003422357223 */ /* 0x084fe20000010035 */
[C---:B------:R-:W-:Y:S01]  /*4a60*/  FSEL R29, R32.reuse, R29, !P4 ;  /* 0x0000001d201d7208 */ /* 0x040fe20006000000 */
[----:B------:R-:W-:Y:S01]  /*4a70*/  FMUL.FTZ R32, R32, R52 ;  /* 0x0000003420207220 */ /* 0x000fe20000410000 */
[----:B------:R-:W-:Y:S01]  /*4a80*/  FSEL R28, R34, R28, !P4 ;  /* 0x0000001c221c7208 */ /* 0x000fe20006000000 */
[----:B------:R-:W-:Y:S01]  /*4a90*/  FFMA.FTZ R55, R54, R53, R55 ;  /* 0x0000003536377223 */ /* 0x000fe20000010037 */
[----:B------:R-:W-:Y:S01]  /*4aa0*/  ISETP.NE.AND P4, PT, R16, RZ, PT ;  /* 0x000000ff1000720c */ /* 0x000fe20003f85270 */
[----:B------:R-:W-:Y:S01]  /*4ab0*/  FMUL.FTZ R54, R54, R32 ;  /* 0x0000002036367220 */ /* 0x000fe20000410000 */
[----:B------:R-:W-:Y:S02]  /*4ac0*/  FSEL R28, R53, R28, !P3 ;  /* 0x0000001c351c7208 */ /* 0x000fe40005800000 */
[----:B------:R-:W-:-:S02]  /*4ad0*/  FSEL R29, R32, R29, !P3 ;  /* 0x0000001d201d7208 */ /* 0x000fc40005800000 */
[----:B------:R-:W-:Y:S01]  /*4ae0*/  @P0 ISETP.NE.AND P3, PT, R26, RZ, PT ;  /* 0x000000ff1a00020c */ /* 0x000fe20003f65270 */
[C---:B------:R-:W-:Y:S01]  /*4af0*/  @P0 FFMA.FTZ R33, R151.reuse, R28, R150 ;  /* 0x0000001c97210223 */ /* 0x040fe20000010096 */
[----:B-1----:R-:W-:Y:S01]  /*4b00*/  @P0 MOV R32, R84 ;  /* 0x0000005400200202 */ /* 0x002fe20000000f00 */
[----:B------:R-:W-:-:S03]  /*4b10*/  @P0 FMUL.FTZ R34, R151, R29 ;  /* 0x0000001d97220220 */ /* 0x000fc60000410000 */
[----:B------:R-:W-:Y:S02]  /*4b20*/  @P0 FSEL R150, R28, R33, !P3 ;  /* 0x000000211c960208 */ /* 0x000fe40005800000 */
[----:B------:R-:W-:Y:S02]  /*4b30*/  @P0 FSEL R151, R29, R34, !P3 ;  /* 0x000000221d970208 */ /* 0x000fe40005800000 */
[----:B-----5:R-:W-:Y:S01]  /*4b40*/  @P0 MOV R33, R85 ;  /* 0x0000005500210202 */ /* 0x020fe20000000f00 */
[----:B------:R-:W-:Y:S06]  /*4b50*/  @P0 BRA `(.L_x_241) ;  /* 0x0000000000180947 */ /* 0x000fec0003800000 */
[----:B------:R-:W-:Y:S01]  /*4b60*/  ISETP.NE.AND P0, PT, R26, RZ, PT ;  /* 0x000000ff1a00720c */ /* 0x000fe20003f05270 */
[C---:B------:R-:W-:Y:S01]  /*4b70*/  FMUL.FTZ R32, R54.reuse, R84 ;  /* 0x0000005436207220 */ /* 0x040fe20000410000 */
[----:B------:R-:W-:-:S11]  /*4b80*/  FFMA.FTZ R33, R54, R85, R55 ;  /* 0x0000005536217223 */ /* 0x000fd60000010037 */
[----:B------:R0:W-:Y:S01]  /*4b90*/  @!P0 STS.64 [UR15+0x4228], R84 ;  /* 0x00422854ff008988 */ /* 0x0001e20008000a0f */
[----:B------:R-:W-:Y:S02]  /*4ba0*/  @!P0 MOV R151, R84 ;  /* 0x0000005400978202 */ /* 0x000fe40000000f00 */
[----:B------:R-:W-:-:S07]  /*4bb0*/  @!P0 MOV R150, R85 ;  /* 0x0000005500968202 */ /* 0x000fce0000000f00 */
.L_x_241:
[----:B------:R-:W-:Y:S05]  /*4bc0*/  BSYNC.RECONVERGENT B0 ;  /* 0x0000000000007941 */ /* 0x000fea0003800200 */
.L_x_240:
        /* <DEDUP_REMOVED lines=22> */
[----:B------:R-:W1:Y:S01]  /*4d30*/  LDC.U8 R34, c[0x0][0x3a9] ;  /* 0x0000ea40ff227b82 */ /* 0x000e620000000000 */
[----:B------:R2:W-:Y:S01]  /*4d40*/  STS.64 [UR10], R32 ;  /* 0x00000020ff007988 */ /* 0x0005e20008000a0a */
[----:B-1----:R-:W-:-:S13]  /*4d50*/  ISETP.EQ.OR P0, PT, R34, RZ, !P1 ;  /* 0x000000ff2200720c */ /* 0x002fda0004f02670 */
[----:B--2---:R-:W-:Y:S05]  /*4d60*/  @P0 BRA `(.L_x_244) ;  /* 0x0000000000b80947 */ /* 0x004fea0003800000 */
[----:B------:R-:W-:-:S04]  /*4d70*/  IADD3 R32, PT, PT, R14, -0x1, RZ ;  /* 0xffffffff0e207810 */ /* 0x000fc80007ffe0ff */
[----:B------:R-:W-:-:S13]  /*4d80*/  ISETP.NE.AND P0, PT, R32, UR4, PT ;  /* 0x0000000420007c0c */ /* 0x000fda000bf05270 */
[----:B------:R-:W-:Y:S05]  /*4d90*/  @P0 BRA `(.L_x_245) ;  /* 0x0000000000100947 */ /* 0x000fea0003800000 */
[----:B------:R-:W2:Y:S02]  /*4da0*/  LDG.E R35, desc[UR18][R80.64] ;  /* 0x0000001250237981 */ /* 0x000ea4000c1e1900 */
[----:B--2---:R-:W-:-:S05]  /*4db0*/  IMAD.WIDE R34, R35, 0x4, R30 ;  /* 0x0000000423227825 */ /* 0x004fca00078e021e */
[----:B------:R2:W5:Y:S01]  /*4dc0*/  LDG.E R32, desc[UR18][R34.64] ;  /* 0x0000001222207981 */ /* 0x000562000c1e1900 */
[----:B------:R-:W-:Y:S05]  /*4dd0*/  BRA `(.L_x_246) ;  /* 0x0000000000747947 */ /* 0x000fea0003800000 */
.L_x_245:
[-C--:B------:R-:W-:Y:S02]  /*4de0*/  IABS R57, R12.reuse ;  /* 0x0000000c00397213 */ /* 0x080fe40000000000 */
[----:B------:R-:W-:Y:S02]  /*4df0*/  IADD3 R53, PT, PT, R15, -0x1, R24 ;  /* 0xffffffff0f357810 */ /* 0x000fe40007ffe018 */
[----:B------:R-:W1:Y:S01]  /*4e00*/  I2F.RP R32, R57 ;  /* 0x0000003900207306 */ /* 0x000e620000209400 */
[----:B------:R-:W-:-:S04]  /*4e10*/  IABS R54, R12 ;  /* 0x0000000c00367213 */ /* 0x000fc80000000000 */
[----:B------:R-:W-:-:S03]  /*4e20*/  IADD3 R54, PT, PT, RZ, -R54, RZ ;  /* 0x80000036ff367210 */ /* 0x000fc60007ffe0ff */
[----:B-1----:R-:W1:Y:S02]  /*4e30*/  MUFU.RCP R32, R32 ;  /* 0x0000002000207308 */ /* 0x002e640000001000 */
[----:B-1----:R-:W-:-:S06]  /*4e40*/  IADD3 R34, PT, PT, R32, 0xffffffe, RZ ;  /* 0x0ffffffe20227810 */ /* 0x002fcc0007ffe0ff */
[----:B------:R1:W2:Y:S02]  /*4e50*/  F2I.FTZ.U32.TRUNC.NTZ R35, R34 ;  /* 0x0000002200237305 */ /* 0x0002a4000021f000 */
[----:B-1----:R-:W-:Y:S01]  /*4e60*/  HFMA2 R34, -RZ, RZ, 0, 0 ;  /* 0x00000000ff227431 */ /* 0x002fe200000001ff */
[----:B--2---:R-:W-:-:S05]  /*4e70*/  IADD3 R52, PT, PT, RZ, -R35, RZ ;  /* 0x80000023ff347210 */ /* 0x004fca0007ffe0ff */
[----:B------:R-:W-:Y:S01]  /*4e80*/  IMAD R75, R52, R57, RZ ;  /* 0x00000039344b7224 */ /* 0x000fe200078e02ff */
[----:B------:R-:W-:Y:S02]  /*4e90*/  IABS R52, R53 ;  /* 0x0000003500347213 */ /* 0x000fe40000000000 */
[----:B------:R-:W-:Y:S01]  /*4ea0*/  LOP3.LUT R53, R53, R12, RZ, 0x3c, !PT ;  /* 0x0000000c35357212 */ /* 0x000fe200078e3cff */
[----:B------:R-:W-:Y:S01]  /*4eb0*/  IMAD.HI.U32 R32, R35, R75, R34 ;  /* 0x0000004b23207227 */ /* 0x000fe200078e0022 */
[----:B------:R-:W-:Y:S02]  /*4ec0*/  MOV R35, R52 ;  /* 0x0000003400237202 */ /* 0x000fe40000000f00 */
[----:B------:R-:W-:Y:S01]  /*4ed0*/  ISETP.GE.AND P4, PT, R53, RZ, PT ;  /* 0x000000ff3500720c */ /* 0x000fe20003f86270 */
[----:B------:R-:W-:Y:S02]  /*4ee0*/  IMAD.MOV.U32 R34, RZ, RZ, R54 ;  /* 0x000000ffff227224 */ /* 0x000fe400078e0036 */
        /* <DEDUP_REMOVED lines=8> */
[----:B------:R-:W-:Y:S02]  /*4f70*/  @!P4 IADD3 R32, PT, PT, -R32, RZ, RZ ;  /* 0x000000ff2020c210 */ /* 0x000fe40007ffe1ff */
[----:B------:R-:W-:-:S05]  /*4f80*/  @!P3 LOP3.LUT R32, RZ, R12, RZ, 0x33, !PT ;  /* 0x0000000cff20b212 */ /* 0x000fca00078e33ff */
[----:B------:R-:W-:-:S05]  /*4f90*/  IMAD.WIDE R34, R32, 0x4, R30 ;  /* 0x0000000420227825 */ /* 0x000fca00078e021e */
[----:B------:R1:W5:Y:S02]  /*4fa0*/  LDG.E R32, desc[UR18][R34.64] ;  /* 0x0000001222207981 */ /* 0x000364000c1e1900 */
.L_x_246:
[----:B-12---:R-:W1:Y:S01]  /*4fb0*/  LDC.64 R34, c[0x0][0x450] ;  /* 0x00011400ff227b82 */ /* 0x006e620000000a00 */
[----:B-----5:R-:W-:-:S05]  /*4fc0*/  SHF.R.S32.HI R53, RZ, 0x1f, R32 ;  /* 0x0000001fff357819 */ /* 0x020fca0000011420 */
[-C--:B-1----:R-:W-:Y:S02]  /*4fd0*/  IMAD R54, R53, R34.reuse, RZ ;  /* 0x0000002235367224 */ /* 0x082fe400078e02ff */
[----:B------:R-:W-:-:S04]  /*4fe0*/  IMAD.WIDE.U32 R52, R32, R34, UR6 ;  /* 0x0000000620347e25 */ /* 0x000fc8000f8e0022 */
[----:B------:R-:W-:Y:S01]  /*4ff0*/  IMAD R35, R32, R35, R54 ;  /* 0x0000002320237224 */ /* 0x000fe200078e0236 */
[----:B------:R-:W-:-:S04]  /*5000*/  LEA R34, P0, R52, R8, 0x2 ;  /* 0x0000000834227211 */ /* 0x000fc800078010ff */
[----:B------:R-:W-:-:S04]  /*5010*/  IADD3 R32, PT, PT, R53, R35, RZ ;  /* 0x0000002335207210 */ /* 0x000fc80007ffe0ff */
[----:B------:R-:W-:-:S05]  /*5020*/  LEA.HI.X R35, R52, R9, R32, 0x2, P0 ;  /* 0x0000000934237211 */ /* 0x000fca00000f1420 */
[----:B------:R1:W-:Y:S01]  /*5030*/  STG.E desc[UR18][R34.64], R33 ;  /* 0x0000002122007986 */ /* 0x0003e2000c101912 */
[----:B------:R-:W-:Y:S05]  /*5040*/  BRA `(.L_x_243) ;  /* 0x0000000000187947 */ /* 0x000fea0003800000 */
.L_x_244:
[----:B------:R-:W-:-:S04]  /*5050*/  IADD3 R32, PT, PT, R14, -0x1, RZ ;  /* 0xffffffff0e207810 */ /* 0x000fc80007ffe0ff */
[----:B------:R-:W-:-:S04]  /*5060*/  ISETP.NE.AND P0, PT, R32, UR4, PT ;  /* 0x0000000420007c0c */ /* 0x000fc8000bf05270 */
[----:B------:R-:W-:-:S13]  /*5070*/  ISETP.NE.OR P0, PT, R34, RZ, P0 ;  /* 0x000000ff2200720c */ /* 0x000fda0000705670 */
[----:B------:R-:W-:-:S04]  /*5080*/  @!P0 IADD3 R34, P3, PT, R8, UR5, RZ ;  /* 0x0000000508228c10 */ /* 0x000fc8000ff7e0ff */
[----:B------:R-:W-:-:S05]  /*5090*/  @!P0 IADD3.X R35, PT, PT, R9, UR8, RZ, P3, !PT ;  /* 0x0000000809238c10 */ /* 0x000fca0009ffe4ff */
[----:B------:R2:W-:Y:S04]  /*50a0*/  @!P0 STG.E desc[UR18][R34.64], R33 ;  /* 0x0000002122008986 */ /* 0x0005e8000c101912 */
.L_x_243:
[----:B------:R-:W-:Y:S05]  /*50b0*/  BSYNC.RECONVERGENT B0 ;  /* 0x0000000000007941 */ /* 0x000fea0003800200 */
.L_x_242:
[----:B------:R-:W-:Y:S01]  /*50c0*/  ULEA UR17, UP0, UR22, UR17, 0x2 ;  /* 0x0000001116117291 */ /* 0x000fe2000f8010ff */
[----:B-12---:R-:W-:Y:S01]  /*50d0*/  MOV R33, UR24 ;  /* 0x0000001800217c02 */ /* 0x006fe20008000f00 */
[----:B------:R-:W-:Y:S01]  /*50e0*/  UIADD3 UR9, UPT, UPT, UR9, 0x1, URZ ;  /* 0x0000000109097890 */ /* 0x000fe2000fffe0ff */
[----:B------:R-:W-:Y:S01]  /*50f0*/  MOV R35, UR28 ;  /* 0x0000001c00237c02 */ /* 0x000fe20008000f00 */
[----:B------:R-:W-:Y:S01]  /*5100*/  UIADD3.X UR20, UPT, UPT, UR20, UR14, URZ, UP0, !UPT ;  /* 0x0000000e14147290 */ /* 0x000fe200087fe4ff */
[----:B------:R-:W-:Y:S01]  /*5110*/  LEA R126, P0, R33, R126, 0x2 ;  /* 0x0000007e217e7211 */ /* 0x000fe200078010ff */
[----:B------:R-:W-:Y:S01]  /*5120*/  UISETP.NE.AND UP0, UPT, UR9, URZ, UPT ;  /* 0x000000ff0900728c */ /* 0x000fe2000bf05270 */
[----:B------:R-:W-:Y:S01]  /*5130*/  LEA R54, P3, R35, R86, 0x2 ;  /* 0x0000005623367211 */ /* 0x000fe200078610ff */
[----:B------:R-:W-:Y:S01]  /*5140*/  FFMA.FTZ R48, R60, R55, R48 ;  /* 0x000000373c307223 */ /* 0x000fe20000010030 */
[----:B------:R-:W-:Y:S01]  /*5150*/  UIADD3 UR6, UP1, UPT, UR6, UR32, URZ ;  /* 0x0000002006067290 */ /* 0x000fe2000ff3e0ff */
[----:B------:R-:W-:Y:S01]  /*5160*/  FFMA.FTZ R49, R61, R90, R49 ;  /* 0x0000005a3d317223 */ /* 0x000fe20000010031 */
        /* <DEDUP_REMOVED lines=21> */
.L_x_237:
[----:B------:R-:W-:Y:S01]  /*52c0*/  BAR.SYNC.DEFER_BLOCKING 0x0 ;  /* 0x0000000000007b1d */ /* 0x000fe20000010000 */
[-C--:B------:R-:W-:Y:S01]  /*52d0*/  MOV R26, R20.reuse ;  /* 0x00000014001a7202 */ /* 0x080fe20000000f00 */
[----:B------:R-:W-:Y:S01]  /*52e0*/  UIADD3 UR4, UPT, UPT, UR4, 0x1, URZ ;  /* 0x0000000104047890 */ /* 0x000fe2000fffe0ff */
[C---:B------:R-:W-:Y:S01]  /*52f0*/  IADD3 R15, PT, PT, R24.reuse, R15, RZ ;  /* 0x0000000f180f7210 */ /* 0x040fe20007ffe0ff */
[C---:B------:R-:W-:Y:S01]  /*5300*/  IMAD.WIDE.U32 R82, R24.reuse, 0x4, R82 ;  /* 0x0000000418527825 */ /* 0x040fe200078e0052 */
[C---:B------:R-:W-:Y:S01]  /*5310*/  IADD3 R20, PT, PT, R24.reuse, R20, RZ ;  /* 0x0000001418147210 */ /* 0x040fe20007ffe0ff */
[----:B------:R-:W1:Y:S02]  /*5320*/  LDCU.128 UR8, c[0x0][0x430] ;  /* 0x00008600ff0877ac */ /* 0x000e640008000c00 */
[----:B------:R-:W2:Y:S01]  /*5330*/  LDC.64 R64, c[0x0][0x4a8] ;  /* 0x00012a00ff407b82 */ /* 0x000ea20000000a00 */
[----:B------:R-:W-:-:S04]  /*5340*/  IMAD.WIDE.U32 R92, R24, 0x4, R92 ;  /* 0x00000004185c7825 */ /* 0x000fc800078e005c */
[----:B------:R-:W-:-:S04]  /*5350*/  IMAD.WIDE.U32 R4, R24, 0x4, R4 ;  /* 0x0000000418047825 */ /* 0x000fc800078e0004 */
[----:B------:R-:W-:Y:S01]  /*5360*/  IMAD.WIDE.U32 R6, R24, 0x4, R6 ;  /* 0x0000000418067825 */ /* 0x000fe200078e0006 */
[----:B------:R-:W-:Y:S04]  /*5370*/  STS.128 [R27], R48 ;  /* 0x000000301b007388 */ /* 0x000fe80000000c00 */
[----:B------:R-:W-:Y:S04]  /*5380*/  STS.128 [R27+0x10], R44 ;  /* 0x0000102c1b007388 */ /* 0x000fe80000000c00 */
[----:B------:R-:W-:Y:S04]  /*5390*/  STS.128 [R27+0x20], R40 ;  /* 0x000020281b007388 */ /* 0x000fe80000000c00 */
[----:B------:R3:W-:Y:S01]  /*53a0*/  STS.128 [R27+0x30], R36 ;  /* 0x000030241b007388 */ /* 0x0007e20000000c00 */
[----:B------:R-:W-:-:S03]  /*53b0*/  NOP ;  /* 0x0000000000007918 */ /* 0x000fc60000000000 */
[----:B------:R-:W4:Y:S04]  /*53c0*/  LDS.128 R56, [R25] ;  /* 0x0000000019387984 */ /* 0x000f280000000c00 */
[----:B------:R-:W5:Y:S04]  /*53d0*/  LDS.128 R52, [R25+0x200] ;  /* 0x0002000019347984 */ /* 0x000f680000000c00 */
[----:B------:R-:W0:Y:S01]  /*53e0*/  LDS.128 R32, [R25+0x400] ;  /* 0x0004000019207984 */ /* 0x000e220000000c00 */
[----:B---3--:R-:W-:-:S03]  /*53f0*/  HFMA2 R27, -RZ, RZ, 0, 0 ;  /* 0x00000000ff1b7431 */ /* 0x008fc600000001ff */
[----:B------:R-:W3:Y:S01]  /*5400*/  LDS.128 R60, [R25+0x600] ;  /* 0x00060000193c7984 */ /* 0x000ee20000000c00 */
[----:B-1----:R-:W-:-:S04]  /*5410*/  IMAD.WIDE.U32 R44, R0, UR8, R26 ;  /* 0x00000008002c7c25 */ /* 0x002fc8000f8e001a */
[----:B------:R-:W-:Y:S02]  /*5420*/  IMAD R45, R0, UR9, R45 ;  /* 0x00000009002d7c24 */ /* 0x000fe4000f8e022d */
[----:B------:R-:W-:-:S04]  /*5430*/  IMAD.WIDE.U32 R26, R3, UR10, R44 ;  /* 0x0000000a031a7c25 */ /* 0x000fc8000f8e002c */
[----:B------:R-:W-:Y:S01]  /*5440*/  IMAD R27, R3, UR11, R27 ;  /* 0x0000000b031b7c24 */ /* 0x000fe2000f8e021b */
[----:B--2---:R-:W-:-:S04]  /*5450*/  LEA R36, P0, R26, R64, 0x2 ;  /* 0x000000401a247211 */ /* 0x004fc800078010ff */
[----:B------:R-:W-:Y:S02]  /*5460*/  LEA.HI.X R37, R26, R65, R27, 0x2, P0 ;  /* 0x000000411a257211 */ /* 0x000fe400000f141b */
[----:B------:R-:W-:Y:S01]  /*5470*/  ISETP.NE.AND P0, PT, R14, UR4, PT ;  /* 0x000000040e007c0c */ /* 0x000fe2000bf05270 */
[----:B------:R-:W-:-:S05]  /*5480*/  IMAD.WIDE.U32 R26, R23, 0x10, R36 ;  /* 0x00000010171a7825 */ /* 0x000fca00078e0024 */
[----:B----4-:R1:W-:Y:S04]  /*5490*/  STG.E.128 desc[UR18][R26.64], R56 ;  /* 0x000000381a007986 */ /* 0x0103e8000c101d12 */
[----:B-----5:R1:W-:Y:S04]  /*54a0*/  STG.E.128 desc[UR18][R26.64+0x200], R52 ;  /* 0x000200341a007986 */ /* 0x0203e8000c101d12 */
[----:B0-----:R1:W-:Y:S04]  /*54b0*/  STG.E.128 desc[UR18][R26.64+0x400], R32 ;  /* 0x000400201a007986 */ /* 0x0013e8000c101d12 */
[----:B---3--:R1:W-:Y:S01]  /*54c0*/  STG.E.128 desc[UR18][R26.64+0x600], R60 ;  /* 0x0006003c1a007986 */ /* 0x0083e2000c101d12 */
[----:B------:R-:W-:Y:S05]  /*54d0*/  @P0 BRA `(.L_x_248) ;  /* 0xffffffb800b00947 */ /* 0x000fea000383ffff */
[----:B------:R-:W-:Y:S05]  /*54e0*/  EXIT ;  /* 0x000000000000794d */ /* 0x000fea0003800000 */
.L_x_249:
        /* <DEDUP_REMOVED lines=9> */
.L_x_7936:


//--------------------- .text._Z25selective_scan_fwd_kernelI32Selective_Scan_fwd_kernel_traitsILi128ELi16ELi1ELb1ELb1ELb1ELb0ELb1EfffEEv13SSMParamsBase --------------------------
	.section	.text._Z25selective_scan_fwd_kernelI32Selective_Scan_fwd_kernel_traitsILi128ELi16ELi1ELb1ELb1ELb1ELb0ELb1EfffEEv13SSMParamsBase,"ax",@progbits
	.align	128
        .global         _Z25selective_scan_fwd_kernelI32Selective_Scan_fwd_kernel_traitsILi128ELi16ELi1ELb1ELb1ELb1ELb0ELb1EfffEEv13SSMParamsBase
        .type           _Z25selective_scan_fwd_kernelI32Selective_Scan_fwd_kernel_traitsILi128ELi16ELi1ELb1ELb1ELb1ELb0ELb1EfffEEv13SSMParamsBase,@function
        .size           _Z25selective_scan_fwd_kernelI32Selective_Scan_fwd_kernel_traitsILi128ELi16ELi1ELb1ELb1ELb1ELb0ELb1EfffEEv13SSMParamsBase,(.L_x_7937 - _Z25selective_scan_fwd_kernelI32Selective_Scan_fwd_kernel_traitsILi128ELi16ELi1ELb1ELb1ELb1ELb0ELb1EfffEEv13SSMParamsBase)
        .other          _Z25selective_scan_fwd_kernelI32Selective_Scan_fwd_kernel_traitsILi128ELi16ELi1ELb1ELb1ELb1ELb0ELb1EfffEEv13SSMParamsBase,@"STO_CUDA_ENTRY STV_DEFAULT"
_Z25selective_scan_fwd_kernelI32Selective_Scan_fwd_kernel_traitsILi128ELi16ELi1ELb1ELb1ELb1ELb0ELb1EfffEEv13SSMParamsBase:
.text._Z25selective_scan_fwd_kernelI32Selective_Scan_fwd_kernel_traitsILi128ELi16ELi1ELb1ELb1ELb1ELb0ELb1EfffEEv13SSMParamsBase:
        /* <DEDUP_REMOVED lines=57> */
.L_x_250:
        /* <DEDUP_REMOVED lines=99> */
.L_x_251:
        /* <DEDUP_REMOVED lines=10> */
.L_x_252:
        /* <DEDUP_REMOVED lines=100> */
.L_x_253:
        /* <DEDUP_REMOVED lines=35> */
.L_x_254:
[----:B------:R-:W-:-:S06]  /*12d0*/  UISETP.GE.AND UP0, UPT, UR36, 0x1, UPT ;  /* 0x000000012400788c */ /* 0x000fcc000bf06270 */
[----:B------:R-:W-:-:S13]  /*12e0*/  PLOP3.LUT P0, PT, PT, PT, UP0, 0x80, 0x8 ;  /* 0x000000000008781c */ /* 0x000fda0003f0f008 */
[----:B------:R-:W-:Y:S05]  /*12f0*/  @!P0 EXIT ;  /* 0x000000000000894d */ /* 0x000fea0003800000 */
[----:B------:R-:W-:Y:S01]  /*1300*/  UMOV UR10, URZ ;  /* 0x000000ff000a7c82 */ /* 0x000fe20008000000 */
[----:B------:R-:W-:-:S05]  /*1310*/  UMOV UR11, URZ ;  /* 0x000000ff000b7c82 */ /* 0x000fca0008000000 */
.L_x_298:
        /* <DEDUP_REMOVED lines=346> */
.L_x_256:
[----:B------:R-:W-:Y:S05]  /*28c0*/  BSYNC.RECONVERGENT B0 ;  /* 0x0000000000007941 */ /* 0x000fea0003800200 */
.L_x_255:
        /* <DEDUP_REMOVED lines=36> */
.L_x_258:
[----:B------:R-:W-:Y:S05]  /*2b10*/  BSYNC.RECONVERGENT B0 ;  /* 0x0000000000007941 */ /* 0x000fea0003800200 */
.L_x_257:
        /* <DEDUP_REMOVED lines=34> */
.L_x_260:
[----:B------:R-:W-:Y:S05]  /*2d40*/  BSYNC.RECONVERGENT B0 ;  /* 0x0000000000007941 */ /* 0x000fea0003800200 */
.L_x_259:
        /* <DEDUP_REMOVED lines=36> */
.L_x_262:
[----:B------:R-:W-:Y:S05]  /*2f90*/  BSYNC.RECONVERGENT B0 ;  /* 0x0000000000007941 */ /* 0x000fea0003800200 */
.L_x_261:
        /* <DEDUP_REMOVED lines=34> */
.L_x_264:
[----:B------:R-:W-:Y:S05]  /*31c0*/  BSYNC.RECONVERGENT B0 ;  /* 0x0000000000007941 */ /* 0x000fea0003800200 */
.L_x_263:
        /* <DEDUP_REMOVED lines=36> */
.L_x_266:
[----:B------:R-:W-:Y:S05]  /*3410*/  BSYNC.RECONVERGENT B0 ;  /* 0x0000000000007941 */ /* 0x000fea0003800200 */
.L_x_265:
        /* <DEDUP_REMOVED lines=34> */
.L_x_268:
[----:B------:R-:W-:Y:S05]  /*3640*/  BSYNC.RECONVERGENT B0 ;  /* 0x0000000000007941 */ /* 0x000fea0003800200 */
.L_x_267:
        /* <DEDUP_REMOVED lines=36> */
.L_x_270:
[----:B------:R-:W-:Y:S05]  /*3890*/  BSYNC.RECONVERGENT B0 ;  /* 0x0000000000007941 */ /* 0x000fea0003800200 */
.L_x_269:
        /* <DEDUP_REMOVED lines=34> */
.L_x_272:
[----:B------:R-:W-:Y:S05]  /*3ac0*/  BSYNC.RECONVERGENT B0 ;  /* 0x0000000000007941 */ /* 0x000fea0003800200 */
.L_x_271:
        /* <DEDUP_REMOVED lines=36> */
.L_x_274:
[----:B------:R-:W-:Y:S05]  /*3d10*/  BSYNC.RECONVERGENT B0 ;  /* 0x0000000000007941 */ /* 0x000fea0003800200 */
.L_x_273:
        /* <DEDUP_REMOVED lines=34> */
.L_x_276:
[----:B------:R-:W-:Y:S05]  /*3f40*/  BSYNC.RECONVERGENT B0 ;  /* 0x0000000000007941 */ /* 0x000fea0003800200 */
.L_x_275:
        /* <DEDUP_REMOVED lines=40> */
.L_x_278:
[----:B------:R-:W-:Y:S05]  /*41d0*/  BSYNC.RECONVERGENT B0 ;  /* 0x0000000000007941 */ /* 0x000fea0003800200 */
.L_x_277:
        /* <DEDUP_REMOVED lines=32> */
.L_x_280:
[----:B------:R-:W-:Y:S05]  /*43e0*/  BSYNC.RECONVERGENT B0 ;  /* 0x0000000000007941 */ /* 0x000fea0003800200 */
.L_x_279:
        /* <DEDUP_REMOVED lines=32> */
.L_x_282:
[----:B------:R-:W-:Y:S05]  /*45f0*/  BSYNC.RECONVERGENT B0 ;  /* 0x0000000000007941 */ /* 0x000fea0003800200 */
.L_x_281:
        /* <DEDUP_REMOVED lines=32> */
.L_x_284:
[----:B------:R-:W-:Y:S05]  /*4800*/  BSYNC.RECONVERGENT B0 ;  /* 0x0000000000007941 */ /* 0x000fea0003800200 */
.L_x_283:
        /* <DEDUP_REMOVED lines=32> */
.L_x_286:
[----:B------:R-:W-:Y:S05]  /*4a10*/  BSYNC.RECONVERGENT B0 ;  /* 0x0000000000007941 */ /* 0x000fea0003800200 */
.L_x_285:
        /* <DEDUP_REMOVED lines=63> */
.L_x_297:
        /* <DEDUP_REMOVED lines=299> */
.L_x_289:
[----:B------:R-:W-:Y:S01]  /*60c0*/  HFMA2 R85, -RZ, RZ, 0, 0 ;  /* 0x00000000ff557431 */ /* 0x000fe200000001ff */
[----:B------:R-:W-:Y:S06]  /*60d0*/  BRA.U !UP2, `(.L_x_288) ;  /* 0x000000010a147547 */ /* 0x000fec000b800000 */
[----:B------:R-:W-:-:S04]  /*60e0*/  UIADD3 UR4, UP0, UPT, UR32, UR12, URZ ;  /* 0x0000000c20047290 */ /* 0x000fc8000ff1e0ff */
[----:B------:R-:W-:Y:S02]  /*60f0*/  UIADD3.X UR5, UPT, UPT, UR33, UR13, URZ, UP0, !UPT ;  /* 0x0000000d21057290 */ /* 0x000fe400087fe4ff */
[----:B------:R-:W-:-:S04]  /*6100*/  IMAD.U32 R40, RZ, RZ, UR4 ;  /* 0x00000004ff287e24 */ /* 0x000fc8000f8e00ff */
[----:B------:R-:W-:-:S05]  /*6110*/  MOV R41, UR5 ;  /* 0x0000000500297c02 */ /* 0x000fca0008000f00 */
[----:B------:R2:W5:Y:S02]  /*6120*/  LDG.E R85, desc[UR34][R40.64] ;  /* 0x0000002228557981 */ /* 0x000564000c1e1900 */
.L_x_288:
        /* <DEDUP_REMOVED lines=106> */
.L_x_291:
[----:B------:R-:W-:Y:S05]  /*67d0*/  BSYNC.RECONVERGENT B0 ;  /* 0x0000000000007941 */ /* 0x000fea0003800200 */
.L_x_290:
        /* <DEDUP_REMOVED lines=39> */
.L_x_295:
        /* <DEDUP_REMOVED lines=35> */
.L_x_296:
        /* <DEDUP_REMOVED lines=10> */
.L_x_294:
        /* <DEDUP_REMOVED lines=9> */
.L_x_293:
[----:B------:R-:W-:Y:S05]  /*6db0*/  BSYNC.RECONVERGENT B0 ;  /* 0x0000000000007941 */ /* 0x000fea0003800200 */
.L_x_292:
        /* <DEDUP_REMOVED lines=32> */
.L_x_287:
        /* <DEDUP_REMOVED lines=99> */
.L_x_299:
        /* <DEDUP_REMOVED lines=9> */
.L_x_7937:


//--------------------- .text._Z25selective_scan_fwd_kernelI32Selective_Scan_fwd_kernel_traitsILi128ELi16ELi1ELb1ELb1ELb1ELb1ELb0EfffEEv13SSMParamsBase --------------------------
	.section	.text._Z25selective_scan_fwd_kernelI32Selective_Scan_fwd_kernel_traitsILi128ELi16ELi1ELb1ELb1ELb1ELb1ELb0EfffEEv13SSMParamsBase,"ax",@progbits
	.align	128
        .global         _Z25selective_scan_fwd_kernelI32Selective_Scan_fwd_kernel_traitsILi128ELi16ELi1ELb1ELb1ELb1ELb1ELb0EfffEEv13SSMParamsBase
        .type           _Z25selective_scan_fwd_kernelI32Selective_Scan_fwd_kernel_traitsILi128ELi16ELi1ELb1ELb1ELb1ELb1ELb0EfffEEv13SSMParamsBase,@function
        .size           _Z25selective_scan_fwd_kernelI32Selective_Scan_fwd_kernel_traitsILi128ELi16ELi1ELb1ELb1ELb1ELb1ELb0EfffEEv13SSMParamsBase,(.L_x_7938 - _Z25selective_scan_fwd_kernelI32Selective_Scan_fwd_kernel_traitsILi128ELi16ELi1ELb1ELb1ELb1ELb1ELb0EfffEEv13SSMParamsBase)
        .other          _Z25selective_scan_fwd_kernelI32Selective_Scan_fwd_kernel_traitsILi128ELi16ELi1ELb1ELb1ELb1ELb1ELb0EfffEEv13SSMParamsBase,@"STO_CUDA_ENTRY STV_DEFAULT"
_Z25selective_scan_fwd_kernelI32Selective_Scan_fwd_kernel_traitsILi128ELi16ELi1ELb1ELb1ELb1ELb1ELb0EfffEEv13SSMParamsBase:
.text._Z25selective_scan_fwd_kernelI32Selective_Scan_fwd_kernel_traitsILi128ELi16ELi1ELb1ELb1ELb1ELb1ELb0EfffEEv13SSMParamsBase:
        /* <DEDUP_REMOVED lines=38> */
.L_x_300:
        /* <DEDUP_REMOVED lines=16> */
[----:B------:R-:W0:Y:S08]  /*0360*/  LDC.64 R22, c[0x0][0x3d8] ;  /* 0x0000f600ff167b82 */ /* 0x000e300000000a00 */
[----:B------:R-:W0:Y:S01]  /*0370*/  LDC.64 R28, c[0x0][0x3f8] ;  /* 0x0000fe00ff1c7b82 */ /* 0x000e220000000a00 */
[----:B-1----:R-:W-:-:S04]  /*0380*/  IADD3 R4, PT, PT, R6, 0xffffffe, RZ ;  /* 0x0ffffffe06047810 */ /* 0x002fc80007ffe0ff */
[----:B------:R1:W3:Y:S03]  /*0390*/  F2I.FTZ.U32.TRUNC.NTZ R5, R4 ;  /* 0x0000000400057305 */ /* 0x0002e6000021f000 */
[----:B------:R-:W0:Y:S01]  /*03a0*/  LDC.64 R20, c[0x0][0x498] ;  /* 0x00012600ff147b82 */ /* 0x000e220000000a00 */
        /* <DEDUP_REMOVED lines=21> */
[----:B------:R-:W2:Y:S01]  /*0500*/  LDC.64 R12, c[0x0][0x490] ;  /* 0x00012400ff0c7b82 */ /* 0x000ea20000000a00 */
[----:B------:R-:W-:Y:S02]  /*0510*/  ISETP.NE.AND P4, PT, R16, RZ, PT ;  /* 0x000000ff1000720c */ /* 0x000fe40003f85270 */
[----:B------:R-:W-:-:S07]  /*0520*/  ISETP.GE.AND P3, PT, R7, RZ, PT ;  /* 0x000000ff0700720c */ /* 0x000fce0003f66270 */
[----:B------:R-:W-:Y:S02]  /*0530*/  @P5 IADD3 R6, PT, PT, R6, 0x1, RZ ;  /* 0x0000000106065810 */ /* 0x000fe40007ffe0ff */
[----:B-----5:R-:W-:Y:S02]  /*0540*/  ISETP.NE.AND P5, PT, R32, RZ, PT ;  /* 0x000000ff2000720c */ /* 0x020fe40003fa5270 */
[----:B------:R-:W-:Y:S01]  /*0550*/  MOV R15, R6 ;  /* 0x00000006000f7202 */ /* 0x000fe20000000f00 */
[----:B------:R-:W-:-:S03]  /*0560*/  IMAD.WIDE.U32 R6, R0, R18, RZ ;  /* 0x0000001200067225 */ /* 0x000fc600078e00ff */
[----:B------:R-:W-:Y:S01]  /*0570*/  @!P3 IADD3 R15, PT, PT, -R15, RZ, RZ ;  /* 0x000000ff0f0fb210 */ /* 0x000fe20007ffe1ff */
[----:B----4-:R-:W-:Y:S01]  /*0580*/  IMAD.WIDE.U32 R10, R0, R8, RZ ;  /* 0x00000008000a7225 */ /* 0x010fe200078e00ff */
[----:B------:R-:W-:-:S03]  /*0590*/  @!P4 LOP3.LUT R15, RZ, R16, RZ, 0x33, !PT ;  /* 0x00000010ff0fc212 */ /* 0x000fc600078e33ff */
[----:B------:R-:W-:Y:S01]  /*05a0*/  IMAD R7, R0, R19, R7 ;  /* 0x0000001300077224 */ /* 0x000fe200078e0207 */
[----:B--2---:R-:W-:Y:S01]  /*05b0*/  LEA R92, P3, R4, R12, 0x2 ;  /* 0x0000000c045c7211 */ /* 0x004fe200078610ff */
[----:B------:R-:W-:Y:S02]  /*05c0*/  IMAD R11, R0, R9, R11 ;  /* 0x00000009000b7224 */ /* 0x000fe400078e020b */
[----:B------:R-:W-:Y:S01]  /*05d0*/  IMAD.WIDE.U32 R8, R3, R82, R6 ;  /* 0x0000005203087225 */ /* 0x000fe200078e0006 */
[----:B------:R-:W-:Y:S02]  /*05e0*/  LEA.HI.X R93, R4, R13, R93, 0x2, P3 ;  /* 0x0000000d045d7211 */ /* 0x000fe400018f145d */
[----:B------:R-:W-:Y:S01]  /*05f0*/  SHF.R.S32.HI R13, RZ, 0x1f, R15 ;  /* 0x0000001fff0d7819 */ /* 0x000fe2000001140f */
[----:B0-----:R-:W-:Y:S01]  /*0600*/  IMAD.WIDE.U32 R4, R0, R26, RZ ;  /* 0x0000001a00047225 */ /* 0x001fe200078e00ff */
[----:B------:R-:W-:-:S03]  /*0610*/  LEA R82, P3, R8, R20, 0x2 ;  /* 0x0000001408527211 */ /* 0x000fc600078610ff */
[----:B------:R-:W-:Y:S02]  /*0620*/  IMAD R5, R0, R27, R5 ;  /* 0x0000001b00057224 */ /* 0x000fe400078e0205 */
        /* <DEDUP_REMOVED lines=22> */
.L_x_301:
        /* <DEDUP_REMOVED lines=11> */
.L_x_302:
        /* <DEDUP_REMOVED lines=63> */
[C---:B------:R-:W-:Y:S02]  /*0c30*/  ISETP.GT.AND P0, PT, R14.reuse, RZ, PT ;  /* 0x000000ff0e00720c */ /* 0x040fe40003f04270 */
[----:B------:R-:W-:Y:S02]  /*0c40*/  SEL R23, R23, RZ, P3 ;  /* 0x000000ff17177207 */ /* 0x000fe40001800000 */
[----:B------:R-:W-:-:S02]  /*0c50*/  IADD3 R14, PT, PT, R14, 0x1, RZ ;  /* 0x000000010e0e7810 */ /* 0x000fc40007ffe0ff */
[----:B------:R-:W-:-:S05]  /*0c60*/  SEL R23, R23, RZ, P0 ;  /* 0x000000ff17177207 */ /* 0x000fca0000000000 */
[----:B-----5:R-:W-:Y:S01]  /*0c70*/  IMAD R15, R21, R12, R23 ;  /* 0x0000000c150f7224 */ /* 0x020fe200078e0217 */
[----:B------:R-:W-:Y:S06]  /*0c80*/  BRA `(.L_x_304) ;  /* 0x0000000000787947 */ /* 0x000fec0003800000 */
.L_x_303:
        /* <DEDUP_REMOVED lines=26> */
[----:B------:R-:W-:Y:S02]  /*0e30*/  MOV R14, R15 ;  /* 0x0000000f000e7202 */ /* 0x000fe40000000f00 */
[----:B------:R-:W-:Y:S02]  /*0e40*/  MOV R15, RZ ;  /* 0x000000ff000f7202 */ /* 0x000fe40000000f00 */
[----:B------:R-:W-:Y:S02]  /*0e50*/  @!P4 IADD3 R14, PT, PT, -R14, RZ, RZ ;  /* 0x000000ff0e0ec210 */ /* 0x000fe40007ffe1ff */
[----:B------:R-:W-:-:S07]  /*0e60*/  @!P3 LOP3.LUT R14, RZ, R12, RZ, 0x33, !PT ;  /* 0x0000000cff0eb212 */ /* 0x000fce00078e33ff */
.L_x_304:
        /* <DEDUP_REMOVED lines=19> */
.L_x_348:
        /* <DEDUP_REMOVED lines=97> */
.L_x_306:
[----:B------:R-:W-:Y:S05]  /*15b0*/  BSYNC.RECONVERGENT B0 ;  /* 0x0000000000007941 */ /* 0x000fea0003800200 */
.L_x_305:
        /* <DEDUP_REMOVED lines=34> */
.L_x_308:
[----:B------:R-:W-:Y:S05]  /*17e0*/  BSYNC.RECONVERGENT B0 ;  /* 0x0000000000007941 */ /* 0x000fea0003800200 */
.L_x_307:
        /* <DEDUP_REMOVED lines=36> */
.L_x_310:
[----:B------:R-:W-:Y:S05]  /*1a30*/  BSYNC.RECONVERGENT B0 ;  /* 0x0000000000007941 */ /* 0x000fea0003800200 */
.L_x_309:
        /* <DEDUP_REMOVED lines=34> */
.L_x_312:
[----:B------:R-:W-:Y:S05]  /*1c60*/  BSYNC.RECONVERGENT B0 ;  /* 0x0000000000007941 */ /* 0x000fea0003800200 */
.L_x_311:
        /* <DEDUP_REMOVED lines=36> */
.L_x_314:
[----:B------:R-:W-:Y:S05]  /*1eb0*/  BSYNC.RECONVERGENT B0 ;  /* 0x0000000000007941 */ /* 0x000fea0003800200 */
.L_x_313:
        /* <DEDUP_REMOVED lines=34> */
.L_x_316:
[----:B------:R-:W-:Y:S05]  /*20e0*/  BSYNC.RECONVERGENT B0 ;  /* 0x0000000000007941 */ /* 0x000fea0003800200 */
.L_x_315:
        /* <DEDUP_REMOVED lines=36> */
.L_x_318:
[----:B------:R-:W-:Y:S05]  /*2330*/  BSYNC.RECONVERGENT B0 ;  /* 0x0000000000007941 */ /* 0x000fea0003800200 */
.L_x_317:
        /* <DEDUP_REMOVED lines=34> */
.L_x_320:
[----:B------:R-:W-:Y:S05]  /*2560*/  BSYNC.RECONVERGENT B0 ;  /* 0x0000000000007941 */ /* 0x000fea0003800200 */
.L_x_319:
        /* <DEDUP_REMOVED lines=36> */
.L_x_322:
[----:B------:R-:W-:Y:S05]  /*27b0*/  BSYNC.RECONVERGENT B0 ;  /* 0x0000000000007941 */ /* 0x000fea0003800200 */
.L_x_321:
        /* <DEDUP_REMOVED lines=34> */
.L_x_324:
[----:B------:R-:W-:Y:S05]  /*29e0*/  BSYNC.RECONVERGENT B0 ;  /* 0x0000000000007941 */ /* 0x000fea0003800200 */
.L_x_323:
        /* <DEDUP_REMOVED lines=36> */
.L_x_326:
[----:B------:R-:W-:Y:S05]  /*2c30*/  BSYNC.RECONVERGENT B0 ;  /* 0x0000000000007941 */ /* 0x000fea0003800200 */
.L_x_325:
        /* <DEDUP_REMOVED lines=34> */
.L_x_328:
[----:B------:R-:W-:Y:S05]  /*2e60*/  BSYNC.RECONVERGENT B0 ;  /* 0x0000000000007941 */ /* 0x000fea0003800200 */
.L_x_327:
        /* <DEDUP_REMOVED lines=37> */
.L_x_330:
[----:B------:R-:W-:Y:S05]  /*30c0*/  BSYNC.RECONVERGENT B0 ;  /* 0x0000000000007941 */ /* 0x000fea0003800200 */
.L_x_329:
        /* <DEDUP_REMOVED lines=32> */
.L_x_332:
[----:B------:R-:W-:Y:S05]  /*32d0*/  BSYNC.RECONVERGENT B0 ;  /* 0x0000000000007941 */ /* 0x000fea0003800200 */
.L_x_331:
        /* <DEDUP_REMOVED lines=32> */
.L_x_334:
[----:B------:R-:W-:Y:S05]  /*34e0*/  BSYNC.RECONVERGENT B0 ;  /* 0x0000000000007941 */ /* 0x000fea0003800200 */
.L_x_333:
        /* <DEDUP_REMOVED lines=32> */
.L_x_336:
[----:B------:R-:W-:Y:S05]  /*36f0*/  BSYNC.RECONVERGENT B0 ;  /* 0x0000000000007941 */ /* 0x000fea0003800200 */
.L_x_335:
        /* <DEDUP_REMOVED lines=61> */
.L_x_347:
        /* <DEDUP_REMOVED lines=24> */
[-C--:B------:R-:W-:Y:S01]  /*3c50*/  ISETP.GE.U32.AND P0, PT, R33, R24.reuse, PT ;  /* 0x000000182100720c */ /* 0x080fe20003f06070 */
[----:B------:R-:W2:Y:S01]  /*3c60*/  MUFU.EX2 R32, R32 ;  /* 0x0000002000207308 */ /* 0x000ea20000000800 */
[C---:B------:R-:W-:Y:S02]  /*3c70*/  IADD3 R33, PT, PT, R21.reuse, 0x3, RZ ;  /* 0x0000000315217810 */ /* 0x040fe40007ffe0ff */
[----:B------:R-:W-:Y:S01]  /*3c80*/  IADD3 R35, PT, PT, R21, 0x1, RZ ;  /* 0x0000000115237810 */ /* 0x000fe20007ffe0ff */
[----:B------:R-:W1:Y:S01]  /*3c90*/  MUFU.EX2 R34, R34 ;  /* 0x0000002200227308 */ /* 0x000e620000000800 */
[-C--:B------:R-:W-:Y:S02]  /*3ca0*/  ISETP.GE.U32.AND P3, PT, R33, R24.reuse, PT ;  /* 0x000000182100720c */ /* 0x080fe40003f66070 */
[----:B------:R-:W-:Y:S02]  /*3cb0*/  IADD3 R33, PT, PT, R21, 0x5, RZ ;  /* 0x0000000515217810 */ /* 0x000fe40007ffe0ff */
[----:B------:R-:W-:-:S02]  /*3cc0*/  ISETP.GE.U32.AND P6, PT, R35, R24, PT ;  /* 0x000000182300720c */ /* 0x000fc40003fc6070 */
[-C--:B------:R-:W-:Y:S02]  /*3cd0*/  ISETP.GE.U32.AND P5, PT, R33, R24.reuse, PT ;  /* 0x000000182100720c */ /* 0x080fe40003fa6070 */
[C---:B------:R-:W-:Y:S02]  /*3ce0*/  IADD3 R33, PT, PT, R21.reuse, 0x6, RZ ;  /* 0x0000000615217810 */ /* 0x040fe40007ffe0ff */
[----:B--2---:R-:W-:Y:S02]  /*3cf0*/  FSEL R90, R32, 1, !P6 ;  /* 0x3f800000205a7808 */ /* 0x004fe40007000000 */
[----:B------:R-:W-:Y:S02]  /*3d00*/  IADD3 R35, PT, PT, R21, 0x4, RZ ;  /* 0x0000000415237810 */ /* 0x000fe40007ffe0ff */
[----:B-1----:R-:W-:Y:S02]  /*3d10*/  FSEL R88, R34, 1, !P0 ;  /* 0x3f80000022587808 */ /* 0x002fe40004000000 */
[----:B------:R-:W-:Y:S01]  /*3d20*/  ISETP.GE.U32.AND P4, PT, R35, R24, PT ;  /* 0x000000182300720c */ /* 0x000fe20003f86070 */
[----:B0-----:R-:W-:Y:S01]  /*3d30*/  FMUL.FTZ R53, R110, R53 ;  /* 0x000000356e357220 */ /* 0x001fe20000410000 */
[----:B------:R-:W-:-:S04]  /*3d40*/  FMUL.FTZ R54, R113, R54 ;  /* 0x0000003671367220 */ /* 0x000fc80000410000 */
[----:B------:R-:W-:Y:S02]  /*3d50*/  FSEL R91, R53, RZ, !P6 ;  /* 0x000000ff355b7208 */ /* 0x000fe40007000000 */
[-C--:B------:R-:W-:Y:S02]  /*3d60*/  ISETP.GE.U32.AND P6, PT, R33, R24.reuse, PT ;  /* 0x000000182100720c */ /* 0x080fe40003fc6070 */
[----:B------:R-:W-:Y:S02]  /*3d70*/  IADD3 R33, PT, PT, R21, 0x7, RZ ;  /* 0x0000000715217810 */ /* 0x000fe40007ffe0ff */
[----:B------:R-:W-:Y:S02]  /*3d80*/  FSEL R89, R54, RZ, !P0 ;  /* 0x000000ff36597208 */ /* 0x000fe40004000000 */
[----:B------:R-:W-:Y:S02]  /*3d90*/  ISETP.GE.U32.AND P0, PT, R33, R24, PT ;  /* 0x000000182100720c */ /* 0x000fe40003f06070 */
        /* <DEDUP_REMOVED lines=102> */
[----:B-1----:R-:W-:Y:S01]  /*4400*/  HFMA2 R84, -RZ, RZ, 1.875, 0 ;  /* 0x3f800000ff547431 */ /* 0x002fe200000001ff */
        /* <DEDUP_REMOVED lines=14> */
.L_x_339:
[----:B------:R-:W-:Y:S01]  /*44f0*/  MOV R85, RZ ;  /* 0x000000ff00557202 */ /* 0x000fe20000000f00 */
[----:B------:R-:W-:Y:S06]  /*4500*/  @!P2 BRA `(.L_x_338) ;  /* 0x00000000000ca947 */ /* 0x000fec0003800000 */
[----:B------:R-:W-:-:S04]  /*4510*/  IADD3 R32, P0, PT, R8, UR5, RZ ;  /* 0x0000000508207c10 */ /* 0x000fc8000ff1e0ff */
[----:B------:R-:W-:-:S05]  /*4520*/  IADD3.X R33, PT, PT, R9, UR8, RZ, P0, !PT ;  /* 0x0000000809217c10 */ /* 0x000fca00087fe4ff */
[----:B------:R2:W5:Y:S04]  /*4530*/  LDG.E R85, desc[UR18][R32.64] ;  /* 0x0000001220557981 */ /* 0x000568000c1e1900 */
.L_x_338:
        /* <DEDUP_REMOVED lines=104> */
.L_x_341:
[----:B------:R-:W-:Y:S05]  /*4bc0*/  BSYNC.RECONVERGENT B0 ;  /* 0x0000000000007941 */ /* 0x000fea0003800200 */
.L_x_340:
        /* <DEDUP_REMOVED lines=33> */
.L_x_345:
        /* <DEDUP_REMOVED lines=15> */
[----:B------:R-:W-:Y:S02]  /*4ed0*/  MOV R34, R54 ;  /* 0x0000003600227202 */ /* 0x000fe40000000f00 */
[----:B------:R-:W-:Y:S01]  /*4ee0*/  ISETP.GE.AND P4, PT, R53, RZ, PT ;  /* 0x000000ff3500720c */ /* 0x000fe20003f86270 */
        /* <DEDUP_REMOVED lines=12> */
.L_x_346:
        /* <DEDUP_REMOVED lines=10> */
.L_x_344:
[----:B------:R-:W-:-:S04]  /*5050*/  IADD3 R32, PT, PT, R14, -0x1, RZ ;  /* 0xffffffff0e207810 */ /* 0x000fc80007ffe0ff */
[----:B------:R-:W-:-:S04]  /*5060*/  ISETP.NE.AND P0, PT, R32, UR4, PT ;  /* 0x0000000420007c0c */ /* 0x000fc8000bf05270 */
[----:B------:R-:W-:-:S13]  /*5070*/  ISETP.NE.OR P0, PT, R34, RZ, P0 ;  /* 0x000000ff2200720c */ /* 0x000fda0000705670 */
[----:B------:R-:W-:-:S04]  /*5080*/  @!P0 IADD3 R34, P3, PT, R8, UR5, RZ ;  /* 0x0000000508228c10 */ /* 0x000fc8000ff7e0ff */
[----:B------:R-:W-:-:S05]  /*5090*/  @!P0 IADD3.X R35, PT, PT, R9, UR8, RZ, P3, !PT ;  /* 0x0000000809238c10 */ /* 0x000fca0009ffe4ff */
[----:B------:R2:W-:Y:S04]  /*50a0*/  @!P0 STG.E desc[UR18][R34.64], R33 ;  /* 0x0000002122008986 */ /* 0x0005e8000c101912 */
.L_x_343:
[----:B------:R-:W-:Y:S05]  /*50b0*/  BSYNC.RECONVERGENT B0 ;  /* 0x0000000000007941 */ /* 0x000fea0003800200 */
.L_x_342:
        /* <DEDUP_REMOVED lines=32> */
.L_x_337:
[----:B------:R-:W-:Y:S01]  /*52c0*/  BAR.SYNC.DEFER_BLOCKING 0x0 ;  /* 0x0000000000007b1d */ /* 0x000fe20000010000 */
[----:B0-----:R-:W-:Y:S01]  /*52d0*/  MOV R84, R20 ;  /* 0x0000001400547202 */ /* 0x001fe20000000f00 */
[----:B------:R-:W-:-:S04]  /*52e0*/  HFMA2 R85, -RZ, RZ, 0, 0 ;  /* 0x00000000ff557431 */ /* 0x000fc800000001ff */
[----:B------:R-:W0:Y:S02]  /*52f0*/  LDCU.128 UR8, c[0x0][0x430] ;  /* 0x00008600ff0877ac */ /* 0x000e240008000c00 */
[----:B------:R-:W1:Y:S01]  /*5300*/  LDC.64 R86, c[0x0][0x4a8] ;  /* 0x00012a00ff567b82 */ /* 0x000e620000000a00 */
[----:B------:R-:W2:Y:S07]  /*5310*/  LDCU.128 UR12, c[0x0][0x420] ;  /* 0x00008400ff0c77ac */ /* 0x000eae0008000c00 */
[----:B------:R-:W3:Y:S01]  /*5320*/  LDC.64 R88, c[0x0][0x4b8] ;  /* 0x00012e00ff587b82 */ /* 0x000ee20000000a00 */
[----:B------:R-:W-:Y:S01]  /*5330*/  STS.128 [R27], R48 ;  /* 0x000000301b007388 */ /* 0x000fe20000000c00 */
[----:B0-----:R-:W-:-:S03]  /*5340*/  IMAD.WIDE.U32 R64, R0, UR8, R84 ;  /* 0x0000000800407c25 */ /* 0x001fc6000f8e0054 */
[----:B------:R-:W-:Y:S01]  /*5350*/  STS.128 [R27+0x10], R44 ;  /* 0x0000102c1b007388 */ /* 0x000fe20000000c00 */
[C---:B------:R-:W-:Y:S02]  /*5360*/  IMAD R65, R0.reuse, UR9, R65 ;  /* 0x0000000900417c24 */ /* 0x040fe4000f8e0241 */
[----:B--2---:R-:W-:Y:S01]  /*5370*/  IMAD.WIDE.U32 R66, R0, UR12, R84 ;  /* 0x0000000c00427c25 */ /* 0x004fe2000f8e0054 */
[----:B------:R-:W-:Y:S03]  /*5380*/  STS.128 [R27+0x20], R40 ;  /* 0x000020281b007388 */ /* 0x000fe60000000c00 */
[----:B------:R-:W-:Y:S01]  /*5390*/  IMAD.WIDE.U32 R64, R3, UR10, R64 ;  /* 0x0000000a03407c25 */ /* 0x000fe2000f8e0040 */
[----:B------:R-:W-:Y:S01]  /*53a0*/  STS.128 [R27+0x30], R36 ;  /* 0x000030241b007388 */ /* 0x000fe20000000c00 */
[----:B------:R-:W-:-:S03]  /*53b0*/  NOP ;  /* 0x0000000000007918 */ /* 0x000fc60000000000 */
[----:B------:R-:W0:Y:S01]  /*53c0*/  LDS.128 R60, [R25] ;  /* 0x00000000193c7984 */ /* 0x000e220000000c00 */
[C---:B------:R-:W-:Y:S01]  /*53d0*/  IMAD R26, R3.reuse, UR11, R65 ;  /* 0x0000000b031a7c24 */ /* 0x040fe2000f8e0241 */
[----:B-1----:R-:W-:Y:S01]  /*53e0*/  LEA R86, P0, R64, R86, 0x2 ;  /* 0x0000005640567211 */ /* 0x002fe200078010ff */
[----:B------:R-:W-:Y:S01]  /*53f0*/  IMAD R67, R0, UR13, R67 ;  /* 0x0000000d00437c24 */ /* 0x000fe2000f8e0243 */
[----:B------:R-:W1:Y:S01]  /*5400*/  LDS.128 R56, [R25+0x200] ;  /* 0x0002000019387984 */ /* 0x000e620000000c00 */
[----:B------:R-:W2:Y:S01]  /*5410*/  LDCU.128 UR8, c[0x0][0x440] ;  /* 0x00008800ff0877ac */ /* 0x000ea20008000c00 */
[----:B------:R-:W-:Y:S01]  /*5420*/  LEA.HI.X R87, R64, R87, R26, 0x2, P0 ;  /* 0x0000005740577211 */ /* 0x000fe200000f141a */
[----:B------:R-:W-:Y:S01]  /*5430*/  IMAD.WIDE.U32 R66, R3, UR14, R66 ;  /* 0x0000000e03427c25 */ /* 0x000fe2000f8e0042 */
[----:B------:R-:W4:Y:S03]  /*5440*/  LDS.128 R52, [R25+0x400] ;  /* 0x0004000019347984 */ /* 0x000f260000000c00 */
[----:B------:R-:W-:Y:S01]  /*5450*/  IMAD.WIDE.U32 R86, R23, 0x10, R86 ;  /* 0x0000001017567825 */ /* 0x000fe200078e0056 */
[----:B------:R-:W5:Y:S01]  /*5460*/  LDS.128 R32, [R25+0x600] ;  /* 0x0006000019207984 */ /* 0x000f620000000c00 */
[----:B---3--:R-:W-:-:S02]  /*5470*/  LEA R88, P0, R66, R88, 0x2 ;  /* 0x0000005842587211 */ /* 0x008fc400078010ff */
[----:B------:R-:W-:-:S05]  /*5480*/  IMAD R26, R3, UR15, R67 ;  /* 0x0000000f031a7c24 */ /* 0x000fca000f8e0243 */
[----:B------:R-:W-:-:S03]  /*5490*/  LEA.HI.X R89, R66, R89, R26, 0x2, P0 ;  /* 0x0000005942597211 */ /* 0x000fc600000f141a */
[----:B------:R-:W-:Y:S01]  /*54a0*/  IMAD.WIDE.U32 R88, R23, 0x10, R88 ;  /* 0x0000001017587825 */ /* 0x000fe200078e0058 */
[----:B0-----:R-:W-:Y:S04]  /*54b0*/  STG.E.128 desc[UR18][R86.64], R60 ;  /* 0x0000003c56007986 */ /* 0x001fe8000c101d12 */
[----:B-1----:R-:W-:Y:S04]  /*54c0*/  STG.E.128 desc[UR18][R86.64+0x200], R56 ;  /* 0x0002003856007986 */ /* 0x002fe8000c101d12 */
[----:B----4-:R-:W-:Y:S04]  /*54d0*/  STG.E.128 desc[UR18][R86.64+0x400], R52 ;  /* 0x0004003456007986 */ /* 0x010fe8000c101d12 */
[----:B-----5:R-:W-:Y:S01]  /*54e0*/  STG.E.128 desc[UR18][R86.64+0x600], R32 ;  /* 0x0006002056007986 */ /* 0x020fe2000c101d12 */
[----:B------:R-:W-:Y:S06]  /*54f0*/  BAR.SYNC.DEFER_BLOCKING 0x0 ;  /* 0x0000000000007b1d */ /* 0x000fec0000010000 */
[----:B------:R-:W3:Y:S04]  /*5500*/  LDG.E.128 R64, desc[UR18][R88.64] ;  /* 0x0000001258407981 */ /* 0x000ee8000c1e1d00 */
[----:B------:R-:W4:Y:S04]  /*5510*/  LDG.E.128 R68, desc[UR18][R88.64+0x200] ;  /* 0x0002001258447981 */ /* 0x000f28000c1e1d00 */
[----:B------:R-:W5:Y:S04]  /*5520*/  LDG.E.128 R72, desc[UR18][R88.64+0x400] ;  /* 0x0004001258487981 */ /* 0x000f68000c1e1d00 */
[----:B------:R-:W2:Y:S01]  /*5530*/  LDG.E.128 R76, desc[UR18][R88.64+0x600] ;  /* 0x00060012584c7981 */ /* 0x000ea2000c1e1d00 */
[----:B------:R-:W-:Y:S01]  /*5540*/  UIADD3 UR4, UPT, UPT, UR4, 0x1, URZ ;  /* 0x0000000104047890 */ /* 0x000fe2000fffe0ff */
[C---:B------:R-:W-:Y:S01]  /*5550*/  IADD3 R15, PT, PT, R24.reuse, R15, RZ ;  /* 0x0000000f180f7210 */ /* 0x040fe20007ffe0ff */
[C---:B------:R-:W-:Y:S01]  /*5560*/  IMAD.WIDE.U32 R82, R24.reuse, 0x4, R82 ;  /* 0x0000000418527825 */ /* 0x040fe200078e0052 */
[----:B------:R-:W-:-:S03]  /*5570*/  IADD3 R20, PT, PT, R24, R20, RZ ;  /* 0x0000001418147210 */ /* 0x000fc60007ffe0ff */
[----:B------:R-:W-:-:S04]  /*5580*/  IMAD.WIDE.U32 R92, R24, 0x4, R92 ;  /* 0x00000004185c7825 */ /* 0x000fc800078e005c */
[----:B------:R-:W-:-:S04]  /*5590*/  IMAD.WIDE.U32 R4, R24, 0x4, R4 ;  /* 0x0000000418047825 */ /* 0x000fc800078e0004 */
[----:B------:R-:W-:Y:S01]  /*55a0*/  IMAD.WIDE.U32 R6, R24, 0x4, R6 ;  /* 0x0000000418067825 */ /* 0x000fe200078e0006 */
[----:B---3--:R-:W-:Y:S04]  /*55b0*/  STS.128 [R25], R64 ;  /* 0x0000004019007388 */ /* 0x008fe80000000c00 */
[----:B----4-:R-:W-:Y:S04]  /*55c0*/  STS.128 [R25+0x200], R68 ;  /* 0x0002004419007388 */ /* 0x010fe80000000c00 */
[----:B-----5:R-:W-:Y:S04]  /*55d0*/  STS.128 [R25+0x400], R72 ;  /* 0x0004004819007388 */ /* 0x020fe80000000c00 */
[----:B--2---:R-:W-:Y:S01]  /*55e0*/  STS.128 [R25+0x600], R76 ;  /* 0x0006004c19007388 */ /* 0x004fe20000000c00 */
[----:B------:R-:W-:-:S03]  /*55f0*/  NOP ;  /* 0x0000000000007918 */ /* 0x000fc60000000000 */
[----:B------:R-:W0:Y:S04]  /*5600*/  LDS.128 R60, [R27] ;  /* 0x000000001b3c7984 */ /* 0x000e280000000c00 */
[----:B------:R-:W1:Y:S04]  /*5610*/  LDS.128 R56, [R27+0x10] ;  /* 0x000010001b387984 */ /* 0x000e680000000c00 */
[----:B------:R-:W2:Y:S04]  /*5620*/  LDS.128 R52, [R27+0x20] ;  /* 0x000020001b347984 */ /* 0x000ea80000000c00 */
[----:B------:R-:W3:Y:S01]  /*5630*/  LDS.128 R32, [R27+0x30] ;  /* 0x000030001b207984 */ /* 0x000ee20000000c00 */
[----:B0-----:R-:W-:Y:S01]  /*5640*/  FMUL.FTZ R26, R60, -1.4426950216293334961 ;  /* 0xbfb8aa3b3c1a7820 */ /* 0x001fe20000410000 */
[----:B------:R-:W-:Y:S01]  /*5650*/  FMUL.FTZ R65, R63, -1.4426950216293334961 ;  /* 0xbfb8aa3b3f417820 */ /* 0x000fe20000410000 */
[----:B------:R-:W-:Y:S01]  /*5660*/  FMUL.FTZ R86, R61, -1.4426950216293334961 ;  /* 0xbfb8aa3b3d567820 */ /* 0x000fe20000410000 */
[----:B------:R-:W-:Y:S01]  /*5670*/  FMUL.FTZ R64, R62, -1.4426950216293334961 ;  /* 0xbfb8aa3b3e407820 */ /* 0x000fe20000410000 */
[----:B-1----:R-:W-:Y:S01]  /*5680*/  FMUL.FTZ R67, R57, -1.4426950216293334961 ;  /* 0xbfb8aa3b39437820 */ /* 0x002fe20000410000 */
[----:B------:R-:W-:Y:S01]  /*5690*/  FMUL.FTZ R66, R56, -1.4426950216293334961 ;  /* 0xbfb8aa3b38427820 */ /* 0x000fe20000410000 */
[----:B------:R-:W0:Y:S01]  /*56a0*/  MUFU.EX2 R26, R26 ;  /* 0x0000001a001a7308 */ /* 0x000e220000000800 */
[----:B------:R-:W-:Y:S01]  /*56b0*/  FMUL.FTZ R68, R58, -1.4426950216293334961 ;  /* 0xbfb8aa3b3a447820 */ /* 0x000fe20000410000 */
[----:B--2---:R-:W-:Y:S01]  /*56c0*/  FMUL.FTZ R71, R53, -1.4426950216293334961 ;  /* 0xbfb8aa3b35477820 */ /* 0x004fe20000410000 */
[----:B------:R-:W-:Y:S01]  /*56d0*/  FMUL.FTZ R69, R59, -1.4426950216293334961 ;  /* 0xbfb8aa3b3b457820 */ /* 0x000fe20000410000 */
[----:B------:R-:W1:Y:S01]  /*56e0*/  MUFU.EX2 R65, R65 ;  /* 0x0000004100417308 */ /* 0x000e620000000800 */
[----:B------:R-:W-:Y:S01]  /*56f0*/  FMUL.FTZ R70, R52, -1.4426950216293334961 ;  /* 0xbfb8aa3b34467820 */ /* 0x000fe20000410000 */
[----:B---3--:R-:W-:Y:S01]  /*5700*/  FMUL.FTZ R74, R32, -1.4426950216293334961 ;  /* 0xbfb8aa3b204a7820 */ /* 0x008fe20000410000 */
[----:B------:R-:W-:Y:S01]  /*5710*/  FMUL.FTZ R75, R33, -1.4426950216293334961 ;  /* 0xbfb8aa3b214b7820 */ /* 0x000fe20000410000 */
[----:B------:R-:W2:Y:S01]  /*5720*/  MUFU.EX2 R86, R86 ;  /* 0x0000005600567308 */ /* 0x000ea20000000800 */
[----:B------:R-:W-:Y:S01]  /*5730*/  FMUL.FTZ R72, R54, -1.4426950216293334961 ;  /* 0xbfb8aa3b36487820 */ /* 0x000fe20000410000 */
[----:B------:R-:W-:Y:S01]  /*5740*/  FMUL.FTZ R73, R55, -1.4426950216293334961 ;  /* 0xbfb8aa3b37497820 */ /* 0x000fe20000410000 */
[----:B------:R-:W-:Y:S01]  /*5750*/  FMUL.FTZ R76, R34, -1.4426950216293334961 ;  /* 0xbfb8aa3b224c7820 */ /* 0x000fe20000410000 */
[----:B------:R-:W3:Y:S01]  /*5760*/  MUFU.EX2 R64, R64 ;  /* 0x0000004000407308 */ /* 0x000ee20000000800 */
[----:B------:R-:W-:Y:S01]  /*5770*/  FMUL.FTZ R77, R35, -1.4426950216293334961 ;  /* 0xbfb8aa3b234d7820 */ /* 0x000fe20000410000 */
[----:B0-----:R-:W-:-:S02]  /*5780*/  FADD.FTZ R26, R26, 1 ;  /* 0x3f8000001a1a7421 */ /* 0x001fc40000010000 */
[----:B------:R-:W0:Y:S01]  /*5790*/  MUFU.EX2 R67, R67 ;  /* 0x0000004300437308 */ /* 0x000e220000000800 */
[----:B-1----:R-:W-:-:S03]  /*57a0*/  FADD.FTZ R65, R65, 1 ;  /* 0x3f80000041417421 */ /* 0x002fc60000010000 */
[----:B------:R-:W1:Y:S01]  /*57b0*/  MUFU.RCP R79, R26 ;  /* 0x0000001a004f7308 */ /* 0x000e620000001000 */
[----:B--2---:R-:W-:Y:S01]  /*57c0*/  FADD.FTZ R86, R86, 1 ;  /* 0x3f80000056567421 */ /* 0x004fe20000010000 */
[----:B---3--:R-:W-:-:S06]  /*57d0*/  FADD.FTZ R64, R64, 1 ;  /* 0x3f80000040407421 */ /* 0x008fcc0000010000 */
[----:B------:R-:W2:Y:S01]  /*57e0*/  MUFU.EX2 R66, R66 ;  /* 0x0000004200427308 */ /* 0x000ea20000000800 */
[----:B0-----:R-:W-:-:S03]  /*57f0*/  FADD.FTZ R67, R67, 1 ;  /* 0x3f80000043437421 */ /* 0x001fc60000010000 */
[----:B------:R-:W0:Y:S04]  /*5800*/  MUFU.EX2 R71, R71 ;  /* 0x0000004700477308 */ /* 0x000e280000000800 */
[----:B------:R1:W3:Y:S01]  /*5810*/  MUFU.RCP R78, R65 ;  /* 0x00000041004e7308 */ /* 0x0002e20000001000 */
[----:B--2---:R-:W-:-:S07]  /*5820*/  FADD.FTZ R66, R66, 1 ;  /* 0x3f80000042427421 */ /* 0x004fce0000010000 */
[----:B------:R-:W2:Y:S01]  /*5830*/  MUFU.EX2 R68, R68 ;  /* 0x0000004400447308 */ /* 0x000ea20000000800 */
[----:B-1----:R-:W-:Y:S01]  /*5840*/  FMUL.FTZ R65, R60, R79 ;  /* 0x0000004f3c417220 */ /* 0x002fe20000410000 */
[----:B0-----:R-:W-:Y:S02]  /*5850*/  FADD.FTZ R71, R71, 1 ;  /* 0x3f80000047477421 */ /* 0x001fe40000010000 */
[----:B------:R-:W0:Y:S01]  /*5860*/  MUFU.EX2 R69, R69 ;  /* 0x0000004500457308 */ /* 0x000e220000000800 */
[----:B------:R-:W-:-:S03]  /*5870*/  FMUL.FTZ R48, R65, R48 ;  /* 0x0000003041307220 */ /* 0x000fc60000410000 */
[----:B------:R-:W1:Y:S01]  /*5880*/  MUFU.EX2 R74, R74 ;  /* 0x0000004a004a7308 */ /* 0x000e620000000800 */
[----:B---3--:R-:W-:-:S03]  /*5890*/  FMUL.FTZ R60, R63, R78 ;  /* 0x0000004e3f3c7220 */ /* 0x008fc60000410000 */
[----:B------:R-:W3:Y:S01]  /*58a0*/  MUFU.EX2 R75, R75 ;  /* 0x0000004b004b7308 */ /* 0x000ee20000000800 */
[----:B--2---:R-:W-:Y:S01]  /*58b0*/  FADD.FTZ R68, R68, 1 ;  /* 0x3f80000044447421 */ /* 0x004fe20000010000 */
[----:B------:R-:W-:Y:S02]  /*58c0*/  FMUL.FTZ R51, R60, R51 ;  /* 0x000000333c337220 */ /* 0x000fe40000410000 */
[----:B------:R-:W2:Y:S01]  /*58d0*/  MUFU.EX2 R70, R70 ;  /* 0x0000004600467308 */ /* 0x000ea20000000800 */
[----:B0-----:R-:W-:-:S03]  /*58e0*/  FADD.FTZ R69, R69, 1 ;  /* 0x3f80000045457421 */ /* 0x001fc60000010000 */
[----:B------:R-:W0:Y:S01]  /*58f0*/  MUFU.EX2 R72, R72 ;  /* 0x0000004800487308 */ /* 0x000e220000000800 */
[----:B-1----:R-:W-:-:S03]  /*5900*/  FADD.FTZ R74, R74, 1 ;  /* 0x3f8000004a4a7421 */ /* 0x002fc60000010000 */
[----:B------:R-:W1:Y:S01]  /*5910*/  MUFU.EX2 R73, R73 ;  /* 0x0000004900497308 */ /* 0x000e620000000800 */
[----:B---3--:R-:W-:-:S03]  /*5920*/  FADD.FTZ R75, R75, 1 ;  /* 0x3f8000004b4b7421 */ /* 0x008fc60000010000 */
[----:B------:R-:W3:Y:S01]  /*5930*/  MUFU.EX2 R76, R76 ;  /* 0x0000004c004c7308 */ /* 0x000ee20000000800 */
[----:B--2---:R-:W-:-:S03]  /*5940*/  FADD.FTZ R70, R70, 1 ;  /* 0x3f80000046467421 */ /* 0x004fc60000010000 */
[----:B------:R-:W2:Y:S01]  /*5950*/  MUFU.EX2 R77, R77 ;  /* 0x0000004d004d7308 */ /* 0x000ea20000000800 */
[----:B0-----:R-:W-:-:S03]  /*5960*/  FADD.FTZ R72, R72, 1 ;  /* 0x3f80000048487421 */ /* 0x001fc60000010000 */
[----:B------:R-:W0:Y:S01]  /*5970*/  MUFU.RCP R86, R86 ;  /* 0x0000005600567308 */ /* 0x000e220000001000 */
[----:B-1----:R-:W-:Y:S01]  /*5980*/  FADD.FTZ R73, R73, 1 ;  /* 0x3f80000049497421 */ /* 0x002fe20000010000 */
[----:B---3--:R-:W-:-:S06]  /*5990*/  FADD.FTZ R76, R76, 1 ;  /* 0x3f8000004c4c7421 */ /* 0x008fcc0000010000 */
[----:B------:R-:W1:Y:S01]  /*59a0*/  MUFU.RCP R87, R64 ;  /* 0x0000004000577308 */ /* 0x000e620000001000 */
[----:B--2---:R-:W-:-:S07]  /*59b0*/  FADD.FTZ R77, R77, 1 ;  /* 0x3f8000004d4d7421 */ /* 0x004fce0000010000 */
[----:B------:R-:W2:Y:S01]  /*59c0*/  MUFU.RCP R88, R67 ;  /* 0x0000004300587308 */ /* 0x000ea20000001000 */
[----:B0-----:R-:W-:-:S04]  /*59d0*/  FMUL.FTZ R26, R61, R86 ;  /* 0x000000563d1a7220 */ /* 0x001fc80000410000 */
[----:B------:R-:W-:-:S03]  /*59e0*/  FMUL.FTZ R49, R26, R49 ;  /* 0x000000311a317220 */ /* 0x000fc60000410000 */
[----:B------:R-:W0:Y:S01]  /*59f0*/  MUFU.RCP R89, R66 ;  /* 0x0000004200597308 */ /* 0x000e220000001000 */
[----:B-1----:R-:W-:-:S04]  /*5a00*/  FMUL.FTZ R61, R62, R87 ;  /* 0x000000573e3d7220 */ /* 0x002fc80000410000 */
[----:B------:R-:W-:Y:S01]  /*5a10*/  FMUL.FTZ R50, R61, R50 ;  /* 0x000000323d327220 */ /* 0x000fe20000410000 */
[----:B------:R-:W-:Y:S01]  /*5a20*/  BAR.SYNC.DEFER_BLOCKING 0x0 ;  /* 0x0000000000007b1d */ /* 0x000fe20000010000 */
[----:B--2---:R-:W-:-:S05]  /*5a30*/  FMUL.FTZ R26, R57, R88 ;  /* 0x00000058391a7220 */ /* 0x004fca0000410000 */
[----:B------:R-:W1:Y:S01]  /*5a40*/  MUFU.RCP R64, R71 ;  /* 0x0000004700407308 */ /* 0x000e620000001000 */
[----:B------:R-:W-:Y:S01]  /*5a50*/  FMUL.FTZ R45, R26, R45 ;  /* 0x0000002d1a2d7220 */ /* 0x000fe20000410000 */
[----:B0-----:R-:W-:-:S06]  /*5a60*/  FMUL.FTZ R61, R56, R89 ;  /* 0x00000059383d7220 */ /* 0x001fcc0000410000 */
[----:B------:R-:W0:Y:S01]  /*5a70*/  MUFU.RCP R91, R68 ;  /* 0x00000044005b7308 */ /* 0x000e220000001000 */
[----:B------:R-:W-:-:S07]  /*5a80*/  FMUL.FTZ R44, R61, R44 ;  /* 0x0000002c3d2c7220 */ /* 0x000fce0000410000 */
[----:B------:R-:W2:Y:S01]  /*5a90*/  MUFU.RCP R90, R69 ;  /* 0x00000045005a7308 */ /* 0x000ea20000001000 */
[----:B-1----:R-:W-:Y:S01]  /*5aa0*/  FMUL.FTZ R26, R53, R64 ;  /* 0x00000040351a7220 */ /* 0x002fe20000410000 */
[----:B------:R1:W-:Y:S01]  /*5ab0*/  STS.128 [R27], R48 ;  /* 0x000000301b007388 */ /* 0x0003e20000000c00 */
[----:B------:R-:W3:Y:S02]  /*5ac0*/  LDC.64 R64, c[0x0][0x4c0] ;  /* 0x00013000ff407b82 */ /* 0x000ee40000000a00 */
[----:B------:R-:W-:-:S03]  /*5ad0*/  FMUL.FTZ R53, R26, R41 ;  /* 0x000000291a357220 */ /* 0x000fc60000410000 */
[----:B------:R-:W4:Y:S01]  /*5ae0*/  MUFU.RCP R67, R74 ;  /* 0x0000004a00437308 */ /* 0x000f220000001000 */
[----:B0-----:R-:W-:-:S04]  /*5af0*/  FMUL.FTZ R57, R58, R91 ;  /* 0x0000005b3a397220 */ /* 0x001fc80000410000 */
[----:B------:R-:W-:-:S03]  /*5b00*/  FMUL.FTZ R46, R57, R46 ;  /* 0x0000002e392e7220 */ /* 0x000fc60000410000 */
[----:B------:R-:W0:Y:S01]  /*5b10*/  MUFU.RCP R68, R75 ;  /* 0x0000004b00447308 */ /* 0x000e220000001000 */
[----:B--2---:R-:W-:Y:S01]  /*5b20*/  FMUL.FTZ R56, R59, R90 ;  /* 0x0000005a3b387220 */ /* 0x004fe20000410000 */
[----:B-1----:R-:W-:-:S04]  /*5b30*/  IMAD.WIDE.U32 R48, R0, UR8, R84 ;  /* 0x0000000800307c25 */ /* 0x002fc8000f8e0054 */
[----:B------:R-:W-:Y:S01]  /*5b40*/  FMUL.FTZ R47, R56, R47 ;  /* 0x0000002f382f7220 */ /* 0x000fe20000410000 */
[----:B------:R-:W-:Y:S01]  /*5b50*/  IMAD R49, R0, UR9, R49 ;  /* 0x0000000900317c24 */ /* 0x000fe2000f8e0231 */
[----:B------:R-:W1:Y:S01]  /*5b60*/  MUFU.RCP R95, R70 ;  /* 0x00000046005f7308 */ /* 0x000e620000001000 */
[----:B----4-:R-:W-:Y:S02]  /*5b70*/  FMUL.FTZ R41, R32, R67 ;  /* 0x0000004320297220 */ /* 0x010fe40000410000 */
[----:B------:R-:W-:Y:S05]  /*5b80*/  STS.128 [R27+0x10], R44 ;  /* 0x0000102c1b007388 */ /* 0x000fea0000000c00 */
[----:B------:R-:W2:Y:S01]  /*5b90*/  MUFU.RCP R97, R72 ;  /* 0x0000004800617308 */ /* 0x000ea20000001000 */
[----:B0-----:R-:W-:-:S04]  /*5ba0*/  FMUL.FTZ R26, R33, R68 ;  /* 0x00000044211a7220 */ /* 0x001fc80000410000 */
[----:B------:R-:W-:-:S03]  /*5bb0*/  FMUL.FTZ R61, R26, R37 ;  /* 0x000000251a3d7220 */ /* 0x000fc60000410000 */
[----:B------:R-:W0:Y:S01]  /*5bc0*/  MUFU.RCP R66, R73 ;  /* 0x0000004900427308 */ /* 0x000e220000001000 */
[----:B-1----:R-:W-:-:S04]  /*5bd0*/  FMUL.FTZ R57, R52, R95 ;  /* 0x0000005f34397220 */ /* 0x002fc80000410000 */
[----:B------:R-:W-:-:S03]  /*5be0*/  FMUL.FTZ R52, R57, R40 ;  /* 0x0000002839347220 */ /* 0x000fc60000410000 */
[----:B------:R-:W1:Y:S01]  /*5bf0*/  MUFU.RCP R63, R76 ;  /* 0x0000004c003f7308 */ /* 0x000e620000001000 */
[----:B--2---:R-:W-:-:S04]  /*5c00*/  FMUL.FTZ R59, R54, R97 ;  /* 0x00000061363b7220 */ /* 0x004fc80000410000 */
[----:B------:R-:W-:-:S03]  /*5c10*/  FMUL.FTZ R54, R59, R42 ;  /* 0x0000002a3b367220 */ /* 0x000fc60000410000 */
[----:B------:R-:W2:Y:S01]  /*5c20*/  MUFU.RCP R60, R77 ;  /* 0x0000004d003c7308 */ /* 0x000ea20000001000 */
[----:B0-----:R-:W-:-:S04]  /*5c30*/  FMUL.FTZ R56, R55, R66 ;  /* 0x0000004237387220 */ /* 0x001fc80000410000 */
[----:B------:R-:W-:Y:S01]  /*5c40*/  FMUL.FTZ R55, R56, R43 ;  /* 0x0000002b38377220 */ /* 0x000fe20000410000 */
[----:B-1----:R-:W-:-:S04]  /*5c50*/  FMUL.FTZ R33, R34, R63 ;  /* 0x0000003f22217220 */ /* 0x002fc80000410000 */
[----:B------:R-:W-:Y:S01]  /*5c60*/  STS.128 [R27+0x20], R52 ;  /* 0x000020341b007388 */ /* 0x000fe20000000c00 */
[----:B------:R-:W-:Y:S01]  /*5c70*/  FMUL.FTZ R62, R33, R38 ;  /* 0x00000026213e7220 */ /* 0x000fe20000410000 */
[----:B--2---:R-:W-:Y:S01]  /*5c80*/  FMUL.FTZ R32, R35, R60 ;  /* 0x0000003c23207220 */ /* 0x004fe20000410000 */
[----:B------:R-:W-:-:S03]  /*5c90*/  FMUL.FTZ R60, R41, R36 ;  /* 0x00000024293c7220 */ /* 0x000fc60000410000 */
[----:B------:R-:W-:-:S05]  /*5ca0*/  FMUL.FTZ R63, R32, R39 ;  /* 0x00000027203f7220 */ /* 0x000fca0000410000 */
[----:B------:R0:W-:Y:S01]  /*5cb0*/  STS.128 [R27+0x30], R60 ;  /* 0x0000303c1b007388 */ /* 0x0001e20000000c00 */
[----:B------:R-:W-:-:S03]  /*5cc0*/  NOP ;  /* 0x0000000000007918 */ /* 0x000fc60000000000 */
[----:B------:R-:W1:Y:S04]  /*5cd0*/  LDS.128 R40, [R25] ;  /* 0x0000000019287984 */ /* 0x000e680000000c00 */
[----:B------:R-:W2:Y:S04]  /*5ce0*/  LDS.128 R36, [R25+0x200] ;  /* 0x0002000019247984 */ /* 0x000ea80000000c00 */
[----:B------:R-:W4:Y:S01]  /*5cf0*/  LDS.128 R32, [R25+0x400] ;  /* 0x0004000019207984 */ /* 0x000f220000000c00 */
[----:B0-----:R-:W-:-:S03]  /*5d00*/  IMAD.WIDE.U32 R26, R3, UR10, R48 ;  /* 0x0000000a031a7c25 */ /* 0x001fc6000f8e0030 */
[----:B------:R-:W0:Y:S01]  /*5d10*/  LDS.128 R56, [R25+0x600] ;  /* 0x0006000019387984 */ /* 0x000e220000000c00 */
[----:B------:R-:W-:Y:S01]  /*5d20*/  IMAD R27, R3, UR11, R27 ;  /* 0x0000000b031b7c24 */ /* 0x000fe2000f8e021b */
[----:B---3--:R-:W-:-:S04]  /*5d30*/  LEA R44, P0, R26, R64, 0x2 ;  /* 0x000000401a2c7211 */ /* 0x008fc800078010ff */
[----:B------:R-:W-:Y:S02]  /*5d40*/  LEA.HI.X R45, R26, R65, R27, 0x2, P0 ;  /* 0x000000411a2d7211 */ /* 0x000fe400000f141b */
[----:B------:R-:W-:Y:S01]  /*5d50*/  ISETP.NE.AND P0, PT, R14, UR4, PT ;  /* 0x000000040e007c0c */ /* 0x000fe2000bf05270 */
[----:B------:R-:W-:-:S05]  /*5d60*/  IMAD.WIDE.U32 R26, R23, 0x10, R44 ;  /* 0x00000010171a7825 */ /* 0x000fca00078e002c */
[----:B-1----:R1:W-:Y:S04]  /*5d70*/  STG.E.128 desc[UR18][R26.64], R40 ;  /* 0x000000281a007986 */ /* 0x0023e8000c101d12 */
[----:B--2---:R1:W-:Y:S04]  /*5d80*/  STG.E.128 desc[UR18][R26.64+0x200], R36 ;  /* 0x000200241a007986 */ /* 0x0043e8000c101d12 */
[----:B----4-:R1:W-:Y:S04]  /*5d90*/  STG.E.128 desc[UR18][R26.64+0x400], R32 ;  /* 0x000400201a007986 */ /* 0x0103e8000c101d12 */
[----:B0-----:R1:W-:Y:S01]  /*5da0*/  STG.E.128 desc[UR18][R26.64+0x600], R56 ;  /* 0x000600381a007986 */ /* 0x0013e2000c101d12 */
[----:B------:R-:W-:Y:S05]  /*5db0*/  @P0 BRA `(.L_x_348) ;  /* 0xffffffb000780947 */ /* 0x000fea000383ffff */
[----:B------:R-:W-:Y:S05]  /*5dc0*/  EXIT ;  /* 0x000000000000794d */ /* 0x000fea0003800000 */
.L_x_349:
        /* <DEDUP_REMOVED lines=11> */
.L_x_7938:


//--------------------- .text._Z25selective_scan_fwd_kernelI32Selective_Scan_fwd_kernel_traitsILi128ELi16ELi1ELb1ELb1ELb1ELb1ELb1EfffEEv13SSMParamsBase --------------------------
	.section	.text._Z25selective_scan_fwd_kernelI32Selective_Scan_fwd_kernel_traitsILi128ELi16ELi1ELb1ELb1ELb1ELb1ELb1EfffEEv13SSMParamsBase,"ax",@progbits
	.align	128
        .global         _Z25selective_scan_fwd_kernelI32Selective_Scan_fwd_kernel_traitsILi128ELi16ELi1ELb1ELb1ELb1ELb1ELb1EfffEEv13SSMParamsBase
        .type           _Z25selective_scan_fwd_kernelI32Selective_Scan_fwd_kernel_traitsILi128ELi16ELi1ELb1ELb1ELb1ELb1ELb1EfffEEv13SSMParamsBase,@function
        .size           _Z25selective_scan_fwd_kernelI32Selective_Scan_fwd_kernel_traitsILi128ELi16ELi1ELb1ELb1ELb1ELb1ELb1EfffEEv13SSMParamsBase,(.L_x_7939 - _Z25selective_scan_fwd_kernelI32Selective_Scan_fwd_kernel_traitsILi128ELi16ELi1ELb1ELb1ELb1ELb1ELb1EfffEEv13SSMParamsBase)
        .other          _Z25selective_scan_fwd_kernelI32Selective_Scan_fwd_kernel_traitsILi128ELi16ELi1ELb1ELb1ELb1ELb1ELb1EfffEEv13SSMParamsBase,@"STO_CUDA_ENTRY STV_DEFAULT"
_Z25selective_scan_fwd_kernelI32Selective_Scan_fwd_kernel_traitsILi128ELi16ELi1ELb1ELb1ELb1ELb1ELb1EfffEEv13SSMParamsBase:
.text._Z25selective_scan_fwd_kernelI32Selective_Scan_fwd_kernel_traitsILi128ELi16ELi1ELb1ELb1ELb1ELb1ELb1EfffEEv13SSMParamsBase:
        /* <DEDUP_REMOVED lines=57> */
.L_x_350:
        /* <DEDUP_REMOVED lines=101> */
.L_x_351:
        /* <DEDUP_REMOVED lines=10> */
.L_x_352:
        /* <DEDUP_REMOVED lines=100> */
.L_x_353:
        /* <DEDUP_REMOVED lines=35> */
.L_x_354:
[----:B------:R-:W-:-:S06]  /*12f0*/  UISETP.GE.AND UP0, UPT, UR36, 0x1, UPT ;  /* 0x000000012400788c */ /* 0x000fcc000bf06270 */
[----:B------:R-:W-:-:S13]  /*1300*/  PLOP3.LUT P0, PT, PT, PT, UP0, 0x80, 0x8 ;  /* 0x000000000008781c */ /* 0x000fda0003f0f008 */
[----:B------:R-:W-:Y:S05]  /*1310*/  @!P0 EXIT ;  /* 0x000000000000894d */ /* 0x000fea0003800000 */
[----:B------:R-:W-:Y:S01]  /*1320*/  UMOV UR7, URZ ;  /* 0x000000ff00077c82 */ /* 0x000fe20008000000 */
[----:B------:R-:W-:-:S05]  /*1330*/  UMOV UR8, URZ ;  /* 0x000000ff00087c82 */ /* 0x000fca0008000000 */
.L_x_398:
        /* <DEDUP_REMOVED lines=372> */
.L_x_356:
[----:B------:R-:W-:Y:S05]  /*2a80*/  BSYNC.RECONVERGENT B0 ;  /* 0x0000000000007941 */ /* 0x000fea0003800200 */
.L_x_355:
        /* <DEDUP_REMOVED lines=37> */
.L_x_358:
[----:B------:R-:W-:Y:S05]  /*2ce0*/  BSYNC.RECONVERGENT B0 ;  /* 0x0000000000007941 */ /* 0x000fea0003800200 */
.L_x_357:
        /* <DEDUP_REMOVED lines=37> */
.L_x_360:
[----:B------:R-:W-:Y:S05]  /*2f40*/  BSYNC.RECONVERGENT B0 ;  /* 0x0000000000007941 */ /* 0x000fea0003800200 */
.L_x_359:
        /* <DEDUP_REMOVED lines=37> */
.L_x_362:
[----:B------:R-:W-:Y:S05]  /*31a0*/  BSYNC.RECONVERGENT B0 ;  /* 0x0000000000007941 */ /* 0x000fea0003800200 */
.L_x_361:
        /* <DEDUP_REMOVED lines=37> */
.L_x_364:
[----:B------:R-:W-:Y:S05]  /*3400*/  BSYNC.RECONVERGENT B0 ;  /* 0x0000000000007941 */ /* 0x000fea0003800200 */
.L_x_363:
        /* <DEDUP_REMOVED lines=37> */
.L_x_366:
[----:B------:R-:W-:Y:S05]  /*3660*/  BSYNC.RECONVERGENT B0 ;  /* 0x0000000000007941 */ /* 0x000fea0003800200 */
.L_x_365:
        /* <DEDUP_REMOVED lines=37> */
.L_x_368:
[----:B------:R-:W-:Y:S05]  /*38c0*/  BSYNC.RECONVERGENT B0 ;  /* 0x0000000000007941 */ /* 0x000fea0003800200 */
.L_x_367:
        /* <DEDUP_REMOVED lines=37> */
.L_x_370:
[----:B------:R-:W-:Y:S05]  /*3b20*/  BSYNC.RECONVERGENT B0 ;  /* 0x0000000000007941 */ /* 0x000fea0003800200 */
.L_x_369:
        /* <DEDUP_REMOVED lines=37> */
.L_x_372:
[----:B------:R-:W-:Y:S05]  /*3d80*/  BSYNC.RECONVERGENT B0 ;  /* 0x0000000000007941 */ /* 0x000fea0003800200 */
.L_x_371:
        /* <DEDUP_REMOVED lines=37> */
.L_x_374:
[----:B------:R-:W-:Y:S05]  /*3fe0*/  BSYNC.RECONVERGENT B0 ;  /* 0x0000000000007941 */ /* 0x000fea0003800200 */
.L_x_373:
        /* <DEDUP_REMOVED lines=37> */
.L_x_376:
[----:B------:R-:W-:Y:S05]  /*4240*/  BSYNC.RECONVERGENT B0 ;  /* 0x0000000000007941 */ /* 0x000fea0003800200 */
.L_x_375:
        /* <DEDUP_REMOVED lines=37> */
.L_x_378:
[----:B------:R-:W-:Y:S05]  /*44a0*/  BSYNC.RECONVERGENT B0 ;  /* 0x0000000000007941 */ /* 0x000fea0003800200 */
.L_x_377:
        /* <DEDUP_REMOVED lines=37> */
.L_x_380:
[----:B------:R-:W-:Y:S05]  /*4700*/  BSYNC.RECONVERGENT B0 ;  /* 0x0000000000007941 */ /* 0x000fea0003800200 */
.L_x_379:
        /* <DEDUP_REMOVED lines=37> */
.L_x_382:
[----:B------:R-:W-:Y:S05]  /*4960*/  BSYNC.RECONVERGENT B0 ;  /* 0x0000000000007941 */ /* 0x000fea0003800200 */
.L_x_381:
        /* <DEDUP_REMOVED lines=37> */
.L_x_384:
[----:B------:R-:W-:Y:S05]  /*4bc0*/  BSYNC.RECONVERGENT B0 ;  /* 0x0000000000007941 */ /* 0x000fea0003800200 */
.L_x_383:
        /* <DEDUP_REMOVED lines=38> */
.L_x_386:
[----:B------:R-:W-:Y:S05]  /*4e30*/  BSYNC.RECONVERGENT B0 ;  /* 0x0000000000007941 */ /* 0x000fea0003800200 */
.L_x_385:
        /* <DEDUP_REMOVED lines=66> */
.L_x_397:
        /* <DEDUP_REMOVED lines=335> */
.L_x_389:
[----:B------:R-:W-:Y:S01]  /*6750*/  IMAD.MOV.U32 R85, RZ, RZ, RZ ;  /* 0x000000ffff557224 */ /* 0x000fe200078e00ff */
[----:B------:R-:W-:Y:S06]  /*6760*/  BRA.U !UP2, `(.L_x_388) ;  /* 0x000000010a147547 */ /* 0x000fec000b800000 */
[----:B------:R-:W-:-:S04]  /*6770*/  UIADD3 UR10, UP0, UPT, UR32, UR12, URZ ;  /* 0x0000000c200a7290 */ /* 0x000fc8000ff1e0ff */
[----:B------:R-:W-:Y:S02]  /*6780*/  UIADD3.X UR11, UPT, UPT, UR33, UR13, URZ, UP0, !UPT ;  /* 0x0000000d210b7290 */ /* 0x000fe400087fe4ff */
[----:B------:R-:W-:-:S04]  /*6790*/  IMAD.U32 R44, RZ, RZ, UR10 ;  /* 0x0000000aff2c7e24 */ /* 0x000fc8000f8e00ff */
[----:B------:R-:W-:-:S05]  /*67a0*/  MOV R45, UR11 ;  /* 0x0000000b002d7c02 */ /* 0x000fca0008000f00 */
[----:B------:R2:W5:Y:S02]  /*67b0*/  LDG.E R85, desc[UR34][R44.64] ;  /* 0x000000222c557981 */ /* 0x000564000c1e1900 */
.L_x_388:
        /* <DEDUP_REMOVED lines=109> */
.L_x_391:
[----:B------:R-:W-:Y:S05]  /*6e90*/  BSYNC.RECONVERGENT B0 ;  /* 0x0000000000007941 */ /* 0x000fea0003800200 */
.L_x_390:
        /* <DEDUP_REMOVED lines=40> */
.L_x_395:
        /* <DEDUP_REMOVED lines=35> */
.L_x_396:
        /* <DEDUP_REMOVED lines=10> */
.L_x_394:
        /* <DEDUP_REMOVED lines=9> */
.L_x_393:
[----:B------:R-:W-:Y:S05]  /*7480*/  BSYNC.RECONVERGENT B0 ;  /* 0x0000000000007941 */ /* 0x000fea0003800200 */
.L_x_392:
        /* <DEDUP_REMOVED lines=32> */
.L_x_387:
        /* <DEDUP_REMOVED lines=379> */
.L_x_399:
        /* <DEDUP_REMOVED lines=12> */
.L_x_7939:


//--------------------- .text._Z25selective_scan_fwd_kernelI32Selective_Scan_fwd_kernel_traitsILi32ELi16ELi1ELb0ELb1ELb1ELb0ELb0EfffEEv13SSMParamsBase --------------------------
	.section	.text._Z25selective_scan_fwd_kernelI32Selective_Scan_fwd_kernel_traitsILi32ELi16ELi1ELb0ELb1ELb1ELb0ELb0EfffEEv13SSMParamsBase,"ax",@progbits
	.align	128
        .global         _Z25selective_scan_fwd_kernelI32Selective_Scan_fwd_kernel_traitsILi32ELi16ELi1ELb0ELb1ELb1ELb0ELb0EfffEEv13SSMParamsBase
        .type           _Z25selective_scan_fwd_kernelI32Selective_Scan_fwd_kernel_traitsILi32ELi16ELi1ELb0ELb1ELb1ELb0ELb0EfffEEv13SSMParamsBase,@function
        .size           _Z25selective_scan_fwd_kernelI32Selective_Scan_fwd_kernel_traitsILi32ELi16ELi1ELb0ELb1ELb1ELb0ELb0EfffEEv13SSMParamsBase,(.L_x_7940 - _Z25selective_scan_fwd_kernelI32Selective_Scan_fwd_kernel_traitsILi32ELi16ELi1ELb0ELb1ELb1ELb0ELb0EfffEEv13SSMParamsBase)
        .other          _Z25selective_scan_fwd_kernelI32Selective_Scan_fwd_kernel_traitsILi32ELi16ELi1ELb0ELb1ELb1ELb0ELb0EfffEEv13SSMParamsBase,@"STO_CUDA_ENTRY STV_DEFAULT"
_Z25selective_scan_fwd_kernelI32Selective_Scan_fwd_kernel_traitsILi32ELi16ELi1ELb0ELb1ELb1ELb0ELb0EfffEEv13SSMParamsBase:
.text._Z25selective_scan_fwd_kernelI32Selective_Scan_fwd_kernel_traitsILi32ELi16ELi1ELb0ELb1ELb1ELb0ELb0EfffEEv13SSMParamsBase:
        /* <DEDUP_REMOVED lines=13> */
[----:B------:R-:W-:Y:S01]  /*00d0*/  PLOP3.LUT P1, PT, PT, PT, PT, 0x8, 0x80 ;  /* 0x000000000080781c */ /* 0x000fe20003f2e170 */
[----:B------:R-:W-:Y:S01]  /*00e0*/  IMAD.MOV.U32 R19, RZ, RZ, RZ ;  /* 0x000000ffff137224 */ /* 0x000fe200078e00ff */
[----:B------:R-:W-:Y:S01]  /*00f0*/  ISETP.NE.AND.EX P3, PT, R7, RZ, PT, P3 ;  /* 0x000000ff0700720c */ /* 0x000fe20003f65330 */
[----:B------:R-:W-:Y:S01]  /*0100*/  IMAD.MOV.U32 R12, RZ, RZ, R13 ;  /* 0x000000ffff0c7224 */ /* 0x000fe200078e000d */
[----:B------:R-:W-:-:S11]  /*0110*/  PLOP3.LUT P0, PT, PT, PT, PT, 0x80, 0x8 ;  /* 0x000000000008781c */ /* 0x000fd60003f0f070 */
        /* <DEDUP_REMOVED lines=10> */
[----:B------:R-:W-:-:S04]  /*01c0*/  @P0 LEA R6, P1, R4, R6, 0x2 ;  /* 0x0000000604060211 */ /* 0x000fc800078210ff */
[----:B------:R-:W-:Y:S02]  /*01d0*/  @P0 LEA.HI.X R7, R4, R7, R5, 0x2, P1 ;  /* 0x0000000704070211 */ /* 0x000fe400008f1405 */
[----:B------:R-:W0:Y:S03]  /*01e0*/  @!P0 LDC.64 R4, c[0x0][0x4d0] ;  /* 0x00013400ff048b82 */ /* 0x000e260000000a00 */
[----:B------:R1:W5:Y:S05]  /*01f0*/  @P0 LDG.E R12, desc[UR10][R6.64] ;  /* 0x0000000a060c0981 */ /* 0x00036a000c1e1900 */
[----:B------:R-:W2:Y:S08]  /*0200*/  LDC R19, c[0x0][0x4d0] ;  /* 0x00013400ff137b82 */ /* 0x000eb00000000800 */
[----:B------:R-:W3:Y:S01]  /*0210*/  LDC R14, c[0x0][0x4d4] ;  /* 0x00013500ff0e7b82 */ /* 0x000ee20000000800 */
[----:B------:R-:W-:Y:S01]  /*0220*/  PLOP3.LUT P1, PT, PT, PT, PT, 0x80, 0x8 ;  /* 0x000000000008781c */ /* 0x000fe20003f2f070 */
[----:B0-----:R-:W-:-:S05]  /*0230*/  @!P0 IMAD.WIDE.U32 R4, R13, 0x4, R4 ;  /* 0x000000040d048825 */ /* 0x001fca00078e0004 */
[----:B------:R1:W5:Y:S01]  /*0240*/  @!P0 LDG.E R12, desc[UR10][R4.64] ;  /* 0x0000000a040c8981 */ /* 0x000362000c1e1900 */
[----:B--23--:R-:W-:-:S13]  /*0250*/  PLOP3.LUT P0, PT, PT, PT, PT, 0x8, 0x80 ;  /* 0x000000000080781c */ /* 0x00cfda0003f0e170 */
.L_x_400:
[----:B-----5:R-:W-:Y:S02]  /*0260*/  ISETP.EQ.U32.AND P3, PT, R12, UR4, PT ;  /* 0x000000040c007c0c */ /* 0x020fe4000bf62070 */
[----:B------:R-:W-:-:S04]  /*0270*/  SHF.R.S32.HI R27, RZ, 0x1f, R12 ;  /* 0x0000001fff1b7819 */ /* 0x000fc8000001140c */
[----:B------:R-:W-:-:S13]  /*0280*/  ISETP.EQ.AND.EX P3, PT, R27, UR5, PT, P3 ;  /* 0x000000051b007c0c */ /* 0x000fda000bf62330 */
[----:B------:R-:W-:Y:S05]  /*0290*/  @P1 EXIT P3 ;  /* 0x000000000000194d */ /* 0x000fea0001800000 */
[----:B------:R-:W0:Y:S01]  /*02a0*/  LDC R10, c[0x0][0x394] ;  /* 0x0000e500ff0a7b82 */ /* 0x000e220000000800 */
[----:B------:R-:W2:Y:S01]  /*02b0*/  S2R R15, SR_CTAID.Y ;  /* 0x00000000000f7919 */ /* 0x000ea20000002600 */
[----:B------:R-:W-:Y:S02]  /*02c0*/  ISETP.NE.AND P2, PT, R0, RZ, P2 ;  /* 0x000000ff0000720c */ /* 0x000fe40001745270 */
[----:B------:R-:W-:-:S04]  /*02d0*/  LOP3.LUT R181, R181, 0xfffffdff, RZ, 0xc0, !PT ;  /* 0xfffffdffb5b57812 */ /* 0x000fc800078ec0ff */
[----:B------:R-:W3:Y:S07]  /*02e0*/  LDC.64 R134, c[0x0][0x408] ;  /* 0x00010200ff867b82 */ /* 0x000eee0000000a00 */
[----:B------:R-:W-:Y:S01]  /*02f0*/  @P2 LOP3.LUT R181, R181, 0x200, RZ, 0xfc, !PT ;  /* 0x00000200b5b52812 */ /* 0x000fe200078efcff */
        /* <DEDUP_REMOVED lines=8> */
[----:B------:R-:W5:Y:S08]  /*0380*/  LDC.64 R78, c[0x0][0x3d8] ;  /* 0x0000f600ff4e7b82 */ /* 0x000f700000000a00 */
[----:B------:R-:W5:Y:S01]  /*0390*/  LDC.64 R76, c[0x0][0x3f8] ;  /* 0x0000fe00ff4c7b82 */ /* 0x000f620000000a00 */
[----:B-1----:R-:W-:-:S04]  /*03a0*/  IADD3 R2, PT, PT, R4, 0xffffffe, RZ ;  /* 0x0ffffffe04027810 */ /* 0x002fc80007ffe0ff */
[----:B------:R1:W3:Y:S03]  /*03b0*/  F2I.FTZ.U32.TRUNC.NTZ R3, R2 ;  /* 0x0000000200037305 */ /* 0x0002e6000021f000 */
[----:B------:R-:W5:Y:S01]  /*03c0*/  LDC.64 R136, c[0x0][0x418] ;  /* 0x00010600ff887b82 */ /* 0x000f620000000a00 */
[----:B-1----:R-:W-:-:S07]  /*03d0*/  MOV R2, RZ ;  /* 0x000000ff00027202 */ /* 0x002fce0000000f00 */
[----:B------:R-:W1:Y:S01]  /*03e0*/  LDC.64 R20, c[0x0][0x498] ;  /* 0x00012600ff147b82 */ /* 0x000e620000000a00 */
[----:B---3--:R-:W-:-:S07]  /*03f0*/  IMAD.MOV R5, RZ, RZ, -R3 ;  /* 0x000000ffff057224 */ /* 0x008fce00078e0a03 */
[----:B------:R-:W3:Y:S01]  /*0400*/  LDC.64 R132, c[0x0][0x478] ;  /* 0x00011e00ff847b82 */ /* 0x000ee20000000a00 */
[----:B------:R-:W-:-:S04]  /*0410*/  IMAD R5, R5, R8, RZ ;  /* 0x0000000805057224 */ /* 0x000fc800078e02ff */
[----:B------:R-:W-:-:S03]  /*0420*/  IMAD.HI.U32 R3, R3, R5, R2 ;  /* 0x0000000503037227 */ /* 0x000fc600078e0002 */
[----:B------:R-:W3:Y:S01]  /*0430*/  LDC.64 R130, c[0x0][0x480] ;  /* 0x00012000ff827b82 */ /* 0x000ee20000000a00 */
[----:B------:R-:W-:-:S04]  /*0440*/  IMAD.MOV.U32 R5, RZ, RZ, R6 ;  /* 0x000000ffff057224 */ /* 0x000fc800078e0006 */
[----:B------:R-:W-:-:S03]  /*0450*/  IMAD.HI.U32 R4, R3, R5, RZ ;  /* 0x0000000503047227 */ /* 0x000fc600078e00ff */
[----:B------:R-:W4:Y:S02]  /*0460*/  LDC.64 R6, c[0x0][0x400] ;  /* 0x00010000ff067b82 */ /* 0x000f240000000a00 */
[----:B------:R-:W-:-:S05]  /*0470*/  IADD3 R3, PT, PT, -R4, RZ, RZ ;  /* 0x000000ff04037210 */ /* 0x000fca0007ffe1ff */
[----:B------:R-:W-:-:S05]  /*0480*/  IMAD R5, R8, R3, R5 ;  /* 0x0000000308057224 */ /* 0x000fca00078e0205 */
[----:B------:R-:W-:Y:S01]  /*0490*/  ISETP.GT.U32.AND P4, PT, R8, R5, PT ;  /* 0x000000050800720c */ /* 0x000fe20003f84070 */
[----:B----4-:R-:W-:-:S12]  /*04a0*/  IMAD.WIDE.U32 R2, R13, R6, RZ ;  /* 0x000000060d027225 */ /* 0x010fd800078e00ff */
[----:B------:R-:W-:Y:S01]  /*04b0*/  @!P4 IADD3 R4, PT, PT, R4, 0x1, RZ ;  /* 0x000000010404c810 */ /* 0x000fe20007ffe0ff */
[----:B------:R-:W-:Y:S01]  /*04c0*/  @!P4 IMAD.IADD R5, R5, 0x1, -R8 ;  /* 0x000000010505c824 */ /* 0x000fe200078e0a08 */
[----:B------:R-:W-:Y:S01]  /*04d0*/  ISETP.NE.AND P4, PT, R10, RZ, PT ;  /* 0x000000ff0a00720c */ /* 0x000fe20003f85270 */
[C---:B------:R-:W-:Y:S02]  /*04e0*/  IMAD R3, R13.reuse, R7, R3 ;  /* 0x000000070d037224 */ /* 0x040fe400078e0203 */
[----:B0-----:R-:W-:Y:S01]  /*04f0*/  IMAD.WIDE.U32 R6, R13, R22, RZ ;  /* 0x000000160d067225 */ /* 0x001fe200078e00ff */
[----:B------:R-:W-:Y:S02]  /*0500*/  ISETP.GE.U32.AND P5, PT, R5, R8, PT ;  /* 0x000000080500720c */ /* 0x000fe40003fa6070 */
[----:B------:R-:W0:Y:S01]  /*0510*/  LDC.64 R8, c[0x0][0x490] ;  /* 0x00012400ff087b82 */ /* 0x000e220000000a00 */
[C---:B------:R-:W-:Y:S01]  /*0520*/  LOP3.LUT R5, R15.reuse, R10, RZ, 0x3c, !PT ;  /* 0x0000000a0f057212 */ /* 0x040fe200078e3cff */
[----:B------:R-:W-:-:S03]  /*0530*/  IMAD.WIDE.U32 R2, R15, R134, R2 ;  /* 0x000000860f027225 */ /* 0x000fc600078e0002 */
[----:B------:R-:W-:Y:S01]  /*0540*/  ISETP.GE.AND P3, PT, R5, RZ, PT ;  /* 0x000000ff0500720c */ /* 0x000fe20003f66270 */
[----:B------:R-:W-:Y:S02]  /*0550*/  IMAD R135, R15, R135, R3 ;  /* 0x000000870f877224 */ /* 0x000fe400078e0203 */
[----:B------:R-:W-:-:S03]  /*0560*/  IMAD R7, R13, R23, R7 ;  /* 0x000000170d077224 */ /* 0x000fc600078e0207 */
[----:B------:R-:W-:-:S05]  /*0570*/  @P5 VIADD R4, R4, 0x1 ;  /* 0x0000000104045836 */ /* 0x000fca0000000000 */
[----:B------:R-:W-:Y:S01]  /*0580*/  MOV R11, R4 ;  /* 0x00000004000b7202 */ /* 0x000fe20000000f00 */
[----:B------:R-:W-:-:S04]  /*0590*/  IMAD.WIDE.U32 R4, R13, R16, RZ ;  /* 0x000000100d047225 */ /* 0x000fc800078e00ff */
[----:B------:R-:W-:Y:S01]  /*05a0*/  @!P3 IMAD.MOV R11, RZ, RZ, -R11 ;  /* 0x000000ffff0bb224 */ /* 0x000fe200078e0a0b */
[----:B------:R-:W-:Y:S01]  /*05b0*/  @!P4 LOP3.LUT R11, RZ, R10, RZ, 0x33, !PT ;  /* 0x0000000aff0bc212 */ /* 0x000fe200078e33ff */
[C---:B------:R-:W-:Y:S01]  /*05c0*/  IMAD R5, R13.reuse, R17, R5 ;  /* 0x000000110d057224 */ /* 0x040fe200078e0205 */
[C---:B0-----:R-:W-:Y:S02]  /*05d0*/  LEA R134, P2, R2.reuse, R8, 0x2 ;  /* 0x0000000802867211 */ /* 0x041fe400078410ff */
[----:B------:R-:W-:Y:S02]  /*05e0*/  SHF.R.S32.HI R17, RZ, 0x1f, R11 ;  /* 0x0000001fff117819 */ /* 0x000fe4000001140b */
[----:B------:R-:W-:Y:S01]  /*05f0*/  LEA.HI.X R135, R2, R9, R135, 0x2, P2 ;  /* 0x0000000902877211 */ /* 0x000fe200010f1487 */
[----:B--2---:R-:W-:Y:S01]  /*0600*/  IMAD.WIDE.U32 R8, R13, R24, RZ ;  /* 0x000000180d087225 */ /* 0x004fe200078e00ff */
[----:B-----5:R-:W-:-:S03]  /*0610*/  ISETP.NE.AND P3, PT, R18, RZ, PT ;  /* 0x000000ff1200720c */ /* 0x020fc60003f65270 */
[----:B------:R-:W-:Y:S02]  /*0620*/  IMAD R9, R13, R25, R9 ;  /* 0x000000190d097224 */ /* 0x000fe400078e0209 */
[C---:B------:R-:W-:Y:S02]  /*0630*/  IMAD R0, R17.reuse, R78, RZ ;  /* 0x0000004e11007224 */ /* 0x040fe400078e02ff */
[----:B------:R-:W-:Y:S02]  /*0640*/  IMAD R10, R17, R76, RZ ;  /* 0x0000004c110a7224 */ /* 0x000fe400078e02ff */
[----:B------:R-:W-:-:S04]  /*0650*/  IMAD.WIDE.U32 R2, R15, R136, R4 ;  /* 0x000000880f027225 */ /* 0x000fc800078e0004 */
[----:B------:R-:W-:Y:S01]  /*0660*/  IMAD.WIDE.U32 R4, R11, R78, R6 ;  /* 0x0000004e0b047225 */ /* 0x000fe200078e0006 */
[----:B-1----:R-:W-:-:S03]  /*0670*/  LEA R136, P2, R2, R20, 0x2 ;  /* 0x0000001402887211 */ /* 0x002fc600078410ff */
[C---:B------:R-:W-:Y:S01]  /*0680*/  IMAD R79, R11.reuse, R79, R0 ;  /* 0x0000004f0b4f7224 */ /* 0x040fe200078e0200 */
[----:B---3--:R-:W-:Y:S01]  /*0690*/  LEA R132, P4, R4, R132, 0x2 ;  /* 0x0000008404847211 */ /* 0x008fe200078810ff */
[----:B------:R-:W-:-:S03]  /*06a0*/  IMAD.WIDE.U32 R6, R11, R76, R8 ;  /* 0x0000004c0b067225 */ /* 0x000fc600078e0008 */
[----:B------:R-:W-:Y:S01]  /*06b0*/  IADD3 R79, PT, PT, R5, R79, RZ ;  /* 0x0000004f054f7210 */ /* 0x000fe20007ffe0ff */
[----:B------:R-:W-:Y:S01]  /*06c0*/  IMAD R77, R11, R77, R10 ;  /* 0x0000004d0b4d7224 */ /* 0x000fe200078e020a */
[----:B------:R-:W-:Y:S01]  /*06d0*/  LEA R130, P5, R6, R130, 0x2 ;  /* 0x0000008206827211 */ /* 0x000fe200078a10ff */
[----:B------:R-:W-:Y:S01]  /*06e0*/  IMAD R137, R15, R137, R3 ;  /* 0x000000890f897224 */ /* 0x000fe200078e0203 */
[----:B------:R-:W-:Y:S01]  /*06f0*/  LEA.HI.X R79, R4, R133, R79, 0x2, P4 ;  /* 0x00000085044f7211 */ /* 0x000fe200020f144f */
[----:B------:R-:W-:-:S03]  /*0700*/  IMAD.IADD R77, R7, 0x1, R77 ;  /* 0x00000001074d7824 */ /* 0x000fc600078e024d */
[----:B------:R-:W-:Y:S02]  /*0710*/  LEA.HI.X R137, R2, R21, R137, 0x2, P2 ;  /* 0x0000001502897211 */ /* 0x000fe400010f1489 */
[----:B------:R-:W-:Y:S01]  /*0720*/  LEA.HI.X R77, R6, R131, R77, 0x2, P5 ;  /* 0x00000083064d7211 */ /* 0x000fe200028f144d */
[----:B------:R-:W-:Y:S06]  /*0730*/  @!P3 BRA `(.L_x_401) ;  /* 0x00000000001cb947 */ /* 0x000fec0003800000 */
[----:B------:R-:W0:Y:S08]  /*0740*/  LDC.64 R72, c[0x0][0x458] ;  /* 0x00011600ff487b82 */ /* 0x000e300000000a00 */
[----:B------:R-:W1:Y:S01]  /*0750*/  LDC.64 R4, c[0x0][0x4b0] ;  /* 0x00012c00ff047b82 */ /* 0x000e620000000a00 */
[----:B0-----:R-:W-:-:S04]  /*0760*/  IMAD.WIDE.U32 R2, R15, R72, RZ ;  /* 0x000000480f027225 */ /* 0x001fc800078e00ff */
[----:B------:R-:W-:Y:S01]  /*0770*/  IMAD R73, R15, R73, R3 ;  /* 0x000000490f497224 */ /* 0x000fe200078e0203 */
[----:B-1----:R-:W-:-:S04]  /*0780*/  LEA R75, P2, R2, R4, 0x2 ;  /* 0x00000004024b7211 */ /* 0x002fc800078410ff */
[----:B------:R-:W-:Y:S01]  /*0790*/  LEA.HI.X R73, R2, R5, R73, 0x2, P2 ;  /* 0x0000000502497211 */ /* 0x000fe200010f1449 */
[----:B------:R-:W-:Y:S08]  /*07a0*/  BRA `(.L_x_402) ;  /* 0x00000000002c7947 */ /* 0x000ff00003800000 */
.L_x_401:
[----:B------:R-:W0:Y:S08]  /*07b0*/  LDC.64 R4, c[0x0][0x450] ;  /* 0x00011400ff047b82 */ /* 0x000e300000000a00 */
[----:B------:R-:W1:Y:S08]  /*07c0*/  LDC.64 R72, c[0x0][0x458] ;  /* 0x00011600ff487b82 */ /* 0x000e700000000a00 */
[----:B------:R-:W2:Y:S01]  /*07d0*/  LDC.64 R6, c[0x0][0x4b0] ;  /* 0x00012c00ff067b82 */ /* 0x000ea20000000a00 */
[----:B0-----:R-:W-:-:S02]  /*07e0*/  IMAD R0, R27, R4, RZ ;  /* 0x000000041b007224 */ /* 0x001fc400078e02ff */
[----:B------:R-:W-:-:S04]  /*07f0*/  IMAD.WIDE.U32 R2, R12, R4, RZ ;  /* 0x000000040c027225 */ /* 0x000fc800078e00ff */
[----:B------:R-:W-:-:S05]  /*0800*/  IMAD R5, R12, R5, R0 ;  /* 0x000000050c057224 */ /* 0x000fca00078e0200 */
[----:B------:R-:W-:-:S03]  /*0810*/  IADD3 R3, PT, PT, R3, R5, RZ ;  /* 0x0000000503037210 */ /* 0x000fc60007ffe0ff */
[----:B-1----:R-:W-:-:S04]  /*0820*/  IMAD.WIDE.U32 R2, R15, R72, R2 ;  /* 0x000000480f027225 */ /* 0x002fc800078e0002 */
[----:B------:R-:W-:Y:S01]  /*0830*/  IMAD R73, R15, R73, R3 ;  /* 0x000000490f497224 */ /* 0x000fe200078e0203 */
[----:B--2---:R-:W-:-:S04]  /*0840*/  LEA R75, P2, R2, R6, 0x2 ;  /* 0x00000006024b7211 */ /* 0x004fc800078410ff */
[----:B------:R-:W-:-:S09]  /*0850*/  LEA.HI.X R73, R2, R7, R73, 0x2, P2 ;  /* 0x0000000702497211 */ /* 0x000fd200010f1449 */
.L_x_402:
[----:B------:R-:W-:Y:S01]  /*0860*/  PLOP3.LUT P1, PT, P1, P0, PT, 0x20, 0x2 ;  /* 0x000000000002781c */ /* 0x000fe20000f20470 */
[----:B------:R-:W0:Y:S01]  /*0870*/  LDC.64 R10, c[0x0][0x468] ;  /* 0x00011a00ff0a7b82 */ /* 0x000e220000000a00 */
[----:B------:R-:W-:Y:S02]  /*0880*/  LOP3.LUT R181, R181, 0xfffffeff, RZ, 0xc0, !PT ;  /* 0xfffffeffb5b57812 */ /* 0x000fe400078ec0ff */
[----:B------:R-:W-:-:S05]  /*0890*/  ISETP.EQ.OR P4, PT, R18, RZ, !P1 ;  /* 0x000000ff1200720c */ /* 0x000fca0004f82670 */
[----:B------:R-:W1:Y:S04]  /*08a0*/  LDC.64 R8, c[0x0][0x4e0] ;  /* 0x00013800ff087b82 */ /* 0x000e680000000a00 */
[----:B------:R-:W-:-:S04]  /*08b0*/  @P1 LOP3.LUT R181, R181, 0x100, RZ, 0xfc, !PT ;  /* 0x00000100b5b51812 */ /* 0x000fc800078efcff */
[----:B------:R-:W2:Y:S08]  /*08c0*/  @!P4 LDC.64 R4, c[0x0][0x4f0] ;  /* 0x00013c00ff04cb82 */ /* 0x000eb00000000a00 */
[----:B------:R-:W3:Y:S01]  /*08d0*/  LDC.64 R6, c[0x0][0x488] ;  /* 0x00012200ff067b82 */ /* 0x000ee20000000a00 */
[----:B------:R-:W-:-:S07]  /*08e0*/  HFMA2 R71, -RZ, RZ, 0, 0 ;  /* 0x00000000ff477431 */ /* 0x000fce00000001ff */
[----:B------:R-:W4:Y:S01]  /*08f0*/  LDC.64 R16, c[0x0][0x4a0] ;  /* 0x00012800ff107b82 */ /* 0x000f220000000a00 */
[----:B--2---:R-:W-:Y:S01]  /*0900*/  @!P4 LEA R4, P1, R13, R4, 0x2 ;  /* 0x000000040d04c211 */ /* 0x004fe200078210ff */
[----:B------:R-:W-:-:S06]  /*0910*/  IMAD.MOV.U32 R69, RZ, RZ, RZ ;  /* 0x000000ffff457224 */ /* 0x000fcc00078e00ff */
[----:B------:R-:W2:Y:S01]  /*0920*/  LDC R67, c[0x0][0x3ac] ;  /* 0x0000eb00ff437b82 */ /* 0x000ea20000000800 */
        /* <DEDUP_REMOVED lines=13> */
[----:B----4-:R-:W-:-:S04]  /*0a00*/  ISETP.NE.U32.AND P0, PT, R16, RZ, PT ;  /* 0x000000ff1000720c */ /* 0x010fc80003f05070 */
[----:B------:R-:W-:Y:S01]  /*0a10*/  ISETP.NE.AND.EX P0, PT, R17, RZ, PT, P0 ;  /* 0x000000ff1100720c */ /* 0x000fe20003f05300 */
[----:B--2---:R-:W-:-:S05]  /*0a20*/  @!P4 IMAD.WIDE R2, R5, 0x4, R10 ;  /* 0x000000040502c825 */ /* 0x004fca00078e020a */
[----:B------:R0:W5:Y:S01]  /*0a30*/  @!P4 LDG.E R12, desc[UR10][R2.64] ;  /* 0x0000000a020cc981 */ /* 0x000162000c1e1900 */
[----:B------:R-:W-:Y:S01]  /*0a40*/  @!P1 LEA R8, P4, R13, R8, 0x2 ;  /* 0x000000080d089211 */ /* 0x000fe200078810ff */
[----:B------:R-:W-:-:S03]  /*0a50*/  IMAD.MOV.U32 R124, RZ, RZ, RZ ;  /* 0x000000ffff7c7224 */ /* 0x000fc600078e00ff */
[----:B------:R-:W-:Y:S02]  /*0a60*/  @!P1 LEA.HI.X R9, R13, R9, RZ, 0x2, P4 ;  /* 0x000000090d099211 */ /* 0x000fe400020f14ff */
[C---:B------:R-:W-:Y:S01]  /*0a70*/  @P2 LEA R4, P4, R15.reuse, R6, 0x2 ;  /* 0x000000060f042211 */ /* 0x040fe200078810ff */
[----:B0-----:R-:W0:Y:S03]  /*0a80*/  LDC.64 R2, c[0x0][0x4f8] ;  /* 0x00013e00ff027b82 */ /* 0x001e260000000a00 */
[C---:B------:R-:W-:Y:S01]  /*0a90*/  @P2 LEA.HI.X R5, R15.reuse, R7, RZ, 0x2, P4 ;  /* 0x000000070f052211 */ /* 0x040fe200020f14ff */
[----:B------:R1:W5:Y:S01]  /*0aa0*/  @!P1 LDG.E R124, desc[UR10][R8.64] ;  /* 0x0000000a087c9981 */ /* 0x000362000c1e1900 */
[----:B------:R-:W-:-:S03]  /*0ab0*/  @P0 LEA R6, P4, R15, R16, 0x2 ;  /* 0x000000100f060211 */ /* 0x000fc600078810ff */
[----:B------:R1:W5:Y:S01]  /*0ac0*/  @P2 LDG.E R71, desc[UR10][R4.64] ;  /* 0x0000000a04472981 */ /* 0x000362000c1e1900 */
[----:B------:R-:W-:Y:S02]  /*0ad0*/  @P0 LEA.HI.X R7, R15, R17, RZ, 0x2, P4 ;  /* 0x000000110f070211 */ /* 0x000fe400020f14ff */
[----:B------:R-:W2:Y:S03]  /*0ae0*/  LDC.64 R16, c[0x0][0x500] ;  /* 0x00014000ff107b82 */ /* 0x000ea60000000a00 */
[----:B------:R1:W5:Y:S01]  /*0af0*/  @P0 LDG.E R69, desc[UR10][R6.64] ;  /* 0x0000000a06450981 */ /* 0x000362000c1e1900 */
[----:B0-----:R-:W-:Y:S02]  /*0b00*/  ISETP.EQ.U32.AND P1, PT, R2, RZ, PT ;  /* 0x000000ff0200720c */ /* 0x001fe40003f22070 */
[----:B--2---:R-:W-:-:S04]  /*0b10*/  ISETP.NE.U32.AND P0, PT, R16, RZ, PT ;  /* 0x000000ff1000720c */ /* 0x004fc80003f05070 */
[----:B------:R-:W-:-:S04]  /*0b20*/  ISETP.NE.AND.EX P0, PT, R17, RZ, PT, P0 ;  /* 0x000000ff1100720c */ /* 0x000fc80003f05300 */
[----:B------:R-:W-:Y:S02]  /*0b30*/  ISETP.EQ.OR.EX P0, PT, R3, RZ, !P0, P1 ;  /* 0x000000ff0300720c */ /* 0x000fe40004702710 */
[----:B------:R-:W-:-:S11]  /*0b40*/  SEL R67, R67, 0x800, P3 ;  /* 0x0000080043437807 */ /* 0x000fd60001800000 */
[----:B-1----:R-:W-:Y:S05]  /*0b50*/  @P0 BRA `(.L_x_403) ;  /* 0x0000000000600947 */ /* 0x002fea0003800000 */
[----:B------:R-:W-:-:S13]  /*0b60*/  ISETP.NE.AND P0, PT, R13, RZ, PT ;  /* 0x000000ff0d00720c */ /* 0x000fda0003f05270 */
[----:B------:R-:W0:Y:S01]  /*0b70*/  @P0 LDC.64 R2, c[0x0][0x500] ;  /* 0x00014000ff020b82 */ /* 0x000e220000000a00 */
[----:B------:R-:W-:-:S05]  /*0b80*/  @P0 IADD3 R5, PT, PT, R13, -0x1, RZ ;  /* 0xffffffff0d050810 */ /* 0x000fca0007ffe0ff */
[----:B0-----:R-:W-:Y:S02]  /*0b90*/  @P0 IMAD.WIDE.U32 R2, R5, 0x4, R2 ;  /* 0x0000000405020825 */ /* 0x001fe400078e0002 */
[----:B------:R-:W0:Y:S04]  /*0ba0*/  LDC.64 R4, c[0x0][0x4f8] ;  /* 0x00013e00ff047b82 */ /* 0x000e280000000a00 */
[----:B------:R-:W2:Y:S01]  /*0bb0*/  @P0 LDG.E R2, desc[UR10][R2.64] ;  /* 0x0000000a02020981 */ /* 0x000ea2000c1e1900 */
[----:B------:R-:W-:Y:S01]  /*0bc0*/  IMAD.MOV.U32 R128, RZ, RZ, RZ ;  /* 0x000000ffff807224 */ /* 0x000fe200078e00ff */
[----:B--2---:R-:W-:Y:S02]  /*0bd0*/  @P0 IADD3 R128, PT, PT, R2, 0x1, RZ ;  /* 0x0000000102800810 */ /* 0x004fe40007ffe0ff */
[----:B------:R-:W-:-:S03]  /*0be0*/  LEA R6, P0, R13, R16, 0x2 ;  /* 0x000000100d067211 */ /* 0x000fc600078010ff */
[----:B0-----:R-:W-:Y:S01]  /*0bf0*/  IMAD.WIDE R4, R128, 0x4, R4 ;  /* 0x0000000480047825 */ /* 0x001fe200078e0204 */
[----:B------:R-:W-:-:S04]  /*0c00*/  LEA.HI.X R7, R13, R17, RZ, 0x2, P0 ;  /* 0x000000110d077211 */ /* 0x000fc800000f14ff */
[----:B------:R-:W2:Y:S04]  /*0c10*/  LDG.E R0, desc[UR10][R4.64+0x4] ;  /* 0x0000040a04007981 */ /* 0x000ea8000c1e1900 */
[----:B------:R-:W2:Y:S04]  /*0c20*/  LDG.E R9, desc[UR10][R4.64] ;  /* 0x0000000a04097981 */ /* 0x000ea8000c1e1900 */
[----:B------:R-:W3:Y:S01]  /*0c30*/  LDG.E R7, desc[UR10][R6.64] ;  /* 0x0000000a06077981 */ /* 0x000ee2000c1e1900 */
[----:B--2---:R-:W-:Y:S01]  /*0c40*/  IMAD.IADD R0, R0, 0x1, -R9 ;  /* 0x0000000100007824 */ /* 0x004fe200078e0a09 */
[----:B---3--:R-:W-:-:S04]  /*0c50*/  IADD3 R126, PT, PT, R7, -R128, RZ ;  /* 0x80000080077e7210 */ /* 0x008fc80007ffe0ff */
[C---:B------:R-:W-:Y:S01]  /*0c60*/  ISETP.GT.AND P1, PT, R67.reuse, R0, PT ;  /* 0x000000004300720c */ /* 0x040fe20003f24270 */
[----:B------:R-:W-:Y:S01]  /*0c70*/  IMAD.IADD R0, R67, 0x1, -R0 ;  /* 0x0000000143007824 */ /* 0x000fe200078e0a00 */
[C---:B------:R-:W-:Y:S02]  /*0c80*/  ISETP.GT.AND P0, PT, R126.reuse, RZ, PT ;  /* 0x000000ff7e00720c */ /* 0x040fe40003f04270 */
[----:B------:R-:W-:Y:S02]  /*0c90*/  IADD3 R126, PT, PT, R126, 0x1, RZ ;  /* 0x000000017e7e7810 */ /* 0x000fe40007ffe0ff */
[----:B------:R-:W-:-:S04]  /*0ca0*/  SEL R0, R0, RZ, P1 ;  /* 0x000000ff00007207 */ /* 0x000fc80000800000 */
[----:B------:R-:W-:-:S05]  /*0cb0*/  SEL R0, R0, RZ, P0 ;  /* 0x000000ff00007207 */ /* 0x000fca0000000000 */
[----:B-----5:R-:W-:Y:S01]  /*0cc0*/  IMAD R124, R124, R67, R0 ;  /* 0x000000437c7c7224 */ /* 0x020fe200078e0200 */
[----:B------:R-:W-:Y:S06]  /*0cd0*/  BRA `(.L_x_404) ;  /* 0x0000000000787947 */ /* 0x000fec0003800000 */
.L_x_403:
[-C--:B------:R-:W-:Y:S01]  /*0ce0*/  IABS R5, R67.reuse ;  /* 0x0000004300057213 */ /* 0x080fe20000000000 */
[----:B------:R-:W0:Y:S01]  /*0cf0*/  LDC R0, c[0x0][0x388] ;  /* 0x0000e200ff007b82 */ /* 0x000e220000000800 */
[----:B------:R-:W-:Y:S01]  /*0d00*/  IABS R8, R67 ;  /* 0x0000004300087213 */ /* 0x000fe20000000000 */
[----:B-----5:R-:W-:Y:S01]  /*0d10*/  IMAD.MOV.U32 R124, RZ, RZ, RZ ;  /* 0x000000ffff7c7224 */ /* 0x020fe200078e00ff */
[----:B------:R-:W1:Y:S01]  /*0d20*/  I2F.RP R4, R5 ;  /* 0x0000000500047306 */ /* 0x000e620000209400 */
[----:B------:R-:W-:Y:S02]  /*0d30*/  MOV R128, RZ ;  /* 0x000000ff00807202 */ /* 0x000fe40000000f00 */
[----:B------:R-:W-:-:S05]  /*0d40*/  IMAD.MOV R8, RZ, RZ, -R8 ;  /* 0x000000ffff087224 */ /* 0x000fca00078e0a08 */
[----:B-1----:R-:W1:Y:S01]  /*0d50*/  MUFU.RCP R4, R4 ;  /* 0x0000000400047308 */ /* 0x002e620000001000 */
[----:B0-----:R-:W-:Y:S01]  /*0d60*/  IADD3 R0, PT, PT, R67, -0x1, R0 ;  /* 0xffffffff43007810 */ /* 0x001fe20007ffe000 */
[----:B-1----:R-:W-:-:S03]  /*0d70*/  VIADD R2, R4, 0xffffffe ;  /* 0x0ffffffe04027836 */ /* 0x002fc60000000000 */
[----:B------:R-:W-:Y:S02]  /*0d80*/  IABS R4, R0 ;  /* 0x0000000000047213 */ /* 0x000fe40000000000 */
[----:B------:R-:W-:Y:S01]  /*0d90*/  LOP3.LUT R0, R0, R67, RZ, 0x3c, !PT ;  /* 0x0000004300007212 */ /* 0x000fe200078e3cff */
[----:B------:R0:W1:Y:S03]  /*0da0*/  F2I.FTZ.U32.TRUNC.NTZ R3, R2 ;  /* 0x0000000200037305 */ /* 0x000066000021f000 */
[----:B------:R-:W-:Y:S02]  /*0db0*/  ISETP.GE.AND P2, PT, R0, RZ, PT ;  /* 0x000000ff0000720c */ /* 0x000fe40003f46270 */
[----:B0-----:R-:W-:Y:S02]  /*0dc0*/  MOV R2, RZ ;  /* 0x000000ff00027202 */ /* 0x001fe40000000f00 */
[----:B-1----:R-:W-:-:S05]  /*0dd0*/  IADD3 R6, PT, PT, RZ, -R3, RZ ;  /* 0x80000003ff067210 */ /* 0x002fca0007ffe0ff */
[----:B------:R-:W-:-:S04]  /*0de0*/  IMAD R7, R6, R5, RZ ;  /* 0x0000000506077224 */ /* 0x000fc800078e02ff */
[----:B------:R-:W-:-:S04]  /*0df0*/  IMAD.HI.U32 R3, R3, R7, R2 ;  /* 0x0000000703037227 */ /* 0x000fc800078e0002 */
[----:B------:R-:W-:Y:S02]  /*0e00*/  IMAD.MOV.U32 R2, RZ, RZ, R8 ;  /* 0x000000ffff027224 */ /* 0x000fe400078e0008 */
[----:B------:R-:W-:-:S04]  /*0e10*/  IMAD.HI.U32 R3, R3, R4, RZ ;  /* 0x0000000403037227 */ /* 0x000fc800078e00ff */
[----:B------:R-:W-:-:S05]  /*0e20*/  IMAD R2, R3, R2, R4 ;  /* 0x0000000203027224 */ /* 0x000fca00078e0204 */
[----:B------:R-:W-:-:S13]  /*0e30*/  ISETP.GT.U32.AND P1, PT, R5, R2, PT ;  /* 0x000000020500720c */ /* 0x000fda0003f24070 */
[-C--:B------:R-:W-:Y:S01]  /*0e40*/  @!P1 IADD3 R2, PT, PT, R2, -R5.reuse, RZ ;  /* 0x8000000502029210 */ /* 0x080fe20007ffe0ff */
[----:B------:R-:W-:Y:S01]  /*0e50*/  @!P1 VIADD R3, R3, 0x1 ;  /* 0x0000000103039836 */ /* 0x000fe20000000000 */
[----:B------:R-:W-:Y:S02]  /*0e60*/  ISETP.NE.AND P1, PT, R67, RZ, PT ;  /* 0x000000ff4300720c */ /* 0x000fe40003f25270 */
[----:B------:R-:W-:-:S13]  /*0e70*/  ISETP.GE.U32.AND P0, PT, R2, R5, PT ;  /* 0x000000050200720c */ /* 0x000fda0003f06070 */
[----:B------:R-:W-:-:S05]  /*0e80*/  @P0 IADD3 R3, PT, PT, R3, 0x1, RZ ;  /* 0x0000000103030810 */ /* 0x000fca0007ffe0ff */
[----:B------:R-:W-:Y:S01]  /*0e90*/  @!P2 IMAD.MOV R3, RZ, RZ, -R3 ;  /* 0x000000ffff03a224 */ /* 0x000fe200078e0a03 */
[----:B------:R-:W-:-:S04]  /*0ea0*/  @!P1 LOP3.LUT R3, RZ, R67, RZ, 0x33, !PT ;  /* 0x00000043ff039212 */ /* 0x000fc800078e33ff */
[----:B------:R-:W-:-:S07]  /*0eb0*/  MOV R126, R3 ;  /* 0x00000003007e7202 */ /* 0x000fce0000000f00 */
.L_x_404:
[----:B------:R-:W-:-:S13]  /*0ec0*/  ISETP.GE.AND P0, PT, R126, 0x1, PT ;  /* 0x000000017e00780c */ /* 0x000fda0003f06270 */
[----:B------:R-:W-:Y:S05]  /*0ed0*/  @!P0 EXIT ;  /* 0x000000000000894d */ /* 0x000fea0003800000 */
[----:B------:R-:W0:Y:S01]  /*0ee0*/  S2R R65, SR_TID.X ;  /* 0x0000000000417919 */ /* 0x000e220000002100 */
[----:B------:R-:W1:Y:S01]  /*0ef0*/  LDCU.128 UR4, c[0x0][0x430] ;  /* 0x00008600ff0477ac */ /* 0x000e620008000c00 */
[----:B------:R-:W2:Y:S01]  /*0f00*/  LDC.64 R16, c[0x0][0x470] ;  /* 0x00011c00ff107b82 */ /* 0x000ea20000000a00 */
[----:B------:R-:W-:Y:S01]  /*0f10*/  VIADD R122, R126, 0xffffffff ;  /* 0xffffffff7e7a7836 */ /* 0x000fe20000000000 */
[----:B------:R-:W-:Y:S01]  /*0f20*/  MOV R57, RZ ;  /* 0x000000ff00397202 */ /* 0x000fe20000000f00 */
[----:B------:R-:W3:Y:S01]  /*0f30*/  LDCU.64 UR8, c[0x0][0x3b0] ;  /* 0x00007600ff0877ac */ /* 0x000ee20008000a00 */
[----:B------:R-:W-:Y:S01]  /*0f40*/  IMAD.MOV.U32 R59, RZ, RZ, RZ ;  /* 0x000000ffff3b7224 */ /* 0x000fe200078e00ff */
[----:B------:R-:W4:Y:S03]  /*0f50*/  LDCU.U8 UR12, c[0x0][0x3a8] ;  /* 0x00007500ff0c77ac */ /* 0x000f260008000000 */
[----:B------:R-:W5:Y:S01]  /*0f60*/  LDC.64 R6, c[0x0][0x4e8] ;  /* 0x00013a00ff067b82 */ /* 0x000f620000000a00 */
[----:B-1----:R-:W-:-:S04]  /*0f70*/  IMAD.WIDE.U32 R2, R15, UR6, RZ ;  /* 0x000000060f027c25 */ /* 0x002fc8000f8e00ff */
[C---:B------:R-:W-:Y:S02]  /*0f80*/  IMAD R3, R15.reuse, UR7, R3 ;  /* 0x000000070f037c24 */ /* 0x040fe4000f8e0203 */
[----:B---3--:R-:W-:-:S04]  /*0f90*/  IMAD.WIDE.U32 R4, R15, UR8, RZ ;  /* 0x000000080f047c25 */ /* 0x008fc8000f8e00ff */
[----:B------:R-:W-:Y:S01]  /*0fa0*/  IMAD R61, R15, UR9, R5 ;  /* 0x000000090f3d7c24 */ /* 0x000fe2000f8e0205 */
[----:B--2---:R-:W-:Y:S01]  /*0fb0*/  LEA R63, P1, R4, R16, 0x2 ;  /* 0x00000010043f7211 */ /* 0x004fe200078210ff */
[----:B------:R-:W-:Y:S01]  /*0fc0*/  IMAD.WIDE.U32 R8, R13, UR4, R2 ;  /* 0x000000040d087c25 */ /* 0x000fe2000f8e0002 */
[----:B0-----:R-:W-:Y:S02]  /*0fd0*/  SHF.L.U32 R120, R65, 0x4, RZ ;  /* 0x0000000441787819 */ /* 0x001fe400000006ff */
[C---:B-----5:R-:W-:Y:S01]  /*0fe0*/  LEA R6, P0, R13.reuse, R6, 0x2 ;  /* 0x000000060d067211 */ /* 0x060fe200078010ff */
[----:B------:R-:W-:Y:S01]  /*0ff0*/  IMAD R179, R13, UR5, R9 ;  /* 0x000000050db37c24 */ /* 0x000fe2000f8e0209 */
[C---:B------:R-:W-:Y:S01]  /*1000*/  LOP3.LUT R94, R120.reuse, 0x3e00, RZ, 0xc0, !PT ;  /* 0x00003e00785e7812 */ /* 0x040fe200078ec0ff */
[----:B------:R-:W-:Y:S01]  /*1010*/  VIADD R118, R120, 0x1 ;  /* 0x0000000178767836 */ /* 0x000fe20000000000 */
[----:B------:R-:W-:Y:S01]  /*1020*/  LEA.HI.X R61, R4, R17, R61, 0x2, P1 ;  /* 0x00000011043d7211 */ /* 0x000fe200008f143d */
[----:B------:R-:W-:Y:S01]  /*1030*/  IMAD.WIDE R4, R12, 0x4, RZ ;  /* 0x000000040c047825 */ /* 0x000fe200078e02ff */
[----:B------:R-:W-:-:S02]  /*1040*/  LOP3.LUT R94, R94, 0x1f, R65, 0xf8, !PT ;  /* 0x0000001f5e5e7812 */ /* 0x000fc400078ef841 */
[----:B------:R-:W-:Y:S01]  /*1050*/  LEA.HI.X R7, R13, R7, RZ, 0x2, P0 ;  /* 0x000000070d077211 */ /* 0x000fe200000f14ff */
[C---:B------:R-:W-:Y:S01]  /*1060*/  VIADD R114, R120.reuse, 0x3 ;  /* 0x0000000378727836 */ /* 0x040fe20000000000 */
[----:B------:R-:W-:Y:S01]  /*1070*/  IADD3 R116, PT, PT, R120, 0x2, RZ ;  /* 0x0000000278747810 */ /* 0x000fe20007ffe0ff */
[----:B------:R-:W-:Y:S01]  /*1080*/  IMAD.WIDE.U32 R2, R94, 0x4, RZ ;  /* 0x000000045e027825 */ /* 0x000fe200078e00ff */
[C---:B------:R-:W-:Y:S02]  /*1090*/  IADD3 R112, PT, PT, R120.reuse, 0x4, RZ ;  /* 0x0000000478707810 */ /* 0x040fe40007ffe0ff */
[C---:B------:R-:W-:Y:S01]  /*10a0*/  IADD3 R108, PT, PT, R120.reuse, 0x6, RZ ;  /* 0x00000006786c7810 */ /* 0x040fe20007ffe0ff */
[C---:B------:R-:W-:Y:S01]  /*10b0*/  VIADD R110, R120.reuse, 0x5 ;  /* 0x00000005786e7836 */ /* 0x040fe20000000000 */
[C---:B------:R-:W-:Y:S01]  /*10c0*/  IADD3 R104, PT, PT, R120.reuse, 0x8, RZ ;  /* 0x0000000878687810 */ /* 0x040fe20007ffe0ff */
[C---:B------:R-:W-:Y:S01]  /*10d0*/  VIADD R106, R120.reuse, 0x7 ;  /* 0x00000007786a7836 */ /* 0x040fe20000000000 */
[C---:B------:R-:W-:Y:S01]  /*10e0*/  IADD3 R100, PT, PT, R120.reuse, 0xa, RZ ;  /* 0x0000000a78647810 */ /* 0x040fe20007ffe0ff */
[C---:B------:R-:W-:Y:S01]  /*10f0*/  VIADD R102, R120.reuse, 0x9 ;  /* 0x0000000978667836 */ /* 0x040fe20000000000 */
[C---:B------:R-:W-:Y:S01]  /*1100*/  IADD3 R96, PT, PT, R120.reuse, 0xc, RZ ;  /* 0x0000000c78607810 */ /* 0x040fe20007ffe0ff */
[C---:B------:R-:W-:Y:S01]  /*1110*/  VIADD R98, R120.reuse, 0xb ;  /* 0x0000000b78627836 */ /* 0x040fe20000000000 */
[C---:B------:R-:W-:Y:S01]  /*1120*/  IADD3 R90, PT, PT, R120.reuse, 0xe, RZ ;  /* 0x0000000e785a7810 */ /* 0x040fe20007ffe0ff */
[----:B------:R-:W-:Y:S01]  /*1130*/  VIADD R92, R120, 0xd ;  /* 0x0000000d785c7836 */ /* 0x000fe20000000000 */
[----:B------:R-:W-:Y:S01]  /*1140*/  LOP3.LUT R86, R94, 0x20, RZ, 0xfc, !PT ;  /* 0x000000205e567812 */ /* 0x000fe200078efcff */
[----:B------:R-:W-:Y:S01]  /*1150*/  VIADD R88, R120, 0xf ;  /* 0x0000000f78587836 */ /* 0x000fe20000000000 */
[----:B------:R-:W-:-:S02]  /*1160*/  LOP3.LUT R84, R94, 0x40, RZ, 0xfc, !PT ;  /* 0x000000405e547812 */ /* 0x000fc400078efcff */
[C---:B------:R-:W-:Y:S02]  /*1170*/  LOP3.LUT R82, R94.reuse, 0x60, RZ, 0xfc, !PT ;  /* 0x000000605e527812 */ /* 0x040fe400078efcff */
[C---:B------:R-:W-:Y:S02]  /*1180*/  LOP3.LUT R80, R94.reuse, 0x80, RZ, 0xfc, !PT ;  /* 0x000000805e507812 */ /* 0x040fe400078efcff */
[C---:B------:R-:W-:Y:S02]  /*1190*/  LOP3.LUT R78, R94.reuse, 0xa0, RZ, 0xfc, !PT ;  /* 0x000000a05e4e7812 */ /* 0x040fe400078efcff */
[C---:B------:R-:W-:Y:S02]  /*11a0*/  LOP3.LUT R76, R94.reuse, 0xc0, RZ, 0xfc, !PT ;  /* 0x000000c05e4c7812 */ /* 0x040fe400078efcff */
[C---:B------:R-:W-:Y:S02]  /*11b0*/  LOP3.LUT R74, R94.reuse, 0xe0, RZ, 0xfc, !PT ;  /* 0x000000e05e4a7812 */ /* 0x040fe400078efcff */
[----:B------:R-:W-:-:S02]  /*11c0*/  LOP3.LUT R72, R94, 0x100, RZ, 0xfc, !PT ;  /* 0x000001005e487812 */ /* 0x000fc400078efcff */
[C---:B------:R-:W-:Y:S02]  /*11d0*/  LOP3.LUT R70, R94.reuse, 0x120, RZ, 0xfc, !PT ;  /* 0x000001205e467812 */ /* 0x040fe400078efcff */
[C---:B------:R-:W-:Y:S02]  /*11e0*/  LOP3.LUT R68, R94.reuse, 0x140, RZ, 0xfc, !PT ;  /* 0x000001405e447812 */ /* 0x040fe400078efcff */
[C---:B------:R-:W-:Y:S02]  /*11f0*/  LOP3.LUT R66, R94.reuse, 0x160, RZ, 0xfc, !PT ;  /* 0x000001605e427812 */ /* 0x040fe400078efcff */
[C---:B------:R-:W-:Y:S02]  /*1200*/  LOP3.LUT R64, R94.reuse, 0x180, RZ, 0xfc, !PT ;  /* 0x000001805e407812 */ /* 0x040fe400078efcff */
[C---:B------:R-:W-:Y:S02]  /*1210*/  LOP3.LUT R62, R94.reuse, 0x1a0, RZ, 0xfc, !PT ;  /* 0x000001a05e3e7812 */ /* 0x040fe400078efcff */
[----:B------:R-:W-:-:S02]  /*1220*/  LOP3.LUT R60, R94, 0x1c0, RZ, 0xfc, !PT ;  /* 0x000001c05e3c7812 */ /* 0x000fc400078efcff */
[----:B------:R-:W-:Y:S02]  /*1230*/  LOP3.LUT R58, R94, 0x1e0, RZ, 0xfc, !PT ;  /* 0x000001e05e3a7812 */ /* 0x000fe400078efcff */
[----:B----4-:R-:W-:-:S07]  /*1240*/  LOP3.LUT R56, R2, 0x400, RZ, 0xfc, !PT ;  /* 0x0000040002387812 */ /* 0x010fce00078efcff */
.L_x_444:
[----:B------:R-:W0:Y:S02]  /*1250*/  LDC.64 R12, c[0x0][0x4f8] ;  /* 0x00013e00ff0c7b82 */ /* 0x000e240000000a00 */
[----:B0-----:R-:W-:-:S04]  /*1260*/  ISETP.NE.U32.AND P0, PT, R12, RZ, PT ;  /* 0x000000ff0c00720c */ /* 0x001fc80003f05070 */
[----:B------:R-:W-:-:S13]  /*1270*/  ISETP.NE.AND.EX P0, PT, R13, RZ, PT, P0 ;  /* 0x000000ff0d00720c */ /* 0x000fda0003f05300 */
[----:B------:R-:W0:Y:S01]  /*1280*/  @P0 LDC.64 R12, c[0x0][0x4f8] ;  /* 0x00013e00ff0c0b82 */ /* 0x000e220000000a00 */
[----:B------:R-:W-:-:S05]  /*1290*/  @P0 IADD3 R15, PT, PT, R59, R128, RZ ;  /* 0x000000803b0f0210 */ /* 0x000fca0007ffe0ff */
[----:B0-----:R-:W-:Y:S02]  /*12a0*/  @P0 IMAD.WIDE R12, R15, 0x4, R12 ;  /* 0x000000040f0c0825 */ /* 0x001fe400078e020c */
[----:B------:R-:W0:Y:S03]  /*12b0*/  @!P0 LDC R15, c[0x0][0x388] ;  /* 0x0000e200ff0f8b82 */ /* 0x000e260000000800 */
[----:B------:R-:W2:Y:S04]  /*12c0*/  @P0 LDG.E R55, desc[UR10][R12.64+0x4] ;  /* 0x0000040a0c370981 */ /* 0x000ea8000c1e1900 */
[----:B------:R-:W2:Y:S01]  /*12d0*/  @P0 LDG.E R0, desc[UR10][R12.64] ;  /* 0x0000000a0c000981 */ /* 0x000ea2000c1e1900 */
[----:B------:R-:W-:Y:S01]  /*12e0*/  @!P0 IMAD.MOV R14, RZ, RZ, -R57 ;  /* 0x000000ffff0e8224 */ /* 0x000fe200078e0a39 */
[----:B--2---:R-:W-:-:S04]  /*12f0*/  @P0 IADD3 R55, PT, PT, R55, -R0, RZ ;  /* 0x8000000037370210 */ /* 0x004fc80007ffe0ff */
[----:B0-----:R-:W-:-:S04]  /*1300*/  @!P0 VIADDMNMX R55, R14, R15, R67, PT ;  /* 0x0000000f0e378246 */ /* 0x001fc80003800143 */
[----:B------:R-:W-:-:S13]  /*1310*/  ISETP.GE.AND P0, PT, R55, 0x1, PT ;  /* 0x000000013700780c */ /* 0x000fda0003f06270 */
[----:B------:R-:W-:Y:S05]  /*1320*/  @!P0 EXIT ;  /* 0x000000000000894d */ /* 0x000fea0003800000 */
[C---:B------:R-:W-:Y:S01]  /*1330*/  IMAD.SHL.U32 R13, R94.reuse, 0x4, RZ ;  /* 0x000000045e0d7824 */ /* 0x040fe200078e00ff */
[----:B------:R-:W-:Y:S01]  /*1340*/  BAR.SYNC.DEFER_BLOCKING 0x0 ;  /* 0x0000000000007b1d */ /* 0x000fe20000010000 */
[----:B------:R-:W-:Y:S02]  /*1350*/  CS2R R20, SRZ ;  /* 0x0000000000147805 */ /* 0x000fe4000001ff00 */
[----:B------:R-:W-:Y:S02]  /*1360*/  ISETP.GE.AND P6, PT, R94, R55, PT ;  /* 0x000000375e00720c */ /* 0x000fe40003fc6270 */
[----:B------:R-:W-:Y:S02]  /*1370*/  CS2R R22, SRZ ;  /* 0x0000000000167805 */ /* 0x000fe4000001ff00 */
[C---:B------:R-:W-:Y:S01]  /*1380*/  IADD3 R12, P0, PT, R13.reuse, R136, RZ ;  /* 0x000000880d0c7210 */ /* 0x040fe20007f1e0ff */
[----:B------:R-:W-:Y:S01]  /*1390*/  HFMA2 R0, -RZ, RZ, 0, 0 ;  /* 0x00000000ff007431 */ /* 0x000fe200000001ff */
[----:B------:R-:W-:-:S02]  /*13a0*/  IADD3 R14, P1, PT, R13, R134, RZ ;  /* 0x000000860d0e7210 */ /* 0x000fc40007f3e0ff */
[----:B------:R-:W-:Y:S02]  /*13b0*/  CS2R R16, SRZ ;  /* 0x0000000000107805 */ /* 0x000fe4000001ff00 */
[-C--:B------:R-:W-:Y:S01]  /*13c0*/  ISETP.GE.AND P5, PT, R86, R55.reuse, PT ;  /* 0x000000375600720c */ /* 0x080fe20003fa6270 */
[----:B------:R-:W-:Y:S01]  /*13d0*/  IMAD.X R13, RZ, RZ, R137, P0 ;  /* 0x000000ffff0d7224 */ /* 0x000fe200000e0689 */
[----:B------:R-:W-:Y:S02]  /*13e0*/  ISETP.GE.AND P0, PT, R78, R55, PT ;  /* 0x000000374e00720c */ /* 0x000fe40003f06270 */
[----:B------:R-:W-:Y:S02]  /*13f0*/  CS2R R18, SRZ ;  /* 0x0000000000127805 */ /* 0x000fe4000001ff00 */
[----:B------:R-:W-:Y:S02]  /*1400*/  IADD3.X R15, PT, PT, RZ, R135, RZ, P1, !PT ;  /* 0x00000087ff0f7210 */ /* 0x000fe40000ffe4ff */
[----:B------:R-:W-:-:S02]  /*1410*/  CS2R R24, SRZ ;  /* 0x0000000000187805 */ /* 0x000fc4000001ff00 */
[-C--:B------:R-:W-:Y:S02]  /*1420*/  ISETP.GE.AND P4, PT, R84, R55.reuse, PT ;  /* 0x000000375400720c */ /* 0x080fe40003f86270 */
[----:B------:R-:W-:Y:S02]  /*1430*/  CS2R R26, SRZ ;  /* 0x00000000001a7805 */ /* 0x000fe4000001ff00 */
[-C--:B------:R-:W-:Y:S02]  /*1440*/  ISETP.GE.AND P3, PT, R82, R55.reuse, PT ;  /* 0x000000375200720c */ /* 0x080fe40003f66270 */
[----:B------:R-:W-:Y:S02]  /*1450*/  CS2R R28, SRZ ;  /* 0x00000000001c7805 */ /* 0x000fe4000001ff00 */
[-C--:B------:R-:W-:Y:S01]  /*1460*/  ISETP.GE.AND P2, PT, R80, R55.reuse, PT ;  /* 0x000000375000720c */ /* 0x080fe20003f46270 */
[----:B------:R-:W-:Y:S01]  /*1470*/  IMAD.MOV.U32 R31, RZ, RZ, RZ ;  /* 0x000000ffff1f7224 */ /* 0x000fe200078e00ff */
[----:B------:R-:W-:Y:S01]  /*1480*/  LOP3.LUT R181, R181, 0xfffff7ff, RZ, 0xc0, !PT ;  /* 0xfffff7ffb5b57812 */ /* 0x000fe200078ec0ff */
[----:B------:R-:W2:Y:S01]  /*1490*/  @!P0 LDG.E R21, desc[UR10][R14.64+0x280] ;  /* 0x0002800a0e158981 */ /* 0x000ea2000c1e1900 */
[----:B------:R-:W-:-:S02]  /*14a0*/  ISETP.GE.AND P0, PT, R76, R55, PT ;  /* 0x000000374c00720c */ /* 0x000fc40003f06270 */
[----:B------:R-:W-:Y:S01]  /*14b0*/  @P6 LOP3.LUT R181, R181, 0x800, RZ, 0xfc, !PT ;  /* 0x00000800b5b56812 */ /* 0x000fe200078efcff */
[----:B------:R-:W3:Y:S04]  /*14c0*/  @!P6 LDG.E R0, desc[UR10][R14.64] ;  /* 0x0000000a0e00e981 */ /* 0x000ee8000c1e1900 */
[----:B------:R-:W4:Y:S01]  /*14d0*/  @!P5 LDG.E R17, desc[UR10][R14.64+0x80] ;  /* 0x0000800a0e11d981 */ /* 0x000f22000c1e1900 */
[----:B------:R-:W-:-:S03]  /*14e0*/  ISETP.GE.AND P1, PT, R62, R55, PT ;  /* 0x000000373e00720c */ /* 0x000fc60003f26270 */
[----:B------:R-:W5:Y:S04]  /*14f0*/  @!P4 LDG.E R16, desc[UR10][R14.64+0x100] ;  /* 0x0001000a0e10c981 */ /* 0x000f68000c1e1900 */
[----:B------:R-:W2:Y:S01]  /*1500*/  @!P0 LDG.E R20, desc[UR10][R14.64+0x300] ;  /* 0x0003000a0e148981 */ /* 0x000ea2000c1e1900 */
[-C--:B------:R-:W-:Y:S02]  /*1510*/  ISETP.GE.AND P0, PT, R74, R55.reuse, PT ;  /* 0x000000374a00720c */ /* 0x080fe40003f06270 */
[-C--:B------:R-:W-:Y:S01]  /*1520*/  ISETP.GE.AND P6, PT, R70, R55.reuse, PT ;  /* 0x000000374600720c */ /* 0x080fe20003fc6270 */
[----:B------:R-:W2:Y:S01]  /*1530*/  @!P3 LDG.E R19, desc[UR10][R14.64+0x180] ;  /* 0x0001800a0e13b981 */ /* 0x000ea2000c1e1900 */
[----:B------:R-:W-:-:S03]  /*1540*/  ISETP.GE.AND P5, PT, R68, R55, PT ;  /* 0x000000374400720c */ /* 0x000fc60003fa6270 */
[----:B------:R-:W2:Y:S04]  /*1550*/  @!P2 LDG.E R18, desc[UR10][R14.64+0x200] ;  /* 0x0002000a0e12a981 */ /* 0x000ea8000c1e1900 */
[----:B------:R-:W2:Y:S04]  /*1560*/  @!P1 LDG.E R29, desc[UR10][R14.64+0x680] ;  /* 0x0006800a0e1d9981 */ /* 0x000ea8000c1e1900 */
[----:B------:R-:W2:Y:S01]  /*1570*/  @!P0 LDG.E R23, desc[UR10][R14.64+0x380] ;  /* 0x0003800a0e178981 */ /* 0x000ea2000c1e1900 */
[-C--:B------:R-:W-:Y:S02]  /*1580*/  ISETP.GE.AND P0, PT, R72, R55.reuse, PT ;  /* 0x000000374800720c */ /* 0x080fe40003f06270 */
[-C--:B------:R-:W-:Y:S01]  /*1590*/  ISETP.GE.AND P4, PT, R66, R55.reuse, PT ;  /* 0x000000374200720c */ /* 0x080fe20003f86270 */
[----:B------:R-:W2:Y:S01]  /*15a0*/  @!P6 LDG.E R25, desc[UR10][R14.64+0x480] ;  /* 0x0004800a0e19e981 */ /* 0x000ea2000c1e1900 */
[----:B------:R-:W-:-:S02]  /*15b0*/  ISETP.GE.AND P2, PT, R60, R55, PT ;  /* 0x000000373c00720c */ /* 0x000fc40003f46270 */
[-C--:B------:R-:W-:Y:S01]  /*15c0*/  ISETP.GE.AND P3, PT, R58, R55.reuse, PT ;  /* 0x000000373a00720c */ /* 0x080fe20003f66270 */
[----:B------:R-:W2:Y:S06]  /*15d0*/  @!P5 LDG.E R24, desc[UR10][R14.64+0x500] ;  /* 0x0005000a0e18d981 */ /* 0x000eac000c1e1900 */
[----:B------:R-:W2:Y:S01]  /*15e0*/  @!P0 LDG.E R22, desc[UR10][R14.64+0x400] ;  /* 0x0004000a0e168981 */ /* 0x000ea2000c1e1900 */
[----:B------:R-:W-:-:S03]  /*15f0*/  ISETP.GE.AND P0, PT, R64, R55, PT ;  /* 0x000000374000720c */ /* 0x000fc60003f06270 */
[----:B------:R-:W2:Y:S04]  /*1600*/  @!P4 LDG.E R27, desc[UR10][R14.64+0x580] ;  /* 0x0005800a0e1bc981 */ /* 0x000ea8000c1e1900 */
[----:B------:R-:W2:Y:S04]  /*1610*/  @!P2 LDG.E R28, desc[UR10][R14.64+0x700] ;  /* 0x0007000a0e1ca981 */ /* 0x000ea8000c1e1900 */
[----:B------:R-:W2:Y:S04]  /*1620*/  @!P3 LDG.E R31, desc[UR10][R14.64+0x780] ;  /* 0x0007800a0e1fb981 */ /* 0x000ea8000c1e1900 */
[----:B------:R0:W2:Y:S01]  /*1630*/  @!P0 LDG.E R26, desc[UR10][R14.64+0x600] ;  /* 0x0006000a0e1a8981 */ /* 0x0000a2000c1e1900 */
[----:B------:R-:W1:Y:S01]  /*1640*/  S2R R54, SR_LANEID ;  /* 0x0000000000367919 */ /* 0x000e620000000000 */
[----:B------:R-:W0:Y:S01]  /*1650*/  S2UR UR6, SR_CgaCtaId ;  /* 0x00000000000679c3 */ /* 0x000e220000008800 */
[----:B------:R-:W-:-:S02]  /*1660*/  UMOV UR4, 0x400 ;  /* 0x0000040000047882 */ /* 0x000fc40000000000 */
[----:B0-----:R-:W-:Y:S01]  /*1670*/  ULEA UR6, UR6, UR4, 0x18 ;  /* 0x0000000406067291 */ /* 0x001fe2000f8ec0ff */
[C---:B-1----:R-:W-:Y:S01]  /*1680*/  IADD3 R33, PT, PT, R54.reuse, 0x20, RZ ;  /* 0x0000002036217810 */ /* 0x042fe20007ffe0ff */
[C---:B------:R-:W-:Y:S01]  /*1690*/  VIADD R15, R54.reuse, 0x40 ;  /* 0x00000040360f7836 */ /* 0x040fe20000000000 */
[CC--:B------:R-:W-:Y:S02]  /*16a0*/  LEA.HI.SX32 R53, R54.reuse, R54.reuse, 0x1b ;  /* 0x0000003636357211 */ /* 0x0c0fe400078fdaff */
[-C--:B------:R-:W-:Y:S02]  /*16b0*/  LEA.HI.SX32 R33, R33, R54.reuse, 0x1b ;  /* 0x0000003621217211 */ /* 0x080fe400078fdaff */
[----:B------:R-:W-:Y:S02]  /*16c0*/  LEA R53, R53, UR6, 0x2 ;  /* 0x0000000635357c11 */ /* 0x000fe4000f8e10ff */
[----:B------:R-:W-:Y:S02]  /*16d0*/  LEA R52, R33, UR6, 0x2 ;  /* 0x0000000621347c11 */ /* 0x000fe4000f8e10ff */
[----:B------:R-:W-:Y:S01]  /*16e0*/  LEA.HI.SX32 R15, R15, R54, 0x1b ;  /* 0x000000360f0f7211 */ /* 0x000fe200078fdaff */
[C---:B------:R-:W-:Y:S01]  /*16f0*/  VIADD R35, R54.reuse, 0x80 ;  /* 0x0000008036237836 */ /* 0x040fe20000000000 */
[----:B------:R-:W-:-:S02]  /*1700*/  IADD3 R33, PT, PT, R54, 0x60, RZ ;  /* 0x0000006036217810 */ /* 0x000fc40007ffe0ff */
[C---:B------:R-:W-:Y:S02]  /*1710*/  IADD3 R37, PT, PT, R54.reuse, 0xa0, RZ ;  /* 0x000000a036257810 */ /* 0x040fe40007ffe0ff */
[----:B------:R-:W-:Y:S02]  /*1720*/  LEA R51, R15, UR6, 0x2 ;  /* 0x000000060f337c11 */ /* 0x000fe4000f8e10ff */
[C---:B------:R-:W-:Y:S02]  /*1730*/  IADD3 R15, PT, PT, R54.reuse, 0xe0, RZ ;  /* 0x000000e0360f7810 */ /* 0x040fe40007ffe0ff */
[-C--:B------:R-:W-:Y:S01]  /*1740*/  LEA.HI.SX32 R33, R33, R54.reuse, 0x1b ;  /* 0x0000003621217211 */ /* 0x080fe200078fdaff */
[----:B------:R-:W-:Y:S01]  /*1750*/  VIADD R39, R54, 0xc0 ;  /* 0x000000c036277836 */ /* 0x000fe20000000000 */
[-C--:B------:R-:W-:Y:S02]  /*1760*/  LEA.HI.SX32 R35, R35, R54.reuse, 0x1b ;  /* 0x0000003623237211 */ /* 0x080fe400078fdaff */
[----:B------:R-:W-:-:S02]  /*1770*/  LEA.HI.SX32 R37, R37, R54, 0x1b ;  /* 0x0000003625257211 */ /* 0x000fc400078fdaff */
[-C--:B------:R-:W-:Y:S02]  /*1780*/  LEA.HI.SX32 R15, R15, R54.reuse, 0x1b ;  /* 0x000000360f0f7211 */ /* 0x080fe400078fdaff */
[----:B------:R-:W-:Y:S02]  /*1790*/  LEA R50, R33, UR6, 0x2 ;  /* 0x0000000621327c11 */ /* 0x000fe4000f8e10ff */
[----:B------:R-:W-:Y:S01]  /*17a0*/  LEA R49, R35, UR6, 0x2 ;  /* 0x0000000623317c11 */ /* 0x000fe2000f8e10ff */
[C---:B------:R-:W-:Y:S01]  /*17b0*/  VIADD R35, R54.reuse, 0x140 ;  /* 0x0000014036237836 */ /* 0x040fe20000000000 */
[----:B------:R-:W-:Y:S02]  /*17c0*/  LEA R48, R37, UR6, 0x2 ;  /* 0x0000000625307c11 */ /* 0x000fe4000f8e10ff */
[----:B------:R-:W-:Y:S02]  /*17d0*/  IADD3 R33, PT, PT, R54, 0x120, RZ ;  /* 0x0000012036217810 */ /* 0x000fe40007ffe0ff */
[----:B------:R-:W-:-:S02]  /*17e0*/  LEA.HI.SX32 R39, R39, R54, 0x1b ;  /* 0x0000003627277211 */ /* 0x000fc400078fdaff */
[----:B------:R-:W-:Y:S01]  /*17f0*/  LEA R46, R15, UR6, 0x2 ;  /* 0x000000060f2e7c11 */ /* 0x000fe2000f8e10ff */
[C---:B------:R-:W-:Y:S01]  /*1800*/  VIADD R15, R54.reuse, 0x180 ;  /* 0x00000180360f7836 */ /* 0x040fe20000000000 */
[----:B------:R-:W-:Y:S02]  /*1810*/  IADD3 R37, PT, PT, R54, 0x160, RZ ;  /* 0x0000016036257810 */ /* 0x000fe40007ffe0ff */
[-C--:B------:R-:W-:Y:S02]  /*1820*/  LEA.HI.SX32 R33, R33, R54.reuse, 0x1b ;  /* 0x0000003621217211 */ /* 0x080fe400078fdaff */
[----:B------:R-:W-:Y:S02]  /*1830*/  LEA R47, R39, UR6, 0x2 ;  /* 0x00000006272f7c11 */ /* 0x000fe4000f8e10ff */
[-C--:B------:R-:W-:Y:S02]  /*1840*/  LEA.HI.SX32 R35, R35, R54.reuse, 0x1b ;  /* 0x0000003623237211 */ /* 0x080fe400078fdaff */
[----:B------:R-:W-:-:S02]  /*1850*/  LEA.HI.SX32 R37, R37, R54, 0x1b ;  /* 0x0000003625257211 */ /* 0x000fc400078fdaff */
[----:B------:R-:W-:Y:S02]  /*1860*/  LEA.HI.SX32 R15, R15, R54, 0x1b ;  /* 0x000000360f0f7211 */ /* 0x000fe400078fdaff */
[----:B------:R-:W-:Y:S02]  /*1870*/  LEA R44, R33, UR6, 0x2 ;  /* 0x00000006212c7c11 */ /* 0x000fe4000f8e10ff */
[----:B------:R-:W-:Y:S02]  /*1880*/  LEA R43, R35, UR6, 0x2 ;  /* 0x00000006232b7c11 */ /* 0x000fe4000f8e10ff */
[----:B------:R-:W-:Y:S02]  /*1890*/  LEA R42, R37, UR6, 0x2 ;  /* 0x00000006252a7c11 */ /* 0x000fe4000f8e10ff */
[----:B------:R-:W-:Y:S02]  /*18a0*/  LEA R41, R15, UR6, 0x2 ;  /* 0x000000060f297c11 */ /* 0x000fe4000f8e10ff */
[----:B------:R-:W-:-:S02]  /*18b0*/  P2R R83, PR, RZ, 0x40 ;  /* 0x00000040ff537803 */ /* 0x000fc40000000000 */
[-C--:B------:R-:W-:Y:S01]  /*18c0*/  ISETP.GE.AND P6, PT, R84, R55.reuse, PT ;  /* 0x000000375400720c */ /* 0x080fe20003fc6270 */
[----:B------:R-:W-:Y:S02]  /*18d0*/  IMAD.MOV.U32 R148, RZ, RZ, RZ ;  /* 0x000000ffff947224 */ /* 0x000fe400078e00ff */
[----:B------:R-:W-:Y:S01]  /*18e0*/  IMAD.MOV.U32 R150, RZ, RZ, RZ ;  /* 0x000000ffff967224 */ /* 0x000fe200078e00ff */
[----:B------:R-:W-:Y:S02]  /*18f0*/  P2R R81, PR, RZ, 0x20 ;  /* 0x00000020ff517803 */ /* 0x000fe40000000000 */
[----:B------:R-:W-:Y:S02]  /*1900*/  ISETP.GE.AND P5, PT, R86, R55, PT ;  /* 0x000000375600720c */ /* 0x000fe40003fa6270 */
[----:B------:R-:W-:Y:S01]  /*1910*/  MOV R15, RZ ;  /* 0x000000ff000f7202 */ /* 0x000fe20000000f00 */
[----:B------:R-:W-:Y:S02]  /*1920*/  IMAD.MOV.U32 R152, RZ, RZ, RZ ;  /* 0x000000ffff987224 */ /* 0x000fe400078e00ff */
[----:B------:R-:W-:-:S02]  /*1930*/  IMAD.MOV.U32 R154, RZ, RZ, RZ ;  /* 0x000000ffff9a7224 */ /* 0x000fc400078e00ff */
[----:B------:R-:W-:Y:S02]  /*1940*/  IMAD.MOV.U32 R146, RZ, RZ, RZ ;  /* 0x000000ffff927224 */ /* 0x000fe400078e00ff */
[----:B------:R-:W-:Y:S01]  /*1950*/  IMAD.MOV.U32 R156, RZ, RZ, RZ ;  /* 0x000000ffff9c7224 */ /* 0x000fe200078e00ff */
[----:B---3--:R-:W-:Y:S04]  /*1960*/  STS [R53], R0 ;  /* 0x0000000035007388 */ /* 0x008fe80000000800 */
[----:B----4-:R0:W-:Y:S02]  /*1970*/  STS [R52+0x80], R17 ;  /* 0x0000801134007388 */ /* 0x0101e40000000800 */
[C---:B0-----:R-:W-:Y:S02]  /*1980*/  VIADD R17, R54.reuse, 0x100 ;  /* 0x0000010036117836 */ /* 0x041fe40000000000 */
[----:B-----5:R-:W-:Y:S03]  /*1990*/  STS [R51+0x100], R16 ;  /* 0x0001001033007388 */ /* 0x020fe60000000800 */
[----:B------:R-:W-:Y:S01]  /*19a0*/  LEA.HI.SX32 R17, R17, R54, 0x1b ;  /* 0x0000003611117211 */ /* 0x000fe200078fdaff */
[----:B--2---:R0:W-:Y:S03]  /*19b0*/  STS [R50+0x180], R19 ;  /* 0x0001801332007388 */ /* 0x0041e60000000800 */
[----:B------:R-:W-:Y:S01]  /*19c0*/  LEA R45, R17, UR6, 0x2 ;  /* 0x00000006112d7c11 */ /* 0x000fe2000f8e10ff */
[----:B------:R-:W-:Y:S01]  /*19d0*/  STS [R49+0x200], R18 ;  /* 0x0002001231007388 */ /* 0x000fe20000000800 */
[C---:B------:R-:W-:Y:S01]  /*19e0*/  IADD3 R17, PT, PT, R54.reuse, 0x1a0, RZ ;  /* 0x000001a036117810 */ /* 0x040fe20007ffe0ff */
[----:B------:R-:W-:-:S02]  /*19f0*/  IMAD.SHL.U32 R0, R54, 0x10, RZ ;  /* 0x0000001036007824 */ /* 0x000fc400078e00ff */
[----:B------:R1:W-:Y:S01]  /*1a00*/  STS [R48+0x280], R21 ;  /* 0x0002801530007388 */ /* 0x0003e20000000800 */
[C---:B0-----:R-:W-:Y:S01]  /*1a10*/  VIADD R19, R54.reuse, 0x1c0 ;  /* 0x000001c036137836 */ /* 0x041fe20000000000 */
[-C--:B------:R-:W-:Y:S02]  /*1a20*/  LEA.HI.SX32 R17, R17, R54.reuse, 0x1b ;  /* 0x0000003611117211 */ /* 0x080fe400078fdaff */
[----:B------:R-:W-:Y:S02]  /*1a30*/  STS [R47+0x300], R20 ;  /* 0x000300142f007388 */ /* 0x000fe40000000800 */
[----:B------:R-:W-:Y:S02]  /*1a40*/  LEA.HI.SX32 R19, R19, R54, 0x1b ;  /* 0x0000003613137211 */ /* 0x000fe400078fdaff */
[----:B-1----:R-:W-:Y:S01]  /*1a50*/  IADD3 R21, PT, PT, R54, 0x1e0, RZ ;  /* 0x000001e036157810 */ /* 0x002fe20007ffe0ff */
[----:B------:R0:W-:Y:S01]  /*1a60*/  STS [R46+0x380], R23 ;  /* 0x000380172e007388 */ /* 0x0001e20000000800 */
[----:B------:R-:W-:-:S02]  /*1a70*/  LEA R40, R17, UR6, 0x2 ;  /* 0x0000000611287c11 */ /* 0x000fc4000f8e10ff */
[----:B------:R-:W-:Y:S01]  /*1a80*/  LEA.HI.SX32 R21, R21, R54, 0x1b ;  /* 0x0000003615157211 */ /* 0x000fe200078fdaff */
[----:B------:R-:W-:Y:S01]  /*1a90*/  STS [R45+0x400], R22 ;  /* 0x000400162d007388 */ /* 0x000fe20000000800 */
[----:B------:R-:W-:Y:S02]  /*1aa0*/  LEA.HI.SX32 R0, R0, R0, 0x1b ;  /* 0x0000000000007211 */ /* 0x000fe400078fdaff */
[----:B------:R-:W-:Y:S01]  /*1ab0*/  LEA R39, R19, UR6, 0x2 ;  /* 0x0000000613277c11 */ /* 0x000fe2000f8e10ff */
[----:B------:R1:W-:Y:S01]  /*1ac0*/  STS [R44+0x480], R25 ;  /* 0x000480192c007388 */ /* 0x0003e20000000800 */
[----:B------:R-:W-:-:S03]  /*1ad0*/  LEA R38, R21, UR6, 0x2 ;  /* 0x0000000615267c11 */ /* 0x000fc6000f8e10ff */
[----:B------:R-:W-:Y:S01]  /*1ae0*/  STS [R43+0x500], R24 ;  /* 0x000500182b007388 */ /* 0x000fe20000000800 */
[----:B------:R-:W-:-:S03]  /*1af0*/  LEA R0, R0, UR6, 0x2 ;  /* 0x0000000600007c11 */ /* 0x000fc6000f8e10ff */
[----:B------:R2:W-:Y:S04]  /*1b00*/  STS [R42+0x580], R27 ;  /* 0x0005801b2a007388 */ /* 0x0005e80000000800 */
[----:B------:R-:W-:Y:S04]  /*1b10*/  STS [R41+0x600], R26 ;  /* 0x0006001a29007388 */ /* 0x000fe80000000800 */
[----:B------:R3:W-:Y:S04]  /*1b20*/  STS [R40+0x680], R29 ;  /* 0x0006801d28007388 */ /* 0x0007e80000000800 */
        /* <DEDUP_REMOVED lines=20> */
[----:B------:R-:W4:Y:S01]  /*1c70*/  @!P6 LDG.E R148, desc[UR10][R12.64+0x100] ;  /* 0x0001000a0c94e981 */ /* 0x000f22000c1e1900 */
[----:B------:R-:W-:-:S03]  /*1c80*/  ISETP.GE.AND P6, PT, R80, R55, PT ;  /* 0x000000375000720c */ /* 0x000fc60003fc6270 */
[----:B------:R-:W5:Y:S10]  /*1c90*/  @!P5 LDG.E R15, desc[UR10][R12.64+0x80] ;  /* 0x0000800a0c0fd981 */ /* 0x000f74000c1e1900 */
[----:B------:R-:W4:Y:S01]  /*1ca0*/  @!P6 LDG.E R150, desc[UR10][R12.64+0x200] ;  /* 0x0002000a0c96e981 */ /* 0x000f22000c1e1900 */
[----:B------:R-:W-:-:S02]  /*1cb0*/  ISETP.GE.AND P6, PT, R76, R55, PT ;  /* 0x000000374c00720c */ /* 0x000fc40003fc6270 */
[----:B------:R-:W-:Y:S01]  /*1cc0*/  ISETP.GE.AND P5, PT, R82, R55, PT ;  /* 0x000000375200720c */ /* 0x000fe20003fa6270 */
[----:B------:R-:W-:-:S10]  /*1cd0*/  HFMA2 R17, -RZ, RZ, 0, 0 ;  /* 0x00000000ff117431 */ /* 0x000fd400000001ff */
[----:B------:R-:W4:Y:S01]  /*1ce0*/  @!P6 LDG.E R152, desc[UR10][R12.64+0x300] ;  /* 0x0003000a0c98e981 */ /* 0x000f22000c1e1900 */
[----:B------:R-:W-:-:S03]  /*1cf0*/  ISETP.GE.AND P6, PT, R72, R55, PT ;  /* 0x000000374800720c */ /* 0x000fc60003fc6270 */
[----:B------:R-:W4:Y:S01]  /*1d00*/  @!P5 LDG.E R17, desc[UR10][R12.64+0x180] ;  /* 0x0001800a0c11d981 */ /* 0x000f22000c1e1900 */
[----:B------:R-:W-:Y:S02]  /*1d10*/  ISETP.GE.AND P5, PT, R78, R55, PT ;  /* 0x000000374e00720c */ /* 0x000fe40003fa6270 */
[----:B------:R-:W-:-:S07]  /*1d20*/  MOV R19, RZ ;  /* 0x000000ff00137202 */ /* 0x000fce0000000f00 */
[----:B------:R-:W4:Y:S01]  /*1d30*/  @!P6 LDG.E R154, desc[UR10][R12.64+0x400] ;  /* 0x0004000a0c9ae981 */ /* 0x000f22000c1e1900 */
[----:B------:R-:W-:Y:S02]  /*1d40*/  ISETP.NE.AND P6, PT, R83, RZ, PT ;  /* 0x000000ff5300720c */ /* 0x000fe40003fc5270 */
[----:B0-----:R-:W-:Y:S01]  /*1d50*/  MOV R23, RZ ;  /* 0x000000ff00177202 */ /* 0x001fe20000000f00 */
[----:B------:R-:W4:Y:S01]  /*1d60*/  @!P5 LDG.E R19, desc[UR10][R12.64+0x280] ;  /* 0x0002800a0c13d981 */ /* 0x000f22000c1e1900 */
[----:B------:R-:W-:Y:S01]  /*1d70*/  ISETP.GE.AND P5, PT, R74, R55, PT ;  /* 0x000000374a00720c */ /* 0x000fe20003fa6270 */
[----:B------:R-:W-:-:S08]  /*1d80*/  HFMA2 R21, -RZ, RZ, 0, 0 ;  /* 0x00000000ff157431 */ /* 0x000fd000000001ff */
[----:B------:R-:W4:Y:S01]  /*1d90*/  @!P6 LDG.E R23, desc[UR10][R12.64+0x480] ;  /* 0x0004800a0c17e981 */ /* 0x000f22000c1e1900 */
[----:B------:R-:W-:-:S03]  /*1da0*/  LOP3.LUT P6, RZ, R181, 0x800, RZ, 0xc0, !PT ;  /* 0x00000800b5ff7812 */ /* 0x000fc600078cc0ff */
[----:B------:R-:W4:Y:S01]  /*1db0*/  @!P5 LDG.E R21, desc[UR10][R12.64+0x380] ;  /* 0x0003800a0c15d981 */ /* 0x000f22000c1e1900 */
[----:B------:R-:W-:Y:S01]  /*1dc0*/  ISETP.NE.AND P5, PT, R81, RZ, PT ;  /* 0x000000ff5100720c */ /* 0x000fe20003fa5270 */
[----:B-1----:R-:W-:Y:S01]  /*1dd0*/  HFMA2 R25, -RZ, RZ, 0, 0 ;  /* 0x00000000ff197431 */ /* 0x002fe200000001ff */
[----:B------:R-:W-:Y:S01]  /*1de0*/  MOV R158, RZ ;  /* 0x000000ff009e7202 */ /* 0x000fe20000000f00 */
[----:B--2---:R-:W-:Y:S02]  /*1df0*/  IMAD.MOV.U32 R27, RZ, RZ, RZ ;  /* 0x000000ffff1b7224 */ /* 0x004fe400078e00ff */
[----:B------:R-:W-:Y:S02]  /*1e00*/  HFMA2 R160, -RZ, RZ, 0, 0 ;  /* 0x00000000ffa07431 */ /* 0x000fe400000001ff */
[----:B---3--:R-:W-:Y:S01]  /*1e10*/  IMAD.MOV.U32 R29, RZ, RZ, RZ ;  /* 0x000000ffff1d7224 */ /* 0x008fe200078e00ff */
[----:B------:R-:W2:Y:S04]  /*1e20*/  @!P4 LDG.E R25, desc[UR10][R12.64+0x580] ;  /* 0x0005800a0c19c981 */ /* 0x000ea8000c1e1900 */
[----:B------:R-:W3:Y:S04]  /*1e30*/  @!P6 LDG.E R146, desc[UR10][R12.64] ;  /* 0x0000000a0c92e981 */ /* 0x000ee8000c1e1900 */
[----:B------:R-:W2:Y:S04]  /*1e40*/  @!P5 LDG.E R156, desc[UR10][R12.64+0x500] ;  /* 0x0005000a0c9cd981 */ /* 0x000ea8000c1e1900 */
[----:B------:R-:W2:Y:S04]  /*1e50*/  @!P0 LDG.E R158, desc[UR10][R12.64+0x600] ;  /* 0x0006000a0c9e8981 */ /* 0x000ea8000c1e1900 */
[----:B------:R-:W2:Y:S04]  /*1e60*/  @!P1 LDG.E R27, desc[UR10][R12.64+0x680] ;  /* 0x0006800a0c1b9981 */ /* 0x000ea8000c1e1900 */
[----:B------:R-:W2:Y:S04]  /*1e70*/  @!P2 LDG.E R160, desc[UR10][R12.64+0x700] ;  /* 0x0007000a0ca0a981 */ /* 0x000ea8000c1e1900 */
[----:B------:R-:W2:Y:S01]  /*1e80*/  @!P3 LDG.E R29, desc[UR10][R12.64+0x780] ;  /* 0x0007800a0c1db981 */ /* 0x000ea2000c1e1900 */
[----:B------:R-:W-:Y:S03]  /*1e90*/  BSSY.RECONVERGENT B0, `(.L_x_405) ;  /* 0x0000049000007945 */ /* 0x000fe60003800200 */
[----:B---3--:R-:W-:Y:S04]  /*1ea0*/  STS [R53], R146 ;  /* 0x0000009235007388 */ /* 0x008fe80000000800 */
[----:B-----5:R-:W-:Y:S04]  /*1eb0*/  STS [R52+0x80], R15 ;  /* 0x0000800f34007388 */ /* 0x020fe80000000800 */
[----:B----4-:R-:W-:Y:S04]  /*1ec0*/  STS [R51+0x100], R148 ;  /* 0x0001009433007388 */ /* 0x010fe80000000800 */
[----:B------:R-:W-:Y:S04]  /*1ed0*/  STS [R50+0x180], R17 ;  /* 0x0001801132007388 */ /* 0x000fe80000000800 */
[----:B------:R-:W-:Y:S04]  /*1ee0*/  STS [R49+0x200], R150 ;  /* 0x0002009631007388 */ /* 0x000fe80000000800 */
[----:B------:R-:W-:Y:S04]  /*1ef0*/  STS [R48+0x280], R19 ;  /* 0x0002801330007388 */ /* 0x000fe80000000800 */
[----:B------:R-:W-:Y:S04]  /*1f00*/  STS [R47+0x300], R152 ;  /* 0x000300982f007388 */ /* 0x000fe80000000800 */
[----:B------:R-:W-:Y:S04]  /*1f10*/  STS [R46+0x380], R21 ;  /* 0x000380152e007388 */ /* 0x000fe80000000800 */
[----:B------:R-:W-:Y:S04]  /*1f20*/  STS [R45+0x400], R154 ;  /* 0x0004009a2d007388 */ /* 0x000fe80000000800 */
[----:B------:R-:W-:Y:S04]  /*1f30*/  STS [R44+0x480], R23 ;  /* 0x000480172c007388 */ /* 0x000fe80000000800 */
[----:B--2---:R-:W-:Y:S04]  /*1f40*/  STS [R43+0x500], R156 ;  /* 0x0005009c2b007388 */ /* 0x004fe80000000800 */
[----:B------:R-:W-:Y:S04]  /*1f50*/  STS [R42+0x580], R25 ;  /* 0x000580192a007388 */ /* 0x000fe80000000800 */
[----:B------:R-:W-:Y:S04]  /*1f60*/  STS [R41+0x600], R158 ;  /* 0x0006009e29007388 */ /* 0x000fe80000000800 */
[----:B------:R-:W-:Y:S04]  /*1f70*/  STS [R40+0x680], R27 ;  /* 0x0006801b28007388 */ /* 0x000fe80000000800 */
[----:B------:R-:W-:Y:S04]  /*1f80*/  STS [R39+0x700], R160 ;  /* 0x000700a027007388 */ /* 0x000fe80000000800 */
[----:B------:R-:W-:Y:S01]  /*1f90*/  STS [R38+0x780], R29 ;  /* 0x0007801d26007388 */ /* 0x000fe20000000800 */
[----:B------:R-:W-:-:S03]  /*1fa0*/  NOP ;  /* 0x0000000000007918 */ /* 0x000fc60000000000 */
[----:B------:R-:W0:Y:S04]  /*1fb0*/  LDS R162, [R0] ;  /* 0x0000000000a27984 */ /* 0x000e280000000800 */
[----:B------:R-:W1:Y:S04]  /*1fc0*/  LDS R164, [R0+0x4] ;  /* 0x0000040000a47984 */ /* 0x000e680000000800 */
[----:B------:R-:W2:Y:S04]  /*1fd0*/  LDS R166, [R0+0x8] ;  /* 0x0000080000a67984 */ /* 0x000ea80000000800 */
[----:B------:R-:W3:Y:S04]  /*1fe0*/  LDS R168, [R0+0xc] ;  /* 0x00000c0000a87984 */ /* 0x000ee80000000800 */
[----:B------:R4:W0:Y:S04]  /*1ff0*/  LDS R170, [R0+0x10] ;  /* 0x0000100000aa7984 */ /* 0x0008280000000800 */
[----:B------:R4:W0:Y:S04]  /*2000*/  LDS R172, [R0+0x14] ;  /* 0x0000140000ac7984 */ /* 0x0008280000000800 */
[----:B------:R4:W1:Y:S04]  /*2010*/  LDS R158, [R0+0x18] ;  /* 0x00001800009e7984 */ /* 0x0008680000000800 */
[----:B------:R4:W1:Y:S04]  /*2020*/  LDS R174, [R0+0x1c] ;  /* 0x00001c0000ae7984 */ /* 0x0008680000000800 */
[----:B------:R4:W2:Y:S04]  /*2030*/  LDS R160, [R0+0x20] ;  /* 0x0000200000a07984 */ /* 0x0008a80000000800 */
[----:B------:R4:W4:Y:S04]  /*2040*/  LDS R156, [R0+0x24] ;  /* 0x00002400009c7984 */ /* 0x0009280000000800 */
[----:B------:R0:W4:Y:S04]  /*2050*/  LDS R154, [R0+0x28] ;  /* 0x00002800009a7984 */ /* 0x0001280000000800 */
[----:B------:R0:W4:Y:S04]  /*2060*/  LDS R152, [R0+0x2c] ;  /* 0x00002c0000987984 */ /* 0x0001280000000800 */
[----:B------:R0:W4:Y:S04]  /*2070*/  LDS R150, [R0+0x30] ;  /* 0x0000300000967984 */ /* 0x0001280000000800 */
[----:B------:R0:W4:Y:S04]  /*2080*/  LDS R148, [R0+0x34] ;  /* 0x0000340000947984 */ /* 0x0001280000000800 */
[----:B------:R1:W4:Y:S04]  /*2090*/  LDS R146, [R0+0x38] ;  /* 0x0000380000927984 */ /* 0x0003280000000800 */
[----:B------:R1:W4:Y:S01]  /*20a0*/  LDS R12, [R0+0x3c] ;  /* 0x00003c00000c7984 */ /* 0x0003220000000800 */
[----:B0-----:R-:W-:-:S05]  /*20b0*/  FADD.FTZ R99, R162, R69 ;  /* 0x00000045a2637221 */ /* 0x001fca0000010000 */
[----:B------:R-:W-:-:S04]  /*20c0*/  FSETP.GTU.FTZ.AND P0, PT, R99, 20, PT ;  /* 0x41a000006300780b */ /* 0x000fc80003f1c000 */
[----:B------:R-:W-:Y:S01]  /*20d0*/  ISETP.EQ.OR P0, PT, RZ, UR12, P0 ;  /* 0x0000000cff007c0c */ /* 0x000fe20008702670 */
[--C-:B-1----:R-:W-:Y:S01]  /*20e0*/  FADD.FTZ R97, R164, R69.reuse ;  /* 0x00000045a4617221 */ /* 0x102fe20000010000 */
[--C-:B--2---:R-:W-:Y:S01]  /*20f0*/  FADD.FTZ R95, R166, R69.reuse ;  /* 0x00000045a65f7221 */ /* 0x104fe20000010000 */
[----:B---3--:R-:W-:-:S03]  /*2100*/  FADD.FTZ R93, R168, R69 ;  /* 0x00000045a85d7221 */ /* 0x008fc60000010000 */
[----:B------:R-:W-:Y:S02]  /*2110*/  FSETP.GTU.FTZ.AND P1, PT, R97, 20, PT ;  /* 0x41a000006100780b */ /* 0x000fe40003f3c000 */
[----:B------:R-:W-:-:S05]  /*2120*/  FSETP.GTU.FTZ.AND P2, PT, R95, 20, PT ;  /* 0x41a000005f00780b */ /* 0x000fca0003f5c000 */
[----:B------:R-:W-:Y:S08]  /*2130*/  @P0 BRA `(.L_x_406) ;  /* 0x0000000000780947 */ /* 0x000ff00003800000 */
[----:B------:R-:W-:Y:S01]  /*2140*/  FMUL.FTZ R99, R99, 1.4426950216293334961 ;  /* 0x3fb8aa3b63637820 */ /* 0x000fe20000410000 */
[----:B------:R-:W-:Y:S02]  /*2150*/  IMAD.MOV.U32 R162, RZ, RZ, 0x3e800000 ;  /* 0x3e800000ffa27424 */ /* 0x000fe400078e00ff */
        /* <DEDUP_REMOVED lines=28> */
.L_x_406:
[----:B------:R-:W-:Y:S05]  /*2320*/  BSYNC.RECONVERGENT B0 ;  /* 0x0000000000007941 */ /* 0x000fea0003800200 */
.L_x_405:
[----:B------:R-:W-:Y:S01]  /*2330*/  ISETP.EQ.OR P3, PT, RZ, UR12, P1 ;  /* 0x0000000cff007c0c */ /* 0x000fe20008f62670 */
[----:B------:R-:W-:Y:S01]  /*2340*/  BSSY.RECONVERGENT B0, `(.L_x_407) ;  /* 0x0000023000007945 */ /* 0x000fe20003800200 */
[----:B------:R-:W-:Y:S01]  /*2350*/  FSETP.GTU.FTZ.AND P0, PT, R93, 20, PT ;  /* 0x41a000005d00780b */ /* 0x000fe20003f1c000 */
[----:B------:R-:W-:Y:S01]  /*2360*/  FADD.FTZ R91, R170, R69 ;  /* 0x00000045aa5b7221 */ /* 0x000fe20000010000 */
[----:B------:R-:W-:-:S09]  /*2370*/  ISETP.EQ.OR P1, PT, RZ, UR12, P2 ;  /* 0x0000000cff007c0c */ /* 0x000fd20009722670 */
[----:B------:R-:W-:Y:S05]  /*2380*/  @P3 BRA `(.L_x_408) ;  /* 0x0000000000783947 */ /* 0x000fea0003800000 */
[----:B------:R-:W-:Y:S01]  /*2390*/  FMUL.FTZ R97, R97, 1.4426950216293334961 ;  /* 0x3fb8aa3b61617820 */ /* 0x000fe20000410000 */
[----:B------:R-:W-:Y:S01]  /*23a0*/  MOV R162, 0x3e800000 ;  /* 0x3e80000000a27802 */ /* 0x000fe20000000f00 */
[----:B------:R-:W-:Y:S02]  /*23b0*/  HFMA2 R166, -RZ, RZ, 1.3056640625, -1.8671875 ;  /* 0x3d39bf78ffa67431 */ /* 0x000fe400000001ff */
        /* <DEDUP_REMOVED lines=27> */
.L_x_408:
[----:B------:R-:W-:Y:S05]  /*2570*/  BSYNC.RECONVERGENT B0 ;  /* 0x0000000000007941 */ /* 0x000fea0003800200 */
.L_x_407:
[----:B------:R-:W-:Y:S01]  /*2580*/  BSSY.RECONVERGENT B0, `(.L_x_409) ;  /* 0x0000022000007945 */ /* 0x000fe20003800200 */
[----:B------:R-:W-:Y:S01]  /*2590*/  FSETP.GTU.FTZ.AND P2, PT, R91, 20, PT ;  /* 0x41a000005b00780b */ /* 0x000fe20003f5c000 */
[----:B------:R-:W-:Y:S02]  /*25a0*/  FADD.FTZ R89, R172, R69 ;  /* 0x00000045ac597221 */ /* 0x000fe40000010000 */
[----:B------:R-:W-:Y:S10]  /*25b0*/  @P1 BRA `(.L_x_410) ;  /* 0x0000000000781947 */ /* 0x000ff40003800000 */
        /* <DEDUP_REMOVED lines=30> */
.L_x_410:
[----:B------:R-:W-:Y:S05]  /*27a0*/  BSYNC.RECONVERGENT B0 ;  /* 0x0000000000007941 */ /* 0x000fea0003800200 */
.L_x_409:
        /* <DEDUP_REMOVED lines=36> */
.L_x_412:
[----:B------:R-:W-:Y:S05]  /*29f0*/  BSYNC.RECONVERGENT B0 ;  /* 0x0000000000007941 */ /* 0x000fea0003800200 */
.L_x_411:
        /* <DEDUP_REMOVED lines=34> */
.L_x_414:
[----:B------:R-:W-:Y:S05]  /*2c20*/  BSYNC.RECONVERGENT B0 ;  /* 0x0000000000007941 */ /* 0x000fea0003800200 */
.L_x_413:
        /* <DEDUP_REMOVED lines=36> */
.L_x_416:
[----:B------:R-:W-:Y:S05]  /*2e70*/  BSYNC.RECONVERGENT B0 ;  /* 0x0000000000007941 */ /* 0x000fea0003800200 */
.L_x_415:
[----:B------:R-:W-:Y:S01]  /*2e80*/  BSSY.RECONVERGENT B0, `(.L_x_417) ;  /* 0x0000022000007945 */ /* 0x000fe20003800200 */
[----:B------:R-:W-:Y:S01]  /*2e90*/  FSETP.GTU.FTZ.AND P2, PT, R83, 20, PT ;  /* 0x41a000005300780b */ /* 0x000fe20003f5c000 */
[----:B----4-:R-:W-:Y:S02]  /*2ea0*/  FADD.FTZ R81, R156, R69 ;  /* 0x000000459c517221 */ /* 0x010fe40000010000 */
        /* <DEDUP_REMOVED lines=31> */
.L_x_418:
[----:B------:R-:W-:Y:S05]  /*30a0*/  BSYNC.RECONVERGENT B0 ;  /* 0x0000000000007941 */ /* 0x000fea0003800200 */
.L_x_417:
        /* <DEDUP_REMOVED lines=36> */
.L_x_420:
[----:B------:R-:W-:Y:S05]  /*32f0*/  BSYNC.RECONVERGENT B0 ;  /* 0x0000000000007941 */ /* 0x000fea0003800200 */
.L_x_419:
        /* <DEDUP_REMOVED lines=34> */
.L_x_422:
[----:B------:R-:W-:Y:S05]  /*3520*/  BSYNC.RECONVERGENT B0 ;  /* 0x0000000000007941 */ /* 0x000fea0003800200 */
.L_x_421:
        /* <DEDUP_REMOVED lines=36> */
.L_x_424:
[----:B------:R-:W-:Y:S05]  /*3770*/  BSYNC.RECONVERGENT B0 ;  /* 0x0000000000007941 */ /* 0x000fea0003800200 */
.L_x_423:
        /* <DEDUP_REMOVED lines=34> */
.L_x_426:
[----:B------:R-:W-:Y:S05]  /*39a0*/  BSYNC.RECONVERGENT B0 ;  /* 0x0000000000007941 */ /* 0x000fea0003800200 */
.L_x_425:
        /* <DEDUP_REMOVED lines=36> */
.L_x_428:
[----:B------:R-:W-:Y:S05]  /*3bf0*/  BSYNC.RECONVERGENT B0 ;  /* 0x0000000000007941 */ /* 0x000fea0003800200 */
.L_x_427:
        /* <DEDUP_REMOVED lines=34> */
.L_x_430:
[----:B------:R-:W-:Y:S05]  /*3e20*/  BSYNC.RECONVERGENT B0 ;  /* 0x0000000000007941 */ /* 0x000fea0003800200 */
.L_x_429:
[----:B------:R-:W-:Y:S01]  /*3e30*/  ISETP.EQ.OR P1, PT, RZ, UR12, P1 ;  /* 0x0000000cff007c0c */ /* 0x000fe20008f22670 */
[----:B------:R-:W-:Y:S01]  /*3e40*/  BSSY.RECONVERGENT B0, `(.L_x_431) ;  /* 0x0000025000007945 */ /* 0x000fe20003800200 */
[----:B------:R-:W-:Y:S01]  /*3e50*/  FSETP.GTU.FTZ.AND P2, PT, R111, 20, PT ;  /* 0x41a000006f00780b */ /* 0x000fe20003f5c000 */
[C---:B------:R-:W-:Y:S01]  /*3e60*/  IMAD.WIDE.U32 R134, R55.reuse, 0x4, R134 ;  /* 0x0000000437867825 */ /* 0x040fe200078e0086 */
[----:B------:R-:W-:Y:S02]  /*3e70*/  ISETP.EQ.OR P0, PT, RZ, UR12, P0 ;  /* 0x0000000cff007c0c */ /* 0x000fe40008702670 */
[----:B------:R-:W-:Y:S01]  /*3e80*/  ISETP.EQ.OR P2, PT, RZ, UR12, P2 ;  /* 0x0000000cff007c0c */ /* 0x000fe20009742670 */
[----:B------:R-:W-:-:S06]  /*3e90*/  IMAD.WIDE.U32 R136, R55, 0x4, R136 ;  /* 0x0000000437887825 */ /* 0x000fcc00078e0088 */
[----:B------:R-:W-:Y:S06]  /*3ea0*/  @P1 BRA `(.L_x_432) ;  /* 0x0000000000781947 */ /* 0x000fec0003800000 */
        /* <DEDUP_REMOVED lines=30> */
.L_x_432:
[----:B------:R-:W-:Y:S05]  /*4090*/  BSYNC.RECONVERGENT B0 ;  /* 0x0000000000007941 */ /* 0x000fea0003800200 */
.L_x_431:
[----:B------:R-:W-:Y:S04]  /*40a0*/  BSSY.RECONVERGENT B0, `(.L_x_433) ;  /* 0x0000020000007945 */ /* 0x000fe80003800200 */
[----:B------:R-:W-:Y:S05]  /*40b0*/  @P0 BRA `(.L_x_434) ;  /* 0x0000000000780947 */ /* 0x000fea0003800000 */
        /* <DEDUP_REMOVED lines=30> */
.L_x_434:
[----:B------:R-:W-:Y:S05]  /*42a0*/  BSYNC.RECONVERGENT B0 ;  /* 0x0000000000007941 */ /* 0x000fea0003800200 */
.L_x_433:
[----:B------:R-:W-:Y:S04]  /*42b0*/  BSSY.RECONVERGENT B0, `(.L_x_435) ;  /* 0x0000020000007945 */ /* 0x000fe80003800200 */
        /* <DEDUP_REMOVED lines=31> */
.L_x_436:
[----:B------:R-:W-:Y:S05]  /*44b0*/  BSYNC.RECONVERGENT B0 ;  /* 0x0000000000007941 */ /* 0x000fea0003800200 */
.L_x_435:
        /* <DEDUP_REMOVED lines=20> */
[----:B------:R-:W-:Y:S01]  /*4600*/  IABS R17, R67 ;  /* 0x0000004300117213 */ /* 0x000fe20000000000 */
[----:B------:R-:W0:Y:S01]  /*4610*/  LDCU.64 UR4, c[0x0][0x450] ;  /* 0x00008a00ff0477ac */ /* 0x000e220008000a00 */
[----:B------:R-:W-:Y:S01]  /*4620*/  IADD3 R146, PT, PT, R124, -0x1, R55 ;  /* 0xffffffff7c927810 */ /* 0x000fe20007ffe037 */
[----:B------:R-:W-:Y:S01]  /*4630*/  FMUL.FTZ R152, R24, R81 ;  /* 0x0000005118987220 */ /* 0x000fe20000410000 */
[----:B------:R-:W1:Y:S01]  /*4640*/  I2F.RP R15, R17 ;  /* 0x00000011000f7306 */ /* 0x000e620000209400 */
[----:B------:R-:W-:Y:S01]  /*4650*/  IABS R23, R67 ;  /* 0x0000004300177213 */ /* 0x000fe20000000000 */
[----:B------:R-:W-:Y:S01]  /*4660*/  FMUL.FTZ R153, R20, R101 ;  /* 0x0000006514997220 */ /* 0x000fe20000410000 */
[----:B------:R-:W-:Y:S01]  /*4670*/  IABS R21, R146 ;  /* 0x0000009200157213 */ /* 0x000fe20000000000 */
[----:B------:R-:W-:Y:S01]  /*4680*/  FMUL.FTZ R154, R18, R103 ;  /* 0x00000067129a7220 */ /* 0x000fe20000410000 */
[----:B------:R-:W-:Y:S01]  /*4690*/  IADD3 R23, PT, PT, RZ, -R23, RZ ;  /* 0x80000017ff177210 */ /* 0x000fe20007ffe0ff */
[----:B------:R-:W-:Y:S01]  /*46a0*/  FMUL.FTZ R155, R22, R105 ;  /* 0x00000069169b7220 */ /* 0x000fe20000410000 */
[----:B------:R-:W2:Y:S01]  /*46b0*/  LDC.64 R24, c[0x0][0x3d0] ;  /* 0x0000f400ff187b82 */ /* 0x000ea20000000a00 */
[----:B------:R-:W-:Y:S01]  /*46c0*/  FMUL.FTZ R158, R14, R111 ;  /* 0x0000006f0e9e7220 */ /* 0x000fe20000410000 */
[----:B------:R-:W-:Y:S01]  /*46d0*/  LOP3.LUT R146, R146, R67, RZ, 0x3c, !PT ;  /* 0x0000004392927212 */ /* 0x000fe200078e3cff */
[----:B------:R-:W-:Y:S01]  /*46e0*/  FMUL.FTZ R157, R16, R109 ;  /* 0x0000006d109d7220 */ /* 0x000fe20000410000 */
[----:B------:R-:W-:Y:S01]  /*46f0*/  IADD3 R170, P3, PT, R130, R56, RZ ;  /* 0x0000003882aa7210 */ /* 0x000fe20007f7e0ff */
[----:B------:R-:W-:Y:S01]  /*4700*/  HFMA2 R160, -RZ, RZ, 0, 0 ;  /* 0x00000000ffa07431 */ /* 0x000fe200000001ff */
[----:B------:R-:W-:Y:S01]  /*4710*/  ISETP.GE.AND P0, PT, R146, RZ, PT ;  /* 0x000000ff9200720c */ /* 0x000fe20003f06270 */
[----:B------:R-:W-:Y:S01]  /*4720*/  FMUL.FTZ R138, R138, R99 ;  /* 0x000000638a8a7220 */ /* 0x000fe20000410000 */
[----:B-1----:R-:W1:Y:S01]  /*4730*/  MUFU.RCP R15, R15 ;  /* 0x0000000f000f7308 */ /* 0x002e620000001000 */
        /* <DEDUP_REMOVED lines=9> */
[----:B------:R-:W-:Y:S01]  /*47d0*/  IMAD.MOV.U32 R159, RZ, RZ, RZ ;  /* 0x000000ffff9f7224 */ /* 0x000fe200078e00ff */
[----:B------:R-:W-:Y:S01]  /*47e0*/  MOV R162, R61 ;  /* 0x0000003d00a27202 */ /* 0x000fe20000000f00 */
[----:B------:R-:W-:Y:S01]  /*47f0*/  IMAD.MOV.U32 R161, RZ, RZ, R63 ;  /* 0x000000ffffa17224 */ /* 0x000fe200078e003f */
[----:B------:R-:W-:Y:S01]  /*4800*/  UIADD3 UR8, UPT, UPT, UR6, 0x10a0, URZ ;  /* 0x000010a006087890 */ /* 0x000fe2000fffe0ff */
[----:B------:R-:W-:Y:S01]  /*4810*/  IMAD.X R173, R3, 0x1, R77, P3 ;  /* 0x0000000103ad7824 */ /* 0x000fe200018e064d */
[----:B------:R-:W-:Y:S01]  /*4820*/  UIADD3 UR7, UPT, UPT, -UR7, URZ, URZ ;  /* 0x000000ff07077290 */ /* 0x000fe2000fffe1ff */
[----:B--2---:R-:W-:Y:S01]  /*4830*/  SHF.L.U64.HI R25, R24, 0x2, R25 ;  /* 0x0000000218197819 */ /* 0x004fe20000010219 */
[----:B------:R-:W2:Y:S01]  /*4840*/  LDCU.64 UR14, c[0x0][0x460] ;  /* 0x00008c00ff0e77ac */ /* 0x000ea20008000a00 */
[----:B-1----:R-:W-:Y:S01]  /*4850*/  IADD3 R13, PT, PT, R15, 0xffffffe, RZ ;  /* 0x0ffffffe0f0d7810 */ /* 0x002fe20007ffe0ff */
[----:B0-----:R-:W-:-:S04]  /*4860*/  IMAD R15, R5, UR4, RZ ;  /* 0x00000004050f7c24 */ /* 0x001fc8000f8e02ff */
[----:B------:R-:W-:Y:S01]  /*4870*/  IMAD R165, R4, UR5, R15 ;  /* 0x0000000504a57c24 */ /* 0x000fe2000f8e020f */
[----:B------:R-:W0:Y:S01]  /*4880*/  F2I.FTZ.U32.TRUNC.NTZ R13, R13 ;  /* 0x0000000d000d7305 */ /* 0x000e22000021f000 */
[----:B------:R-:W1:Y:S01]  /*4890*/  LDC.64 R14, c[0x0][0x450] ;  /* 0x00011400ff0e7b82 */ /* 0x000e620000000a00 */
[----:B------:R-:W-:Y:S01]  /*48a0*/  UMOV UR5, URZ ;  /* 0x000000ff00057c82 */ /* 0x000fe20008000000 */
[----:B0-----:R-:W-:-:S04]  /*48b0*/  IMAD.MOV R12, RZ, RZ, -R13 ;  /* 0x000000ffff0c7224 */ /* 0x001fc800078e0a0d */
[----:B------:R-:W-:Y:S02]  /*48c0*/  IMAD R19, R12, R17, RZ ;  /* 0x000000110c137224 */ /* 0x000fe400078e02ff */
[----:B------:R-:W-:-:S04]  /*48d0*/  IMAD.MOV.U32 R12, RZ, RZ, RZ ;  /* 0x000000ffff0c7224 */ /* 0x000fc800078e00ff */
[----:B------:R-:W-:Y:S01]  /*48e0*/  IMAD.HI.U32 R19, R13, R19, R12 ;  /* 0x000000130d137227 */ /* 0x000fe200078e000c */
[----:B------:R-:W-:Y:S02]  /*48f0*/  MOV R12, R21 ;  /* 0x00000015000c7202 */ /* 0x000fe40000000f00 */
[----:B------:R-:W0:Y:S01]  /*4900*/  LDC.64 R20, c[0x0][0x460] ;  /* 0x00011800ff147b82 */ /* 0x000e220000000a00 */
[----:B------:R-:W-:Y:S02]  /*4910*/  IMAD.MOV.U32 R13, RZ, RZ, R23 ;  /* 0x000000ffff0d7224 */ /* 0x000fe400078e0017 */
[----:B------:R-:W-:-:S04]  /*4920*/  IMAD.HI.U32 R163, R19, R12, RZ ;  /* 0x0000000c13a37227 */ /* 0x000fc800078e00ff */
[----:B------:R-:W-:Y:S01]  /*4930*/  IMAD R12, R163, R13, R12 ;  /* 0x0000000da30c7224 */ /* 0x000fe200078e020c */
[----:B------:R-:W3:Y:S01]  /*4940*/  LDC.64 R18, c[0x0][0x3b8] ;  /* 0x0000ee00ff127b82 */ /* 0x000ee20000000a00 */
[----:B------:R-:W-:-:S03]  /*4950*/  MOV R13, R73 ;  /* 0x00000049000d7202 */ /* 0x000fc60000000f00 */
[----:B------:R-:W-:-:S04]  /*4960*/  ISETP.GT.U32.AND P2, PT, R17, R12, PT ;  /* 0x0000000c1100720c */ /* 0x000fc80003f44070 */
[----:B------:R-:W4:Y:S01]  /*4970*/  LDC.64 R22, c[0x0][0x3f0] ;  /* 0x0000fc00ff167b82 */ /* 0x000f220000000a00 */
[----:B0-----:R-:W-:-:S08]  /*4980*/  SHF.L.U64.HI R21, R20, 0x2, R21 ;  /* 0x0000000214157819 */ /* 0x001fd00000010215 */
[----:B------:R-:W-:Y:S01]  /*4990*/  @!P2 VIADD R163, R163, 0x1 ;  /* 0x00000001a3a3a836 */ /* 0x000fe20000000000 */
[-C--:B------:R-:W-:Y:S02]  /*49a0*/  @!P2 IADD3 R12, PT, PT, R12, -R17.reuse, RZ ;  /* 0x800000110c0ca210 */ /* 0x080fe40007ffe0ff */
[----:B------:R-:W-:Y:S02]  /*49b0*/  ISETP.NE.AND P2, PT, R67, RZ, PT ;  /* 0x000000ff4300720c */ /* 0x000fe40003f45270 */
[----:B------:R-:W-:Y:S01]  /*49c0*/  ISETP.GE.U32.AND P1, PT, R12, R17, PT ;  /* 0x000000110c00720c */ /* 0x000fe20003f26070 */
[----:B------:R-:W-:Y:S01]  /*49d0*/  IMAD.MOV.U32 R12, RZ, RZ, R75 ;  /* 0x000000ffff0c7224 */ /* 0x000fe200078e004b */
[----:B---3--:R-:W-:-:S03]  /*49e0*/  SHF.L.U64.HI R19, R18, 0x2, R19 ;  /* 0x0000000212137819 */ /* 0x008fc60000010213 */
[----:B------:R-:W-:Y:S01]  /*49f0*/  IMAD.WIDE.U32 R12, R4, UR4, R12 ;  /* 0x00000004040c7c25 */ /* 0x000fe2000f8e000c */
[----:B------:R-:W-:Y:S01]  /*4a00*/  UMOV UR4, URZ ;  /* 0x000000ff00047c82 */ /* 0x000fe20008000000 */
[----:B----4-:R-:W-:-:S03]  /*4a10*/  SHF.L.U64.HI R23, R22, 0x2, R23 ;  /* 0x0000000216177819 */ /* 0x010fc60000010217 */
[----:B------:R-:W-:-:S03]  /*4a20*/  IADD3 R165, PT, PT, R13, R165, RZ ;  /* 0x000000a50da57210 */ /* 0x000fc60007ffe0ff */
[----:B------:R-:W-:Y:S02]  /*4a30*/  @P1 IADD3 R163, PT, PT, R163, 0x1, RZ ;  /* 0x00000001a3a31810 */ /* 0x000fe40007ffe0ff */
[----:B------:R-:W-:-:S03]  /*4a40*/  IADD3 R16, P1, PT, R132, R56, RZ ;  /* 0x0000003884107210 */ /* 0x000fc60007f3e0ff */
[----:B------:R-:W-:Y:S01]  /*4a50*/  @!P0 IMAD.MOV R163, RZ, RZ, -R163 ;  /* 0x000000ffffa38224 */ /* 0x000fe200078e0aa3 */
[----:B------:R-:W-:Y:S02]  /*4a60*/  IADD3.X R17, PT, PT, R3, R79, RZ, P1, !PT ;  /* 0x0000004f03117210 */ /* 0x000fe40000ffe4ff */
[----:B-12---:R-:W-:-:S07]  /*4a70*/  @!P2 LOP3.LUT R163, RZ, R67, RZ, 0x33, !PT ;  /* 0x00000043ffa3a212 */ /* 0x006fce00078e33ff */
.L_x_443:
[-C--:B------:R-:W-:Y:S02]  /*4a80*/  ISETP.GE.AND P0, PT, R80, R55.reuse, PT ;  /* 0x000000375000720c */ /* 0x080fe40003f06270 */
[----:B-1----:R-:W-:Y:S02]  /*4a90*/  CS2R R32, SRZ ;  /* 0x0000000000207805 */ /* 0x002fe4000001ff00 */
[----:B------:R-:W-:Y:S02]  /*4aa0*/  CS2R R34, SRZ ;  /* 0x0000000000227805 */ /* 0x000fe4000001ff00 */
[-C--:B------:R-:W-:Y:S02]  /*4ab0*/  ISETP.GE.AND P1, PT, R82, R55.reuse, PT ;  /* 0x000000375200720c */ /* 0x080fe40003f26270 */
[----:B------:R-:W-:Y:S02]  /*4ac0*/  CS2R R36, SRZ ;  /* 0x0000000000247805 */ /* 0x000fe4000001ff00 */
[----:B------:R-:W-:-:S02]  /*4ad0*/  ISETP.GE.AND P2, PT, R84, R55, PT ;  /* 0x000000375400720c */ /* 0x000fc40003f46270 */
[----:B0-----:R-:W-:Y:S02]  /*4ae0*/  CS2R R30, SRZ ;  /* 0x00000000001e7805 */ /* 0x001fe4000001ff00 */
[-C--:B------:R-:W-:Y:S02]  /*4af0*/  ISETP.GE.AND P3, PT, R86, R55.reuse, PT ;  /* 0x000000375600720c */ /* 0x080fe40003f66270 */
[----:B------:R-:W-:Y:S02]  /*4b00*/  CS2R R28, SRZ ;  /* 0x00000000001c7805 */ /* 0x000fe4000001ff00 */
[----:B------:R-:W-:Y:S01]  /*4b10*/  LOP3.LUT P4, RZ, R181, 0x800, RZ, 0xc0, !PT ;  /* 0x00000800b5ff7812 */ /* 0x000fe2000788c0ff */
[----:B------:R-:W-:Y:S01]  /*4b20*/  IMAD.MOV.U32 R164, RZ, RZ, RZ ;  /* 0x000000ffffa47224 */ /* 0x000fe200078e00ff */
[----:B------:R-:W-:Y:S02]  /*4b30*/  CS2R R166, SRZ ;  /* 0x0000000000a67805 */ /* 0x000fe4000001ff00 */
[----:B------:R-:W-:Y:S01]  /*4b40*/  CS2R R168, SRZ ;  /* 0x0000000000a87805 */ /* 0x000fe2000001ff00 */
[----:B------:R-:W2:Y:S01]  /*4b50*/  @!P0 LDG.E R32, desc[UR10][R16.64+-0x200] ;  /* 0xfffe000a10208981 */ /* 0x000ea2000c1e1900 */
[----:B------:R-:W-:-:S02]  /*4b60*/  ISETP.GE.AND P0, PT, R78, R55, PT ;  /* 0x000000374e00720c */ /* 0x000fc40003f06270 */
[----:B------:R-:W-:Y:S01]  /*4b70*/  MOV R171, RZ ;  /* 0x000000ff00ab7202 */ /* 0x000fe20000000f00 */
[----:B------:R-:W3:Y:S04]  /*4b80*/  @!P1 LDG.E R31, desc[UR10][R16.64+-0x280] ;  /* 0xfffd800a101f9981 */ /* 0x000ee8000c1e1900 */
[----:B------:R-:W4:Y:S01]  /*4b90*/  @!P2 LDG.E R30, desc[UR10][R16.64+-0x300] ;  /* 0xfffd000a101ea981 */ /* 0x000f22000c1e1900 */
[----:B------:R-:W-:-:S03]  /*4ba0*/  ISETP.GE.AND P5, PT, R60, R55, PT ;  /* 0x000000373c00720c */ /* 0x000fc60003fa6270 */
[----:B------:R-:W5:Y:S04]  /*4bb0*/  @!P3 LDG.E R29, desc[UR10][R16.64+-0x380] ;  /* 0xfffc800a101db981 */ /* 0x000f68000c1e1900 */
[----:B------:R-:W2:Y:S01]  /*4bc0*/  @!P0 LDG.E R33, desc[UR10][R16.64+-0x180] ;  /* 0xfffe800a10218981 */ /* 0x000ea2000c1e1900 */
[-C--:B------:R-:W-:Y:S02]  /*4bd0*/  ISETP.GE.AND P0, PT, R76, R55.reuse, PT ;  /* 0x000000374c00720c */ /* 0x080fe40003f06270 */
[-C--:B------:R-:W-:Y:S01]  /*4be0*/  ISETP.GE.AND P1, PT, R68, R55.reuse, PT ;  /* 0x000000374400720c */ /* 0x080fe20003f26270 */
[----:B------:R-:W3:Y:S01]  /*4bf0*/  @!P4 LDG.E R28, desc[UR10][R16.64+-0x400] ;  /* 0xfffc000a101cc981 */ /* 0x000ee2000c1e1900 */
[-C--:B------:R-:W-:Y:S02]  /*4c00*/  ISETP.GE.AND P2, PT, R66, R55.reuse, PT ;  /* 0x000000374200720c */ /* 0x080fe40003f46270 */
[-C--:B------:R-:W-:Y:S01]  /*4c10*/  ISETP.GE.AND P6, PT, R58, R55.reuse, PT ;  /* 0x000000373a00720c */ /* 0x080fe20003fc6270 */
[----:B------:R-:W2:Y:S06]  /*4c20*/  @!P5 LDG.E R168, desc[UR10][R16.64+0x300] ;  /* 0x0003000a10a8d981 */ /* 0x000eac000c1e1900 */
[----:B------:R-:W2:Y:S01]  /*4c30*/  @!P0 LDG.E R34, desc[UR10][R16.64+-0x100] ;  /* 0xffff000a10228981 */ /* 0x000ea2000c1e1900 */
[----:B------:R-:W-:-:S02]  /*4c40*/  ISETP.GE.AND P0, PT, R74, R55, PT ;  /* 0x000000374a00720c */ /* 0x000fc40003f06270 */
[-C--:B------:R-:W-:Y:S01]  /*4c50*/  ISETP.GE.AND P3, PT, R64, R55.reuse, PT ;  /* 0x000000374000720c */ /* 0x080fe20003f66270 */
[----:B------:R-:W2:Y:S01]  /*4c60*/  @!P1 LDG.E R164, desc[UR10][R16.64+0x100] ;  /* 0x0001000a10a49981 */ /* 0x000ea2000c1e1900 */
[----:B------:R-:W-:-:S03]  /*4c70*/  ISETP.GE.AND P4, PT, R62, R55, PT ;  /* 0x000000373e00720c */ /* 0x000fc60003f86270 */
[----:B------:R-:W2:Y:S04]  /*4c80*/  @!P2 LDG.E R167, desc[UR10][R16.64+0x180] ;  /* 0x0001800a10a7a981 */ /* 0x000ea8000c1e1900 */
[----:B------:R-:W2:Y:S04]  /*4c90*/  @!P6 LDG.E R171, desc[UR10][R16.64+0x380] ;  /* 0x0003800a10abe981 */ /* 0x000ea8000c1e1900 */
[----:B------:R-:W2:Y:S01]  /*4ca0*/  @!P0 LDG.E R35, desc[UR10][R16.64+-0x80] ;  /* 0xffff800a10238981 */ /* 0x000ea2000c1e1900 */
[----:B------:R-:W-:-:S03]  /*4cb0*/  ISETP.GE.AND P0, PT, R72, R55, PT ;  /* 0x000000374800720c */ /* 0x000fc60003f06270 */
[----:B------:R-:W2:Y:S04]  /*4cc0*/  @!P3 LDG.E R166, desc[UR10][R16.64+0x200] ;  /* 0x0002000a10a6b981 */ /* 0x000ea8000c1e1900 */
[----:B------:R-:W2:Y:S06]  /*4cd0*/  @!P4 LDG.E R169, desc[UR10][R16.64+0x280] ;  /* 0x0002800a10a9c981 */ /* 0x000eac000c1e1900 */
[----:B------:R-:W2:Y:S01]  /*4ce0*/  @!P0 LDG.E R36, desc[UR10][R16.64] ;  /* 0x0000000a10248981 */ /* 0x000ea2000c1e1900 */
[----:B------:R-:W-:-:S13]  /*4cf0*/  ISETP.GE.AND P0, PT, R70, R55, PT ;  /* 0x000000374600720c */ /* 0x000fda0003f06270 */
[----:B------:R-:W2:Y:S01]  /*4d00*/  @!P0 LDG.E R37, desc[UR10][R16.64+0x80] ;  /* 0x0000800a10258981 */ /* 0x000ea2000c1e1900 */
[----:B------:R-:W-:Y:S02]  /*4d10*/  P2R R174, PR, RZ, 0x1 ;  /* 0x00000001ffae7803 */ /* 0x000fe40000000000 */
[-C--:B------:R-:W-:Y:S01]  /*4d20*/  ISETP.GE.AND P0, PT, R94, R55.reuse, PT ;  /* 0x000000375e00720c */ /* 0x080fe20003f06270 */
[----:B------:R-:W-:Y:S01]  /*4d30*/  IMAD.MOV.U32 R26, RZ, RZ, R161 ;  /* 0x000000ffff1a7224 */ /* 0x000fe200078e00a1 */
[----:B------:R-:W-:Y:S02]  /*4d40*/  MOV R27, R162 ;  /* 0x000000a2001b7202 */ /* 0x000fe40000000f00 */
[----:B------:R-:W-:Y:S02]  /*4d50*/  P2R R172, PR, RZ, 0x2 ;  /* 0x00000002ffac7803 */ /* 0x000fe40000000000 */
[----:B------:R-:W-:Y:S01]  /*4d60*/  ISETP.GE.AND P1, PT, R86, R55, PT ;  /* 0x000000375600720c */ /* 0x000fe20003f26270 */
[----:B------:R0:W2:Y:S01]  /*4d70*/  LDG.E R182, desc[UR10][R26.64] ;  /* 0x0000000a1ab67981 */ /* 0x0000a2000c1e1900 */
[----:B------:R-:W-:Y:S01]  /*4d80*/  CS2R R176, SRZ ;  /* 0x0000000000b07805 */ /* 0x000fe2000001ff00 */
[----:B0-----:R-:W-:Y:S01]  /*4d90*/  IMAD.MOV.U32 R26, RZ, RZ, R170 ;  /* 0x000000ffff1a7224 */ /* 0x001fe200078e00aa */
[----:B------:R-:W-:Y:S01]  /*4da0*/  MOV R27, R173 ;  /* 0x000000ad001b7202 */ /* 0x000fe20000000f00 */
[----:B------:R-:W-:Y:S01]  /*4db0*/  IMAD.MOV.U32 R185, RZ, RZ, RZ ;  /* 0x000000ffffb97224 */ /* 0x000fe200078e00ff */
[----:B------:R-:W-:Y:S01]  /*4dc0*/  MOV R170, RZ ;  /* 0x000000ff00aa7202 */ /* 0x000fe20000000f00 */
[----:B------:R-:W-:-:S02]  /*4dd0*/  IMAD.MOV.U32 R189, RZ, RZ, RZ ;  /* 0x000000ffffbd7224 */ /* 0x000fc400078e00ff */
[----:B------:R-:W-:Y:S01]  /*4de0*/  IMAD.MOV.U32 R191, RZ, RZ, RZ ;  /* 0x000000ffffbf7224 */ /* 0x000fe200078e00ff */
[----:B------:R-:W-:Y:S01]  /*4df0*/  MOV R193, RZ ;  /* 0x000000ff00c17202 */ /* 0x000fe20000000f00 */
[----:B------:R-:W-:Y:S01]  /*4e00*/  IMAD.MOV.U32 R178, RZ, RZ, RZ ;  /* 0x000000ffffb27224 */ /* 0x000fe200078e00ff */
[----:B------:R-:W-:Y:S01]  /*4e10*/  MOV R195, RZ ;  /* 0x000000ff00c37202 */ /* 0x000fe20000000f00 */
[----:B------:R-:W-:Y:S01]  /*4e20*/  IMAD.MOV.U32 R180, RZ, RZ, RZ ;  /* 0x000000ffffb47224 */ /* 0x000fe200078e00ff */
[----:B------:R-:W-:Y:S01]  /*4e30*/  MOV R197, RZ ;  /* 0x000000ff00c57202 */ /* 0x000fe20000000f00 */
[----:B---3--:R-:W-:Y:S04]  /*4e40*/  STS [R53], R28 ;  /* 0x0000001c35007388 */ /* 0x008fe80000000800 */
[----:B-----5:R-:W-:Y:S04]  /*4e50*/  STS [R52+0x80], R29 ;  /* 0x0000801d34007388 */ /* 0x020fe80000000800 */
[----:B----4-:R-:W-:Y:S04]  /*4e60*/  STS [R51+0x100], R30 ;  /* 0x0001001e33007388 */ /* 0x010fe80000000800 */
[----:B------:R-:W-:Y:S04]  /*4e70*/  STS [R50+0x180], R31 ;  /* 0x0001801f32007388 */ /* 0x000fe80000000800 */
[----:B--2---:R-:W-:Y:S04]  /*4e80*/  STS [R49+0x200], R32 ;  /* 0x0002002031007388 */ /* 0x004fe80000000800 */
[----:B------:R-:W-:Y:S04]  /*4e90*/  STS [R48+0x280], R33 ;  /* 0x0002802130007388 */ /* 0x000fe80000000800 */
[----:B------:R0:W-:Y:S04]  /*4ea0*/  STS [R47+0x300], R34 ;  /* 0x000300222f007388 */ /* 0x0001e80000000800 */
[----:B------:R-:W-:Y:S01]  /*4eb0*/  STS [R46+0x380], R35 ;  /* 0x000380232e007388 */ /* 0x000fe20000000800 */
[----:B0-----:R-:W-:-:S03]  /*4ec0*/  IMAD.MOV.U32 R34, RZ, RZ, RZ ;  /* 0x000000ffff227224 */ /* 0x001fc600078e00ff */
[----:B------:R-:W-:Y:S04]  /*4ed0*/  STS [R45+0x400], R36 ;  /* 0x000400242d007388 */ /* 0x000fe80000000800 */
[----:B------:R-:W-:Y:S04]  /*4ee0*/  STS [R44+0x480], R37 ;  /* 0x000480252c007388 */ /* 0x000fe80000000800 */
[----:B------:R0:W-:Y:S04]  /*4ef0*/  STS [R43+0x500], R164 ;  /* 0x000500a42b007388 */ /* 0x0001e80000000800 */
[----:B------:R-:W-:Y:S04]  /*4f00*/  STS [R42+0x580], R167 ;  /* 0x000580a72a007388 */ /* 0x000fe80000000800 */
[----:B------:R-:W-:Y:S04]  /*4f10*/  STS [R41+0x600], R166 ;  /* 0x000600a629007388 */ /* 0x000fe80000000800 */
[----:B------:R1:W-:Y:S04]  /*4f20*/  STS [R40+0x680], R169 ;  /* 0x000680a928007388 */ /* 0x0003e80000000800 */
[----:B------:R2:W-:Y:S04]  /*4f30*/  STS [R39+0x700], R168 ;  /* 0x000700a827007388 */ /* 0x0005e80000000800 */
[----:B------:R-:W-:Y:S01]  /*4f40*/  STS [R38+0x780], R171 ;  /* 0x000780ab26007388 */ /* 0x000fe20000000800 */
[----:B------:R-:W-:-:S03]  /*4f50*/  NOP ;  /* 0x0000000000007918 */ /* 0x000fc60000000000 */
[----:B------:R-:W3:Y:S01]  /*4f60*/  @!P0 LDG.E R34, desc[UR10][R26.64+-0x400] ;  /* 0xfffc000a1a228981 */ /* 0x000ee2000c1e1900 */
[----:B------:R-:W-:-:S03]  /*4f70*/  ISETP.GE.AND P0, PT, R84, R55, PT ;  /* 0x000000375400720c */ /* 0x000fc60003f06270 */
[----:B------:R-:W4:Y:S01]  /*4f80*/  @!P1 LDG.E R177, desc[UR10][R26.64+-0x380] ;  /* 0xfffc800a1ab19981 */ /* 0x000f22000c1e1900 */
[-C--:B------:R-:W-:Y:S02]  /*4f90*/  ISETP.GE.AND P1, PT, R82, R55.reuse, PT ;  /* 0x000000375200720c */ /* 0x080fe40003f26270 */
[----:B0-----:R-:W-:Y:S01]  /*4fa0*/  MOV R164, RZ ;  /* 0x000000ff00a47202 */ /* 0x001fe20000000f00 */
[----:B-1----:R-:W-:Y:S01]  /*4fb0*/  IMAD.MOV.U32 R169, RZ, RZ, RZ ;  /* 0x000000ffffa97224 */ /* 0x002fe200078e00ff */
[----:B------:R-:W-:Y:S01]  /*4fc0*/  MOV R166, RZ ;  /* 0x000000ff00a67202 */ /* 0x000fe20000000f00 */
[----:B------:R-:W5:Y:S04]  /*4fd0*/  @!P2 LDG.E R193, desc[UR10][R26.64+0x180] ;  /* 0x0001800a1ac1a981 */ /* 0x000f68000c1e1900 */
[----:B------:R-:W5:Y:S01]  /*4fe0*/  @!P0 LDG.E R164, desc[UR10][R26.64+-0x300] ;  /* 0xfffd000a1aa48981 */ /* 0x000f62000c1e1900 */
[----:B------:R-:W-:-:S03]  /*4ff0*/  ISETP.GE.AND P0, PT, R80, R55, PT ;  /* 0x000000375000720c */ /* 0x000fc60003f06270 */
[----:B------:R-:W5:Y:S01]  /*5000*/  @!P1 LDG.E R169, desc[UR10][R26.64+-0x280] ;  /* 0xfffd800a1aa99981 */ /* 0x000f62000c1e1900 */
[----:B------:R-:W-:-:S03]  /*5010*/  ISETP.GE.AND P1, PT, R78, R55, PT ;  /* 0x000000374e00720c */ /* 0x000fc60003f26270 */
[----:B------:R-:W5:Y:S04]  /*5020*/  @!P3 LDG.E R178, desc[UR10][R26.64+0x200] ;  /* 0x0002000a1ab2b981 */ /* 0x000f68000c1e1900 */
        /* <DEDUP_REMOVED lines=10> */
[----:B------:R-:W-:Y:S02]  /*50d0*/  ISETP.NE.AND P1, PT, R172, RZ, PT ;  /* 0x000000ffac00720c */ /* 0x000fe40003f25270 */
[----:B------:R-:W-:Y:S01]  /*50e0*/  MOV R172, RZ ;  /* 0x000000ff00ac7202 */ /* 0x000fe20000000f00 */
[----:B------:R-:W0:Y:S04]  /*50f0*/  LDS R29, [R0+0x4] ;  /* 0x00000400001d7984 */ /* 0x000e280000000800 */
[----:B------:R-:W-:Y:S04]  /*5100*/  LDS R167, [R0+0x8] ;  /* 0x0000080000a77984 */ /* 0x000fe80000000800 */
[----:B------:R-:W5:Y:S01]  /*5110*/  @!P0 LDG.E R172, desc[UR10][R26.64] ;  /* 0x0000000a1aac8981 */ /* 0x000f62000c1e1900 */
[----:B------:R-:W-:-:S03]  /*5120*/  ISETP.NE.AND P0, PT, R174, RZ, PT ;  /* 0x000000ffae00720c */ /* 0x000fc60003f05270 */
[----:B------:R-:W5:Y:S04]  /*5130*/  @!P1 LDG.E R176, desc[UR10][R26.64+0x100] ;  /* 0x0001000a1ab09981 */ /* 0x000f68000c1e1900 */
[----:B------:R-:W1:Y:S04]  /*5140*/  LDS R173, [R0+0x10] ;  /* 0x0000100000ad7984 */ /* 0x000e680000000800 */
[----:B------:R-:W-:Y:S04]  /*5150*/  LDS R171, [R0+0xc] ;  /* 0x00000c0000ab7984 */ /* 0x000fe80000000800 */
[----:B------:R-:W5:Y:S04]  /*5160*/  @!P0 LDG.E R191, desc[UR10][R26.64+0x80] ;  /* 0x0000800a1abf8981 */ /* 0x000f68000c1e1900 */
[----:B------:R-:W1:Y:S04]  /*5170*/  LDS R174, [R0+0x20] ;  /* 0x0000200000ae7984 */ /* 0x000e680000000800 */
[----:B------:R-:W1:Y:S01]  /*5180*/  LDS R28, [R0+0x18] ;  /* 0x00001800001c7984 */ /* 0x000e620000000800 */
[----:B--2---:R-:W-:-:S03]  /*5190*/  FMUL.FTZ R168, R182, 1.4426950216293334961 ;  /* 0x3fb8aa3bb6a87820 */ /* 0x004fc60000410000 */
[----:B------:R-:W-:Y:S04]  /*51a0*/  LDS R33, [R0] ;  /* 0x0000000000217984 */ /* 0x000fe80000000800 */
[----:B------:R-:W-:Y:S04]  /*51b0*/  LDS R175, [R0+0x14] ;  /* 0x0000140000af7984 */ /* 0x000fe80000000800 */
[----:B------:R-:W2:Y:S04]  /*51c0*/  LDS R183, [R0+0x1c] ;  /* 0x00001c0000b77984 */ /* 0x000ea80000000800 */
[----:B------:R-:W2:Y:S04]  /*51d0*/  LDS R187, [R0+0x24] ;  /* 0x0000240000bb7984 */ /* 0x000ea80000000800 */
[----:B------:R-:W2:Y:S04]  /*51e0*/  LDS R36, [R0+0x28] ;  /* 0x0000280000247984 */ /* 0x000ea80000000800 */
[----:B------:R-:W-:Y:S04]  /*51f0*/  LDS R37, [R0+0x2c] ;  /* 0x00002c0000257984 */ /* 0x000fe80000000800 */
[----:B------:R-:W2:Y:S04]  /*5200*/  LDS R32, [R0+0x30] ;  /* 0x0000300000207984 */ /* 0x000ea80000000800 */
[----:B------:R-:W-:Y:S04]  /*5210*/  LDS R35, [R0+0x34] ;  /* 0x0000340000237984 */ /* 0x000fe80000000800 */
[----:B------:R-:W2:Y:S04]  /*5220*/  LDS R30, [R0+0x38] ;  /* 0x00003800001e7984 */ /* 0x000ea80000000800 */
[----:B------:R-:W2:Y:S01]  /*5230*/  LDS R31, [R0+0x3c] ;  /* 0x00003c00001f7984 */ /* 0x000ea20000000800 */
[----:B0-----:R-:W-:Y:S01]  /*5240*/  FMUL.FTZ R29, R140, R29 ;  /* 0x0000001d8c1d7220 */ /* 0x001fe20000410000 */
[----:B------:R-:W-:-:S02]  /*5250*/  ISETP.GE.U32.AND P0, PT, R118, R55, PT ;  /* 0x000000377600720c */ /* 0x000fc40003f06070 */
[----:B------:R-:W-:Y:S01]  /*5260*/  ISETP.GE.U32.AND P1, PT, R116, R55, PT ;  /* 0x000000377400720c */ /* 0x000fe20003f26070 */
[----:B-1----:R-:W-:Y:S01]  /*5270*/  FMUL.FTZ R173, R146, R173 ;  /* 0x000000ad92ad7220 */ /* 0x002fe20000410000 */
[-C--:B------:R-:W-:Y:S02]  /*5280*/  ISETP.GE.U32.AND P3, PT, R114, R55.reuse, PT ;  /* 0x000000377200720c */ /* 0x080fe40003f66070 */
[----:B------:R-:W-:Y:S01]  /*5290*/  ISETP.GE.U32.AND P2, PT, R112, R55, PT ;  /* 0x000000377000720c */ /* 0x000fe20003f46070 */
[----:B------:R-:W-:Y:S01]  /*52a0*/  FMUL.FTZ R174, R151, R174 ;  /* 0x000000ae97ae7220 */ /* 0x000fe20000410000 */
[----:B------:R-:W-:Y:S01]  /*52b0*/  FMUL.FTZ R28, R149, R28 ;  /* 0x0000001c951c7220 */ /* 0x000fe20000410000 */
[----:B------:R-:W-:Y:S01]  /*52c0*/  FMUL.FTZ R182, R168, R101 ;  /* 0x00000065a8b67220 */ /* 0x000fe20000410000 */
[----:B--2---:R-:W-:Y:S01]  /*52d0*/  FMUL.FTZ R183, R150, R183 ;  /* 0x000000b796b77220 */ /* 0x004fe20000410000 */
[----:B------:R-:W-:Y:S01]  /*52e0*/  FMUL.FTZ R187, R152, R187 ;  /* 0x000000bb98bb7220 */ /* 0x000fe20000410000 */
[----:B------:R-:W-:Y:S01]  /*52f0*/  FMUL.FTZ R36, R153, R36 ;  /* 0x0000002499247220 */ /* 0x000fe20000410000 */
[----:B------:R-:W-:Y:S01]  /*5300*/  FMUL.FTZ R33, R138, R33 ;  /* 0x000000218a217220 */ /* 0x000fe20000410000 */
[----:B------:R-:W-:Y:S01]  /*5310*/  FMUL.FTZ R32, R155, R32 ;  /* 0x000000209b207220 */ /* 0x000fe20000410000 */
[----:B------:R-:W-:Y:S01]  /*5320*/  FMUL.FTZ R30, R157, R30 ;  /* 0x0000001e9d1e7220 */ /* 0x000fe20000410000 */
[----:B------:R-:W-:Y:S01]  /*5330*/  FMUL.FTZ R31, R158, R31 ;  /* 0x0000001f9e1f7220 */ /* 0x000fe20000410000 */
[----:B---3--:R0:W-:Y:S04]  /*5340*/  STS [R53+0x840], R34 ;  /* 0x0008402235007388 */ /* 0x0081e80000000800 */
[----:B----4-:R-:W-:Y:S01]  /*5350*/  STS [R52+0x8c0], R177 ;  /* 0x0008c0b134007388 */ /* 0x010fe20000000800 */
[----:B0-----:R-:W-:-:S03]  /*5360*/  FMUL.FTZ R34, R168, R97 ;  /* 0x00000061a8227220 */ /* 0x001fc60000410000 */
[----:B-----5:R0:W-:Y:S04]  /*5370*/  STS [R51+0x940], R164 ;  /* 0x000940a433007388 */ /* 0x0201e80000000800 */
[----:B------:R-:W-:Y:S01]  /*5380*/  STS [R50+0x9c0], R169 ;  /* 0x0009c0a932007388 */ /* 0x000fe20000000800 */
[----:B0-----:R0:W1:Y:S03]  /*5390*/  MUFU.EX2 R164, R34 ;  /* 0x0000002200a47308 */ /* 0x0010660000000800 */
[----:B------:R2:W-:Y:S04]  /*53a0*/  STS [R49+0xa40], R166 ;  /* 0x000a40a631007388 */ /* 0x0005e80000000800 */
[----:B------:R-:W-:Y:S01]  /*53b0*/  STS [R48+0xac0], R185 ;  /* 0x000ac0b930007388 */ /* 0x000fe20000000800 */
[----:B--2---:R-:W-:-:S03]  /*53c0*/  FMUL.FTZ R166, R168, R95 ;  /* 0x0000005fa8a67220 */ /* 0x004fc60000410000 */
[----:B------:R2:W-:Y:S04]  /*53d0*/  STS [R47+0xb40], R170 ;  /* 0x000b40aa2f007388 */ /* 0x0005e80000000800 */
[----:B------:R-:W-:Y:S01]  /*53e0*/  STS [R46+0xbc0], R189 ;  /* 0x000bc0bd2e007388 */ /* 0x000fe20000000800 */
[----:B------:R-:W3:Y:S01]  /*53f0*/  MUFU.EX2 R166, R166 ;  /* 0x000000a600a67308 */ /* 0x000ee20000000800 */
[C---:B--2---:R-:W-:Y:S02]  /*5400*/  FMUL.FTZ R170, R168.reuse, R93 ;  /* 0x0000005da8aa7220 */ /* 0x044fe40000410000 */
[----:B------:R2:W-:Y:S04]  /*5410*/  STS [R45+0xc40], R172 ;  /* 0x000c40ac2d007388 */ /* 0x0005e80000000800 */
[----:B------:R-:W4:Y:S01]  /*5420*/  MUFU.EX2 R170, R170 ;  /* 0x000000aa00aa7308 */ /* 0x000f220000000800 */
[----:B--2---:R-:W-:Y:S01]  /*5430*/  FMUL.FTZ R172, R168, R91 ;  /* 0x0000005ba8ac7220 */ /* 0x004fe20000410000 */
[----:B------:R-:W-:Y:S04]  /*5440*/  STS [R44+0xcc0], R191 ;  /* 0x000cc0bf2c007388 */ /* 0x000fe80000000800 */
[----:B------:R2:W-:Y:S01]  /*5450*/  STS [R43+0xd40], R176 ;  /* 0x000d40b02b007388 */ /* 0x0005e20000000800 */
[----:B------:R-:W5:Y:S03]  /*5460*/  MUFU.EX2 R172, R172 ;  /* 0x000000ac00ac7308 */ /* 0x000f660000000800 */
[----:B------:R-:W-:Y:S04]  /*5470*/  STS [R42+0xdc0], R193 ;  /* 0x000dc0c12a007388 */ /* 0x000fe80000000800 */
[----:B------:R1:W-:Y:S01]  /*5480*/  STS [R41+0xe40], R178 ;  /* 0x000e40b229007388 */ /* 0x0003e20000000800 */
[----:B------:R-:W-:Y:S01]  /*5490*/  FMUL.FTZ R169, R142, R167 ;  /* 0x000000a78ea97220 */ /* 0x000fe20000410000 */
[----:B0-----:R-:W-:Y:S01]  /*54a0*/  FSEL R34, R29, RZ, !P0 ;  /* 0x000000ff1d227208 */ /* 0x001fe20004000000 */
[C---:B--2---:R-:W-:Y:S01]  /*54b0*/  FMUL.FTZ R176, R168.reuse, R89 ;  /* 0x00000059a8b07220 */ /* 0x044fe20000410000 */
[C---:B-1----:R-:W-:Y:S01]  /*54c0*/  FMUL.FTZ R178, R168.reuse, R83 ;  /* 0x00000053a8b27220 */ /* 0x042fe20000410000 */
[----:B------:R-:W-:Y:S01]  /*54d0*/  FMUL.FTZ R29, R168, R85 ;  /* 0x00000055a81d7220 */ /* 0x000fe20000410000 */
[----:B------:R-:W-:-:S04]  /*54e0*/  FSEL R167, R164, 1, !P0 ;  /* 0x3f800000a4a77808 */ /* 0x000fc80004000000 */
[----:B------:R-:W0:Y:S01]  /*54f0*/  MUFU.EX2 R178, R178 ;  /* 0x000000b200b27308 */ /* 0x000e220000000800 */
[----:B------:R-:W-:Y:S02]  /*5500*/  FSEL R164, R169, RZ, !P1 ;  /* 0x000000ffa9a47208 */ /* 0x000fe40004800000 */
[----:B---3--:R-:W-:Y:S01]  /*5510*/  FSEL R169, R166, 1, !P1 ;  /* 0x3f800000a6a97808 */ /* 0x008fe20004800000 */
[----:B------:R-:W-:Y:S01]  /*5520*/  FMUL.FTZ R166, R144, R171 ;  /* 0x000000ab90a67220 */ /* 0x000fe20000410000 */
[----:B------:R-:W1:Y:S01]  /*5530*/  MUFU.EX2 R176, R176 ;  /* 0x000000b000b07308 */ /* 0x000e620000000800 */
[----:B----4-:R-:W-:Y:S02]  /*5540*/  FSEL R171, R170, 1, !P3 ;  /* 0x3f800000aaab7808 */ /* 0x010fe40005800000 */
[----:B------:R-:W-:Y:S01]  /*5550*/  FSEL R170, R173, RZ, !P2 ;  /* 0x000000ffadaa7208 */ /* 0x000fe20005000000 */
[----:B------:R-:W2:Y:S01]  /*5560*/  MUFU.EX2 R29, R29 ;  /* 0x0000001d001d7308 */ /* 0x000ea20000000800 */
[----:B-----5:R-:W-:-:S02]  /*5570*/  FSEL R173, R172, 1, !P2 ;  /* 0x3f800000acad7808 */ /* 0x020fc40005000000 */
[----:B------:R-:W-:Y:S01]  /*5580*/  ISETP.GE.U32.AND P2, PT, R104, R55, PT ;  /* 0x000000376800720c */ /* 0x000fe20003f46070 */
[----:B------:R-:W-:Y:S01]  /*5590*/  FMUL.FTZ R177, R168, R87 ;  /* 0x00000057a8b17220 */ /* 0x000fe20000410000 */
[----:B------:R-:W-:Y:S02]  /*55a0*/  FSEL R166, R166, RZ, !P3 ;  /* 0x000000ffa6a67208 */ /* 0x000fe40005800000 */
[----:B------:R-:W-:Y:S02]  /*55b0*/  FSEL R185, R174, RZ, !P2 ;  /* 0x000000ffaeb97208 */ /* 0x000fe40005000000 */
[----:B0-----:R-:W-:Y:S02]  /*55c0*/  FSEL R210, R178, 1, !P2 ;  /* 0x3f800000b2d27808 */ /* 0x001fe40005000000 */
[----:B------:R-:W-:Y:S02]  /*55d0*/  ISETP.NE.AND P2, PT, R59, RZ, PT ;  /* 0x000000ff3b00720c */ /* 0x000fe40003f45270 */
[----:B------:R-:W-:-:S02]  /*55e0*/  ISETP.GE.U32.AND P0, PT, R110, R55, PT ;  /* 0x000000376e00720c */ /* 0x000fc40003f06070 */
[-C--:B------:R-:W-:Y:S02]  /*55f0*/  ISETP.GE.U32.AND P1, PT, R108, R55.reuse, PT ;  /* 0x000000376c00720c */ /* 0x080fe40003f26070 */
[----:B------:R-:W-:Y:S01]  /*5600*/  ISETP.GE.U32.AND P3, PT, R106, R55, PT ;  /* 0x000000376a00720c */ /* 0x000fe20003f66070 */
[----:B------:R-:W-:Y:S01]  /*5610*/  STS [R40+0xec0], R195 ;  /* 0x000ec0c328007388 */ /* 0x000fe20000000800 */
[----:B------:R0:W3:Y:S01]  /*5620*/  MUFU.EX2 R206, R177 ;  /* 0x000000b100ce7308 */ /* 0x0000e20000000800 */
[----:B------:R-:W-:Y:S01]  /*5630*/  FMUL.FTZ R172, R148, R175 ;  /* 0x000000af94ac7220 */ /* 0x000fe20000410000 */
[----:B-1----:R-:W-:Y:S01]  /*5640*/  FSEL R175, R176, 1, !P0 ;  /* 0x3f800000b0af7808 */ /* 0x002fe20004000000 */
[----:B------:R1:W-:Y:S01]  /*5650*/  STS [R39+0xf40], R180 ;  /* 0x000f40b427007388 */ /* 0x0003e20000000800 */
[----:B--2---:R-:W-:Y:S01]  /*5660*/  FSEL R208, R29, 1, !P3 ;  /* 0x3f8000001dd07808 */ /* 0x004fe20005800000 */
[C---:B------:R-:W-:Y:S01]  /*5670*/  FMUL.FTZ R176, R168.reuse, R103 ;  /* 0x00000067a8b07220 */ /* 0x040fe20000410000 */
[----:B------:R-:W-:Y:S01]  /*5680*/  FMUL.FTZ R29, R168, R107 ;  /* 0x0000006ba81d7220 */ /* 0x000fe20000410000 */
[----:B0-----:R-:W-:Y:S01]  /*5690*/  FSEL R177, R28, RZ, !P1 ;  /* 0x000000ff1cb17208 */ /* 0x001fe20004800000 */
[C---:B------:R-:W-:Y:S01]  /*56a0*/  FMUL.FTZ R28, R168.reuse, R105 ;  /* 0x00000069a81c7220 */ /* 0x040fe20000410000 */
[----:B-1----:R-:W-:Y:S01]  /*56b0*/  FMUL.FTZ R180, R168, R81 ;  /* 0x00000051a8b47220 */ /* 0x002fe20000410000 */
[----:B------:R0:W-:Y:S01]  /*56c0*/  STS [R38+0xfc0], R197 ;  /* 0x000fc0c526007388 */ /* 0x0001e20000000800 */
[----:B------:R-:W1:Y:S01]  /*56d0*/  MUFU.EX2 R189, R182 ;  /* 0x000000b600bd7308 */ /* 0x000e620000000800 */
[----:B------:R-:W-:-:S03]  /*56e0*/  NOP ;  /* 0x0000000000007918 */ /* 0x000fc60000000000 */
[----:B------:R2:W4:Y:S01]  /*56f0*/  MUFU.EX2 R212, R180 ;  /* 0x000000b400d47308 */ /* 0x0005220000000800 */
[----:B------:R0:W0:Y:S03]  /*5700*/  LDS R174, [R0+0x840] ;  /* 0x0008400000ae7984 */ /* 0x0000260000000800 */
[----:B------:R5:W4:Y:S01]  /*5710*/  MUFU.EX2 R193, R176 ;  /* 0x000000b000c17308 */ /* 0x000b220000000800 */
[----:B------:R0:W0:Y:S03]  /*5720*/  LDS R178, [R0+0x848] ;  /* 0x0008480000b27984 */ /* 0x0000260000000800 */
[----:B------:R-:W4:Y:S01]  /*5730*/  MUFU.EX2 R214, R28 ;  /* 0x0000001c00d67308 */ /* 0x000f220000000800 */
[----:B--2---:R2:W0:Y:S03]  /*5740*/  LDS R180, [R0+0x84c] ;  /* 0x00084c0000b47984 */ /* 0x0044260000000800 */
[----:B------:R3:W2:Y:S01]  /*5750*/  MUFU.EX2 R216, R29 ;  /* 0x0000001d00d87308 */ /* 0x0006a20000000800 */
[----:B-----5:R0:W0:Y:S04]  /*5760*/  LDS R176, [R0+0x844] ;  /* 0x0008440000b07984 */ /* 0x0200280000000800 */
[----:B------:R0:W0:Y:S04]  /*5770*/  LDS R182, [R0+0x850] ;  /* 0x0008500000b67984 */ /* 0x0000280000000800 */
[----:B------:R0:W0:Y:S04]  /*5780*/  LDS R184, [R0+0x854] ;  /* 0x0008540000b87984 */ /* 0x0000280000000800 */
[----:B------:R0:W0:Y:S04]  /*5790*/  LDS R186, [R0+0x858] ;  /* 0x0008580000ba7984 */ /* 0x0000280000000800 */
[----:B------:R0:W1:Y:S04]  /*57a0*/  LDS R188, [R0+0x85c] ;  /* 0x00085c0000bc7984 */ /* 0x0000680000000800 */
[----:B------:R0:W1:Y:S04]  /*57b0*/  LDS R190, [R0+0x860] ;  /* 0x0008600000be7984 */ /* 0x0000680000000800 */
[----:B------:R0:W1:Y:S04]  /*57c0*/  LDS R192, [R0+0x864] ;  /* 0x0008640000c07984 */ /* 0x0000680000000800 */
[----:B------:R0:W1:Y:S04]  /*57d0*/  LDS R194, [R0+0x868] ;  /* 0x0008680000c27984 */ /* 0x0000680000000800 */
[----:B------:R0:W2:Y:S04]  /*57e0*/  LDS R196, [R0+0x86c] ;  /* 0x00086c0000c47984 */ /* 0x0000a80000000800 */
[----:B------:R0:W2:Y:S04]  /*57f0*/  LDS R198, [R0+0x870] ;  /* 0x0008700000c67984 */ /* 0x0000a80000000800 */
[----:B------:R0:W2:Y:S04]  /*5800*/  LDS R200, [R0+0x874] ;  /* 0x0008740000c87984 */ /* 0x0000a80000000800 */
[----:B------:R0:W2:Y:S04]  /*5810*/  LDS R202, [R0+0x878] ;  /* 0x0008780000ca7984 */ /* 0x0000a80000000800 */
[----:B------:R1:W2:Y:S04]  /*5820*/  LDS R204, [R0+0x87c] ;  /* 0x00087c0000cc7984 */ /* 0x0002a80000000800 */
[----:B---3--:R-:W3:Y:S01]  /*5830*/  @P2 LDS.64 R28, [UR8] ;  /* 0x00000008ff1c2984 */ /* 0x008ee20008000a00 */
[C---:B------:R-:W-:Y:S01]  /*5840*/  FMUL.FTZ R195, R168.reuse, R109 ;  /* 0x0000006da8c37220 */ /* 0x040fe20000410000 */
[C---:B0-----:R-:W-:Y:S01]  /*5850*/  FMUL.FTZ R197, R168.reuse, R111 ;  /* 0x0000006fa8c57220 */ /* 0x041fe20000410000 */
[----:B------:R-:W-:Y:S01]  /*5860*/  FMUL.FTZ R191, R168, R99 ;  /* 0x00000063a8bf7220 */ /* 0x000fe20000410000 */
[----:B------:R-:W-:-:S02]  /*5870*/  FSEL R206, R206, 1, !P1 ;  /* 0x3f800000cece7808 */ /* 0x000fc40004800000 */
[----:B------:R-:W-:Y:S01]  /*5880*/  FSEL R172, R172, RZ, !P0 ;  /* 0x000000ffacac7208 */ /* 0x000fe20004000000 */
[----:B------:R-:W0:Y:S01]  /*5890*/  MUFU.EX2 R195, R195 ;  /* 0x000000c300c37308 */ /* 0x000e220000000800 */
[-C--:B------:R-:W-:Y:S02]  /*58a0*/  ISETP.GE.U32.AND P1, PT, R100, R55.reuse, PT ;  /* 0x000000376400720c */ /* 0x080fe40003f26070 */
[----:B------:R-:W-:Y:S01]  /*58b0*/  FSEL R183, R183, RZ, !P3 ;  /* 0x000000ffb7b77208 */ /* 0x000fe20005800000 */
[----:B------:R-:W5:Y:S01]  /*58c0*/  MUFU.EX2 R197, R197 ;  /* 0x000000c500c57308 */ /* 0x000f620000000800 */
[-C--:B------:R-:W-:Y:S02]  /*58d0*/  ISETP.GE.U32.AND P0, PT, R102, R55.reuse, PT ;  /* 0x000000376600720c */ /* 0x080fe40003f06070 */
[----:B------:R-:W-:Y:S01]  /*58e0*/  ISETP.GE.U32.AND P3, PT, R98, R55, PT ;  /* 0x000000376200720c */ /* 0x000fe20003f66070 */
[----:B------:R0:W5:Y:S01]  /*58f0*/  MUFU.EX2 R218, R191 ;  /* 0x000000bf00da7308 */ /* 0x0001620000000800 */
[----:B------:R-:W-:Y:S01]  /*5900*/  FMUL.FTZ R168, R154, R37 ;  /* 0x000000259aa87220 */ /* 0x000fe20000410000 */
[----:B-1----:R-:W-:-:S02]  /*5910*/  FSEL R37, R189, 1, !P1 ;  /* 0x3f800000bd257808 */ /* 0x002fc40004800000 */
[----:B------:R-:W-:Y:S02]  /*5920*/  FSEL R187, R187, RZ, !P0 ;  /* 0x000000ffbbbb7208 */ /* 0x000fe40004000000 */
[----:B----4-:R-:W-:Y:S02]  /*5930*/  FSEL R212, R212, 1, !P0 ;  /* 0x3f800000d4d47808 */ /* 0x010fe40004000000 */
[----:B------:R-:W-:Y:S01]  /*5940*/  FSEL R189, R193, 1, !P3 ;  /* 0x3f800000c1bd7808 */ /* 0x000fe20005800000 */
[----:B------:R-:W-:Y:S01]  /*5950*/  FMUL.FTZ R193, R156, R35 ;  /* 0x000000239cc17220 */ /* 0x000fe20000410000 */
[-C--:B------:R-:W-:Y:S02]  /*5960*/  ISETP.GE.U32.AND P0, PT, R96, R55.reuse, PT ;  /* 0x000000376000720c */ /* 0x080fe40003f06070 */
[----:B------:R-:W-:Y:S02]  /*5970*/  FSEL R36, R36, RZ, !P1 ;  /* 0x000000ff24247208 */ /* 0x000fe40004800000 */
[----:B------:R-:W-:-:S02]  /*5980*/  ISETP.GE.U32.AND P1, PT, R92, R55, PT ;  /* 0x000000375c00720c */ /* 0x000fc40003f26070 */
[----:B------:R-:W-:Y:S02]  /*5990*/  FSEL R168, R168, RZ, !P3 ;  /* 0x000000ffa8a87208 */ /* 0x000fe40005800000 */
[-C--:B------:R-:W-:Y:S02]  /*59a0*/  ISETP.GE.U32.AND P3, PT, R90, R55.reuse, PT ;  /* 0x000000375a00720c */ /* 0x080fe40003f66070 */
[----:B------:R-:W-:Y:S02]  /*59b0*/  FSEL R35, R32, RZ, !P0 ;  /* 0x000000ff20237208 */ /* 0x000fe40004000000 */
[----:B------:R-:W-:Y:S02]  /*59c0*/  FSEL R214, R214, 1, !P0 ;  /* 0x3f800000d6d67808 */ /* 0x000fe40004000000 */
[----:B------:R-:W-:Y:S02]  /*59d0*/  ISETP.GE.U32.AND P0, PT, R88, R55, PT ;  /* 0x000000375800720c */ /* 0x000fe40003f06070 */
[----:B0-----:R-:W-:-:S02]  /*59e0*/  FSEL R191, R193, RZ, !P1 ;  /* 0x000000ffc1bf7208 */ /* 0x001fc40004800000 */
[----:B--2---:R-:W-:Y:S02]  /*59f0*/  FSEL R216, R216, 1, !P1 ;  /* 0x3f800000d8d87808 */ /* 0x004fe40004800000 */
[----:B------:R-:W-:Y:S02]  /*5a00*/  ISETP.GE.U32.AND P1, PT, R120, R55, PT ;  /* 0x000000377800720c */ /* 0x000fe40003f26070 */
[----:B------:R-:W-:Y:S02]  /*5a10*/  FSEL R193, R195, 1, !P3 ;  /* 0x3f800000c3c17808 */ /* 0x000fe40005800000 */
[----:B-----5:R-:W-:Y:S02]  /*5a20*/  FSEL R195, R197, 1, !P0 ;  /* 0x3f800000c5c37808 */ /* 0x020fe40004000000 */
[----:B------:R-:W-:Y:S02]  /*5a30*/  FSEL R197, R33, RZ, !P1 ;  /* 0x000000ff21c57208 */ /* 0x000fe40004800000 */
[----:B------:R-:W-:-:S02]  /*5a40*/  FSEL R218, R218, 1, !P1 ;  /* 0x3f800000dada7808 */ /* 0x000fc40004800000 */
[----:B------:R-:W-:Y:S02]  /*5a50*/  FSEL R220, R30, RZ, !P3 ;  /* 0x000000ff1edc7208 */ /* 0x000fe40005800000 */
[----:B------:R-:W-:Y:S01]  /*5a60*/  FSEL R222, R31, RZ, !P0 ;  /* 0x000000ff1fde7208 */ /* 0x000fe20004000000 */
[----:B---3--:R-:W-:Y:S06]  /*5a70*/  @P2 BRA `(.L_x_438) ;  /* 0x0000000000402947 */ /* 0x008fec0003800000 */
[----:B------:R-:W0:Y:S01]  /*5a80*/  LDC.U8 R28, c[0x0][0x3a9] ;  /* 0x0000ea40ff1c7b82 */ /* 0x000e220000000000 */
[C---:B------:R-:W-:Y:S02]  /*5a90*/  LOP3.LUT P4, RZ, R181.reuse, 0x200, RZ, 0xc0, !PT ;  /* 0x00000200b5ff7812 */ /* 0x040fe4000788c0ff */
[----:B------:R-:W-:Y:S02]  /*5aa0*/  LOP3.LUT P5, RZ, R181, 0x100, RZ, 0xc0, !PT ;  /* 0x00000100b5ff7812 */ /* 0x000fe400078ac0ff */
[----:B0-----:R-:W-:Y:S01]  /*5ab0*/  ISETP.NE.AND P0, PT, R28, RZ, P4 ;  /* 0x000000ff1c00720c */ /* 0x001fe20002705270 */
[----:B------:R-:W-:-:S03]  /*5ac0*/  HFMA2 R28, -RZ, RZ, 1.875, 0 ;  /* 0x3f800000ff1c7431 */ /* 0x000fc600000001ff */
[----:B------:R-:W-:-:S13]  /*5ad0*/  PLOP3.LUT P0, PT, P0, P5, PT, 0x80, 0x8 ;  /* 0x000000000008781c */ /* 0x000fda000070b070 */
[----:B------:R-:W-:Y:S05]  /*5ae0*/  @!P0 BRA `(.L_x_439) ;  /* 0x0000000000108947 */ /* 0x000fea0003800000 */
[----:B------:R-:W-:-:S05]  /*5af0*/  IADD3 R30, P0, PT, R159, R12, RZ ;  /* 0x0000000c9f1e7210 */ /* 0x000fca0007f1e0ff */
[----:B------:R-:W-:-:S05]  /*5b00*/  IMAD.X R31, R160, 0x1, R165, P0 ;  /* 0x00000001a01f7824 */ /* 0x000fca00000e06a5 */
[----:B------:R0:W5:Y:S01]  /*5b10*/  LDG.E R29, desc[UR10][R30.64] ;  /* 0x0000000a1e1d7981 */ /* 0x000162000c1e1900 */
[----:B------:R-:W-:Y:S05]  /*5b20*/  BRA `(.L_x_438) ;  /* 0x0000000000147947 */ /* 0x000fea0003800000 */
.L_x_439:
[----:B------:R-:W-:Y:S01]  /*5b30*/  MOV R29, RZ ;  /* 0x000000ff001d7202 */ /* 0x000fe20000000f00 */
[----:B------:R-:W-:Y:S06]  /*5b40*/  @!P4 BRA `(.L_x_438) ;  /* 0x00000000000cc947 */ /* 0x000fec0003800000 */
[----:B------:R-:W-:-:S04]  /*5b50*/  IADD3 R30, P0, PT, R75, R159, RZ ;  /* 0x0000009f4b1e7210 */ /* 0x000fc80007f1e0ff */
[----:B------:R-:W-:-:S05]  /*5b60*/  IADD3.X R31, PT, PT, R73, R160, RZ, P0, !PT ;  /* 0x000000a0491f7210 */ /* 0x000fca00007fe4ff */
[----:B------:R1:W5:Y:S04]  /*5b70*/  LDG.E R29, desc[UR10][R30.64] ;  /* 0x0000000a1e1d7981 */ /* 0x000368000c1e1900 */
.L_x_438:
[----:B01----:R-:W-:Y:S01]  /*5b80*/  FFMA.FTZ R30, R197, R167, R34 ;  /* 0x000000a7c51e7223 */ /* 0x003fe20000010022 */
[C---:B------:R-:W-:Y:S01]  /*5b90*/  ISETP.GE.AND P0, PT, R54.reuse, 0x1, PT ;  /* 0x000000013600780c */ /* 0x040fe20003f06270 */
[----:B------:R-:W0:Y:S01]  /*5ba0*/  S2UR UR9, SR_CgaCtaId ;  /* 0x00000000000979c3 */ /* 0x000e220000008800 */
[----:B------:R-:W-:Y:S01]  /*5bb0*/  UMOV UR6, 0x400 ;  /* 0x0000040000067882 */ /* 0x000fe20000000000 */
[----:B------:R-:W-:Y:S01]  /*5bc0*/  FFMA.FTZ R30, R169, R30, R164 ;  /* 0x0000001ea91e7223 */ /* 0x000fe200000100a4 */
[----:B------:R-:W-:Y:S01]  /*5bd0*/  ISETP.NE.AND P1, PT, R54, RZ, PT ;  /* 0x000000ff3600720c */ /* 0x000fe20003f25270 */
[----:B------:R-:W-:Y:S01]  /*5be0*/  BSSY.RECONVERGENT B0, `(.L_x_440) ;  /* 0x0000076000007945 */ /* 0x000fe20003800200 */
[----:B------:R-:W-:Y:S01]  /*5bf0*/  ISETP.NE.AND P2, PT, R65, RZ, PT ;  /* 0x000000ff4100720c */ /* 0x000fe20003f45270 */
[----:B------:R-:W-:-:S04]  /*5c00*/  FFMA.FTZ R30, R171, R30, R166 ;  /* 0x0000001eab1e7223 */ /* 0x000fc800000100a6 */
[----:B------:R-:W-:-:S04]  /*5c10*/  FFMA.FTZ R30, R173, R30, R170 ;  /* 0x0000001ead1e7223 */ /* 0x000fc800000100aa */
        /* <DEDUP_REMOVED lines=43> */
[----:B-1----:R-:W-:Y:S01]  /*5ed0*/  @P0 FMUL.FTZ R199, R199, R30 ;  /* 0x0000001ec7c70220 */ /* 0x002fe20000410000 */
[----:B------:R-:W-:Y:S01]  /*5ee0*/  ISETP.GE.AND P0, PT, R54, 0x8, PT ;  /* 0x000000083600780c */ /* 0x000fe20003f06270 */
[----:B------:R-:W0:Y:S04]  /*5ef0*/  SHFL.UP PT, R31, R224, 0x8, RZ ;  /* 0x05000000e01f7989 */ /* 0x000e2800000e00ff */
[----:B------:R-:W1:Y:S01]  /*5f00*/  SHFL.UP PT, R30, R199, 0x8, RZ ;  /* 0x05000000c71e7989 */ /* 0x000e6200000e00ff */
[----:B0-----:R-:W-:-:S07]  /*5f10*/  FFMA.FTZ R31, R199, R31, R224 ;  /* 0x0000001fc71f7223 */ /* 0x001fce00000100e0 */
[----:B-1----:R-:W-:Y:S01]  /*5f20*/  @P0 FMUL.FTZ R199, R199, R30 ;  /* 0x0000001ec7c70220 */ /* 0x002fe20000410000 */
[----:B------:R-:W-:Y:S02]  /*5f30*/  FSEL R226, R224, R31, !P0 ;  /* 0x0000001fe0e27208 */ /* 0x000fe40004000000 */
[----:B------:R-:W-:Y:S02]  /*5f40*/  ISETP.NE.AND P0, PT, R54, 0x1f, PT ;  /* 0x0000001f3600780c */ /* 0x000fe40003f05270 */
[----:B------:R-:W0:Y:S04]  /*5f50*/  SHFL.UP PT, R30, R199, 0x10, RZ ;  /* 0x06000000c71e7989 */ /* 0x000e2800000e00ff */
[----:B------:R-:W1:Y:S01]  /*5f60*/  SHFL.UP PT, R31, R226, 0x10, RZ ;  /* 0x06000000e21f7989 */ /* 0x000e6200000e00ff */
[C---:B0-----:R-:W-:Y:S01]  /*5f70*/  FMUL.FTZ R30, R199.reuse, R30 ;  /* 0x0000001ec71e7220 */ /* 0x041fe20000410000 */
[----:B-1----:R-:W-:-:S05]  /*5f80*/  FFMA.FTZ R31, R199, R31, R226 ;  /* 0x0000001fc71f7223 */ /* 0x002fca00000100e2 */
[----:B------:R-:W-:Y:S01]  /*5f90*/  @!P0 STS.64 [UR6+0x1080], R30 ;  /* 0x0010801eff008988 */ /* 0x000fe20008000a06 */
[----:B------:R-:W-:Y:S01]  /*5fa0*/  BAR.SYNC.DEFER_BLOCKING 0x0 ;  /* 0x0000000000007b1d */ /* 0x000fe20000010000 */
[----:B------:R-:W-:-:S04]  /*5fb0*/  ISETP.GE.AND P0, PT, R54, 0x10, PT ;  /* 0x000000103600780c */ /* 0x000fc80003f06270 */
[----:B------:R-:W-:Y:S02]  /*5fc0*/  FSEL R226, R226, R31, !P0 ;  /* 0x0000001fe2e27208 */ /* 0x000fe40004000000 */
[----:B------:R-:W-:Y:S02]  /*5fd0*/  FSEL R199, R199, R30, !P0 ;  /* 0x0000001ec7c77208 */ /* 0x000fe40004000000 */
[----:B------:R-:W-:Y:S01]  /*5fe0*/  ISETP.NE.AND P0, PT, R65, RZ, PT ;  /* 0x000000ff4100720c */ /* 0x000fe20003f05270 */
[----:B------:R-:W0:Y:S04]  /*5ff0*/  SHFL.UP PT, R201, R226, 0x1, RZ ;  /* 0x04200000e2c97989 */ /* 0x000e2800000e00ff */
[----:B------:R-:W1:Y:S04]  /*6000*/  SHFL.UP PT, R224, R199, 0x1, RZ ;  /* 0x04200000c7e07989 */ /* 0x000e6800000e00ff */
[----:B-----5:R-:W-:Y:S04]  /*6010*/  @!P1 STS.64 [UR6+0x1090], R28 ;  /* 0x0010901cff009988 */ /* 0x020fe80008000a06 */
[----:B------:R-:W2:Y:S01]  /*6020*/  LDS.64 R32, [UR6+0x1080] ;  /* 0x00108006ff207984 */ /* 0x000ea20008000a00 */
[----:B------:R-:W-:Y:S01]  /*6030*/  BAR.SYNC.DEFER_BLOCKING 0x0 ;  /* 0x0000000000007b1d */ /* 0x000fe20000010000 */
[----:B0-----:R-:W-:Y:S01]  /*6040*/  @!P1 MOV R201, R29 ;  /* 0x0000001d00c99202 */ /* 0x001fe20000000f00 */
[----:B-1----:R-:W-:-:S04]  /*6050*/  @!P1 IMAD.MOV.U32 R224, RZ, RZ, R28 ;  /* 0x000000ffffe09224 */ /* 0x002fc800078e001c */
[----:B------:R-:W0:Y:S01]  /*6060*/  @P2 LDS R228, [UR6+0x1094] ;  /* 0x00109406ffe42984 */ /* 0x000e220008000800 */
[----:B--2---:R-:W-:Y:S01]  /*6070*/  FFMA.FTZ R29, R32, R29, R33 ;  /* 0x0000001d201d7223 */ /* 0x004fe20000010021 */
[----:B0-----:R-:W-:-:S04]  /*6080*/  @P2 FFMA.FTZ R201, R228, R224, R201 ;  /* 0x000000e0e4c92223 */ /* 0x001fc800000100c9 */
        /* <DEDUP_REMOVED lines=17> */
[----:B------:R-:W0:Y:S01]  /*61a0*/  LDC.U8 R30, c[0x0][0x3a9] ;  /* 0x0000ea40ff1e7b82 */ /* 0x000e220000000000 */
[----:B------:R-:W-:Y:S01]  /*61b0*/  FMUL.FTZ R28, R32, R28 ;  /* 0x0000001c201c7220 */ /* 0x000fe20000410000 */
[----:B------:R-:W-:-:S04]  /*61c0*/  LOP3.LUT P3, RZ, R181, 0x100, RZ, 0xc0, !PT ;  /* 0x00000100b5ff7812 */ /* 0x000fc8000786c0ff */
[----:B------:R1:W-:Y:S01]  /*61d0*/  STS.64 [UR8], R28 ;  /* 0x0000001cff007988 */ /* 0x0003e20008000a08 */
[----:B0-----:R-:W-:-:S13]  /*61e0*/  ISETP.EQ.OR P0, PT, R30, RZ, !P3 ;  /* 0x000000ff1e00720c */ /* 0x001fda0005f02670 */
[----:B-1----:R-:W-:Y:S05]  /*61f0*/  @P0 BRA `(.L_x_442) ;  /* 0x00000000003c0947 */ /* 0x002fea0003800000 */
[----:B------:R-:W-:-:S13]  /*6200*/  ISETP.NE.AND P0, PT, R59, R122, PT ;  /* 0x0000007a3b00720c */ /* 0x000fda0003f05270 */
[----:B------:R-:W2:Y:S02]  /*6210*/  @!P0 LDG.E R35, desc[UR10][R6.64] ;  /* 0x0000000a06238981 */ /* 0x000ea4000c1e1900 */
[----:B--2---:R-:W-:-:S05]  /*6220*/  @!P0 IMAD.WIDE R34, R35, 0x4, R10 ;  /* 0x0000000423228825 */ /* 0x004fca00078e020a */
[----:B------:R-:W2:Y:S01]  /*6230*/  @!P0 LDG.E R28, desc[UR10][R34.64] ;  /* 0x0000000a221c8981 */ /* 0x000ea2000c1e1900 */
[----:B------:R-:W-:-:S05]  /*6240*/  @P0 IMAD.WIDE R36, R163, 0x4, R10 ;  /* 0x00000004a3240825 */ /* 0x000fca00078e020a */
[----:B------:R-:W2:Y:S02]  /*6250*/  @P0 LDG.E R28, desc[UR10][R36.64] ;  /* 0x0000000a241c0981 */ /* 0x000ea4000c1e1900 */
[----:B--2---:R-:W-:-:S05]  /*6260*/  SHF.R.S32.HI R31, RZ, 0x1f, R28 ;  /* 0x0000001fff1f7819 */ /* 0x004fca000001141c */
[-C--:B------:R-:W-:Y:S02]  /*6270*/  IMAD R32, R31, R14.reuse, RZ ;  /* 0x0000000e1f207224 */ /* 0x080fe400078e02ff */
[----:B------:R-:W-:-:S04]  /*6280*/  IMAD.WIDE.U32 R30, R28, R14, UR4 ;  /* 0x000000041c1e7e25 */ /* 0x000fc8000f8e000e */
[----:B------:R-:W-:Y:S01]  /*6290*/  IMAD R33, R28, R15, R32 ;  /* 0x0000000f1c217224 */ /* 0x000fe200078e0220 */
[----:B------:R-:W-:-:S04]  /*62a0*/  LEA R32, P0, R30, R75, 0x2 ;  /* 0x0000004b1e207211 */ /* 0x000fc800078010ff */
[----:B------:R-:W-:-:S04]  /*62b0*/  IADD3 R28, PT, PT, R31, R33, RZ ;  /* 0x000000211f1c7210 */ /* 0x000fc80007ffe0ff */
[----:B------:R-:W-:-:S05]  /*62c0*/  LEA.HI.X R33, R30, R73, R28, 0x2, P0 ;  /* 0x000000491e217211 */ /* 0x000fca00000f141c */
[----:B------:R1:W-:Y:S01]  /*62d0*/  STG.E desc[UR10][R32.64], R29 ;  /* 0x0000001d20007986 */ /* 0x0003e2000c10190a */
[----:B------:R-:W-:Y:S05]  /*62e0*/  BRA `(.L_x_441) ;  /* 0x0000000000147947 */ /* 0x000fea0003800000 */
.L_x_442:
[----:B------:R-:W-:-:S04]  /*62f0*/  ISETP.NE.AND P0, PT, R59, R122, PT ;  /* 0x0000007a3b00720c */ /* 0x000fc80003f05270 */
[----:B------:R-:W-:-:S13]  /*6300*/  ISETP.NE.OR P0, PT, R30, RZ, P0 ;  /* 0x000000ff1e00720c */ /* 0x000fda0000705670 */
[----:B------:R-:W-:-:S05]  /*6310*/  @!P0 IADD3 R30, P1, PT, R75, R159, RZ ;  /* 0x0000009f4b1e8210 */ /* 0x000fca0007f3e0ff */
[----:B------:R-:W-:-:S05]  /*6320*/  @!P0 IMAD.X R31, R73, 0x1, R160, P1 ;  /* 0x00000001491f8824 */ /* 0x000fca00008e06a0 */
[----:B------:R0:W-:Y:S03]  /*6330*/  @!P0 STG.E desc[UR10][R30.64], R29 ;  /* 0x0000001d1e008986 */ /* 0x0001e6000c10190a */
.L_x_441:
[----:B------:R-:W-:Y:S05]  /*6340*/  BSYNC.RECONVERGENT B0 ;  /* 0x0000000000007941 */ /* 0x000fea0003800200 */
.L_x_440:
[----:B------:R-:W-:Y:S01]  /*6350*/  UIADD3 UR4, UP0, UPT, UR4, UR14, URZ ;  /* 0x0000000e04047290 */ /* 0x000fe2000ff1e0ff */
[----:B------:R-:W-:Y:S01]  /*6360*/  FFMA.FTZ R139, R182, R170, R139 ;  /* 0x000000aab68b7223 */ /* 0x000fe2000001008b */
[----:B------:R-:W-:Y:S01]  /*6370*/  UIADD3 UR7, UPT, UPT, UR7, 0x1, URZ ;  /* 0x0000000107077890 */ /* 0x000fe2000fffe0ff */
[----:B------:R-:W-:Y:S01]  /*6380*/  LEA R161, P0, R18, R161, 0x2 ;  /* 0x000000a112a17211 */ /* 0x000fe200078010ff */
[----:B------:R-:W-:Y:S01]  /*6390*/  UIADD3.X UR5, UPT, UPT, UR5, UR15, URZ, UP0, !UPT ;  /* 0x0000000f05057290 */ /* 0x000fe200087fe4ff */
[----:B------:R-:W-:Y:S01]  /*63a0*/  LEA R159, P1, R20, R159, 0x2 ;  /* 0x0000009f149f7211 */ /* 0x000fe200078210ff */
[----:B------:R-:W-:Y:S01]  /*63b0*/  UISETP.NE.AND UP0, UPT, UR7, URZ, UPT ;  /* 0x000000ff0700728c */ /* 0x000fe2000bf05270 */
[----:B------:R-:W-:Y:S01]  /*63c0*/  LEA R170, P2, R22, R26, 0x2 ;  /* 0x0000001a16aa7211 */ /* 0x000fe200078410ff */
[----:B------:R-:W-:Y:S01]  /*63d0*/  FFMA.FTZ R147, R174, R197, R147 ;  /* 0x000000c5ae937223 */ /* 0x000fe20000010093 */
[----:B------:R-:W-:Y:S01]  /*63e0*/  LEA R16, P3, R24, R16, 0x2 ;  /* 0x0000001018107211 */ /* 0x000fe200078610ff */
        /* <DEDUP_REMOVED lines=14> */
[----:B------:R-:W-:Y:S01]  /*64d0*/  IADD3.X R173, PT, PT, R27, R23, RZ, P2, !PT ;  /* 0x000000171bad7210 */ /* 0x000fe200017fe4ff */
[----:B------:R-:W-:Y:S01]  /*64e0*/  IMAD.X R162, R162, 0x1, R19, P0 ;  /* 0x00000001a2a27824 */ /* 0x000fe200000e0613 */
[----:B------:R-:W-:Y:S01]  /*64f0*/  IADD3.X R17, PT, PT, R17, R25, RZ, P3, !PT ;  /* 0x0000001911117210 */ /* 0x000fe20001ffe4ff */
[----:B------:R-:W-:Y:S01]  /*6500*/  UIADD3 UR8, UPT, UPT, UR8, 0x8, URZ ;  /* 0x0000000808087890 */ /* 0x000fe2000fffe0ff */
[----:B------:R-:W-:Y:S01]  /*6510*/  IADD3.X R160, PT, PT, R160, R21, RZ, P1, !PT ;  /* 0x00000015a0a07210 */ /* 0x000fe20000ffe4ff */
[----:B------:R-:W-:Y:S10]  /*6520*/  BRA.U UP0, `(.L_x_443) ;  /* 0xffffffe500547547 */ /* 0x000ff4000b83ffff */
.L_x_437:
[----:B------:R-:W-:Y:S01]  /*6530*/  BAR.SYNC.DEFER_BLOCKING 0x0 ;  /* 0x0000000000007b1d */ /* 0x000fe20000010000 */
[----:B------:R-:W-:Y:S01]  /*6540*/  ISETP.NE.AND P0, PT, R65, RZ, PT ;  /* 0x000000ff4100720c */ /* 0x000fe20003f05270 */
[----:B------:R-:W-:Y:S01]  /*6550*/  VIADD R59, R59, 0x1 ;  /* 0x000000013b3b7836 */ /* 0x000fe20000000000 */
[----:B------:R-:W-:-:S03]  /*6560*/  IADD3 R124, PT, PT, R55, R124, RZ ;  /* 0x0000007c377c7210 */ /* 0x000fc60007ffe0ff */
[----:B------:R-:W2:Y:S01]  /*6570*/  LDCU.64 UR4, c[0x0][0x4a8] ;  /* 0x00009500ff0477ac */ /* 0x000ea20008000a00 */
[----:B------:R-:W-:Y:S04]  /*6580*/  STS [R0], R147 ;  /* 0x0000009300007388 */ /* 0x000fe80000000800 */
[----:B------:R-:W-:Y:S04]  /*6590*/  STS [R0+0x4], R145 ;  /* 0x0000049100007388 */ /* 0x000fe80000000800 */
[----:B------:R-:W-:Y:S04]  /*65a0*/  STS [R0+0x8], R143 ;  /* 0x0000088f00007388 */ /* 0x000fe80000000800 */
[----:B------:R-:W-:Y:S04]  /*65b0*/  STS [R0+0xc], R141 ;  /* 0x00000c8d00007388 */ /* 0x000fe80000000800 */
[----:B------:R-:W-:Y:S04]  /*65c0*/  STS [R0+0x10], R139 ;  /* 0x0000108b00007388 */ /* 0x000fe80000000800 */
[----:B------:R3:W-:Y:S04]  /*65d0*/  STS [R0+0x14], R133 ;  /* 0x0000148500007388 */ /* 0x0007e80000000800 */
[----:B------:R4:W-:Y:S04]  /*65e0*/  STS [R0+0x18], R131 ;  /* 0x0000188300007388 */ /* 0x0009e80000000800 */
[----:B------:R-:W-:Y:S01]  /*65f0*/  STS [R0+0x1c], R129 ;  /* 0x00001c8100007388 */ /* 0x000fe20000000800 */
[----:B---3--:R-:W-:-:S03]  /*6600*/  MOV R133, R79 ;  /* 0x0000004f00857202 */ /* 0x008fc60000000f00 */
[----:B------:R-:W-:Y:S01]  /*6610*/  STS [R0+0x20], R127 ;  /* 0x0000207f00007388 */ /* 0x000fe20000000800 */
[----:B----4-:R-:W-:Y:S01]  /*6620*/  MOV R131, R77 ;  /* 0x0000004d00837202 */ /* 0x010fe20000000f00 */
[C---:B------:R-:W-:Y:S02]  /*6630*/  IMAD.WIDE.U32 R132, R55.reuse, 0x4, R132 ;  /* 0x0000000437847825 */ /* 0x040fe400078e0084 */
[----:B------:R-:W-:Y:S02]  /*6640*/  STS [R0+0x24], R125 ;  /* 0x0000247d00007388 */ /* 0x000fe40000000800 */
[----:B------:R-:W-:Y:S02]  /*6650*/  IMAD.WIDE.U32 R130, R55, 0x4, R130 ;  /* 0x0000000437827825 */ /* 0x000fe400078e0082 */
[----:B------:R-:W-:Y:S01]  /*6660*/  STS [R0+0x28], R123 ;  /* 0x0000287b00007388 */ /* 0x000fe20000000800 */
[----:B------:R-:W-:-:S03]  /*6670*/  MOV R79, R133 ;  /* 0x00000085004f7202 */ /* 0x000fc60000000f00 */
[----:B------:R-:W-:Y:S01]  /*6680*/  STS [R0+0x2c], R121 ;  /* 0x00002c7900007388 */ /* 0x000fe20000000800 */
[----:B------:R-:W-:-:S03]  /*6690*/  MOV R77, R131 ;  /* 0x00000083004d7202 */ /* 0x000fc60000000f00 */
[----:B------:R-:W-:Y:S04]  /*66a0*/  STS [R0+0x30], R119 ;  /* 0x0000307700007388 */ /* 0x000fe80000000800 */
[----:B------:R-:W-:Y:S04]  /*66b0*/  STS [R0+0x34], R117 ;  /* 0x0000347500007388 */ /* 0x000fe80000000800 */
        /* <DEDUP_REMOVED lines=18> */
[----:B01----:R-:W-:Y:S04]  /*67e0*/  LDS R29, [R38+0x780] ;  /* 0x00078000261d7984 */ /* 0x003fe80000000800 */
[----:B------:R-:W-:Y:S01]  /*67f0*/  @!P0 STS [UR6+0x840], R55 ;  /* 0x00084037ff008988 */ /* 0x000fe20008000806 */
[----:B------:R-:W-:Y:S01]  /*6800*/  BAR.SYNC.DEFER_BLOCKING 0x0 ;  /* 0x0000000000007b1d */ /* 0x000fe20000010000 */
[--C-:B---3--:R-:W-:Y:S01]  /*6810*/  IADD3 R0, P0, P1, R94, R8, R57.reuse ;  /* 0x000000085e007210 */ /* 0x108fe2000791e039 */
[----:B------:R-:W-:-:S03]  /*6820*/  IMAD.IADD R57, R55, 0x1, R57 ;  /* 0x0000000137397824 */ /* 0x000fc600078e0239 */
[----:B------:R-:W-:Y:S02]  /*6830*/  IADD3.X R13, PT, PT, RZ, R179, RZ, P0, P1 ;  /* 0x000000b3ff0d7210 */ /* 0x000fe400007e24ff */
[----:B--2---:R-:W-:-:S04]  /*6840*/  LEA R12, P0, R0, UR4, 0x2 ;  /* 0x00000004000c7c11 */ /* 0x004fc8000f8010ff */
[----:B------:R-:W-:Y:S01]  /*6850*/  LEA.HI.X R13, R0, UR5, R13, 0x2, P0 ;  /* 0x00000005000d7c11 */ /* 0x000fe200080f140d */
[----:B------:R-:W0:Y:S02]  /*6860*/  LDS R31, [UR6+0x840] ;  /* 0x00084006ff1f7984 */ /* 0x000e240008000800 */
[-C--:B0-----:R-:W-:Y:S02]  /*6870*/  ISETP.GE.AND P2, PT, R94, R31.reuse, PT ;  /* 0x0000001f5e00720c */ /* 0x081fe40003f46270 */
[-C--:B------:R-:W-:Y:S02]  /*6880*/  ISETP.GE.AND P1, PT, R86, R31.reuse, PT ;  /* 0x0000001f5600720c */ /* 0x080fe40003f26270 */
[-C--:B------:R-:W-:Y:S02]  /*6890*/  ISETP.GE.AND P3, PT, R80, R31.reuse, PT ;  /* 0x0000001f5000720c */ /* 0x080fe40003f66270 */
[-C--:B------:R-:W-:Y:S02]  /*68a0*/  ISETP.GE.AND P4, PT, R78, R31.reuse, PT ;  /* 0x0000001f4e00720c */ /* 0x080fe40003f86270 */
[----:B------:R-:W-:-:S05]  /*68b0*/  ISETP.GE.AND P0, PT, R84, R31, PT ;  /* 0x0000001f5400720c */ /* 0x000fca0003f06270 */
        /* <DEDUP_REMOVED lines=26> */
[----:B------:R0:W-:Y:S01]  /*6a60*/  @!P0 STG.E desc[UR10][R12.64+0x580], R25 ;  /* 0x000580190c008986 */ /* 0x0001e2000c10190a */
[----:B------:R-:W-:-:S13]  /*6a70*/  ISETP.NE.AND P0, PT, R59, R126, PT ;  /* 0x0000007e3b00720c */ /* 0x000fda0003f05270 */
[----:B0-----:R-:W-:Y:S05]  /*6a80*/  @P0 BRA `(.L_x_444) ;  /* 0xffffffa400f00947 */ /* 0x001fea000383ffff */
[----:B------:R-:W-:Y:S05]  /*6a90*/  EXIT ;  /* 0x000000000000794d */ /* 0x000fea0003800000 */
.L_x_445:
        /* <DEDUP_REMOVED lines=14> */
.L_x_7940:


//--------------------- .text._Z25selective_scan_fwd_kernelI32Selective_Scan_fwd_kernel_traitsILi32ELi16ELi1ELb0ELb1ELb1ELb0ELb1EfffEEv13SSMParamsBase --------------------------
	.section	.text._Z25selective_scan_fwd_kernelI32Selective_Scan_fwd_kernel_traitsILi32ELi16ELi1ELb0ELb1ELb1ELb0ELb1EfffEEv13SSMParamsBase,"ax",@progbits
	.align	128
        .global         _Z25selective_scan_fwd_kernelI32Selective_Scan_fwd_kernel_traitsILi32ELi16ELi1ELb0ELb1ELb1ELb0ELb1EfffEEv13SSMParamsBase
        .type           _Z25selective_scan_fwd_kernelI32Selective_Scan_fwd_kernel_traitsILi32ELi16ELi1ELb0ELb1ELb1ELb0ELb1EfffEEv13SSMParamsBase,@function
        .size           _Z25selective_scan_fwd_kernelI32Selective_Scan_fwd_kernel_traitsILi32ELi16ELi1ELb0ELb1ELb1ELb0ELb1EfffEEv13SSMParamsBase,(.L_x_7941 - _Z25selective_scan_fwd_kernelI32Selective_Scan_fwd_kernel_traitsILi32ELi16ELi1ELb0ELb1ELb1ELb0ELb1EfffEEv13SSMParamsBase)
        .other          _Z25selective_scan_fwd_kernelI32Selective_Scan_fwd_kernel_traitsILi32ELi16ELi1ELb0ELb1ELb1ELb0ELb1EfffEEv13SSMParamsBase,@"STO_CUDA_ENTRY STV_DEFAULT"
_Z25selective_scan_fwd_kernelI32Selective_Scan_fwd_kernel_traitsILi32ELi16ELi1ELb0ELb1ELb1ELb0ELb1EfffEEv13SSMParamsBase:
.text._Z25selective_scan_fwd_kernelI32Selective_Scan_fwd_kernel_traitsILi32ELi16ELi1ELb0ELb1ELb1ELb0ELb1EfffEEv13SSMParamsBase:
[----:B------:R-:W-:Y:S01]  /*0000*/  LDC R1, c[0x0][0x37c] ;  /* 0x0000df00ff017b82 */ /* 0x000fe20000000800 */
[----:B------:R-:W0:Y:S01]  /*0010*/  LDCU.64 UR4, c[0x0][0x4d8] ;  /* 0x00009b00ff0477ac */ /* 0x000e220008000a00 */
[----:B------:R-:W1:Y:S06]  /*0020*/  S2R R0, SR_CTAID.X ;  /* 0x0000000000007919 */ /* 0x000e6c0000002500 */
[----:B------:R-:W1:Y:S01]  /*0030*/  LDC.64 R2, c[0x0][0x4c8] ;  /* 0x00013200ff027b82 */ /* 0x000e620000000a00 */
[----:B------:R-:W2:Y:S07]  /*0040*/  LDCU.64 UR10, c[0x0][0x358] ;  /* 0x00006b00ff0a77ac */ /* 0x000eae0008000a00 */
[----:B------:R-:W3:Y:S01]  /*0050*/  LDC.64 R16, c[0x0][0x4d0] ;  /* 0x00013400ff107b82 */ /* 0x000ee20000000a00 */
[----:B0-----:R-:W-:-:S04]  /*0060*/  ISETP.NE.U32.AND P2, PT, RZ, UR4, PT ;  /* 0x00000004ff007c0c */ /* 0x001fc8000bf45070 */
[----:B------:R-:W-:Y:S01]  /*0070*/  ISETP.NE.AND.EX P2, PT, RZ, UR5, PT, P2 ;  /* 0x00000005ff007c0c */ /* 0x000fe2000bf45320 */
[----:B-1----:R-:W-:-:S12]  /*0080*/  IMAD.WIDE.U32 R2, R0, 0x4, R2 ;  /* 0x0000000400027825 */ /* 0x002fd800078e0002 */
[----:B------:R-:W-:Y:S01]  /*0090*/  @P2 IADD3 R4, P0, PT, R0, UR4, RZ ;  /* 0x0000000400042c10 */ /* 0x000fe2000ff1e0ff */
[----:B--2---:R0:W5:Y:S03]  /*00a0*/  LDG.E R13, desc[UR10][R2.64] ;  /* 0x0000000a020d7981 */ /* 0x004166000c1e1900 */
[----:B------:R-:W-:Y:S01]  /*00b0*/  @P2 IADD3.X R5, PT, PT, RZ, UR5, RZ, P0, !PT ;  /* 0x00000005ff052c10 */ /* 0x000fe200087fe4ff */
[----:B------:R-:W1:Y:S01]  /*00c0*/  LDCU.64 UR4, c[0x0][0x3a0] ;  /* 0x00007400ff0477ac */ /* 0x000e620008000a00 */
[----:B------:R0:W5:Y:S04]  /*00d0*/  LDG.E R10, desc[UR10][R2.64+0x4] ;  /* 0x0000040a020a7981 */ /* 0x000168000c1e1900 */
[----:B------:R0:W5:Y:S01]  /*00e0*/  @P2 LDG.E.U8 R8, desc[UR10][R4.64] ;  /* 0x0000000a04082981 */ /* 0x000162000c1e1100 */
[----:B---3--:R-:W-:-:S04]  /*00f0*/  ISETP.NE.U32.AND P3, PT, R16, RZ, PT ;  /* 0x000000ff1000720c */ /* 0x008fc80003f65070 */
[----:B------:R-:W-:Y:S01]  /*0100*/  ISETP.NE.AND.EX P3, PT, R17, RZ, PT, P3 ;  /* 0x000000ff1100720c */ /* 0x000fe20003f65330 */
[----:B------:R-:W-:Y:S01]  /*0110*/  HFMA2 R14, -RZ, RZ, 0, 0 ;  /* 0x00000000ff0e7431 */ /* 0x000fe200000001ff */
[----:B------:R-:W-:Y:S01]  /*0120*/  PLOP3.LUT P1, PT, PT, PT, PT, 0x8, 0x80 ;  /* 0x000000000080781c */ /* 0x000fe20003f2e170 */
[----:B------:R-:W-:Y:S01]  /*0130*/  IMAD.MOV.U32 R21, RZ, RZ, RZ ;  /* 0x000000ffff157224 */ /* 0x000fe200078e00ff */
[----:B------:R-:W-:Y:S01]  /*0140*/  PLOP3.LUT P0, PT, PT, PT, PT, 0x80, 0x8 ;  /* 0x000000000008781c */ /* 0x000fe20003f0f070 */
[----:B------:R-:W-:-:S08]  /*0150*/  IMAD.MOV.U32 R12, RZ, RZ, R0 ;  /* 0x000000ffff0c7224 */ /* 0x000fd000078e0000 */
[----:B01----:R-:W-:Y:S05]  /*0160*/  @!P3 BRA `(.L_x_446) ;  /* 0x000000000050b947 */ /* 0x003fea0003800000 */
[----:B------:R-:W0:Y:S02]  /*0170*/  LDC.U8 R2, c[0x0][0x3a9] ;  /* 0x0000ea40ff027b82 */ /* 0x000e240000000000 */
[----:B0-----:R-:W-:-:S13]  /*0180*/  ISETP.NE.AND P0, PT, R2, RZ, PT ;  /* 0x000000ff0200720c */ /* 0x001fda0003f05270 */
[----:B------:R-:W0:Y:S08]  /*0190*/  @P0 LDC.64 R2, c[0x0][0x4f0] ;  /* 0x00013c00ff020b82 */ /* 0x000e300000000a00 */
[----:B------:R-:W1:Y:S01]  /*01a0*/  @P0 LDC.64 R6, c[0x0][0x468] ;  /* 0x00011a00ff060b82 */ /* 0x000e620000000a00 */
[----:B0-----:R-:W-:-:S04]  /*01b0*/  @P0 LEA R2, P1, R0, R2, 0x2 ;  /* 0x0000000200020211 */ /* 0x001fc800078210ff */
[----:B------:R-:W-:-:S05]  /*01c0*/  @P0 LEA.HI.X R3, R0, R3, RZ, 0x2, P1 ;  /* 0x0000000300030211 */ /* 0x000fca00008f14ff */
[----:B------:R-:W2:Y:S02]  /*01d0*/  @P0 LDG.E R4, desc[UR10][R2.64] ;  /* 0x0000000a02040981 */ /* 0x000ea4000c1e1900 */
[----:B--2---:R-:W-:-:S03]  /*01e0*/  @P0 SHF.R.S32.HI R5, RZ, 0x1f, R4 ;  /* 0x0000001fff050819 */ /* 0x004fc60000011404 */
[----:B-1----:R-:W-:-:S04]  /*01f0*/  @P0 IMAD.WIDE.U32 R4, R0, R6, R4 ;  /* 0x0000000600040225 */ /* 0x002fc800078e0004 */
[----:B------:R-:W-:Y:S01]  /*0200*/  @P0 IMAD R5, R0, R7, R5 ;  /* 0x0000000700050224 */ /* 0x000fe200078e0205 */
[----:B------:R-:W-:-:S04]  /*0210*/  @P0 LEA R6, P1, R4, R16, 0x2 ;  /* 0x0000001004060211 */ /* 0x000fc800078210ff */
[----:B------:R-:W-:-:S05]  /*0220*/  @P0 LEA.HI.X R7, R4, R17, R5, 0x2, P1 ;  /* 0x0000001104070211 */ /* 0x000fca00008f1405 */
[----:B------:R0:W5:Y:S01]  /*0230*/  @P0 LDG.E R12, desc[UR10][R6.64] ;  /* 0x0000000a060c0981 */ /* 0x000162000c1e1900 */
[----:B------:R-:W1:Y:S01]  /*0240*/  LDC R21, c[0x0][0x4d0] ;  /* 0x00013400ff157b82 */ /* 0x000e620000000800 */
[----:B------:R-:W-:-:S04]  /*0250*/  @!P0 LEA R4, P1, R0, R16, 0x2 ;  /* 0x0000001000048211 */ /* 0x000fc800078210ff */
[----:B------:R-:W-:-:S03]  /*0260*/  @!P0 LEA.HI.X R5, R0, R17, RZ, 0x2, P1 ;  /* 0x0000001100058211 */ /* 0x000fc600008f14ff */
[----:B------:R-:W2:Y:S01]  /*0270*/  LDC R14, c[0x0][0x4d4] ;  /* 0x00013500ff0e7b82 */ /* 0x000ea20000000800 */
[----:B------:R-:W-:Y:S01]  /*0280*/  PLOP3.LUT P1, PT, PT, PT, PT, 0x80, 0x8 ;  /* 0x000000000008781c */ /* 0x000fe20003f2f070 */
[----:B------:R0:W5:Y:S01]  /*0290*/  @!P0 LDG.E R12, desc[UR10][R4.64] ;  /* 0x0000000a040c8981 */ /* 0x000162000c1e1900 */
[----:B-12---:R-:W-:-:S13]  /*02a0*/  PLOP3.LUT P0, PT, PT, PT, PT, 0x8, 0x80 ;  /* 0x000000000080781c */ /* 0x006fda0003f0e170 */
.L_x_446:
[----:B-----5:R-:W-:Y:S02]  /*02b0*/  ISETP.EQ.U32.AND P3, PT, R12, UR4, PT ;  /* 0x000000040c007c0c */ /* 0x020fe4000bf62070 */
[----:B------:R-:W-:-:S04]  /*02c0*/  SHF.R.S32.HI R33, RZ, 0x1f, R12 ;  /* 0x0000001fff217819 */ /* 0x000fc8000001140c */
[----:B------:R-:W-:-:S13]  /*02d0*/  ISETP.EQ.AND.EX P3, PT, R33, UR5, PT, P3 ;  /* 0x0000000521007c0c */ /* 0x000fda000bf62330 */
[----:B------:R-:W-:Y:S05]  /*02e0*/  @P1 EXIT P3 ;  /* 0x000000000000194d */ /* 0x000fea0001800000 */
[----:B------:R-:W0:Y:S01]  /*02f0*/  LDC R16, c[0x0][0x394] ;  /* 0x0000e500ff107b82 */ /* 0x000e220000000800 */
[----:B------:R-:W1:Y:S01]  /*0300*/  S2R R17, SR_CTAID.Y ;  /* 0x0000000000117919 */ /* 0x000e620000002600 */
[--C-:B------:R-:W-:Y:S01]  /*0310*/  SHF.R.S32.HI R19, RZ, 0x1f, R13.reuse ;  /* 0x0000001fff137819 */ /* 0x100fe2000001140d */
[----:B------:R-:W-:Y:S01]  /*0320*/  IMAD.IADD R77, R10, 0x1, -R13 ;  /* 0x000000010a4d7824 */ /* 0x000fe200078e0a0d */
[----:B------:R-:W-:Y:S02]  /*0330*/  ISETP.NE.AND P2, PT, R8, RZ, P2 ;  /* 0x000000ff0800720c */ /* 0x000fe40001745270 */
[----:B------:R-:W-:Y:S02]  /*0340*/  LOP3.LUT R181, R181, 0xfffffdff, RZ, 0xc0, !PT ;  /* 0xfffffdffb5b57812 */ /* 0x000fe400078ec0ff */
[----:B------:R-:W2:Y:S08]  /*0350*/  LDC.64 R22, c[0x0][0x410] ;  /* 0x00010400ff167b82 */ /* 0x000eb00000000a00 */
[----:B------:R-:W3:Y:S01]  /*0360*/  LDC.64 R136, c[0x0][0x408] ;  /* 0x00010200ff887b82 */ /* 0x000ee20000000a00 */
[----:B------:R-:W-:-:S02]  /*0370*/  @P2 LOP3.LUT R181, R181, 0x200, RZ, 0xfc, !PT ;  /* 0x00000200b5b52812 */ /* 0x000fc400078efcff */
[----:B0-----:R-:W-:-:S05]  /*0380*/  IABS R5, R16 ;  /* 0x0000001000057213 */ /* 0x001fca0000000000 */
[----:B------:R-:W0:Y:S01]  /*0390*/  LDC.64 R30, c[0x0][0x3e0] ;  /* 0x0000f800ff1e7b82 */ /* 0x000e220000000a00 */
[----:B------:R-:W4:Y:S01]  /*03a0*/  I2F.RP R4, R5 ;  /* 0x0000000500047306 */ /* 0x000f220000209400 */
[----:B-1----:R-:W-:-:S06]  /*03b0*/  IABS R18, R17 ;  /* 0x0000001100127213 */ /* 0x002fcc0000000000 */
[----:B------:R-:W1:Y:S01]  /*03c0*/  LDC.64 R28, c[0x0][0x3c0] ;  /* 0x0000f000ff1c7b82 */ /* 0x000e620000000a00 */
[----:B------:R-:W-:-:S04]  /*03d0*/  LOP3.LUT R9, R17, R16, RZ, 0x3c, !PT ;  /* 0x0000001011097212 */ /* 0x000fc800078e3cff */
[----:B------:R-:W-:-:S03]  /*03e0*/  ISETP.GE.AND P3, PT, R9, RZ, PT ;  /* 0x000000ff0900720c */ /* 0x000fc60003f66270 */
[----:B------:R-:W5:Y:S01]  /*03f0*/  LDC.64 R24, c[0x0][0x490] ;  /* 0x00012400ff187b82 */ /* 0x000f620000000a00 */
[----:B----4-:R-:W4:Y:S01]  /*0400*/  MUFU.RCP R4, R4 ;  /* 0x0000000400047308 */ /* 0x010f220000001000 */
[----:B0-----:R-:W-:-:S06]  /*0410*/  IMAD R8, R19, R30, RZ ;  /* 0x0000001e13087224 */ /* 0x001fcc00078e02ff */
[----:B------:R-:W0:Y:S08]  /*0420*/  LDC.U8 R20, c[0x0][0x3a9] ;  /* 0x0000ea40ff147b82 */ /* 0x000e300000000000 */
[----:B------:R-:W0:Y:S01]  /*0430*/  LDC.64 R80, c[0x0][0x3d8] ;  /* 0x0000f600ff507b82 */ /* 0x000e220000000a00 */
[----:B----4-:R-:W-:-:S04]  /*0440*/  IADD3 R2, PT, PT, R4, 0xffffffe, RZ ;  /* 0x0ffffffe04027810 */ /* 0x010fc80007ffe0ff */
[----:B------:R4:W2:Y:S03]  /*0450*/  F2I.FTZ.U32.TRUNC.NTZ R3, R2 ;  /* 0x0000000200037305 */ /* 0x0008a6000021f000 */
[----:B------:R-:W0:Y:S01]  /*0460*/  LDC.64 R78, c[0x0][0x3f8] ;  /* 0x0000fe00ff4e7b82 */ /* 0x000e220000000a00 */
[----:B----4-:R-:W-:-:S07]  /*0470*/  MOV R2, RZ ;  /* 0x000000ff00027202 */ /* 0x010fce0000000f00 */
[----:B------:R-:W4:Y:S01]  /*0480*/  LDC.64 R138, c[0x0][0x418] ;  /* 0x00010600ff8a7b82 */ /* 0x000f220000000a00 */
[----:B--2---:R-:W-:-:S07]  /*0490*/  IMAD.MOV R6, RZ, RZ, -R3 ;  /* 0x000000ffff067224 */ /* 0x004fce00078e0a03 */
[----:B------:R-:W2:Y:S01]  /*04a0*/  LDC.64 R26, c[0x0][0x498] ;  /* 0x00012600ff1a7b82 */ /* 0x000ea20000000a00 */
[----:B------:R-:W-:-:S04]  /*04b0*/  IMAD R7, R6, R5, RZ ;  /* 0x0000000506077224 */ /* 0x000fc800078e02ff */
[----:B------:R-:W-:-:S03]  /*04c0*/  IMAD.HI.U32 R3, R3, R7, R2 ;  /* 0x0000000703037227 */ /* 0x000fc600078e0002 */
[----:B------:R-:W3:Y:S03]  /*04d0*/  LDC.64 R6, c[0x0][0x400] ;  /* 0x00010000ff067b82 */ /* 0x000ee60000000a00 */
[----:B------:R-:W-:-:S04]  /*04e0*/  IMAD.HI.U32 R4, R3, R18, RZ ;  /* 0x0000001203047227 */ /* 0x000fc800078e00ff */
[----:B------:R-:W-:Y:S01]  /*04f0*/  IMAD.MOV R3, RZ, RZ, -R4 ;  /* 0x000000ffff037224 */ /* 0x000fe200078e0a04 */
[----:B------:R-:W2:Y:S03]  /*0500*/  LDC.64 R134, c[0x0][0x478] ;  /* 0x00011e00ff867b82 */ /* 0x000ea60000000a00 */
[----:B------:R-:W-:-:S05]  /*0510*/  IMAD R2, R5, R3, R18 ;  /* 0x0000000305027224 */ /* 0x000fca00078e0212 */
[----:B------:R-:W-:Y:S01]  /*0520*/  ISETP.GT.U32.AND P5, PT, R5, R2, PT ;  /* 0x000000020500720c */ /* 0x000fe20003fa4070 */
[----:B------:R-:W2:-:S12]  /*0530*/  LDC.64 R132, c[0x0][0x480] ;  /* 0x00012000ff847b82 */ /* 0x000e980000000a00 */
[-C--:B------:R-:W-:Y:S01]  /*0540*/  @!P5 IADD3 R2, PT, PT, R2, -R5.reuse, RZ ;  /* 0x800000050202d210 */ /* 0x080fe20007ffe0ff */
[----:B------:R-:W-:Y:S01]  /*0550*/  @!P5 VIADD R4, R4, 0x1 ;  /* 0x000000010404d836 */ /* 0x000fe20000000000 */
[----:B------:R-:W-:Y:S02]  /*0560*/  ISETP.NE.AND P5, PT, R16, RZ, PT ;  /* 0x000000ff1000720c */ /* 0x000fe40003fa5270 */
[----:B------:R-:W-:Y:S01]  /*0570*/  ISETP.GE.U32.AND P4, PT, R2, R5, PT ;  /* 0x000000050200720c */ /* 0x000fe20003f86070 */
[----:B---3--:R-:W-:-:S04]  /*0580*/  IMAD R2, R19, R6, RZ ;  /* 0x0000000613027224 */ /* 0x008fc800078e02ff */
[C---:B------:R-:W-:Y:S02]  /*0590*/  IMAD R5, R13.reuse, R7, R2 ;  /* 0x000000070d057224 */ /* 0x040fe400078e0202 */
[----:B------:R-:W-:-:S04]  /*05a0*/  IMAD.WIDE.U32 R2, R13, R6, RZ ;  /* 0x000000060d027225 */ /* 0x000fc800078e00ff */
[----:B-1----:R-:W-:Y:S01]  /*05b0*/  IMAD R6, R19, R28, RZ ;  /* 0x0000001c13067224 */ /* 0x002fe200078e02ff */
[----:B------:R-:W-:Y:S01]  /*05c0*/  IADD3 R3, PT, PT, R3, R5, RZ ;  /* 0x0000000503037210 */ /* 0x000fe20007ffe0ff */
[----:B------:R-:W-:Y:S02]  /*05d0*/  @P4 VIADD R4, R4, 0x1 ;  /* 0x0000000104044836 */ /* 0x000fe40000000000 */
[----:B------:R-:W-:-:S03]  /*05e0*/  IMAD.WIDE.U32 R2, R17, R136, R2 ;  /* 0x0000008811027225 */ /* 0x000fc600078e0002 */
[----:B------:R-:W-:Y:S01]  /*05f0*/  MOV R11, R4 ;  /* 0x00000004000b7202 */ /* 0x000fe20000000f00 */
[----:B------:R-:W-:Y:S01]  /*0600*/  IMAD R4, R19, R22, RZ ;  /* 0x0000001613047224 */ /* 0x000fe200078e02ff */
[----:B-----5:R-:W-:-:S03]  /*0610*/  LEA R136, P2, R2, R24, 0x2 ;  /* 0x0000001802887211 */ /* 0x020fc600078410ff */
[----:B------:R-:W-:Y:S01]  /*0620*/  @!P3 IMAD.MOV R11, RZ, RZ, -R11 ;  /* 0x000000ffff0bb224 */ /* 0x000fe200078e0a0b */
[----:B------:R-:W-:Y:S01]  /*0630*/  @!P5 LOP3.LUT R11, RZ, R16, RZ, 0x33, !PT ;  /* 0x00000010ff0bd212 */ /* 0x000fe200078e33ff */
[C---:B------:R-:W-:Y:S01]  /*0640*/  IMAD R15, R13.reuse, R23, R4 ;  /* 0x000000170d0f7224 */ /* 0x040fe200078e0204 */
[----:B0-----:R-:W-:Y:S01]  /*0650*/  ISETP.NE.AND P3, PT, R20, RZ, PT ;  /* 0x000000ff1400720c */ /* 0x001fe20003f65270 */
[----:B------:R-:W-:-:S04]  /*0660*/  IMAD.WIDE.U32 R4, R13, R22, RZ ;  /* 0x000000160d047225 */ /* 0x000fc800078e00ff */
[----:B------:R-:W-:Y:S01]  /*0670*/  IMAD R137, R17, R137, R3 ;  /* 0x0000008911897224 */ /* 0x000fe200078e0203 */
[----:B------:R-:W-:Y:S01]  /*0680*/  IADD3 R5, PT, PT, R5, R15, RZ ;  /* 0x0000000f05057210 */ /* 0x000fe20007ffe0ff */
[C---:B------:R-:W-:Y:S01]  /*0690*/  IMAD R3, R13.reuse, R31, R8 ;  /* 0x0000001f0d037224 */ /* 0x040fe200078e0208 */
[----:B------:R-:W-:Y:S01]  /*06a0*/  SHF.R.S32.HI R15, RZ, 0x1f, R11 ;  /* 0x0000001fff0f7819 */ /* 0x000fe2000001140b */
[C---:B------:R-:W-:Y:S01]  /*06b0*/  IMAD R23, R13.reuse, R29, R6 ;  /* 0x0000001d0d177224 */ /* 0x040fe200078e0206 */
[----:B------:R-:W-:Y:S01]  /*06c0*/  LEA.HI.X R137, R2, R25, R137, 0x2, P2 ;  /* 0x0000001902897211 */ /* 0x000fe200010f1489 */
[----:B------:R-:W-:-:S04]  /*06d0*/  IMAD.WIDE.U32 R8, R13, R30, RZ ;  /* 0x0000001e0d087225 */ /* 0x000fc800078e00ff */
[----:B------:R-:W-:Y:S01]  /*06e0*/  IMAD.WIDE.U32 R6, R13, R28, RZ ;  /* 0x0000001c0d067225 */ /* 0x000fe200078e00ff */
[----:B------:R-:W-:-:S03]  /*06f0*/  IADD3 R9, PT, PT, R9, R3, RZ ;  /* 0x0000000309097210 */ /* 0x000fc60007ffe0ff */
[----:B------:R-:W-:Y:S02]  /*0700*/  IMAD.IADD R7, R7, 0x1, R23 ;  /* 0x0000000107077824 */ /* 0x000fe400078e0217 */
[C---:B------:R-:W-:Y:S02]  /*0710*/  IMAD R16, R15.reuse, R80, RZ ;  /* 0x000000500f107224 */ /* 0x040fe400078e02ff */
[----:B------:R-:W-:Y:S02]  /*0720*/  IMAD R18, R15, R78, RZ ;  /* 0x0000004e0f127224 */ /* 0x000fe400078e02ff */
[----:B----4-:R-:W-:-:S04]  /*0730*/  IMAD.WIDE.U32 R2, R17, R138, R4 ;  /* 0x0000008a11027225 */ /* 0x010fc800078e0004 */
[----:B------:R-:W-:Y:S01]  /*0740*/  IMAD.WIDE.U32 R4, R11, R80, R6 ;  /* 0x000000500b047225 */ /* 0x000fe200078e0006 */
[----:B--2---:R-:W-:-:S03]  /*0750*/  LEA R138, P2, R2, R26, 0x2 ;  /* 0x0000001a028a7211 */ /* 0x004fc600078410ff */
[C---:B------:R-:W-:Y:S01]  /*0760*/  IMAD R81, R11.reuse, R81, R16 ;  /* 0x000000510b517224 */ /* 0x040fe200078e0210 */
[----:B------:R-:W-:Y:S01]  /*0770*/  LEA R134, P4, R4, R134, 0x2 ;  /* 0x0000008604867211 */ /* 0x000fe200078810ff */
[----:B------:R-:W-:-:S04]  /*0780*/  IMAD.WIDE.U32 R6, R11, R78, R8 ;  /* 0x0000004e0b067225 */ /* 0x000fc800078e0008 */
[----:B------:R-:W-:Y:S01]  /*0790*/  IMAD R79, R11, R79, R18 ;  /* 0x0000004f0b4f7224 */ /* 0x000fe200078e0212 */
[----:B------:R-:W-:Y:S01]  /*07a0*/  LEA R132, P5, R6, R132, 0x2 ;  /* 0x0000008406847211 */ /* 0x000fe200078a10ff */
[----:B------:R-:W-:Y:S02]  /*07b0*/  IMAD R139, R17, R139, R3 ;  /* 0x0000008b118b7224 */ /* 0x000fe400078e0203 */
[----:B------:R-:W-:Y:S01]  /*07c0*/  IMAD.IADD R81, R5, 0x1, R81 ;  /* 0x0000000105517824 */ /* 0x000fe200078e0251 */
[----:B------:R-:W-:Y:S02]  /*07d0*/  IADD3 R79, PT, PT, R7, R79, RZ ;  /* 0x0000004f074f7210 */ /* 0x000fe40007ffe0ff */
[----:B------:R-:W-:Y:S02]  /*07e0*/  LEA.HI.X R139, R2, R27, R139, 0x2, P2 ;  /* 0x0000001b028b7211 */ /* 0x000fe400010f148b */
        /* <DEDUP_REMOVED lines=10> */
.L_x_447:
        /* <DEDUP_REMOVED lines=11> */
.L_x_448:
        /* <DEDUP_REMOVED lines=22> */
[----:B---3--:R-:W-:Y:S01]  /*0aa0*/  ISETP.NE.U32.AND P2, PT, R6, RZ, PT ;  /* 0x000000ff0600720c */ /* 0x008fe20003f45070 */
[----:B------:R-:W0:Y:S01]  /*0ab0*/  LDC.64 R20, c[0x0][0x500] ;  /* 0x00014000ff147b82 */ /* 0x000e220000000a00 */
        /* <DEDUP_REMOVED lines=11> */
[----:B-1----:R-:W1:Y:S03]  /*0b70*/  LDC.64 R2, c[0x0][0x4f8] ;  /* 0x00013e00ff027b82 */ /* 0x002e660000000a00 */
[C---:B------:R-:W-:Y:S01]  /*0b80*/  @P2 LEA.HI.X R5, R17.reuse, R7, RZ, 0x2, P4 ;  /* 0x0000000711052211 */ /* 0x040fe200020f14ff */
[----:B------:R2:W5:Y:S01]  /*0b90*/  @!P1 LDG.E R15, desc[UR10][R8.64] ;  /* 0x0000000a080f9981 */ /* 0x000562000c1e1900 */
[----:B------:R-:W-:-:S03]  /*0ba0*/  @P0 LEA R6, P4, R17, R22, 0x2 ;  /* 0x0000001611060211 */ /* 0x000fc600078810ff */
[----:B------:R2:W5:Y:S01]  /*0bb0*/  @P2 LDG.E R71, desc[UR10][R4.64] ;  /* 0x0000000a04472981 */ /* 0x000562000c1e1900 */
[----:B------:R-:W-:-:S05]  /*0bc0*/  @P0 LEA.HI.X R7, R17, R23, RZ, 0x2, P4 ;  /* 0x0000001711070211 */ /* 0x000fca00020f14ff */
[----:B------:R2:W5:Y:S01]  /*0bd0*/  @P0 LDG.E R69, desc[UR10][R6.64] ;  /* 0x0000000a06450981 */ /* 0x000562000c1e1900 */
[----:B0-----:R-:W-:-:S04]  /*0be0*/  ISETP.NE.U32.AND P0, PT, R20, RZ, PT ;  /* 0x000000ff1400720c */ /* 0x001fc80003f05070 */
[----:B------:R-:W-:Y:S02]  /*0bf0*/  ISETP.NE.AND.EX P0, PT, R21, RZ, PT, P0 ;  /* 0x000000ff1500720c */ /* 0x000fe40003f05300 */
[----:B-1----:R-:W-:-:S04]  /*0c00*/  ISETP.EQ.U32.AND P1, PT, R2, RZ, PT ;  /* 0x000000ff0200720c */ /* 0x002fc80003f22070 */
[----:B------:R-:W-:Y:S02]  /*0c10*/  ISETP.EQ.OR.EX P0, PT, R3, RZ, !P0, P1 ;  /* 0x000000ff0300720c */ /* 0x000fe40004702710 */
[----:B------:R-:W-:-:S11]  /*0c20*/  SEL R130, R130, 0x800, P3 ;  /* 0x0000080082827807 */ /* 0x000fd60001800000 */
[----:B--2---:R-:W-:Y:S05]  /*0c30*/  @P0 BRA `(.L_x_449) ;  /* 0x0000000000600947 */ /* 0x004fea0003800000 */
        /* <DEDUP_REMOVED lines=24> */
.L_x_449:
[-C--:B------:R-:W-:Y:S01]  /*0dc0*/  IABS R7, R130.reuse ;  /* 0x0000008200077213 */ /* 0x080fe20000000000 */
[----:B------:R-:W-:Y:S01]  /*0dd0*/  IMAD.MOV.U32 R124, RZ, RZ, RZ ;  /* 0x000000ffff7c7224 */ /* 0x000fe200078e00ff */
[----:B------:R-:W-:Y:S02]  /*0de0*/  IADD3 R5, PT, PT, R77, -0x1, R130 ;  /* 0xffffffff4d057810 */ /* 0x000fe40007ffe082 */
[----:B------:R-:W0:Y:S01]  /*0df0*/  I2F.RP R4, R7 ;  /* 0x0000000700047306 */ /* 0x000e220000209400 */
[----:B------:R-:W-:Y:S02]  /*0e00*/  IABS R8, R130 ;  /* 0x0000008200087213 */ /* 0x000fe40000000000 */
[----:B------:R-:W-:-:S03]  /*0e10*/  MOV R128, RZ ;  /* 0x000000ff00807202 */ /* 0x000fc60000000f00 */
[----:B------:R-:W-:Y:S02]  /*0e20*/  IMAD.MOV R8, RZ, RZ, -R8 ;  /* 0x000000ffff087224 */ /* 0x000fe400078e0a08 */
[----:B0-----:R-:W0:Y:S02]  /*0e30*/  MUFU.RCP R4, R4 ;  /* 0x0000000400047308 */ /* 0x001e240000001000 */
[----:B0-----:R-:W-:Y:S01]  /*0e40*/  VIADD R2, R4, 0xffffffe ;  /* 0x0ffffffe04027836 */ /* 0x001fe20000000000 */
[----:B------:R-:W-:Y:S02]  /*0e50*/  IABS R4, R5 ;  /* 0x0000000500047213 */ /* 0x000fe40000000000 */
[----:B------:R-:W-:-:S03]  /*0e60*/  LOP3.LUT R5, R5, R130, RZ, 0x3c, !PT ;  /* 0x0000008205057212 */ /* 0x000fc600078e3cff */
[----:B------:R0:W1:Y:S01]  /*0e70*/  F2I.FTZ.U32.TRUNC.NTZ R3, R2 ;  /* 0x0000000200037305 */ /* 0x000062000021f000 */
        /* <DEDUP_REMOVED lines=17> */
.L_x_450:
[----:B------:R-:W-:-:S13]  /*0f90*/  ISETP.GE.AND P0, PT, R126, 0x1, PT ;  /* 0x000000017e00780c */ /* 0x000fda0003f06270 */
[----:B------:R-:W-:Y:S05]  /*0fa0*/  @!P0 EXIT ;  /* 0x000000000000894d */ /* 0x000fea0003800000 */
[----:B------:R-:W0:Y:S01]  /*0fb0*/  S2R R67, SR_TID.X ;  /* 0x0000000000437919 */ /* 0x000e220000002100 */
[----:B------:R-:W1:Y:S01]  /*0fc0*/  LDCU.128 UR4, c[0x0][0x430] ;  /* 0x00008600ff0477ac */ /* 0x000e620008000c00 */
[----:B-----5:R-:W2:Y:S01]  /*0fd0*/  LDC.64 R14, c[0x0][0x470] ;  /* 0x00011c00ff0e7b82 */ /* 0x020ea20000000a00 */
[----:B------:R-:W-:Y:S01]  /*0fe0*/  VIADD R122, R126, 0xffffffff ;  /* 0xffffffff7e7a7836 */ /* 0x000fe20000000000 */
[----:B------:R-:W-:Y:S01]  /*0ff0*/  MOV R59, RZ ;  /* 0x000000ff003b7202 */ /* 0x000fe20000000f00 */
[----:B------:R-:W3:Y:S01]  /*1000*/  LDCU.64 UR8, c[0x0][0x3b0] ;  /* 0x00007600ff0877ac */ /* 0x000ee20008000a00 */
[----:B------:R-:W-:Y:S01]  /*1010*/  IMAD.MOV.U32 R61, RZ, RZ, RZ ;  /* 0x000000ffff3d7224 */ /* 0x000fe200078e00ff */
[----:B------:R-:W4:Y:S03]  /*1020*/  LDCU.U8 UR12, c[0x0][0x3a8] ;  /* 0x00007500ff0c77ac */ /* 0x000f260008000000 */
[----:B------:R-:W4:Y:S01]  /*1030*/  LDC.64 R8, c[0x0][0x4e8] ;  /* 0x00013a00ff087b82 */ /* 0x000f220000000a00 */
[----:B-1----:R-:W-:-:S04]  /*1040*/  IMAD.WIDE.U32 R2, R17, UR6, RZ ;  /* 0x0000000611027c25 */ /* 0x002fc8000f8e00ff */
[----:B------:R-:W-:Y:S02]  /*1050*/  IMAD R6, R19, UR4, RZ ;  /* 0x0000000413067c24 */ /* 0x000fe4000f8e02ff */
[C---:B------:R-:W-:Y:S02]  /*1060*/  IMAD R3, R17.reuse, UR7, R3 ;  /* 0x0000000711037c24 */ /* 0x040fe4000f8e0203 */
[----:B---3--:R-:W-:-:S04]  /*1070*/  IMAD.WIDE.U32 R4, R17, UR8, RZ ;  /* 0x0000000811047c25 */ /* 0x008fc8000f8e00ff */
[----:B------:R-:W-:Y:S01]  /*1080*/  IMAD R57, R13, UR5, R6 ;  /* 0x000000050d397c24 */ /* 0x000fe2000f8e0206 */
[----:B0-----:R-:W-:Y:S01]  /*1090*/  SHF.L.U32 R120, R67, 0x4, RZ ;  /* 0x0000000443787819 */ /* 0x001fe200000006ff */
[----:B------:R-:W-:Y:S01]  /*10a0*/  IMAD R63, R17, UR9, R5 ;  /* 0x00000009113f7c24 */ /* 0x000fe2000f8e0205 */
[----:B--2---:R-:W-:Y:S01]  /*10b0*/  LEA R65, P1, R4, R14, 0x2 ;  /* 0x0000000e04417211 */ /* 0x004fe200078210ff */
[----:B------:R-:W-:Y:S01]  /*10c0*/  IMAD.WIDE.U32 R6, R13, UR4, R2 ;  /* 0x000000040d067c25 */ /* 0x000fe2000f8e0002 */
[----:B------:R-:W-:Y:S02]  /*10d0*/  LOP3.LUT R94, R120, 0x3e00, RZ, 0xc0, !PT ;  /* 0x00003e00785e7812 */ /* 0x000fe400078ec0ff */
[----:B----4-:R-:W-:Y:S01]  /*10e0*/  LEA R8, P0, R0, R8, 0x2 ;  /* 0x0000000800087211 */ /* 0x010fe200078010ff */
[----:B------:R-:W-:Y:S01]  /*10f0*/  VIADD R118, R120, 0x1 ;  /* 0x0000000178767836 */ /* 0x000fe20000000000 */
[----:B------:R-:W-:Y:S01]  /*1100*/  LOP3.LUT R94, R94, 0x1f, R67, 0xf8, !PT ;  /* 0x0000001f5e5e7812 */ /* 0x000fe200078ef843 */
[----:B------:R-:W-:Y:S01]  /*1110*/  VIADD R114, R120, 0x3 ;  /* 0x0000000378727836 */ /* 0x000fe20000000000 */
[----:B------:R-:W-:Y:S01]  /*1120*/  LEA.HI.X R63, R4, R15, R63, 0x2, P1 ;  /* 0x0000000f043f7211 */ /* 0x000fe200008f143f */
[----:B------:R-:W-:Y:S01]  /*1130*/  IMAD.WIDE R4, R12, 0x4, RZ ;  /* 0x000000040c047825 */ /* 0x000fe200078e02ff */
[----:B------:R-:W-:-:S02]  /*1140*/  LEA.HI.X R9, R0, R9, RZ, 0x2, P0 ;  /* 0x0000000900097211 */ /* 0x000fc400000f14ff */
        /* <DEDUP_REMOVED lines=29> */
[----:B------:R-:W-:Y:S02]  /*1320*/  IADD3 R57, PT, PT, R7, R57, RZ ;  /* 0x0000003907397210 */ /* 0x000fe40007ffe0ff */
[----:B------:R-:W-:-:S07]  /*1330*/  LOP3.LUT R56, R2, 0x400, RZ, 0xfc, !PT ;  /* 0x0000040002387812 */ /* 0x000fce00078efcff */
.L_x_490:
[----:B------:R-:W0:Y:S02]  /*1340*/  LDC.64 R12, c[0x0][0x4f8] ;  /* 0x00013e00ff0c7b82 */ /* 0x000e240000000a00 */
[----:B0-----:R-:W-:-:S04]  /*1350*/  ISETP.NE.U32.AND P0, PT, R12, RZ, PT ;  /* 0x000000ff0c00720c */ /* 0x001fc80003f05070 */
[----:B------:R-:W-:-:S13]  /*1360*/  ISETP.NE.AND.EX P0, PT, R13, RZ, PT, P0 ;  /* 0x000000ff0d00720c */ /* 0x000fda0003f05300 */
[----:B------:R-:W0:Y:S01]  /*1370*/  @P0 LDC.64 R12, c[0x0][0x4f8] ;  /* 0x00013e00ff0c0b82 */ /* 0x000e220000000a00 */
[----:B------:R-:W-:-:S04]  /*1380*/  @P0 IMAD.IADD R15, R61, 0x1, R128 ;  /* 0x000000013d0f0824 */ /* 0x000fc800078e0280 */
[----:B0-----:R-:W-:-:S05]  /*1390*/  @P0 IMAD.WIDE R12, R15, 0x4, R12 ;  /* 0x000000040f0c0825 */ /* 0x001fca00078e020c */
[----:B------:R-:W2:Y:S04]  /*13a0*/  @P0 LDG.E R55, desc[UR10][R12.64+0x4] ;  /* 0x0000040a0c370981 */ /* 0x000ea8000c1e1900 */
[----:B------:R-:W2:Y:S02]  /*13b0*/  @P0 LDG.E R0, desc[UR10][R12.64] ;  /* 0x0000000a0c000981 */ /* 0x000ea4000c1e1900 */
[----:B--2---:R-:W-:Y:S02]  /*13c0*/  @P0 IADD3 R55, PT, PT, R55, -R0, RZ ;  /* 0x8000000037370210 */ /* 0x004fe40007ffe0ff */
[----:B------:R-:W-:-:S04]  /*13d0*/  @!P0 VIADDMNMX R55, R77, -R59, R130, PT ;  /* 0x8000003b4d378246 */ /* 0x000fc80003800182 */
        /* <DEDUP_REMOVED lines=257> */
.L_x_452:
[----:B------:R-:W-:Y:S05]  /*23f0*/  BSYNC.RECONVERGENT B0 ;  /* 0x0000000000007941 */ /* 0x000fea0003800200 */
.L_x_451:
        /* <DEDUP_REMOVED lines=36> */
.L_x_454:
[----:B------:R-:W-:Y:S05]  /*2640*/  BSYNC.RECONVERGENT B0 ;  /* 0x0000000000007941 */ /* 0x000fea0003800200 */
.L_x_453:
        /* <DEDUP_REMOVED lines=34> */
.L_x_456:
[----:B------:R-:W-:Y:S05]  /*2870*/  BSYNC.RECONVERGENT B0 ;  /* 0x0000000000007941 */ /* 0x000fea0003800200 */
.L_x_455:
        /* <DEDUP_REMOVED lines=36> */
.L_x_458:
[----:B------:R-:W-:Y:S05]  /*2ac0*/  BSYNC.RECONVERGENT B0 ;  /* 0x0000000000007941 */ /* 0x000fea0003800200 */
.L_x_457:
        /* <DEDUP_REMOVED lines=34> */
.L_x_460:
[----:B------:R-:W-:Y:S05]  /*2cf0*/  BSYNC.RECONVERGENT B0 ;  /* 0x0000000000007941 */ /* 0x000fea0003800200 */
.L_x_459:
        /* <DEDUP_REMOVED lines=36> */
.L_x_462:
[----:B------:R-:W-:Y:S05]  /*2f40*/  BSYNC.RECONVERGENT B0 ;  /* 0x0000000000007941 */ /* 0x000fea0003800200 */
.L_x_461:
        /* <DEDUP_REMOVED lines=34> */
.L_x_464:
[----:B------:R-:W-:Y:S05]  /*3170*/  BSYNC.RECONVERGENT B0 ;  /* 0x0000000000007941 */ /* 0x000fea0003800200 */
.L_x_463:
        /* <DEDUP_REMOVED lines=36> */
.L_x_466:
[----:B------:R-:W-:Y:S05]  /*33c0*/  BSYNC.RECONVERGENT B0 ;  /* 0x0000000000007941 */ /* 0x000fea0003800200 */
.L_x_465:
        /* <DEDUP_REMOVED lines=34> */
.L_x_468:
[----:B------:R-:W-:Y:S05]  /*35f0*/  BSYNC.RECONVERGENT B0 ;  /* 0x0000000000007941 */ /* 0x000fea0003800200 */
.L_x_467:
        /* <DEDUP_REMOVED lines=36> */
.L_x_470:
[----:B------:R-:W-:Y:S05]  /*3840*/  BSYNC.RECONVERGENT B0 ;  /* 0x0000000000007941 */ /* 0x000fea0003800200 */
.L_x_469:
        /* <DEDUP_REMOVED lines=34> */
.L_x_472:
[----:B------:R-:W-:Y:S05]  /*3a70*/  BSYNC.RECONVERGENT B0 ;  /* 0x0000000000007941 */ /* 0x000fea0003800200 */
.L_x_471:
        /* <DEDUP_REMOVED lines=36> */
.L_x_474:
[----:B------:R-:W-:Y:S05]  /*3cc0*/  BSYNC.RECONVERGENT B0 ;  /* 0x0000000000007941 */ /* 0x000fea0003800200 */
.L_x_473:
        /* <DEDUP_REMOVED lines=34> */
.L_x_476:
[----:B------:R-:W-:Y:S05]  /*3ef0*/  BSYNC.RECONVERGENT B0 ;  /* 0x0000000000007941 */ /* 0x000fea0003800200 */
.L_x_475:
        /* <DEDUP_REMOVED lines=38> */
.L_x_478:
[----:B------:R-:W-:Y:S05]  /*4160*/  BSYNC.RECONVERGENT B0 ;  /* 0x0000000000007941 */ /* 0x000fea0003800200 */
.L_x_477:
        /* <DEDUP_REMOVED lines=32> */
.L_x_480:
[----:B------:R-:W-:Y:S05]  /*4370*/  BSYNC.RECONVERGENT B0 ;  /* 0x0000000000007941 */ /* 0x000fea0003800200 */
.L_x_479:
        /* <DEDUP_REMOVED lines=32> */
.L_x_482:
[----:B------:R-:W-:Y:S05]  /*4580*/  BSYNC.RECONVERGENT B0 ;  /* 0x0000000000007941 */ /* 0x000fea0003800200 */
.L_x_481:
        /* <DEDUP_REMOVED lines=20> */
[-C--:B------:R-:W-:Y:S01]  /*46d0*/  IABS R19, R130.reuse ;  /* 0x0000008200137213 */ /* 0x080fe20000000000 */
[----:B------:R-:W0:Y:S01]  /*46e0*/  LDCU.64 UR4, c[0x0][0x450] ;  /* 0x00008a00ff0477ac */ /* 0x000e220008000a00 */
[----:B------:R-:W-:Y:S01]  /*46f0*/  IADD3 R15, PT, PT, R124, -0x1, R55 ;  /* 0xffffffff7c0f7810 */ /* 0x000fe20007ffe037 */
[----:B------:R-:W-:Y:S01]  /*4700*/  FMUL.FTZ R154, R24, R83 ;  /* 0x00000053189a7220 */ /* 0x000fe20000410000 */
[----:B------:R-:W1:Y:S01]  /*4710*/  I2F.RP R17, R19 ;  /* 0x0000001300117306 */ /* 0x000e620000209400 */
[-C--:B------:R-:W-:Y:S01]  /*4720*/  IABS R25, R130.reuse ;  /* 0x0000008200197213 */ /* 0x080fe20000000000 */
[----:B------:R-:W-:Y:S01]  /*4730*/  FMUL.FTZ R155, R20, R103 ;  /* 0x00000067149b7220 */ /* 0x000fe20000410000 */
[----:B------:R-:W-:Y:S01]  /*4740*/  IABS R23, R15 ;  /* 0x0000000f00177213 */ /* 0x000fe20000000000 */
[----:B------:R-:W-:Y:S01]  /*4750*/  FMUL.FTZ R156, R18, R105 ;  /* 0x00000069129c7220 */ /* 0x000fe20000410000 */
[----:B------:R-:W-:Y:S01]  /*4760*/  IADD3 R25, PT, PT, RZ, -R25, RZ ;  /* 0x80000019ff197210 */ /* 0x000fe20007ffe0ff */
[----:B------:R-:W-:Y:S01]  /*4770*/  FMUL.FTZ R157, R22, R107 ;  /* 0x0000006b169d7220 */ /* 0x000fe20000410000 */
[----:B------:R-:W-:Y:S01]  /*4780*/  LOP3.LUT R15, R15, R130, RZ, 0x3c, !PT ;  /* 0x000000820f0f7212 */ /* 0x000fe200078e3cff */
[----:B------:R-:W-:Y:S01]  /*4790*/  FMUL.FTZ R160, R14, R113 ;  /* 0x000000710ea07220 */ /* 0x000fe20000410000 */
[----:B------:R-:W-:Y:S01]  /*47a0*/  FMUL.FTZ R159, R16, R111 ;  /* 0x0000006f109f7220 */ /* 0x000fe20000410000 */
[----:B------:R-:W-:Y:S01]  /*47b0*/  IADD3 R172, P3, PT, R132, R56, RZ ;  /* 0x0000003884ac7210 */ /* 0x000fe20007f7e0ff */
[----:B------:R-:W-:Y:S01]  /*47c0*/  HFMA2 R162, -RZ, RZ, 0, 0 ;  /* 0x00000000ffa27431 */ /* 0x000fe200000001ff */
[----:B------:R-:W-:Y:S01]  /*47d0*/  ISETP.GE.AND P0, PT, R15, RZ, PT ;  /* 0x000000ff0f00720c */ /* 0x000fe20003f06270 */
[----:B------:R-:W-:Y:S01]  /*47e0*/  FMUL.FTZ R140, R140, R101 ;  /* 0x000000658c8c7220 */ /* 0x000fe20000410000 */
[----:B------:R-:W2:Y:S01]  /*47f0*/  LDC.64 R14, c[0x0][0x450] ;  /* 0x00011400ff0e7b82 */ /* 0x000ea20000000a00 */
        /* <DEDUP_REMOVED lines=16> */
[----:B------:R-:W3:Y:S01]  /*4900*/  LDCU.64 UR14, c[0x0][0x460] ;  /* 0x00008c00ff0e77ac */ /* 0x000ee20008000a00 */
[----:B-1----:R-:W-:Y:S01]  /*4910*/  IADD3 R13, PT, PT, R17, 0xffffffe, RZ ;  /* 0x0ffffffe110d7810 */ /* 0x002fe20007ffe0ff */
[----:B0-----:R-:W-:-:S04]  /*4920*/  IMAD R17, R5, UR4, RZ ;  /* 0x0000000405117c24 */ /* 0x001fc8000f8e02ff */
[----:B------:R-:W-:Y:S01]  /*4930*/  IMAD R167, R4, UR5, R17 ;  /* 0x0000000504a77c24 */ /* 0x000fe2000f8e0211 */
[----:B------:R-:W0:Y:S01]  /*4940*/  F2I.FTZ.U32.TRUNC.NTZ R13, R13 ;  /* 0x0000000d000d7305 */ /* 0x000e22000021f000 */
        /* <DEDUP_REMOVED lines=10> */
[----:B------:R-:W1:Y:S01]  /*49f0*/  LDC.64 R20, c[0x0][0x460] ;  /* 0x00011800ff147b82 */ /* 0x000e620000000a00 */
        /* <DEDUP_REMOVED lines=9> */
[----:B------:R-:W0:Y:S01]  /*4a90*/  LDC.64 R18, c[0x0][0x3b8] ;  /* 0x0000ee00ff127b82 */ /* 0x000e220000000a00 */
[----:B-1----:R-:W-:Y:S02]  /*4aa0*/  SHF.L.U64.HI R21, R20, 0x2, R21 ;  /* 0x0000000214157819 */ /* 0x002fe40000010215 */
        /* <DEDUP_REMOVED lines=8> */
[----:B------:R-:W-:Y:S02]  /*4b30*/  @!P2 LOP3.LUT R165, RZ, R130, RZ, 0x33, !PT ;  /* 0x00000082ffa5a212 */ /* 0x000fe400078e33ff */
[----:B0-23--:R-:W-:-:S07]  /*4b40*/  SHF.L.U64.HI R19, R18, 0x2, R19 ;  /* 0x0000000212137819 */ /* 0x00dfce0000010213 */
.L_x_489:
        /* <DEDUP_REMOVED lines=260> */
[----:B------:R-:W-:-:S03]  /*5b90*/  IMAD.MOV.U32 R28, RZ, RZ, 0x3f800000 ;  /* 0x3f800000ff1c7424 */ /* 0x000fc600078e00ff */
[----:B------:R-:W-:-:S13]  /*5ba0*/  PLOP3.LUT P0, PT, P0, P5, PT, 0x80, 0x8 ;  /* 0x000000000008781c */ /* 0x000fda000070b070 */
[----:B------:R-:W-:Y:S05]  /*5bb0*/  @!P0 BRA `(.L_x_485) ;  /* 0x0000000000108947 */ /* 0x000fea0003800000 */
[----:B------:R-:W-:-:S04]  /*5bc0*/  IADD3 R30, P0, PT, R161, R12, RZ ;  /* 0x0000000ca11e7210 */ /* 0x000fc80007f1e0ff */
[----:B------:R-:W-:-:S05]  /*5bd0*/  IADD3.X R31, PT, PT, R162, R167, RZ, P0, !PT ;  /* 0x000000a7a21f7210 */ /* 0x000fca00007fe4ff */
[----:B------:R0:W5:Y:S01]  /*5be0*/  LDG.E R29, desc[UR10][R30.64] ;  /* 0x0000000a1e1d7981 */ /* 0x000162000c1e1900 */
[----:B------:R-:W-:Y:S05]  /*5bf0*/  BRA `(.L_x_484) ;  /* 0x0000000000147947 */ /* 0x000fea0003800000 */
.L_x_485:
[----:B------:R-:W-:Y:S01]  /*5c00*/  IMAD.MOV.U32 R29, RZ, RZ, RZ ;  /* 0x000000ffff1d7224 */ /* 0x000fe200078e00ff */
[----:B------:R-:W-:Y:S06]  /*5c10*/  @!P4 BRA `(.L_x_484) ;  /* 0x00000000000cc947 */ /* 0x000fec0003800000 */
[----:B------:R-:W-:-:S04]  /*5c20*/  IADD3 R30, P0, PT, R75, R161, RZ ;  /* 0x000000a14b1e7210 */ /* 0x000fc80007f1e0ff */
[----:B------:R-:W-:-:S05]  /*5c30*/  IADD3.X R31, PT, PT, R73, R162, RZ, P0, !PT ;  /* 0x000000a2491f7210 */ /* 0x000fca00007fe4ff */
[----:B------:R1:W5:Y:S04]  /*5c40*/  LDG.E R29, desc[UR10][R30.64] ;  /* 0x0000000a1e1d7981 */ /* 0x000368000c1e1900 */
.L_x_484:
        /* <DEDUP_REMOVED lines=119> */
.L_x_488:
[----:B------:R-:W-:-:S04]  /*63c0*/  ISETP.NE.AND P0, PT, R61, R122, PT ;  /* 0x0000007a3d00720c */ /* 0x000fc80003f05270 */
[----:B------:R-:W-:-:S13]  /*63d0*/  ISETP.NE.OR P0, PT, R30, RZ, P0 ;  /* 0x000000ff1e00720c */ /* 0x000fda0000705670 */
[----:B------:R-:W-:-:S05]  /*63e0*/  @!P0 IADD3 R30, P1, PT, R75, R161, RZ ;  /* 0x000000a14b1e8210 */ /* 0x000fca0007f3e0ff */
[----:B------:R-:W-:-:S05]  /*63f0*/  @!P0 IMAD.X R31, R73, 0x1, R162, P1 ;  /* 0x00000001491f8824 */ /* 0x000fca00008e06a2 */
[----:B------:R0:W-:Y:S03]  /*6400*/  @!P0 STG.E desc[UR10][R30.64], R29 ;  /* 0x0000001d1e008986 */ /* 0x0001e6000c10190a */
.L_x_487:
[----:B------:R-:W-:Y:S05]  /*6410*/  BSYNC.RECONVERGENT B0 ;  /* 0x0000000000007941 */ /* 0x000fea0003800200 */
.L_x_486:
        /* <DEDUP_REMOVED lines=30> */
.L_x_483:
        /* <DEDUP_REMOVED lines=87> */
.L_x_491:
        /* <DEDUP_REMOVED lines=9> */
.L_x_7941:


//--------------------- .text._Z25selective_scan_fwd_kernelI32Selective_Scan_fwd_kernel_traitsILi32ELi16ELi1ELb0ELb1ELb1ELb1ELb0EfffEEv13SSMParamsBase --------------------------
	.section	.text._Z25selective_scan_fwd_kernelI32Selective_Scan_fwd_kernel_traitsILi32ELi16ELi1ELb0ELb1ELb1ELb1ELb0EfffEEv13SSMParamsBase,"ax",@progbits
	.align	128
        .global         _Z25selective_scan_fwd_kernelI32Selective_Scan_fwd_kernel_traitsILi32ELi16ELi1ELb0ELb1ELb1ELb1ELb0EfffEEv13SSMParamsBase
        .type           _Z25selective_scan_fwd_kernelI32Selective_Scan_fwd_kernel_traitsILi32ELi16ELi1ELb0ELb1ELb1ELb1ELb0EfffEEv13SSMParamsBase,@function
        .size           _Z25selective_scan_fwd_kernelI32Selective_Scan_fwd_kernel_traitsILi32ELi16ELi1ELb0ELb1ELb1ELb1ELb0EfffEEv13SSMParamsBase,(.L_x_7942 - _Z25selective_scan_fwd_kernelI32Selective_Scan_fwd_kernel_traitsILi32ELi16ELi1ELb0ELb1ELb1ELb1ELb0EfffEEv13SSMParamsBase)
        .other          _Z25selective_scan_fwd_kernelI32Selective_Scan_fwd_kernel_traitsILi32ELi16ELi1ELb0ELb1ELb1ELb1ELb0EfffEEv13SSMParamsBase,@"STO_CUDA_ENTRY STV_DEFAULT"
_Z25selective_scan_fwd_kernelI32Selective_Scan_fwd_kernel_traitsILi32ELi16ELi1ELb0ELb1ELb1ELb1ELb0EfffEEv13SSMParamsBase:
.text._Z25selective_scan_fwd_kernelI32Selective_Scan_fwd_kernel_traitsILi32ELi16ELi1ELb0ELb1ELb1ELb1ELb0EfffEEv13SSMParamsBase:
[----:B------:R-:W-:Y:S01]  /*0000*/  LDC R1, c[0x0][0x37c] ;  /* 0x0000df00ff017b82 */ /* 0x000fe20000000800 */
[----:B------:R-:W0:Y:S01]  /*0010*/  LDCU.64 UR4, c[0x0][0x4d8] ;  /* 0x00009b00ff0477ac */ /* 0x000e220008000a00 */
[----:B------:R-:W1:Y:S06]  /*0020*/  S2R R79, SR_CTAID.X ;  /* 0x00000000004f7919 */ /* 0x000e6c0000002500 */
[----:B------:R-:W2:Y:S01]  /*0030*/  LDC.64 R6, c[0x0][0x4d0] ;  /* 0x00013400ff067b82 */ /* 0x000ea20000000a00 */
[----:B------:R-:W3:Y:S01]  /*0040*/  LDCU.64 UR10, c[0x0][0x358] ;  /* 0x00006b00ff0a77ac */ /* 0x000ee20008000a00 */
[----:B0-----:R-:W-:-:S04]  /*0050*/  ISETP.NE.U32.AND P2, PT, RZ, UR4, PT ;  /* 0x00000004ff007c0c */ /* 0x001fc8000bf45070 */
[----:B------:R-:W-:-:S13]  /*0060*/  ISETP.NE.AND.EX P2, PT, RZ, UR5, PT, P2 ;  /* 0x00000005ff007c0c */ /* 0x000fda000bf45320 */
[----:B-1----:R-:W-:-:S05]  /*0070*/  @P2 IADD3 R2, P0, PT, R79, UR4, RZ ;  /* 0x000000044f022c10 */ /* 0x002fca000ff1e0ff */
[----:B------:R-:W-:Y:S01]  /*0080*/  @P2 IMAD.X R3, RZ, RZ, UR5, P0 ;  /* 0x00000005ff032e24 */ /* 0x000fe200080e06ff */
[----:B--2---:R-:W-:Y:S01]  /*0090*/  ISETP.NE.U32.AND P3, PT, R6, RZ, PT ;  /* 0x000000ff0600720c */ /* 0x004fe20003f65070 */
[----:B------:R-:W0:Y:S03]  /*00a0*/  LDCU.64 UR4, c[0x0][0x3a0] ;  /* 0x00007400ff0477ac */ /* 0x000e260008000a00 */
[----:B---3--:R1:W5:Y:S01]  /*00b0*/  @P2 LDG.E.U8 R0, desc[UR10][R2.64] ;  /* 0x0000000a02002981 */ /* 0x008362000c1e1100 */
[----:B------:R-:W-:Y:S01]  /*00c0*/  ISETP.NE.AND.EX P3, PT, R7, RZ, PT, P3 ;  /* 0x000000ff0700720c */ /* 0x000fe20003f65330 */
[----:B------:R-:W-:Y:S01]  /*00d0*/  IMAD.MOV.U32 R15, RZ, RZ, RZ ;  /* 0x000000ffff0f7224 */ /* 0x000fe200078e00ff */
[----:B------:R-:W-:Y:S01]  /*00e0*/  PLOP3.LUT P1, PT, PT, PT, PT, 0x8, 0x80 ;  /* 0x000000000080781c */ /* 0x000fe20003f2e170 */
[----:B------:R-:W-:Y:S01]  /*00f0*/  IMAD.MOV.U32 R10, RZ, RZ, RZ ;  /* 0x000000ffff0a7224 */ /* 0x000fe200078e00ff */
[----:B------:R-:W-:-:S02]  /*0100*/  PLOP3.LUT P0, PT, PT, PT, PT, 0x80, 0x8 ;  /* 0x000000000008781c */ /* 0x000fc40003f0f070 */
[----:B------:R-:W-:-:S07]  /*0110*/  MOV R12, R79 ;  /* 0x0000004f000c7202 */ /* 0x000fce0000000f00 */
[----:B-1----:R-:W-:Y:S05]  /*0120*/  @!P3 BRA `(.L_x_492) ;  /* 0x00000000004cb947 */ /* 0x002fea0003800000 */
[----:B------:R-:W1:Y:S02]  /*0130*/  LDC.U8 R2, c[0x0][0x3a9] ;  /* 0x0000ea40ff027b82 */ /* 0x000e640000000000 */
[----:B-1----:R-:W-:-:S13]  /*0140*/  ISETP.NE.AND P0, PT, R2, RZ, PT ;  /* 0x000000ff0200720c */ /* 0x002fda0003f05270 */
[----:B------:R-:W1:Y:S08]  /*0150*/  @P0 LDC.64 R2, c[0x0][0x4f0] ;  /* 0x00013c00ff020b82 */ /* 0x000e700000000a00 */
[----:B------:R-:W2:Y:S01]  /*0160*/  @P0 LDC.64 R8, c[0x0][0x468] ;  /* 0x00011a00ff080b82 */ /* 0x000ea20000000a00 */
[----:B-1----:R-:W-:-:S05]  /*0170*/  @P0 IMAD.WIDE.U32 R2, R79, 0x4, R2 ;  /* 0x000000044f020825 */ /* 0x002fca00078e0002 */
[----:B------:R-:W3:Y:S02]  /*0180*/  @P0 LDG.E R4, desc[UR10][R2.64] ;  /* 0x0000000a02040981 */ /* 0x000ee4000c1e1900 */
[----:B---3--:R-:W-:-:S03]  /*0190*/  @P0 SHF.R.S32.HI R5, RZ, 0x1f, R4 ;  /* 0x0000001fff050819 */ /* 0x008fc60000011404 */
[----:B--2---:R-:W-:-:S04]  /*01a0*/  @P0 IMAD.WIDE.U32 R4, R79, R8, R4 ;  /* 0x000000084f040225 */ /* 0x004fc800078e0004 */
[----:B------:R-:W-:Y:S01]  /*01b0*/  @P0 IMAD R5, R79, R9, R5 ;  /* 0x000000094f050224 */ /* 0x000fe200078e0205 */
[----:B------:R-:W-:-:S04]  /*01c0*/  @P0 LEA R6, P1, R4, R6, 0x2 ;  /* 0x0000000604060211 */ /* 0x000fc800078210ff */
[----:B------:R-:W-:Y:S02]  /*01d0*/  @P0 LEA.HI.X R7, R4, R7, R5, 0x2, P1 ;  /* 0x0000000704070211 */ /* 0x000fe400008f1405 */
[----:B------:R-:W1:Y:S03]  /*01e0*/  @!P0 LDC.64 R4, c[0x0][0x4d0] ;  /* 0x00013400ff048b82 */ /* 0x000e660000000a00 */
[----:B------:R2:W5:Y:S05]  /*01f0*/  @P0 LDG.E R12, desc[UR10][R6.64] ;  /* 0x0000000a060c0981 */ /* 0x00056a000c1e1900 */
[----:B------:R-:W3:Y:S08]  /*0200*/  LDC R15, c[0x0][0x4d0] ;  /* 0x00013400ff0f7b82 */ /* 0x000ef00000000800 */
[----:B------:R-:W4:Y:S01]  /*0210*/  LDC R10, c[0x0][0x4d4] ;  /* 0x00013500ff0a7b82 */ /* 0x000f220000000800 */
[----:B------:R-:W-:Y:S01]  /*0220*/  PLOP3.LUT P1, PT, PT, PT, PT, 0x80, 0x8 ;  /* 0x000000000008781c */ /* 0x000fe20003f2f070 */
[----:B-1----:R-:W-:-:S05]  /*0230*/  @!P0 IMAD.WIDE.U32 R4, R79, 0x4, R4 ;  /* 0x000000044f048825 */ /* 0x002fca00078e0004 */
[----:B------:R2:W5:Y:S01]  /*0240*/  @!P0 LDG.E R12, desc[UR10][R4.64] ;  /* 0x0000000a040c8981 */ /* 0x000562000c1e1900 */
[----:B---34-:R-:W-:-:S13]  /*0250*/  PLOP3.LUT P0, PT, PT, PT, PT, 0x8, 0x80 ;  /* 0x000000000080781c */ /* 0x018fda0003f0e170 */
.L_x_492:
[----:B0----5:R-:W-:Y:S02]  /*0260*/  ISETP.EQ.U32.AND P3, PT, R12, UR4, PT ;  /* 0x000000040c007c0c */ /* 0x021fe4000bf62070 */
[----:B------:R-:W-:-:S04]  /*0270*/  SHF.R.S32.HI R25, RZ, 0x1f, R12 ;  /* 0x0000001fff197819 */ /* 0x000fc8000001140c */
[----:B------:R-:W-:-:S13]  /*0280*/  ISETP.EQ.AND.EX P3, PT, R25, UR5, PT, P3 ;  /* 0x0000000519007c0c */ /* 0x000fda000bf62330 */
[----:B------:R-:W-:Y:S05]  /*0290*/  @P1 EXIT P3 ;  /* 0x000000000000194d */ /* 0x000fea0001800000 */
[----:B------:R-:W0:Y:S01]  /*02a0*/  LDC R14, c[0x0][0x394] ;  /* 0x0000e500ff0e7b82 */ /* 0x000e220000000800 */
[----:B------:R-:W1:Y:S01]  /*02b0*/  S2R R77, SR_CTAID.Y ;  /* 0x00000000004d7919 */ /* 0x000e620000002600 */
[----:B------:R-:W-:Y:S02]  /*02c0*/  ISETP.NE.AND P2, PT, R0, RZ, P2 ;  /* 0x000000ff0000720c */ /* 0x000fe40001745270 */
[----:B------:R-:W-:-:S04]  /*02d0*/  LOP3.LUT R192, R192, 0xffffefff, RZ, 0xc0, !PT ;  /* 0xffffefffc0c07812 */ /* 0x000fc800078ec0ff */
[----:B------:R-:W3:Y:S07]  /*02e0*/  LDC.64 R134, c[0x0][0x408] ;  /* 0x00010200ff867b82 */ /* 0x000eee0000000a00 */
[----:B------:R-:W-:Y:S01]  /*02f0*/  @P2 LOP3.LUT R192, R192, 0x1000, RZ, 0xfc, !PT ;  /* 0x00001000c0c02812 */ /* 0x000fe200078efcff */
[----:B------:R-:W4:Y:S01]  /*0300*/  LDC.64 R16, c[0x0][0x410] ;  /* 0x00010400ff107b82 */ /* 0x000f220000000a00 */
[----:B0-----:R-:W-:-:S07]  /*0310*/  IABS R8, R14 ;  /* 0x0000000e00087213 */ /* 0x001fce0000000000 */
[----:B------:R-:W0:Y:S01]  /*0320*/  LDC.64 R20, c[0x0][0x3c0] ;  /* 0x0000f000ff147b82 */ /* 0x000e220000000a00 */
[----:B--2---:R-:W2:Y:S01]  /*0330*/  I2F.RP R4, R8 ;  /* 0x0000000800047306 */ /* 0x004ea20000209400 */
[----:B-1----:R-:W-:-:S06]  /*0340*/  IABS R6, R77 ;  /* 0x0000004d00067213 */ /* 0x002fcc0000000000 */
[----:B------:R-:W1:Y:S08]  /*0350*/  LDC.64 R22, c[0x0][0x3e0] ;  /* 0x0000f800ff167b82 */ /* 0x000e700000000a00 */
[----:B------:R-:W5:Y:S01]  /*0360*/  LDC.U8 R24, c[0x0][0x3a9] ;  /* 0x0000ea40ff187b82 */ /* 0x000f620000000000 */
[----:B--2---:R-:W2:Y:S07]  /*0370*/  MUFU.RCP R4, R4 ;  /* 0x0000000400047308 */ /* 0x004eae0000001000 */
[----:B------:R-:W5:Y:S08]  /*0380*/  LDC.64 R74, c[0x0][0x3d8] ;  /* 0x0000f600ff4a7b82 */ /* 0x000f700000000a00 */
[----:B------:R-:W5:Y:S01]  /*0390*/  LDC.64 R72, c[0x0][0x3f8] ;  /* 0x0000fe00ff487b82 */ /* 0x000f620000000a00 */
[----:B--2---:R-:W-:-:S04]  /*03a0*/  VIADD R2, R4, 0xffffffe ;  /* 0x0ffffffe04027836 */ /* 0x004fc80000000000 */
[----:B------:R2:W3:Y:S03]  /*03b0*/  F2I.FTZ.U32.TRUNC.NTZ R3, R2 ;  /* 0x0000000200037305 */ /* 0x0004e6000021f000 */
[----:B------:R-:W5:Y:S01]  /*03c0*/  LDC.64 R136, c[0x0][0x418] ;  /* 0x00010600ff887b82 */ /* 0x000f620000000a00 */
[----:B--2---:R-:W-:-:S07]  /*03d0*/  IMAD.MOV.U32 R2, RZ, RZ, RZ ;  /* 0x000000ffff027224 */ /* 0x004fce00078e00ff */
[----:B------:R-:W2:Y:S01]  /*03e0*/  LDC.64 R18, c[0x0][0x498] ;  /* 0x00012600ff127b82 */ /* 0x000ea20000000a00 */
[----:B---3--:R-:W-:-:S07]  /*03f0*/  IMAD.MOV R5, RZ, RZ, -R3 ;  /* 0x000000ffff057224 */ /* 0x008fce00078e0a03 */
[----:B------:R-:W3:Y:S01]  /*0400*/  LDC.64 R132, c[0x0][0x478] ;  /* 0x00011e00ff847b82 */ /* 0x000ee20000000a00 */
[----:B------:R-:W-:-:S04]  /*0410*/  IMAD R5, R5, R8, RZ ;  /* 0x0000000805057224 */ /* 0x000fc800078e02ff */
[----:B------:R-:W-:Y:S01]  /*0420*/  IMAD.HI.U32 R3, R3, R5, R2 ;  /* 0x0000000503037227 */ /* 0x000fe200078e0002 */
[----:B------:R-:W-:Y:S02]  /*0430*/  MOV R5, R6 ;  /* 0x0000000600057202 */ /* 0x000fe40000000f00 */
[----:B------:R-:W4:Y:S03]  /*0440*/  LDC.64 R6, c[0x0][0x400] ;  /* 0x00010000ff067b82 */ /* 0x000f260000000a00 */
[----:B------:R-:W-:-:S04]  /*0450*/  IMAD.HI.U32 R4, R3, R5, RZ ;  /* 0x0000000503047227 */ /* 0x000fc800078e00ff */
[----:B------:R-:W-:Y:S01]  /*0460*/  IMAD.MOV R3, RZ, RZ, -R4 ;  /* 0x000000ffff037224 */ /* 0x000fe200078e0a04 */
[----:B------:R-:W3:Y:S03]  /*0470*/  LDC.64 R130, c[0x0][0x480] ;  /* 0x00012000ff827b82 */ /* 0x000ee60000000a00 */
[----:B------:R-:W-:-:S05]  /*0480*/  IMAD R5, R8, R3, R5 ;  /* 0x0000000308057224 */ /* 0x000fca00078e0205 */
[----:B------:R-:W-:Y:S01]  /*0490*/  ISETP.GT.U32.AND P4, PT, R8, R5, PT ;  /* 0x000000050800720c */ /* 0x000fe20003f84070 */
[----:B----4-:R-:W-:-:S04]  /*04a0*/  IMAD.WIDE.U32 R2, R79, R6, RZ ;  /* 0x000000064f027225 */ /* 0x010fc800078e00ff */
[----:B------:R-:W-:-:S08]  /*04b0*/  IMAD R3, R79, R7, R3 ;  /* 0x000000074f037224 */ /* 0x000fd000078e0203 */
[----:B------:R-:W-:Y:S02]  /*04c0*/  @!P4 IMAD.IADD R5, R5, 0x1, -R8 ;  /* 0x000000010505c824 */ /* 0x000fe400078e0a08 */
[----:B------:R-:W-:Y:S01]  /*04d0*/  @!P4 VIADD R4, R4, 0x1 ;  /* 0x000000010404c836 */ /* 0x000fe20000000000 */
[----:B------:R-:W-:Y:S01]  /*04e0*/  ISETP.NE.AND P4, PT, R14, RZ, PT ;  /* 0x000000ff0e00720c */ /* 0x000fe20003f85270 */
[----:B------:R-:W-:Y:S01]  /*04f0*/  IMAD.WIDE.U32 R2, R77, R134, R2 ;  /* 0x000000864d027225 */ /* 0x000fe200078e0002 */
[----:B------:R-:W-:Y:S02]  /*0500*/  ISETP.GE.U32.AND P5, PT, R5, R8, PT ;  /* 0x000000080500720c */ /* 0x000fe40003fa6070 */
[----:B------:R-:W4:Y:S01]  /*0510*/  LDC.64 R8, c[0x0][0x490] ;  /* 0x00012400ff087b82 */ /* 0x000f220000000a00 */
[C---:B------:R-:W-:Y:S01]  /*0520*/  LOP3.LUT R5, R77.reuse, R14, RZ, 0x3c, !PT ;  /* 0x0000000e4d057212 */ /* 0x040fe200078e3cff */
[----:B------:R-:W-:Y:S02]  /*0530*/  IMAD R135, R77, R135, R3 ;  /* 0x000000874d877224 */ /* 0x000fe400078e0203 */
[----:B0-----:R-:W-:Y:S01]  /*0540*/  IMAD.WIDE.U32 R6, R79, R20, RZ ;  /* 0x000000144f067225 */ /* 0x001fe200078e00ff */
[----:B------:R-:W-:-:S03]  /*0550*/  ISETP.GE.AND P3, PT, R5, RZ, PT ;  /* 0x000000ff0500720c */ /* 0x000fc60003f66270 */
[----:B------:R-:W-:-:S03]  /*0560*/  IMAD R7, R79, R21, R7 ;  /* 0x000000154f077224 */ /* 0x000fc600078e0207 */
[----:B------:R-:W-:-:S05]  /*0570*/  @P5 IADD3 R4, PT, PT, R4, 0x1, RZ ;  /* 0x0000000104045810 */ /* 0x000fca0007ffe0ff */
[----:B------:R-:W-:Y:S02]  /*0580*/  IMAD.MOV.U32 R11, RZ, RZ, R4 ;  /* 0x000000ffff0b7224 */ /* 0x000fe400078e0004 */
[----:B------:R-:W-:-:S04]  /*0590*/  IMAD.WIDE.U32 R4, R79, R16, RZ ;  /* 0x000000104f047225 */ /* 0x000fc800078e00ff */
[----:B------:R-:W-:Y:S01]  /*05a0*/  @!P3 IMAD.MOV R11, RZ, RZ, -R11 ;  /* 0x000000ffff0bb224 */ /* 0x000fe200078e0a0b */
[----:B------:R-:W-:Y:S01]  /*05b0*/  @!P4 LOP3.LUT R11, RZ, R14, RZ, 0x33, !PT ;  /* 0x0000000eff0bc212 */ /* 0x000fe200078e33ff */
[C---:B------:R-:W-:Y:S01]  /*05c0*/  IMAD R5, R79.reuse, R17, R5 ;  /* 0x000000114f057224 */ /* 0x040fe200078e0205 */
[C---:B----4-:R-:W-:Y:S02]  /*05d0*/  LEA R134, P2, R2.reuse, R8, 0x2 ;  /* 0x0000000802867211 */ /* 0x050fe400078410ff */
[----:B------:R-:W-:Y:S02]  /*05e0*/  SHF.R.S32.HI R13, RZ, 0x1f, R11 ;  /* 0x0000001fff0d7819 */ /* 0x000fe4000001140b */
[----:B------:R-:W-:Y:S01]  /*05f0*/  LEA.HI.X R135, R2, R9, R135, 0x2, P2 ;  /* 0x0000000902877211 */ /* 0x000fe200010f1487 */
[----:B-1----:R-:W-:Y:S01]  /*0600*/  IMAD.WIDE.U32 R8, R79, R22, RZ ;  /* 0x000000164f087225 */ /* 0x002fe200078e00ff */
[----:B-----5:R-:W-:-:S03]  /*0610*/  ISETP.NE.AND P3, PT, R24, RZ, PT ;  /* 0x000000ff1800720c */ /* 0x020fc60003f65270 */
[----:B------:R-:W-:Y:S02]  /*0620*/  IMAD R9, R79, R23, R9 ;  /* 0x000000174f097224 */ /* 0x000fe400078e0209 */
[C---:B------:R-:W-:Y:S02]  /*0630*/  IMAD R0, R13.reuse, R74, RZ ;  /* 0x0000004a0d007224 */ /* 0x040fe400078e02ff */
[----:B------:R-:W-:Y:S02]  /*0640*/  IMAD R14, R13, R72, RZ ;  /* 0x000000480d0e7224 */ /* 0x000fe400078e02ff */
[----:B------:R-:W-:-:S04]  /*0650*/  IMAD.WIDE.U32 R2, R77, R136, R4 ;  /* 0x000000884d027225 */ /* 0x000fc800078e0004 */
[----:B------:R-:W-:Y:S01]  /*0660*/  IMAD.WIDE.U32 R4, R11, R74, R6 ;  /* 0x0000004a0b047225 */ /* 0x000fe200078e0006 */
[----:B--2---:R-:W-:-:S03]  /*0670*/  LEA R136, P2, R2, R18, 0x2 ;  /* 0x0000001202887211 */ /* 0x004fc600078410ff */
[C---:B------:R-:W-:Y:S01]  /*0680*/  IMAD R75, R11.reuse, R75, R0 ;  /* 0x0000004b0b4b7224 */ /* 0x040fe200078e0200 */
[----:B---3--:R-:W-:Y:S01]  /*0690*/  LEA R132, P4, R4, R132, 0x2 ;  /* 0x0000008404847211 */ /* 0x008fe200078810ff */
        /* <DEDUP_REMOVED lines=17> */
.L_x_493:
[----:B------:R-:W0:Y:S08]  /*07b0*/  LDC.64 R4, c[0x0][0x450] ;  /* 0x00011400ff047b82 */ /* 0x000e300000000a00 */
[----:B------:R-:W1:Y:S08]  /*07c0*/  LDC.64 R68, c[0x0][0x458] ;  /* 0x00011600ff447b82 */ /* 0x000e700000000a00 */
[----:B------:R-:W2:Y:S01]  /*07d0*/  LDC.64 R6, c[0x0][0x4b0] ;  /* 0x00012c00ff067b82 */ /* 0x000ea20000000a00 */
[----:B0-----:R-:W-:-:S02]  /*07e0*/  IMAD R0, R25, R4, RZ ;  /* 0x0000000419007224 */ /* 0x001fc400078e02ff */
[----:B------:R-:W-:-:S04]  /*07f0*/  IMAD.WIDE.U32 R2, R12, R4, RZ ;  /* 0x000000040c027225 */ /* 0x000fc800078e00ff */
[----:B------:R-:W-:-:S04]  /*0800*/  IMAD R5, R12, R5, R0 ;  /* 0x000000050c057224 */ /* 0x000fc800078e0200 */
[----:B------:R-:W-:Y:S02]  /*0810*/  IMAD.IADD R3, R3, 0x1, R5 ;  /* 0x0000000103037824 */ /* 0x000fe400078e0205 */
[----:B-1----:R-:W-:-:S04]  /*0820*/  IMAD.WIDE.U32 R2, R77, R68, R2 ;  /* 0x000000444d027225 */ /* 0x002fc800078e0002 */
[----:B------:R-:W-:Y:S01]  /*0830*/  IMAD R69, R77, R69, R3 ;  /* 0x000000454d457224 */ /* 0x000fe200078e0203 */
[----:B--2---:R-:W-:-:S04]  /*0840*/  LEA R71, P2, R2, R6, 0x2 ;  /* 0x0000000602477211 */ /* 0x004fc800078410ff */
[----:B------:R-:W-:-:S09]  /*0850*/  LEA.HI.X R69, R2, R7, R69, 0x2, P2 ;  /* 0x0000000702457211 */ /* 0x000fd200010f1445 */
.L_x_494:
        /* <DEDUP_REMOVED lines=8> */
[----:B------:R-:W-:-:S07]  /*08e0*/  IMAD.MOV.U32 R67, RZ, RZ, RZ ;  /* 0x000000ffff437224 */ /* 0x000fce00078e00ff */
[----:B------:R-:W4:Y:S01]  /*08f0*/  LDC.64 R16, c[0x0][0x4a0] ;  /* 0x00012800ff107b82 */ /* 0x000f220000000a00 */
[----:B--2---:R-:W-:Y:S01]  /*0900*/  @!P4 LEA R4, P1, R79, R4, 0x2 ;  /* 0x000000044f04c211 */ /* 0x004fe200078210ff */
[----:B------:R-:W-:Y:S02]  /*0910*/  HFMA2 R65, -RZ, RZ, 0, 0 ;  /* 0x00000000ff417431 */ /* 0x000fe400000001ff */
[----:B------:R-:W-:-:S04]  /*0920*/  IMAD.MOV.U32 R124, RZ, RZ, RZ ;  /* 0x000000ffff7c7224 */ /* 0x000fc800078e00ff */
[----:B------:R-:W2:Y:S01]  /*0930*/  LDC R63, c[0x0][0x3ac] ;  /* 0x0000eb00ff3f7b82 */ /* 0x000ea20000000800 */
[----:B------:R-:W-:-:S06]  /*0940*/  @!P4 LEA.HI.X R5, R79, R5, RZ, 0x2, P1 ;  /* 0x000000054f05c211 */ /* 0x000fcc00008f14ff */
[----:B------:R-:W2:Y:S01]  /*0950*/  @!P4 LDG.E R5, desc[UR10][R4.64] ;  /* 0x0000000a0405c981 */ /* 0x000ea2000c1e1900 */
[----:B0-----:R-:W-:Y:S01]  /*0960*/  IMAD.WIDE.U32 R2, R79, R8, RZ ;  /* 0x000000084f027225 */ /* 0x001fe200078e00ff */
[----:B-1----:R-:W-:-:S03]  /*0970*/  ISETP.NE.U32.AND P1, PT, R18, RZ, PT ;  /* 0x000000ff1200720c */ /* 0x002fc60003f25070 */
[----:B------:R-:W-:Y:S01]  /*0980*/  IMAD R3, R79, R9, R3 ;  /* 0x000000094f037224 */ /* 0x000fe200078e0203 */
[C---:B------:R-:W-:Y:S02]  /*0990*/  LEA R8, P2, R2.reuse, R15, 0x2 ;  /* 0x0000000f02087211 */ /* 0x040fe400078410ff */
[----:B------:R-:W-:Y:S01]  /*09a0*/  ISETP.NE.AND.EX P1, PT, R19, RZ, PT, P1 ;  /* 0x000000ff1300720c */ /* 0x000fe20003f25310 */
[----:B------:R-:W0:Y:S01]  /*09b0*/  LDC.64 R14, c[0x0][0x500] ;  /* 0x00014000ff0e7b82 */ /* 0x000e220000000a00 */
        /* <DEDUP_REMOVED lines=10> */
[----:B------:R-:W-:-:S04]  /*0a60*/  @!P1 LEA R10, P4, R79, R18, 0x2 ;  /* 0x000000124f0a9211 */ /* 0x000fc800078810ff */
        /* <DEDUP_REMOVED lines=17> */
[----:B------:R-:W-:-:S04]  /*0b80*/  @P0 VIADD R5, R79, 0xffffffff ;  /* 0xffffffff4f050836 */ /* 0x000fc80000000000 */
[----:B0-----:R-:W-:-:S03]  /*0b90*/  @P0 IMAD.WIDE.U32 R2, R5, 0x4, R2 ;  /* 0x0000000405020825 */ /* 0x001fc600078e0002 */
[----:B------:R-:W0:Y:S03]  /*0ba0*/  LDC.64 R4, c[0x0][0x4f8] ;  /* 0x00013e00ff047b82 */ /* 0x000e260000000a00 */
[----:B------:R-:W2:Y:S01]  /*0bb0*/  @P0 LDG.E R2, desc[UR10][R2.64] ;  /* 0x0000000a02020981 */ /* 0x000ea2000c1e1900 */
[----:B------:R-:W-:Y:S02]  /*0bc0*/  IMAD.MOV.U32 R128, RZ, RZ, RZ ;  /* 0x000000ffff807224 */ /* 0x000fe400078e00ff */
[----:B--2---:R-:W-:Y:S01]  /*0bd0*/  @P0 VIADD R128, R2, 0x1 ;  /* 0x0000000102800836 */ /* 0x004fe20000000000 */
[----:B------:R-:W-:-:S03]  /*0be0*/  LEA R6, P0, R79, R14, 0x2 ;  /* 0x0000000e4f067211 */ /* 0x000fc600078010ff */
[----:B0-----:R-:W-:Y:S01]  /*0bf0*/  IMAD.WIDE R4, R128, 0x4, R4 ;  /* 0x0000000480047825 */ /* 0x001fe200078e0204 */
[----:B------:R-:W-:-:S04]  /*0c00*/  LEA.HI.X R7, R79, R15, RZ, 0x2, P0 ;  /* 0x0000000f4f077211 */ /* 0x000fc800000f14ff */
[----:B------:R-:W2:Y:S04]  /*0c10*/  LDG.E R0, desc[UR10][R4.64+0x4] ;  /* 0x0000040a04007981 */ /* 0x000ea8000c1e1900 */
[----:B------:R-:W2:Y:S04]  /*0c20*/  LDG.E R11, desc[UR10][R4.64] ;  /* 0x0000000a040b7981 */ /* 0x000ea8000c1e1900 */
[----:B------:R-:W3:Y:S01]  /*0c30*/  LDG.E R7, desc[UR10][R6.64] ;  /* 0x0000000a06077981 */ /* 0x000ee2000c1e1900 */
[----:B--2---:R-:W-:-:S04]  /*0c40*/  IADD3 R0, PT, PT, R0, -R11, RZ ;  /* 0x8000000b00007210 */ /* 0x004fc80007ffe0ff */
[----:B------:R-:W-:Y:S01]  /*0c50*/  ISETP.GT.AND P1, PT, R63, R0, PT ;  /* 0x000000003f00720c */ /* 0x000fe20003f24270 */
[----:B---3--:R-:W-:Y:S02]  /*0c60*/  IMAD.IADD R126, R7, 0x1, -R128 ;  /* 0x00000001077e7824 */ /* 0x008fe400078e0a80 */
[----:B------:R-:W-:-:S03]  /*0c70*/  IMAD.IADD R0, R63, 0x1, -R0 ;  /* 0x000000013f007824 */ /* 0x000fc600078e0a00 */
[C---:B------:R-:W-:Y:S01]  /*0c80*/  ISETP.GT.AND P0, PT, R126.reuse, RZ, PT ;  /* 0x000000ff7e00720c */ /* 0x040fe20003f04270 */
[----:B------:R-:W-:Y:S01]  /*0c90*/  VIADD R126, R126, 0x1 ;  /* 0x000000017e7e7836 */ /* 0x000fe20000000000 */
[----:B------:R-:W-:-:S04]  /*0ca0*/  SEL R0, R0, RZ, P1 ;  /* 0x000000ff00007207 */ /* 0x000fc80000800000 */
[----:B------:R-:W-:-:S05]  /*0cb0*/  SEL R0, R0, RZ, P0 ;  /* 0x000000ff00007207 */ /* 0x000fca0000000000 */
[----:B-----5:R-:W-:Y:S01]  /*0cc0*/  IMAD R124, R124, R63, R0 ;  /* 0x0000003f7c7c7224 */ /* 0x020fe200078e0200 */
[----:B------:R-:W-:Y:S06]  /*0cd0*/  BRA `(.L_x_496) ;  /* 0x0000000000787947 */ /* 0x000fec0003800000 */
.L_x_495:
[-C--:B------:R-:W-:Y:S01]  /*0ce0*/  IABS R5, R63.reuse ;  /* 0x0000003f00057213 */ /* 0x080fe20000000000 */
[----:B------:R-:W0:Y:S01]  /*0cf0*/  LDC R0, c[0x0][0x388] ;  /* 0x0000e200ff007b82 */ /* 0x000e220000000800 */
[----:B------:R-:W-:Y:S01]  /*0d00*/  IABS R10, R63 ;  /* 0x0000003f000a7213 */ /* 0x000fe20000000000 */
[----:B------:R-:W-:Y:S01]  /*0d10*/  IMAD.MOV.U32 R128, RZ, RZ, RZ ;  /* 0x000000ffff807224 */ /* 0x000fe200078e00ff */
[----:B------:R-:W1:Y:S01]  /*0d20*/  I2F.RP R4, R5 ;  /* 0x0000000500047306 */ /* 0x000e620000209400 */
[----:B-----5:R-:W-:Y:S02]  /*0d30*/  IMAD.MOV.U32 R124, RZ, RZ, RZ ;  /* 0x000000ffff7c7224 */ /* 0x020fe400078e00ff */
[----:B------:R-:W-:-:S05]  /*0d40*/  IMAD.MOV R10, RZ, RZ, -R10 ;  /* 0x000000ffff0a7224 */ /* 0x000fca00078e0a0a */
[----:B-1----:R-:W1:Y:S01]  /*0d50*/  MUFU.RCP R4, R4 ;  /* 0x0000000400047308 */ /* 0x002e620000001000 */
[----:B0-----:R-:W-:Y:S02]  /*0d60*/  IADD3 R0, PT, PT, R63, -0x1, R0 ;  /* 0xffffffff3f007810 */ /* 0x001fe40007ffe000 */
[----:B-1----:R-:W-:Y:S02]  /*0d70*/  IADD3 R2, PT, PT, R4, 0xffffffe, RZ ;  /* 0x0ffffffe04027810 */ /* 0x002fe40007ffe0ff */
[----:B------:R-:W-:-:S03]  /*0d80*/  IABS R4, R0 ;  /* 0x0000000000047213 */ /* 0x000fc60000000000 */
[----:B------:R0:W1:Y:S01]  /*0d90*/  F2I.FTZ.U32.TRUNC.NTZ R3, R2 ;  /* 0x0000000200037305 */ /* 0x000062000021f000 */
[----:B------:R-:W-:-:S04]  /*0da0*/  LOP3.LUT R0, R0, R63, RZ, 0x3c, !PT ;  /* 0x0000003f00007212 */ /* 0x000fc800078e3cff */
[----:B------:R-:W-:Y:S01]  /*0db0*/  ISETP.GE.AND P2, PT, R0, RZ, PT ;  /* 0x000000ff0000720c */ /* 0x000fe20003f46270 */
[----:B0-----:R-:W-:Y:S02]  /*0dc0*/  IMAD.MOV.U32 R2, RZ, RZ, RZ ;  /* 0x000000ffff027224 */ /* 0x001fe400078e00ff */
[----:B-1----:R-:W-:-:S04]  /*0dd0*/  IMAD.MOV R6, RZ, RZ, -R3 ;  /* 0x000000ffff067224 */ /* 0x002fc800078e0a03 */
[----:B------:R-:W-:-:S04]  /*0de0*/  IMAD R7, R6, R5, RZ ;  /* 0x0000000506077224 */ /* 0x000fc800078e02ff */
[----:B------:R-:W-:Y:S01]  /*0df0*/  IMAD.HI.U32 R3, R3, R7, R2 ;  /* 0x0000000703037227 */ /* 0x000fe200078e0002 */
[----:B------:R-:W-:-:S05]  /*0e00*/  MOV R2, R10 ;  /* 0x0000000a00027202 */ /* 0x000fca0000000f00 */
[----:B------:R-:W-:-:S04]  /*0e10*/  IMAD.HI.U32 R3, R3, R4, RZ ;  /* 0x0000000403037227 */ /* 0x000fc800078e00ff */
[----:B------:R-:W-:-:S05]  /*0e20*/  IMAD R2, R3, R2, R4 ;  /* 0x0000000203027224 */ /* 0x000fca00078e0204 */
[----:B------:R-:W-:-:S13]  /*0e30*/  ISETP.GT.U32.AND P1, PT, R5, R2, PT ;  /* 0x000000020500720c */ /* 0x000fda0003f24070 */
[----:B------:R-:W-:Y:S02]  /*0e40*/  @!P1 IMAD.IADD R2, R2, 0x1, -R5 ;  /* 0x0000000102029824 */ /* 0x000fe400078e0a05 */
[----:B------:R-:W-:Y:S01]  /*0e50*/  @!P1 VIADD R3, R3, 0x1 ;  /* 0x0000000103039836 */ /* 0x000fe20000000000 */
[----:B------:R-:W-:Y:S02]  /*0e60*/  ISETP.NE.AND P1, PT, R63, RZ, PT ;  /* 0x000000ff3f00720c */ /* 0x000fe40003f25270 */
[----:B------:R-:W-:-:S13]  /*0e70*/  ISETP.GE.U32.AND P0, PT, R2, R5, PT ;  /* 0x000000050200720c */ /* 0x000fda0003f06070 */
[----:B------:R-:W-:-:S05]  /*0e80*/  @P0 VIADD R3, R3, 0x1 ;  /* 0x0000000103030836 */ /* 0x000fca0000000000 */
[----:B------:R-:W-:Y:S02]  /*0e90*/  @!P2 IADD3 R3, PT, PT, -R3, RZ, RZ ;  /* 0x000000ff0303a210 */ /* 0x000fe40007ffe1ff */
[----:B------:R-:W-:-:S05]  /*0ea0*/  @!P1 LOP3.LUT R3, RZ, R63, RZ, 0x33, !PT ;  /* 0x0000003fff039212 */ /* 0x000fca00078e33ff */
[----:B------:R-:W-:-:S07]  /*0eb0*/  IMAD.MOV.U32 R126, RZ, RZ, R3 ;  /* 0x000000ffff7e7224 */ /* 0x000fce00078e0003 */
.L_x_496:
[----:B------:R-:W-:-:S13]  /*0ec0*/  ISETP.GE.AND P0, PT, R126, 0x1, PT ;  /* 0x000000017e00780c */ /* 0x000fda0003f06270 */
[----:B------:R-:W-:Y:S05]  /*0ed0*/  @!P0 EXIT ;  /* 0x000000000000894d */ /* 0x000fea0003800000 */
[----:B------:R-:W0:Y:S01]  /*0ee0*/  S2R R61, SR_TID.X ;  /* 0x00000000003d7919 */ /* 0x000e220000002100 */
[----:B------:R-:W1:Y:S01]  /*0ef0*/  LDC.64 R4, c[0x0][0x470] ;  /* 0x00011c00ff047b82 */ /* 0x000e620000000a00 */
[----:B------:R-:W2:Y:S01]  /*0f00*/  LDCU.64 UR4, c[0x0][0x3b0] ;  /* 0x00007600ff0477ac */ /* 0x000ea20008000a00 */
[----:B------:R-:W-:Y:S01]  /*0f10*/  IADD3 R122, PT, PT, R126, -0x1, RZ ;  /* 0xffffffff7e7a7810 */ /* 0x000fe20007ffe0ff */
[----:B------:R-:W-:Y:S02]  /*0f20*/  IMAD.MOV.U32 R55, RZ, RZ, RZ ;  /* 0x000000ffff377224 */ /* 0x000fe400078e00ff */
[----:B------:R-:W-:-:S03]  /*0f30*/  IMAD.MOV.U32 R118, RZ, RZ, RZ ;  /* 0x000000ffff767224 */ /* 0x000fc600078e00ff */
[----:B------:R-:W3:Y:S01]  /*0f40*/  LDC.64 R6, c[0x0][0x4e8] ;  /* 0x00013a00ff067b82 */ /* 0x000ee20000000a00 */
[----:B--2---:R-:W-:-:S04]  /*0f50*/  IMAD.WIDE.U32 R2, R77, UR4, RZ ;  /* 0x000000044d027c25 */ /* 0x004fc8000f8e00ff */
[----:B------:R-:W-:Y:S01]  /*0f60*/  IMAD R57, R77, UR5, R3 ;  /* 0x000000054d397c24 */ /* 0x000fe2000f8e0203 */
[----:B-1----:R-:W-:-:S04]  /*0f70*/  LEA R59, P1, R2, R4, 0x2 ;  /* 0x00000004023b7211 */ /* 0x002fc800078210ff */
[----:B------:R-:W-:Y:S01]  /*0f80*/  LEA.HI.X R57, R2, R5, R57, 0x2, P1 ;  /* 0x0000000502397211 */ /* 0x000fe200008f1439 */
[----:B------:R-:W-:Y:S01]  /*0f90*/  IMAD.WIDE R4, R12, 0x4, RZ ;  /* 0x000000040c047825 */ /* 0x000fe200078e02ff */
[----:B---3--:R-:W-:-:S03]  /*0fa0*/  LEA R6, P0, R79, R6, 0x2 ;  /* 0x000000064f067211 */ /* 0x008fc600078010ff */
[----:B0-----:R-:W-:Y:S01]  /*0fb0*/  IMAD.SHL.U32 R120, R61, 0x10, RZ ;  /* 0x000000103d787824 */ /* 0x001fe200078e00ff */
[----:B------:R-:W-:-:S03]  /*0fc0*/  LEA.HI.X R7, R79, R7, RZ, 0x2, P0 ;  /* 0x000000074f077211 */ /* 0x000fc600000f14ff */
[C---:B------:R-:W-:Y:S01]  /*0fd0*/  VIADD R114, R120.reuse, 0x2 ;  /* 0x0000000278727836 */ /* 0x040fe20000000000 */
[C---:B------:R-:W-:Y:S01]  /*0fe0*/  LOP3.LUT R92, R120.reuse, 0x3e00, RZ, 0xc0, !PT ;  /* 0x00003e00785c7812 */ /* 0x040fe200078ec0ff */
[C---:B------:R-:W-:Y:S01]  /*0ff0*/  VIADD R112, R120.reuse, 0x3 ;  /* 0x0000000378707836 */ /* 0x040fe20000000000 */
[C---:B------:R-:W-:Y:S01]  /*1000*/  IADD3 R116, PT, PT, R120.reuse, 0x1, RZ ;  /* 0x0000000178747810 */ /* 0x040fe20007ffe0ff */
[----:B------:R-:W-:Y:S01]  /*1010*/  VIADD R110, R120, 0x4 ;  /* 0x00000004786e7836 */ /* 0x000fe20000000000 */
[----:B------:R-:W-:Y:S01]  /*1020*/  LOP3.LUT R92, R92, 0x1f, R61, 0xf8, !PT ;  /* 0x0000001f5c5c7812 */ /* 0x000fe200078ef83d */
[C---:B------:R-:W-:Y:S01]  /*1030*/  VIADD R106, R120.reuse, 0x6 ;  /* 0x00000006786a7836 */ /* 0x040fe20000000000 */
[C---:B------:R-:W-:Y:S01]  /*1040*/  IADD3 R108, PT, PT, R120.reuse, 0x5, RZ ;  /* 0x00000005786c7810 */ /* 0x040fe20007ffe0ff */
[C---:B------:R-:W-:Y:S01]  /*1050*/  VIADD R104, R120.reuse, 0x7 ;  /* 0x0000000778687836 */ /* 0x040fe20000000000 */
[----:B------:R-:W-:Y:S01]  /*1060*/  IADD3 R100, PT, PT, R120, 0x9, RZ ;  /* 0x0000000978647810 */ /* 0x000fe20007ffe0ff */
[----:B------:R-:W-:Y:S01]  /*1070*/  IMAD.WIDE.U32 R2, R92, 0x4, RZ ;  /* 0x000000045c027825 */ /* 0x000fe200078e00ff */
[----:B------:R-:W-:-:S02]  /*1080*/  IADD3 R90, PT, PT, R120, 0xd, RZ ;  /* 0x0000000d785a7810 */ /* 0x000fc40007ffe0ff */
[----:B------:R-:W-:Y:S01]  /*1090*/  LOP3.LUT R84, R92, 0x20, RZ, 0xfc, !PT ;  /* 0x000000205c547812 */ /* 0x000fe200078efcff */
[----:B------:R-:W-:Y:S01]  /*10a0*/  VIADD R102, R120, 0x8 ;  /* 0x0000000878667836 */ /* 0x000fe20000000000 */
        /* <DEDUP_REMOVED lines=18> */
[----:B------:R-:W-:Y:S02]  /*11d0*/  LOP3.LUT R56, R92, 0x1e0, RZ, 0xfc, !PT ;  /* 0x000001e05c387812 */ /* 0x000fe400078efcff */
[----:B------:R-:W-:-:S07]  /*11e0*/  LOP3.LUT R54, R2, 0x400, RZ, 0xfc, !PT ;  /* 0x0000040002367812 */ /* 0x000fce00078efcff */
.L_x_536:
[----:B------:R-:W0:Y:S02]  /*11f0*/  LDC.64 R10, c[0x0][0x4f8] ;  /* 0x00013e00ff0a7b82 */ /* 0x000e240000000a00 */
[----:B0-----:R-:W-:-:S04]  /*1200*/  ISETP.NE.U32.AND P0, PT, R10, RZ, PT ;  /* 0x000000ff0a00720c */ /* 0x001fc80003f05070 */
[----:B------:R-:W-:-:S13]  /*1210*/  ISETP.NE.AND.EX P0, PT, R11, RZ, PT, P0 ;  /* 0x000000ff0b00720c */ /* 0x000fda0003f05300 */
[----:B------:R-:W0:Y:S01]  /*1220*/  @P0 LDC.64 R10, c[0x0][0x4f8] ;  /* 0x00013e00ff0a0b82 */ /* 0x000e220000000a00 */
[----:B------:R-:W-:-:S04]  /*1230*/  @P0 IMAD.IADD R13, R55, 0x1, R128 ;  /* 0x00000001370d0824 */ /* 0x000fc800078e0280 */
[----:B0-----:R-:W-:-:S03]  /*1240*/  @P0 IMAD.WIDE R10, R13, 0x4, R10 ;  /* 0x000000040d0a0825 */ /* 0x001fc600078e020a */
[----:B------:R-:W0:Y:S02]  /*1250*/  @!P0 LDC R13, c[0x0][0x388] ;  /* 0x0000e200ff0d8b82 */ /* 0x000e240000000800 */
[----:B------:R-:W2:Y:S04]  /*1260*/  @P0 LDG.E R53, desc[UR10][R10.64+0x4] ;  /* 0x0000040a0a350981 */ /* 0x000ea8000c1e1900 */
[----:B------:R-:W2:Y:S01]  /*1270*/  @P0 LDG.E R0, desc[UR10][R10.64] ;  /* 0x0000000a0a000981 */ /* 0x000ea2000c1e1900 */
[----:B------:R-:W-:Y:S01]  /*1280*/  @!P0 IADD3 R12, PT, PT, -R118, RZ, RZ ;  /* 0x000000ff760c8210 */ /* 0x000fe20007ffe1ff */
[----:B--2---:R-:W-:-:S03]  /*1290*/  @P0 IMAD.IADD R53, R53, 0x1, -R0 ;  /* 0x0000000135350824 */ /* 0x004fc600078e0a00 */
[----:B0-----:R-:W-:-:S04]  /*12a0*/  @!P0 VIADDMNMX R53, R12, R13, R63, PT ;  /* 0x0000000d0c358246 */ /* 0x001fc8000380013f */
[----:B------:R-:W-:-:S13]  /*12b0*/  ISETP.GE.AND P0, PT, R53, 0x1, PT ;  /* 0x000000013500780c */ /* 0x000fda0003f06270 */
[----:B------:R-:W-:Y:S05]  /*12c0*/  @!P0 EXIT ;  /* 0x000000000000894d */ /* 0x000fea0003800000 */
[-C--:B------:R-:W-:Y:S01]  /*12d0*/  ISETP.GE.AND P6, PT, R92, R53.reuse, PT ;  /* 0x000000355c00720c */ /* 0x080fe20003fc6270 */
[----:B------:R-:W-:Y:S01]  /*12e0*/  BAR.SYNC.DEFER_BLOCKING 0x0 ;  /* 0x0000000000007b1d */ /* 0x000fe20000010000 */
[-C--:B------:R-:W-:Y:S01]  /*12f0*/  ISETP.GE.AND P5, PT, R84, R53.reuse, PT ;  /* 0x000000355400720c */ /* 0x080fe20003fa6270 */
[----:B------:R-:W-:Y:S01]  /*1300*/  IMAD.SHL.U32 R11, R92, 0x4, RZ ;  /* 0x000000045c0b7824 */ /* 0x000fe200078e00ff */
[----:B------:R-:W-:Y:S02]  /*1310*/  LOP3.LUT R192, R192, 0xfffffbff, RZ, 0xc0, !PT ;  /* 0xfffffbffc0c07812 */ /* 0x000fe400078ec0ff */
[----:B------:R-:W-:Y:S02]  /*1320*/  CS2R R18, SRZ ;  /* 0x0000000000127805 */ /* 0x000fe4000001ff00 */
[----:B------:R-:W-:Y:S02]  /*1330*/  ISETP.GE.AND P4, PT, R82, R53, PT ;  /* 0x000000355200720c */ /* 0x000fe40003f86270 */
[----:B------:R-:W-:-:S02]  /*1340*/  CS2R R20, SRZ ;  /* 0x0000000000147805 */ /* 0x000fc4000001ff00 */
[-C--:B------:R-:W-:Y:S01]  /*1350*/  ISETP.GE.AND P3, PT, R80, R53.reuse, PT ;  /* 0x000000355000720c */ /* 0x080fe20003f66270 */
[----:B------:R-:W-:Y:S01]  /*1360*/  IMAD.MOV.U32 R0, RZ, RZ, RZ ;  /* 0x000000ffff007224 */ /* 0x000fe200078e00ff */
[----:B------:R-:W-:Y:S02]  /*1370*/  ISETP.GE.AND P2, PT, R78, R53, PT ;  /* 0x000000354e00720c */ /* 0x000fe40003f46270 */
[----:B------:R-:W-:Y:S02]  /*1380*/  CS2R R14, SRZ ;  /* 0x00000000000e7805 */ /* 0x000fe4000001ff00 */
[----:B------:R-:W-:Y:S02]  /*1390*/  IADD3 R10, P0, PT, R11, R136, RZ ;  /* 0x000000880b0a7210 */ /* 0x000fe40007f1e0ff */
[----:B------:R-:W-:Y:S02]  /*13a0*/  CS2R R16, SRZ ;  /* 0x0000000000107805 */ /* 0x000fe4000001ff00 */
[----:B------:R-:W-:-:S02]  /*13b0*/  @P6 LOP3.LUT R192, R192, 0x400, RZ, 0xfc, !PT ;  /* 0x00000400c0c06812 */ /* 0x000fc400078efcff */
[----:B------:R-:W-:Y:S02]  /*13c0*/  CS2R R22, SRZ ;  /* 0x0000000000167805 */ /* 0x000fe4000001ff00 */
[----:B------:R-:W-:Y:S02]  /*13d0*/  IADD3 R12, P1, PT, R11, R134, RZ ;  /* 0x000000860b0c7210 */ /* 0x000fe40007f3e0ff */
[----:B------:R-:W-:Y:S02]  /*13e0*/  CS2R R24, SRZ ;  /* 0x0000000000187805 */ /* 0x000fe4000001ff00 */
[----:B------:R-:W-:Y:S02]  /*13f0*/  LOP3.LUT R192, R192, 0xfffffdff, RZ, 0xc0, !PT ;  /* 0xfffffdffc0c07812 */ /* 0x000fe400078ec0ff */
[----:B------:R-:W-:Y:S02]  /*1400*/  CS2R R26, SRZ ;  /* 0x00000000001a7805 */ /* 0x000fe4000001ff00 */
[----:B------:R-:W-:Y:S01]  /*1410*/  IADD3.X R11, PT, PT, RZ, R137, RZ, P0, !PT ;  /* 0x00000089ff0b7210 */ /* 0x000fe200007fe4ff */
[----:B------:R-:W-:Y:S01]  /*1420*/  IMAD.X R13, RZ, RZ, R135, P1 ;  /* 0x000000ffff0d7224 */ /* 0x000fe200008e0687 */
[----:B------:R-:W-:Y:S01]  /*1430*/  @P5 LOP3.LUT R192, R192, 0x200, RZ, 0xfc, !PT ;  /* 0x00000200c0c05812 */ /* 0x000fe200078efcff */
[----:B------:R-:W-:-:S03]  /*1440*/  IMAD.MOV.U32 R29, RZ, RZ, RZ ;  /* 0x000000ffff1d7224 */ /* 0x000fc600078e00ff */
[----:B------:R-:W-:Y:S01]  /*1450*/  LOP3.LUT R192, R192, 0xfffffeff, RZ, 0xc0, !PT ;  /* 0xfffffeffc0c07812 */ /* 0x000fe200078ec0ff */
[----:B------:R-:W2:Y:S03]  /*1460*/  @!P6 LDG.E R0, desc[UR10][R12.64] ;  /* 0x0000000a0c00e981 */ /* 0x000ea6000c1e1900 */
[----:B------:R-:W-:Y:S01]  /*1470*/  @P4 LOP3.LUT R192, R192, 0x100, RZ, 0xfc, !PT ;  /* 0x00000100c0c04812 */ /* 0x000fe200078efcff */
[----:B------:R-:W3:Y:S03]  /*1480*/  @!P5 LDG.E R15, desc[UR10][R12.64+0x80] ;  /* 0x0000800a0c0fd981 */ /* 0x000ee6000c1e1900 */
[----:B------:R-:W-:Y:S01]  /*1490*/  LOP3.LUT R192, R192, 0xffffff7f, RZ, 0xc0, !PT ;  /* 0xffffff7fc0c07812 */ /* 0x000fe200078ec0ff */
[----:B------:R-:W4:Y:S03]  /*14a0*/  @!P4 LDG.E R14, desc[UR10][R12.64+0x100] ;  /* 0x0001000a0c0ec981 */ /* 0x000f26000c1e1900 */
[----:B------:R-:W-:Y:S01]  /*14b0*/  @P3 LOP3.LUT R192, R192, 0x80, RZ, 0xfc, !PT ;  /* 0x00000080c0c03812 */ /* 0x000fe200078efcff */
[----:B------:R-:W5:Y:S01]  /*14c0*/  @!P3 LDG.E R17, desc[UR10][R12.64+0x180] ;  /* 0x0001800a0c11b981 */ /* 0x000f62000c1e1900 */
[----:B------:R-:W-:-:S02]  /*14d0*/  ISETP.GE.AND P0, PT, R76, R53, PT ;  /* 0x000000354c00720c */ /* 0x000fc40003f06270 */
[----:B------:R-:W-:Y:S01]  /*14e0*/  LOP3.LUT R192, R192, 0xffffffbf, RZ, 0xc0, !PT ;  /* 0xffffffbfc0c07812 */ /* 0x000fe200078ec0ff */
[----:B------:R-:W5:Y:S03]  /*14f0*/  @!P2 LDG.E R16, desc[UR10][R12.64+0x200] ;  /* 0x0002000a0c10a981 */ /* 0x000f66000c1e1900 */
[----:B------:R-:W-:-:S04]  /*1500*/  @P2 LOP3.LUT R192, R192, 0x40, RZ, 0xfc, !PT ;  /* 0x00000040c0c02812 */ /* 0x000fc800078efcff */
[----:B------:R-:W-:-:S03]  /*1510*/  LOP3.LUT R192, R192, 0xffffffdf, RZ, 0xc0, !PT ;  /* 0xffffffdfc0c07812 */ /* 0x000fc600078ec0ff */
[----:B------:R-:W5:Y:S01]  /*1520*/  @!P0 LDG.E R19, desc[UR10][R12.64+0x280] ;  /* 0x0002800a0c138981 */ /* 0x000f62000c1e1900 */
[----:B------:R-:W-:Y:S02]  /*1530*/  @P0 LOP3.LUT R192, R192, 0x20, RZ, 0xfc, !PT ;  /* 0x00000020c0c00812 */ /* 0x000fe400078efcff */
[----:B------:R-:W-:Y:S02]  /*1540*/  ISETP.GE.AND P0, PT, R74, R53, PT ;  /* 0x000000354a00720c */ /* 0x000fe40003f06270 */
[----:B------:R-:W-:-:S11]  /*1550*/  LOP3.LUT R192, R192, 0xffffffef, RZ, 0xc0, !PT ;  /* 0xffffffefc0c07812 */ /* 0x000fd600078ec0ff */
[----:B------:R-:W-:Y:S01]  /*1560*/  @P0 LOP3.LUT R192, R192, 0x10, RZ, 0xfc, !PT ;  /* 0x00000010c0c00812 */ /* 0x000fe200078efcff */
[----:B------:R-:W5:Y:S01]  /*1570*/  @!P0 LDG.E R18, desc[UR10][R12.64+0x300] ;  /* 0x0003000a0c128981 */ /* 0x000f62000c1e1900 */
[----:B------:R-:W-:Y:S02]  /*1580*/  ISETP.GE.AND P0, PT, R72, R53, PT ;  /* 0x000000354800720c */ /* 0x000fe40003f06270 */
[----:B------:R-:W-:-:S11]  /*1590*/  LOP3.LUT R192, R192, 0xfffffff7, RZ, 0xc0, !PT ;  /* 0xfffffff7c0c07812 */ /* 0x000fd600078ec0ff */
[----:B------:R-:W-:Y:S01]  /*15a0*/  @P0 LOP3.LUT R192, R192, 0x8, RZ, 0xfc, !PT ;  /* 0x00000008c0c00812 */ /* 0x000fe200078efcff */
[----:B------:R-:W5:Y:S01]  /*15b0*/  @!P0 LDG.E R21, desc[UR10][R12.64+0x380] ;  /* 0x0003800a0c158981 */ /* 0x000f62000c1e1900 */
[-C--:B------:R-:W-:Y:S02]  /*15c0*/  ISETP.GE.AND P0, PT, R70, R53.reuse, PT ;  /* 0x000000354600720c */ /* 0x080fe40003f06270 */
[----:B------:R-:W-:Y:S02]  /*15d0*/  LOP3.LUT R192, R192, 0xfffffffb, RZ, 0xc0, !PT ;  /* 0xfffffffbc0c07812 */ /* 0x000fe400078ec0ff */
[-C--:B------:R-:W-:Y:S02]  /*15e0*/  ISETP.GE.AND P6, PT, R68, R53.reuse, PT ;  /* 0x000000354400720c */ /* 0x080fe40003fc6270 */
[-C--:B------:R-:W-:Y:S02]  /*15f0*/  ISETP.GE.AND P1, PT, R64, R53.reuse, PT ;  /* 0x000000354000720c */ /* 0x080fe40003f26270 */
[----:B------:R-:W-:-:S05]  /*1600*/  ISETP.GE.AND P2, PT, R62, R53, PT ;  /* 0x000000353e00720c */ /* 0x000fca0003f46270 */
[----:B------:R-:W-:Y:S01]  /*1610*/  @P0 LOP3.LUT R192, R192, 0x4, RZ, 0xfc, !PT ;  /* 0x00000004c0c00812 */ /* 0x000fe200078efcff */
[----:B------:R-:W5:Y:S01]  /*1620*/  @!P0 LDG.E R20, desc[UR10][R12.64+0x400] ;  /* 0x0004000a0c148981 */ /* 0x000f62000c1e1900 */
[-C--:B------:R-:W-:Y:S02]  /*1630*/  ISETP.GE.AND P0, PT, R66, R53.reuse, PT ;  /* 0x000000354200720c */ /* 0x080fe40003f06270 */
[-C--:B------:R-:W-:Y:S01]  /*1640*/  ISETP.GE.AND P3, PT, R60, R53.reuse, PT ;  /* 0x000000353c00720c */ /* 0x080fe20003f66270 */
[----:B------:R-:W5:Y:S01]  /*1650*/  @!P6 LDG.E R23, desc[UR10][R12.64+0x480] ;  /* 0x0004800a0c17e981 */ /* 0x000f62000c1e1900 */
[-C--:B------:R-:W-:Y:S02]  /*1660*/  ISETP.GE.AND P4, PT, R58, R53.reuse, PT ;  /* 0x000000353a00720c */ /* 0x080fe40003f86270 */
[----:B------:R-:W-:Y:S01]  /*1670*/  ISETP.GE.AND P5, PT, R56, R53, PT ;  /* 0x000000353800720c */ /* 0x000fe20003fa6270 */
[----:B------:R-:W5:Y:S04]  /*1680*/  @!P1 LDG.E R25, desc[UR10][R12.64+0x580] ;  /* 0x0005800a0c199981 */ /* 0x000f68000c1e1900 */
[----:B------:R-:W5:Y:S04]  /*1690*/  @!P2 LDG.E R24, desc[UR10][R12.64+0x600] ;  /* 0x0006000a0c18a981 */ /* 0x000f68000c1e1900 */
[----:B------:R-:W5:Y:S04]  /*16a0*/  @!P0 LDG.E R22, desc[UR10][R12.64+0x500] ;  /* 0x0005000a0c168981 */ /* 0x000f68000c1e1900 */
[----:B------:R-:W5:Y:S04]  /*16b0*/  @!P3 LDG.E R27, desc[UR10][R12.64+0x680] ;  /* 0x0006800a0c1bb981 */ /* 0x000f68000c1e1900 */
[----:B------:R-:W5:Y:S04]  /*16c0*/  @!P4 LDG.E R26, desc[UR10][R12.64+0x700] ;  /* 0x0007000a0c1ac981 */ /* 0x000f68000c1e1900 */
[----:B------:R0:W5:Y:S01]  /*16d0*/  @!P5 LDG.E R29, desc[UR10][R12.64+0x780] ;  /* 0x0007800a0c1dd981 */ /* 0x000162000c1e1900 */
[----:B------:R-:W0:Y:S01]  /*16e0*/  S2R R52, SR_LANEID ;  /* 0x0000000000347919 */ /* 0x000e220000000000 */
[----:B------:R-:W1:Y:S01]  /*16f0*/  S2UR UR6, SR_CgaCtaId ;  /* 0x00000000000679c3 */ /* 0x000e620000008800 */
[----:B------:R-:W-:Y:S01]  /*1700*/  UMOV UR4, 0x400 ;  /* 0x0000040000047882 */ /* 0x000fe20000000000 */
[----:B------:R-:W-:-:S04]  /*1710*/  LOP3.LUT R192, R192, 0xfffffffd, RZ, 0xc0, !PT ;  /* 0xfffffffdc0c07812 */ /* 0x000fc800078ec0ff */
[----:B------:R-:W-:Y:S02]  /*1720*/  @P6 LOP3.LUT R192, R192, 0x2, RZ, 0xfc, !PT ;  /* 0x00000002c0c06812 */ /* 0x000fe400078efcff */
[----:B------:R-:W-:Y:S02]  /*1730*/  P2R R97, PR, RZ, 0x40 ;  /* 0x00000040ff617803 */ /* 0x000fe40000000000 */
[----:B------:R-:W-:Y:S01]  /*1740*/  LOP3.LUT P6, RZ, R192, 0x4, RZ, 0xc0, !PT ;  /* 0x00000004c0ff7812 */ /* 0x000fe200078cc0ff */
[----:B-1----:R-:W-:Y:S01]  /*1750*/  ULEA UR6, UR6, UR4, 0x18 ;  /* 0x0000000406067291 */ /* 0x002fe2000f8ec0ff */
[C---:B0-----:R-:W-:Y:S02]  /*1760*/  VIADD R13, R52.reuse, 0x80 ;  /* 0x00000080340d7836 */ /* 0x041fe40000000000 */
[C---:B------:R-:W-:Y:S01]  /*1770*/  VIADD R31, R52.reuse, 0x20 ;  /* 0x00000020341f7836 */ /* 0x040fe20000000000 */
[C---:B------:R-:W-:Y:S01]  /*1780*/  IADD3 R33, PT, PT, R52.reuse, 0x40, RZ ;  /* 0x0000004034217810 */ /* 0x040fe20007ffe0ff */
[C---:B------:R-:W-:Y:S01]  /*1790*/  VIADD R35, R52.reuse, 0x60 ;  /* 0x0000006034237836 */ /* 0x040fe20000000000 */
[-C--:B------:R-:W-:Y:S01]  /*17a0*/  LEA.HI.SX32 R13, R13, R52.reuse, 0x1b ;  /* 0x000000340d0d7211 */ /* 0x080fe200078fdaff */
[----:B------:R-:W-:Y:S01]  /*17b0*/  IMAD.MOV.U32 R146, RZ, RZ, RZ ;  /* 0x000000ffff927224 */ /* 0x000fe200078e00ff */
[CC--:B------:R-:W-:Y:S01]  /*17c0*/  LEA.HI.SX32 R51, R52.reuse, R52.reuse, 0x1b ;  /* 0x0000003434337211 */ /* 0x0c0fe200078fdaff */
[----:B------:R-:W-:Y:S01]  /*17d0*/  IMAD.MOV.U32 R148, RZ, RZ, RZ ;  /* 0x000000ffff947224 */ /* 0x000fe200078e00ff */
[-C--:B------:R-:W-:Y:S01]  /*17e0*/  LEA.HI.SX32 R31, R31, R52.reuse, 0x1b ;  /* 0x000000341f1f7211 */ /* 0x080fe200078fdaff */
[----:B------:R-:W-:Y:S01]  /*17f0*/  HFMA2 R150, -RZ, RZ, 0, 0 ;  /* 0x00000000ff967431 */ /* 0x000fe200000001ff */
[C---:B------:R-:W-:Y:S01]  /*1800*/  IADD3 R37, PT, PT, R52.reuse, 0xa0, RZ ;  /* 0x000000a034257810 */ /* 0x040fe20007ffe0ff */
[----:B------:R-:W-:Y:S01]  /*1810*/  IMAD.MOV.U32 R152, RZ, RZ, RZ ;  /* 0x000000ffff987224 */ /* 0x000fe200078e00ff */
[----:B------:R-:W-:Y:S01]  /*1820*/  LEA R47, R13, UR6, 0x2 ;  /* 0x000000060d2f7c11 */ /* 0x000fe2000f8e10ff */
[C---:B------:R-:W-:Y:S01]  /*1830*/  VIADD R13, R52.reuse, 0xc0 ;  /* 0x000000c0340d7836 */ /* 0x040fe20000000000 */
[-C--:B------:R-:W-:Y:S01]  /*1840*/  LEA.HI.SX32 R33, R33, R52.reuse, 0x1b ;  /* 0x0000003421217211 */ /* 0x080fe200078fdaff */
[----:B------:R-:W-:Y:S01]  /*1850*/  IMAD.MOV.U32 R154, RZ, RZ, RZ ;  /* 0x000000ffff9a7224 */ /* 0x000fe200078e00ff */
[-C--:B------:R-:W-:Y:S01]  /*1860*/  LEA.HI.SX32 R35, R35, R52.reuse, 0x1b ;  /* 0x0000003423237211 */ /* 0x080fe200078fdaff */
[----:B------:R-:W-:Y:S01]  /*1870*/  IMAD.MOV.U32 R156, RZ, RZ, RZ ;  /* 0x000000ffff9c7224 */ /* 0x000fe200078e00ff */
[----:B------:R-:W-:Y:S01]  /*1880*/  LEA R51, R51, UR6, 0x2 ;  /* 0x0000000633337c11 */ /* 0x000fe2000f8e10ff */
[----:B------:R-:W-:Y:S01]  /*1890*/  HFMA2 R158, -RZ, RZ, 0, 0 ;  /* 0x00000000ff9e7431 */ /* 0x000fe200000001ff */
[----:B------:R-:W-:Y:S01]  /*18a0*/  LEA R50, R31, UR6, 0x2 ;  /* 0x000000061f327c11 */ /* 0x000fe2000f8e10ff */
[----:B------:R-:W-:Y:S01]  /*18b0*/  VIADD R31, R52, 0xe0 ;  /* 0x000000e0341f7836 */ /* 0x000fe20000000000 */
[----:B------:R-:W-:Y:S01]  /*18c0*/  LEA.HI.SX32 R37, R37, R52, 0x1b ;  /* 0x0000003425257211 */ /* 0x000fe200078fdaff */
[----:B------:R-:W-:Y:S01]  /*18d0*/  IMAD.MOV.U32 R162, RZ, RZ, RZ ;  /* 0x000000ffffa27224 */ /* 0x000fe200078e00ff */
[----:B------:R-:W-:Y:S01]  /*18e0*/  LEA R49, R33, UR6, 0x2 ;  /* 0x0000000621317c11 */ /* 0x000fe2000f8e10ff */
[----:B------:R-:W0:Y:S01]  /*18f0*/  LDCU.U8 UR4, c[0x0][0x3a8] ;  /* 0x00007500ff0477ac */ /* 0x000e220008000000 */
[----:B------:R-:W-:-:S02]  /*1900*/  P2R R95, PR, RZ, 0x40 ;  /* 0x00000040ff5f7803 */ /* 0x000fc40000000000 */
[----:B------:R-:W-:Y:S02]  /*1910*/  LEA R48, R35, UR6, 0x2 ;  /* 0x0000000623307c11 */ /* 0x000fe4000f8e10ff */
[-C--:B------:R-:W-:Y:S01]  /*1920*/  LEA.HI.SX32 R13, R13, R52.reuse, 0x1b ;  /* 0x000000340d0d7211 */ /* 0x080fe200078fdaff */
[----:B------:R-:W-:Y:S01]  /*1930*/  VIADD R35, R52, 0x120 ;  /* 0x0000012034237836 */ /* 0x000fe20000000000 */
[----:B------:R-:W-:Y:S02]  /*1940*/  LOP3.LUT P6, RZ, R192, 0x8, RZ, 0xc0, !PT ;  /* 0x00000008c0ff7812 */ /* 0x000fe400078cc0ff */
[----:B------:R-:W-:Y:S01]  /*1950*/  LEA R46, R37, UR6, 0x2 ;  /* 0x00000006252e7c11 */ /* 0x000fe2000f8e10ff */
[C---:B------:R-:W-:Y:S01]  /*1960*/  VIADD R37, R52.reuse, 0x140 ;  /* 0x0000014034257836 */ /* 0x040fe20000000000 */
[----:B------:R-:W-:Y:S02]  /*1970*/  IADD3 R33, PT, PT, R52, 0x100, RZ ;  /* 0x0000010034217810 */ /* 0x000fe40007ffe0ff */
[----:B------:R-:W-:-:S02]  /*1980*/  LEA.HI.SX32 R31, R31, R52, 0x1b ;  /* 0x000000341f1f7211 */ /* 0x000fc400078fdaff */
[----:B------:R-:W-:Y:S02]  /*1990*/  LEA R45, R13, UR6, 0x2 ;  /* 0x000000060d2d7c11 */ /* 0x000fe4000f8e10ff */
[----:B------:R-:W-:Y:S02]  /*19a0*/  P2R R93, PR, RZ, 0x40 ;  /* 0x00000040ff5d7803 */ /* 0x000fe40000000000 */
[----:B------:R-:W-:Y:S02]  /*19b0*/  IADD3 R13, PT, PT, R52, 0x160, RZ ;  /* 0x00000160340d7810 */ /* 0x000fe40007ffe0ff */
[----:B------:R-:W-:Y:S02]  /*19c0*/  LOP3.LUT P6, RZ, R192, 0x10, RZ, 0xc0, !PT ;  /* 0x00000010c0ff7812 */ /* 0x000fe400078cc0ff */
[-C--:B------:R-:W-:Y:S02]  /*19d0*/  LEA.HI.SX32 R33, R33, R52.reuse, 0x1b ;  /* 0x0000003421217211 */ /* 0x080fe400078fdaff */
[----:B------:R-:W-:-:S02]  /*19e0*/  LEA.HI.SX32 R35, R35, R52, 0x1b ;  /* 0x0000003423237211 */ /* 0x000fc400078fdaff */
[----:B------:R-:W-:Y:S01]  /*19f0*/  LEA R44, R31, UR6, 0x2 ;  /* 0x000000061f2c7c11 */ /* 0x000fe2000f8e10ff */
[----:B------:R-:W-:Y:S01]  /*1a00*/  VIADD R31, R52, 0x1e0 ;  /* 0x000001e0341f7836 */ /* 0x000fe20000000000 */
[-C--:B------:R-:W-:Y:S02]  /*1a10*/  LEA.HI.SX32 R37, R37, R52.reuse, 0x1b ;  /* 0x0000003425257211 */ /* 0x080fe400078fdaff */
[----:B------:R-:W-:Y:S02]  /*1a20*/  LEA.HI.SX32 R13, R13, R52, 0x1b ;  /* 0x000000340d0d7211 */ /* 0x000fe400078fdaff */
[----:B------:R-:W-:Y:S02]  /*1a30*/  P2R R91, PR, RZ, 0x40 ;  /* 0x00000040ff5b7803 */ /* 0x000fe40000000000 */
[----:B------:R-:W-:Y:S02]  /*1a40*/  LEA R43, R33, UR6, 0x2 ;  /* 0x00000006212b7c11 */ /* 0x000fe4000f8e10ff */
[----:B------:R-:W-:-:S02]  /*1a50*/  LOP3.LUT P6, RZ, R192, 0x20, RZ, 0xc0, !PT ;  /* 0x00000020c0ff7812 */ /* 0x000fc400078cc0ff */
[----:B------:R-:W-:Y:S02]  /*1a60*/  LEA R42, R35, UR6, 0x2 ;  /* 0x00000006232a7c11 */ /* 0x000fe4000f8e10ff */
[----:B------:R-:W-:Y:S02]  /*1a70*/  LEA R41, R37, UR6, 0x2 ;  /* 0x0000000625297c11 */ /* 0x000fe4000f8e10ff */
[----:B------:R-:W-:Y:S02]  /*1a80*/  LEA R40, R13, UR6, 0x2 ;  /* 0x000000060d287c11 */ /* 0x000fe4000f8e10ff */
[----:B------:R-:W-:Y:S02]  /*1a90*/  LEA.HI.SX32 R31, R31, R52, 0x1b ;  /* 0x000000341f1f7211 */ /* 0x000fe400078fdaff */
[----:B------:R-:W-:Y:S02]  /*1aa0*/  P2R R89, PR, RZ, 0x40 ;  /* 0x00000040ff597803 */ /* 0x000fe40000000000 */
[----:B------:R-:W-:-:S02]  /*1ab0*/  LOP3.LUT P6, RZ, R192, 0x40, RZ, 0xc0, !PT ;  /* 0x00000040c0ff7812 */ /* 0x000fc400078cc0ff */
[----:B------:R-:W-:Y:S02]  /*1ac0*/  LEA R36, R31, UR6, 0x2 ;  /* 0x000000061f247c11 */ /* 0x000fe4000f8e10ff */
[----:B------:R-:W-:Y:S02]  /*1ad0*/  P2R R87, PR, RZ, 0x40 ;  /* 0x00000040ff577803 */ /* 0x000fe40000000000 */
[----:B------:R-:W-:-:S04]  /*1ae0*/  LOP3.LUT P6, RZ, R192, 0x80, RZ, 0xc0, !PT ;  /* 0x00000080c0ff7812 */ /* 0x000fc800078cc0ff */
[----:B------:R-:W-:Y:S02]  /*1af0*/  P2R R85, PR, RZ, 0x40 ;  /* 0x00000040ff557803 */ /* 0x000fe40000000000 */
[----:B------:R-:W-:-:S04]  /*1b00*/  LOP3.LUT P6, RZ, R192, 0x100, RZ, 0xc0, !PT ;  /* 0x00000100c0ff7812 */ /* 0x000fc800078cc0ff */
[----:B------:R-:W-:Y:S02]  /*1b10*/  P2R R83, PR, RZ, 0x40 ;  /* 0x00000040ff537803 */ /* 0x000fe40000000000 */
[----:B------:R-:W-:-:S04]  /*1b20*/  LOP3.LUT P6, RZ, R192, 0x200, RZ, 0xc0, !PT ;  /* 0x00000200c0ff7812 */ /* 0x000fc800078cc0ff */
[----:B------:R-:W-:Y:S02]  /*1b30*/  P2R R81, PR, RZ, 0x40 ;  /* 0x00000040ff517803 */ /* 0x000fe40000000000 */
[----:B------:R-:W-:Y:S02]  /*1b40*/  LOP3.LUT P6, RZ, R192, 0x400, RZ, 0xc0, !PT ;  /* 0x00000400c0ff7812 */ /* 0x000fe400078cc0ff */
[----:B------:R-:W-:Y:S01]  /*1b50*/  MOV R13, RZ ;  /* 0x000000ff000d7202 */ /* 0x000fe20000000f00 */
[----:B--2---:R-:W-:Y:S04]  /*1b60*/  STS [R51], R0 ;  /* 0x0000000033007388 */ /* 0x004fe80000000800 */
[----:B---3--:R1:W-:Y:S04]  /*1b70*/  STS [R50+0x80], R15 ;  /* 0x0000800f32007388 */ /* 0x0083e80000000800 */
[----:B----4-:R-:W-:Y:S04]  /*1b80*/  STS [R49+0x100], R14 ;  /* 0x0001000e31007388 */ /* 0x010fe80000000800 */
[----:B-----5:R2:W-:Y:S01]  /*1b90*/  STS [R48+0x180], R17 ;  /* 0x0001801130007388 */ /* 0x0205e20000000800 */
[----:B-1----:R-:W-:-:S03]  /*1ba0*/  VIADD R15, R52, 0x180 ;  /* 0x00000180340f7836 */ /* 0x002fc60000000000 */
[----:B------:R-:W-:Y:S01]  /*1bb0*/  STS [R47+0x200], R16 ;  /* 0x000200102f007388 */ /* 0x000fe20000000800 */
[C---:B------:R-:W-:Y:S01]  /*1bc0*/  SHF.L.U32 R0, R52.reuse, 0x4, RZ ;  /* 0x0000000434007819 */ /* 0x040fe200000006ff */
[C---:B--2---:R-:W-:Y:S01]  /*1bd0*/  VIADD R17, R52.reuse, 0x1a0 ;  /* 0x000001a034117836 */ /* 0x044fe20000000000 */
[-C--:B------:R-:W-:Y:S01]  /*1be0*/  LEA.HI.SX32 R15, R15, R52.reuse, 0x1b ;  /* 0x000000340f0f7211 */ /* 0x080fe200078fdaff */
[----:B------:R1:W-:Y:S03]  /*1bf0*/  STS [R46+0x280], R19 ;  /* 0x000280132e007388 */ /* 0x0003e60000000800 */
[----:B------:R-:W-:Y:S02]  /*1c00*/  LEA.HI.SX32 R17, R17, R52, 0x1b ;  /* 0x0000003411117211 */ /* 0x000fe400078fdaff */
[----:B------:R-:W-:Y:S02]  /*1c10*/  LEA R39, R15, UR6, 0x2 ;  /* 0x000000060f277c11 */ /* 0x000fe4000f8e10ff */
[----:B-1----:R-:W-:-:S04]  /*1c20*/  IADD3 R19, PT, PT, R52, 0x1c0, RZ ;  /* 0x000001c034137810 */ /* 0x002fc80007ffe0ff */
[----:B------:R-:W-:Y:S01]  /*1c30*/  LEA.HI.SX32 R19, R19, R52, 0x1b ;  /* 0x0000003413137211 */ /* 0x000fe200078fdaff */
[----:B------:R-:W-:Y:S01]  /*1c40*/  STS [R45+0x300], R18 ;  /* 0x000300122d007388 */ /* 0x000fe20000000800 */
[----:B------:R-:W-:Y:S02]  /*1c50*/  LEA R38, R17, UR6, 0x2 ;  /* 0x0000000611267c11 */ /* 0x000fe4000f8e10ff */
[----:B------:R-:W-:Y:S02]  /*1c60*/  LEA.HI.SX32 R0, R0, R0, 0x1b ;  /* 0x0000000000007211 */ /* 0x000fe400078fdaff */
[----:B------:R-:W-:Y:S02]  /*1c70*/  LEA R37, R19, UR6, 0x2 ;  /* 0x0000000613257c11 */ /* 0x000fe4000f8e10ff */
[----:B------:R-:W-:Y:S01]  /*1c80*/  LEA R0, R0, UR6, 0x2 ;  /* 0x0000000600007c11 */ /* 0x000fe2000f8e10ff */
[----:B------:R1:W-:Y:S04]  /*1c90*/  STS [R44+0x380], R21 ;  /* 0x000380152c007388 */ /* 0x0003e80000000800 */
[----:B------:R-:W-:Y:S04]  /*1ca0*/  STS [R43+0x400], R20 ;  /* 0x000400142b007388 */ /* 0x000fe80000000800 */
[----:B------:R2:W-:Y:S04]  /*1cb0*/  STS [R42+0x480], R23 ;  /* 0x000480172a007388 */ /* 0x0005e80000000800 */
[----:B------:R-:W-:Y:S04]  /*1cc0*/  STS [R41+0x500], R22 ;  /* 0x0005001629007388 */ /* 0x000fe80000000800 */
        /* <DEDUP_REMOVED lines=23> */
[----:B------:R-:W5:Y:S01]  /*1e40*/  @!P6 LDG.E R146, desc[UR10][R10.64] ;  /* 0x0000000a0a92e981 */ /* 0x000f62000c1e1900 */
[----:B------:R-:W-:Y:S01]  /*1e50*/  ISETP.NE.AND P6, PT, R81, RZ, PT ;  /* 0x000000ff5100720c */ /* 0x000fe20003fc5270 */
[----:B------:R-:W-:-:S02]  /*1e60*/  IMAD.MOV.U32 R15, RZ, RZ, RZ ;  /* 0x000000ffff0f7224 */ /* 0x000fc400078e00ff */
[----:B------:R-:W-:Y:S01]  /*1e70*/  IMAD.MOV.U32 R17, RZ, RZ, RZ ;  /* 0x000000ffff117224 */ /* 0x000fe200078e00ff */
[----:B------:R-:W-:Y:S01]  /*1e80*/  MOV R19, RZ ;  /* 0x000000ff00137202 */ /* 0x000fe20000000f00 */
[----:B-1----:R-:W-:Y:S02]  /*1e90*/  IMAD.MOV.U32 R21, RZ, RZ, RZ ;  /* 0x000000ffff157224 */ /* 0x002fe400078e00ff */
[----:B--2---:R-:W-:Y:S02]  /*1ea0*/  IMAD.MOV.U32 R23, RZ, RZ, RZ ;  /* 0x000000ffff177224 */ /* 0x004fe400078e00ff */
[----:B---3--:R-:W-:Y:S01]  /*1eb0*/  IMAD.MOV.U32 R25, RZ, RZ, RZ ;  /* 0x000000ffff197224 */ /* 0x008fe200078e00ff */
[----:B----4-:R-:W-:Y:S01]  /*1ec0*/  MOV R27, RZ ;  /* 0x000000ff001b7202 */ /* 0x010fe20000000f00 */
[----:B------:R-:W2:Y:S04]  /*1ed0*/  @!P0 LDG.E R156, desc[UR10][R10.64+0x500] ;  /* 0x0005000a0a9c8981 */ /* 0x000ea8000c1e1900 */
[----:B------:R-:W3:Y:S01]  /*1ee0*/  @!P6 LDG.E R13, desc[UR10][R10.64+0x80] ;  /* 0x0000800a0a0de981 */ /* 0x000ee2000c1e1900 */
[----:B------:R-:W-:-:S03]  /*1ef0*/  ISETP.NE.AND P6, PT, R83, RZ, PT ;  /* 0x000000ff5300720c */ /* 0x000fc60003fc5270 */
[----:B------:R-:W4:Y:S04]  /*1f00*/  @!P1 LDG.E R23, desc[UR10][R10.64+0x580] ;  /* 0x0005800a0a179981 */ /* 0x000f28000c1e1900 */
[----:B------:R-:W4:Y:S04]  /*1f10*/  @!P2 LDG.E R158, desc[UR10][R10.64+0x600] ;  /* 0x0006000a0a9ea981 */ /* 0x000f28000c1e1900 */
[----:B------:R-:W4:Y:S04]  /*1f20*/  @!P3 LDG.E R25, desc[UR10][R10.64+0x680] ;  /* 0x0006800a0a19b981 */ /* 0x000f28000c1e1900 */
[----:B------:R-:W2:Y:S01]  /*1f30*/  @!P6 LDG.E R148, desc[UR10][R10.64+0x100] ;  /* 0x0001000a0a94e981 */ /* 0x000ea2000c1e1900 */
[----:B------:R-:W-:-:S03]  /*1f40*/  ISETP.NE.AND P6, PT, R85, RZ, PT ;  /* 0x000000ff5500720c */ /* 0x000fc60003fc5270 */
[----:B------:R-:W4:Y:S04]  /*1f50*/  @!P4 LDG.E R162, desc[UR10][R10.64+0x700] ;  /* 0x0007000a0aa2c981 */ /* 0x000f28000c1e1900 */
[----:B------:R-:W4:Y:S06]  /*1f60*/  @!P5 LDG.E R27, desc[UR10][R10.64+0x780] ;  /* 0x0007800a0a1bd981 */ /* 0x000f2c000c1e1900 */
[----:B------:R-:W4:Y:S01]  /*1f70*/  @!P6 LDG.E R15, desc[UR10][R10.64+0x180] ;  /* 0x0001800a0a0fe981 */ /* 0x000f22000c1e1900 */
[----:B------:R-:W-:-:S13]  /*1f80*/  ISETP.NE.AND P6, PT, R87, RZ, PT ;  /* 0x000000ff5700720c */ /* 0x000fda0003fc5270 */
        /* <DEDUP_REMOVED lines=11> */
[----:B------:R-:W-:Y:S03]  /*2040*/  BSSY.RECONVERGENT B0, `(.L_x_497) ;  /* 0x0000047000007945 */ /* 0x000fe60003800200 */
[----:B-----5:R-:W-:Y:S04]  /*2050*/  STS [R51], R146 ;  /* 0x0000009233007388 */ /* 0x020fe80000000800 */
[----:B---3--:R-:W-:Y:S04]  /*2060*/  STS [R50+0x80], R13 ;  /* 0x0000800d32007388 */ /* 0x008fe80000000800 */
[----:B--2---:R-:W-:Y:S04]  /*2070*/  STS [R49+0x100], R148 ;  /* 0x0001009431007388 */ /* 0x004fe80000000800 */
        /* <DEDUP_REMOVED lines=30> */
[----:B-1----:R-:W-:-:S05]  /*2260*/  FADD.FTZ R95, R164, R65 ;  /* 0x00000041a45f7221 */ /* 0x002fca0000010000 */
[----:B------:R-:W-:-:S04]  /*2270*/  FSETP.GTU.FTZ.AND P6, PT, R95, 20, PT ;  /* 0x41a000005f00780b */ /* 0x000fc80003fdc000 */
[----:B0-----:R-:W-:Y:S01]  /*2280*/  ISETP.EQ.OR P6, PT, RZ, UR4, P6 ;  /* 0x00000004ff007c0c */ /* 0x001fe2000b7c2670 */
[----:B--2---:R-:W-:-:S12]  /*2290*/  FADD.FTZ R93, R166, R65 ;  /* 0x00000041a65d7221 */ /* 0x004fd80000010000 */
        /* <DEDUP_REMOVED lines=33> */
.L_x_498:
[----:B------:R-:W-:Y:S05]  /*24b0*/  BSYNC.RECONVERGENT B0 ;  /* 0x0000000000007941 */ /* 0x000fea0003800200 */
.L_x_497:
[----:B------:R-:W-:Y:S01]  /*24c0*/  FSETP.GTU.FTZ.AND P6, PT, R93, 20, PT ;  /* 0x41a000005d00780b */ /* 0x000fe20003fdc000 */
[----:B------:R-:W-:Y:S01]  /*24d0*/  BSSY.RECONVERGENT B0, `(.L_x_499) ;  /* 0x0000024000007945 */ /* 0x000fe20003800200 */
[----:B------:R-:W-:Y:S02]  /*24e0*/  FADD.FTZ R91, R168, R65 ;  /* 0x00000041a85b7221 */ /* 0x000fe40000010000 */
[----:B------:R-:W-:-:S13]  /*24f0*/  ISETP.EQ.OR P6, PT, RZ, UR4, P6 ;  /* 0x00000004ff007c0c */ /* 0x000fda000b7c2670 */
[----:B------:R-:W-:Y:S05]  /*2500*/  @P6 BRA `(.L_x_500) ;  /* 0x0000000000806947 */ /* 0x000fea0003800000 */
[----:B------:R-:W-:Y:S01]  /*2510*/  FMUL.FTZ R93, R93, 1.4426950216293334961 ;  /* 0x3fb8aa3b5d5d7820 */ /* 0x000fe20000410000 */
[----:B------:R-:W-:Y:S02]  /*2520*/  IMAD.MOV.U32 R162, RZ, RZ, 0x3e800000 ;  /* 0x3e800000ffa27424 */ /* 0x000fe400078e00ff */
[----:B------:R-:W-:Y:S01]  /*2530*/  HFMA2 R166, -RZ, RZ, 1.3056640625, -1.8671875 ;  /* 0x3d39bf78ffa67431 */ /* 0x000fe200000001ff */
[----:B------:R-:W-:Y:S01]  /*2540*/  P2R R17, PR, RZ, 0x1 ;  /* 0x00000001ff117803 */ /* 0x000fe20000000000 */
        /* <DEDUP_REMOVED lines=28> */
.L_x_500:
[----:B------:R-:W-:Y:S05]  /*2710*/  BSYNC.RECONVERGENT B0 ;  /* 0x0000000000007941 */ /* 0x000fea0003800200 */
.L_x_499:
[----:B------:R-:W-:Y:S01]  /*2720*/  FSETP.GTU.FTZ.AND P6, PT, R91, 20, PT ;  /* 0x41a000005b00780b */ /* 0x000fe20003fdc000 */
[----:B------:R-:W-:Y:S01]  /*2730*/  BSSY.RECONVERGENT B0, `(.L_x_501) ;  /* 0x0000024000007945 */ /* 0x000fe20003800200 */
[----:B------:R-:W-:Y:S02]  /*2740*/  FADD.FTZ R89, R170, R65 ;  /* 0x00000041aa597221 */ /* 0x000fe40000010000 */
[----:B------:R-:W-:-:S13]  /*2750*/  ISETP.EQ.OR P6, PT, RZ, UR4, P6 ;  /* 0x00000004ff007c0c */ /* 0x000fda000b7c2670 */
[----:B------:R-:W-:Y:S05]  /*2760*/  @P6 BRA `(.L_x_502) ;  /* 0x0000000000806947 */ /* 0x000fea0003800000 */
[----:B------:R-:W-:Y:S01]  /*2770*/  FMUL.FTZ R91, R91, 1.4426950216293334961 ;  /* 0x3fb8aa3b5b5b7820 */ /* 0x000fe20000410000 */
[----:B------:R-:W-:Y:S01]  /*2780*/  MOV R162, 0x3e800000 ;  /* 0x3e80000000a27802 */ /* 0x000fe20000000f00 */
        /* <DEDUP_REMOVED lines=30> */
.L_x_502:
[----:B------:R-:W-:Y:S05]  /*2970*/  BSYNC.RECONVERGENT B0 ;  /* 0x0000000000007941 */ /* 0x000fea0003800200 */
.L_x_501:
[----:B------:R-:W-:Y:S01]  /*2980*/  FSETP.GTU.FTZ.AND P6, PT, R89, 20, PT ;  /* 0x41a000005900780b */ /* 0x000fe20003fdc000 */
[----:B------:R-:W-:Y:S01]  /*2990*/  BSSY.RECONVERGENT B0, `(.L_x_503) ;  /* 0x0000024000007945 */ /* 0x000fe20003800200 */
[----:B------:R-:W-:Y:S02]  /*29a0*/  FADD.FTZ R87, R172, R65 ;  /* 0x00000041ac577221 */ /* 0x000fe40000010000 */
        /* <DEDUP_REMOVED lines=34> */
.L_x_504:
[----:B------:R-:W-:Y:S05]  /*2bd0*/  BSYNC.RECONVERGENT B0 ;  /* 0x0000000000007941 */ /* 0x000fea0003800200 */
.L_x_503:
        /* <DEDUP_REMOVED lines=37> */
.L_x_506:
[----:B------:R-:W-:Y:S05]  /*2e30*/  BSYNC.RECONVERGENT B0 ;  /* 0x0000000000007941 */ /* 0x000fea0003800200 */
.L_x_505:
        /* <DEDUP_REMOVED lines=37> */
.L_x_508:
[----:B------:R-:W-:Y:S05]  /*3090*/  BSYNC.RECONVERGENT B0 ;  /* 0x0000000000007941 */ /* 0x000fea0003800200 */
.L_x_507:
        /* <DEDUP_REMOVED lines=37> */
.L_x_510:
[----:B------:R-:W-:Y:S05]  /*32f0*/  BSYNC.RECONVERGENT B0 ;  /* 0x0000000000007941 */ /* 0x000fea0003800200 */
.L_x_509:
[----:B------:R-:W-:Y:S01]  /*3300*/  FSETP.GTU.FTZ.AND P6, PT, R81, 20, PT ;  /* 0x41a000005100780b */ /* 0x000fe20003fdc000 */
[----:B------:R-:W-:Y:S01]  /*3310*/  BSSY.RECONVERGENT B0, `(.L_x_511) ;  /* 0x0000024000007945 */ /* 0x000fe20003800200 */
[----:B---3--:R-:W-:Y:S02]  /*3320*/  FADD.FTZ R97, R158, R65 ;  /* 0x000000419e617221 */ /* 0x008fe40000010000 */
        /* <DEDUP_REMOVED lines=34> */
.L_x_512:
[----:B------:R-:W-:Y:S05]  /*3550*/  BSYNC.RECONVERGENT B0 ;  /* 0x0000000000007941 */ /* 0x000fea0003800200 */
.L_x_511:
        /* <DEDUP_REMOVED lines=37> */
.L_x_514:
[----:B------:R-:W-:Y:S05]  /*37b0*/  BSYNC.RECONVERGENT B0 ;  /* 0x0000000000007941 */ /* 0x000fea0003800200 */
.L_x_513:
        /* <DEDUP_REMOVED lines=37> */
.L_x_516:
[----:B------:R-:W-:Y:S05]  /*3a10*/  BSYNC.RECONVERGENT B0 ;  /* 0x0000000000007941 */ /* 0x000fea0003800200 */
.L_x_515:
        /* <DEDUP_REMOVED lines=37> */
.L_x_518:
[----:B------:R-:W-:Y:S05]  /*3c70*/  BSYNC.RECONVERGENT B0 ;  /* 0x0000000000007941 */ /* 0x000fea0003800200 */
.L_x_517:
        /* <DEDUP_REMOVED lines=37> */
.L_x_520:
[----:B------:R-:W-:Y:S05]  /*3ed0*/  BSYNC.RECONVERGENT B0 ;  /* 0x0000000000007941 */ /* 0x000fea0003800200 */
.L_x_519:
        /* <DEDUP_REMOVED lines=37> */
.L_x_522:
[----:B------:R-:W-:Y:S05]  /*4130*/  BSYNC.RECONVERGENT B0 ;  /* 0x0000000000007941 */ /* 0x000fea0003800200 */
.L_x_521:
        /* <DEDUP_REMOVED lines=37> */
.L_x_524:
[----:B------:R-:W-:Y:S05]  /*4390*/  BSYNC.RECONVERGENT B0 ;  /* 0x0000000000007941 */ /* 0x000fea0003800200 */
.L_x_523:
        /* <DEDUP_REMOVED lines=37> */
.L_x_526:
[----:B------:R-:W-:Y:S05]  /*45f0*/  BSYNC.RECONVERGENT B0 ;  /* 0x0000000000007941 */ /* 0x000fea0003800200 */
.L_x_525:
[----:B------:R-:W-:Y:S01]  /*4600*/  FSETP.GTU.FTZ.AND P6, PT, R111, 20, PT ;  /* 0x41a000006f00780b */ /* 0x000fe20003fdc000 */
[----:B------:R-:W-:Y:S01]  /*4610*/  BSSY.RECONVERGENT B0, `(.L_x_527) ;  /* 0x0000025000007945 */ /* 0x000fe20003800200 */
[C---:B------:R-:W-:Y:S02]  /*4620*/  IMAD.WIDE.U32 R134, R53.reuse, 0x4, R134 ;  /* 0x0000000435867825 */ /* 0x040fe400078e0086 */
[----:B------:R-:W-:Y:S02]  /*4630*/  ISETP.EQ.OR P6, PT, RZ, UR4, P6 ;  /* 0x00000004ff007c0c */ /* 0x000fe4000b7c2670 */
[----:B------:R-:W-:-:S11]  /*4640*/  IMAD.WIDE.U32 R136, R53, 0x4, R136 ;  /* 0x0000000435887825 */ /* 0x000fd600078e0088 */
        /* <DEDUP_REMOVED lines=33> */
.L_x_528:
[----:B------:R-:W-:Y:S05]  /*4860*/  BSYNC.RECONVERGENT B0 ;  /* 0x0000000000007941 */ /* 0x000fea0003800200 */
.L_x_527:
        /* <DEDUP_REMOVED lines=29> */
[----:B------:R-:W-:Y:S01]  /*4a40*/  FMUL.FTZ R156, R20, R107 ;  /* 0x0000006b149c7220 */ /* 0x000fe20000410000 */
[----:B------:R-:W-:Y:S01]  /*4a50*/  IMAD.MOV R21, RZ, RZ, -R21 ;  /* 0x000000ffff157224 */ /* 0x000fe200078e0a15 */
[----:B------:R-:W2:Y:S01]  /*4a60*/  LDC.64 R22, c[0x0][0x3d0] ;  /* 0x0000f400ff167b82 */ /* 0x000ea20000000a00 */
[----:B------:R-:W-:Y:S01]  /*4a70*/  FMUL.FTZ R158, R12, R111 ;  /* 0x0000006f0c9e7220 */ /* 0x000fe20000410000 */
[----:B------:R-:W-:Y:S01]  /*4a80*/  LOP3.LUT R146, R146, R63, RZ, 0x3c, !PT ;  /* 0x0000003f92927212 */ /* 0x000fe200078e3cff */
[----:B------:R-:W-:Y:S01]  /*4a90*/  FMUL.FTZ R157, R14, R109 ;  /* 0x0000006d0e9d7220 */ /* 0x000fe20000410000 */
[----:B------:R-:W-:Y:S01]  /*4aa0*/  ISETP.NE.AND P0, PT, R63, RZ, PT ;  /* 0x000000ff3f00720c */ /* 0x000fe20003f05270 */
[----:B------:R-:W-:Y:S01]  /*4ab0*/  FMUL.FTZ R151, R26, R97 ;  /* 0x000000611a977220 */ /* 0x000fe20000410000 */
[----:B------:R-:W-:Y:S01]  /*4ac0*/  ISETP.GE.AND P1, PT, R146, RZ, PT ;  /* 0x000000ff9200720c */ /* 0x000fe20003f26270 */
[----:B------:R-:W-:Y:S01]  /*4ad0*/  FMUL.FTZ R144, R144, R95 ;  /* 0x0000005f90907220 */ /* 0x000fe20000410000 */
[----:B-1----:R-:W1:Y:S01]  /*4ae0*/  MUFU.RCP R13, R13 ;  /* 0x0000000d000d7308 */ /* 0x002e620000001000 */
[----:B------:R-:W-:Y:S01]  /*4af0*/  LOP3.LUT P4, RZ, R192, 0x400, RZ, 0xc0, !PT ;  /* 0x00000400c0ff7812 */ /* 0x000fe2000788c0ff */
[----:B------:R-:W-:Y:S01]  /*4b00*/  FMUL.FTZ R142, R142, R93 ;  /* 0x0000005d8e8e7220 */ /* 0x000fe20000410000 */
[----:B------:R-:W-:Y:S01]  /*4b10*/  LOP3.LUT R192, R192, 0xffffdfff, RZ, 0xc0, !PT ;  /* 0xffffdfffc0c07812 */ /* 0x000fe200078ec0ff */
        /* <DEDUP_REMOVED lines=8> */
[----:B------:R-:W-:Y:S01]  /*4ba0*/  MOV R160, RZ ;  /* 0x000000ff00a07202 */ /* 0x000fe20000000f00 */
[----:B------:R-:W-:Y:S01]  /*4bb0*/  IMAD.MOV.U32 R161, RZ, RZ, R59 ;  /* 0x000000ffffa17224 */ /* 0x000fe200078e003b */
[----:B------:R-:W-:Y:S01]  /*4bc0*/  @P4 LOP3.LUT R192, R192, 0x2000, RZ, 0xfc, !PT ;  /* 0x00002000c0c04812 */ /* 0x000fe200078efcff */
[----:B------:R-:W-:Y:S01]  /*4bd0*/  IMAD.MOV.U32 R162, RZ, RZ, R57 ;  /* 0x000000ffffa27224 */ /* 0x000fe200078e0039 */
[----:B--2---:R-:W-:Y:S01]  /*4be0*/  SHF.L.U64.HI R23, R22, 0x2, R23 ;  /* 0x0000000216177819 */ /* 0x004fe20000010217 */
[----:B------:R-:W-:Y:S01]  /*4bf0*/  UIADD3 UR8, UPT, UPT, UR6, 0x10a0, URZ ;  /* 0x000010a006087890 */ /* 0x000fe2000fffe0ff */
[----:B-1----:R-:W-:Y:S01]  /*4c00*/  IADD3 R11, PT, PT, R13, 0xffffffe, RZ ;  /* 0x0ffffffe0d0b7810 */ /* 0x002fe20007ffe0ff */
[----:B0-----:R-:W-:Y:S01]  /*4c10*/  IMAD R13, R5, UR4, RZ ;  /* 0x00000004050d7c24 */ /* 0x001fe2000f8e02ff */
[----:B------:R-:W-:Y:S01]  /*4c20*/  UIADD3 UR7, UPT, UPT, -UR7, URZ, URZ ;  /* 0x000000ff07077290 */ /* 0x000fe2000fffe1ff */
[----:B------:R-:W0:Y:S02]  /*4c30*/  LDCU.64 UR12, c[0x0][0x460] ;  /* 0x00008c00ff0c77ac */ /* 0x000e240008000a00 */
[----:B------:R-:W-:Y:S01]  /*4c40*/  IMAD R165, R4, UR5, R13 ;  /* 0x0000000504a57c24 */ /* 0x000fe2000f8e020d */
[----:B------:R-:W1:Y:S01]  /*4c50*/  F2I.FTZ.U32.TRUNC.NTZ R11, R11 ;  /* 0x0000000b000b7305 */ /* 0x000e62000021f000 */
[----:B------:R-:W2:Y:S01]  /*4c60*/  LDC.64 R12, c[0x0][0x450] ;  /* 0x00011400ff0c7b82 */ /* 0x000ea20000000a00 */
[----:B------:R-:W-:Y:S01]  /*4c70*/  UMOV UR5, URZ ;  /* 0x000000ff00057c82 */ /* 0x000fe20008000000 */
[----:B-1----:R-:W-:-:S04]  /*4c80*/  IMAD.MOV R10, RZ, RZ, -R11 ;  /* 0x000000ffff0a7224 */ /* 0x002fc800078e0a0b */
[----:B------:R-:W-:Y:S02]  /*4c90*/  IMAD R17, R10, R15, RZ ;  /* 0x0000000f0a117224 */ /* 0x000fe400078e02ff */
[----:B------:R-:W-:-:S05]  /*4ca0*/  HFMA2 R10, -RZ, RZ, 0, 0 ;  /* 0x00000000ff0a7431 */ /* 0x000fca00000001ff */
[----:B------:R-:W-:-:S04]  /*4cb0*/  IMAD.HI.U32 R17, R11, R17, R10 ;  /* 0x000000110b117227 */ /* 0x000fc800078e000a */
[----:B------:R-:W-:Y:S02]  /*4cc0*/  IMAD.MOV.U32 R10, RZ, RZ, R19 ;  /* 0x000000ffff0a7224 */ /* 0x000fe400078e0013 */
[----:B------:R-:W-:Y:S01]  /*4cd0*/  IMAD.MOV.U32 R11, RZ, RZ, R21 ;  /* 0x000000ffff0b7224 */ /* 0x000fe200078e0015 */
[----:B------:R-:W1:Y:S01]  /*4ce0*/  LDC.64 R18, c[0x0][0x460] ;  /* 0x00011800ff127b82 */ /* 0x000e620000000a00 */
[----:B------:R-:W-:-:S04]  /*4cf0*/  IMAD.HI.U32 R163, R17, R10, RZ ;  /* 0x0000000a11a37227 */ /* 0x000fc800078e00ff */
[----:B------:R-:W-:Y:S02]  /*4d00*/  IMAD R10, R163, R11, R10 ;  /* 0x0000000ba30a7224 */ /* 0x000fe400078e020a */
[----:B------:R-:W-:Y:S01]  /*4d10*/  IMAD.MOV.U32 R11, RZ, RZ, R69 ;  /* 0x000000ffff0b7224 */ /* 0x000fe200078e0045 */
[----:B------:R-:W3:Y:S02]  /*4d20*/  LDC.64 R16, c[0x0][0x3b8] ;  /* 0x0000ee00ff107b82 */ /* 0x000ee40000000a00 */
[----:B------:R-:W-:-:S06]  /*4d30*/  ISETP.GT.U32.AND P3, PT, R15, R10, PT ;  /* 0x0000000a0f00720c */ /* 0x000fcc0003f64070 */
[----:B------:R-:W4:Y:S07]  /*4d40*/  LDC.64 R20, c[0x0][0x3f0] ;  /* 0x0000fc00ff147b82 */ /* 0x000f2e0000000a00 */
[-C--:B------:R-:W-:Y:S02]  /*4d50*/  @!P3 IADD3 R10, PT, PT, R10, -R15.reuse, RZ ;  /* 0x8000000f0a0ab210 */ /* 0x080fe40007ffe0ff */
[----:B------:R-:W-:Y:S02]  /*4d60*/  @!P3 IADD3 R163, PT, PT, R163, 0x1, RZ ;  /* 0x00000001a3a3b810 */ /* 0x000fe40007ffe0ff */
[----:B------:R-:W-:Y:S01]  /*4d70*/  ISETP.GE.U32.AND P2, PT, R10, R15, PT ;  /* 0x0000000f0a00720c */ /* 0x000fe20003f46070 */
[----:B------:R-:W-:Y:S01]  /*4d80*/  IMAD.MOV.U32 R10, RZ, RZ, R71 ;  /* 0x000000ffff0a7224 */ /* 0x000fe200078e0047 */
[----:B------:R-:W-:-:S02]  /*4d90*/  IADD3 R26, P3, PT, R130, R54, RZ ;  /* 0x00000036821a7210 */ /* 0x000fc40007f7e0ff */
[----:B-1----:R-:W-:Y:S01]  /*4da0*/  SHF.L.U64.HI R19, R18, 0x2, R19 ;  /* 0x0000000212137819 */ /* 0x002fe20000010213 */
[----:B------:R-:W-:Y:S01]  /*4db0*/  IMAD.WIDE.U32 R10, R4, UR4, R10 ;  /* 0x00000004040a7c25 */ /* 0x000fe2000f8e000a */
[----:B------:R-:W-:Y:S01]  /*4dc0*/  IADD3.X R27, PT, PT, R3, R73, RZ, P3, !PT ;  /* 0x00000049031b7210 */ /* 0x000fe20001ffe4ff */
[----:B------:R-:W-:Y:S01]  /*4dd0*/  UMOV UR4, URZ ;  /* 0x000000ff00047c82 */ /* 0x000fe20008000000 */
[----:B---3--:R-:W-:Y:S02]  /*4de0*/  SHF.L.U64.HI R17, R16, 0x2, R17 ;  /* 0x0000000210117819 */ /* 0x008fe40000010211 */
[----:B------:R-:W-:-:S03]  /*4df0*/  IADD3 R165, PT, PT, R11, R165, RZ ;  /* 0x000000a50ba57210 */ /* 0x000fc60007ffe0ff */
[----:B------:R-:W-:Y:S01]  /*4e00*/  @P2 VIADD R163, R163, 0x1 ;  /* 0x00000001a3a32836 */ /* 0x000fe20000000000 */
[----:B------:R-:W-:Y:S02]  /*4e10*/  IADD3 R14, P2, PT, R132, R54, RZ ;  /* 0x00000036840e7210 */ /* 0x000fe40007f5e0ff */
[----:B----4-:R-:W-:Y:S01]  /*4e20*/  SHF.L.U64.HI R21, R20, 0x2, R21 ;  /* 0x0000000214157819 */ /* 0x010fe20000010215 */
[----:B------:R-:W-:Y:S01]  /*4e30*/  @!P1 IMAD.MOV R163, RZ, RZ, -R163 ;  /* 0x000000ffffa39224 */ /* 0x000fe200078e0aa3 */
[----:B------:R-:W-:Y:S01]  /*4e40*/  @!P0 LOP3.LUT R163, RZ, R63, RZ, 0x33, !PT ;  /* 0x0000003fffa38212 */ /* 0x000fe200078e33ff */
[----:B0-2---:R-:W-:-:S08]  /*4e50*/  IMAD.X R15, R3, 0x1, R75, P2 ;  /* 0x00000001030f7824 */ /* 0x005fd000010e064b */
.L_x_535:
[-C--:B------:R-:W-:Y:S02]  /*4e60*/  ISETP.GE.AND P3, PT, R84, R53.reuse, PT ;  /* 0x000000355400720c */ /* 0x080fe40003f66270 */
[----:B------:R-:W-:Y:S02]  /*4e70*/  CS2R R32, SRZ ;  /* 0x0000000000207805 */ /* 0x000fe4000001ff00 */
[----:B------:R-:W-:Y:S02]  /*4e80*/  LOP3.LUT P4, RZ, R192, 0x2000, RZ, 0xc0, !PT ;  /* 0x00002000c0ff7812 */ /* 0x000fe4000788c0ff */
[----:B------:R-:W-:Y:S02]  /*4e90*/  CS2R R34, SRZ ;  /* 0x0000000000227805 */ /* 0x000fe4000001ff00 */
[----:B------:R-:W-:Y:S01]  /*4ea0*/  ISETP.GE.AND P2, PT, R82, R53, PT ;  /* 0x000000355200720c */ /* 0x000fe20003f46270 */
[----:B------:R-:W-:Y:S01]  /*4eb0*/  IMAD.MOV.U32 R164, RZ, RZ, RZ ;  /* 0x000000ffffa47224 */ /* 0x000fe200078e00ff */
[----:B------:R-:W-:-:S02]  /*4ec0*/  LOP3.LUT R192, R192, 0xfffffdff, RZ, 0xc0, !PT ;  /* 0xfffffdffc0c07812 */ /* 0x000fc400078ec0ff */
[----:B------:R-:W-:Y:S02]  /*4ed0*/  CS2R R166, SRZ ;  /* 0x0000000000a67805 */ /* 0x000fe4000001ff00 */
[-C--:B------:R-:W-:Y:S02]  /*4ee0*/  ISETP.GE.AND P1, PT, R80, R53.reuse, PT ;  /* 0x000000355000720c */ /* 0x080fe40003f26270 */
[----:B------:R-:W-:Y:S02]  /*4ef0*/  CS2R R30, SRZ ;  /* 0x00000000001e7805 */ /* 0x000fe4000001ff00 */
[----:B------:R-:W-:Y:S02]  /*4f00*/  ISETP.GE.AND P0, PT, R78, R53, PT ;  /* 0x000000354e00720c */ /* 0x000fe40003f06270 */
[----:B------:R-:W-:Y:S02]  /*4f10*/  CS2R R28, SRZ ;  /* 0x00000000001c7805 */ /* 0x000fe4000001ff00 */
[----:B------:R-:W-:-:S02]  /*4f20*/  CS2R R168, SRZ ;  /* 0x0000000000a87805 */ /* 0x000fc4000001ff00 */
[----:B------:R-:W-:Y:S02]  /*4f30*/  @P3 LOP3.LUT R192, R192, 0x200, RZ, 0xfc, !PT ;  /* 0x00000200c0c03812 */ /* 0x000fe400078efcff */
[----:B------:R-:W-:Y:S01]  /*4f40*/  CS2R R170, SRZ ;  /* 0x0000000000aa7805 */ /* 0x000fe2000001ff00 */
[----:B------:R-:W-:Y:S01]  /*4f50*/  IMAD.MOV.U32 R173, RZ, RZ, RZ ;  /* 0x000000ffffad7224 */ /* 0x000fe200078e00ff */
[----:B------:R-:W-:Y:S01]  /*4f60*/  LOP3.LUT R192, R192, 0xfffffeff, RZ, 0xc0, !PT ;  /* 0xfffffeffc0c07812 */ /* 0x000fe200078ec0ff */
[----:B------:R-:W2:Y:S03]  /*4f70*/  @!P2 LDG.E R30, desc[UR10][R14.64+-0x300] ;  /* 0xfffd000a0e1ea981 */ /* 0x000ea6000c1e1900 */
[----:B------:R-:W-:Y:S01]  /*4f80*/  @P2 LOP3.LUT R192, R192, 0x100, RZ, 0xfc, !PT ;  /* 0x00000100c0c02812 */ /* 0x000fe200078efcff */
[----:B------:R-:W3:Y:S03]  /*4f90*/  @!P1 LDG.E R31, desc[UR10][R14.64+-0x280] ;  /* 0xfffd800a0e1f9981 */ /* 0x000ee6000c1e1900 */
[----:B------:R-:W-:Y:S01]  /*4fa0*/  LOP3.LUT R192, R192, 0xffffff7f, RZ, 0xc0, !PT ;  /* 0xffffff7fc0c07812 */ /* 0x000fe200078ec0ff */
[----:B------:R-:W4:Y:S03]  /*4fb0*/  @!P0 LDG.E R32, desc[UR10][R14.64+-0x200] ;  /* 0xfffe000a0e208981 */ /* 0x000f26000c1e1900 */
[----:B------:R-:W-:Y:S01]  /*4fc0*/  @P1 LOP3.LUT R192, R192, 0x80, RZ, 0xfc, !PT ;  /* 0x00000080c0c01812 */ /* 0x000fe200078efcff */
[----:B------:R-:W5:Y:S03]  /*4fd0*/  @!P3 LDG.E R29, desc[UR10][R14.64+-0x380] ;  /* 0xfffc800a0e1db981 */ /* 0x000f66000c1e1900 */
[----:B------:R-:W-:Y:S01]  /*4fe0*/  LOP3.LUT R192, R192, 0xffffffbf, RZ, 0xc0, !PT ;  /* 0xffffffbfc0c07812 */ /* 0x000fe200078ec0ff */
[----:B------:R-:W2:Y:S03]  /*4ff0*/  @!P4 LDG.E R28, desc[UR10][R14.64+-0x400] ;  /* 0xfffc000a0e1cc981 */ /* 0x000ea6000c1e1900 */
[----:B------:R-:W-:-:S02]  /*5000*/  @P0 LOP3.LUT R192, R192, 0x40, RZ, 0xfc, !PT ;  /* 0x00000040c0c00812 */ /* 0x000fc400078efcff */
[----:B------:R-:W-:Y:S02]  /*5010*/  ISETP.GE.AND P0, PT, R76, R53, PT ;  /* 0x000000354c00720c */ /* 0x000fe40003f06270 */
[----:B------:R-:W-:-:S11]  /*5020*/  LOP3.LUT R192, R192, 0xffffffdf, RZ, 0xc0, !PT ;  /* 0xffffffdfc0c07812 */ /* 0x000fd600078ec0ff */
[----:B------:R-:W-:Y:S01]  /*5030*/  @P0 LOP3.LUT R192, R192, 0x20, RZ, 0xfc, !PT ;  /* 0x00000020c0c00812 */ /* 0x000fe200078efcff */
[----:B------:R-:W4:Y:S01]  /*5040*/  @!P0 LDG.E R33, desc[UR10][R14.64+-0x180] ;  /* 0xfffe800a0e218981 */ /* 0x000f22000c1e1900 */
        /* <DEDUP_REMOVED lines=12> */
[-C--:B------:R-:W-:Y:S02]  /*5110*/  ISETP.GE.AND P0, PT, R68, R53.reuse, PT ;  /* 0x000000354400720c */ /* 0x080fe40003f06270 */
[----:B------:R-:W-:Y:S02]  /*5120*/  LOP3.LUT R192, R192, 0xfffffffd, RZ, 0xc0, !PT ;  /* 0xfffffffdc0c07812 */ /* 0x000fe400078ec0ff */
[-C--:B------:R-:W-:Y:S02]  /*5130*/  ISETP.GE.AND P1, PT, R64, R53.reuse, PT ;  /* 0x000000354000720c */ /* 0x080fe40003f26270 */
[-C--:B------:R-:W-:Y:S02]  /*5140*/  ISETP.GE.AND P2, PT, R62, R53.reuse, PT ;  /* 0x000000353e00720c */ /* 0x080fe40003f46270 */
[----:B------:R-:W-:-:S05]  /*5150*/  ISETP.GE.AND P3, PT, R60, R53, PT ;  /* 0x000000353c00720c */ /* 0x000fca0003f66270 */
[----:B------:R-:W-:Y:S01]  /*5160*/  @P0 LOP3.LUT R192, R192, 0x2, RZ, 0xfc, !PT ;  /* 0x00000002c0c00812 */ /* 0x000fe200078efcff */
[----:B------:R-:W4:Y:S01]  /*5170*/  @!P0 LDG.E R167, desc[UR10][R14.64+0x80] ;  /* 0x0000800a0ea78981 */ /* 0x000f22000c1e1900 */
[-C--:B------:R-:W-:Y:S02]  /*5180*/  ISETP.GE.AND P0, PT, R66, R53.reuse, PT ;  /* 0x000000354200720c */ /* 0x080fe40003f06270 */
[-C--:B------:R-:W-:Y:S01]  /*5190*/  ISETP.GE.AND P4, PT, R58, R53.reuse, PT ;  /* 0x000000353a00720c */ /* 0x080fe20003f86270 */
[----:B------:R-:W4:Y:S01]  /*51a0*/  @!P1 LDG.E R169, desc[UR10][R14.64+0x180] ;  /* 0x0001800a0ea99981 */ /* 0x000f22000c1e1900 */
[----:B------:R-:W-:-:S03]  /*51b0*/  ISETP.GE.AND P5, PT, R56, R53, PT ;  /* 0x000000353800720c */ /* 0x000fc60003fa6270 */
[----:B------:R-:W4:Y:S04]  /*51c0*/  @!P2 LDG.E R168, desc[UR10][R14.64+0x200] ;  /* 0x0002000a0ea8a981 */ /* 0x000f28000c1e1900 */
[----:B------:R-:W4:Y:S04]  /*51d0*/  @!P3 LDG.E R171, desc[UR10][R14.64+0x280] ;  /* 0x0002800a0eabb981 */ /* 0x000f28000c1e1900 */
[----:B------:R-:W4:Y:S04]  /*51e0*/  @!P0 LDG.E R166, desc[UR10][R14.64+0x100] ;  /* 0x0001000a0ea68981 */ /* 0x000f28000c1e1900 */
[----:B------:R-:W4:Y:S04]  /*51f0*/  @!P4 LDG.E R170, desc[UR10][R14.64+0x300] ;  /* 0x0003000a0eaac981 */ /* 0x000f28000c1e1900 */
[----:B------:R-:W4:Y:S01]  /*5200*/  @!P5 LDG.E R173, desc[UR10][R14.64+0x380] ;  /* 0x0003800a0eadd981 */ /* 0x000f22000c1e1900 */
[----:B------:R-:W-:Y:S01]  /*5210*/  MOV R24, R161 ;  /* 0x000000a100187202 */ /* 0x000fe20000000f00 */
[----:B------:R-:W-:-:S05]  /*5220*/  IMAD.MOV.U32 R25, RZ, RZ, R162 ;  /* 0x000000ffff197224 */ /* 0x000fca00078e00a2 */
[----:B------:R0:W4:Y:S01]  /*5230*/  LDG.E R24, desc[UR10][R24.64] ;  /* 0x0000000a18187981 */ /* 0x000122000c1e1900 */
[----:B------:R-:W-:-:S03]  /*5240*/  ISETP.GE.U32.AND P6, PT, R120, R53, PT ;  /* 0x000000357800720c */ /* 0x000fc60003fc6070 */
[----:B--2---:R1:W-:Y:S04]  /*5250*/  STS [R51], R28 ;  /* 0x0000001c33007388 */ /* 0x0043e80000000800 */
[----:B-----5:R-:W-:Y:S04]  /*5260*/  STS [R50+0x80], R29 ;  /* 0x0000801d32007388 */ /* 0x020fe80000000800 */
[----:B------:R-:W-:Y:S04]  /*5270*/  STS [R49+0x100], R30 ;  /* 0x0001001e31007388 */ /* 0x000fe80000000800 */
[----:B---3--:R-:W-:Y:S04]  /*5280*/  STS [R48+0x180], R31 ;  /* 0x0001801f30007388 */ /* 0x008fe80000000800 */
        /* <DEDUP_REMOVED lines=13> */
[----:B0-----:R-:W0:Y:S01]  /*5360*/  LDS R25, [R0] ;  /* 0x0000000000197984 */ /* 0x001e220000000800 */
[----:B------:R-:W-:-:S04]  /*5370*/  FMUL.FTZ R24, R24, 1.4426950216293334961 ;  /* 0x3fb8aa3b18187820 */ /* 0x000fc80000410000 */
[----:B-1----:R-:W-:Y:S01]  /*5380*/  FMUL.FTZ R28, R24, R95 ;  /* 0x0000005f181c7220 */ /* 0x002fe20000410000 */
[----:B0-----:R-:W-:-:S05]  /*5390*/  FMUL.FTZ R25, R144, R25 ;  /* 0x0000001990197220 */ /* 0x001fca0000410000 */
[----:B------:R-:W-:Y:S02]  /*53a0*/  FSEL R33, R25, RZ, !P6 ;  /* 0x000000ff19217208 */ /* 0x000fe40007000000 */
[----:B------:R-:W0:Y:S01]  /*53b0*/  LDS R25, [R0+0x4] ;  /* 0x0000040000197984 */ /* 0x000e220000000800 */
[----:B------:R-:W1:Y:S02]  /*53c0*/  MUFU.EX2 R28, R28 ;  /* 0x0000001c001c7308 */ /* 0x000e640000000800 */
[----:B-1----:R-:W-:Y:S02]  /*53d0*/  FSEL R32, R28, 1, !P6 ;  /* 0x3f8000001c207808 */ /* 0x002fe40007000000 */
[----:B------:R-:W-:Y:S01]  /*53e0*/  ISETP.GE.U32.AND P6, PT, R116, R53, PT ;  /* 0x000000357400720c */ /* 0x000fe20003fc6070 */
[----:B0-----:R-:W-:-:S05]  /*53f0*/  FMUL.FTZ R25, R142, R25 ;  /* 0x000000198e197220 */ /* 0x001fca0000410000 */
[----:B------:R-:W-:Y:S02]  /*5400*/  FSEL R34, R25, RZ, !P6 ;  /* 0x000000ff19227208 */ /* 0x000fe40007000000 */
[----:B------:R-:W0:Y:S01]  /*5410*/  LDS R25, [R0+0x8] ;  /* 0x0000080000197984 */ /* 0x000e220000000800 */
[----:B------:R-:W-:-:S06]  /*5420*/  FMUL.FTZ R29, R24, R93 ;  /* 0x0000005d181d7220 */ /* 0x000fcc0000410000 */
        /* <DEDUP_REMOVED lines=24> */
[----:B------:R-:W1:Y:S01]  /*55b0*/  LDS R28, [R0+0x18] ;  /* 0x00001800001c7984 */ /* 0x000e620000000800 */
[----:B0-----:R-:W-:-:S05]  /*55c0*/  FMUL.FTZ R25, R148, R25 ;  /* 0x0000001994197220 */ /* 0x001fca0000410000 */
[----:B------:R-:W-:Y:S02]  /*55d0*/  FSEL R173, R25, RZ, !P6 ;  /* 0x000000ff19ad7208 */ /* 0x000fe40007000000 */
[----:B------:R-:W0:Y:S01]  /*55e0*/  LDS R25, [R0+0x1c] ;  /* 0x00001c0000197984 */ /* 0x000e220000000800 */
[C---:B------:R-:W-:Y:S01]  /*55f0*/  FMUL.FTZ R29, R24.reuse, R85 ;  /* 0x00000055181d7220 */ /* 0x040fe20000410000 */
[----:B------:R-:W-:-:S05]  /*5600*/  FMUL.FTZ R30, R24, R83 ;  /* 0x00000053181e7220 */ /* 0x000fca0000410000 */
[----:B------:R-:W2:Y:S04]  /*5610*/  MUFU.EX2 R29, R29 ;  /* 0x0000001d001d7308 */ /* 0x000ea80000000800 */
[----:B------:R-:W3:Y:S01]  /*5620*/  MUFU.EX2 R30, R30 ;  /* 0x0000001e001e7308 */ /* 0x000ee20000000800 */
[----:B-1----:R-:W-:Y:S01]  /*5630*/  FMUL.FTZ R28, R149, R28 ;  /* 0x0000001c951c7220 */ /* 0x002fe20000410000 */
[----:B--2---:R-:W-:Y:S02]  /*5640*/  FSEL R170, R29, 1, !P6 ;  /* 0x3f8000001daa7808 */ /* 0x004fe40007000000 */
[----:B------:R-:W-:-:S04]  /*5650*/  ISETP.GE.U32.AND P6, PT, R106, R53, PT ;  /* 0x000000356a00720c */ /* 0x000fc80003fc6070 */
[----:B---3--:R-:W-:Y:S02]  /*5660*/  FSEL R172, R30, 1, !P6 ;  /* 0x3f8000001eac7808 */ /* 0x008fe40007000000 */
[----:B------:R-:W-:Y:S02]  /*5670*/  FSEL R175, R28, RZ, !P6 ;  /* 0x000000ff1caf7208 */ /* 0x000fe40007000000 */
        /* <DEDUP_REMOVED lines=9> */
[----:B--2---:R-:W-:Y:S02]  /*5710*/  FSEL R174, R29, 1, !P6 ;  /* 0x3f8000001dae7808 */ /* 0x004fe40007000000 */
[----:B------:R-:W-:Y:S01]  /*5720*/  ISETP.GE.U32.AND P6, PT, R102, R53, PT ;  /* 0x000000356600720c */ /* 0x000fe20003fc6070 */
[----:B-1----:R-:W-:-:S03]  /*5730*/  FMUL.FTZ R28, R151, R28 ;  /* 0x0000001c971c7220 */ /* 0x002fc60000410000 */
        /* <DEDUP_REMOVED lines=32> */
[----:B0-----:R-:W-:Y:S01]  /*5940*/  FMUL.FTZ R25, R156, R25 ;  /* 0x000000199c197220 */ /* 0x001fe20000410000 */
[----:B------:R-:W-:Y:S02]  /*5950*/  P2R R205, PR, RZ, 0x1 ;  /* 0x00000001ffcd7803 */ /* 0x000fe40000000000 */
[----:B------:R-:W-:Y:S02]  /*5960*/  LOP3.LUT P0, RZ, R192, 0x4, RZ, 0xc0, !PT ;  /* 0x00000004c0ff7812 */ /* 0x000fe4000780c0ff */
[----:B------:R-:W-:-:S02]  /*5970*/  FSEL R189, R25, RZ, !P6 ;  /* 0x000000ff19bd7208 */ /* 0x000fc40007000000 */
[----:B------:R-:W0:Y:S01]  /*5980*/  LDS R25, [R0+0x3c] ;  /* 0x00003c0000197984 */ /* 0x000e220000000800 */
[----:B------:R-:W-:Y:S02]  /*5990*/  P2R R204, PR, RZ, 0x1 ;  /* 0x00000001ffcc7803 */ /* 0x000fe40000000000 */
[----:B------:R-:W-:-:S04]  /*59a0*/  LOP3.LUT P0, RZ, R192, 0x8, RZ, 0xc0, !PT ;  /* 0x00000008c0ff7812 */ /* 0x000fc8000780c0ff */
[----:B------:R-:W-:Y:S02]  /*59b0*/  P2R R200, PR, RZ, 0x1 ;  /* 0x00000001ffc87803 */ /* 0x000fe40000000000 */
[----:B------:R-:W-:Y:S01]  /*59c0*/  LOP3.LUT P0, RZ, R192, 0x10, RZ, 0xc0, !PT ;  /* 0x00000010c0ff7812 */ /* 0x000fe2000780c0ff */
[----:B------:R-:W-:-:S03]  /*59d0*/  FMUL.FTZ R29, R24, R107 ;  /* 0x0000006b181d7220 */ /* 0x000fc60000410000 */
[----:B------:R-:W-:Y:S02]  /*59e0*/  P2R R212, PR, RZ, 0x1 ;  /* 0x00000001ffd47803 */ /* 0x000fe40000000000 */
[----:B------:R-:W-:Y:S01]  /*59f0*/  LOP3.LUT P0, RZ, R192, 0x20, RZ, 0xc0, !PT ;  /* 0x00000020c0ff7812 */ /* 0x000fe2000780c0ff */
[----:B------:R-:W-:Y:S01]  /*5a00*/  FMUL.FTZ R30, R24, R109 ;  /* 0x0000006d181e7220 */ /* 0x000fe20000410000 */
[----:B------:R-:W2:Y:S02]  /*5a10*/  MUFU.EX2 R29, R29 ;  /* 0x0000001d001d7308 */ /* 0x000ea40000000800 */
[----:B------:R-:W-:Y:S02]  /*5a20*/  P2R R211, PR, RZ, 0x1 ;  /* 0x00000001ffd37803 */ /* 0x000fe40000000000 */
[----:B------:R-:W-:Y:S01]  /*5a30*/  LOP3.LUT P0, RZ, R192, 0x40, RZ, 0xc0, !PT ;  /* 0x00000040c0ff7812 */ /* 0x000fe2000780c0ff */
[----:B------:R-:W-:Y:S01]  /*5a40*/  FMUL.FTZ R24, R24, R111 ;  /* 0x0000006f18187220 */ /* 0x000fe20000410000 */
[----:B------:R-:W3:Y:S02]  /*5a50*/  MUFU.EX2 R30, R30 ;  /* 0x0000001e001e7308 */ /* 0x000ee40000000800 */
[----:B------:R-:W-:-:S02]  /*5a60*/  P2R R209, PR, RZ, 0x1 ;  /* 0x00000001ffd17803 */ /* 0x000fc40000000000 */
[C---:B------:R-:W-:Y:S01]  /*5a70*/  LOP3.LUT P0, RZ, R192.reuse, 0x80, RZ, 0xc0, !PT ;  /* 0x00000080c0ff7812 */ /* 0x040fe2000780c0ff */
[----:B------:R-:W4:Y:S03]  /*5a80*/  MUFU.EX2 R24, R24 ;  /* 0x0000001800187308 */ /* 0x000f260000000800 */
[----:B------:R-:W-:Y:S02]  /*5a90*/  P2R R208, PR, RZ, 0x1 ;  /* 0x00000001ffd07803 */ /* 0x000fe40000000000 */
[----:B------:R-:W-:Y:S01]  /*5aa0*/  LOP3.LUT P0, RZ, R192, 0x100, RZ, 0xc0, !PT ;  /* 0x00000100c0ff7812 */ /* 0x000fe2000780c0ff */
[----:B-1----:R-:W-:Y:S01]  /*5ab0*/  FMUL.FTZ R28, R157, R28 ;  /* 0x0000001c9d1c7220 */ /* 0x002fe20000410000 */
[----:B--2---:R-:W-:Y:S02]  /*5ac0*/  FSEL R186, R29, 1, !P6 ;  /* 0x3f8000001dba7808 */ /* 0x004fe40007000000 */
[----:B------:R-:W-:-:S02]  /*5ad0*/  P2R R207, PR, RZ, 0x1 ;  /* 0x00000001ffcf7803 */ /* 0x000fc40000000000 */
[----:B------:R-:W-:Y:S02]  /*5ae0*/  LOP3.LUT P0, RZ, R192, 0x200, RZ, 0xc0, !PT ;  /* 0x00000200c0ff7812 */ /* 0x000fe4000780c0ff */
[----:B------:R-:W-:Y:S01]  /*5af0*/  ISETP.GE.U32.AND P6, PT, R88, R53, PT ;  /* 0x000000355800720c */ /* 0x000fe20003fc6070 */
[----:B0-----:R-:W-:Y:S01]  /*5b00*/  FMUL.FTZ R25, R158, R25 ;  /* 0x000000199e197220 */ /* 0x001fe20000410000 */
[----:B------:R-:W-:Y:S02]  /*5b10*/  P2R R196, PR, RZ, 0x1 ;  /* 0x00000001ffc47803 */ /* 0x000fe40000000000 */
[----:B---3--:R-:W-:Y:S02]  /*5b20*/  FSEL R188, R30, 1, !P6 ;  /* 0x3f8000001ebc7808 */ /* 0x008fe40007000000 */
[----:B------:R-:W-:Y:S02]  /*5b30*/  FSEL R191, R28, RZ, !P6 ;  /* 0x000000ff1cbf7208 */ /* 0x000fe40007000000 */
[----:B------:R-:W-:-:S02]  /*5b40*/  ISETP.GE.AND P0, PT, R92, R53, PT ;  /* 0x000000355c00720c */ /* 0x000fc40003f06270 */
[----:B------:R-:W-:-:S04]  /*5b50*/  ISETP.GE.U32.AND P6, PT, R86, R53, PT ;  /* 0x000000355600720c */ /* 0x000fc80003fc6070 */
[----:B----4-:R-:W-:Y:S01]  /*5b60*/  FSEL R190, R24, 1, !P6 ;  /* 0x3f80000018be7808 */ /* 0x010fe20007000000 */
[----:B------:R-:W-:Y:S01]  /*5b70*/  IMAD.MOV.U32 R24, RZ, RZ, R26 ;  /* 0x000000ffff187224 */ /* 0x000fe200078e001a */
[----:B------:R-:W-:Y:S02]  /*5b80*/  FSEL R193, R25, RZ, !P6 ;  /* 0x000000ff19c17208 */ /* 0x000fe40007000000 */
[----:B------:R-:W-:Y:S02]  /*5b90*/  MOV R25, R27 ;  /* 0x0000001b00197202 */ /* 0x000fe40000000f00 */
[----:B------:R-:W-:Y:S02]  /*5ba0*/  CS2R R26, SRZ ;  /* 0x00000000001a7805 */ /* 0x000fe4000001ff00 */
[C---:B------:R-:W-:Y:S02]  /*5bb0*/  LOP3.LUT P6, RZ, R192.reuse, 0x2, RZ, 0xc0, !PT ;  /* 0x00000002c0ff7812 */ /* 0x040fe400078cc0ff */
[----:B------:R-:W-:-:S02]  /*5bc0*/  LOP3.LUT R192, R192, 0xfffffbff, RZ, 0xc0, !PT ;  /* 0xfffffbffc0c07812 */ /* 0x000fc400078ec0ff */
[----:B------:R-:W2:Y:S02]  /*5bd0*/  @!P0 LDG.E R26, desc[UR10][R24.64+-0x400] ;  /* 0xfffc000a181a8981 */ /* 0x000ea4000c1e1900 */
[----:B------:R-:W-:Y:S02]  /*5be0*/  @P0 LOP3.LUT R192, R192, 0x400, RZ, 0xfc, !PT ;  /* 0x00000400c0c00812 */ /* 0x000fe400078efcff */
[----:B------:R-:W-:Y:S02]  /*5bf0*/  ISETP.NE.AND P0, PT, R196, RZ, PT ;  /* 0x000000ffc400720c */ /* 0x000fe40003f05270 */
[----:B------:R-:W-:-:S11]  /*5c00*/  CS2R R28, SRZ ;  /* 0x00000000001c7805 */ /* 0x000fd6000001ff00 */
[----:B------:R-:W3:Y:S01]  /*5c10*/  @!P0 LDG.E R27, desc[UR10][R24.64+-0x380] ;  /* 0xfffc800a181b8981 */ /* 0x000ee2000c1e1900 */
[----:B------:R-:W-:-:S13]  /*5c20*/  ISETP.NE.AND P0, PT, R207, RZ, PT ;  /* 0x000000ffcf00720c */ /* 0x000fda0003f05270 */
[----:B------:R-:W4:Y:S01]  /*5c30*/  @!P0 LDG.E R28, desc[UR10][R24.64+-0x300] ;  /* 0xfffd000a181c8981 */ /* 0x000f22000c1e1900 */
        /* <DEDUP_REMOVED lines=14> */
[----:B------:R-:W-:Y:S01]  /*5d20*/  IMAD.MOV.U32 R206, RZ, RZ, RZ ;  /* 0x000000ffffce7224 */ /* 0x000fe200078e00ff */
        /* <DEDUP_REMOVED lines=9> */
[----:B------:R-:W5:Y:S01]  /*5dc0*/  @!P0 LDG.E R198, desc[UR10][R24.64] ;  /* 0x0000000a18c68981 */ /* 0x000f62000c1e1900 */
[----:B------:R-:W-:-:S03]  /*5dd0*/  ISETP.NE.AND P0, PT, R205, RZ, PT ;  /* 0x000000ffcd00720c */ /* 0x000fc60003f05270 */
[----:B------:R-:W5:Y:S10]  /*5de0*/  @!P5 LDG.E R203, desc[UR10][R24.64+0x380] ;  /* 0x0003800a18cbd981 */ /* 0x000f74000c1e1900 */
[----:B------:R-:W5:Y:S01]  /*5df0*/  @!P0 LDG.E R202, desc[UR10][R24.64+0x100] ;  /* 0x0001000a18ca8981 */ /* 0x000f62000c1e1900 */
[----:B------:R-:W-:-:S03]  /*5e00*/  ISETP.NE.AND P6, PT, R55, RZ, PT ;  /* 0x000000ff3700720c */ /* 0x000fc60003fc5270 */
        /* <DEDUP_REMOVED lines=35> */
[----:B0-----:R-:W0:Y:S01]  /*6040*/  LDC.U8 R27, c[0x0][0x3a9] ;  /* 0x0000ea40ff1b7b82 */ /* 0x001e220000000000 */
[C---:B------:R-:W-:Y:S02]  /*6050*/  LOP3.LUT P6, RZ, R192.reuse, 0x1000, RZ, 0xc0, !PT ;  /* 0x00001000c0ff7812 */ /* 0x040fe400078cc0ff */
[----:B------:R-:W-:Y:S02]  /*6060*/  P2R R26, PR, RZ, 0x1 ;  /* 0x00000001ff1a7803 */ /* 0x000fe40000000000 */
[----:B------:R-:W-:Y:S02]  /*6070*/  LOP3.LUT P0, RZ, R192, 0x800, RZ, 0xc0, !PT ;  /* 0x00000800c0ff7812 */ /* 0x000fe4000780c0ff */
[----:B0-----:R-:W-:-:S04]  /*6080*/  ISETP.NE.AND P6, PT, R27, RZ, P6 ;  /* 0x000000ff1b00720c */ /* 0x001fc800037c5270 */
[----:B------:R-:W-:Y:S02]  /*6090*/  PLOP3.LUT P6, PT, P6, P0, PT, 0x80, 0x8 ;  /* 0x000000000008781c */ /* 0x000fe400037c1070 */
[----:B------:R-:W-:Y:S01]  /*60a0*/  ISETP.NE.AND P0, PT, R26, RZ, PT ;  /* 0x000000ff1a00720c */ /* 0x000fe20003f05270 */
[----:B------:R-:W-:-:S10]  /*60b0*/  IMAD.MOV.U32 R26, RZ, RZ, 0x3f800000 ;  /* 0x3f800000ff1a7424 */ /* 0x000fd400078e00ff */
[----:B------:R-:W-:Y:S05]  /*60c0*/  @!P6 BRA `(.L_x_531) ;  /* 0x000000000010e947 */ /* 0x000fea0003800000 */
[----:B------:R-:W-:-:S04]  /*60d0*/  IADD3 R28, P6, PT, R159, R10, RZ ;  /* 0x0000000a9f1c7210 */ /* 0x000fc80007fde0ff */
[----:B------:R-:W-:-:S05]  /*60e0*/  IADD3.X R29, PT, PT, R160, R165, RZ, P6, !PT ;  /* 0x000000a5a01d7210 */ /* 0x000fca00037fe4ff */
[----:B------:R1:W5:Y:S01]  /*60f0*/  LDG.E R27, desc[UR10][R28.64] ;  /* 0x0000000a1c1b7981 */ /* 0x000362000c1e1900 */
[----:B------:R-:W-:Y:S05]  /*6100*/  BRA `(.L_x_530) ;  /* 0x0000000000187947 */ /* 0x000fea0003800000 */
.L_x_531:
[----:B------:R-:W-:Y:S01]  /*6110*/  LOP3.LUT P6, RZ, R192, 0x1000, RZ, 0xc0, !PT ;  /* 0x00001000c0ff7812 */ /* 0x000fe200078cc0ff */
[----:B------:R-:W-:-:S12]  /*6120*/  IMAD.MOV.U32 R27, RZ, RZ, RZ ;  /* 0x000000ffff1b7224 */ /* 0x000fd800078e00ff */
[----:B------:R-:W-:Y:S05]  /*6130*/  @!P6 BRA `(.L_x_530) ;  /* 0x00000000000ce947 */ /* 0x000fea0003800000 */
[----:B------:R-:W-:-:S05]  /*6140*/  IADD3 R28, P6, PT, R71, R159, RZ ;  /* 0x0000009f471c7210 */ /* 0x000fca0007fde0ff */
[----:B------:R-:W-:-:S05]  /*6150*/  IMAD.X R29, R69, 0x1, R160, P6 ;  /* 0x00000001451d7824 */ /* 0x000fca00030e06a0 */
[----:B------:R2:W5:Y:S03]  /*6160*/  LDG.E R27, desc[UR10][R28.64] ;  /* 0x0000000a1c1b7981 */ /* 0x000566000c1e1900 */
.L_x_530:
[----:B012---:R-:W-:Y:S01]  /*6170*/  FFMA.FTZ R28, R33, R35, R34 ;  /* 0x00000023211c7223 */ /* 0x007fe20000010022 */
[----:B------:R-:W-:Y:S01]  /*6180*/  ISETP.GE.AND P6, PT, R52, 0x1, PT ;  /* 0x000000013400780c */ /* 0x000fe20003fc6270 */
[----:B------:R-:W0:Y:S01]  /*6190*/  S2UR UR9, SR_CgaCtaId ;  /* 0x00000000000979c3 */ /* 0x000e220000008800 */
[----:B------:R-:W-:Y:S01]  /*61a0*/  UMOV UR6, 0x400 ;  /* 0x0000040000067882 */ /* 0x000fe20000000000 */
[----:B------:R-:W-:Y:S01]  /*61b0*/  FFMA.FTZ R28, R167, R28, R164 ;  /* 0x0000001ca71c7223 */ /* 0x000fe200000100a4 */
[----:B------:R-:W-:Y:S03]  /*61c0*/  BSSY.RECONVERGENT B0, `(.L_x_532) ;  /* 0x0000079000007945 */ /* 0x000fe60003800200 */
[----:B------:R-:W-:-:S04]  /*61d0*/  FFMA.FTZ R28, R169, R28, R166 ;  /* 0x0000001ca91c7223 */ /* 0x000fc800000100a6 */
[----:B------:R-:W-:Y:S01]  /*61e0*/  FFMA.FTZ R29, R168, R28, R171 ;  /* 0x0000001ca81d7223 */ /* 0x000fe200000100ab */
[----:B------:R-:W-:-:S03]  /*61f0*/  FMUL.FTZ R28, R32, R35 ;  /* 0x00000023201c7220 */ /* 0x000fc60000410000 */
        /* <DEDUP_REMOVED lines=50> */
[----:B------:R-:W-:-:S03]  /*6520*/  ISETP.GE.AND P6, PT, R52, 0x10, PT ;  /* 0x000000103400780c */ /* 0x000fc60003fc6270 */
[----:B------:R-:W1:Y:S01]  /*6530*/  SHFL.UP PT, R29, R30, 0x10, RZ ;  /* 0x060000001e1d7989 */ /* 0x000e6200000e00ff */
[C---:B0-----:R-:W-:Y:S01]  /*6540*/  FMUL.FTZ R28, R31.reuse, R28 ;  /* 0x0000001c1f1c7220 */ /* 0x041fe20000410000 */
[----:B-1----:R-:W-:-:S04]  /*6550*/  FFMA.FTZ R29, R31, R29, R30 ;  /* 0x0000001d1f1d7223 */ /* 0x002fc8000001001e */
[----:B------:R-:W-:Y:S02]  /*6560*/  FSEL R195, R31, R28, !P6 ;  /* 0x0000001c1fc37208 */ /* 0x000fe40007000000 */
[----:B------:R-:W-:-:S03]  /*6570*/  FSEL R197, R30, R29, !P6 ;  /* 0x0000001d1ec57208 */ /* 0x000fc60007000000 */
[----:B------:R-:W0:Y:S01]  /*6580*/  SHFL.UP PT, R226, R195, 0x1, RZ ;  /* 0x04200000c3e27989 */ /* 0x000e2200000e00ff */
[----:B------:R-:W-:-:S03]  /*6590*/  ISETP.NE.AND P6, PT, R52, 0x1f, PT ;  /* 0x0000001f3400780c */ /* 0x000fc60003fc5270 */
[----:B------:R-:W1:Y:S10]  /*65a0*/  SHFL.UP PT, R199, R197, 0x1, RZ ;  /* 0x04200000c5c77989 */ /* 0x000e7400000e00ff */
[----:B------:R-:W-:Y:S01]  /*65b0*/  @!P6 STS.64 [UR6+0x1080], R28 ;  /* 0x0010801cff00e988 */ /* 0x000fe20008000a06 */
[----:B------:R-:W-:Y:S01]  /*65c0*/  BAR.SYNC.DEFER_BLOCKING 0x0 ;  /* 0x0000000000007b1d */ /* 0x000fe20000010000 */
[----:B------:R-:W-:-:S13]  /*65d0*/  ISETP.NE.AND P6, PT, R52, RZ, PT ;  /* 0x000000ff3400720c */ /* 0x000fda0003fc5270 */
[----:B0-----:R-:W-:Y:S01]  /*65e0*/  @!P6 MOV R226, R26 ;  /* 0x0000001a00e2e202 */ /* 0x001fe20000000f00 */
[----:B-1---5:R-:W-:Y:S01]  /*65f0*/  @!P6 IMAD.MOV.U32 R199, RZ, RZ, R27 ;  /* 0x000000ffffc7e224 */ /* 0x022fe200078e001b */
[----:B------:R-:W-:Y:S01]  /*6600*/  @!P6 STS.64 [UR6+0x1090], R26 ;  /* 0x0010901aff00e988 */ /* 0x000fe20008000a06 */
[----:B------:R-:W-:-:S03]  /*6610*/  ISETP.NE.AND P6, PT, R61, RZ, PT ;  /* 0x000000ff3d00720c */ /* 0x000fc60003fc5270 */
[----:B------:R-:W0:Y:S01]  /*6620*/  LDS.64 R30, [UR6+0x1080] ;  /* 0x00108006ff1e7984 */ /* 0x000e220008000a00 */
[----:B------:R-:W-:Y:S09]  /*6630*/  BAR.SYNC.DEFER_BLOCKING 0x0 ;  /* 0x0000000000007b1d */ /* 0x000ff20000010000 */
[----:B------:R-:W1:Y:S01]  /*6640*/  @P6 LDS R28, [UR6+0x1094] ;  /* 0x00109406ff1c6984 */ /* 0x000e620008000800 */
[----:B0-----:R-:W-:Y:S01]  /*6650*/  FFMA.FTZ R27, R30, R27, R31 ;  /* 0x0000001b1e1b7223 */ /* 0x001fe2000001001f */
        /* <DEDUP_REMOVED lines=35> */
[----:B------:R-:W-:-:S03]  /*6890*/  LEA R30, P6, R28, R71, 0x2 ;  /* 0x000000471c1e7211 */ /* 0x000fc600078c10ff */
[----:B------:R-:W-:-:S05]  /*68a0*/  IMAD.IADD R26, R29, 0x1, R31 ;  /* 0x000000011d1a7824 */ /* 0x000fca00078e021f */
[----:B------:R-:W-:-:S05]  /*68b0*/  LEA.HI.X R31, R28, R69, R26, 0x2, P6 ;  /* 0x000000451c1f7211 */ /* 0x000fca00030f141a */
[----:B------:R1:W-:Y:S01]  /*68c0*/  STG.E desc[UR10][R30.64], R27 ;  /* 0x0000001b1e007986 */ /* 0x0003e2000c10190a */
[----:B------:R-:W-:Y:S05]  /*68d0*/  BRA `(.L_x_533) ;  /* 0x00000000001c7947 */ /* 0x000fea0003800000 */
.L_x_534:
[----:B------:R-:W-:Y:S02]  /*68e0*/  ISETP.NE.AND P6, PT, R55, R122, PT ;  /* 0x0000007a3700720c */ /* 0x000fe40003fc5270 */
[----:B------:R-:W-:Y:S02]  /*68f0*/  P2R R26, PR, RZ, 0x1 ;  /* 0x00000001ff1a7803 */ /* 0x000fe40000000000 */
[----:B------:R-:W-:-:S13]  /*6900*/  ISETP.NE.OR P6, PT, R28, RZ, P6 ;  /* 0x000000ff1c00720c */ /* 0x000fda00037c5670 */
[----:B------:R-:W-:-:S04]  /*6910*/  @!P6 IADD3 R28, P0, PT, R71, R159, RZ ;  /* 0x0000009f471ce210 */ /* 0x000fc80007f1e0ff */
[----:B------:R-:W-:Y:S02]  /*6920*/  @!P6 IADD3.X R29, PT, PT, R69, R160, RZ, P0, !PT ;  /* 0x000000a0451de210 */ /* 0x000fe400007fe4ff */
[----:B------:R-:W-:-:S03]  /*6930*/  ISETP.NE.AND P0, PT, R26, RZ, PT ;  /* 0x000000ff1a00720c */ /* 0x000fc60003f05270 */
[----:B------:R0:W-:Y:S10]  /*6940*/  @!P6 STG.E desc[UR10][R28.64], R27 ;  /* 0x0000001b1c00e986 */ /* 0x0001f4000c10190a */
.L_x_533:
[----:B------:R-:W-:Y:S05]  /*6950*/  BSYNC.RECONVERGENT B0 ;  /* 0x0000000000007941 */ /* 0x000fea0003800200 */
.L_x_532:
[----:B------:R-:W-:Y:S01]  /*6960*/  LEA R26, P6, R20, R24, 0x2 ;  /* 0x00000018141a7211 */ /* 0x000fe200078c10ff */
[----:B------:R-:W-:Y:S01]  /*6970*/  UIADD3 UR4, UP0, UPT, UR4, UR12, URZ ;  /* 0x0000000c04047290 */ /* 0x000fe2000ff1e0ff */
[----:B------:R-:W-:Y:S01]  /*6980*/  FFMA.FTZ R147, R194, R199, R147 ;  /* 0x000000c7c2937223 */ /* 0x000fe20000010093 */
[----:B------:R-:W-:Y:S01]  /*6990*/  UIADD3 UR7, UPT, UPT, UR7, 0x1, URZ ;  /* 0x0000000107077890 */ /* 0x000fe2000fffe0ff */
[----:B------:R-:W-:Y:S01]  /*69a0*/  FFMA.FTZ R145, R196, R195, R145 ;  /* 0x000000c3c4917223 */ /* 0x000fe20000010091 */
[----:B01----:R-:W-:Y:S01]  /*69b0*/  IMAD.X R27, R25, 0x1, R21, P6 ;  /* 0x00000001191b7824 */ /* 0x003fe200030e0615 */
[----:B------:R-:W-:Y:S01]  /*69c0*/  LEA R14, P6, R22, R14, 0x2 ;  /* 0x0000000e160e7211 */ /* 0x000fe200078c10ff */
[----:B------:R-:W-:Y:S01]  /*69d0*/  UIADD3.X UR5, UPT, UPT, UR5, UR13, URZ, UP0, !UPT ;  /* 0x0000000d05057290 */ /* 0x000fe200087fe4ff */
[----:B------:R-:W-:Y:S01]  /*69e0*/  FFMA.FTZ R143, R198, R164, R143 ;  /* 0x000000a4c68f7223 */ /* 0x000fe2000001008f */
[----:B------:R-:W-:Y:S01]  /*69f0*/  UISETP.NE.AND UP0, UPT, UR7, URZ, UPT ;  /* 0x000000ff0700728c */ /* 0x000fe2000bf05270 */
[----:B------:R-:W-:Y:S01]  /*6a00*/  FFMA.FTZ R141, R200, R166, R141 ;  /* 0x000000a6c88d7223 */ /* 0x000fe2000001008d */
[----:B------:R-:W-:Y:S01]  /*6a10*/  IMAD.X R15, R15, 0x1, R23, P6 ;  /* 0x000000010f0f7824 */ /* 0x000fe200030e0617 */
[----:B------:R-:W-:Y:S01]  /*6a20*/  LEA R161, P6, R16, R161, 0x2 ;  /* 0x000000a110a17211 */ /* 0x000fe200078c10ff */
[----:B------:R-:W-:Y:S01]  /*6a30*/  FFMA.FTZ R139, R202, R168, R139 ;  /* 0x000000a8ca8b7223 */ /* 0x000fe2000001008b */
[----:B------:R-:W-:Y:S01]  /*6a40*/  FFMA.FTZ R133, R204, R170, R133 ;  /* 0x000000aacc857223 */ /* 0x000fe20000010085 */
[----:B------:R-:W-:Y:S01]  /*6a50*/  FFMA.FTZ R131, R206, R172, R131 ;  /* 0x000000acce837223 */ /* 0x000fe20000010083 */
[----:B------:R-:W-:Y:S01]  /*6a60*/  IADD3.X R162, PT, PT, R162, R17, RZ, P6, !PT ;  /* 0x00000011a2a27210 */ /* 0x000fe200037fe4ff */
[----:B------:R-:W-:Y:S01]  /*6a70*/  FFMA.FTZ R129, R208, R174, R129 ;  /* 0x000000aed0817223 */ /* 0x000fe20000010081 */
[----:B------:R-:W-:Y:S01]  /*6a80*/  LEA R159, P6, R18, R159, 0x2 ;  /* 0x0000009f129f7211 */ /* 0x000fe200078c10ff */
[----:B------:R-:W-:Y:S01]  /*6a90*/  FFMA.FTZ R127, R210, R176, R127 ;  /* 0x000000b0d27f7223 */ /* 0x000fe2000001007f */
[----:B------:R-:W-:Y:S01]  /*6aa0*/  FFMA.FTZ R125, R212, R178, R125 ;  /* 0x000000b2d47d7223 */ /* 0x000fe2000001007d */
[----:B------:R-:W-:Y:S01]  /*6ab0*/  FFMA.FTZ R123, R214, R180, R123 ;  /* 0x000000b4d67b7223 */ /* 0x000fe2000001007b */
[----:B------:R-:W-:Y:S01]  /*6ac0*/  FFMA.FTZ R121, R216, R182, R121 ;  /* 0x000000b6d8797223 */ /* 0x000fe20000010079 */
[----:B------:R-:W-:-:S02]  /*6ad0*/  IMAD.X R160, R160, 0x1, R19, P6 ;  /* 0x00000001a0a07824 */ /* 0x000fc400030e0613 */
[----:B------:R-:W-:Y:S01]  /*6ae0*/  FFMA.FTZ R119, R218, R184, R119 ;  /* 0x000000b8da777223 */ /* 0x000fe20000010077 */
[----:B------:R-:W-:Y:S01]  /*6af0*/  FFMA.FTZ R117, R220, R186, R117 ;  /* 0x000000badc757223 */ /* 0x000fe20000010075 */
[----:B------:R-:W-:Y:S01]  /*6b00*/  FFMA.FTZ R115, R222, R188, R115 ;  /* 0x000000bcde737223 */ /* 0x000fe20000010073 */
[----:B------:R-:W-:Y:S01]  /*6b10*/  FFMA.FTZ R113, R224, R190, R113 ;  /* 0x000000bee0717223 */ /* 0x000fe20000010071 */
[----:B------:R-:W-:Y:S01]  /*6b20*/  UIADD3 UR8, UPT, UPT, UR8, 0x8, URZ ;  /* 0x0000000808087890 */ /* 0x000fe2000fffe0ff */
[----:B------:R-:W-:Y:S11]  /*6b30*/  BRA.U UP0, `(.L_x_535) ;  /* 0xffffffe100c87547 */ /* 0x000ff6000b83ffff */
.L_x_529:
[----:B------:R-:W0:Y:S01]  /*6b40*/  LDCU.128 UR12, c[0x0][0x430] ;  /* 0x00008600ff0c77ac */ /* 0x000e220008000c00 */
[----:B------:R-:W-:Y:S01]  /*6b50*/  BAR.SYNC.DEFER_BLOCKING 0x0 ;  /* 0x0000000000007b1d */ /* 0x000fe20000010000 */
[----:B------:R-:W-:Y:S02]  /*6b60*/  HFMA2 R11, -RZ, RZ, 0, 0 ;  /* 0x00000000ff0b7431 */ /* 0x000fe400000001ff */
[----:B------:R-:W-:Y:S01]  /*6b70*/  IMAD.MOV.U32 R10, RZ, RZ, R118 ;  /* 0x000000ffff0a7224 */ /* 0x000fe200078e0076 */
[----:B------:R-:W-:Y:S02]  /*6b80*/  P2R R24, PR, RZ, 0x1 ;  /* 0x00000001ff187803 */ /* 0x000fe40000000000 */
[----:B------:R-:W-:Y:S01]  /*6b90*/  ISETP.NE.AND P0, PT, R61, RZ, PT ;  /* 0x000000ff3d00720c */ /* 0x000fe20003f05270 */
[----:B------:R-:W1:Y:S01]  /*6ba0*/  LDCU.64 UR4, c[0x0][0x4a8] ;  /* 0x00009500ff0477ac */ /* 0x000e620008000a00 */
[----:B------:R-:W-:Y:S02]  /*6bb0*/  P2R R26, PR, RZ, 0x2 ;  /* 0x00000002ff1a7803 */ /* 0x000fe40000000000 */
[----:B------:R-:W-:Y:S01]  /*6bc0*/  P2R R28, PR, RZ, 0x4 ;  /* 0x00000004ff1c7803 */ /* 0x000fe20000000000 */
[----:B------:R-:W2:Y:S01]  /*6bd0*/  LDCU.64 UR8, c[0x0][0x4c0] ;  /* 0x00009800ff0877ac */ /* 0x000ea20008000a00 */
[----:B------:R-:W-:-:S02]  /*6be0*/  LOP3.LUT P1, RZ, R192, 0x40, RZ, 0xc0, !PT ;  /* 0x00000040c0ff7812 */ /* 0x000fc4000782c0ff */
[----:B------:R-:W-:Y:S02]  /*6bf0*/  P2R R30, PR, RZ, 0x8 ;  /* 0x00000008ff1e7803 */ /* 0x000fe40000000000 */
[C---:B------:R-:W-:Y:S01]  /*6c00*/  LOP3.LUT P2, RZ, R192.reuse, 0x20, RZ, 0xc0, !PT ;  /* 0x00000020c0ff7812 */ /* 0x040fe2000784c0ff */
[C---:B0-----:R-:W-:Y:S01]  /*6c10*/  IMAD.WIDE.U32 R12, R79.reuse, UR12, R10 ;  /* 0x0000000c4f0c7c25 */ /* 0x041fe2000f8e000a */
[----:B------:R-:W-:Y:S02]  /*6c20*/  P2R R32, PR, RZ, 0x10 ;  /* 0x00000010ff207803 */ /* 0x000fe40000000000 */
[C---:B------:R-:W-:Y:S01]  /*6c30*/  LOP3.LUT P3, RZ, R192.reuse, 0x10, RZ, 0xc0, !PT ;  /* 0x00000010c0ff7812 */ /* 0x040fe2000786c0ff */
[----:B------:R-:W-:Y:S01]  /*6c40*/  IMAD R13, R79, UR13, R13 ;  /* 0x0000000d4f0d7c24 */ /* 0x000fe2000f8e020d */
[----:B------:R-:W-:Y:S01]  /*6c50*/  P2R R34, PR, RZ, 0x20 ;  /* 0x00000020ff227803 */ /* 0x000fe20000000000 */
[----:B------:R-:W-:Y:S01]  /*6c60*/  STS [R0], R147 ;  /* 0x0000009300007388 */ /* 0x000fe20000000800 */
[----:B------:R-:W-:Y:S01]  /*6c70*/  IMAD.WIDE.U32 R12, R77, UR14, R12 ;  /* 0x0000000e4d0c7c25 */ /* 0x000fe2000f8e000c */
[----:B------:R-:W-:-:S02]  /*6c80*/  LOP3.LUT P4, RZ, R192, 0x8, RZ, 0xc0, !PT ;  /* 0x00000008c0ff7812 */ /* 0x000fc4000788c0ff */
[----:B------:R-:W-:Y:S01]  /*6c90*/  STS [R0+0x4], R145 ;  /* 0x0000049100007388 */ /* 0x000fe20000000800 */
[----:B------:R-:W-:Y:S01]  /*6ca0*/  IMAD R18, R77, UR15, R13 ;  /* 0x0000000f4d127c24 */ /* 0x000fe2000f8e020d */
[----:B------:R-:W0:Y:S01]  /*6cb0*/  LDCU.128 UR12, c[0x0][0x420] ;  /* 0x00008400ff0c77ac */ /* 0x000e220008000c00 */
[----:B------:R-:W-:Y:S01]  /*6cc0*/  IADD3 R15, P6, PT, R92, R12, RZ ;  /* 0x0000000c5c0f7210 */ /* 0x000fe20007fde0ff */
[----:B------:R-:W-:Y:S01]  /*6cd0*/  STS [R0+0x8], R143 ;  /* 0x0000088f00007388 */ /* 0x000fe20000000800 */
[----:B------:R-:W-:-:S03]  /*6ce0*/  LOP3.LUT P5, RZ, R192, 0x4, RZ, 0xc0, !PT ;  /* 0x00000004c0ff7812 */ /* 0x000fc600078ac0ff */
[----:B------:R-:W-:Y:S01]  /*6cf0*/  STS [R0+0xc], R141 ;  /* 0x00000c8d00007388 */ /* 0x000fe20000000800 */
[----:B------:R-:W-:-:S03]  /*6d00*/  IMAD.X R18, RZ, RZ, R18, P6 ;  /* 0x000000ffff127224 */ /* 0x000fc600030e0612 */
[----:B------:R-:W-:Y:S04]  /*6d10*/  STS [R0+0x10], R139 ;  /* 0x0000108b00007388 */ /* 0x000fe80000000800 */
[----:B------:R-:W-:Y:S04]  /*6d20*/  STS [R0+0x14], R133 ;  /* 0x0000148500007388 */ /* 0x000fe80000000800 */
[----:B------:R-:W-:Y:S01]  /*6d30*/  STS [R0+0x18], R131 ;  /* 0x0000188300007388 */ /* 0x000fe20000000800 */
[----:B0-----:R-:W-:-:S03]  /*6d40*/  IMAD.WIDE.U32 R12, R79, UR12, R10 ;  /* 0x0000000c4f0c7c25 */ /* 0x001fc6000f8e000a */
[----:B------:R-:W-:Y:S01]  /*6d50*/  STS [R0+0x1c], R129 ;  /* 0x00001c8100007388 */ /* 0x000fe20000000800 */
[----:B------:R-:W-:-:S03]  /*6d60*/  IMAD R13, R79, UR13, R13 ;  /* 0x0000000d4f0d7c24 */ /* 0x000fc6000f8e020d */
[----:B------:R-:W-:Y:S01]  /*6d70*/  STS [R0+0x20], R127 ;  /* 0x0000207f00007388 */ /* 0x000fe20000000800 */
[----:B------:R-:W-:-:S03]  /*6d80*/  IMAD.WIDE.U32 R12, R77, UR14, R12 ;  /* 0x0000000e4d0c7c25 */ /* 0x000fc6000f8e000c */
[----:B------:R-:W-:Y:S01]  /*6d90*/  STS [R0+0x24], R125 ;  /* 0x0000247d00007388 */ /* 0x000fe20000000800 */
[----:B------:R-:W-:Y:S01]  /*6da0*/  IMAD R16, R77, UR15, R13 ;  /* 0x0000000f4d107c24 */ /* 0x000fe2000f8e020d */
[----:B------:R-:W-:Y:S02]  /*6db0*/  IADD3 R13, P6, PT, R92, R12, RZ ;  /* 0x0000000c5c0d7210 */ /* 0x000fe40007fde0ff */
[----:B------:R-:W-:Y:S03]  /*6dc0*/  STS [R0+0x28], R123 ;  /* 0x0000287b00007388 */ /* 0x000fe60000000800 */
[----:B------:R-:W-:Y:S01]  /*6dd0*/  IMAD.X R16, RZ, RZ, R16, P6 ;  /* 0x000000ffff107224 */ /* 0x000fe200030e0610 */
[----:B------:R-:W-:Y:S01]  /*6de0*/  STS [R0+0x2c], R121 ;  /* 0x00002c7900007388 */ /* 0x000fe20000000800 */
[----:B-1----:R-:W-:-:S03]  /*6df0*/  LEA R14, P6, R15, UR4, 0x2 ;  /* 0x000000040f0e7c11 */ /* 0x002fc6000f8c10ff */
[----:B------:R-:W-:Y:S01]  /*6e00*/  STS [R0+0x30], R119 ;  /* 0x0000307700007388 */ /* 0x000fe20000000800 */
[----:B------:R-:W-:Y:S01]  /*6e10*/  LEA.HI.X R15, R15, UR5, R18, 0x2, P6 ;  /* 0x000000050f0f7c11 */ /* 0x000fe2000b0f1412 */
[----:B------:R-:W0:Y:S02]  /*6e20*/  LDCU.64 UR4, c[0x0][0x4b8] ;  /* 0x00009700ff0477ac */ /* 0x000e240008000a00 */
[----:B------:R-:W-:Y:S04]  /*6e30*/  STS [R0+0x34], R117 ;  /* 0x0000347500007388 */ /* 0x000fe80000000800 */
[----:B------:R-:W-:Y:S04]  /*6e40*/  STS [R0+0x38], R115 ;  /* 0x0000387300007388 */ /* 0x000fe80000000800 */
[----:B------:R-:W-:Y:S01]  /*6e50*/  STS [R0+0x3c], R113 ;  /* 0x00003c7100007388 */ /* 0x000fe20000000800 */
[----:B------:R-:W-:-:S03]  /*6e60*/  NOP ;  /* 0x0000000000007918 */ /* 0x000fc60000000000 */
[----:B------:R-:W-:Y:S01]  /*6e70*/  LDS R17, [R51] ;  /* 0x0000000033117984 */ /* 0x000fe20000000800 */
[----:B0-----:R-:W-:-:S03]  /*6e80*/  LEA R12, P6, R13, UR4, 0x2 ;  /* 0x000000040d0c7c11 */ /* 0x001fc6000f8c10ff */
[----:B------:R-:W-:Y:S01]  /*6e90*/  LDS R19, [R50+0x80] ;  /* 0x0000800032137984 */ /* 0x000fe20000000800 */
[----:B------:R-:W-:-:S03]  /*6ea0*/  LEA.HI.X R13, R13, UR5, R16, 0x2, P6 ;  /* 0x000000050d0d7c11 */ /* 0x000fc6000b0f1410 */
        /* <DEDUP_REMOVED lines=14> */
[----:B------:R-:W-:Y:S01]  /*6f90*/  @!P0 STS [UR6+0x840], R53 ;  /* 0x00084035ff008988 */ /* 0x000fe20008000806 */
[----:B------:R-:W-:Y:S01]  /*6fa0*/  BAR.SYNC.DEFER_BLOCKING 0x0 ;  /* 0x0000000000007b1d */ /* 0x000fe20000010000 */
[----:B------:R-:W-:-:S04]  /*6fb0*/  LOP3.LUT P0, RZ, R192, 0x80, RZ, 0xc0, !PT ;  /* 0x00000080c0ff7812 */ /* 0x000fc8000780c0ff */
[----:B------:R-:W-:Y:S02]  /*6fc0*/  P2R R22, PR, RZ, 0x1 ;  /* 0x00000001ff167803 */ /* 0x000fe40000000000 */
[----:B------:R-:W-:-:S04]  /*6fd0*/  LOP3.LUT P0, RZ, R192, 0x100, RZ, 0xc0, !PT ;  /* 0x00000100c0ff7812 */ /* 0x000fc8000780c0ff */
[----:B------:R-:W-:Y:S02]  /*6fe0*/  P2R R20, PR, RZ, 0x1 ;  /* 0x00000001ff147803 */ /* 0x000fe40000000000 */
[----:B------:R-:W-:-:S04]  /*6ff0*/  LOP3.LUT P0, RZ, R192, 0x200, RZ, 0xc0, !PT ;  /* 0x00000200c0ff7812 */ /* 0x000fc8000780c0ff */
[----:B------:R-:W-:Y:S02]  /*7000*/  P2R R18, PR, RZ, 0x1 ;  /* 0x00000001ff127803 */ /* 0x000fe40000000000 */
[----:B------:R-:W-:Y:S01]  /*7010*/  LOP3.LUT P0, RZ, R192, 0x400, RZ, 0xc0, !PT ;  /* 0x00000400c0ff7812 */ /* 0x000fe2000780c0ff */
[----:B------:R-:W0:Y:S02]  /*7020*/  LDS R93, [UR6+0x840] ;  /* 0x00084006ff5d7984 */ /* 0x000e240008000800 */
[----:B0-----:R-:W-:-:S13]  /*7030*/  ISETP.GE.AND P6, PT, R92, R93, PT ;  /* 0x0000005d5c00720c */ /* 0x001fda0003fc6270 */
[----:B------:R0:W-:Y:S01]  /*7040*/  @!P6 STG.E desc[UR10][R14.64], R17 ;  /* 0x000000110e00e986 */ /* 0x0001e2000c10190a */
[----:B------:R-:W-:Y:S02]  /*7050*/  ISETP.GE.AND P6, PT, R84, R93, PT ;  /* 0x0000005d5400720c */ /* 0x000fe40003fc6270 */
[----:B0-----:R-:W-:-:S11]  /*7060*/  CS2R R16, SRZ ;  /* 0x0000000000107805 */ /* 0x001fd6000001ff00 */
        /* <DEDUP_REMOVED lines=28> */
[----:B------:R3:W-:Y:S01]  /*7230*/  @!P6 STG.E desc[UR10][R14.64+0x780], R91 ;  /* 0x0007805b0e00e986 */ /* 0x0007e2000c10190a */
[----:B------:R-:W-:Y:S01]  /*7240*/  BAR.SYNC.DEFER_BLOCKING 0x0 ;  /* 0x0000000000007b1d */ /* 0x000fe20000010000 */
[----:B------:R-:W-:-:S05]  /*7250*/  LOP3.LUT P6, RZ, R192, 0x2, RZ, 0xc0, !PT ;  /* 0x00000002c0ff7812 */ /* 0x000fca00078cc0ff */
[----:B------:R-:W4:Y:S01]  /*7260*/  @!P0 LDG.E R16, desc[UR10][R12.64] ;  /* 0x0000000a0c108981 */ /* 0x000f22000c1e1900 */
[----:B------:R-:W-:Y:S02]  /*7270*/  ISETP.NE.AND P0, PT, R18, RZ, PT ;  /* 0x000000ff1200720c */ /* 0x000fe40003f05270 */
[----:B0-----:R-:W-:-:S11]  /*7280*/  CS2R R18, SRZ ;  /* 0x0000000000127805 */ /* 0x001fd6000001ff00 */
[----:B------:R-:W5:Y:S01]  /*7290*/  @!P0 LDG.E R17, desc[UR10][R12.64+0x80] ;  /* 0x0000800a0c118981 */ /* 0x000f62000c1e1900 */
[----:B------:R-:W-:Y:S02]  /*72a0*/  ISETP.NE.AND P0, PT, R20, RZ, PT ;  /* 0x000000ff1400720c */ /* 0x000fe40003f05270 */
[----:B-1----:R-:W-:Y:S02]  /*72b0*/  CS2R R20, SRZ ;  /* 0x0000000000147805 */ /* 0x002fe4000001ff00 */
[----:B---3--:R-:W-:-:S04]  /*72c0*/  CS2R R14, SRZ ;  /* 0x00000000000e7805 */ /* 0x008fc8000001ff00 */
[----:B------:R-:W3:Y:S05]  /*72d0*/  @!P1 LDG.E R20, desc[UR10][R12.64+0x200] ;  /* 0x0002000a0c149981 */ /* 0x000eea000c1e1900 */
[----:B------:R-:W2:Y:S01]  /*72e0*/  @!P0 LDG.E R18, desc[UR10][R12.64+0x100] ;  /* 0x0001000a0c128981 */ /* 0x000ea2000c1e1900 */
        /* <DEDUP_REMOVED lines=13> */
[----:B------:R-:W-:-:S02]  /*73c0*/  CS2R R24, SRZ ;  /* 0x0000000000187805 */ /* 0x000fc4000001ff00 */
[----:B------:R-:W-:Y:S02]  /*73d0*/  CS2R R26, SRZ ;  /* 0x00000000001a7805 */ /* 0x000fe4000001ff00 */
[----:B------:R-:W-:Y:S01]  /*73e0*/  CS2R R28, SRZ ;  /* 0x00000000001c7805 */ /* 0x000fe2000001ff00 */
[----:B------:R-:W3:Y:S04]  /*73f0*/  @!P6 LDG.E R23, desc[UR10][R12.64+0x480] ;  /* 0x0004800a0c17e981 */ /* 0x000ee8000c1e1900 */
[----:B------:R-:W3:Y:S04]  /*7400*/  @!P1 LDG.E R25, desc[UR10][R12.64+0x580] ;  /* 0x0005800a0c199981 */ /* 0x000ee8000c1e1900 */
[----:B------:R-:W3:Y:S04]  /*7410*/  @!P0 LDG.E R24, desc[UR10][R12.64+0x500] ;  /* 0x0005000a0c188981 */ /* 0x000ee8000c1e1900 */
[----:B------:R-:W3:Y:S04]  /*7420*/  @!P2 LDG.E R26, desc[UR10][R12.64+0x600] ;  /* 0x0006000a0c1aa981 */ /* 0x000ee8000c1e1900 */
[----:B------:R-:W3:Y:S04]  /*7430*/  @!P3 LDG.E R27, desc[UR10][R12.64+0x680] ;  /* 0x0006800a0c1bb981 */ /* 0x000ee8000c1e1900 */
[----:B------:R-:W3:Y:S04]  /*7440*/  @!P4 LDG.E R28, desc[UR10][R12.64+0x700] ;  /* 0x0007000a0c1cc981 */ /* 0x000ee8000c1e1900 */
[----:B------:R-:W3:Y:S01]  /*7450*/  @!P5 LDG.E R29, desc[UR10][R12.64+0x780] ;  /* 0x0007800a0c1dd981 */ /* 0x000ee2000c1e1900 */
[----:B------:R-:W-:-:S03]  /*7460*/  ISETP.NE.AND P6, PT, R61, RZ, PT ;  /* 0x000000ff3d00720c */ /* 0x000fc60003fc5270 */
[----:B----4-:R-:W-:Y:S04]  /*7470*/  STS [R51], R16 ;  /* 0x0000001033007388 */ /* 0x010fe80000000800 */
[----:B-----5:R-:W-:Y:S04]  /*7480*/  STS [R50+0x80], R17 ;  /* 0x0000801132007388 */ /* 0x020fe80000000800 */
[----:B--2---:R-:W-:Y:S04]  /*7490*/  STS [R49+0x100], R18 ;  /* 0x0001001231007388 */ /* 0x004fe80000000800 */
        /* <DEDUP_REMOVED lines=14> */
[----:B------:R-:W0:Y:S04]  /*7580*/  LDS R15, [R0+0xc] ;  /* 0x00000c00000f7984 */ /* 0x000e280000000800 */
[----:B------:R-:W1:Y:S04]  /*7590*/  LDS R12, [R0] ;  /* 0x00000000000c7984 */ /* 0x000e680000000800 */
[----:B------:R-:W2:Y:S04]  /*75a0*/  LDS R13, [R0+0x4] ;  /* 0x00000400000d7984 */ /* 0x000ea80000000800 */
[----:B------:R-:W3:Y:S04]  /*75b0*/  LDS R14, [R0+0x8] ;  /* 0x00000800000e7984 */ /* 0x000ee80000000800 */
[----:B------:R-:W4:Y:S04]  /*75c0*/  LDS R17, [R0+0x14] ;  /* 0x0000140000117984 */ /* 0x000f280000000800 */
[----:B------:R-:W5:Y:S04]  /*75d0*/  LDS R19, [R0+0x1c] ;  /* 0x00001c0000137984 */ /* 0x000f680000000800 */
        /* <DEDUP_REMOVED lines=9> */
[----:B------:R-:W5:Y:S01]  /*7670*/  LDS R27, [R0+0x3c] ;  /* 0x00003c00001b7984 */ /* 0x000f620000000800 */
[----:B0-----:R-:W-:Y:S01]  /*7680*/  FMUL.FTZ R31, R15, -1.4426950216293334961 ;  /* 0xbfb8aa3b0f1f7820 */ /* 0x001fe20000410000 */
[----:B-1----:R-:W-:Y:S01]  /*7690*/  FMUL.FTZ R28, R12, -1.4426950216293334961 ;  /* 0xbfb8aa3b0c1c7820 */ /* 0x002fe20000410000 */
[----:B--2---:R-:W-:Y:S01]  /*76a0*/  FMUL.FTZ R29, R13, -1.4426950216293334961 ;  /* 0xbfb8aa3b0d1d7820 */ /* 0x004fe20000410000 */
[----:B---3--:R-:W-:-:S03]  /*76b0*/  FMUL.FTZ R30, R14, -1.4426950216293334961 ;  /* 0xbfb8aa3b0e1e7820 */ /* 0x008fc60000410000 */
[----:B------:R-:W0:Y:S04]  /*76c0*/  MUFU.EX2 R31, R31 ;  /* 0x0000001f001f7308 */ /* 0x000e280000000800 */
[----:B------:R-:W1:Y:S01]  /*76d0*/  MUFU.EX2 R28, R28 ;  /* 0x0000001c001c7308 */ /* 0x000e620000000800 */
[----:B----4-:R-:W-:Y:S01]  /*76e0*/  FMUL.FTZ R33, R17, -1.4426950216293334961 ;  /* 0xbfb8aa3b11217820 */ /* 0x010fe20000410000 */
[----:B-----5:R-:W-:Y:S02]  /*76f0*/  FMUL.FTZ R35, R19, -1.4426950216293334961 ;  /* 0xbfb8aa3b13237820 */ /* 0x020fe40000410000 */
[----:B------:R-:W2:Y:S01]  /*7700*/  MUFU.EX2 R29, R29 ;  /* 0x0000001d001d7308 */ /* 0x000ea20000000800 */
[----:B------:R-:W-:-:S03]  /*7710*/  FMUL.FTZ R32, R16, -1.4426950216293334961 ;  /* 0xbfb8aa3b10207820 */ /* 0x000fc60000410000 */
[----:B------:R-:W3:Y:S01]  /*7720*/  MUFU.EX2 R30, R30 ;  /* 0x0000001e001e7308 */ /* 0x000ee20000000800 */
[----:B------:R-:W-:Y:S01]  /*7730*/  FMUL.FTZ R81, R21, -1.4426950216293334961 ;  /* 0xbfb8aa3b15517820 */ /* 0x000fe20000410000 */
[----:B------:R-:W-:Y:S01]  /*7740*/  FMUL.FTZ R85, R23, -1.4426950216293334961 ;  /* 0xbfb8aa3b17557820 */ /* 0x000fe20000410000 */
[----:B0-----:R-:W-:Y:S01]  /*7750*/  FADD.FTZ R31, R31, 1 ;  /* 0x3f8000001f1f7421 */ /* 0x001fe20000010000 */
[----:B------:R-:W0:Y:S01]  /*7760*/  MUFU.EX2 R33, R33 ;  /* 0x0000002100217308 */ /* 0x000e220000000800 */
[----:B------:R-:W-:Y:S01]  /*7770*/  FMUL.FTZ R34, R18, -1.4426950216293334961 ;  /* 0xbfb8aa3b12227820 */ /* 0x000fe20000410000 */
[----:B------:R-:W-:Y:S02]  /*7780*/  FMUL.FTZ R83, R22, -1.4426950216293334961 ;  /* 0xbfb8aa3b16537820 */ /* 0x000fe40000410000 */
[----:B------:R-:W4:Y:S01]  /*7790*/  MUFU.EX2 R35, R35 ;  /* 0x0000002300237308 */ /* 0x000f220000000800 */
[----:B------:R-:W-:Y:S01]  /*77a0*/  FMUL.FTZ R87, R24, -1.4426950216293334961 ;  /* 0xbfb8aa3b18577820 */ /* 0x000fe20000410000 */
[----:B------:R-:W-:Y:S01]  /*77b0*/  FMUL.FTZ R91, R26, -1.4426950216293334961 ;  /* 0xbfb8aa3b1a5b7820 */ /* 0x000fe20000410000 */
[----:B-1----:R-:W-:Y:S01]  /*77c0*/  FADD.FTZ R28, R28, 1 ;  /* 0x3f8000001c1c7421 */ /* 0x002fe20000010000 */
[----:B------:R-:W1:Y:S01]  /*77d0*/  MUFU.EX2 R32, R32 ;  /* 0x0000002000207308 */ /* 0x000e620000000800 */
[----:B------:R-:W-:-:S03]  /*77e0*/  FMUL.FTZ R52, R20, -1.4426950216293334961 ;  /* 0xbfb8aa3b14347820 */ /* 0x000fc60000410000 */
[----:B------:R-:W5:Y:S01]  /*77f0*/  MUFU.RCP R140, R31 ;  /* 0x0000001f008c7308 */ /* 0x000f620000001000 */
[----:B------:R-:W-:Y:S01]  /*7800*/  FMUL.FTZ R89, R25, -1.4426950216293334961 ;  /* 0xbfb8aa3b19597820 */ /* 0x000fe20000410000 */
[----:B------:R-:W-:-:S06]  /*7810*/  FMUL.FTZ R93, R27, -1.4426950216293334961 ;  /* 0xbfb8aa3b1b5d7820 */ /* 0x000fcc0000410000 */
[----:B------:R-:W5:Y:S04]  /*7820*/  MUFU.EX2 R81, R81 ;  /* 0x0000005100517308 */ /* 0x000f680000000800 */
[----:B------:R-:W5:Y:S01]  /*7830*/  MUFU.EX2 R85, R85 ;  /* 0x0000005500557308 */ /* 0x000f620000000800 */
[----:B--2---:R-:W-:Y:S01]  /*7840*/  FADD.FTZ R29, R29, 1 ;  /* 0x3f8000001d1d7421 */ /* 0x004fe20000010000 */
[----:B---3--:R-:W-:Y:S02]  /*7850*/  FADD.FTZ R30, R30, 1 ;  /* 0x3f8000001e1e7421 */ /* 0x008fe40000010000 */
[----:B------:R-:W2:Y:S04]  /*7860*/  MUFU.EX2 R34, R34 ;  /* 0x0000002200227308 */ /* 0x000ea80000000800 */
[----:B------:R-:W3:Y:S04]  /*7870*/  MUFU.EX2 R83, R83 ;  /* 0x0000005300537308 */ /* 0x000ee80000000800 */
[----:B------:R-:W3:Y:S04]  /*7880*/  MUFU.EX2 R87, R87 ;  /* 0x0000005700577308 */ /* 0x000ee80000000800 */
[----:B------:R-:W3:Y:S04]  /*7890*/  MUFU.EX2 R91, R91 ;  /* 0x0000005b005b7308 */ /* 0x000ee80000000800 */
[----:B------:R3:W3:Y:S01]  /*78a0*/  MUFU.RCP R95, R28 ;  /* 0x0000001c005f7308 */ /* 0x0006e20000001000 */
[----:B0-----:R-:W-:Y:S01]  /*78b0*/  FADD.FTZ R33, R33, 1 ;  /* 0x3f80000021217421 */ /* 0x001fe20000010000 */
[----:B----4-:R-:W-:-:S06]  /*78c0*/  FADD.FTZ R35, R35, 1 ;  /* 0x3f80000023237421 */ /* 0x010fcc0000010000 */
[----:B------:R-:W0:Y:S04]  /*78d0*/  MUFU.EX2 R52, R52 ;  /* 0x0000003400347308 */ /* 0x000e280000000800 */
[----:B------:R-:W4:Y:S04]  /*78e0*/  MUFU.EX2 R89, R89 ;  /* 0x0000005900597308 */ /* 0x000f280000000800 */
[----:B------:R-:W4:Y:S04]  /*78f0*/  MUFU.EX2 R93, R93 ;  /* 0x0000005d005d7308 */ /* 0x000f280000000800 */
[----:B------:R-:W4:Y:S01]  /*7900*/  MUFU.RCP R138, R29 ;  /* 0x0000001d008a7308 */ /* 0x000f220000001000 */
[----:B-1----:R-:W-:Y:S01]  /*7910*/  FADD.FTZ R32, R32, 1 ;  /* 0x3f80000020207421 */ /* 0x002fe20000010000 */
[----:B-----5:R-:W-:-:S06]  /*7920*/  FADD.FTZ R81, R81, 1 ;  /* 0x3f80000051517421 */ /* 0x020fcc0000010000 */
[----:B------:R-:W1:Y:S01]  /*7930*/  MUFU.RCP R97, R30 ;  /* 0x0000001e00617308 */ /* 0x000e620000001000 */
[----:B------:R-:W-:Y:S01]  /*7940*/  FADD.FTZ R85, R85, 1 ;  /* 0x3f80000055557421 */ /* 0x000fe20000010000 */
[----:B--2---:R-:W-:Y:S01]  /*7950*/  FADD.FTZ R34, R34, 1 ;  /* 0x3f80000022227421 */ /* 0x004fe20000010000 */
[----:B---3--:R-:W-:Y:S01]  /*7960*/  FADD.FTZ R83, R83, 1 ;  /* 0x3f80000053537421 */ /* 0x008fe20000010000 */
[----:B------:R-:W-:-:S04]  /*7970*/  FADD.FTZ R87, R87, 1 ;  /* 0x3f80000057577421 */ /* 0x000fc80000010000 */
[----:B------:R-:W2:Y:S01]  /*7980*/  MUFU.RCP R142, R33 ;  /* 0x00000021008e7308 */ /* 0x000ea20000001000 */
[----:B------:R-:W-:Y:S01]  /*7990*/  FADD.FTZ R91, R91, 1 ;  /* 0x3f8000005b5b7421 */ /* 0x000fe20000010000 */
[----:B------:R-:W-:Y:S01]  /*79a0*/  FMUL.FTZ R28, R15, R140 ;  /* 0x0000008c0f1c7220 */ /* 0x000fe20000410000 */
[----:B------:R-:W-:Y:S06]  /*79b0*/  BAR.SYNC.DEFER_BLOCKING 0x0 ;  /* 0x0000000000007b1d */ /* 0x000fec0000010000 */
[----:B------:R-:W3:Y:S01]  /*79c0*/  MUFU.RCP R144, R35 ;  /* 0x0000002300907308 */ /* 0x000ee20000001000 */
[----:B0-----:R-:W-:Y:S01]  /*79d0*/  FADD.FTZ R52, R52, 1 ;  /* 0x3f80000034347421 */ /* 0x001fe20000010000 */
[----:B----4-:R-:W-:Y:S01]  /*79e0*/  FADD.FTZ R89, R89, 1 ;  /* 0x3f80000059597421 */ /* 0x010fe20000010000 */
[----:B------:R-:W-:Y:S01]  /*79f0*/  FADD.FTZ R93, R93, 1 ;  /* 0x3f8000005d5d7421 */ /* 0x000fe20000010000 */
[----:B------:R-:W-:-:S04]  /*7a00*/  FMUL.FTZ R12, R12, R95 ;  /* 0x0000005f0c0c7220 */ /* 0x000fc80000410000 */
[----:B------:R-:W-:Y:S01]  /*7a10*/  MUFU.RCP R99, R32 ;  /* 0x0000002000637308 */ /* 0x000fe20000001000 */
[----:B------:R-:W-:-:S07]  /*7a20*/  FMUL.FTZ R141, R28, R141 ;  /* 0x0000008d1c8d7220 */ /* 0x000fce0000410000 */
[----:B------:R-:W0:Y:S01]  /*7a30*/  MUFU.RCP R30, R81 ;  /* 0x00000051001e7308 */ /* 0x000e220000001000 */
[----:B------:R-:W-:-:S07]  /*7a40*/  FMUL.FTZ R147, R12, R147 ;  /* 0x000000930c937220 */ /* 0x000fce0000410000 */
[----:B------:R-:W4:Y:S01]  /*7a50*/  MUFU.RCP R32, R85 ;  /* 0x0000005500207308 */ /* 0x000f220000001000 */
[----:B------:R-:W-:Y:S01]  /*7a60*/  FMUL.FTZ R12, R13, R138 ;  /* 0x0000008a0d0c7220 */ /* 0x000fe20000410000 */
[----:B-1----:R-:W-:-:S06]  /*7a70*/  FMUL.FTZ R14, R14, R97 ;  /* 0x000000610e0e7220 */ /* 0x002fcc0000410000 */
[----:B------:R-:W1:Y:S01]  /*7a80*/  MUFU.RCP R101, R34 ;  /* 0x0000002200657308 */ /* 0x000e620000001000 */
[----:B------:R-:W-:-:S07]  /*7a90*/  FMUL.FTZ R145, R12, R145 ;  /* 0x000000910c917220 */ /* 0x000fce0000410000 */
[----:B------:R-:W5:Y:S01]  /*7aa0*/  MUFU.RCP R29, R52 ;  /* 0x00000034001d7308 */ /* 0x000f620000001000 */
[----:B------:R-:W-:-:S07]  /*7ab0*/  FMUL.FTZ R143, R14, R143 ;  /* 0x0000008f0e8f7220 */ /* 0x000fce0000410000 */
[----:B------:R-:W5:Y:S08]  /*7ac0*/  MUFU.RCP R83, R83 ;  /* 0x0000005300537308 */ /* 0x000f700000001000 */
[----:B------:R-:W5:Y:S08]  /*7ad0*/  MUFU.RCP R87, R87 ;  /* 0x0000005700577308 */ /* 0x000f700000001000 */
[----:B------:R-:W5:Y:S08]  /*7ae0*/  MUFU.RCP R34, R89 ;  /* 0x0000005900227308 */ /* 0x000f700000001000 */
[----:B------:R-:W5:Y:S08]  /*7af0*/  MUFU.RCP R91, R91 ;  /* 0x0000005b005b7308 */ /* 0x000f700000001000 */
[----:B------:R-:W5:Y:S01]  /*7b00*/  MUFU.RCP R28, R93 ;  /* 0x0000005d001c7308 */ /* 0x000f620000001000 */
[----:B--2---:R-:W-:Y:S01]  /*7b10*/  FMUL.FTZ R12, R17, R142 ;  /* 0x0000008e110c7220 */ /* 0x004fe20000410000 */
[----:B---3--:R-:W-:-:S03]  /*7b20*/  FMUL.FTZ R14, R19, R144 ;  /* 0x00000090130e7220 */ /* 0x008fc60000410000 */
[----:B------:R-:W-:Y:S01]  /*7b30*/  FMUL.FTZ R133, R12, R133 ;  /* 0x000000850c857220 */ /* 0x000fe20000410000 */
[----:B------:R-:W-:Y:S01]  /*7b40*/  FMUL.FTZ R129, R14, R129 ;  /* 0x000000810e817220 */ /* 0x000fe20000410000 */
[----:B0-----:R-:W-:Y:S01]  /*7b50*/  FMUL.FTZ R12, R21, R30 ;  /* 0x0000001e150c7220 */ /* 0x001fe20000410000 */
[----:B----4-:R-:W-:Y:S01]  /*7b60*/  FMUL.FTZ R14, R23, R32 ;  /* 0x00000020170e7220 */ /* 0x010fe20000410000 */
[----:B------:R-:W-:Y:S01]  /*7b70*/  FMUL.FTZ R16, R16, R99 ;  /* 0x0000006310107220 */ /* 0x000fe20000410000 */
[----:B-1----:R-:W-:Y:S01]  /*7b80*/  FMUL.FTZ R18, R18, R101 ;  /* 0x0000006512127220 */ /* 0x002fe20000410000 */
[----:B------:R-:W-:Y:S01]  /*7b90*/  FMUL.FTZ R125, R12, R125 ;  /* 0x0000007d0c7d7220 */ /* 0x000fe20000410000 */
[----:B------:R-:W-:Y:S01]  /*7ba0*/  FMUL.FTZ R121, R14, R121 ;  /* 0x000000790e797220 */ /* 0x000fe20000410000 */
[----:B-----5:R-:W-:Y:S01]  /*7bb0*/  FMUL.FTZ R20, R20, R29 ;  /* 0x0000001d14147220 */ /* 0x020fe20000410000 */
        /* <DEDUP_REMOVED lines=47> */
[----:B------:R-:W-:Y:S06]  /*7eb0*/  BAR.SYNC.DEFER_BLOCKING 0x0 ;  /* 0x0000000000007b1d */ /* 0x000fec0000010000 */
[----:B------:R-:W1:Y:S01]  /*7ec0*/  LDS R29, [UR6+0x840] ;  /* 0x00084006ff1d7984 */ /* 0x000e620008000800 */
[----:B------:R-:W2:Y:S02]  /*7ed0*/  LDCU.128 UR4, c[0x0][0x440] ;  /* 0x00008800ff0477ac */ /* 0x000ea40008000c00 */
[----:B--2---:R-:W-:-:S04]  /*7ee0*/  IMAD.WIDE.U32 R10, R79, UR4, R10 ;  /* 0x000000044f0a7c25 */ /* 0x004fc8000f8e000a */
[----:B------:R-:W-:Y:S02]  /*7ef0*/  IMAD R11, R79, UR5, R11 ;  /* 0x000000054f0b7c24 */ /* 0x000fe4000f8e020b */
[----:B------:R-:W-:-:S04]  /*7f00*/  IMAD.WIDE.U32 R10, R77, UR6, R10 ;  /* 0x000000064d0a7c25 */ /* 0x000fc8000f8e000a */
[----:B0-----:R-:W-:Y:S01]  /*7f10*/  IMAD R0, R77, UR7, R11 ;  /* 0x000000074d007c24 */ /* 0x001fe2000f8e020b */
[----:B------:R-:W-:-:S04]  /*7f20*/  IADD3 R11, P0, PT, R92, R10, RZ ;  /* 0x0000000a5c0b7210 */ /* 0x000fc80007f1e0ff */
[----:B------:R-:W-:Y:S02]  /*7f30*/  IADD3.X R0, PT, PT, RZ, R0, RZ, P0, !PT ;  /* 0x00000000ff007210 */ /* 0x000fe400007fe4ff */
[----:B-1----:R-:W-:Y:S02]  /*7f40*/  ISETP.GE.AND P2, PT, R92, R29, PT ;  /* 0x0000001d5c00720c */ /* 0x002fe40003f46270 */
[----:B------:R-:W-:-:S04]  /*7f50*/  LEA R10, P0, R11, UR8, 0x2 ;  /* 0x000000080b0a7c11 */ /* 0x000fc8000f8010ff */
[----:B------:R-:W-:Y:S02]  /*7f60*/  LEA.HI.X R11, R11, UR9, R0, 0x2, P0 ;  /* 0x000000090b0b7c11 */ /* 0x000fe400080f1400 */
[-C--:B------:R-:W-:Y:S02]  /*7f70*/  ISETP.GE.AND P1, PT, R84, R29.reuse, PT ;  /* 0x0000001d5400720c */ /* 0x080fe40003f26270 */
[-C--:B------:R-:W-:Y:S02]  /*7f80*/  ISETP.GE.AND P3, PT, R78, R29.reuse, PT ;  /* 0x0000001d4e00720c */ /* 0x080fe40003f66270 */
[-C--:B------:R-:W-:Y:S01]  /*7f90*/  ISETP.GE.AND P4, PT, R76, R29.reuse, PT ;  /* 0x0000001d4c00720c */ /* 0x080fe20003f86270 */
[----:B------:R0:W-:Y:S01]  /*7fa0*/  @!P2 STG.E desc[UR10][R10.64], R51 ;  /* 0x000000330a00a986 */ /* 0x0001e2000c10190a */
        /* <DEDUP_REMOVED lines=21> */
[----:B------:R-:W-:Y:S01]  /*8100*/  ISETP.GE.AND P0, PT, R64, R29, PT ;  /* 0x0000001d4000720c */ /* 0x000fe20003f06270 */
[----:B------:R-:W-:Y:S02]  /*8110*/  VIADD R55, R55, 0x1 ;  /* 0x0000000137377836 */ /* 0x000fe40000000000 */
[----:B------:R0:W-:Y:S04]  /*8120*/  @!P1 STG.E desc[UR10][R10.64+0x600], R39 ;  /* 0x000600270a009986 */ /* 0x0001e8000c10190a */
[----:B------:R0:W-:Y:S04]  /*8130*/  @!P2 STG.E desc[UR10][R10.64+0x680], R25 ;  /* 0x000680190a00a986 */ /* 0x0001e8000c10190a */
[----:B------:R0:W-:Y:S04]  /*8140*/  @!P3 STG.E desc[UR10][R10.64+0x700], R37 ;  /* 0x000700250a00b986 */ /* 0x0001e8000c10190a */
[----:B------:R0:W-:Y:S04]  /*8150*/  @!P4 STG.E desc[UR10][R10.64+0x780], R27 ;  /* 0x0007801b0a00c986 */ /* 0x0001e8000c10190a */
[----:B------:R0:W-:Y:S01]  /*8160*/  @!P0 STG.E desc[UR10][R10.64+0x580], R23 ;  /* 0x000580170a008986 */ /* 0x0001e2000c10190a */
[----:B------:R-:W-:Y:S01]  /*8170*/  ISETP.NE.AND P0, PT, R55, R126, PT ;  /* 0x0000007e3700720c */ /* 0x000fe20003f05270 */
[----:B------:R-:W-:Y:S01]  /*8180*/  IMAD.MOV.U32 R133, RZ, RZ, R75 ;  /* 0x000000ffff857224 */ /* 0x000fe200078e004b */
[----:B------:R-:W-:Y:S01]  /*8190*/  MOV R131, R73 ;  /* 0x0000004900837202 */ /* 0x000fe20000000f00 */
[----:B------:R-:W-:-:S04]  /*81a0*/  IMAD.WIDE.U32 R132, R53, 0x4, R132 ;  /* 0x0000000435847825 */ /* 0x000fc800078e0084 */
[----:B------:R-:W-:Y:S01]  /*81b0*/  IMAD.WIDE.U32 R130, R53, 0x4, R130 ;  /* 0x0000000435827825 */ /* 0x000fe200078e0082 */
[----:B------:R-:W-:-:S03]  /*81c0*/  MOV R75, R133 ;  /* 0x00000085004b7202 */ /* 0x000fc60000000f00 */
[C---:B------:R-:W-:Y:S02]  /*81d0*/  IMAD.IADD R124, R53.reuse, 0x1, R124 ;  /* 0x00000001357c7824 */ /* 0x040fe400078e027c */
[----:B------:R-:W-:Y:S02]  /*81e0*/  IMAD.IADD R118, R53, 0x1, R118 ;  /* 0x0000000135767824 */ /* 0x000fe400078e0276 */
[----:B------:R-:W-:Y:S01]  /*81f0*/  IMAD.MOV.U32 R73, RZ, RZ, R131 ;  /* 0x000000ffff497224 */ /* 0x000fe200078e0083 */
[----:B0-----:R-:W-:Y:S06]  /*8200*/  @P0 BRA `(.L_x_536) ;  /* 0xffffff8c00f80947 */ /* 0x001fec000383ffff */
[----:B------:R-:W-:Y:S05]  /*8210*/  EXIT ;  /* 0x000000000000794d */ /* 0x000fea0003800000 */
.L_x_537:
        /* <DEDUP_REMOVED lines=14> */
.L_x_7942:


//--------------------- .text._Z25selective_scan_fwd_kernelI32Selective_Scan_fwd_kernel_traitsILi32ELi16ELi1ELb0ELb1ELb1ELb1ELb1EfffEEv13SSMParamsBase --------------------------
	.section	.text._Z25selective_scan_fwd_kernelI32Selective_Scan_fwd_kernel_traitsILi32ELi16ELi1ELb0ELb1ELb1ELb1ELb1EfffEEv13SSMParamsBase,"ax",@progbits
	.align	128
        .global         _Z25selective_scan_fwd_kernelI32Selective_Scan_fwd_kernel_traitsILi32ELi16ELi1ELb0ELb1ELb1ELb1ELb1EfffEEv13SSMParamsBase
        .type           _Z25selective_scan_fwd_kernelI32Selective_Scan_fwd_kernel_traitsILi32ELi16ELi1ELb0ELb1ELb1ELb1ELb1EfffEEv13SSMParamsBase,@function
        .size           _Z25selective_scan_fwd_kernelI32Selective_Scan_fwd_kernel_traitsILi32ELi16ELi1ELb0ELb1ELb1ELb1ELb1EfffEEv13SSMParamsBase,(.L_x_7943 - _Z25selective_scan_fwd_kernelI32Selective_Scan_fwd_kernel_traitsILi32ELi16ELi1ELb0ELb1ELb1ELb1ELb1EfffEEv13SSMParamsBase)
        .other          _Z25selective_scan_fwd_kernelI32Selective_Scan_fwd_kernel_traitsILi32ELi16ELi1ELb0ELb1ELb1ELb1ELb1EfffEEv13SSMParamsBase,@"STO_CUDA_ENTRY STV_DEFAULT"
_Z25selective_scan_fwd_kernelI32Selective_Scan_fwd_kernel_traitsILi32ELi16ELi1ELb0ELb1ELb1ELb1ELb1EfffEEv13SSMParamsBase:
.text._Z25selective_scan_fwd_kernelI32Selective_Scan_fwd_kernel_traitsILi32ELi16ELi1ELb0ELb1ELb1ELb1ELb1EfffEEv13SSMParamsBase:
        /* <DEDUP_REMOVED lines=10> */
[----:B--2---:R0:W5:Y:S04]  /*00a0*/  LDG.E R81, desc[UR10][R2.64] ;  /* 0x0000000a02517981 */ /* 0x004168000c1e1900 */
[----:B------:R-:W-:Y:S01]  /*00b0*/  @P2 IMAD.X R5, RZ, RZ, UR5, P0 ;  /* 0x00000005ff052e24 */ /* 0x000fe200080e06ff */
[----:B---3--:R-:W-:Y:S01]  /*00c0*/  ISETP.NE.U32.AND P3, PT, R8, RZ, PT ;  /* 0x000000ff0800720c */ /* 0x008fe20003f65070 */
[----:B------:R0:W5:Y:S01]  /*00d0*/  LDG.E R130, desc[UR10][R2.64+0x4] ;  /* 0x0000040a02827981 */ /* 0x000162000c1e1900 */
[----:B------:R-:W1:Y:S03]  /*00e0*/  LDCU.64 UR4, c[0x0][0x3a0] ;  /* 0x00007400ff0477ac */ /* 0x000e660008000a00 */
[----:B------:R0:W5:Y:S01]  /*00f0*/  @P2 LDG.E.U8 R0, desc[UR10][R4.64] ;  /* 0x0000000a04002981 */ /* 0x000162000c1e1100 */
[----:B------:R-:W-:Y:S01]  /*0100*/  ISETP.NE.AND.EX P3, PT, R9, RZ, PT, P3 ;  /* 0x000000ff0900720c */ /* 0x000fe20003f65330 */
[----:B------:R-:W-:Y:S01]  /*0110*/  IMAD.MOV.U32 R17, RZ, RZ, RZ ;  /* 0x000000ffff117224 */ /* 0x000fe200078e00ff */
[----:B------:R-:W-:Y:S01]  /*0120*/  PLOP3.LUT P1, PT, PT, PT, PT, 0x8, 0x80 ;  /* 0x000000000080781c */ /* 0x000fe20003f2e170 */
[----:B------:R-:W-:Y:S01]  /*0130*/  IMAD.MOV.U32 R10, RZ, RZ, RZ ;  /* 0x000000ffff0a7224 */ /* 0x000fe200078e00ff */
[----:B------:R-:W-:-:S02]  /*0140*/  PLOP3.LUT P0, PT, PT, PT, PT, 0x80, 0x8 ;  /* 0x000000000008781c */ /* 0x000fc40003f0f070 */
[----:B------:R-:W-:-:S07]  /*0150*/  MOV R12, R13 ;  /* 0x0000000d000c7202 */ /* 0x000fce0000000f00 */
[----:B0-----:R-:W-:Y:S05]  /*0160*/  @!P3 BRA `(.L_x_538) ;  /* 0x000000000050b947 */ /* 0x001fea0003800000 */
[----:B------:R-:W0:Y:S02]  /*0170*/  LDC.U8 R2, c[0x0][0x3a9] ;  /* 0x0000ea40ff027b82 */ /* 0x000e240000000000 */
[----:B0-----:R-:W-:-:S13]  /*0180*/  ISETP.NE.AND P0, PT, R2, RZ, PT ;  /* 0x000000ff0200720c */ /* 0x001fda0003f05270 */
[----:B------:R-:W0:Y:S08]  /*0190*/  @P0 LDC.64 R2, c[0x0][0x4f0] ;  /* 0x00013c00ff020b82 */ /* 0x000e300000000a00 */
[----:B------:R-:W2:Y:S01]  /*01a0*/  @P0 LDC.64 R6, c[0x0][0x468] ;  /* 0x00011a00ff060b82 */ /* 0x000ea20000000a00 */
[----:B0-----:R-:W-:-:S04]  /*01b0*/  @P0 LEA R2, P1, R13, R2, 0x2 ;  /* 0x000000020d020211 */ /* 0x001fc800078210ff */
[----:B------:R-:W-:-:S05]  /*01c0*/  @P0 LEA.HI.X R3, R13, R3, RZ, 0x2, P1 ;  /* 0x000000030d030211 */ /* 0x000fca00008f14ff */
[----:B------:R-:W3:Y:S02]  /*01d0*/  @P0 LDG.E R4, desc[UR10][R2.64] ;  /* 0x0000000a02040981 */ /* 0x000ee4000c1e1900 */
[----:B---3--:R-:W-:-:S03]  /*01e0*/  @P0 SHF.R.S32.HI R5, RZ, 0x1f, R4 ;  /* 0x0000001fff050819 */ /* 0x008fc60000011404 */
[----:B--2---:R-:W-:-:S04]  /*01f0*/  @P0 IMAD.WIDE.U32 R4, R13, R6, R4 ;  /* 0x000000060d040225 */ /* 0x004fc800078e0004 */
[----:B------:R-:W-:Y:S01]  /*0200*/  @P0 IMAD R5, R13, R7, R5 ;  /* 0x000000070d050224 */ /* 0x000fe200078e0205 */
[----:B------:R-:W-:-:S04]  /*0210*/  @P0 LEA R6, P1, R4, R8, 0x2 ;  /* 0x0000000804060211 */ /* 0x000fc800078210ff */
[----:B------:R-:W-:-:S05]  /*0220*/  @P0 LEA.HI.X R7, R4, R9, R5, 0x2, P1 ;  /* 0x0000000904070211 */ /* 0x000fca00008f1405 */
[----:B------:R0:W5:Y:S01]  /*0230*/  @P0 LDG.E R12, desc[UR10][R6.64] ;  /* 0x0000000a060c0981 */ /* 0x000162000c1e1900 */
[----:B------:R-:W2:Y:S01]  /*0240*/  LDC R17, c[0x0][0x4d0] ;  /* 0x00013400ff117b82 */ /* 0x000ea20000000800 */
[----:B------:R-:W-:-:S04]  /*0250*/  @!P0 LEA R4, P1, R13, R8, 0x2 ;  /* 0x000000080d048211 */ /* 0x000fc800078210ff */
[----:B------:R-:W-:-:S03]  /*0260*/  @!P0 LEA.HI.X R5, R13, R9, RZ, 0x2, P1 ;  /* 0x000000090d058211 */ /* 0x000fc600008f14ff */
[----:B------:R-:W3:Y:S01]  /*0270*/  LDC R10, c[0x0][0x4d4] ;  /* 0x00013500ff0a7b82 */ /* 0x000ee20000000800 */
[----:B------:R-:W-:Y:S01]  /*0280*/  PLOP3.LUT P1, PT, PT, PT, PT, 0x80, 0x8 ;  /* 0x000000000008781c */ /* 0x000fe20003f2f070 */
[----:B------:R0:W5:Y:S01]  /*0290*/  @!P0 LDG.E R12, desc[UR10][R4.64] ;  /* 0x0000000a040c8981 */ /* 0x000162000c1e1900 */
[----:B--23--:R-:W-:-:S13]  /*02a0*/  PLOP3.LUT P0, PT, PT, PT, PT, 0x8, 0x80 ;  /* 0x000000000080781c */ /* 0x00cfda0003f0e170 */
.L_x_538:
[----:B-1---5:R-:W-:Y:S02]  /*02b0*/  ISETP.EQ.U32.AND P3, PT, R12, UR4, PT ;  /* 0x000000040c007c0c */ /* 0x022fe4000bf62070 */
[----:B------:R-:W-:-:S04]  /*02c0*/  SHF.R.S32.HI R27, RZ, 0x1f, R12 ;  /* 0x0000001fff1b7819 */ /* 0x000fc8000001140c */
[----:B------:R-:W-:-:S13]  /*02d0*/  ISETP.EQ.AND.EX P3, PT, R27, UR5, PT, P3 ;  /* 0x000000051b007c0c */ /* 0x000fda000bf62330 */
[----:B------:R-:W-:Y:S05]  /*02e0*/  @P1 EXIT P3 ;  /* 0x000000000000194d */ /* 0x000fea0001800000 */
[----:B------:R-:W0:Y:S01]  /*02f0*/  LDC R8, c[0x0][0x394] ;  /* 0x0000e500ff087b82 */ /* 0x000e220000000800 */
[----:B------:R-:W1:Y:S01]  /*0300*/  S2R R79, SR_CTAID.Y ;  /* 0x00000000004f7919 */ /* 0x000e620000002600 */
[----:B------:R-:W-:Y:S02]  /*0310*/  SHF.R.S32.HI R77, RZ, 0x1f, R81 ;  /* 0x0000001fff4d7819 */ /* 0x000fe40000011451 */
[----:B------:R-:W-:Y:S02]  /*0320*/  ISETP.NE.AND P2, PT, R0, RZ, P2 ;  /* 0x000000ff0000720c */ /* 0x000fe40001745270 */
[----:B------:R-:W-:Y:S02]  /*0330*/  LOP3.LUT R192, R192, 0xffffefff, RZ, 0xc0, !PT ;  /* 0xffffefffc0c07812 */ /* 0x000fe400078ec0ff */
[----:B------:R-:W2:Y:S01]  /*0340*/  LDC.64 R18, c[0x0][0x3c0] ;  /* 0x0000f000ff127b82 */ /* 0x000ea20000000a00 */
[----:B------:R-:W-:-:S07]  /*0350*/  IADD3 R130, PT, PT, -R81, R130, RZ ;  /* 0x0000008251827210 */ /* 0x000fce0007ffe1ff */
[----:B------:R-:W3:Y:S01]  /*0360*/  LDC.64 R136, c[0x0][0x408] ;  /* 0x00010200ff887b82 */ /* 0x000ee20000000a00 */
[----:B------:R-:W-:Y:S02]  /*0370*/  @P2 LOP3.LUT R192, R192, 0x1000, RZ, 0xfc, !PT ;  /* 0x00001000c0c02812 */ /* 0x000fe400078efcff */
[----:B0-----:R-:W-:-:S05]  /*0380*/  IABS R5, R8 ;  /* 0x0000000800057213 */ /* 0x001fca0000000000 */
[----:B------:R-:W0:Y:S01]  /*0390*/  LDC.64 R24, c[0x0][0x3e0] ;  /* 0x0000f800ff187b82 */ /* 0x000e220000000a00 */
[----:B------:R-:W4:Y:S01]  /*03a0*/  I2F.RP R4, R5 ;  /* 0x0000000500047306 */ /* 0x000f220000209400 */
[----:B-1----:R-:W-:-:S06]  /*03b0*/  IABS R14, R79 ;  /* 0x0000004f000e7213 */ /* 0x002fcc0000000000 */
[----:B------:R-:W1:Y:S01]  /*03c0*/  LDC.64 R20, c[0x0][0x490] ;  /* 0x00012400ff147b82 */ /* 0x000e620000000a00 */
[----:B------:R-:W-:-:S04]  /*03d0*/  LOP3.LUT R9, R79, R8, RZ, 0x3c, !PT ;  /* 0x000000084f097212 */ /* 0x000fc800078e3cff */
[----:B------:R-:W-:-:S03]  /*03e0*/  ISETP.GE.AND P3, PT, R9, RZ, PT ;  /* 0x000000ff0900720c */ /* 0x000fc60003f66270 */
[----:B------:R-:W5:Y:S01]  /*03f0*/  LDC.U8 R16, c[0x0][0x3a9] ;  /* 0x0000ea40ff107b82 */ /* 0x000f620000000000 */
[----:B----4-:R-:W4:Y:S07]  /*0400*/  MUFU.RCP R4, R4 ;  /* 0x0000000400047308 */ /* 0x010f2e0000001000 */
[----:B------:R-:W1:Y:S08]  /*0410*/  LDC.64 R74, c[0x0][0x3d8] ;  /* 0x0000f600ff4a7b82 */ /* 0x000e700000000a00 */
[----:B------:R-:W1:Y:S01]  /*0420*/  LDC.64 R72, c[0x0][0x3f8] ;  /* 0x0000fe00ff487b82 */ /* 0x000e620000000a00 */
[----:B----4-:R-:W-:-:S04]  /*0430*/  VIADD R2, R4, 0xffffffe ;  /* 0x0ffffffe04027836 */ /* 0x010fc80000000000 */
[----:B------:R4:W2:Y:S03]  /*0440*/  F2I.FTZ.U32.TRUNC.NTZ R3, R2 ;  /* 0x0000000200037305 */ /* 0x0008a6000021f000 */
[----:B------:R-:W1:Y:S01]  /*0450*/  LDC.64 R138, c[0x0][0x418] ;  /* 0x00010600ff8a7b82 */ /* 0x000e620000000a00 */
[----:B----4-:R-:W-:-:S07]  /*0460*/  IMAD.MOV.U32 R2, RZ, RZ, RZ ;  /* 0x000000ffff027224 */ /* 0x010fce00078e00ff */
[----:B------:R-:W4:Y:S01]  /*0470*/  LDC.64 R22, c[0x0][0x498] ;  /* 0x00012600ff167b82 */ /* 0x000f220000000a00 */
[----:B--2---:R-:W-:-:S07]  /*0480*/  IMAD.MOV R6, RZ, RZ, -R3 ;  /* 0x000000ffff067224 */ /* 0x004fce00078e0a03 */
[----:B------:R-:W2:Y:S01]  /*0490*/  LDC.64 R134, c[0x0][0x478] ;  /* 0x00011e00ff867b82 */ /* 0x000ea20000000a00 */
[----:B------:R-:W-:-:S04]  /*04a0*/  IMAD R7, R6, R5, RZ ;  /* 0x0000000506077224 */ /* 0x000fc800078e02ff */
[----:B------:R-:W-:-:S03]  /*04b0*/  IMAD.HI.U32 R3, R3, R7, R2 ;  /* 0x0000000703037227 */ /* 0x000fc600078e0002 */
[----:B------:R-:W3:Y:S03]  /*04c0*/  LDC.64 R6, c[0x0][0x400] ;  /* 0x00010000ff067b82 */ /* 0x000ee60000000a00 */
[----:B------:R-:W-:-:S05]  /*04d0*/  IMAD.HI.U32 R4, R3, R14, RZ ;  /* 0x0000000e03047227 */ /* 0x000fca00078e00ff */
[----:B------:R-:W-:Y:S01]  /*04e0*/  IADD3 R3, PT, PT, -R4, RZ, RZ ;  /* 0x000000ff04037210 */ /* 0x000fe20007ffe1ff */
[----:B------:R-:W2:Y:S04]  /*04f0*/  LDC.64 R132, c[0x0][0x480] ;  /* 0x00012000ff847b82 */ /* 0x000ea80000000a00 */
[----:B------:R-:W-:-:S04]  /*0500*/  IMAD R2, R5, R3, R14 ;  /* 0x0000000305027224 */ /* 0x000fc800078e020e */
[----:B------:R-:W0:Y:S01]  /*0510*/  LDC.64 R14, c[0x0][0x410] ;  /* 0x00010400ff0e7b82 */ /* 0x000e220000000a00 */
[----:B------:R-:W-:-:S13]  /*0520*/  ISETP.GT.U32.AND P5, PT, R5, R2, PT ;  /* 0x000000020500720c */ /* 0x000fda0003fa4070 */
[----:B------:R-:W-:Y:S02]  /*0530*/  @!P5 IMAD.IADD R2, R2, 0x1, -R5 ;  /* 0x000000010202d824 */ /* 0x000fe400078e0a05 */
[----:B------:R-:W-:Y:S01]  /*0540*/  @!P5 VIADD R4, R4, 0x1 ;  /* 0x000000010404d836 */ /* 0x000fe20000000000 */
[----:B------:R-:W-:Y:S02]  /*0550*/  ISETP.NE.AND P5, PT, R8, RZ, PT ;  /* 0x000000ff0800720c */ /* 0x000fe40003fa5270 */
[----:B------:R-:W-:Y:S01]  /*0560*/  ISETP.GE.U32.AND P4, PT, R2, R5, PT ;  /* 0x000000050200720c */ /* 0x000fe20003f86070 */
[----:B---3--:R-:W-:-:S04]  /*0570*/  IMAD R2, R77, R6, RZ ;  /* 0x000000064d027224 */ /* 0x008fc800078e02ff */
[C---:B------:R-:W-:Y:S02]  /*0580*/  IMAD R5, R81.reuse, R7, R2 ;  /* 0x0000000751057224 */ /* 0x040fe400078e0202 */
[----:B------:R-:W-:-:S04]  /*0590*/  IMAD.WIDE.U32 R2, R81, R6, RZ ;  /* 0x0000000651027225 */ /* 0x000fc800078e00ff */
[----:B0-----:R-:W-:Y:S02]  /*05a0*/  IMAD R0, R77, R14, RZ ;  /* 0x0000000e4d007224 */ /* 0x001fe400078e02ff */
[----:B------:R-:W-:Y:S01]  /*05b0*/  @P4 IADD3 R4, PT, PT, R4, 0x1, RZ ;  /* 0x0000000104044810 */ /* 0x000fe20007ffe0ff */
[----:B------:R-:W-:Y:S02]  /*05c0*/  IMAD.IADD R3, R3, 0x1, R5 ;  /* 0x0000000103037824 */ /* 0x000fe400078e0205 */
[----:B------:R-:W-:Y:S02]  /*05d0*/  IMAD R15, R81, R15, R0 ;  /* 0x0000000f510f7224 */ /* 0x000fe400078e0200 */
[----:B------:R-:W-:Y:S02]  /*05e0*/  IMAD.MOV.U32 R11, RZ, RZ, R4 ;  /* 0x000000ffff0b7224 */ /* 0x000fe400078e0004 */
[----:B------:R-:W-:Y:S02]  /*05f0*/  IMAD R4, R77, R18, RZ ;  /* 0x000000124d047224 */ /* 0x000fe400078e02ff */
[----:B------:R-:W-:Y:S01]  /*0600*/  @!P3 IMAD.MOV R11, RZ, RZ, -R11 ;  /* 0x000000ffff0bb224 */ /* 0x000fe200078e0a0b */
[----:B------:R-:W-:Y:S01]  /*0610*/  @!P5 LOP3.LUT R11, RZ, R8, RZ, 0x33, !PT ;  /* 0x00000008ff0bd212 */ /* 0x000fe200078e33ff */
[C---:B------:R-:W-:Y:S01]  /*0620*/  IMAD R19, R81.reuse, R19, R4 ;  /* 0x0000001351137224 */ /* 0x040fe200078e0204 */
[----:B-----5:R-:W-:Y:S01]  /*0630*/  ISETP.NE.AND P3, PT, R16, RZ, PT ;  /* 0x000000ff1000720c */ /* 0x020fe20003f65270 */
[----:B------:R-:W-:-:S04]  /*0640*/  IMAD.WIDE.U32 R4, R81, R14, RZ ;  /* 0x0000000e51047225 */ /* 0x000fc800078e00ff */
[----:B------:R-:W-:-:S04]  /*0650*/  IMAD.WIDE.U32 R2, R79, R136, R2 ;  /* 0x000000884f027225 */ /* 0x000fc800078e0002 */
[----:B------:R-:W-:Y:S01]  /*0660*/  IMAD R0, R77, R24, RZ ;  /* 0x000000184d007224 */ /* 0x000fe200078e02ff */
[----:B-1----:R-:W-:Y:S01]  /*0670*/  LEA R136, P2, R2, R20, 0x2 ;  /* 0x0000001402887211 */ /* 0x002fe200078410ff */
[----:B------:R-:W-:-:S04]  /*0680*/  IMAD.WIDE.U32 R6, R81, R18, RZ ;  /* 0x0000001251067225 */ /* 0x000fc800078e00ff */
[----:B------:R-:W-:Y:S01]  /*0690*/  IMAD.IADD R5, R5, 0x1, R15 ;  /* 0x0000000105057824 */ /* 0x000fe200078e020f */
[----:B------:R-:W-:Y:S01]  /*06a0*/  SHF.R.S32.HI R15, RZ, 0x1f, R11 ;  /* 0x0000001fff0f7819 */ /* 0x000fe2000001140b */
[----:B------:R-:W-:Y:S01]  /*06b0*/  IMAD R137, R79, R137, R3 ;  /* 0x000000894f897224 */ /* 0x000fe200078e0203 */
[----:B------:R-:W-:Y:S01]  /*06c0*/  IADD3 R7, PT, PT, R7, R19, RZ ;  /* 0x0000001307077210 */ /* 0x000fe20007ffe0ff */
[C---:B------:R-:W-:Y:S02]  /*06d0*/  IMAD R3, R81.reuse, R25, R0 ;  /* 0x0000001951037224 */ /* 0x040fe400078e0200 */
[----:B------:R-:W-:Y:S01]  /*06e0*/  IMAD.WIDE.U32 R8, R81, R24, RZ ;  /* 0x0000001851087225 */ /* 0x000fe200078e00ff */
[----:B------:R-:W-:-:S03]  /*06f0*/  LEA.HI.X R137, R2, R21, R137, 0x2, P2 ;  /* 0x0000001502897211 */ /* 0x000fc600010f1489 */
[----:B------:R-:W-:Y:S02]  /*0700*/  IMAD.IADD R9, R9, 0x1, R3 ;  /* 0x0000000109097824 */ /* 0x000fe400078e0203 */
[C---:B------:R-:W-:Y:S02]  /*0710*/  IMAD R0, R15.reuse, R74, RZ ;  /* 0x0000004a0f007224 */ /* 0x040fe400078e02ff */
[----:B------:R-:W-:Y:S02]  /*0720*/  IMAD R14, R15, R72, RZ ;  /* 0x000000480f0e7224 */ /* 0x000fe400078e02ff */
[----:B------:R-:W-:-:S04]  /*0730*/  IMAD.WIDE.U32 R2, R79, R138, R4 ;  /* 0x0000008a4f027225 */ /* 0x000fc800078e0004 */
[----:B------:R-:W-:Y:S01]  /*0740*/  IMAD.WIDE.U32 R4, R11, R74, R6 ;  /* 0x0000004a0b047225 */ /* 0x000fe200078e0006 */
[----:B----4-:R-:W-:-:S03]  /*0750*/  LEA R138, P2, R2, R22, 0x2 ;  /* 0x00000016028a7211 */ /* 0x010fc600078410ff */
[C---:B------:R-:W-:Y:S01]  /*0760*/  IMAD R75, R11.reuse, R75, R0 ;  /* 0x0000004b0b4b7224 */ /* 0x040fe200078e0200 */
[----:B--2---:R-:W-:Y:S01]  /*0770*/  LEA R134, P4, R4, R134, 0x2 ;  /* 0x0000008604867211 */ /* 0x004fe200078810ff */
[----:B------:R-:W-:-:S04]  /*0780*/  IMAD.WIDE.U32 R6, R11, R72, R8 ;  /* 0x000000480b067225 */ /* 0x000fc800078e0008 */
[----:B------:R-:W-:Y:S01]  /*0790*/  IMAD R73, R11, R73, R14 ;  /* 0x000000490b497224 */ /* 0x000fe200078e020e */
[----:B------:R-:W-:Y:S01]  /*07a0*/  LEA R132, P5, R6, R132, 0x2 ;  /* 0x0000008406847211 */ /* 0x000fe200078a10ff */
[----:B------:R-:W-:Y:S02]  /*07b0*/  IMAD R139, R79, R139, R3 ;  /* 0x0000008b4f8b7224 */ /* 0x000fe400078e0203 */
[----:B------:R-:W-:Y:S02]  /*07c0*/  IMAD.IADD R75, R5, 0x1, R75 ;  /* 0x00000001054b7824 */ /* 0x000fe400078e024b */
[----:B------:R-:W-:Y:S01]  /*07d0*/  IMAD.IADD R73, R7, 0x1, R73 ;  /* 0x0000000107497824 */ /* 0x000fe200078e0249 */
        /* <DEDUP_REMOVED lines=11> */
.L_x_539:
        /* <DEDUP_REMOVED lines=11> */
.L_x_540:
        /* <DEDUP_REMOVED lines=72> */
.L_x_541:
[-C--:B------:R-:W-:Y:S01]  /*0dc0*/  IABS R5, R63.reuse ;  /* 0x0000003f00057213 */ /* 0x080fe20000000000 */
[----:B------:R-:W-:Y:S01]  /*0dd0*/  IMAD.MOV.U32 R128, RZ, RZ, RZ ;  /* 0x000000ffff807224 */ /* 0x000fe200078e00ff */
[----:B------:R-:W-:Y:S01]  /*0de0*/  IABS R10, R63 ;  /* 0x0000003f000a7213 */ /* 0x000fe20000000000 */
[----:B-----5:R-:W-:Y:S01]  /*0df0*/  IMAD.MOV.U32 R124, RZ, RZ, RZ ;  /* 0x000000ffff7c7224 */ /* 0x020fe200078e00ff */
[----:B------:R-:W0:Y:S01]  /*0e00*/  I2F.RP R4, R5 ;  /* 0x0000000500047306 */ /* 0x000e220000209400 */
[----:B------:R-:W-:Y:S02]  /*0e10*/  IADD3 R0, PT, PT, R130, -0x1, R63 ;  /* 0xffffffff82007810 */ /* 0x000fe40007ffe03f */
[----:B------:R-:W-:-:S05]  /*0e20*/  IMAD.MOV R10, RZ, RZ, -R10 ;  /* 0x000000ffff0a7224 */ /* 0x000fca00078e0a0a */
[----:B0-----:R-:W0:Y:S02]  /*0e30*/  MUFU.RCP R4, R4 ;  /* 0x0000000400047308 */ /* 0x001e240000001000 */
[----:B0-----:R-:W-:Y:S02]  /*0e40*/  IADD3 R2, PT, PT, R4, 0xffffffe, RZ ;  /* 0x0ffffffe04027810 */ /* 0x001fe40007ffe0ff */
[----:B------:R-:W-:-:S04]  /*0e50*/  IABS R4, R0 ;  /* 0x0000000000047213 */ /* 0x000fc80000000000 */
        /* <DEDUP_REMOVED lines=19> */
.L_x_542:
[----:B------:R-:W-:-:S13]  /*0f90*/  ISETP.GE.AND P0, PT, R126, 0x1, PT ;  /* 0x000000017e00780c */ /* 0x000fda0003f06270 */
[----:B------:R-:W-:Y:S05]  /*0fa0*/  @!P0 EXIT ;  /* 0x000000000000894d */ /* 0x000fea0003800000 */
[----:B------:R-:W0:Y:S01]  /*0fb0*/  S2R R61, SR_TID.X ;  /* 0x00000000003d7919 */ /* 0x000e220000002100 */
[----:B------:R-:W1:Y:S01]  /*0fc0*/  LDC.64 R4, c[0x0][0x470] ;  /* 0x00011c00ff047b82 */ /* 0x000e620000000a00 */
[----:B------:R-:W2:Y:S01]  /*0fd0*/  LDCU.64 UR4, c[0x0][0x3b0] ;  /* 0x00007600ff0477ac */ /* 0x000ea20008000a00 */
[----:B------:R-:W-:Y:S01]  /*0fe0*/  IADD3 R122, PT, PT, R126, -0x1, RZ ;  /* 0xffffffff7e7a7810 */ /* 0x000fe20007ffe0ff */
[----:B------:R-:W-:Y:S01]  /*0ff0*/  IMAD.MOV.U32 R55, RZ, RZ, RZ ;  /* 0x000000ffff377224 */ /* 0x000fe200078e00ff */
[----:B------:R-:W-:-:S04]  /*1000*/  MOV R118, RZ ;  /* 0x000000ff00767202 */ /* 0x000fc80000000f00 */
        /* <DEDUP_REMOVED lines=21> */
[C---:B------:R-:W-:Y:S01]  /*1160*/  IADD3 R86, PT, PT, R120.reuse, 0xf, RZ ;  /* 0x0000000f78567810 */ /* 0x040fe20007ffe0ff */
        /* <DEDUP_REMOVED lines=19> */
[----:B------:R-:W-:Y:S02]  /*12a0*/  LOP3.LUT R56, R92, 0x1e0, RZ, 0xfc, !PT ;  /* 0x000001e05c387812 */ /* 0x000fe400078efcff */
[----:B------:R-:W-:-:S07]  /*12b0*/  LOP3.LUT R54, R2, 0x400, RZ, 0xfc, !PT ;  /* 0x0000040002367812 */ /* 0x000fce00078efcff */
.L_x_582:
        /* <DEDUP_REMOVED lines=8> */
[----:B--2---:R-:W-:Y:S01]  /*1340*/  @P0 IMAD.IADD R53, R53, 0x1, -R0 ;  /* 0x0000000135350824 */ /* 0x004fe200078e0a00 */
[----:B------:R-:W-:-:S04]  /*1350*/  @!P0 VIADDMNMX R53, R130, -R118, R63, PT ;  /* 0x8000007682358246 */ /* 0x000fc8000380013f */
[----:B------:R-:W-:-:S13]  /*1360*/  ISETP.GE.AND P0, PT, R53, 0x1, PT ;  /* 0x000000013500780c */ /* 0x000fda0003f06270 */
[----:B------:R-:W-:Y:S05]  /*1370*/  @!P0 EXIT ;  /* 0x000000000000894d */ /* 0x000fea0003800000 */
[-C--:B------:R-:W-:Y:S01]  /*1380*/  ISETP.GE.AND P6, PT, R92, R53.reuse, PT ;  /* 0x000000355c00720c */ /* 0x080fe20003fc6270 */
[----:B------:R-:W-:Y:S01]  /*1390*/  BAR.SYNC.DEFER_BLOCKING 0x0 ;  /* 0x0000000000007b1d */ /* 0x000fe20000010000 */
[-C--:B------:R-:W-:Y:S02]  /*13a0*/  ISETP.GE.AND P5, PT, R84, R53.reuse, PT ;  /* 0x000000355400720c */ /* 0x080fe40003fa6270 */
[----:B------:R-:W-:Y:S02]  /*13b0*/  CS2R R18, SRZ ;  /* 0x0000000000127805 */ /* 0x000fe4000001ff00 */
[----:B------:R-:W-:Y:S02]  /*13c0*/  LOP3.LUT R192, R192, 0xfffffbff, RZ, 0xc0, !PT ;  /* 0xfffffbffc0c07812 */ /* 0x000fe400078ec0ff */
[----:B------:R-:W-:Y:S02]  /*13d0*/  CS2R R20, SRZ ;  /* 0x0000000000147805 */ /* 0x000fe4000001ff00 */
[-C--:B------:R-:W-:Y:S01]  /*13e0*/  ISETP.GE.AND P4, PT, R82, R53.reuse, PT ;  /* 0x000000355200720c */ /* 0x080fe20003f86270 */
[----:B------:R-:W-:Y:S01]  /*13f0*/  HFMA2 R0, -RZ, RZ, 0, 0 ;  /* 0x00000000ff007431 */ /* 0x000fe200000001ff */
[----:B------:R-:W-:-:S02]  /*1400*/  ISETP.GE.AND P3, PT, R80, R53, PT ;  /* 0x000000355000720c */ /* 0x000fc40003f66270 */
[----:B------:R-:W-:Y:S02]  /*1410*/  CS2R R14, SRZ ;  /* 0x00000000000e7805 */ /* 0x000fe4000001ff00 */
[----:B------:R-:W-:Y:S02]  /*1420*/  SHF.L.U32 R11, R92, 0x2, RZ ;  /* 0x000000025c0b7819 */ /* 0x000fe400000006ff */
[----:B------:R-:W-:Y:S02]  /*1430*/  CS2R R16, SRZ ;  /* 0x0000000000107805 */ /* 0x000fe4000001ff00 */
[----:B------:R-:W-:Y:S02]  /*1440*/  ISETP.GE.AND P2, PT, R78, R53, PT ;  /* 0x000000354e00720c */ /* 0x000fe40003f46270 */
[----:B------:R-:W-:Y:S02]  /*1450*/  CS2R R22, SRZ ;  /* 0x0000000000167805 */ /* 0x000fe4000001ff00 */
[----:B------:R-:W-:-:S02]  /*1460*/  @P6 LOP3.LUT R192, R192, 0x400, RZ, 0xfc, !PT ;  /* 0x00000400c0c06812 */ /* 0x000fc400078efcff */
[----:B------:R-:W-:Y:S02]  /*1470*/  CS2R R24, SRZ ;  /* 0x0000000000187805 */ /* 0x000fe4000001ff00 */
[C---:B------:R-:W-:Y:S02]  /*1480*/  IADD3 R10, P0, PT, R11.reuse, R138, RZ ;  /* 0x0000008a0b0a7210 */ /* 0x040fe40007f1e0ff */
[----:B------:R-:W-:Y:S02]  /*1490*/  CS2R R26, SRZ ;  /* 0x00000000001a7805 */ /* 0x000fe4000001ff00 */
[----:B------:R-:W-:Y:S01]  /*14a0*/  LOP3.LUT R192, R192, 0xfffffdff, RZ, 0xc0, !PT ;  /* 0xfffffdffc0c07812 */ /* 0x000fe200078ec0ff */
[----:B------:R-:W-:Y:S01]  /*14b0*/  IMAD.MOV.U32 R29, RZ, RZ, RZ ;  /* 0x000000ffff1d7224 */ /* 0x000fe200078e00ff */
[----:B------:R-:W-:Y:S01]  /*14c0*/  IADD3 R12, P1, PT, R11, R136, RZ ;  /* 0x000000880b0c7210 */ /* 0x000fe20007f3e0ff */
[----:B------:R-:W-:Y:S01]  /*14d0*/  IMAD.X R11, RZ, RZ, R139, P0 ;  /* 0x000000ffff0b7224 */ /* 0x000fe200000e068b */
[----:B------:R-:W-:-:S03]  /*14e0*/  @P5 LOP3.LUT R192, R192, 0x200, RZ, 0xfc, !PT ;  /* 0x00000200c0c05812 */ /* 0x000fc600078efcff */
[----:B------:R-:W-:Y:S01]  /*14f0*/  IMAD.X R13, RZ, RZ, R137, P1 ;  /* 0x000000ffff0d7224 */ /* 0x000fe200008e0689 */
[----:B------:R-:W-:-:S04]  /*1500*/  LOP3.LUT R192, R192, 0xfffffeff, RZ, 0xc0, !PT ;  /* 0xfffffeffc0c07812 */ /* 0x000fc800078ec0ff */
[----:B------:R-:W-:Y:S01]  /*1510*/  @P4 LOP3.LUT R192, R192, 0x100, RZ, 0xfc, !PT ;  /* 0x00000100c0c04812 */ /* 0x000fe200078efcff */
[----:B------:R-:W2:Y:S03]  /*1520*/  @!P6 LDG.E R0, desc[UR10][R12.64] ;  /* 0x0000000a0c00e981 */ /* 0x000ea6000c1e1900 */
[----:B------:R-:W-:Y:S01]  /*1530*/  LOP3.LUT R192, R192, 0xffffff7f, RZ, 0xc0, !PT ;  /* 0xffffff7fc0c07812 */ /* 0x000fe200078ec0ff */
[----:B------:R-:W3:Y:S03]  /*1540*/  @!P5 LDG.E R15, desc[UR10][R12.64+0x80] ;  /* 0x0000800a0c0fd981 */ /* 0x000ee6000c1e1900 */
[----:B------:R-:W-:Y:S01]  /*1550*/  @P3 LOP3.LUT R192, R192, 0x80, RZ, 0xfc, !PT ;  /* 0x00000080c0c03812 */ /* 0x000fe200078efcff */
[----:B------:R-:W4:Y:S01]  /*1560*/  @!P4 LDG.E R14, desc[UR10][R12.64+0x100] ;  /* 0x0001000a0c0ec981 */ /* 0x000f22000c1e1900 */
[----:B------:R-:W-:-:S02]  /*1570*/  ISETP.GE.AND P0, PT, R76, R53, PT ;  /* 0x000000354c00720c */ /* 0x000fc40003f06270 */
[----:B------:R-:W-:Y:S01]  /*1580*/  LOP3.LUT R192, R192, 0xffffffbf, RZ, 0xc0, !PT ;  /* 0xffffffbfc0c07812 */ /* 0x000fe200078ec0ff */
[----:B------:R-:W5:Y:S03]  /*1590*/  @!P3 LDG.E R17, desc[UR10][R12.64+0x180] ;  /* 0x0001800a0c11b981 */ /* 0x000f66000c1e1900 */
[----:B------:R-:W-:Y:S01]  /*15a0*/  @P2 LOP3.LUT R192, R192, 0x40, RZ, 0xfc, !PT ;  /* 0x00000040c0c02812 */ /* 0x000fe200078efcff */
[----:B------:R-:W5:Y:S03]  /*15b0*/  @!P2 LDG.E R16, desc[UR10][R12.64+0x200] ;  /* 0x0002000a0c10a981 */ /* 0x000f66000c1e1900 */
        /* <DEDUP_REMOVED lines=108> */
[C---:B--2---:R-:W-:Y:S02]  /*1c80*/  VIADD R17, R52.reuse, 0x1a0 ;  /* 0x000001a034117836 */ /* 0x044fe40000000000 */
[----:B------:R1:W-:Y:S01]  /*1c90*/  STS [R46+0x280], R19 ;  /* 0x000280132e007388 */ /* 0x0003e20000000800 */
[-C--:B------:R-:W-:Y:S02]  /*1ca0*/  LEA.HI.SX32 R15, R15, R52.reuse, 0x1b ;  /* 0x000000340f0f7211 */ /* 0x080fe400078fdaff */
[----:B------:R-:W-:Y:S02]  /*1cb0*/  LEA.HI.SX32 R17, R17, R52, 0x1b ;  /* 0x0000003411117211 */ /* 0x000fe400078fdaff */
[----:B-1----:R-:W-:Y:S02]  /*1cc0*/  IADD3 R19, PT, PT, R52, 0x1c0, RZ ;  /* 0x000001c034137810 */ /* 0x002fe40007ffe0ff */
[----:B------:R-:W-:-:S02]  /*1cd0*/  LEA R39, R15, UR6, 0x2 ;  /* 0x000000060f277c11 */ /* 0x000fc4000f8e10ff */
        /* <DEDUP_REMOVED lines=136> */
.L_x_544:
[----:B------:R-:W-:Y:S05]  /*2560*/  BSYNC.RECONVERGENT B0 ;  /* 0x0000000000007941 */ /* 0x000fea0003800200 */
.L_x_543:
        /* <DEDUP_REMOVED lines=37> */
.L_x_546:
[----:B------:R-:W-:Y:S05]  /*27c0*/  BSYNC.RECONVERGENT B0 ;  /* 0x0000000000007941 */ /* 0x000fea0003800200 */
.L_x_545:
        /* <DEDUP_REMOVED lines=37> */
.L_x_548:
[----:B------:R-:W-:Y:S05]  /*2a20*/  BSYNC.RECONVERGENT B0 ;  /* 0x0000000000007941 */ /* 0x000fea0003800200 */
.L_x_547:
        /* <DEDUP_REMOVED lines=37> */
.L_x_550:
[----:B------:R-:W-:Y:S05]  /*2c80*/  BSYNC.RECONVERGENT B0 ;  /* 0x0000000000007941 */ /* 0x000fea0003800200 */
.L_x_549:
        /* <DEDUP_REMOVED lines=37> */
.L_x_552:
[----:B------:R-:W-:Y:S05]  /*2ee0*/  BSYNC.RECONVERGENT B0 ;  /* 0x0000000000007941 */ /* 0x000fea0003800200 */
.L_x_551:
        /* <DEDUP_REMOVED lines=37> */
.L_x_554:
[----:B------:R-:W-:Y:S05]  /*3140*/  BSYNC.RECONVERGENT B0 ;  /* 0x0000000000007941 */ /* 0x000fea0003800200 */
.L_x_553:
        /* <DEDUP_REMOVED lines=37> */
.L_x_556:
[----:B------:R-:W-:Y:S05]  /*33a0*/  BSYNC.RECONVERGENT B0 ;  /* 0x0000000000007941 */ /* 0x000fea0003800200 */
.L_x_555:
        /* <DEDUP_REMOVED lines=37> */
.L_x_558:
[----:B------:R-:W-:Y:S05]  /*3600*/  BSYNC.RECONVERGENT B0 ;  /* 0x0000000000007941 */ /* 0x000fea0003800200 */
.L_x_557:
        /* <DEDUP_REMOVED lines=37> */
.L_x_560:
[----:B------:R-:W-:Y:S05]  /*3860*/  BSYNC.RECONVERGENT B0 ;  /* 0x0000000000007941 */ /* 0x000fea0003800200 */
.L_x_559:
        /* <DEDUP_REMOVED lines=37> */
.L_x_562:
[----:B------:R-:W-:Y:S05]  /*3ac0*/  BSYNC.RECONVERGENT B0 ;  /* 0x0000000000007941 */ /* 0x000fea0003800200 */
.L_x_561:
        /* <DEDUP_REMOVED lines=37> */
.L_x_564:
[----:B------:R-:W-:Y:S05]  /*3d20*/  BSYNC.RECONVERGENT B0 ;  /* 0x0000000000007941 */ /* 0x000fea0003800200 */
.L_x_563:
        /* <DEDUP_REMOVED lines=37> */
.L_x_566:
[----:B------:R-:W-:Y:S05]  /*3f80*/  BSYNC.RECONVERGENT B0 ;  /* 0x0000000000007941 */ /* 0x000fea0003800200 */
.L_x_565:
        /* <DEDUP_REMOVED lines=37> */
.L_x_568:
[----:B------:R-:W-:Y:S05]  /*41e0*/  BSYNC.RECONVERGENT B0 ;  /* 0x0000000000007941 */ /* 0x000fea0003800200 */
.L_x_567:
        /* <DEDUP_REMOVED lines=37> */
.L_x_570:
[----:B------:R-:W-:Y:S05]  /*4440*/  BSYNC.RECONVERGENT B0 ;  /* 0x0000000000007941 */ /* 0x000fea0003800200 */
.L_x_569:
        /* <DEDUP_REMOVED lines=37> */
.L_x_572:
[----:B------:R-:W-:Y:S05]  /*46a0*/  BSYNC.RECONVERGENT B0 ;  /* 0x0000000000007941 */ /* 0x000fea0003800200 */
.L_x_571:
        /* <DEDUP_REMOVED lines=38> */
.L_x_574:
[----:B------:R-:W-:Y:S05]  /*4910*/  BSYNC.RECONVERGENT B0 ;  /* 0x0000000000007941 */ /* 0x000fea0003800200 */
.L_x_573:
        /* <DEDUP_REMOVED lines=95> */
.L_x_581:
        /* <DEDUP_REMOVED lines=299> */
.L_x_577:
[----:B------:R-:W-:Y:S01]  /*61c0*/  LOP3.LUT P6, RZ, R192, 0x1000, RZ, 0xc0, !PT ;  /* 0x00001000c0ff7812 */ /* 0x000fe200078cc0ff */
[----:B------:R-:W-:-:S12]  /*61d0*/  IMAD.MOV.U32 R27, RZ, RZ, RZ ;  /* 0x000000ffff1b7224 */ /* 0x000fd800078e00ff */
[----:B------:R-:W-:Y:S05]  /*61e0*/  @!P6 BRA `(.L_x_576) ;  /* 0x00000000000ce947 */ /* 0x000fea0003800000 */
[----:B------:R-:W-:-:S05]  /*61f0*/  IADD3 R28, P6, PT, R71, R161, RZ ;  /* 0x000000a1471c7210 */ /* 0x000fca0007fde0ff */
[----:B------:R-:W-:-:S05]  /*6200*/  IMAD.X R29, R69, 0x1, R162, P6 ;  /* 0x00000001451d7824 */ /* 0x000fca00030e06a2 */
[----:B------:R2:W5:Y:S03]  /*6210*/  LDG.E R27, desc[UR10][R28.64] ;  /* 0x0000000a1c1b7981 */ /* 0x000566000c1e1900 */
.L_x_576:
        /* <DEDUP_REMOVED lines=119> */
.L_x_580:
[----:B------:R-:W-:Y:S02]  /*6990*/  ISETP.NE.AND P6, PT, R55, R122, PT ;  /* 0x0000007a3700720c */ /* 0x000fe40003fc5270 */
[----:B------:R-:W-:Y:S02]  /*69a0*/  P2R R26, PR, RZ, 0x1 ;  /* 0x00000001ff1a7803 */ /* 0x000fe40000000000 */
[----:B------:R-:W-:-:S13]  /*69b0*/  ISETP.NE.OR P6, PT, R28, RZ, P6 ;  /* 0x000000ff1c00720c */ /* 0x000fda00037c5670 */
[----:B------:R-:W-:-:S04]  /*69c0*/  @!P6 IADD3 R28, P0, PT, R71, R161, RZ ;  /* 0x000000a1471ce210 */ /* 0x000fc80007f1e0ff */
[----:B------:R-:W-:Y:S02]  /*69d0*/  @!P6 IADD3.X R29, PT, PT, R69, R162, RZ, P0, !PT ;  /* 0x000000a2451de210 */ /* 0x000fe400007fe4ff */
[----:B------:R-:W-:-:S03]  /*69e0*/  ISETP.NE.AND P0, PT, R26, RZ, PT ;  /* 0x000000ff1a00720c */ /* 0x000fc60003f05270 */
[----:B------:R0:W-:Y:S10]  /*69f0*/  @!P6 STG.E desc[UR10][R28.64], R27 ;  /* 0x0000001b1c00e986 */ /* 0x0001f4000c10190a */
.L_x_579:
[----:B------:R-:W-:Y:S05]  /*6a00*/  BSYNC.RECONVERGENT B0 ;  /* 0x0000000000007941 */ /* 0x000fea0003800200 */
.L_x_578:
        /* <DEDUP_REMOVED lines=30> */
.L_x_575:
[----:B------:R-:W0:Y:S01]  /*6bf0*/  LDCU.128 UR12, c[0x0][0x430] ;  /* 0x00008600ff0c77ac */ /* 0x000e220008000c00 */
[----:B------:R-:W-:Y:S02]  /*6c00*/  HFMA2 R11, -RZ, RZ, 0, 0 ;  /* 0x00000000ff0b7431 */ /* 0x000fe400000001ff */
[----:B------:R-:W-:Y:S01]  /*6c10*/  IMAD.MOV.U32 R10, RZ, RZ, R118 ;  /* 0x000000ffff0a7224 */ /* 0x000fe200078e0076 */
[----:B------:R-:W-:Y:S01]  /*6c20*/  BAR.SYNC.DEFER_BLOCKING 0x0 ;  /* 0x0000000000007b1d */ /* 0x000fe20000010000 */
[----:B------:R-:W-:Y:S02]  /*6c30*/  P2R R24, PR, RZ, 0x1 ;  /* 0x00000001ff187803 */ /* 0x000fe40000000000 */
[----:B------:R-:W-:Y:S02]  /*6c40*/  ISETP.NE.AND P0, PT, R61, RZ, PT ;  /* 0x000000ff3d00720c */ /* 0x000fe40003f05270 */
[----:B------:R-:W-:Y:S01]  /*6c50*/  P2R R26, PR, RZ, 0x2 ;  /* 0x00000002ff1a7803 */ /* 0x000fe20000000000 */
[----:B------:R-:W1:Y:S01]  /*6c60*/  LDCU.64 UR4, c[0x0][0x4a8] ;  /* 0x00009500ff0477ac */ /* 0x000e620008000a00 */
[----:B------:R-:W-:-:S02]  /*6c70*/  P2R R28, PR, RZ, 0x4 ;  /* 0x00000004ff1c7803 */ /* 0x000fc40000000000 */
[C---:B------:R-:W-:Y:S02]  /*6c80*/  LOP3.LUT P1, RZ, R192.reuse, 0x40, RZ, 0xc0, !PT ;  /* 0x00000040c0ff7812 */ /* 0x040fe4000782c0ff */
[----:B------:R-:W-:Y:S02]  /*6c90*/  P2R R30, PR, RZ, 0x8 ;  /* 0x00000008ff1e7803 */ /* 0x000fe40000000000 */
[C---:B------:R-:W-:Y:S01]  /*6ca0*/  LOP3.LUT P2, RZ, R192.reuse, 0x20, RZ, 0xc0, !PT ;  /* 0x00000020c0ff7812 */ /* 0x040fe2000784c0ff */
[----:B0-----:R-:W-:Y:S01]  /*6cb0*/  IMAD R14, R77, UR12, RZ ;  /* 0x0000000c4d0e7c24 */ /* 0x001fe2000f8e02ff */
[----:B------:R-:W-:Y:S01]  /*6cc0*/  P2R R32, PR, RZ, 0x10 ;  /* 0x00000010ff207803 */ /* 0x000fe20000000000 */
[C---:B------:R-:W-:Y:S01]  /*6cd0*/  IMAD.WIDE.U32 R12, R81.reuse, UR12, R10 ;  /* 0x0000000c510c7c25 */ /* 0x040fe2000f8e000a */
[C---:B------:R-:W-:Y:S02]  /*6ce0*/  LOP3.LUT P3, RZ, R192.reuse, 0x10, RZ, 0xc0, !PT ;  /* 0x00000010c0ff7812 */ /* 0x040fe4000786c0ff */
[----:B------:R-:W-:Y:S01]  /*6cf0*/  P2R R34, PR, RZ, 0x20 ;  /* 0x00000020ff227803 */ /* 0x000fe20000000000 */
[----:B------:R-:W-:Y:S01]  /*6d00*/  IMAD R15, R81, UR13, R14 ;  /* 0x0000000d510f7c24 */ /* 0x000fe2000f8e020e */
[C---:B------:R-:W-:Y:S01]  /*6d10*/  LOP3.LUT P4, RZ, R192.reuse, 0x8, RZ, 0xc0, !PT ;  /* 0x00000008c0ff7812 */ /* 0x040fe2000788c0ff */
[----:B------:R-:W-:Y:S02]  /*6d20*/  STS [R0], R149 ;  /* 0x0000009500007388 */ /* 0x000fe40000000800 */
[----:B------:R-:W-:Y:S01]  /*6d30*/  IMAD.IADD R13, R13, 0x1, R15 ;  /* 0x000000010d0d7824 */ /* 0x000fe200078e020f */
[----:B------:R-:W-:Y:S01]  /*6d40*/  LOP3.LUT P5, RZ, R192, 0x4, RZ, 0xc0, !PT ;  /* 0x00000004c0ff7812 */ /* 0x000fe200078ac0ff */
[----:B------:R-:W-:Y:S01]  /*6d50*/  STS [R0+0x4], R147 ;  /* 0x0000049300007388 */ /* 0x000fe20000000800 */
[----:B------:R-:W-:-:S03]  /*6d60*/  IMAD.WIDE.U32 R12, R79, UR14, R12 ;  /* 0x0000000e4f0c7c25 */ /* 0x000fc6000f8e000c */
[----:B------:R-:W-:Y:S01]  /*6d70*/  STS [R0+0x8], R145 ;  /* 0x0000089100007388 */ /* 0x000fe20000000800 */
[----:B------:R-:W-:Y:S01]  /*6d80*/  IMAD R18, R79, UR15, R13 ;  /* 0x0000000f4f127c24 */ /* 0x000fe2000f8e020d */
[----:B------:R-:W0:Y:S01]  /*6d90*/  LDCU.128 UR12, c[0x0][0x420] ;  /* 0x00008400ff0c77ac */ /* 0x000e220008000c00 */
[----:B------:R-:W-:Y:S01]  /*6da0*/  IADD3 R15, P6, PT, R92, R12, RZ ;  /* 0x0000000c5c0f7210 */ /* 0x000fe20007fde0ff */
[----:B------:R-:W-:Y:S04]  /*6db0*/  STS [R0+0xc], R143 ;  /* 0x00000c8f00007388 */ /* 0x000fe80000000800 */
[----:B------:R-:W-:Y:S01]  /*6dc0*/  STS [R0+0x10], R141 ;  /* 0x0000108d00007388 */ /* 0x000fe20000000800 */
[----:B------:R-:W-:-:S03]  /*6dd0*/  IMAD.X R18, RZ, RZ, R18, P6 ;  /* 0x000000ffff127224 */ /* 0x000fc600030e0612 */
[----:B------:R-:W-:Y:S04]  /*6de0*/  STS [R0+0x14], R135 ;  /* 0x0000148700007388 */ /* 0x000fe80000000800 */
[----:B------:R-:W-:Y:S01]  /*6df0*/  STS [R0+0x18], R133 ;  /* 0x0000188500007388 */ /* 0x000fe20000000800 */
[----:B0-----:R-:W-:-:S03]  /*6e00*/  IMAD R14, R77, UR12, RZ ;  /* 0x0000000c4d0e7c24 */ /* 0x001fc6000f8e02ff */
[----:B------:R-:W-:Y:S01]  /*6e10*/  STS [R0+0x1c], R131 ;  /* 0x00001c8300007388 */ /* 0x000fe20000000800 */
[----:B------:R-:W-:-:S03]  /*6e20*/  IMAD.WIDE.U32 R12, R81, UR12, R10 ;  /* 0x0000000c510c7c25 */ /* 0x000fc6000f8e000a */
[----:B------:R-:W-:Y:S01]  /*6e30*/  STS [R0+0x20], R129 ;  /* 0x0000208100007388 */ /* 0x000fe20000000800 */
[----:B------:R-:W-:-:S03]  /*6e40*/  IMAD R17, R81, UR13, R14 ;  /* 0x0000000d51117c24 */ /* 0x000fc6000f8e020e */
[----:B------:R-:W-:Y:S02]  /*6e50*/  STS [R0+0x24], R127 ;  /* 0x0000247f00007388 */ /* 0x000fe40000000800 */
[----:B------:R-:W-:Y:S02]  /*6e60*/  IADD3 R13, PT, PT, R13, R17, RZ ;  /* 0x000000110d0d7210 */ /* 0x000fe40007ffe0ff */
[----:B------:R-:W-:Y:S01]  /*6e70*/  STS [R0+0x28], R125 ;  /* 0x0000287d00007388 */ /* 0x000fe20000000800 */
[----:B------:R-:W-:-:S03]  /*6e80*/  IMAD.WIDE.U32 R12, R79, UR14, R12 ;  /* 0x0000000e4f0c7c25 */ /* 0x000fc6000f8e000c */
[----:B------:R-:W-:Y:S01]  /*6e90*/  STS [R0+0x2c], R123 ;  /* 0x00002c7b00007388 */ /* 0x000fe20000000800 */
[----:B------:R-:W-:-:S03]  /*6ea0*/  IMAD R16, R79, UR15, R13 ;  /* 0x0000000f4f107c24 */ /* 0x000fc6000f8e020d */
[----:B------:R-:W-:Y:S01]  /*6eb0*/  STS [R0+0x30], R121 ;  /* 0x0000307900007388 */ /* 0x000fe20000000800 */
[----:B------:R-:W-:Y:S01]  /*6ec0*/  IADD3 R13, P6, PT, R92, R12, RZ ;  /* 0x0000000c5c0d7210 */ /* 0x000fe20007fde0ff */
[----:B------:R-:W0:Y:S02]  /*6ed0*/  LDCU.128 UR12, c[0x0][0x440] ;  /* 0x00008800ff0c77ac */ /* 0x000e240008000c00 */
[----:B------:R-:W-:Y:S02]  /*6ee0*/  STS [R0+0x34], R119 ;  /* 0x0000347700007388 */ /* 0x000fe40000000800 */
[----:B------:R-:W-:Y:S01]  /*6ef0*/  IMAD.X R16, RZ, RZ, R16, P6 ;  /* 0x000000ffff107224 */ /* 0x000fe200030e0610 */
[C---:B-1----:R-:W-:Y:S01]  /*6f00*/  LEA R14, P6, R15.reuse, UR4, 0x2 ;  /* 0x000000040f0e7c11 */ /* 0x042fe2000f8c10ff */
[----:B------:R-:W-:Y:S03]  /*6f10*/  STS [R0+0x38], R117 ;  /* 0x0000387500007388 */ /* 0x000fe60000000800 */
[----:B------:R-:W-:Y:S01]  /*6f20*/  LEA.HI.X R15, R15, UR5, R18, 0x2, P6 ;  /* 0x000000050f0f7c11 */ /* 0x000fe2000b0f1412 */
[----:B------:R-:W-:Y:S01]  /*6f30*/  STS [R0+0x3c], R115 ;  /* 0x00003c7300007388 */ /* 0x000fe20000000800 */
[----:B------:R-:W-:-:S03]  /*6f40*/  NOP ;  /* 0x0000000000007918 */ /* 0x000fc60000000000 */
[----:B------:R-:W-:Y:S01]  /*6f50*/  LDS R17, [R51] ;  /* 0x0000000033117984 */ /* 0x000fe20000000800 */
[----:B------:R-:W1:Y:S03]  /*6f60*/  LDCU.64 UR4, c[0x0][0x4b8] ;  /* 0x00009700ff0477ac */ /* 0x000e660008000a00 */
[----:B------:R-:W-:Y:S04]  /*6f70*/  LDS R19, [R50+0x80] ;  /* 0x0000800032137984 */ /* 0x000fe80000000800 */
[----:B------:R-:W-:Y:S04]  /*6f80*/  LDS R21, [R49+0x100] ;  /* 0x0001000031157984 */ /* 0x000fe80000000800 */
[----:B------:R-:W-:Y:S04]  /*6f90*/  LDS R23, [R48+0x180] ;  /* 0x0001800030177984 */ /* 0x000fe80000000800 */
[----:B------:R-:W-:Y:S01]  /*6fa0*/  LDS R25, [R47+0x200] ;  /* 0x000200002f197984 */ /* 0x000fe20000000800 */
[----:B-1----:R-:W-:-:S03]  /*6fb0*/  LEA R12, P6, R13, UR4, 0x2 ;  /* 0x000000040d0c7c11 */ /* 0x002fc6000f8c10ff */
[----:B------:R-:W-:Y:S01]  /*6fc0*/  LDS R27, [R46+0x280] ;  /* 0x000280002e1b7984 */ /* 0x000fe20000000800 */
[----:B------:R-:W-:-:S03]  /*6fd0*/  LEA.HI.X R13, R13, UR5, R16, 0x2, P6 ;  /* 0x000000050d0d7c11 */ /* 0x000fc6000b0f1410 */
[----:B------:R-:W-:Y:S01]  /*6fe0*/  LDS R29, [R45+0x300] ;  /* 0x000300002d1d7984 */ /* 0x000fe20000000800 */
[----:B0-----:R-:W-:Y:S01]  /*6ff0*/  IMAD.WIDE.U32 R10, R81, UR12, R10 ;  /* 0x0000000c510a7c25 */ /* 0x001fe2000f8e000a */
[----:B------:R-:W0:Y:S02]  /*7000*/  LDCU.64 UR4, c[0x0][0x4c0] ;  /* 0x00009800ff0477ac */ /* 0x000e240008000a00 */
        /* <DEDUP_REMOVED lines=18> */
[----:B------:R-:W1:Y:S02]  /*7130*/  LDS R95, [UR6+0x840] ;  /* 0x00084006ff5f7984 */ /* 0x000e640008000800 */
[----:B-1----:R-:W-:-:S13]  /*7140*/  ISETP.GE.AND P6, PT, R92, R95, PT ;  /* 0x0000005f5c00720c */ /* 0x002fda0003fc6270 */
[----:B------:R1:W-:Y:S01]  /*7150*/  @!P6 STG.E desc[UR10][R14.64], R17 ;  /* 0x000000110e00e986 */ /* 0x0003e2000c10190a */
[----:B------:R-:W-:Y:S02]  /*7160*/  ISETP.GE.AND P6, PT, R84, R95, PT ;  /* 0x0000005f5400720c */ /* 0x000fe40003fc6270 */
[----:B-1----:R-:W-:-:S11]  /*7170*/  CS2R R16, SRZ ;  /* 0x0000000000107805 */ /* 0x002fd6000001ff00 */
        /* <DEDUP_REMOVED lines=33> */
[----:B-1----:R-:W-:-:S11]  /*7390*/  CS2R R18, SRZ ;  /* 0x0000000000127805 */ /* 0x002fd6000001ff00 */
[----:B------:R-:W5:Y:S01]  /*73a0*/  @!P0 LDG.E R17, desc[UR10][R12.64+0x80] ;  /* 0x0000800a0c118981 */ /* 0x000f62000c1e1900 */
[----:B------:R-:W-:Y:S02]  /*73b0*/  ISETP.NE.AND P0, PT, R20, RZ, PT ;  /* 0x000000ff1400720c */ /* 0x000fe40003f05270 */
[----:B--2---:R-:W-:Y:S02]  /*73c0*/  CS2R R20, SRZ ;  /* 0x0000000000147805 */ /* 0x004fe4000001ff00 */
[----:B---3--:R-:W-:-:S04]  /*73d0*/  CS2R R14, SRZ ;  /* 0x00000000000e7805 */ /* 0x008fc8000001ff00 */
[----:B------:R-:W2:Y:S05]  /*73e0*/  @!P1 LDG.E R20, desc[UR10][R12.64+0x200] ;  /* 0x0002000a0c149981 */ /* 0x000eaa000c1e1900 */
[----:B------:R-:W3:Y:S01]  /*73f0*/  @!P0 LDG.E R18, desc[UR10][R12.64+0x100] ;  /* 0x0001000a0c128981 */ /* 0x000ee2000c1e1900 */
        /* <DEDUP_REMOVED lines=13> */
[----:B------:R-:W-:-:S02]  /*74d0*/  CS2R R24, SRZ ;  /* 0x0000000000187805 */ /* 0x000fc4000001ff00 */
[----:B------:R-:W-:Y:S02]  /*74e0*/  CS2R R26, SRZ ;  /* 0x00000000001a7805 */ /* 0x000fe4000001ff00 */
[----:B------:R-:W-:Y:S01]  /*74f0*/  CS2R R28, SRZ ;  /* 0x00000000001c7805 */ /* 0x000fe2000001ff00 */
[----:B------:R-:W2:Y:S04]  /*7500*/  @!P6 LDG.E R23, desc[UR10][R12.64+0x480] ;  /* 0x0004800a0c17e981 */ /* 0x000ea8000c1e1900 */
[----:B------:R-:W2:Y:S04]  /*7510*/  @!P1 LDG.E R25, desc[UR10][R12.64+0x580] ;  /* 0x0005800a0c199981 */ /* 0x000ea8000c1e1900 */
[----:B------:R-:W2:Y:S04]  /*7520*/  @!P0 LDG.E R24, desc[UR10][R12.64+0x500] ;  /* 0x0005000a0c188981 */ /* 0x000ea8000c1e1900 */
[----:B------:R-:W2:Y:S04]  /*7530*/  @!P2 LDG.E R26, desc[UR10][R12.64+0x600] ;  /* 0x0006000a0c1aa981 */ /* 0x000ea8000c1e1900 */
[----:B------:R-:W2:Y:S04]  /*7540*/  @!P3 LDG.E R27, desc[UR10][R12.64+0x680] ;  /* 0x0006800a0c1bb981 */ /* 0x000ea8000c1e1900 */
[----:B------:R-:W2:Y:S04]  /*7550*/  @!P4 LDG.E R28, desc[UR10][R12.64+0x700] ;  /* 0x0007000a0c1cc981 */ /* 0x000ea8000c1e1900 */
[----:B------:R-:W2:Y:S01]  /*7560*/  @!P5 LDG.E R29, desc[UR10][R12.64+0x780] ;  /* 0x0007800a0c1dd981 */ /* 0x000ea2000c1e1900 */
[----:B------:R-:W-:-:S03]  /*7570*/  ISETP.NE.AND P6, PT, R61, RZ, PT ;  /* 0x000000ff3d00720c */ /* 0x000fc60003fc5270 */
[----:B----4-:R-:W-:Y:S04]  /*7580*/  STS [R51], R16 ;  /* 0x0000001033007388 */ /* 0x010fe80000000800 */
[----:B-----5:R-:W-:Y:S04]  /*7590*/  STS [R50+0x80], R17 ;  /* 0x0000801132007388 */ /* 0x020fe80000000800 */
[----:B---3--:R-:W-:Y:S04]  /*75a0*/  STS [R49+0x100], R18 ;  /* 0x0001001231007388 */ /* 0x008fe80000000800 */
        /* <DEDUP_REMOVED lines=14> */
[----:B------:R-:W1:Y:S04]  /*7690*/  LDS R15, [R0+0xc] ;  /* 0x00000c00000f7984 */ /* 0x000e680000000800 */
[----:B------:R-:W2:Y:S04]  /*76a0*/  LDS R12, [R0] ;  /* 0x00000000000c7984 */ /* 0x000ea80000000800 */
[----:B------:R-:W3:Y:S04]  /*76b0*/  LDS R13, [R0+0x4] ;  /* 0x00000400000d7984 */ /* 0x000ee80000000800 */
[----:B------:R-:W4:Y:S04]  /*76c0*/  LDS R14, [R0+0x8] ;  /* 0x00000800000e7984 */ /* 0x000f280000000800 */
[----:B------:R-:W5:Y:S04]  /*76d0*/  LDS R17, [R0+0x14] ;  /* 0x0000140000117984 */ /* 0x000f680000000800 */
[----:B------:R-:W0:Y:S04]  /*76e0*/  LDS R19, [R0+0x1c] ;  /* 0x00001c0000137984 */ /* 0x000e280000000800 */
        /* <DEDUP_REMOVED lines=9> */
[----:B------:R-:W0:Y:S01]  /*7780*/  LDS R27, [R0+0x3c] ;  /* 0x00003c00001b7984 */ /* 0x000e220000000800 */
[----:B-1----:R-:W-:Y:S01]  /*7790*/  FMUL.FTZ R31, R15, -1.4426950216293334961 ;  /* 0xbfb8aa3b0f1f7820 */ /* 0x002fe20000410000 */
[----:B--2---:R-:W-:Y:S01]  /*77a0*/  FMUL.FTZ R28, R12, -1.4426950216293334961 ;  /* 0xbfb8aa3b0c1c7820 */ /* 0x004fe20000410000 */
[----:B---3--:R-:W-:Y:S01]  /*77b0*/  FMUL.FTZ R29, R13, -1.4426950216293334961 ;  /* 0xbfb8aa3b0d1d7820 */ /* 0x008fe20000410000 */
[----:B----4-:R-:W-:-:S03]  /*77c0*/  FMUL.FTZ R30, R14, -1.4426950216293334961 ;  /* 0xbfb8aa3b0e1e7820 */ /* 0x010fc60000410000 */
[----:B------:R-:W1:Y:S04]  /*77d0*/  MUFU.EX2 R31, R31 ;  /* 0x0000001f001f7308 */ /* 0x000e680000000800 */
[----:B------:R-:W2:Y:S01]  /*77e0*/  MUFU.EX2 R28, R28 ;  /* 0x0000001c001c7308 */ /* 0x000ea20000000800 */
[----:B-----5:R-:W-:Y:S01]  /*77f0*/  FMUL.FTZ R33, R17, -1.4426950216293334961 ;  /* 0xbfb8aa3b11217820 */ /* 0x020fe20000410000 */
[----:B0-----:R-:W-:Y:S02]  /*7800*/  FMUL.FTZ R35, R19, -1.4426950216293334961 ;  /* 0xbfb8aa3b13237820 */ /* 0x001fe40000410000 */
[----:B------:R-:W0:Y:S01]  /*7810*/  MUFU.EX2 R29, R29 ;  /* 0x0000001d001d7308 */ /* 0x000e220000000800 */
[----:B------:R-:W-:-:S03]  /*7820*/  FMUL.FTZ R32, R16, -1.4426950216293334961 ;  /* 0xbfb8aa3b10207820 */ /* 0x000fc60000410000 */
[----:B------:R-:W3:Y:S01]  /*7830*/  MUFU.EX2 R30, R30 ;  /* 0x0000001e001e7308 */ /* 0x000ee20000000800 */
[----:B------:R-:W-:Y:S01]  /*7840*/  FMUL.FTZ R83, R21, -1.4426950216293334961 ;  /* 0xbfb8aa3b15537820 */ /* 0x000fe20000410000 */
[----:B------:R-:W-:Y:S01]  /*7850*/  FMUL.FTZ R87, R23, -1.4426950216293334961 ;  /* 0xbfb8aa3b17577820 */ /* 0x000fe20000410000 */
[----:B-1----:R-:W-:Y:S01]  /*7860*/  FADD.FTZ R31, R31, 1 ;  /* 0x3f8000001f1f7421 */ /* 0x002fe20000010000 */
[----:B------:R-:W1:Y:S01]  /*7870*/  MUFU.EX2 R33, R33 ;  /* 0x0000002100217308 */ /* 0x000e620000000800 */
[----:B------:R-:W-:Y:S01]  /*7880*/  FMUL.FTZ R34, R18, -1.4426950216293334961 ;  /* 0xbfb8aa3b12227820 */ /* 0x000fe20000410000 */
[----:B------:R-:W-:Y:S02]  /*7890*/  FMUL.FTZ R85, R22, -1.4426950216293334961 ;  /* 0xbfb8aa3b16557820 */ /* 0x000fe40000410000 */
[----:B------:R-:W4:Y:S01]  /*78a0*/  MUFU.EX2 R35, R35 ;  /* 0x0000002300237308 */ /* 0x000f220000000800 */
[----:B------:R-:W-:Y:S01]  /*78b0*/  FMUL.FTZ R89, R24, -1.4426950216293334961 ;  /* 0xbfb8aa3b18597820 */ /* 0x000fe20000410000 */
[----:B------:R-:W-:Y:S01]  /*78c0*/  FMUL.FTZ R93, R26, -1.4426950216293334961 ;  /* 0xbfb8aa3b1a5d7820 */ /* 0x000fe20000410000 */
[----:B--2---:R-:W-:Y:S01]  /*78d0*/  FADD.FTZ R28, R28, 1 ;  /* 0x3f8000001c1c7421 */ /* 0x004fe20000010000 */
[----:B------:R-:W2:Y:S01]  /*78e0*/  MUFU.EX2 R32, R32 ;  /* 0x0000002000207308 */ /* 0x000ea20000000800 */
[----:B------:R-:W-:-:S03]  /*78f0*/  FMUL.FTZ R52, R20, -1.4426950216293334961 ;  /* 0xbfb8aa3b14347820 */ /* 0x000fc60000410000 */
[----:B------:R-:W5:Y:S01]  /*7900*/  MUFU.RCP R142, R31 ;  /* 0x0000001f008e7308 */ /* 0x000f620000001000 */
[----:B------:R-:W-:Y:S01]  /*7910*/  FMUL.FTZ R91, R25, -1.4426950216293334961 ;  /* 0xbfb8aa3b195b7820 */ /* 0x000fe20000410000 */
[----:B------:R-:W-:-:S06]  /*7920*/  FMUL.FTZ R95, R27, -1.4426950216293334961 ;  /* 0xbfb8aa3b1b5f7820 */ /* 0x000fcc0000410000 */
[----:B------:R-:W5:Y:S04]  /*7930*/  MUFU.EX2 R83, R83 ;  /* 0x0000005300537308 */ /* 0x000f680000000800 */
[----:B------:R-:W5:Y:S01]  /*7940*/  MUFU.EX2 R87, R87 ;  /* 0x0000005700577308 */ /* 0x000f620000000800 */
[----:B0-----:R-:W-:Y:S01]  /*7950*/  FADD.FTZ R29, R29, 1 ;  /* 0x3f8000001d1d7421 */ /* 0x001fe20000010000 */
[----:B---3--:R-:W-:Y:S02]  /*7960*/  FADD.FTZ R30, R30, 1 ;  /* 0x3f8000001e1e7421 */ /* 0x008fe40000010000 */
[----:B------:R-:W0:Y:S04]  /*7970*/  MUFU.EX2 R34, R34 ;  /* 0x0000002200227308 */ /* 0x000e280000000800 */
[----:B------:R-:W3:Y:S04]  /*7980*/  MUFU.EX2 R85, R85 ;  /* 0x0000005500557308 */ /* 0x000ee80000000800 */
[----:B------:R-:W3:Y:S04]  /*7990*/  MUFU.EX2 R89, R89 ;  /* 0x0000005900597308 */ /* 0x000ee80000000800 */
[----:B------:R-:W3:Y:S04]  /*79a0*/  MUFU.EX2 R93, R93 ;  /* 0x0000005d005d7308 */ /* 0x000ee80000000800 */
[----:B------:R3:W3:Y:S01]  /*79b0*/  MUFU.RCP R97, R28 ;  /* 0x0000001c00617308 */ /* 0x0006e20000001000 */
[----:B-1----:R-:W-:Y:S01]  /*79c0*/  FADD.FTZ R33, R33, 1 ;  /* 0x3f80000021217421 */ /* 0x002fe20000010000 */
[----:B----4-:R-:W-:-:S06]  /*79d0*/  FADD.FTZ R35, R35, 1 ;  /* 0x3f80000023237421 */ /* 0x010fcc0000010000 */
[----:B------:R-:W1:Y:S04]  /*79e0*/  MUFU.EX2 R52, R52 ;  /* 0x0000003400347308 */ /* 0x000e680000000800 */
[----:B------:R-:W4:Y:S04]  /*79f0*/  MUFU.EX2 R91, R91 ;  /* 0x0000005b005b7308 */ /* 0x000f280000000800 */
[----:B------:R-:W4:Y:S04]  /*7a00*/  MUFU.EX2 R95, R95 ;  /* 0x0000005f005f7308 */ /* 0x000f280000000800 */
[----:B------:R-:W4:Y:S01]  /*7a10*/  MUFU.RCP R140, R29 ;  /* 0x0000001d008c7308 */ /* 0x000f220000001000 */
[----:B--2---:R-:W-:Y:S01]  /*7a20*/  FADD.FTZ R32, R32, 1 ;  /* 0x3f80000020207421 */ /* 0x004fe20000010000 */
[----:B-----5:R-:W-:-:S06]  /*7a30*/  FADD.FTZ R83, R83, 1 ;  /* 0x3f80000053537421 */ /* 0x020fcc0000010000 */
[----:B------:R-:W2:Y:S01]  /*7a40*/  MUFU.RCP R99, R30 ;  /* 0x0000001e00637308 */ /* 0x000ea20000001000 */
[----:B------:R-:W-:Y:S01]  /*7a50*/  FADD.FTZ R87, R87, 1 ;  /* 0x3f80000057577421 */ /* 0x000fe20000010000 */
[----:B0-----:R-:W-:Y:S01]  /*7a60*/  FADD.FTZ R34, R34, 1 ;  /* 0x3f80000022227421 */ /* 0x001fe20000010000 */
[----:B---3--:R-:W-:Y:S01]  /*7a70*/  FADD.FTZ R85, R85, 1 ;  /* 0x3f80000055557421 */ /* 0x008fe20000010000 */
[----:B------:R-:W-:-:S04]  /*7a80*/  FADD.FTZ R89, R89, 1 ;  /* 0x3f80000059597421 */ /* 0x000fc80000010000 */
[----:B------:R-:W0:Y:S01]  /*7a90*/  MUFU.RCP R144, R33 ;  /* 0x0000002100907308 */ /* 0x000e220000001000 */
[----:B------:R-:W-:Y:S01]  /*7aa0*/  FADD.FTZ R93, R93, 1 ;  /* 0x3f8000005d5d7421 */ /* 0x000fe20000010000 */
[----:B------:R-:W-:Y:S01]  /*7ab0*/  FMUL.FTZ R28, R15, R142 ;  /* 0x0000008e0f1c7220 */ /* 0x000fe20000410000 */
[----:B------:R-:W-:Y:S06]  /*7ac0*/  BAR.SYNC.DEFER_BLOCKING 0x0 ;  /* 0x0000000000007b1d */ /* 0x000fec0000010000 */
[----:B------:R-:W3:Y:S01]  /*7ad0*/  MUFU.RCP R146, R35 ;  /* 0x0000002300927308 */ /* 0x000ee20000001000 */
[----:B-1----:R-:W-:Y:S01]  /*7ae0*/  FADD.FTZ R52, R52, 1 ;  /* 0x3f80000034347421 */ /* 0x002fe20000010000 */
[----:B----4-:R-:W-:Y:S01]  /*7af0*/  FADD.FTZ R91, R91, 1 ;  /* 0x3f8000005b5b7421 */ /* 0x010fe20000010000 */
[----:B------:R-:W-:Y:S01]  /*7b00*/  FADD.FTZ R95, R95, 1 ;  /* 0x3f8000005f5f7421 */ /* 0x000fe20000010000 */
[----:B------:R-:W-:-:S04]  /*7b10*/  FMUL.FTZ R12, R12, R97 ;  /* 0x000000610c0c7220 */ /* 0x000fc80000410000 */
[----:B------:R-:W-:Y:S01]  /*7b20*/  MUFU.RCP R101, R32 ;  /* 0x0000002000657308 */ /* 0x000fe20000001000 */
[----:B------:R-:W-:-:S07]  /*7b30*/  FMUL.FTZ R143, R28, R143 ;  /* 0x0000008f1c8f7220 */ /* 0x000fce0000410000 */
[----:B------:R-:W1:Y:S01]  /*7b40*/  MUFU.RCP R30, R83 ;  /* 0x00000053001e7308 */ /* 0x000e620000001000 */
[----:B------:R-:W-:-:S07]  /*7b50*/  FMUL.FTZ R149, R12, R149 ;  /* 0x000000950c957220 */ /* 0x000fce0000410000 */
[----:B------:R-:W4:Y:S01]  /*7b60*/  MUFU.RCP R32, R87 ;  /* 0x0000005700207308 */ /* 0x000f220000001000 */
[----:B------:R-:W-:Y:S01]  /*7b70*/  FMUL.FTZ R12, R13, R140 ;  /* 0x0000008c0d0c7220 */ /* 0x000fe20000410000 */
[----:B--2---:R-:W-:-:S06]  /*7b80*/  FMUL.FTZ R14, R14, R99 ;  /* 0x000000630e0e7220 */ /* 0x004fcc0000410000 */
[----:B------:R-:W2:Y:S01]  /*7b90*/  MUFU.RCP R103, R34 ;  /* 0x0000002200677308 */ /* 0x000ea20000001000 */
        /* <DEDUP_REMOVED lines=8> */
[----:B0-----:R-:W-:Y:S01]  /*7c20*/  FMUL.FTZ R12, R17, R144 ;  /* 0x00000090110c7220 */ /* 0x001fe20000410000 */
[----:B---3--:R-:W-:-:S03]  /*7c30*/  FMUL.FTZ R14, R19, R146 ;  /* 0x00000092130e7220 */ /* 0x008fc60000410000 */
[----:B------:R-:W-:Y:S01]  /*7c40*/  FMUL.FTZ R135, R12, R135 ;  /* 0x000000870c877220 */ /* 0x000fe20000410000 */
[----:B------:R-:W-:Y:S01]  /*7c50*/  FMUL.FTZ R131, R14, R131 ;  /* 0x000000830e837220 */ /* 0x000fe20000410000 */
[----:B-1----:R-:W-:Y:S01]  /*7c60*/  FMUL.FTZ R12, R21, R30 ;  /* 0x0000001e150c7220 */ /* 0x002fe20000410000 */
[----:B----4-:R-:W-:Y:S01]  /*7c70*/  FMUL.FTZ R14, R23, R32 ;  /* 0x00000020170e7220 */ /* 0x010fe20000410000 */
[----:B------:R-:W-:Y:S01]  /*7c80*/  FMUL.FTZ R16, R16, R101 ;  /* 0x0000006510107220 */ /* 0x000fe20000410000 */
[----:B--2---:R-:W-:Y:S01]  /*7c90*/  FMUL.FTZ R18, R18, R103 ;  /* 0x0000006712127220 */ /* 0x004fe20000410000 */
        /* <DEDUP_REMOVED lines=51> */
[----:B0-----:R-:W-:-:S05]  /*7fd0*/  IMAD R0, R77, UR12, RZ ;  /* 0x0000000c4d007c24 */ /* 0x001fca000f8e02ff */
[----:B------:R-:W0:Y:S01]  /*7fe0*/  LDS R29, [UR6+0x840] ;  /* 0x00084006ff1d7984 */ /* 0x000e220008000800 */
[----:B------:R-:W-:-:S04]  /*7ff0*/  IMAD R31, R81, UR13, R0 ;  /* 0x0000000d511f7c24 */ /* 0x000fc8000f8e0200 */
[----:B------:R-:W-:Y:S02]  /*8000*/  IMAD.IADD R11, R11, 0x1, R31 ;  /* 0x000000010b0b7824 */ /* 0x000fe400078e021f */
[----:B------:R-:W-:-:S04]  /*8010*/  IMAD.WIDE.U32 R10, R79, UR14, R10 ;  /* 0x0000000e4f0a7c25 */ /* 0x000fc8000f8e000a */
[----:B------:R-:W-:Y:S01]  /*8020*/  IMAD R0, R79, UR15, R11 ;  /* 0x0000000f4f007c24 */ /* 0x000fe2000f8e020b */
[----:B------:R-:W-:-:S04]  /*8030*/  IADD3 R11, P0, PT, R92, R10, RZ ;  /* 0x0000000a5c0b7210 */ /* 0x000fc80007f1e0ff */
[----:B------:R-:W-:Y:S02]  /*8040*/  IADD3.X R0, PT, PT, RZ, R0, RZ, P0, !PT ;  /* 0x00000000ff007210 */ /* 0x000fe400007fe4ff */
[----:B------:R-:W-:-:S04]  /*8050*/  LEA R10, P0, R11, UR4, 0x2 ;  /* 0x000000040b0a7c11 */ /* 0x000fc8000f8010ff */
[----:B------:R-:W-:Y:S02]  /*8060*/  LEA.HI.X R11, R11, UR5, R0, 0x2, P0 ;  /* 0x000000050b0b7c11 */ /* 0x000fe400080f1400 */
        /* <DEDUP_REMOVED lines=44> */
.L_x_583:
        /* <DEDUP_REMOVED lines=13> */
.L_x_7943:


//--------------------- .text._Z25selective_scan_fwd_kernelI32Selective_Scan_fwd_kernel_traitsILi32ELi16ELi1ELb1ELb1ELb1ELb0ELb0EfffEEv13SSMParamsBase --------------------------
	.section	.text._Z25selective_scan_fwd_kernelI32Selective_Scan_fwd_kernel_traitsILi32ELi16ELi1ELb1ELb1ELb1ELb0ELb0EfffEEv13SSMParamsBase,"ax",@progbits
	.align	128
        .global         _Z25selective_scan_fwd_kernelI32Selective_Scan_fwd_kernel_traitsILi32ELi16ELi1ELb1ELb1ELb1ELb0ELb0EfffEEv13SSMParamsBase
        .type           _Z25selective_scan_fwd_kernelI32Selective_Scan_fwd_kernel_traitsILi32ELi16ELi1ELb1ELb1ELb1ELb0ELb0EfffEEv13SSMParamsBase,@function
        .size           _Z25selective_scan_fwd_kernelI32Selective_Scan_fwd_kernel_traitsILi32ELi16ELi1ELb1ELb1ELb1ELb0ELb0EfffEEv13SSMParamsBase,(.L_x_7944 - _Z25selective_scan_fwd_kernelI32Selective_Scan_fwd_kernel_traitsILi32ELi16ELi1ELb1ELb1ELb1ELb0ELb0EfffEEv13SSMParamsBase)
        .other          _Z25selective_scan_fwd_kernelI32Selective_Scan_fwd_kernel_traitsILi32ELi16ELi1ELb1ELb1ELb1ELb0ELb0EfffEEv13SSMParamsBase,@"STO_CUDA_ENTRY STV_DEFAULT"
_Z25selective_scan_fwd_kernelI32Selective_Scan_fwd_kernel_traitsILi32ELi16ELi1ELb1ELb1ELb1ELb0ELb0EfffEEv13SSMParamsBase:
.text._Z25selective_scan_fwd_kernelI32Selective_Scan_fwd_kernel_traitsILi32ELi16ELi1ELb1ELb1ELb1ELb0ELb0EfffEEv13SSMParamsBase:
        /* <DEDUP_REMOVED lines=38> */
.L_x_584:
        /* <DEDUP_REMOVED lines=14> */
[----:B------:R-:W5:Y:S01]  /*0340*/  LDC.64 R16, c[0x0][0x490] ;  /* 0x00012400ff107b82 */ /* 0x000f620000000a00 */
[----:B-1----:R-:W1:Y:S07]  /*0350*/  MUFU.RCP R4, R4 ;  /* 0x0000000400047308 */ /* 0x002e6e0000001000 */
[----:B------:R-:W4:Y:S08]  /*0360*/  LDC.U8 R30, c[0x0][0x3a9] ;  /* 0x0000ea40ff1e7b82 */ /* 0x000f300000000000 */
[----:B------:R-:W5:Y:S01]  /*0370*/  LDC.64 R78, c[0x0][0x3d8] ;  /* 0x0000f600ff4e7b82 */ /* 0x000f620000000a00 */
[----:B-1----:R-:W-:-:S04]  /*0380*/  IADD3 R2, PT, PT, R4, 0xffffffe, RZ ;  /* 0x0ffffffe04027810 */ /* 0x002fc80007ffe0ff */
[----:B------:R1:W3:Y:S03]  /*0390*/  F2I.FTZ.U32.TRUNC.NTZ R3, R2 ;  /* 0x0000000200037305 */ /* 0x0002e6000021f000 */
[----:B------:R-:W5:Y:S01]  /*03a0*/  LDC.64 R80, c[0x0][0x3f8] ;  /* 0x0000fe00ff507b82 */ /* 0x000f620000000a00 */
[----:B-1----:R-:W-:-:S07]  /*03b0*/  HFMA2 R2, -RZ, RZ, 0, 0 ;  /* 0x00000000ff027431 */ /* 0x002fce00000001ff */
[----:B------:R-:W1:Y:S01]  /*03c0*/  LDC.64 R136, c[0x0][0x418] ;  /* 0x00010600ff887b82 */ /* 0x000e620000000a00 */
[----:B---3--:R-:W-:-:S07]  /*03d0*/  IADD3 R5, PT, PT, RZ, -R3, RZ ;  /* 0x80000003ff057210 */ /* 0x008fce0007ffe0ff */
[----:B------:R-:W3:Y:S01]  /*03e0*/  LDC.64 R20, c[0x0][0x498] ;  /* 0x00012600ff147b82 */ /* 0x000ee20000000a00 */
[----:B------:R-:W-:-:S04]  /*03f0*/  IMAD R5, R5, R14, RZ ;  /* 0x0000000e05057224 */ /* 0x000fc800078e02ff */
[----:B------:R-:W-:Y:S01]  /*0400*/  IMAD.HI.U32 R3, R3, R5, R2 ;  /* 0x0000000503037227 */ /* 0x000fe200078e0002 */
[----:B------:R-:W-:Y:S02]  /*0410*/  MOV R5, R6 ;  /* 0x0000000600057202 */ /* 0x000fe40000000f00 */
[----:B------:R-:W3:Y:S03]  /*0420*/  LDC.64 R24, c[0x0][0x478] ;  /* 0x00011e00ff187b82 */ /* 0x000ee60000000a00 */
[----:B------:R-:W-:-:S05]  /*0430*/  IMAD.HI.U32 R4, R3, R5, RZ ;  /* 0x0000000503047227 */ /* 0x000fca00078e00ff */
[----:B------:R-:W0:Y:S01]  /*0440*/  LDC.64 R6, c[0x0][0x400] ;  /* 0x00010000ff067b82 */ /* 0x000e220000000a00 */
[----:B------:R-:W-:-:S05]  /*0450*/  IADD3 R3, PT, PT, -R4, RZ, RZ ;  /* 0x000000ff04037210 */ /* 0x000fca0007ffe1ff */
[C---:B------:R-:W-:Y:S02]  /*0460*/  IMAD R5, R14.reuse, R3, R5 ;  /* 0x000000030e057224 */ /* 0x040fe400078e0205 */
[----:B------:R-:W3:Y:S03]  /*0470*/  LDC.64 R28, c[0x0][0x480] ;  /* 0x00012000ff1c7b82 */ /* 0x000ee60000000a00 */
[----:B------:R-:W-:-:S13]  /*0480*/  ISETP.GT.U32.AND P4, PT, R14, R5, PT ;  /* 0x000000050e00720c */ /* 0x000fda0003f84070 */
[----:B------:R-:W-:Y:S01]  /*0490*/  @!P4 IADD3 R5, PT, PT, R5, -R14, RZ ;  /* 0x8000000e0505c210 */ /* 0x000fe20007ffe0ff */
[----:B0-----:R-:W-:Y:S01]  /*04a0*/  IMAD.WIDE.U32 R2, R0, R6, RZ ;  /* 0x0000000600027225 */ /* 0x001fe200078e00ff */
[----:B------:R-:W-:Y:S02]  /*04b0*/  @!P4 IADD3 R4, PT, PT, R4, 0x1, RZ ;  /* 0x000000010404c810 */ /* 0x000fe40007ffe0ff */
[----:B------:R-:W-:Y:S01]  /*04c0*/  ISETP.GE.U32.AND P5, PT, R5, R14, PT ;  /* 0x0000000e0500720c */ /* 0x000fe20003fa6070 */
[----:B------:R-:W-:Y:S01]  /*04d0*/  IMAD R3, R0, R7, R3 ;  /* 0x0000000700037224 */ /* 0x000fe200078e0203 */
[----:B------:R-:W-:Y:S01]  /*04e0*/  LOP3.LUT R5, R76, R9, RZ, 0x3c, !PT ;  /* 0x000000094c057212 */ /* 0x000fe200078e3cff */
[----:B------:R-:W-:Y:S01]  /*04f0*/  IMAD.WIDE.U32 R6, R0, R22, RZ ;  /* 0x0000001600067225 */ /* 0x000fe200078e00ff */
[----:B------:R-:W-:Y:S02]  /*0500*/  ISETP.NE.AND P4, PT, R9, RZ, PT ;  /* 0x000000ff0900720c */ /* 0x000fe40003f85270 */
[----:B------:R-:W-:Y:S01]  /*0510*/  ISETP.GE.AND P3, PT, R5, RZ, PT ;  /* 0x000000ff0500720c */ /* 0x000fe20003f66270 */
[----:B------:R-:W-:-:S04]  /*0520*/  IMAD.WIDE.U32 R2, R76, R134, R2 ;  /* 0x000000864c027225 */ /* 0x000fc800078e0002 */
[----:B------:R-:W-:Y:S02]  /*0530*/  IMAD R135, R76, R135, R3 ;  /* 0x000000874c877224 */ /* 0x000fe400078e0203 */
[----:B------:R-:W-:Y:S01]  /*0540*/  @P5 IADD3 R4, PT, PT, R4, 0x1, RZ ;  /* 0x0000000104045810 */ /* 0x000fe20007ffe0ff */
[----:B------:R-:W-:Y:S01]  /*0550*/  IMAD R7, R0, R23, R7 ;  /* 0x0000001700077224 */ /* 0x000fe200078e0207 */
[----:B----4-:R-:W-:Y:S02]  /*0560*/  ISETP.NE.AND P5, PT, R30, RZ, PT ;  /* 0x000000ff1e00720c */ /* 0x010fe40003fa5270 */
[----:B------:R-:W-:Y:S01]  /*0570*/  MOV R11, R4 ;  /* 0x00000004000b7202 */ /* 0x000fe20000000f00 */
[----:B------:R-:W-:-:S03]  /*0580*/  IMAD.WIDE.U32 R4, R0, R18, RZ ;  /* 0x0000001200047225 */ /* 0x000fc600078e00ff */
[----:B------:R-:W-:Y:S01]  /*0590*/  @!P3 IADD3 R11, PT, PT, -R11, RZ, RZ ;  /* 0x000000ff0b0bb210 */ /* 0x000fe20007ffe1ff */
[C---:B------:R-:W-:Y:S01]  /*05a0*/  IMAD R5, R0.reuse, R19, R5 ;  /* 0x0000001300057224 */ /* 0x040fe200078e0205 */
[----:B------:R-:W-:Y:S01]  /*05b0*/  @!P4 LOP3.LUT R11, RZ, R9, RZ, 0x33, !PT ;  /* 0x00000009ff0bc212 */ /* 0x000fe200078e33ff */
[----:B--2---:R-:W-:Y:S01]  /*05c0*/  IMAD.WIDE.U32 R8, R0, R26, RZ ;  /* 0x0000001a00087225 */ /* 0x004fe200078e00ff */
[----:B-----5:R-:W-:Y:S02]  /*05d0*/  LEA R134, P3, R2, R16, 0x2 ;  /* 0x0000001002867211 */ /* 0x020fe400078610ff */
[----:B------:R-:W-:Y:S01]  /*05e0*/  SHF.R.S32.HI R13, RZ, 0x1f, R11 ;  /* 0x0000001fff0d7819 */ /* 0x000fe2000001140b */
[----:B------:R-:W-:Y:S01]  /*05f0*/  IMAD R9, R0, R27, R9 ;  /* 0x0000001b00097224 */ /* 0x000fe200078e0209 */
[----:B------:R-:W-:Y:S01]  /*0600*/  LEA.HI.X R135, R2, R17, R135, 0x2, P3 ;  /* 0x0000001102877211 */ /* 0x000fe200018f1487 */
[----:B-1----:R-:W-:-:S04]  /*0610*/  IMAD.WIDE.U32 R2, R76, R136, R4 ;  /* 0x000000884c027225 */ /* 0x002fc800078e0004 */
[C---:B------:R-:W-:Y:S01]  /*0620*/  IMAD R14, R13.reuse, R78, RZ ;  /* 0x0000004e0d0e7224 */ /* 0x040fe200078e02ff */
[----:B---3--:R-:W-:Y:S01]  /*0630*/  LEA R136, P3, R2, R20, 0x2 ;  /* 0x0000001402887211 */ /* 0x008fe200078610ff */
[----:B------:R-:W-:Y:S02]  /*0640*/  IMAD R16, R13, R80, RZ ;  /* 0x000000500d107224 */ /* 0x000fe400078e02ff */
[----:B------:R-:W-:-:S04]  /*0650*/  IMAD.WIDE.U32 R4, R11, R78, R6 ;  /* 0x0000004e0b047225 */ /* 0x000fc800078e0006 */
[C---:B------:R-:W-:Y:S01]  /*0660*/  IMAD R79, R11.reuse, R79, R14 ;  /* 0x0000004f0b4f7224 */ /* 0x040fe200078e020e */
[----:B------:R-:W-:Y:S01]  /*0670*/  LEA R78, P4, R4, R24, 0x2 ;  /* 0x00000018044e7211 */ /* 0x000fe200078810ff */
[----:B------:R-:W-:-:S03]  /*0680*/  IMAD.WIDE.U32 R6, R11, R80, R8 ;  /* 0x000000500b067225 */ /* 0x000fc600078e0008 */
[----:B------:R-:W-:Y:S01]  /*0690*/  IADD3 R79, PT, PT, R5, R79, RZ ;  /* 0x0000004f054f7210 */ /* 0x000fe20007ffe0ff */
[----:B------:R-:W-:Y:S01]  /*06a0*/  IMAD R81, R11, R81, R16 ;  /* 0x000000510b517224 */ /* 0x000fe200078e0210 */
[----:B------:R-:W-:Y:S01]  /*06b0*/  LEA R80, P6, R6, R28, 0x2 ;  /* 0x0000001c06507211 */ /* 0x000fe200078c10ff */
[----:B------:R-:W-:Y:S01]  /*06c0*/  IMAD R137, R76, R137, R3 ;  /* 0x000000894c897224 */ /* 0x000fe200078e0203 */
[----:B------:R-:W-:Y:S02]  /*06d0*/  LEA.HI.X R79, R4, R25, R79, 0x2, P4 ;  /* 0x00000019044f7211 */ /* 0x000fe400020f144f */
[----:B------:R-:W-:Y:S02]  /*06e0*/  IADD3 R81, PT, PT, R7, R81, RZ ;  /* 0x0000005107517210 */ /* 0x000fe40007ffe0ff */
        /* <DEDUP_REMOVED lines=10> */
.L_x_585:
        /* <DEDUP_REMOVED lines=11> */
.L_x_586:
[----:B------:R-:W-:Y:S01]  /*0840*/  PLOP3.LUT P1, PT, P1, P0, PT, 0x20, 0x2 ;  /* 0x000000000002781c */ /* 0x000fe20000f20470 */
[----:B------:R-:W0:Y:S03]  /*0850*/  LDC.64 R18, c[0x0][0x468] ;  /* 0x00011a00ff127b82 */ /* 0x000e260000000a00 */
[----:B------:R-:W-:-:S05]  /*0860*/  ISETP.EQ.OR P6, PT, R30, RZ, !P1 ;  /* 0x000000ff1e00720c */ /* 0x000fca0004fc2670 */
[----:B------:R-:W1:Y:S08]  /*0870*/  LDC.64 R8, c[0x0][0x4e0] ;  /* 0x00013800ff087b82 */ /* 0x000e700000000a00 */
[----:B------:R-:W2:Y:S08]  /*0880*/  @!P6 LDC.64 R4, c[0x0][0x4f0] ;  /* 0x00013c00ff04eb82 */ /* 0x000eb00000000a00 */
[----:B------:R-:W3:Y:S01]  /*0890*/  LDC.64 R6, c[0x0][0x488] ;  /* 0x00012200ff067b82 */ /* 0x000ee20000000a00 */
[----:B------:R-:W-:-:S07]  /*08a0*/  IMAD.MOV.U32 R77, RZ, RZ, RZ ;  /* 0x000000ffff4d7224 */ /* 0x000fce00078e00ff */
[----:B------:R-:W4:Y:S01]  /*08b0*/  LDC.64 R16, c[0x0][0x4a0] ;  /* 0x00012800ff107b82 */ /* 0x000f220000000a00 */
[----:B--2---:R-:W-:Y:S01]  /*08c0*/  @!P6 LEA R4, P3, R0, R4, 0x2 ;  /* 0x000000040004e211 */ /* 0x004fe200078610ff */
[----:B------:R-:W-:Y:S01]  /*08d0*/  HFMA2 R88, -RZ, RZ, 0, 0 ;  /* 0x00000000ff587431 */ /* 0x000fe200000001ff */
[----:B------:R-:W-:-:S05]  /*08e0*/  MOV R84, RZ ;  /* 0x000000ff00547202 */ /* 0x000fca0000000f00 */
        /* <DEDUP_REMOVED lines=9> */
[----:B------:R-:W-:Y:S01]  /*0980*/  ISETP.EQ.OR P3, PT, R30, RZ, !P3 ;  /* 0x000000ff1e00720c */ /* 0x000fe20005f62670 */
[----:B------:R-:W0:Y:S01]  /*0990*/  LDC.64 R12, c[0x0][0x500] ;  /* 0x00014000ff0c7b82 */ /* 0x000e220000000a00 */
        /* <DEDUP_REMOVED lines=48> */
.L_x_587:
[-C--:B------:R-:W-:Y:S01]  /*0ca0*/  IABS R7, R85.reuse ;  /* 0x0000005500077213 */ /* 0x080fe20000000000 */
[----:B------:R-:W0:Y:S01]  /*0cb0*/  LDC R4, c[0x0][0x388] ;  /* 0x0000e200ff047b82 */ /* 0x000e220000000800 */
[----:B------:R-:W-:Y:S02]  /*0cc0*/  IABS R8, R85 ;  /* 0x0000005500087213 */ /* 0x000fe40000000000 */
[----:B------:R-:W1:Y:S01]  /*0cd0*/  I2F.RP R5, R7 ;  /* 0x0000000700057306 */ /* 0x000e620000209400 */
[----:B------:R-:W-:Y:S02]  /*0ce0*/  MOV R86, RZ ;  /* 0x000000ff00567202 */ /* 0x000fe40000000f00 */
[----:B------:R-:W-:Y:S02]  /*0cf0*/  IADD3 R8, PT, PT, RZ, -R8, RZ ;  /* 0x80000008ff087210 */ /* 0x000fe40007ffe0ff */
[----:B-----5:R-:W-:-:S03]  /*0d00*/  MOV R88, RZ ;  /* 0x000000ff00587202 */ /* 0x020fc60000000f00 */
[----:B-1----:R-:W1:Y:S01]  /*0d10*/  MUFU.RCP R5, R5 ;  /* 0x0000000500057308 */ /* 0x002e620000001000 */
[----:B0-----:R-:W-:Y:S02]  /*0d20*/  IADD3 R4, PT, PT, R85, -0x1, R4 ;  /* 0xffffffff55047810 */ /* 0x001fe40007ffe004 */
[----:B-1----:R-:W-:-:S05]  /*0d30*/  IADD3 R2, PT, PT, R5, 0xffffffe, RZ ;  /* 0x0ffffffe05027810 */ /* 0x002fca0007ffe0ff */
[----:B------:R0:W1:Y:S02]  /*0d40*/  F2I.FTZ.U32.TRUNC.NTZ R3, R2 ;  /* 0x0000000200037305 */ /* 0x000064000021f000 */
[----:B0-----:R-:W-:Y:S02]  /*0d50*/  MOV R2, RZ ;  /* 0x000000ff00027202 */ /* 0x001fe40000000f00 */
[----:B-1----:R-:W-:-:S05]  /*0d60*/  IADD3 R6, PT, PT, RZ, -R3, RZ ;  /* 0x80000003ff067210 */ /* 0x002fca0007ffe0ff */
[----:B------:R-:W-:Y:S01]  /*0d70*/  IMAD R9, R6, R7, RZ ;  /* 0x0000000706097224 */ /* 0x000fe200078e02ff */
[----:B------:R-:W-:Y:S02]  /*0d80*/  IABS R6, R4 ;  /* 0x0000000400067213 */ /* 0x000fe40000000000 */
[----:B------:R-:W-:Y:S01]  /*0d90*/  LOP3.LUT R4, R4, R85, RZ, 0x3c, !PT ;  /* 0x0000005504047212 */ /* 0x000fe200078e3cff */
[----:B------:R-:W-:Y:S01]  /*0da0*/  IMAD.HI.U32 R3, R3, R9, R2 ;  /* 0x0000000903037227 */ /* 0x000fe200078e0002 */
[----:B------:R-:W-:Y:S02]  /*0db0*/  MOV R2, R8 ;  /* 0x0000000800027202 */ /* 0x000fe40000000f00 */
[----:B------:R-:W-:-:S03]  /*0dc0*/  ISETP.GE.AND P4, PT, R4, RZ, PT ;  /* 0x000000ff0400720c */ /* 0x000fc60003f86270 */
[----:B------:R-:W-:-:S04]  /*0dd0*/  IMAD.HI.U32 R3, R3, R6, RZ ;  /* 0x0000000603037227 */ /* 0x000fc800078e00ff */
[----:B------:R-:W-:-:S05]  /*0de0*/  IMAD R2, R3, R2, R6 ;  /* 0x0000000203027224 */ /* 0x000fca00078e0206 */
[----:B------:R-:W-:-:S13]  /*0df0*/  ISETP.GT.U32.AND P3, PT, R7, R2, PT ;  /* 0x000000020700720c */ /* 0x000fda0003f64070 */
[-C--:B------:R-:W-:Y:S02]  /*0e00*/  @!P3 IADD3 R2, PT, PT, R2, -R7.reuse, RZ ;  /* 0x800000070202b210 */ /* 0x080fe40007ffe0ff */
[----:B------:R-:W-:Y:S02]  /*0e10*/  @!P3 IADD3 R3, PT, PT, R3, 0x1, RZ ;  /* 0x000000010303b810 */ /* 0x000fe40007ffe0ff */
[----:B------:R-:W-:Y:S02]  /*0e20*/  ISETP.GE.U32.AND P0, PT, R2, R7, PT ;  /* 0x000000070200720c */ /* 0x000fe40003f06070 */
[----:B------:R-:W-:-:S11]  /*0e30*/  ISETP.NE.AND P3, PT, R85, RZ, PT ;  /* 0x000000ff5500720c */ /* 0x000fd60003f65270 */
[----:B------:R-:W-:-:S05]  /*0e40*/  @P0 IADD3 R3, PT, PT, R3, 0x1, RZ ;  /* 0x0000000103030810 */ /* 0x000fca0007ffe0ff */
[----:B------:R-:W-:Y:S01]  /*0e50*/  @!P4 IMAD.MOV R3, RZ, RZ, -R3 ;  /* 0x000000ffff03c224 */ /* 0x000fe200078e0a03 */
[----:B------:R-:W-:-:S04]  /*0e60*/  @!P3 LOP3.LUT R3, RZ, R85, RZ, 0x33, !PT ;  /* 0x00000055ff03b212 */ /* 0x000fc800078e33ff */
[----:B------:R-:W-:-:S07]  /*0e70*/  MOV R87, R3 ;  /* 0x0000000300577202 */ /* 0x000fce0000000f00 */
.L_x_588:
[----:B------:R-:W-:-:S13]  /*0e80*/  ISETP.GE.AND P0, PT, R87, 0x1, PT ;  /* 0x000000015700780c */ /* 0x000fda0003f06270 */
[----:B------:R-:W-:Y:S05]  /*0e90*/  @!P0 EXIT ;  /* 0x000000000000894d */ /* 0x000fea0003800000 */
[----:B------:R-:W0:Y:S01]  /*0ea0*/  S2R R89, SR_TID.X ;  /* 0x0000000000597919 */ /* 0x000e220000002100 */
[----:B------:R-:W1:Y:S01]  /*0eb0*/  LDC.64 R4, c[0x0][0x470] ;  /* 0x00011c00ff047b82 */ /* 0x000e620000000a00 */
[----:B------:R-:W2:Y:S01]  /*0ec0*/  LDCU.64 UR4, c[0x0][0x3b0] ;  /* 0x00007600ff0477ac */ /* 0x000ea20008000a00 */
[----:B------:R-:W-:Y:S01]  /*0ed0*/  IADD3 R92, PT, PT, R87, -0x1, RZ ;  /* 0xffffffff575c7810 */ /* 0x000fe20007ffe0ff */
[----:B------:R-:W-:Y:S01]  /*0ee0*/  IMAD.WIDE R56, R10, 0x4, RZ ;  /* 0x000000040a387825 */ /* 0x000fe200078e02ff */
[----:B------:R-:W-:-:S04]  /*0ef0*/  CS2R R94, SRZ ;  /* 0x00000000005e7805 */ /* 0x000fc8000001ff00 */
[----:B------:R-:W3:Y:S01]  /*0f00*/  LDC.64 R58, c[0x0][0x4e8] ;  /* 0x00013a00ff3a7b82 */ /* 0x000ee20000000a00 */
[----:B--2---:R-:W-:-:S04]  /*0f10*/  IMAD.WIDE.U32 R2, R76, UR4, RZ ;  /* 0x000000044c027c25 */ /* 0x004fc8000f8e00ff */
[----:B------:R-:W-:Y:S01]  /*0f20*/  IMAD R91, R76, UR5, R3 ;  /* 0x000000054c5b7c24 */ /* 0x000fe2000f8e0203 */
[----:B-1----:R-:W-:-:S04]  /*0f30*/  LEA R90, P3, R2, R4, 0x2 ;  /* 0x00000004025a7211 */ /* 0x002fc800078610ff */
[----:B------:R-:W-:Y:S02]  /*0f40*/  LEA.HI.X R91, R2, R5, R91, 0x2, P3 ;  /* 0x00000005025b7211 */ /* 0x000fe400018f145b */
[C---:B0-----:R-:W-:Y:S02]  /*0f50*/  SHF.L.U32 R2, R89.reuse, 0x2, RZ ;  /* 0x0000000259027819 */ /* 0x041fe400000006ff */
[----:B------:R-:W-:Y:S02]  /*0f60*/  SHF.L.U32 R93, R89, 0x4, RZ ;  /* 0x00000004595d7819 */ /* 0x000fe400000006ff */
[----:B------:R-:W-:Y:S02]  /*0f70*/  LOP3.LUT R2, R2, 0xf80, RZ, 0xc0, !PT ;  /* 0x00000f8002027812 */ /* 0x000fe400078ec0ff */
[----:B---3--:R-:W-:Y:S01]  /*0f80*/  LEA R58, P0, R0, R58, 0x2 ;  /* 0x0000003a003a7211 */ /* 0x008fe200078010ff */
[----:B------:R-:W-:Y:S01]  /*0f90*/  VIADD R107, R93, 0xb ;  /* 0x0000000b5d6b7836 */ /* 0x000fe20000000000 */
[----:B------:R-:W-:-:S02]  /*0fa0*/  LOP3.LUT R103, R2, 0x1f, R89, 0xf8, !PT ;  /* 0x0000001f02677812 */ /* 0x000fc400078ef859 */
[----:B------:R-:W-:Y:S02]  /*0fb0*/  LEA.HI.X R59, R0, R59, RZ, 0x2, P0 ;  /* 0x0000003b003b7211 */ /* 0x000fe400000f14ff */
[----:B------:R-:W-:Y:S01]  /*0fc0*/  IADD3 R96, PT, PT, R93, 0x1, RZ ;  /* 0x000000015d607810 */ /* 0x000fe20007ffe0ff */
[----:B------:R-:W-:Y:S01]  /*0fd0*/  IMAD.WIDE.U32 R2, R103, 0x10, RZ ;  /* 0x0000001067027825 */ /* 0x000fe200078e00ff */
[C---:B------:R-:W-:Y:S02]  /*0fe0*/  IADD3 R97, PT, PT, R93.reuse, 0x2, RZ ;  /* 0x000000025d617810 */ /* 0x040fe40007ffe0ff */
[C---:B------:R-:W-:Y:S02]  /*0ff0*/  IADD3 R98, PT, PT, R93.reuse, 0x3, RZ ;  /* 0x000000035d627810 */ /* 0x040fe40007ffe0ff */
[C---:B------:R-:W-:Y:S02]  /*1000*/  IADD3 R99, PT, PT, R93.reuse, 0x4, RZ ;  /* 0x000000045d637810 */ /* 0x040fe40007ffe0ff */
[----:B------:R-:W-:-:S02]  /*1010*/  IADD3 R100, PT, PT, R93, 0x5, RZ ;  /* 0x000000055d647810 */ /* 0x000fc40007ffe0ff */
[C---:B------:R-:W-:Y:S02]  /*1020*/  IADD3 R101, PT, PT, R93.reuse, 0x6, RZ ;  /* 0x000000065d657810 */ /* 0x040fe40007ffe0ff */
[C---:B------:R-:W-:Y:S02]  /*1030*/  IADD3 R102, PT, PT, R93.reuse, 0x7, RZ ;  /* 0x000000075d667810 */ /* 0x040fe40007ffe0ff */
[C---:B------:R-:W-:Y:S02]  /*1040*/  IADD3 R104, PT, PT, R93.reuse, 0x8, RZ ;  /* 0x000000085d687810 */ /* 0x040fe40007ffe0ff */
[C---:B------:R-:W-:Y:S02]  /*1050*/  IADD3 R105, PT, PT, R93.reuse, 0x9, RZ ;  /* 0x000000095d697810 */ /* 0x040fe40007ffe0ff */
[C---:B------:R-:W-:Y:S02]  /*1060*/  IADD3 R106, PT, PT, R93.reuse, 0xa, RZ ;  /* 0x0000000a5d6a7810 */ /* 0x040fe40007ffe0ff */
[----:B------:R-:W-:-:S02]  /*1070*/  IADD3 R108, PT, PT, R93, 0xc, RZ ;  /* 0x0000000c5d6c7810 */ /* 0x000fc40007ffe0ff */
[C---:B------:R-:W-:Y:S02]  /*1080*/  IADD3 R109, PT, PT, R93.reuse, 0xd, RZ ;  /* 0x0000000d5d6d7810 */ /* 0x040fe40007ffe0ff */
[C---:B------:R-:W-:Y:S02]  /*1090*/  IADD3 R110, PT, PT, R93.reuse, 0xe, RZ ;  /* 0x0000000e5d6e7810 */ /* 0x040fe40007ffe0ff */
[----:B------:R-:W-:Y:S02]  /*10a0*/  IADD3 R111, PT, PT, R93, 0xf, RZ ;  /* 0x0000000f5d6f7810 */ /* 0x000fe40007ffe0ff */
[----:B------:R-:W-:-:S07]  /*10b0*/  LOP3.LUT R113, R2, 0x400, RZ, 0xfc, !PT ;  /* 0x0000040002717812 */ /* 0x000fce00078efcff */
.L_x_628:
[----:B0-----:R-:W0:Y:S02]  /*10c0*/  LDC.64 R4, c[0x0][0x4f8] ;  /* 0x00013e00ff047b82 */ /* 0x001e240000000a00 */
        /* <DEDUP_REMOVED lines=8> */
[----:B------:R-:W-:-:S02]  /*1150*/  @!P0 IADD3 R8, PT, PT, -R94, RZ, RZ ;  /* 0x000000ff5e088210 */ /* 0x000fc40007ffe1ff */
[----:B--2---:R-:W-:Y:S02]  /*1160*/  @P0 IADD3 R115, PT, PT, R115, -R6, RZ ;  /* 0x8000000673730210 */ /* 0x004fe40007ffe0ff */
[----:B0-----:R-:W-:-:S04]  /*1170*/  @!P0 VIADDMNMX R115, R8, R7, R85, PT ;  /* 0x0000000708738246 */ /* 0x001fc80003800155 */
[----:B------:R-:W-:-:S13]  /*1180*/  ISETP.GE.AND P0, PT, R115, 0x1, PT ;  /* 0x000000017300780c */ /* 0x000fda0003f06270 */
[----:B-1----:R-:W-:Y:S05]  /*1190*/  @!P0 EXIT ;  /* 0x000000000000894d */ /* 0x002fea0003800000 */
        /* <DEDUP_REMOVED lines=8> */
[----:B------:R-:W-:Y:S01]  /*1220*/  IMAD.WIDE.U32 R16, R103, 0x10, R136 ;  /* 0x0000001067107825 */ /* 0x000fe200078e0088 */
[----:B------:R-:W1:Y:S01]  /*1230*/  S2R R112, SR_LANEID ;  /* 0x0000000000707919 */ /* 0x000e620000000000 */
[----:B0-----:R-:W-:Y:S01]  /*1240*/  ULEA UR4, UR5, UR4, 0x18 ;  /* 0x0000000405047291 */ /* 0x001fe2000f8ec0ff */
[----:B------:R-:W0:Y:S05]  /*1250*/  LDCU.U8 UR5, c[0x0][0x3a8] ;  /* 0x00007500ff0577ac */ /* 0x000e2a0008000000 */
[----:B-1----:R-:W-:-:S02]  /*1260*/  LEA R114, R112, UR4, 0x4 ;  /* 0x0000000470727c11 */ /* 0x002fc4000f8e20ff */
[----:B------:R-:W-:-:S03]  /*1270*/  LEA R116, R112, UR4, 0x6 ;  /* 0x0000000470747c11 */ /* 0x000fc6000f8e30ff */
[----:B--2---:R-:W-:Y:S04]  /*1280*/  STS.128 [R114], R8 ;  /* 0x0000000872007388 */ /* 0x004fe80000000c00 */
[----:B---3--:R-:W-:Y:S04]  /*1290*/  STS.128 [R114+0x200], R12 ;  /* 0x0002000c72007388 */ /* 0x008fe80000000c00 */
        /* <DEDUP_REMOVED lines=8> */
[----:B-1----:R-:W3:Y:S04]  /*1320*/  LDG.E.128 R36, desc[UR10][R16.64] ;  /* 0x0000000a10247981 */ /* 0x002ee8000c1e1d00 */
[----:B--2---:R-:W2:Y:S04]  /*1330*/  LDG.E.128 R40, desc[UR10][R16.64+0x200] ;  /* 0x0002000a10287981 */ /* 0x004ea8000c1e1d00 */
[----:B------:R-:W4:Y:S04]  /*1340*/  LDG.E.128 R44, desc[UR10][R16.64+0x400] ;  /* 0x0004000a102c7981 */ /* 0x000f28000c1e1d00 */
[----:B------:R-:W5:Y:S01]  /*1350*/  LDG.E.128 R48, desc[UR10][R16.64+0x600] ;  /* 0x0006000a10307981 */ /* 0x000f62000c1e1d00 */
[----:B------:R-:W-:Y:S03]  /*1360*/  BSSY.RECONVERGENT B0, `(.L_x_589) ;  /* 0x0000034000007945 */ /* 0x000fe60003800200 */
[----:B---3--:R-:W-:Y:S04]  /*1370*/  STS.128 [R114], R36 ;  /* 0x0000002472007388 */ /* 0x008fe80000000c00 */
[----:B--2---:R-:W-:Y:S04]  /*1380*/  STS.128 [R114+0x200], R40 ;  /* 0x0002002872007388 */ /* 0x004fe80000000c00 */
[----:B----4-:R-:W-:Y:S04]  /*1390*/  STS.128 [R114+0x400], R44 ;  /* 0x0004002c72007388 */ /* 0x010fe80000000c00 */
[----:B-----5:R-:W-:Y:S01]  /*13a0*/  STS.128 [R114+0x600], R48 ;  /* 0x0006003072007388 */ /* 0x020fe20000000c00 */
        /* <DEDUP_REMOVED lines=47> */
.L_x_590:
[----:B------:R-:W-:Y:S05]  /*16a0*/  BSYNC.RECONVERGENT B0 ;  /* 0x0000000000007941 */ /* 0x000fea0003800200 */
.L_x_589:
        /* <DEDUP_REMOVED lines=34> */
.L_x_592:
[----:B------:R-:W-:Y:S05]  /*18d0*/  BSYNC.RECONVERGENT B0 ;  /* 0x0000000000007941 */ /* 0x000fea0003800200 */
.L_x_591:
        /* <DEDUP_REMOVED lines=36> */
.L_x_594:
[----:B------:R-:W-:Y:S05]  /*1b20*/  BSYNC.RECONVERGENT B0 ;  /* 0x0000000000007941 */ /* 0x000fea0003800200 */
.L_x_593:
        /* <DEDUP_REMOVED lines=34> */
.L_x_596:
[----:B------:R-:W-:Y:S05]  /*1d50*/  BSYNC.RECONVERGENT B0 ;  /* 0x0000000000007941 */ /* 0x000fea0003800200 */
.L_x_595:
        /* <DEDUP_REMOVED lines=36> */
.L_x_598:
[----:B------:R-:W-:Y:S05]  /*1fa0*/  BSYNC.RECONVERGENT B0 ;  /* 0x0000000000007941 */ /* 0x000fea0003800200 */
.L_x_597:
[----:B------:R-:W-:Y:S01]  /*1fb0*/  BSSY.RECONVERGENT B0, `(.L_x_599) ;  /* 0x0000022000007945 */ /* 0x000fe20003800200 */
[----:B------:R-:W-:Y:S01]  /*1fc0*/  FSETP.GTU.FTZ.AND P4, PT, R125, 20, PT ;  /* 0x41a000007d00780b */ /* 0x000fe20003f9c000 */
[----:B------:R-:W-:Y:S02]  /*1fd0*/  FADD.FTZ R126, R9, R84 ;  /* 0x00000054097e7221 */ /* 0x000fe40000010000 */
[----:B------:R-:W-:Y:S10]  /*1fe0*/  @P5 BRA `(.L_x_600) ;  /* 0x0000000000785947 */ /* 0x000ff40003800000 */
        /* <DEDUP_REMOVED lines=30> */
.L_x_600:
[----:B------:R-:W-:Y:S05]  /*21d0*/  BSYNC.RECONVERGENT B0 ;  /* 0x0000000000007941 */ /* 0x000fea0003800200 */
.L_x_599:
        /* <DEDUP_REMOVED lines=36> */
.L_x_602:
[----:B------:R-:W-:Y:S05]  /*2420*/  BSYNC.RECONVERGENT B0 ;  /* 0x0000000000007941 */ /* 0x000fea0003800200 */
.L_x_601:
        /* <DEDUP_REMOVED lines=34> */
.L_x_604:
[----:B------:R-:W-:Y:S05]  /*2650*/  BSYNC.RECONVERGENT B0 ;  /* 0x0000000000007941 */ /* 0x000fea0003800200 */
.L_x_603:
        /* <DEDUP_REMOVED lines=36> */
.L_x_606:
[----:B------:R-:W-:Y:S05]  /*28a0*/  BSYNC.RECONVERGENT B0 ;  /* 0x0000000000007941 */ /* 0x000fea0003800200 */
.L_x_605:
[----:B------:R-:W-:Y:S01]  /*28b0*/  BSSY.RECONVERGENT B0, `(.L_x_607) ;  /* 0x0000022000007945 */ /* 0x000fe20003800200 */
[----:B------:R-:W-:Y:S01]  /*28c0*/  FSETP.GTU.FTZ.AND P5, PT, R129, 20, PT ;  /* 0x41a000008100780b */ /* 0x000fe20003fbc000 */
[----:B------:R-:W-:Y:S02]  /*28d0*/  FADD.FTZ R130, R5, R84 ;  /* 0x0000005405827221 */ /* 0x000fe40000010000 */
        /* <DEDUP_REMOVED lines=31> */
.L_x_608:
[----:B------:R-:W-:Y:S05]  /*2ad0*/  BSYNC.RECONVERGENT B0 ;  /* 0x0000000000007941 */ /* 0x000fea0003800200 */
.L_x_607:
        /* <DEDUP_REMOVED lines=36> */
.L_x_610:
[----:B------:R-:W-:Y:S05]  /*2d20*/  BSYNC.RECONVERGENT B0 ;  /* 0x0000000000007941 */ /* 0x000fea0003800200 */
.L_x_609:
        /* <DEDUP_REMOVED lines=34> */
.L_x_612:
[----:B------:R-:W-:Y:S05]  /*2f50*/  BSYNC.RECONVERGENT B0 ;  /* 0x0000000000007941 */ /* 0x000fea0003800200 */
.L_x_611:
[----:B------:R-:W-:Y:S01]  /*2f60*/  ISETP.EQ.OR P5, PT, RZ, UR5, P5 ;  /* 0x00000005ff007c0c */ /* 0x000fe2000afa2670 */
[----:B------:R-:W-:Y:S01]  /*2f70*/  BSSY.RECONVERGENT B0, `(.L_x_613) ;  /* 0x0000026000007945 */ /* 0x000fe20003800200 */
[----:B------:R-:W-:Y:S01]  /*2f80*/  FSETP.GTU.FTZ.AND P3, PT, R132, 20, PT ;  /* 0x41a000008400780b */ /* 0x000fe20003f7c000 */
[C---:B------:R-:W-:Y:S01]  /*2f90*/  IMAD.WIDE.U32 R134, R115.reuse, 0x4, R134 ;  /* 0x0000000473867825 */ /* 0x040fe200078e0086 */
[----:B------:R-:W-:Y:S02]  /*2fa0*/  ISETP.EQ.OR P4, PT, RZ, UR5, P4 ;  /* 0x00000005ff007c0c */ /* 0x000fe4000a782670 */
[----:B------:R-:W-:Y:S01]  /*2fb0*/  ISETP.EQ.OR P0, PT, RZ, UR5, P0 ;  /* 0x00000005ff007c0c */ /* 0x000fe20008702670 */
[----:B------:R-:W-:Y:S01]  /*2fc0*/  IMAD.WIDE.U32 R136, R115, 0x4, R136 ;  /* 0x0000000473887825 */ /* 0x000fe200078e0088 */
        /* <DEDUP_REMOVED lines=32> */
.L_x_614:
[----:B------:R-:W-:Y:S05]  /*31d0*/  BSYNC.RECONVERGENT B0 ;  /* 0x0000000000007941 */ /* 0x000fea0003800200 */
.L_x_613:
        /* <DEDUP_REMOVED lines=32> */
.L_x_616:
[----:B------:R-:W-:Y:S05]  /*33e0*/  BSYNC.RECONVERGENT B0 ;  /* 0x0000000000007941 */ /* 0x000fea0003800200 */
.L_x_615:
        /* <DEDUP_REMOVED lines=32> */
.L_x_618:
[----:B------:R-:W-:Y:S05]  /*35f0*/  BSYNC.RECONVERGENT B0 ;  /* 0x0000000000007941 */ /* 0x000fea0003800200 */
.L_x_617:
        /* <DEDUP_REMOVED lines=32> */
.L_x_620:
[----:B------:R-:W-:Y:S05]  /*3800*/  BSYNC.RECONVERGENT B0 ;  /* 0x0000000000007941 */ /* 0x000fea0003800200 */
.L_x_619:
        /* <DEDUP_REMOVED lines=23> */
[----:B------:R-:W1:Y:S01]  /*3980*/  LDC.64 R68, c[0x0][0x3b8] ;  /* 0x0000ee00ff447b82 */ /* 0x000e620000000a00 */
[----:B------:R-:W2:Y:S01]  /*3990*/  I2F.RP R40, R39 ;  /* 0x0000002700287306 */ /* 0x000ea20000209400 */
[----:B------:R-:W-:Y:S01]  /*39a0*/  IABS R43, R85 ;  /* 0x00000055002b7213 */ /* 0x000fe20000000000 */
[----:B------:R-:W-:Y:S01]  /*39b0*/  FMUL.FTZ R150, R21, R130 ;  /* 0x0000008215967220 */ /* 0x000fe20000410000 */
[----:B------:R-:W-:Y:S01]  /*39c0*/  IABS R42, R38 ;  /* 0x00000026002a7213 */ /* 0x000fe20000000000 */
[----:B------:R-:W-:Y:S01]  /*39d0*/  FMUL.FTZ R149, R20, R129 ;  /* 0x0000008114957220 */ /* 0x000fe20000410000 */
[----:B------:R-:W-:Y:S01]  /*39e0*/  LOP3.LUT R38, R38, R85, RZ, 0x3c, !PT ;  /* 0x0000005526267212 */ /* 0x000fe200078e3cff */
[----:B------:R-:W-:Y:S01]  /*39f0*/  IMAD.MOV R43, RZ, RZ, -R43 ;  /* 0x000000ffff2b7224 */ /* 0x000fe200078e0a2b */
[----:B------:R-:W3:Y:S01]  /*3a00*/  LDC.64 R70, c[0x0][0x3d0] ;  /* 0x0000f400ff467b82 */ /* 0x000ee20000000a00 */
[----:B------:R-:W-:Y:S01]  /*3a10*/  ISETP.NE.AND P0, PT, R85, RZ, PT ;  /* 0x000000ff5500720c */ /* 0x000fe20003f05270 */
[----:B------:R-:W-:Y:S01]  /*3a20*/  HFMA2 R153, -RZ, RZ, 0, 0 ;  /* 0x00000000ff997431 */ /* 0x000fe200000001ff */
[----:B------:R-:W-:Y:S01]  /*3a30*/  ISETP.GE.AND P3, PT, R38, RZ, PT ;  /* 0x000000ff2600720c */ /* 0x000fe20003f66270 */
[----:B------:R-:W-:Y:S01]  /*3a40*/  FMUL.FTZ R133, R32, R117 ;  /* 0x0000007520857220 */ /* 0x000fe20000410000 */
[----:B------:R-:W-:Y:S01]  /*3a50*/  IADD3 R66, P4, PT, R78, R113, RZ ;  /* 0x000000714e427210 */ /* 0x000fe20007f9e0ff */
[----:B------:R-:W-:Y:S01]  /*3a60*/  FMUL.FTZ R138, R33, R118 ;  /* 0x00000076218a7220 */ /* 0x000fe20000410000 */
[----:B------:R-:W-:Y:S01]  /*3a70*/  FMUL.FTZ R139, R34, R119 ;  /* 0x00000077228b7220 */ /* 0x000fe20000410000 */
[----:B--2---:R-:W2:Y:S01]  /*3a80*/  MUFU.RCP R40, R40 ;  /* 0x0000002800287308 */ /* 0x004ea20000001000 */
[----:B------:R-:W4:Y:S01]  /*3a90*/  LDC.64 R72, c[0x0][0x460] ;  /* 0x00011800ff487b82 */ /* 0x000f220000000a00 */
[----:B0-----:R-:W-:-:S02]  /*3aa0*/  IMAD R21, R57, UR8, RZ ;  /* 0x0000000839157c24 */ /* 0x001fc4000f8e02ff */
[----:B------:R-:W-:Y:S01]  /*3ab0*/  FMUL.FTZ R140, R35, R120 ;  /* 0x00000078238c7220 */ /* 0x000fe20000410000 */
[----:B------:R-:W-:-:S04]  /*3ac0*/  IMAD.WIDE.U32 R62, R56, UR8, R82 ;  /* 0x00000008383e7c25 */ /* 0x000fc8000f8e0052 */
[----:B------:R-:W-:Y:S01]  /*3ad0*/  FMUL.FTZ R141, R28, R121 ;  /* 0x000000791c8d7220 */ /* 0x000fe20000410000 */
[----:B------:R-:W-:Y:S01]  /*3ae0*/  FMUL.FTZ R142, R29, R122 ;  /* 0x0000007a1d8e7220 */ /* 0x000fe20000410000 */
[----:B------:R-:W-:Y:S01]  /*3af0*/  FMUL.FTZ R143, R30, R123 ;  /* 0x0000007b1e8f7220 */ /* 0x000fe20000410000 */
[----:B------:R-:W-:Y:S01]  /*3b00*/  IMAD R159, R56, UR9, R21 ;  /* 0x00000009389f7c24 */ /* 0x000fe2000f8e0215 */
[----:B------:R-:W0:Y:S01]  /*3b10*/  LDC.64 R74, c[0x0][0x3f0] ;  /* 0x0000fc00ff4a7b82 */ /* 0x000e220000000a00 */
[----:B------:R-:W-:Y:S01]  /*3b20*/  FMUL.FTZ R144, R31, R124 ;  /* 0x0000007c1f907220 */ /* 0x000fe20000410000 */
[----:B------:R-:W-:Y:S01]  /*3b30*/  FMUL.FTZ R145, R24, R125 ;  /* 0x0000007d18917220 */ /* 0x000fe20000410000 */
[----:B------:R-:W-:Y:S01]  /*3b40*/  FMUL.FTZ R146, R25, R126 ;  /* 0x0000007e19927220 */ /* 0x000fe20000410000 */
[----:B------:R-:W-:Y:S01]  /*3b50*/  FMUL.FTZ R147, R26, R127 ;  /* 0x0000007f1a937220 */ /* 0x000fe20000410000 */
[----:B------:R-:W-:Y:S01]  /*3b60*/  FMUL.FTZ R148, R27, R128 ;  /* 0x000000801b947220 */ /* 0x000fe20000410000 */
[----:B------:R-:W-:Y:S01]  /*3b70*/  FMUL.FTZ R151, R22, R131 ;  /* 0x0000008316977220 */ /* 0x000fe20000410000 */
[----:B------:R-:W-:Y:S01]  /*3b80*/  FMUL.FTZ R152, R23, R132 ;  /* 0x0000008417987220 */ /* 0x000fe20000410000 */
[----:B------:R-:W0:Y:S01]  /*3b90*/  LDC.64 R64, c[0x0][0x450] ;  /* 0x00011400ff407b82 */ /* 0x000e220000000a00 */
[----:B--2---:R-:W-:Y:S01]  /*3ba0*/  IADD3 R37, PT, PT, R40, 0xffffffe, RZ ;  /* 0x0ffffffe28257810 */ /* 0x004fe20007ffe0ff */
[----:B------:R-:W-:Y:S01]  /*3bb0*/  UIADD3 UR7, UPT, UPT, UR4, 0x10a0, URZ ;  /* 0x000010a004077890 */ /* 0x000fe2000fffe0ff */
[----:B------:R-:W-:Y:S01]  /*3bc0*/  MOV R154, RZ ;  /* 0x000000ff009a7202 */ /* 0x000fe20000000f00 */
[----:B------:R-:W-:Y:S01]  /*3bd0*/  UIADD3 UR6, UPT, UPT, -UR6, URZ, URZ ;  /* 0x000000ff06067290 */ /* 0x000fe2000fffe1ff */
[----:B------:R-:W-:Y:S01]  /*3be0*/  MOV R155, R90 ;  /* 0x0000005a009b7202 */ /* 0x000fe20000000f00 */
[----:B------:R-:W2:Y:S01]  /*3bf0*/  LDCU.64 UR12, c[0x0][0x460] ;  /* 0x00008c00ff0c77ac */ /* 0x000ea20008000a00 */
[----:B------:R-:W5:Y:S01]  /*3c00*/  F2I.FTZ.U32.TRUNC.NTZ R37, R37 ;  /* 0x0000002500257305 */ /* 0x000f62000021f000 */
[----:B------:R-:W-:-:S02]  /*3c10*/  MOV R156, R91 ;  /* 0x0000005b009c7202 */ /* 0x000fc40000000f00 */
[----:B------:R-:W-:Y:S01]  /*3c20*/  IADD3.X R67, PT, PT, R3, R79, RZ, P4, !PT ;  /* 0x0000004f03437210 */ /* 0x000fe200027fe4ff */
[----:B------:R-:W-:Y:S01]  /*3c30*/  UMOV UR4, URZ ;  /* 0x000000ff00047c82 */ /* 0x000fe20008000000 */
[----:B-1----:R-:W-:Y:S01]  /*3c40*/  SHF.L.U64.HI R69, R68, 0x2, R69 ;  /* 0x0000000244457819 */ /* 0x002fe20000010245 */
[----:B------:R-:W-:Y:S01]  /*3c50*/  UMOV UR5, URZ ;  /* 0x000000ff00057c82 */ /* 0x000fe20008000000 */
[----:B---3--:R-:W-:Y:S02]  /*3c60*/  SHF.L.U64.HI R71, R70, 0x2, R71 ;  /* 0x0000000246477819 */ /* 0x008fe40000010247 */
[----:B----4-:R-:W-:Y:S02]  /*3c70*/  SHF.L.U64.HI R73, R72, 0x2, R73 ;  /* 0x0000000248497819 */ /* 0x010fe40000010249 */
[----:B0-----:R-:W-:Y:S02]  /*3c80*/  SHF.L.U64.HI R75, R74, 0x2, R75 ;  /* 0x000000024a4b7819 */ /* 0x001fe4000001024b */
[----:B------:R-:W-:-:S02]  /*3c90*/  IADD3 R159, PT, PT, R63, R159, RZ ;  /* 0x0000009f3f9f7210 */ /* 0x000fc40007ffe0ff */
[----:B-----5:R-:W-:-:S05]  /*3ca0*/  IADD3 R36, PT, PT, RZ, -R37, RZ ;  /* 0x80000025ff247210 */ /* 0x020fca0007ffe0ff */
[----:B------:R-:W-:Y:S02]  /*3cb0*/  IMAD R41, R36, R39, RZ ;  /* 0x0000002724297224 */ /* 0x000fe400078e02ff */
[----:B------:R-:W-:-:S05]  /*3cc0*/  HFMA2 R36, -RZ, RZ, 0, 0 ;  /* 0x00000000ff247431 */ /* 0x000fca00000001ff */
[----:B------:R-:W-:Y:S01]  /*3cd0*/  IMAD.HI.U32 R41, R37, R41, R36 ;  /* 0x0000002925297227 */ /* 0x000fe200078e0024 */
[----:B------:R-:W-:Y:S02]  /*3ce0*/  MOV R36, R42 ;  /* 0x0000002a00247202 */ /* 0x000fe40000000f00 */
[----:B------:R-:W-:-:S03]  /*3cf0*/  MOV R37, R43 ;  /* 0x0000002b00257202 */ /* 0x000fc60000000f00 */
[----:B------:R-:W-:-:S04]  /*3d00*/  IMAD.HI.U32 R157, R41, R36, RZ ;  /* 0x00000024299d7227 */ /* 0x000fc800078e00ff */
[----:B------:R-:W-:-:S05]  /*3d10*/  IMAD R36, R157, R37, R36 ;  /* 0x000000259d247224 */ /* 0x000fca00078e0224 */
[----:B------:R-:W-:-:S13]  /*3d20*/  ISETP.GT.U32.AND P6, PT, R39, R36, PT ;  /* 0x000000242700720c */ /* 0x000fda0003fc4070 */
[-C--:B------:R-:W-:Y:S02]  /*3d30*/  @!P6 IADD3 R36, PT, PT, R36, -R39.reuse, RZ ;  /* 0x800000272424e210 */ /* 0x080fe40007ffe0ff */
[----:B------:R-:W-:Y:S02]  /*3d40*/  @!P6 IADD3 R157, PT, PT, R157, 0x1, RZ ;  /* 0x000000019d9de810 */ /* 0x000fe40007ffe0ff */
[----:B------:R-:W-:Y:S02]  /*3d50*/  ISETP.GE.U32.AND P5, PT, R36, R39, PT ;  /* 0x000000272400720c */ /* 0x000fe40003fa6070 */
[----:B------:R-:W-:-:S04]  /*3d60*/  IADD3 R20, P6, PT, R80, R113, RZ ;  /* 0x0000007150147210 */ /* 0x000fc80007fde0ff */
[----:B------:R-:W-:-:S07]  /*3d70*/  IADD3.X R21, PT, PT, R3, R81, RZ, P6, !PT ;  /* 0x0000005103157210 */ /* 0x000fce00037fe4ff */
[----:B------:R-:W-:-:S04]  /*3d80*/  @P5 IADD3 R157, PT, PT, R157, 0x1, RZ ;  /* 0x000000019d9d5810 */ /* 0x000fc80007ffe0ff */
[----:B------:R-:W-:Y:S02]  /*3d90*/  @!P3 IADD3 R157, PT, PT, -R157, RZ, RZ ;  /* 0x000000ff9d9db210 */ /* 0x000fe40007ffe1ff */
[----:B--2---:R-:W-:-:S07]  /*3da0*/  @!P0 LOP3.LUT R157, RZ, R85, RZ, 0x33, !PT ;  /* 0x00000055ff9d8212 */ /* 0x004fce00078e33ff */
.L_x_627:
[----:B------:R-:W2:Y:S04]  /*3db0*/  LDG.E.128 R52, desc[UR10][R66.64+0x200] ;  /* 0x0002000a42347981 */ /* 0x000ea8000c1e1d00 */
[----:B01----:R-:W3:Y:S04]  /*3dc0*/  LDG.E.128 R40, desc[UR10][R66.64+-0x400] ;  /* 0xfffc000a42287981 */ /* 0x003ee8000c1e1d00 */
[----:B------:R-:W4:Y:S04]  /*3dd0*/  LDG.E.128 R44, desc[UR10][R66.64+-0x200] ;  /* 0xfffe000a422c7981 */ /* 0x000f28000c1e1d00 */
[----:B------:R-:W5:Y:S01]  /*3de0*/  LDG.E.128 R48, desc[UR10][R66.64] ;  /* 0x0000000a42307981 */ /* 0x000f62000c1e1d00 */
[----:B------:R-:W-:-:S02]  /*3df0*/  MOV R36, R155 ;  /* 0x0000009b00247202 */ /* 0x000fc40000000f00 */
[----:B------:R-:W-:-:S05]  /*3e00*/  MOV R37, R156 ;  /* 0x0000009c00257202 */ /* 0x000fca0000000f00 */
[----:B------:R0:W5:Y:S04]  /*3e10*/  LDG.E R158, desc[UR10][R36.64] ;  /* 0x0000000a249e7981 */ /* 0x000168000c1e1900 */
[----:B--2---:R1:W-:Y:S04]  /*3e20*/  STS.128 [R114+0x600], R52 ;  /* 0x0006003472007388 */ /* 0x0043e80000000c00 */
[----:B---3--:R-:W-:Y:S04]  /*3e30*/  STS.128 [R114], R40 ;  /* 0x0000002872007388 */ /* 0x008fe80000000c00 */
[----:B----4-:R-:W-:Y:S04]  /*3e40*/  STS.128 [R114+0x200], R44 ;  /* 0x0002002c72007388 */ /* 0x010fe80000000c00 */
[----:B-----5:R-:W-:Y:S01]  /*3e50*/  STS.128 [R114+0x400], R48 ;  /* 0x0004003072007388 */ /* 0x020fe20000000c00 */
[----:B------:R-:W-:Y:S01]  /*3e60*/  NOP ;  /* 0x0000000000007918 */ /* 0x000fe20000000000 */
[----:B-1----:R-:W-:Y:S01]  /*3e70*/  MOV R52, R20 ;  /* 0x0000001400347202 */ /* 0x002fe20000000f00 */
[----:B------:R-:W-:Y:S01]  /*3e80*/  IMAD.MOV.U32 R53, RZ, RZ, R21 ;  /* 0x000000ffff357224 */ /* 0x000fe200078e0015 */
[----:B0-----:R-:W0:Y:S04]  /*3e90*/  LDS.128 R36, [R116] ;  /* 0x0000000074247984 */ /* 0x001e280000000c00 */
[----:B------:R-:W2:Y:S04]  /*3ea0*/  LDG.E.128 R20, desc[UR10][R52.64+-0x400] ;  /* 0xfffc000a34147981 */ /* 0x000ea8000c1e1d00 */
[----:B------:R-:W3:Y:S04]  /*3eb0*/  LDG.E.128 R24, desc[UR10][R52.64+-0x200] ;  /* 0xfffe000a34187981 */ /* 0x000ee8000c1e1d00 */
[----:B------:R-:W4:Y:S04]  /*3ec0*/  LDG.E.128 R32, desc[UR10][R52.64+0x200] ;  /* 0x0002000a34207981 */ /* 0x000f28000c1e1d00 */
[----:B------:R-:W5:Y:S04]  /*3ed0*/  LDG.E.128 R28, desc[UR10][R52.64] ;  /* 0x0000000a341c7981 */ /* 0x000f68000c1e1d00 */
[----:B------:R-:W1:Y:S04]  /*3ee0*/  LDS.128 R44, [R116+0x20] ;  /* 0x00002000742c7984 */ /* 0x000e680000000c00 */
[----:B------:R-:W1:Y:S04]  /*3ef0*/  LDS.128 R48, [R116+0x30] ;  /* 0x0000300074307984 */ /* 0x000e680000000c00 */
[----:B------:R-:W1:Y:S01]  /*3f00*/  LDS.128 R40, [R116+0x10] ;  /* 0x0000100074287984 */ /* 0x000e620000000c00 */
[----:B0-----:R-:W-:Y:S01]  /*3f10*/  FMUL.FTZ R54, R139, R38 ;  /* 0x000000268b367220 */ /* 0x001fe20000410000 */
[----:B------:R-:W-:Y:S01]  /*3f20*/  FMUL.FTZ R38, R158, 1.4426950216293334961 ;  /* 0x3fb8aa3b9e267820 */ /* 0x000fe20000410000 */
[----:B------:R-:W-:-:S03]  /*3f30*/  FMUL.FTZ R174, R133, R36 ;  /* 0x0000002485ae7220 */ /* 0x000fc60000410000 */
[----:B------:R-:W-:Y:S01]  /*3f40*/  FMUL.FTZ R36, R38, R118 ;  /* 0x0000007626247220 */ /* 0x000fe20000410000 */
[----:B------:R-:W-:Y:S01]  /*3f50*/  FMUL.FTZ R55, R140, R39 ;  /* 0x000000278c377220 */ /* 0x000fe20000410000 */
[----:B------:R-:W-:Y:S01]  /*3f60*/  FMUL.FTZ R39, R38, R119 ;  /* 0x0000007726277220 */ /* 0x000fe20000410000 */
[----:B-1----:R-:W-:Y:S01]  /*3f70*/  FMUL.FTZ R166, R146, R45 ;  /* 0x0000002d92a67220 */ /* 0x002fe20000410000 */
[----:B------:R-:W-:Y:S01]  /*3f80*/  FMUL.FTZ R45, R38, R122 ;  /* 0x0000007a262d7220 */ /* 0x000fe20000410000 */
[----:B------:R-:W-:-:S03]  /*3f90*/  FMUL.FTZ R177, R152, R51 ;  /* 0x0000003398b17220 */ /* 0x000fc60000410000 */
[----:B------:R-:W0:Y:S01]  /*3fa0*/  MUFU.EX2 R51, R45 ;  /* 0x0000002d00337308 */ /* 0x000e220000000800 */
[----:B------:R-:W-:Y:S01]  /*3fb0*/  ISETP.GE.U32.AND P5, PT, R100, R115, PT ;  /* 0x000000736400720c */ /* 0x000fe20003fa6070 */
[----:B------:R-:W-:Y:S02]  /*3fc0*/  FMUL.FTZ R160, R142, R41 ;  /* 0x000000298ea07220 */ /* 0x000fe40000410000 */
[----:B------:R-:W1:Y:S01]  /*3fd0*/  MUFU.EX2 R36, R36 ;  /* 0x0000002400247308 */ /* 0x000e620000000800 */
[----:B------:R-:W-:-:S03]  /*3fe0*/  FMUL.FTZ R176, R151, R50 ;  /* 0x0000003297b07220 */ /* 0x000fc60000410000 */
[----:B------:R-:W1:Y:S01]  /*3ff0*/  MUFU.EX2 R39, R39 ;  /* 0x0000002700277308 */ /* 0x000e620000000800 */
[----:B------:R-:W-:Y:S01]  /*4000*/  FSEL R50, R160, RZ, !P5 ;  /* 0x000000ffa0327208 */ /* 0x000fe20006800000 */
[----:B------:R-:W-:Y:S01]  /*4010*/  FMUL.FTZ R37, R138, R37 ;  /* 0x000000258a257220 */ /* 0x000fe20000410000 */
[----:B------:R-:W-:Y:S01]  /*4020*/  FMUL.FTZ R158, R141, R40 ;  /* 0x000000288d9e7220 */ /* 0x000fe20000410000 */
[----:B0-----:R-:W-:Y:S02]  /*4030*/  FSEL R51, R51, 1, !P5 ;  /* 0x3f80000033337808 */ /* 0x001fe40006800000 */
[----:B------:R-:W-:Y:S01]  /*4040*/  ISETP.NE.AND P5, PT, R95, RZ, PT ;  /* 0x000000ff5f00720c */ /* 0x000fe20003fa5270 */
[----:B------:R-:W-:Y:S01]  /*4050*/  FMUL.FTZ R40, R38, R120 ;  /* 0x0000007826287220 */ /* 0x000fe20000410000 */
[----:B------:R-:W-:Y:S01]  /*4060*/  ISETP.GE.U32.AND P6, PT, R96, R115, PT ;  /* 0x000000736000720c */ /* 0x000fe20003fc6070 */
[----:B------:R-:W-:Y:S01]  /*4070*/  FMUL.FTZ R161, R143, R42 ;  /* 0x0000002a8fa17220 */ /* 0x000fe20000410000 */
[----:B------:R-:W-:Y:S01]  /*4080*/  FMUL.FTZ R163, R144, R43 ;  /* 0x0000002b90a37220 */ /* 0x000fe20000410000 */
[----:B------:R-:W-:Y:S01]  /*4090*/  FMUL.FTZ R41, R38, R121 ;  /* 0x0000007926297220 */ /* 0x000fe20000410000 */
[----:B------:R-:W-:-:S02]  /*40a0*/  ISETP.GE.U32.AND P0, PT, R97, R115, PT ;  /* 0x000000736100720c */ /* 0x000fc40003f06070 */
[-C--:B------:R-:W-:Y:S02]  /*40b0*/  ISETP.GE.U32.AND P3, PT, R98, R115.reuse, PT ;  /* 0x000000736200720c */ /* 0x080fe40003f66070 */
[----:B------:R-:W-:Y:S02]  /*40c0*/  FSEL R42, R37, RZ, !P6 ;  /* 0x000000ff252a7208 */ /* 0x000fe40007000000 */
[----:B-1----:R-:W-:Y:S01]  /*40d0*/  FSEL R43, R36, 1, !P6 ;  /* 0x3f800000242b7808 */ /* 0x002fe20007000000 */
[----:B------:R-:W0:Y:S01]  /*40e0*/  MUFU.EX2 R40, R40 ;  /* 0x0000002800287308 */ /* 0x000e220000000800 */
[----:B------:R-:W-:Y:S01]  /*40f0*/  ISETP.GE.U32.AND P6, PT, R101, R115, PT ;  /* 0x000000736500720c */ /* 0x000fe20003fc6070 */
[----:B------:R-:W-:Y:S01]  /*4100*/  FMUL.FTZ R168, R147, R46 ;  /* 0x0000002e93a87220 */ /* 0x000fe20000410000 */
[----:B------:R-:W-:Y:S02]  /*4110*/  FSEL R45, R39, 1, !P0 ;  /* 0x3f800000272d7808 */ /* 0x000fe40004000000 */
[----:B------:R-:W-:Y:S01]  /*4120*/  FSEL R46, R55, RZ, !P3 ;  /* 0x000000ff372e7208 */ /* 0x000fe20005800000 */
[----:B------:R-:W1:Y:S01]  /*4130*/  MUFU.EX2 R41, R41 ;  /* 0x0000002900297308 */ /* 0x000e620000000800 */
[----:B------:R-:W-:Y:S01]  /*4140*/  FMUL.FTZ R170, R148, R47 ;  /* 0x0000002f94aa7220 */ /* 0x000fe20000410000 */
[----:B------:R-:W-:Y:S01]  /*4150*/  ISETP.GE.U32.AND P4, PT, R99, R115, PT ;  /* 0x000000736300720c */ /* 0x000fe20003f86070 */
[----:B------:R-:W-:Y:S01]  /*4160*/  FMUL.FTZ R175, R150, R49 ;  /* 0x0000003196af7220 */ /* 0x000fe20000410000 */
[----:B------:R-:W-:Y:S01]  /*4170*/  FMUL.FTZ R164, R145, R44 ;  /* 0x0000002c91a47220 */ /* 0x000fe20000410000 */
[----:B0-----:R-:W-:Y:S01]  /*4180*/  FSEL R47, R40, 1, !P3 ;  /* 0x3f800000282f7808 */ /* 0x001fe20005800000 */
[----:B------:R-:W-:Y:S01]  /*4190*/  FMUL.FTZ R40, R38, R129 ;  /* 0x0000008126287220 */ /* 0x000fe20000410000 */
[----:B------:R-:W-:Y:S01]  /*41a0*/  FSEL R44, R54, RZ, !P0 ;  /* 0x000000ff362c7208 */ /* 0x000fe20004000000 */
[C---:B------:R-:W-:Y:S01]  /*41b0*/  FMUL.FTZ R172, R38.reuse, R131 ;  /* 0x0000008326ac7220 */ /* 0x040fe20000410000 */
[C---:B------:R-:W-:Y:S01]  /*41c0*/  FMUL.FTZ R173, R38.reuse, R132 ;  /* 0x0000008426ad7220 */ /* 0x040fe20000410000 */
[----:B-1----:R-:W-:Y:S01]  /*41d0*/  FSEL R49, R41, 1, !P4 ;  /* 0x3f80000029317808 */ /* 0x002fe20006000000 */
[----:B------:R-:W-:Y:S01]  /*41e0*/  FMUL.FTZ R41, R38, R130 ;  /* 0x0000008226297220 */ /* 0x000fe20000410000 */
[-C--:B------:R-:W-:Y:S01]  /*41f0*/  ISETP.GE.U32.AND P0, PT, R102, R115.reuse, PT ;  /* 0x000000736600720c */ /* 0x080fe20003f06070 */
[----:B------:R-:W-:Y:S01]  /*4200*/  MUFU.EX2 R40, R40 ;  /* 0x0000002800287308 */ /* 0x000fe20000000800 */
[----:B------:R-:W-:Y:S01]  /*4210*/  ISETP.GE.U32.AND P3, PT, R104, R115, PT ;  /* 0x000000736800720c */ /* 0x000fe20003f66070 */
[----:B------:R-:W-:Y:S01]  /*4220*/  FMUL.FTZ R171, R149, R48 ;  /* 0x0000003095ab7220 */ /* 0x000fe20000410000 */
[----:B------:R-:W-:Y:S01]  /*4230*/  FSEL R48, R158, RZ, !P4 ;  /* 0x000000ff9e307208 */ /* 0x000fe20006000000 */
[----:B------:R-:W-:Y:S01]  /*4240*/  MUFU.EX2 R172, R172 ;  /* 0x000000ac00ac7308 */ /* 0x000fe20000000800 */
[----:B------:R-:W-:-:S03]  /*4250*/  FSEL R158, R163, RZ, !P0 ;  /* 0x000000ffa39e7208 */ /* 0x000fc60004000000 */
[----:B------:R-:W-:Y:S01]  /*4260*/  MUFU.EX2 R41, R41 ;  /* 0x0000002900297308 */ /* 0x000fe20000000800 */
[----:B------:R-:W-:Y:S02]  /*4270*/  FSEL R54, R161, RZ, !P6 ;  /* 0x000000ffa1367208 */ /* 0x000fe40007000000 */
[----:B------:R-:W-:Y:S02]  /*4280*/  FSEL R160, R164, RZ, !P3 ;  /* 0x000000ffa4a07208 */ /* 0x000fe40005800000 */
[----:B------:R-:W-:Y:S01]  /*4290*/  ISETP.GE.U32.AND P4, PT, R105, R115, PT ;  /* 0x000000736900720c */ /* 0x000fe20003f86070 */
[----:B--2---:R0:W-:Y:S02]  /*42a0*/  STS.128 [R114+0x840], R20 ;  /* 0x0008401472007388 */ /* 0x0041e40000000c00 */
[----:B0-----:R-:W-:-:S06]  /*42b0*/  FMUL.FTZ R20, R38, R123 ;  /* 0x0000007b26147220 */ /* 0x001fcc0000410000 */
[----:B------:R-:W0:Y:S01]  /*42c0*/  MUFU.EX2 R20, R20 ;  /* 0x0000001400147308 */ /* 0x000e220000000800 */
[----:B---3--:R1:W-:Y:S01]  /*42d0*/  STS.128 [R114+0xa40], R24 ;  /* 0x000a401872007388 */ /* 0x0083e20000000c00 */
[C---:B------:R-:W-:Y:S01]  /*42e0*/  FMUL.FTZ R21, R38.reuse, R124 ;  /* 0x0000007c26157220 */ /* 0x040fe20000410000 */
[C---:B------:R-:W-:Y:S01]  /*42f0*/  FMUL.FTZ R22, R38.reuse, R125 ;  /* 0x0000007d26167220 */ /* 0x040fe20000410000 */
[C---:B------:R-:W-:Y:S01]  /*4300*/  FMUL.FTZ R23, R38.reuse, R126 ;  /* 0x0000007e26177220 */ /* 0x040fe20000410000 */
[----:B----4-:R2:W-:Y:S01]  /*4310*/  STS.128 [R114+0xe40], R32 ;  /* 0x000e402072007388 */ /* 0x0105e20000000c00 */
[----:B------:R-:W-:Y:S03]  /*4320*/  MUFU.EX2 R162, R21 ;  /* 0x0000001500a27308 */ /* 0x000fe60000000800 */
[----:B-----5:R3:W-:Y:S01]  /*4330*/  STS.128 [R114+0xc40], R28 ;  /* 0x000c401c72007388 */ /* 0x0207e20000000c00 */
[----:B------:R-:W4:Y:S01]  /*4340*/  MUFU.EX2 R39, R22 ;  /* 0x0000001600277308 */ /* 0x000f220000000800 */
[----:B------:R-:W-:Y:S01]  /*4350*/  NOP ;  /* 0x0000000000007918 */ /* 0x000fe20000000000 */
[----:B-1----:R-:W-:-:S02]  /*4360*/  FMUL.FTZ R24, R38, R127 ;  /* 0x0000007f26187220 */ /* 0x002fc40000410000 */
[----:B------:R1:W-:Y:S01]  /*4370*/  MUFU.EX2 R165, R23 ;  /* 0x0000001700a57308 */ /* 0x0003e20000000800 */
[----:B0-----:R-:W-:Y:S01]  /*4380*/  FSEL R55, R20, 1, !P6 ;  /* 0x3f80000014377808 */ /* 0x001fe20007000000 */
[----:B------:R-:W0:Y:S01]  /*4390*/  @P5 LDS.64 R36, [UR7] ;  /* 0x00000007ff245984 */ /* 0x000e220008000a00 */
[C---:B--2---:R-:W-:Y:S01]  /*43a0*/  FMUL.FTZ R32, R38.reuse, R128 ;  /* 0x0000008026207220 */ /* 0x044fe20000410000 */
[----:B------:R2:W5:Y:S02]  /*43b0*/  MUFU.EX2 R167, R24 ;  /* 0x0000001800a77308 */ /* 0x0005640000000800 */
[----:B------:R3:W0:Y:S02]  /*43c0*/  LDS.128 R28, [R116+0x860] ;  /* 0x00086000741c7984 */ /* 0x0006240000000c00 */
[----:B------:R4:W3:Y:S02]  /*43d0*/  MUFU.EX2 R169, R32 ;  /* 0x0000002000a97308 */ /* 0x0008e40000000800 */
[----:B-1----:R1:W0:Y:S04]  /*43e0*/  LDS.128 R20, [R116+0x840] ;  /* 0x0008400074147984 */ /* 0x0022280000000c00 */
[----:B--2---:R1:W2:Y:S04]  /*43f0*/  LDS.128 R24, [R116+0x850] ;  /* 0x0008500074187984 */ /* 0x0042a80000000c00 */
[----:B----4-:R1:W4:Y:S01]  /*4400*/  LDS.128 R32, [R116+0x870] ;  /* 0x0008700074207984 */ /* 0x0103220000000c00 */
[----:B------:R-:W-:Y:S01]  /*4410*/  FMUL.FTZ R38, R38, R117 ;  /* 0x0000007526267220 */ /* 0x000fe20000410000 */
[----:B------:R-:W-:-:S02]  /*4420*/  FSEL R163, R39, 1, !P3 ;  /* 0x3f80000027a37808 */ /* 0x000fc40005800000 */
[----:B------:R1:W1:Y:S01]  /*4430*/  MUFU.EX2 R39, R173 ;  /* 0x000000ad00277308 */ /* 0x0002620000000800 */
[----:B------:R-:W-:-:S03]  /*4440*/  ISETP.GE.U32.AND P6, PT, R106, R115, PT ;  /* 0x000000736a00720c */ /* 0x000fc60003fc6070 */
[----:B------:R-:W1:Y:S01]  /*4450*/  MUFU.EX2 R38, R38 ;  /* 0x0000002600267308 */ /* 0x000e620000000800 */
[----:B------:R-:W-:Y:S02]  /*4460*/  FSEL R161, R162, 1, !P0 ;  /* 0x3f800000a2a17808 */ /* 0x000fe40004000000 */
[-C--:B------:R-:W-:Y:S02]  /*4470*/  ISETP.GE.U32.AND P3, PT, R108, R115.reuse, PT ;  /* 0x000000736c00720c */ /* 0x080fe40003f66070 */
[----:B------:R-:W-:Y:S02]  /*4480*/  ISETP.GE.U32.AND P0, PT, R107, R115, PT ;  /* 0x000000736b00720c */ /* 0x000fe40003f06070 */
[----:B------:R-:W-:Y:S02]  /*4490*/  FSEL R164, R168, RZ, !P6 ;  /* 0x000000ffa8a47208 */ /* 0x000fe40007000000 */
[----:B------:R-:W-:Y:S02]  /*44a0*/  FSEL R162, R166, RZ, !P4 ;  /* 0x000000ffa6a27208 */ /* 0x000fe40006000000 */
[----:B-----5:R-:W-:-:S02]  /*44b0*/  FSEL R167, R167, 1, !P6 ;  /* 0x3f800000a7a77808 */ /* 0x020fc40007000000 */
[----:B------:R-:W-:Y:S02]  /*44c0*/  FSEL R168, R171, RZ, !P3 ;  /* 0x000000ffaba87208 */ /* 0x000fe40005800000 */
[----:B------:R-:W-:Y:S02]  /*44d0*/  FSEL R165, R165, 1, !P4 ;  /* 0x3f800000a5a57808 */ /* 0x000fe40006000000 */
[----:B------:R-:W-:Y:S02]  /*44e0*/  ISETP.GE.U32.AND P6, PT, R110, R115, PT ;  /* 0x000000736e00720c */ /* 0x000fe40003fc6070 */
[----:B------:R-:W-:Y:S02]  /*44f0*/  FSEL R166, R170, RZ, !P0 ;  /* 0x000000ffaaa67208 */ /* 0x000fe40004000000 */
[----:B---3--:R-:W-:Y:S02]  /*4500*/  FSEL R169, R169, 1, !P0 ;  /* 0x3f800000a9a97808 */ /* 0x008fe40004000000 */
[----:B------:R-:W-:-:S02]  /*4510*/  FSEL R171, R40, 1, !P3 ;  /* 0x3f80000028ab7808 */ /* 0x000fc40005800000 */
[-C--:B------:R-:W-:Y:S02]  /*4520*/  ISETP.GE.U32.AND P4, PT, R109, R115.reuse, PT ;  /* 0x000000736d00720c */ /* 0x080fe40003f86070 */
[-C--:B------:R-:W-:Y:S02]  /*4530*/  ISETP.GE.U32.AND P0, PT, R111, R115.reuse, PT ;  /* 0x000000736f00720c */ /* 0x080fe40003f06070 */
[----:B------:R-:W-:Y:S02]  /*4540*/  ISETP.GE.U32.AND P3, PT, R93, R115, PT ;  /* 0x000000735d00720c */ /* 0x000fe40003f66070 */
[----:B-1----:R-:W-:Y:S02]  /*4550*/  FSEL R173, R172, 1, !P6 ;  /* 0x3f800000acad7808 */ /* 0x002fe40007000000 */
[----:B------:R-:W-:Y:S02]  /*4560*/  FSEL R170, R41, 1, !P4 ;  /* 0x3f80000029aa7808 */ /* 0x000fe40006000000 */
[----:B------:R-:W-:-:S02]  /*4570*/  FSEL R172, R39, 1, !P0 ;  /* 0x3f80000027ac7808 */ /* 0x000fc40004000000 */
[----:B------:R-:W-:Y:S02]  /*4580*/  FSEL R181, R174, RZ, !P3 ;  /* 0x000000ffaeb57208 */ /* 0x000fe40005800000 */
[----:B------:R-:W-:Y:S02]  /*4590*/  FSEL R178, R38, 1, !P3 ;  /* 0x3f80000026b27808 */ /* 0x000fe40005800000 */
[----:B------:R-:W-:Y:S02]  /*45a0*/  FSEL R183, R175, RZ, !P4 ;  /* 0x000000ffafb77208 */ /* 0x000fe40006000000 */
[----:B------:R-:W-:Y:S02]  /*45b0*/  FSEL R180, R176, RZ, !P6 ;  /* 0x000000ffb0b47208 */ /* 0x000fe40007000000 */
[----:B------:R-:W-:Y:S01]  /*45c0*/  FSEL R185, R177, RZ, !P0 ;  /* 0x000000ffb1b97208 */ /* 0x000fe20004000000 */
[----:B0-2-4-:R-:W-:Y:S06]  /*45d0*/  @P5 BRA `(.L_x_622) ;  /* 0x0000000000385947 */ /* 0x015fec0003800000 */
[----:B------:R-:W0:Y:S02]  /*45e0*/  LDC.U8 R36, c[0x0][0x3a9] ;  /* 0x0000ea40ff247b82 */ /* 0x000e240000000000 */
[----:B0-----:R-:W-:Y:S01]  /*45f0*/  ISETP.NE.AND P0, PT, R36, RZ, P2 ;  /* 0x000000ff2400720c */ /* 0x001fe20001705270 */
[----:B------:R-:W-:-:S03]  /*4600*/  HFMA2 R36, -RZ, RZ, 1.875, 0 ;  /* 0x3f800000ff247431 */ /* 0x000fc600000001ff */
[----:B------:R-:W-:-:S13]  /*4610*/  PLOP3.LUT P0, PT, P0, P1, PT, 0x80, 0x8 ;  /* 0x000000000008781c */ /* 0x000fda0000703070 */
[----:B------:R-:W-:Y:S05]  /*4620*/  @!P0 BRA `(.L_x_623) ;  /* 0x0000000000108947 */ /* 0x000fea0003800000 */
[----:B------:R-:W-:-:S04]  /*4630*/  IADD3 R38, P0, PT, R153, R62, RZ ;  /* 0x0000003e99267210 */ /* 0x000fc80007f1e0ff */
[----:B------:R-:W-:-:S05]  /*4640*/  IADD3.X R39, PT, PT, R154, R159, RZ, P0, !PT ;  /* 0x0000009f9a277210 */ /* 0x000fca00007fe4ff */
[----:B------:R0:W5:Y:S01]  /*4650*/  LDG.E R37, desc[UR10][R38.64] ;  /* 0x0000000a26257981 */ /* 0x000162000c1e1900 */
[----:B------:R-:W-:Y:S05]  /*4660*/  BRA `(.L_x_622) ;  /* 0x0000000000147947 */ /* 0x000fea0003800000 */
.L_x_623:
[----:B------:R-:W-:Y:S01]  /*4670*/  MOV R37, RZ ;  /* 0x000000ff00257202 */ /* 0x000fe20000000f00 */
[----:B------:R-:W-:Y:S06]  /*4680*/  @!P2 BRA `(.L_x_622) ;  /* 0x00000000000ca947 */ /* 0x000fec0003800000 */
[----:B------:R-:W-:-:S04]  /*4690*/  IADD3 R38, P0, PT, R82, R153, RZ ;  /* 0x0000009952267210 */ /* 0x000fc80007f1e0ff */
[----:B------:R-:W-:-:S05]  /*46a0*/  IADD3.X R39, PT, PT, R83, R154, RZ, P0, !PT ;  /* 0x0000009a53277210 */ /* 0x000fca00007fe4ff */
[----:B------:R1:W5:Y:S04]  /*46b0*/  LDG.E R37, desc[UR10][R38.64] ;  /* 0x0000000a26257981 */ /* 0x000368000c1e1900 */
.L_x_622:
        /* <DEDUP_REMOVED lines=76> */
[----:B0-----:R-:W-:-:S02]  /*4b80*/  @!P3 MOV R177, R36 ;  /* 0x0000002400b1b202 */ /* 0x001fc40000000f00 */
[----:B-1----:R-:W-:-:S03]  /*4b90*/  @!P3 MOV R174, R37 ;  /* 0x0000002500aeb202 */ /* 0x002fc60000000f00 */
        /* <DEDUP_REMOVED lines=21> */
[----:B------:R-:W-:-:S05]  /*4cf0*/  FMUL.FTZ R40, R40, R36 ;  /* 0x0000002428287220 */ /* 0x000fca0000410000 */
        /* <DEDUP_REMOVED lines=18> */
.L_x_626:
[----:B------:R-:W-:-:S04]  /*4e20*/  ISETP.NE.AND P0, PT, R95, R92, PT ;  /* 0x0000005c5f00720c */ /* 0x000fc80003f05270 */
[----:B------:R-:W-:-:S13]  /*4e30*/  ISETP.NE.OR P0, PT, R37, RZ, P0 ;  /* 0x000000ff2500720c */ /* 0x000fda0000705670 */
[----:B------:R-:W-:-:S04]  /*4e40*/  @!P0 IADD3 R36, P3, PT, R82, R153, RZ ;  /* 0x0000009952248210 */ /* 0x000fc80007f7e0ff */
[----:B------:R-:W-:-:S05]  /*4e50*/  @!P0 IADD3.X R37, PT, PT, R83, R154, RZ, P3, !PT ;  /* 0x0000009a53258210 */ /* 0x000fca0001ffe4ff */
[----:B------:R0:W-:Y:S04]  /*4e60*/  @!P0 STG.E desc[UR10][R36.64], R41 ;  /* 0x0000002924008986 */ /* 0x0001e8000c10190a */
.L_x_625:
[----:B------:R-:W-:Y:S05]  /*4e70*/  BSYNC.RECONVERGENT B0 ;  /* 0x0000000000007941 */ /* 0x000fea0003800200 */
.L_x_624:
        /* <DEDUP_REMOVED lines=25> */
[----:B------:R-:W-:Y:S01]  /*5010*/  UIADD3 UR7, UPT, UPT, UR7, 0x8, URZ ;  /* 0x0000000807077890 */ /* 0x000fe2000fffe0ff */
[----:B------:R-:W-:-:S02]  /*5020*/  IADD3.X R21, PT, PT, R53, R75, RZ, P5, !PT ;  /* 0x0000004b35157210 */ /* 0x000fc40002ffe4ff */
[----:B------:R-:W-:Y:S02]  /*5030*/  IADD3.X R156, PT, PT, R156, R69, RZ, P0, !PT ;  /* 0x000000459c9c7210 */ /* 0x000fe400007fe4ff */
[----:B------:R-:W-:Y:S01]  /*5040*/  IADD3.X R154, PT, PT, R154, R73, RZ, P4, !PT ;  /* 0x000000499a9a7210 */ /* 0x000fe200027fe4ff */
[----:B------:R-:W-:Y:S06]  /*5050*/  BRA.U UP0, `(.L_x_627) ;  /* 0xffffffed00547547 */ /* 0x000fec000b83ffff */
.L_x_621:
[----:B------:R-:W-:Y:S01]  /*5060*/  BAR.SYNC.DEFER_BLOCKING 0x0 ;  /* 0x0000000000007b1d */ /* 0x000fe20000010000 */
[----:B------:R-:W-:Y:S01]  /*5070*/  IADD3 R95, PT, PT, R95, 0x1, RZ ;  /* 0x000000015f5f7810 */ /* 0x000fe20007ffe0ff */
[C---:B------:R-:W-:Y:S01]  /*5080*/  IMAD.WIDE.U32 R78, R115.reuse, 0x4, R78 ;  /* 0x00000004734e7825 */ /* 0x040fe200078e004e */
[----:B------:R-:W-:-:S03]  /*5090*/  IADD3 R88, PT, PT, R115, R88, RZ ;  /* 0x0000005873587210 */ /* 0x000fc60007ffe0ff */
[----:B------:R-:W2:Y:S02]  /*50a0*/  LDCU.128 UR4, c[0x0][0x430] ;  /* 0x00008600ff0477ac */ /* 0x000ea40008000c00 */
[----:B0-----:R-:W0:Y:S01]  /*50b0*/  LDC.64 R36, c[0x0][0x4a8] ;  /* 0x00012a00ff247b82 */ /* 0x001e220000000a00 */
[----:B------:R-:W-:Y:S01]  /*50c0*/  IMAD.WIDE.U32 R80, R115, 0x4, R80 ;  /* 0x0000000473507825 */ /* 0x000fe200078e0050 */
[----:B------:R3:W-:Y:S04]  /*50d0*/  STS.128 [R116], R4 ;  /* 0x0000000474007388 */ /* 0x0007e80000000c00 */
[----:B------:R-:W-:Y:S04]  /*50e0*/  STS.128 [R116+0x10], R8 ;  /* 0x0000100874007388 */ /* 0x000fe80000000c00 */
[----:B------:R-:W-:Y:S04]  /*50f0*/  STS.128 [R116+0x20], R12 ;  /* 0x0000200c74007388 */ /* 0x000fe80000000c00 */
[----:B------:R-:W-:Y:S01]  /*5100*/  STS.128 [R116+0x30], R16 ;  /* 0x0000301074007388 */ /* 0x000fe20000000c00 */
[----:B------:R-:W-:-:S03]  /*5110*/  NOP ;  /* 0x0000000000007918 */ /* 0x000fc60000000000 */
[----:B------:R-:W4:Y:S01]  /*5120*/  LDS.128 R20, [R114] ;  /* 0x0000000072147984 */ /* 0x000f220000000c00 */
[-C--:B---3--:R-:W-:Y:S01]  /*5130*/  MOV R4, R94.reuse ;  /* 0x0000005e00047202 */ /* 0x088fe20000000f00 */
[----:B------:R-:W-:Y:S01]  /*5140*/  HFMA2 R5, -RZ, RZ, 0, 0 ;  /* 0x00000000ff057431 */ /* 0x000fe200000001ff */
[----:B------:R-:W-:Y:S01]  /*5150*/  IADD3 R94, PT, PT, R115, R94, RZ ;  /* 0x0000005e735e7210 */ /* 0x000fe20007ffe0ff */
[----:B------:R-:W3:Y:S02]  /*5160*/  LDS.128 R24, [R114+0x200] ;  /* 0x0002000072187984 */ /* 0x000ee40000000c00 */
[C---:B--2---:R-:W-:Y:S02]  /*5170*/  IMAD.WIDE.U32 R4, R0.reuse, UR4, R4 ;  /* 0x0000000400047c25 */ /* 0x044fe4000f8e0004 */
[----:B------:R-:W2:Y:S02]  /*5180*/  LDS.128 R28, [R114+0x400] ;  /* 0x00040000721c7984 */ /* 0x000ea40000000c00 */
[----:B------:R-:W-:-:S02]  /*5190*/  IMAD R5, R0, UR5, R5 ;  /* 0x0000000500057c24 */ /* 0x000fc4000f8e0205 */
[----:B------:R-:W5:Y:S01]  /*51a0*/  LDS.128 R32, [R114+0x600] ;  /* 0x0006000072207984 */ /* 0x000f620000000c00 */
[----:B------:R-:W-:-:S04]  /*51b0*/  IMAD.WIDE.U32 R4, R76, UR6, R4 ;  /* 0x000000064c047c25 */ /* 0x000fc8000f8e0004 */
[----:B------:R-:W-:Y:S01]  /*51c0*/  IMAD R5, R76, UR7, R5 ;  /* 0x000000074c057c24 */ /* 0x000fe2000f8e0205 */
[----:B0-----:R-:W-:-:S04]  /*51d0*/  LEA R6, P0, R4, R36, 0x2 ;  /* 0x0000002404067211 */ /* 0x001fc800078010ff */
[----:B------:R-:W-:Y:S02]  /*51e0*/  LEA.HI.X R7, R4, R37, R5, 0x2, P0 ;  /* 0x0000002504077211 */ /* 0x000fe400000f1405 */
[----:B------:R-:W-:Y:S01]  /*51f0*/  ISETP.NE.AND P0, PT, R95, R87, PT ;  /* 0x000000575f00720c */ /* 0x000fe20003f05270 */
[----:B------:R-:W-:-:S05]  /*5200*/  IMAD.WIDE.U32 R4, R103, 0x10, R6 ;  /* 0x0000001067047825 */ /* 0x000fca00078e0006 */
[----:B----4-:R0:W-:Y:S04]  /*5210*/  STG.E.128 desc[UR10][R4.64], R20 ;  /* 0x0000001404007986 */ /* 0x0101e8000c101d0a */
[----:B---3--:R0:W-:Y:S04]  /*5220*/  STG.E.128 desc[UR10][R4.64+0x200], R24 ;  /* 0x0002001804007986 */ /* 0x0081e8000c101d0a */
[----:B--2---:R0:W-:Y:S04]  /*5230*/  STG.E.128 desc[UR10][R4.64+0x400], R28 ;  /* 0x0004001c04007986 */ /* 0x0041e8000c101d0a */
[----:B-----5:R0:W-:Y:S01]  /*5240*/  STG.E.128 desc[UR10][R4.64+0x600], R32 ;  /* 0x0006002004007986 */ /* 0x0201e2000c101d0a */
[----:B------:R-:W-:Y:S05]  /*5250*/  @P0 BRA `(.L_x_628) ;  /* 0xffffffbc00980947 */ /* 0x000fea000383ffff */
[----:B------:R-:W-:Y:S05]  /*5260*/  EXIT ;  /* 0x000000000000794d */ /* 0x000fea0003800000 */
.L_x_629:
        /* <DEDUP_REMOVED lines=9> */
.L_x_7944:


//--------------------- .text._Z25selective_scan_fwd_kernelI32Selective_Scan_fwd_kernel_traitsILi32ELi16ELi1ELb1ELb1ELb1ELb0ELb1EfffEEv13SSMParamsBase --------------------------
	.section	.text._Z25selective_scan_fwd_kernelI32Selective_Scan_fwd_kernel_traitsILi32ELi16ELi1ELb1ELb1ELb1ELb0ELb1EfffEEv13SSMParamsBase,"ax",@progbits
	.align	128
        .global         _Z25selective_scan_fwd_kernelI32Selective_Scan_fwd_kernel_traitsILi32ELi16ELi1ELb1ELb1ELb1ELb0ELb1EfffEEv13SSMParamsBase
        .type           _Z25selective_scan_fwd_kernelI32Selective_Scan_fwd_kernel_traitsILi32ELi16ELi1ELb1ELb1ELb1ELb0ELb1EfffEEv13SSMParamsBase,@function
        .size           _Z25selective_scan_fwd_kernelI32Selective_Scan_fwd_kernel_traitsILi32ELi16ELi1ELb1ELb1ELb1ELb0ELb1EfffEEv13SSMParamsBase,(.L_x_7945 - _Z25selective_scan_fwd_kernelI32Selective_Scan_fwd_kernel_traitsILi32ELi16ELi1ELb1ELb1ELb1ELb0ELb1EfffEEv13SSMParamsBase)
        .other          _Z25selective_scan_fwd_kernelI32Selective_Scan_fwd_kernel_traitsILi32ELi16ELi1ELb1ELb1ELb1ELb0ELb1EfffEEv13SSMParamsBase,@"STO_CUDA_ENTRY STV_DEFAULT"
_Z25selective_scan_fwd_kernelI32Selective_Scan_fwd_kernel_traitsILi32ELi16ELi1ELb1ELb1ELb1ELb0ELb1EfffEEv13SSMParamsBase:
.text._Z25selective_scan_fwd_kernelI32Selective_Scan_fwd_kernel_traitsILi32ELi16ELi1ELb1ELb1ELb1ELb0ELb1EfffEEv13SSMParamsBase:
        /* <DEDUP_REMOVED lines=43> */
.L_x_630:
        /* <DEDUP_REMOVED lines=94> */
.L_x_631:
        /* <DEDUP_REMOVED lines=11> */
.L_x_632:
        /* <DEDUP_REMOVED lines=72> */
.L_x_633:
        /* <DEDUP_REMOVED lines=29> */
.L_x_634:
        /* <DEDUP_REMOVED lines=59> */
.L_x_674:
        /* <DEDUP_REMOVED lines=267> */
.L_x_636:
[----:B------:R-:W-:Y:S05]  /*23f0*/  BSYNC.RECONVERGENT B0 ;  /* 0x0000000000007941 */ /* 0x000fea0003800200 */
.L_x_635:
        /* <DEDUP_REMOVED lines=36> */
.L_x_638:
[----:B------:R-:W-:Y:S05]  /*2640*/  BSYNC.RECONVERGENT B0 ;  /* 0x0000000000007941 */ /* 0x000fea0003800200 */
.L_x_637:
        /* <DEDUP_REMOVED lines=34> */
.L_x_640:
[----:B------:R-:W-:Y:S05]  /*2870*/  BSYNC.RECONVERGENT B0 ;  /* 0x0000000000007941 */ /* 0x000fea0003800200 */
.L_x_639:
        /* <DEDUP_REMOVED lines=36> */
.L_x_642:
[----:B------:R-:W-:Y:S05]  /*2ac0*/  BSYNC.RECONVERGENT B0 ;  /* 0x0000000000007941 */ /* 0x000fea0003800200 */
.L_x_641:
        /* <DEDUP_REMOVED lines=34> */
.L_x_644:
[----:B------:R-:W-:Y:S05]  /*2cf0*/  BSYNC.RECONVERGENT B0 ;  /* 0x0000000000007941 */ /* 0x000fea0003800200 */
.L_x_643:
        /* <DEDUP_REMOVED lines=36> */
.L_x_646:
[----:B------:R-:W-:Y:S05]  /*2f40*/  BSYNC.RECONVERGENT B0 ;  /* 0x0000000000007941 */ /* 0x000fea0003800200 */
.L_x_645:
        /* <DEDUP_REMOVED lines=34> */
.L_x_648:
[----:B------:R-:W-:Y:S05]  /*3170*/  BSYNC.RECONVERGENT B0 ;  /* 0x0000000000007941 */ /* 0x000fea0003800200 */
.L_x_647:
        /* <DEDUP_REMOVED lines=36> */
.L_x_650:
[----:B------:R-:W-:Y:S05]  /*33c0*/  BSYNC.RECONVERGENT B0 ;  /* 0x0000000000007941 */ /* 0x000fea0003800200 */
.L_x_649:
        /* <DEDUP_REMOVED lines=34> */
.L_x_652:
[----:B------:R-:W-:Y:S05]  /*35f0*/  BSYNC.RECONVERGENT B0 ;  /* 0x0000000000007941 */ /* 0x000fea0003800200 */
.L_x_651:
        /* <DEDUP_REMOVED lines=36> */
.L_x_654:
[----:B------:R-:W-:Y:S05]  /*3840*/  BSYNC.RECONVERGENT B0 ;  /* 0x0000000000007941 */ /* 0x000fea0003800200 */
.L_x_653:
        /* <DEDUP_REMOVED lines=34> */
.L_x_656:
[----:B------:R-:W-:Y:S05]  /*3a70*/  BSYNC.RECONVERGENT B0 ;  /* 0x0000000000007941 */ /* 0x000fea0003800200 */
.L_x_655:
        /* <DEDUP_REMOVED lines=36> */
.L_x_658:
[----:B------:R-:W-:Y:S05]  /*3cc0*/  BSYNC.RECONVERGENT B0 ;  /* 0x0000000000007941 */ /* 0x000fea0003800200 */
.L_x_657:
        /* <DEDUP_REMOVED lines=34> */
.L_x_660:
[----:B------:R-:W-:Y:S05]  /*3ef0*/  BSYNC.RECONVERGENT B0 ;  /* 0x0000000000007941 */ /* 0x000fea0003800200 */
.L_x_659:
        /* <DEDUP_REMOVED lines=38> */
.L_x_662:
[----:B------:R-:W-:Y:S05]  /*4160*/  BSYNC.RECONVERGENT B0 ;  /* 0x0000000000007941 */ /* 0x000fea0003800200 */
.L_x_661:
        /* <DEDUP_REMOVED lines=32> */
.L_x_664:
[----:B------:R-:W-:Y:S05]  /*4370*/  BSYNC.RECONVERGENT B0 ;  /* 0x0000000000007941 */ /* 0x000fea0003800200 */
.L_x_663:
        /* <DEDUP_REMOVED lines=32> */
.L_x_666:
[----:B------:R-:W-:Y:S05]  /*4580*/  BSYNC.RECONVERGENT B0 ;  /* 0x0000000000007941 */ /* 0x000fea0003800200 */
.L_x_665:
        /* <DEDUP_REMOVED lines=92> */
.L_x_673:
        /* <DEDUP_REMOVED lines=267> */
.L_x_669:
[----:B------:R-:W-:Y:S01]  /*5c00*/  IMAD.MOV.U32 R29, RZ, RZ, RZ ;  /* 0x000000ffff1d7224 */ /* 0x000fe200078e00ff */
[----:B------:R-:W-:Y:S06]  /*5c10*/  @!P4 BRA `(.L_x_668) ;  /* 0x00000000000cc947 */ /* 0x000fec0003800000 */
[----:B------:R-:W-:-:S04]  /*5c20*/  IADD3 R30, P0, PT, R75, R161, RZ ;  /* 0x000000a14b1e7210 */ /* 0x000fc80007f1e0ff */
[----:B------:R-:W-:-:S05]  /*5c30*/  IADD3.X R31, PT, PT, R73, R162, RZ, P0, !PT ;  /* 0x000000a2491f7210 */ /* 0x000fca00007fe4ff */
[----:B------:R1:W5:Y:S04]  /*5c40*/  LDG.E R29, desc[UR10][R30.64] ;  /* 0x0000000a1e1d7981 */ /* 0x000368000c1e1900 */
.L_x_668:
        /* <DEDUP_REMOVED lines=119> */
.L_x_672:
[----:B------:R-:W-:-:S04]  /*63c0*/  ISETP.NE.AND P0, PT, R61, R122, PT ;  /* 0x0000007a3d00720c */ /* 0x000fc80003f05270 */
[----:B------:R-:W-:-:S13]  /*63d0*/  ISETP.NE.OR P0, PT, R30, RZ, P0 ;  /* 0x000000ff1e00720c */ /* 0x000fda0000705670 */
[----:B------:R-:W-:-:S05]  /*63e0*/  @!P0 IADD3 R30, P1, PT, R75, R161, RZ ;  /* 0x000000a14b1e8210 */ /* 0x000fca0007f3e0ff */
[----:B------:R-:W-:-:S05]  /*63f0*/  @!P0 IMAD.X R31, R73, 0x1, R162, P1 ;  /* 0x00000001491f8824 */ /* 0x000fca00008e06a2 */
[----:B------:R0:W-:Y:S03]  /*6400*/  @!P0 STG.E desc[UR10][R30.64], R29 ;  /* 0x0000001d1e008986 */ /* 0x0001e6000c10190a */
.L_x_671:
[----:B------:R-:W-:Y:S05]  /*6410*/  BSYNC.RECONVERGENT B0 ;  /* 0x0000000000007941 */ /* 0x000fea0003800200 */
.L_x_670:
        /* <DEDUP_REMOVED lines=30> */
.L_x_667:
        /* <DEDUP_REMOVED lines=87> */
.L_x_675:
        /* <DEDUP_REMOVED lines=9> */
.L_x_7945:


//--------------------- .text._Z25selective_scan_fwd_kernelI32Selective_Scan_fwd_kernel_traitsILi32ELi16ELi1ELb1ELb1ELb1ELb1ELb0EfffEEv13SSMParamsBase --------------------------
	.section	.text._Z25selective_scan_fwd_kernelI32Selective_Scan_fwd_kernel_traitsILi32ELi16ELi1ELb1ELb1ELb1ELb1ELb0EfffEEv13SSMParamsBase,"ax",@progbits
	.align	128
        .global         _Z25selective_scan_fwd_kernelI32Selective_Scan_fwd_kernel_traitsILi32ELi16ELi1ELb1ELb1ELb1ELb1ELb0EfffEEv13SSMParamsBase
        .type           _Z25selective_scan_fwd_kernelI32Selective_Scan_fwd_kernel_traitsILi32ELi16ELi1ELb1ELb1ELb1ELb1ELb0EfffEEv13SSMParamsBase,@function
        .size           _Z25selective_scan_fwd_kernelI32Selective_Scan_fwd_kernel_traitsILi32ELi16ELi1ELb1ELb1ELb1ELb1ELb0EfffEEv13SSMParamsBase,(.L_x_7946 - _Z25selective_scan_fwd_kernelI32Selective_Scan_fwd_kernel_traitsILi32ELi16ELi1ELb1ELb1ELb1ELb1ELb0EfffEEv13SSMParamsBase)
        .other          _Z25selective_scan_fwd_kernelI32Selective_Scan_fwd_kernel_traitsILi32ELi16ELi1ELb1ELb1ELb1ELb1ELb0EfffEEv13SSMParamsBase,@"STO_CUDA_ENTRY STV_DEFAULT"
_Z25selective_scan_fwd_kernelI32Selective_Scan_fwd_kernel_traitsILi32ELi16ELi1ELb1ELb1ELb1ELb1ELb0EfffEEv13SSMParamsBase:
.text._Z25selective_scan_fwd_kernelI32Selective_Scan_fwd_kernel_traitsILi32ELi16ELi1ELb1ELb1ELb1ELb1ELb0EfffEEv13SSMParamsBase:
        /* <DEDUP_REMOVED lines=38> */
.L_x_676:
        /* <DEDUP_REMOVED lines=30> */
[----:B------:R-:W4:Y:S01]  /*0440*/  LDC.64 R6, c[0x0][0x400] ;  /* 0x00010000ff067b82 */ /* 0x000f220000000a00 */
[----:B------:R-:W-:-:S05]  /*0450*/  IADD3 R3, PT, PT, -R4, RZ, RZ ;  /* 0x000000ff04037210 */ /* 0x000fca0007ffe1ff */
[----:B------:R-:W-:-:S05]  /*0460*/  IMAD R5, R8, R3, R5 ;  /* 0x0000000308057224 */ /* 0x000fca00078e0205 */
[----:B------:R-:W-:-:S13]  /*0470*/  ISETP.GT.U32.AND P4, PT, R8, R5, PT ;  /* 0x000000050800720c */ /* 0x000fda0003f84070 */
[----:B------:R-:W-:Y:S01]  /*0480*/  @!P4 IADD3 R5, PT, PT, R5, -R8, RZ ;  /* 0x800000080505c210 */ /* 0x000fe20007ffe0ff */
[----:B----4-:R-:W-:Y:S01]  /*0490*/  IMAD.WIDE.U32 R2, R103, R6, RZ ;  /* 0x0000000667027225 */ /* 0x010fe200078e00ff */
[----:B------:R-:W-:Y:S02]  /*04a0*/  @!P4 IADD3 R4, PT, PT, R4, 0x1, RZ ;  /* 0x000000010404c810 */ /* 0x000fe40007ffe0ff */
[----:B------:R-:W-:Y:S01]  /*04b0*/  ISETP.GE.U32.AND P5, PT, R5, R8, PT ;  /* 0x000000080500720c */ /* 0x000fe20003fa6070 */
[----:B------:R-:W-:Y:S01]  /*04c0*/  IMAD R3, R103, R7, R3 ;  /* 0x0000000767037224 */ /* 0x000fe200078e0203 */
[----:B------:R-:W4:Y:S01]  /*04d0*/  LDC.64 R8, c[0x0][0x490] ;  /* 0x00012400ff087b82 */ /* 0x000f220000000a00 */
[----:B------:R-:W-:Y:S01]  /*04e0*/  LOP3.LUT R5, R101, R14, RZ, 0x3c, !PT ;  /* 0x0000000e65057212 */ /* 0x000fe200078e3cff */
[----:B0-----:R-:W-:Y:S01]  /*04f0*/  IMAD.WIDE.U32 R6, R103, R20, RZ ;  /* 0x0000001467067225 */ /* 0x001fe200078e00ff */
[----:B------:R-:W-:Y:S02]  /*0500*/  ISETP.NE.AND P4, PT, R14, RZ, PT ;  /* 0x000000ff0e00720c */ /* 0x000fe40003f85270 */
[----:B------:R-:W-:Y:S01]  /*0510*/  ISETP.GE.AND P3, PT, R5, RZ, PT ;  /* 0x000000ff0500720c */ /* 0x000fe20003f66270 */
[----:B------:R-:W-:-:S04]  /*0520*/  IMAD.WIDE.U32 R2, R101, R128, R2 ;  /* 0x0000008065027225 */ /* 0x000fc800078e0002 */
[----:B------:R-:W-:Y:S01]  /*0530*/  IMAD R129, R101, R129, R3 ;  /* 0x0000008165817224 */ /* 0x000fe200078e0203 */
[----:B------:R-:W-:Y:S01]  /*0540*/  @P5 IADD3 R4, PT, PT, R4, 0x1, RZ ;  /* 0x0000000104045810 */ /* 0x000fe20007ffe0ff */
[C---:B------:R-:W-:Y:S01]  /*0550*/  IMAD R7, R103.reuse, R21, R7 ;  /* 0x0000001567077224 */ /* 0x040fe200078e0207 */
[----:B-----5:R-:W-:Y:S02]  /*0560*/  ISETP.NE.AND P5, PT, R24, RZ, PT ;  /* 0x000000ff1800720c */ /* 0x020fe40003fa5270 */
[----:B------:R-:W-:Y:S01]  /*0570*/  MOV R11, R4 ;  /* 0x00000004000b7202 */ /* 0x000fe20000000f00 */
[----:B------:R-:W-:-:S03]  /*0580*/  IMAD.WIDE.U32 R4, R103, R16, RZ ;  /* 0x0000001067047225 */ /* 0x000fc600078e00ff */
[----:B------:R-:W-:Y:S01]  /*0590*/  @!P3 IADD3 R11, PT, PT, -R11, RZ, RZ ;  /* 0x000000ff0b0bb210 */ /* 0x000fe20007ffe1ff */
[C---:B------:R-:W-:Y:S01]  /*05a0*/  IMAD R5, R103.reuse, R17, R5 ;  /* 0x0000001167057224 */ /* 0x040fe200078e0205 */
[----:B------:R-:W-:Y:S02]  /*05b0*/  @!P4 LOP3.LUT R11, RZ, R14, RZ, 0x33, !PT ;  /* 0x0000000eff0bc212 */ /* 0x000fe400078e33ff */
[C---:B----4-:R-:W-:Y:S02]  /*05c0*/  LEA R128, P3, R2.reuse, R8, 0x2 ;  /* 0x0000000802807211 */ /* 0x050fe400078610ff */
[----:B------:R-:W-:Y:S02]  /*05d0*/  SHF.R.S32.HI R13, RZ, 0x1f, R11 ;  /* 0x0000001fff0d7819 */ /* 0x000fe4000001140b */
[----:B------:R-:W-:Y:S01]  /*05e0*/  LEA.HI.X R129, R2, R9, R129, 0x2, P3 ;  /* 0x0000000902817211 */ /* 0x000fe200018f1481 */
[----:B--2---:R-:W-:-:S04]  /*05f0*/  IMAD.WIDE.U32 R8, R103, R22, RZ ;  /* 0x0000001667087225 */ /* 0x004fc800078e00ff */
        /* <DEDUP_REMOVED lines=25> */
.L_x_677:
        /* <DEDUP_REMOVED lines=11> */
.L_x_678:
[----:B------:R-:W-:Y:S01]  /*0840*/  PLOP3.LUT P1, PT, P1, P0, PT, 0x20, 0x2 ;  /* 0x000000000002781c */ /* 0x000fe20000f20470 */
[----:B------:R-:W0:Y:S03]  /*0850*/  LDC.64 R18, c[0x0][0x468] ;  /* 0x00011a00ff127b82 */ /* 0x000e260000000a00 */
[----:B------:R-:W-:-:S05]  /*0860*/  ISETP.EQ.OR P6, PT, R24, RZ, !P1 ;  /* 0x000000ff1800720c */ /* 0x000fca0004fc2670 */
[----:B------:R-:W1:Y:S08]  /*0870*/  LDC.64 R8, c[0x0][0x4e0] ;  /* 0x00013800ff087b82 */ /* 0x000e700000000a00 */
[----:B------:R-:W2:Y:S08]  /*0880*/  @!P6 LDC.64 R4, c[0x0][0x4f0] ;  /* 0x00013c00ff04eb82 */ /* 0x000eb00000000a00 */
[----:B------:R-:W3:Y:S01]  /*0890*/  LDC.64 R6, c[0x0][0x488] ;  /* 0x00012200ff067b82 */ /* 0x000ee20000000a00 */
[----:B------:R-:W-:-:S07]  /*08a0*/  MOV R93, RZ ;  /* 0x000000ff005d7202 */ /* 0x000fce0000000f00 */
[----:B------:R-:W4:Y:S01]  /*08b0*/  LDC.64 R16, c[0x0][0x4a0] ;  /* 0x00012800ff107b82 */ /* 0x000f220000000a00 */
[----:B--2---:R-:W-:Y:S01]  /*08c0*/  @!P6 LEA R4, P3, R103, R4, 0x2 ;  /* 0x000000046704e211 */ /* 0x004fe200078610ff */
[----:B------:R-:W-:-:S06]  /*08d0*/  HFMA2 R91, -RZ, RZ, 0, 0 ;  /* 0x00000000ff5b7431 */ /* 0x000fcc00000001ff */
        /* <DEDUP_REMOVED lines=20> */
[----:B------:R-:W-:-:S03]  /*0a20*/  HFMA2 R116, -RZ, RZ, 0, 0 ;  /* 0x00000000ff747431 */ /* 0x000fc600000001ff */
        /* <DEDUP_REMOVED lines=33> */
[----:B------:R-:W-:Y:S02]  /*0c40*/  ISETP.GT.AND P0, PT, R118, RZ, PT ;  /* 0x000000ff7600720c */ /* 0x000fe40003f04270 */
[----:B------:R-:W-:Y:S02]  /*0c50*/  SEL R0, R0, RZ, P3 ;  /* 0x000000ff00007207 */ /* 0x000fe40001800000 */
[----:B------:R-:W-:-:S02]  /*0c60*/  IADD3 R118, PT, PT, R118, 0x1, RZ ;  /* 0x0000000176767810 */ /* 0x000fc40007ffe0ff */
[----:B------:R-:W-:-:S05]  /*0c70*/  SEL R0, R0, RZ, P0 ;  /* 0x000000ff00007207 */ /* 0x000fca0000000000 */
[----:B-----5:R-:W-:Y:S01]  /*0c80*/  IMAD R116, R116, R89, R0 ;  /* 0x0000005974747224 */ /* 0x020fe200078e0200 */
[----:B------:R-:W-:Y:S06]  /*0c90*/  BRA `(.L_x_680) ;  /* 0x0000000000787947 */ /* 0x000fec0003800000 */
.L_x_679:
        /* <DEDUP_REMOVED lines=9> */
[----:B-1----:R-:W-:Y:S02]  /*0d30*/  IADD3 R2, PT, PT, R4, 0xffffffe, RZ ;  /* 0x0ffffffe04027810 */ /* 0x002fe40007ffe0ff */
[----:B------:R-:W-:-:S03]  /*0d40*/  IABS R4, R0 ;  /* 0x0000000000047213 */ /* 0x000fc60000000000 */
[----:B------:R0:W1:Y:S01]  /*0d50*/  F2I.FTZ.U32.TRUNC.NTZ R3, R2 ;  /* 0x0000000200037305 */ /* 0x000062000021f000 */
[----:B------:R-:W-:-:S04]  /*0d60*/  LOP3.LUT R0, R0, R89, RZ, 0x3c, !PT ;  /* 0x0000005900007212 */ /* 0x000fc800078e3cff */
[----:B------:R-:W-:Y:S02]  /*0d70*/  ISETP.GE.AND P4, PT, R0, RZ, PT ;  /* 0x000000ff0000720c */ /* 0x000fe40003f86270 */
        /* <DEDUP_REMOVED lines=14> */
[----:B------:R-:W-:-:S04]  /*0e60*/  @!P3 LOP3.LUT R3, RZ, R89, RZ, 0x33, !PT ;  /* 0x00000059ff03b212 */ /* 0x000fc800078e33ff */
[----:B------:R-:W-:-:S07]  /*0e70*/  MOV R118, R3 ;  /* 0x0000000300767202 */ /* 0x000fce0000000f00 */
.L_x_680:
[----:B------:R-:W-:-:S13]  /*0e80*/  ISETP.GE.AND P0, PT, R118, 0x1, PT ;  /* 0x000000017600780c */ /* 0x000fda0003f06270 */
[----:B------:R-:W-:Y:S05]  /*0e90*/  @!P0 EXIT ;  /* 0x000000000000894d */ /* 0x000fea0003800000 */
[----:B------:R-:W0:Y:S01]  /*0ea0*/  S2R R87, SR_TID.X ;  /* 0x0000000000577919 */ /* 0x000e220000002100 */
[----:B------:R-:W1:Y:S01]  /*0eb0*/  LDC.64 R4, c[0x0][0x470] ;  /* 0x00011c00ff047b82 */ /* 0x000e620000000a00 */
[----:B------:R-:W2:Y:S01]  /*0ec0*/  LDCU.64 UR4, c[0x0][0x3b0] ;  /* 0x00007600ff0477ac */ /* 0x000ea20008000a00 */
[----:B------:R-:W-:Y:S01]  /*0ed0*/  HFMA2 R110, -RZ, RZ, 0, 0 ;  /* 0x00000000ff6e7431 */ /* 0x000fe200000001ff */
[----:B------:R-:W-:Y:S01]  /*0ee0*/  IADD3 R114, PT, PT, R118, -0x1, RZ ;  /* 0xffffffff76727810 */ /* 0x000fe20007ffe0ff */
[----:B------:R-:W-:Y:S01]  /*0ef0*/  IMAD.WIDE R56, R10, 0x4, RZ ;  /* 0x000000040a387825 */ /* 0x000fe200078e02ff */
[----:B------:R-:W-:-:S03]  /*0f00*/  MOV R81, RZ ;  /* 0x000000ff00517202 */ /* 0x000fc60000000f00 */
[----:B------:R-:W3:Y:S01]  /*0f10*/  LDC.64 R58, c[0x0][0x4e8] ;  /* 0x00013a00ff3a7b82 */ /* 0x000ee20000000a00 */
[----:B--2---:R-:W-:-:S04]  /*0f20*/  IMAD.WIDE.U32 R2, R101, UR4, RZ ;  /* 0x0000000465027c25 */ /* 0x004fc8000f8e00ff */
[----:B------:R-:W-:Y:S01]  /*0f30*/  IMAD R83, R101, UR5, R3 ;  /* 0x0000000565537c24 */ /* 0x000fe2000f8e0203 */
[----:B-1----:R-:W-:-:S04]  /*0f40*/  LEA R85, P3, R2, R4, 0x2 ;  /* 0x0000000402557211 */ /* 0x002fc800078610ff */
[----:B------:R-:W-:Y:S02]  /*0f50*/  LEA.HI.X R83, R2, R5, R83, 0x2, P3 ;  /* 0x0000000502537211 */ /* 0x000fe400018f1453 */
[----:B0-----:R-:W-:Y:S02]  /*0f60*/  SHF.L.U32 R0, R87, 0x2, RZ ;  /* 0x0000000257007819 */ /* 0x001fe400000006ff */
[----:B---3--:R-:W-:Y:S02]  /*0f70*/  LEA R58, P0, R103, R58, 0x2 ;  /* 0x0000003a673a7211 */ /* 0x008fe400078010ff */
[----:B------:R-:W-:Y:S02]  /*0f80*/  LOP3.LUT R0, R0, 0xf80, RZ, 0xc0, !PT ;  /* 0x00000f8000007812 */ /* 0x000fe400078ec0ff */
[----:B------:R-:W-:Y:S02]  /*0f90*/  SHF.L.U32 R112, R87, 0x4, RZ ;  /* 0x0000000457707819 */ /* 0x000fe400000006ff */
[----:B------:R-:W-:-:S02]  /*0fa0*/  LOP3.LUT R79, R0, 0x1f, R87, 0xf8, !PT ;  /* 0x0000001f004f7812 */ /* 0x000fc400078ef857 */
[----:B------:R-:W-:Y:S02]  /*0fb0*/  LEA.HI.X R59, R103, R59, RZ, 0x2, P0 ;  /* 0x0000003b673b7211 */ /* 0x000fe400000f14ff */
[C---:B------:R-:W-:Y:S01]  /*0fc0*/  IADD3 R108, PT, PT, R112.reuse, 0x1, RZ ;  /* 0x00000001706c7810 */ /* 0x040fe20007ffe0ff */
        /* <DEDUP_REMOVED lines=13> */
[C---:B------:R-:W-:Y:S02]  /*10a0*/  IADD3 R82, PT, PT, R112.reuse, 0xe, RZ ;  /* 0x0000000e70527810 */ /* 0x040fe40007ffe0ff */
[----:B------:R-:W-:Y:S02]  /*10b0*/  IADD3 R80, PT, PT, R112, 0xf, RZ ;  /* 0x0000000f70507810 */ /* 0x000fe40007ffe0ff */
[----:B------:R-:W-:-:S07]  /*10c0*/  LOP3.LUT R78, R2, 0x400, RZ, 0xfc, !PT ;  /* 0x00000400024e7812 */ /* 0x000fce00078efcff */
.L_x_720:
[----:B--2---:R-:W0:Y:S02]  /*10d0*/  LDC.64 R4, c[0x0][0x4f8] ;  /* 0x00013e00ff047b82 */ /* 0x004e240000000a00 */
        /* <DEDUP_REMOVED lines=64> */
[----:B------:R-:W-:Y:S01]  /*14e0*/  MOV R18, 0x3e800000 ;  /* 0x3e80000000127802 */ /* 0x000fe20000000f00 */
[----:B------:R-:W-:Y:S02]  /*14f0*/  HFMA2 R19, -RZ, RZ, 1.3056640625, -1.8671875 ;  /* 0x3d39bf78ff137431 */ /* 0x000fe400000001ff */
        /* <DEDUP_REMOVED lines=27> */
.L_x_682:
[----:B------:R-:W-:Y:S05]  /*16b0*/  BSYNC.RECONVERGENT B0 ;  /* 0x0000000000007941 */ /* 0x000fea0003800200 */
.L_x_681:
        /* <DEDUP_REMOVED lines=34> */
.L_x_684:
[----:B------:R-:W-:Y:S05]  /*18e0*/  BSYNC.RECONVERGENT B0 ;  /* 0x0000000000007941 */ /* 0x000fea0003800200 */
.L_x_683:
        /* <DEDUP_REMOVED lines=36> */
.L_x_686:
[----:B------:R-:W-:Y:S05]  /*1b30*/  BSYNC.RECONVERGENT B0 ;  /* 0x0000000000007941 */ /* 0x000fea0003800200 */
.L_x_685:
        /* <DEDUP_REMOVED lines=34> */
.L_x_688:
[----:B------:R-:W-:Y:S05]  /*1d60*/  BSYNC.RECONVERGENT B0 ;  /* 0x0000000000007941 */ /* 0x000fea0003800200 */
.L_x_687:
        /* <DEDUP_REMOVED lines=36> */
.L_x_690:
[----:B------:R-:W-:Y:S05]  /*1fb0*/  BSYNC.RECONVERGENT B0 ;  /* 0x0000000000007941 */ /* 0x000fea0003800200 */
.L_x_689:
        /* <DEDUP_REMOVED lines=34> */
.L_x_692:
[----:B------:R-:W-:Y:S05]  /*21e0*/  BSYNC.RECONVERGENT B0 ;  /* 0x0000000000007941 */ /* 0x000fea0003800200 */
.L_x_691:
        /* <DEDUP_REMOVED lines=36> */
.L_x_694:
[----:B------:R-:W-:Y:S05]  /*2430*/  BSYNC.RECONVERGENT B0 ;  /* 0x0000000000007941 */ /* 0x000fea0003800200 */
.L_x_693:
        /* <DEDUP_REMOVED lines=34> */
.L_x_696:
[----:B------:R-:W-:Y:S05]  /*2660*/  BSYNC.RECONVERGENT B0 ;  /* 0x0000000000007941 */ /* 0x000fea0003800200 */
.L_x_695:
        /* <DEDUP_REMOVED lines=36> */
.L_x_698:
[----:B------:R-:W-:Y:S05]  /*28b0*/  BSYNC.RECONVERGENT B0 ;  /* 0x0000000000007941 */ /* 0x000fea0003800200 */
.L_x_697:
        /* <DEDUP_REMOVED lines=34> */
.L_x_700:
[----:B------:R-:W-:Y:S05]  /*2ae0*/  BSYNC.RECONVERGENT B0 ;  /* 0x0000000000007941 */ /* 0x000fea0003800200 */
.L_x_699:
        /* <DEDUP_REMOVED lines=36> */
.L_x_702:
[----:B------:R-:W-:Y:S05]  /*2d30*/  BSYNC.RECONVERGENT B0 ;  /* 0x0000000000007941 */ /* 0x000fea0003800200 */
.L_x_701:
        /* <DEDUP_REMOVED lines=34> */
.L_x_704:
[----:B------:R-:W-:Y:S05]  /*2f60*/  BSYNC.RECONVERGENT B0 ;  /* 0x0000000000007941 */ /* 0x000fea0003800200 */
.L_x_703:
        /* <DEDUP_REMOVED lines=39> */
.L_x_706:
[----:B------:R-:W-:Y:S05]  /*31e0*/  BSYNC.RECONVERGENT B0 ;  /* 0x0000000000007941 */ /* 0x000fea0003800200 */
.L_x_705:
        /* <DEDUP_REMOVED lines=32> */
.L_x_708:
[----:B------:R-:W-:Y:S05]  /*33f0*/  BSYNC.RECONVERGENT B0 ;  /* 0x0000000000007941 */ /* 0x000fea0003800200 */
.L_x_707:
        /* <DEDUP_REMOVED lines=32> */
.L_x_710:
[----:B------:R-:W-:Y:S05]  /*3600*/  BSYNC.RECONVERGENT B0 ;  /* 0x0000000000007941 */ /* 0x000fea0003800200 */
.L_x_709:
        /* <DEDUP_REMOVED lines=32> */
.L_x_712:
[----:B------:R-:W-:Y:S05]  /*3810*/  BSYNC.RECONVERGENT B0 ;  /* 0x0000000000007941 */ /* 0x000fea0003800200 */
.L_x_711:
        /* <DEDUP_REMOVED lines=29> */
[----:B------:R-:W-:Y:S01]  /*39f0*/  IADD3 R43, PT, PT, RZ, -R43, RZ ;  /* 0x8000002bff2b7210 */ /* 0x000fe20007ffe0ff */
[----:B------:R-:W-:Y:S01]  /*3a00*/  FMUL.FTZ R162, R23, R146 ;  /* 0x0000009217a27220 */ /* 0x000fe20000410000 */
[----:B------:R-:W3:Y:S01]  /*3a10*/  LDC.64 R70, c[0x0][0x3d0] ;  /* 0x0000f400ff467b82 */ /* 0x000ee20000000a00 */
[----:B------:R-:W-:Y:S01]  /*3a20*/  LOP3.LUT R38, R38, R89, RZ, 0x3c, !PT ;  /* 0x0000005926267212 */ /* 0x000fe200078e3cff */
[----:B------:R-:W-:Y:S01]  /*3a30*/  HFMA2 R143, -RZ, RZ, 0, 0 ;  /* 0x00000000ff8f7431 */ /* 0x000fe200000001ff */
[----:B------:R-:W-:Y:S01]  /*3a40*/  ISETP.NE.AND P0, PT, R89, RZ, PT ;  /* 0x000000ff5900720c */ /* 0x000fe20003f05270 */
[----:B------:R-:W-:Y:S01]  /*3a50*/  FMUL.FTZ R123, R32, R107 ;  /* 0x0000006b207b7220 */ /* 0x000fe20000410000 */
[----:B------:R-:W-:Y:S01]  /*3a60*/  ISETP.GE.AND P3, PT, R38, RZ, PT ;  /* 0x000000ff2600720c */ /* 0x000fe20003f66270 */
[----:B------:R-:W-:Y:S01]  /*3a70*/  FMUL.FTZ R148, R33, R132 ;  /* 0x0000008421947220 */ /* 0x000fe20000410000 */
[----:B------:R-:W-:Y:S01]  /*3a80*/  MOV R20, R122 ;  /* 0x0000007a00147202 */ /* 0x000fe20000000f00 */
[----:B--2---:R-:W2:Y:S01]  /*3a90*/  MUFU.RCP R40, R40 ;  /* 0x0000002800287308 */ /* 0x004ea20000001000 */
[----:B------:R-:W4:Y:S01]  /*3aa0*/  LDC.64 R72, c[0x0][0x460] ;  /* 0x00011800ff487b82 */ /* 0x000f220000000a00 */
[----:B------:R-:W-:Y:S01]  /*3ab0*/  MOV R21, R95 ;  /* 0x0000005f00157202 */ /* 0x000fe20000000f00 */
[----:B0-----:R-:W-:Y:S01]  /*3ac0*/  IMAD R23, R57, UR8, RZ ;  /* 0x0000000839177c24 */ /* 0x001fe2000f8e02ff */
[----:B------:R-:W-:Y:S01]  /*3ad0*/  IADD3 R66, P4, PT, R126, R78, RZ ;  /* 0x0000004e7e427210 */ /* 0x000fe20007f9e0ff */
[----:B------:R-:W-:Y:S01]  /*3ae0*/  FMUL.FTZ R125, R34, R109 ;  /* 0x0000006d227d7220 */ /* 0x000fe20000410000 */
[----:B------:R-:W-:Y:S01]  /*3af0*/  FMUL.FTZ R150, R35, R134 ;  /* 0x0000008623967220 */ /* 0x000fe20000410000 */
[----:B------:R-:W-:Y:S01]  /*3b00*/  IMAD.WIDE.U32 R62, R56, UR8, R20 ;  /* 0x00000008383e7c25 */ /* 0x000fe2000f8e0014 */
[----:B-1----:R-:W-:Y:S01]  /*3b10*/  SHF.L.U64.HI R166, R68, 0x2, R69 ;  /* 0x0000000244a67819 */ /* 0x002fe20000010245 */
[----:B------:R-:W0:Y:S02]  /*3b20*/  LDC.64 R74, c[0x0][0x3f0] ;  /* 0x0000fc00ff4a7b82 */ /* 0x000e240000000a00 */
[----:B------:R-:W-:Y:S01]  /*3b30*/  FMUL.FTZ R127, R28, R111 ;  /* 0x0000006f1c7f7220 */ /* 0x000fe20000410000 */
[----:B------:R-:W-:-:S02]  /*3b40*/  IMAD R23, R56, UR9, R23 ;  /* 0x0000000938177c24 */ /* 0x000fc4000f8e0217 */
[----:B------:R-:W-:Y:S01]  /*3b50*/  FMUL.FTZ R152, R29, R136 ;  /* 0x000000881d987220 */ /* 0x000fe20000410000 */
[----:B------:R-:W-:Y:S01]  /*3b60*/  FMUL.FTZ R133, R30, R113 ;  /* 0x000000711e857220 */ /* 0x000fe20000410000 */
[----:B------:R-:W-:Y:S01]  /*3b70*/  FMUL.FTZ R154, R31, R138 ;  /* 0x0000008a1f9a7220 */ /* 0x000fe20000410000 */
[----:B------:R-:W-:Y:S01]  /*3b80*/  FMUL.FTZ R135, R24, R115 ;  /* 0x0000007318877220 */ /* 0x000fe20000410000 */
[----:B------:R-:W-:Y:S01]  /*3b90*/  FMUL.FTZ R156, R25, R140 ;  /* 0x0000008c199c7220 */ /* 0x000fe20000410000 */
[----:B------:R-:W1:Y:S01]  /*3ba0*/  LDC.64 R64, c[0x0][0x450] ;  /* 0x00011400ff407b82 */ /* 0x000e620000000a00 */
[----:B--2---:R-:W-:Y:S01]  /*3bb0*/  IADD3 R37, PT, PT, R40, 0xffffffe, RZ ;  /* 0x0ffffffe28257810 */ /* 0x004fe20007ffe0ff */
[----:B------:R-:W-:Y:S01]  /*3bc0*/  FMUL.FTZ R137, R26, R117 ;  /* 0x000000751a897220 */ /* 0x000fe20000410000 */
[----:B------:R-:W-:Y:S01]  /*3bd0*/  FMUL.FTZ R158, R27, R142 ;  /* 0x0000008e1b9e7220 */ /* 0x000fe20000410000 */
[----:B------:R-:W-:Y:S01]  /*3be0*/  FMUL.FTZ R141, R22, R121 ;  /* 0x00000079168d7220 */ /* 0x000fe20000410000 */
[----:B------:R-:W-:Y:S01]  /*3bf0*/  MOV R164, RZ ;  /* 0x000000ff00a47202 */ /* 0x000fe20000000f00 */
[----:B------:R-:W-:Y:S01]  /*3c00*/  UIADD3 UR7, UPT, UPT, UR4, 0x10a0, URZ ;  /* 0x000010a004077890 */ /* 0x000fe2000fffe0ff */
[----:B------:R-:W2:Y:S01]  /*3c10*/  F2I.FTZ.U32.TRUNC.NTZ R37, R37 ;  /* 0x0000002500257305 */ /* 0x000ea2000021f000 */
[----:B------:R-:W-:Y:S01]  /*3c20*/  MOV R145, R85 ;  /* 0x0000005500917202 */ /* 0x000fe20000000f00 */
[----:B------:R-:W-:Y:S01]  /*3c30*/  UIADD3 UR6, UPT, UPT, -UR6, URZ, URZ ;  /* 0x000000ff06067290 */ /* 0x000fe2000fffe1ff */
[----:B------:R-:W-:Y:S01]  /*3c40*/  MOV R147, R83 ;  /* 0x0000005300937202 */ /* 0x000fe20000000f00 */
[----:B------:R-:W0:Y:S01]  /*3c50*/  LDCU.64 UR12, c[0x0][0x460] ;  /* 0x00008c00ff0c77ac */ /* 0x000e220008000a00 */
[----:B------:R-:W-:-:S02]  /*3c60*/  IADD3.X R67, PT, PT, R3, R99, RZ, P4, !PT ;  /* 0x0000006303437210 */ /* 0x000fc400027fe4ff */
[----:B---3--:R-:W-:Y:S01]  /*3c70*/  SHF.L.U64.HI R71, R70, 0x2, R71 ;  /* 0x0000000246477819 */ /* 0x008fe20000010247 */
[----:B------:R-:W-:Y:S01]  /*3c80*/  UMOV UR4, URZ ;  /* 0x000000ff00047c82 */ /* 0x000fe20008000000 */
[----:B----4-:R-:W-:Y:S01]  /*3c90*/  SHF.L.U64.HI R73, R72, 0x2, R73 ;  /* 0x0000000248497819 */ /* 0x010fe20000010249 */
[----:B------:R-:W-:Y:S01]  /*3ca0*/  UMOV UR5, URZ ;  /* 0x000000ff00057c82 */ /* 0x000fe20008000000 */
[----:B0-----:R-:W-:Y:S02]  /*3cb0*/  SHF.L.U64.HI R75, R74, 0x2, R75 ;  /* 0x000000024a4b7819 */ /* 0x001fe4000001024b */
[----:B------:R-:W-:Y:S02]  /*3cc0*/  IADD3 R69, PT, PT, R63, R23, RZ ;  /* 0x000000173f457210 */ /* 0x000fe40007ffe0ff */
[----:B--2---:R-:W-:-:S05]  /*3cd0*/  IADD3 R36, PT, PT, RZ, -R37, RZ ;  /* 0x80000025ff247210 */ /* 0x004fca0007ffe0ff */
        /* <DEDUP_REMOVED lines=15> */
[----:B-1----:R-:W-:-:S07]  /*3dd0*/  @!P0 LOP3.LUT R149, RZ, R89, RZ, 0x33, !PT ;  /* 0x00000059ff958212 */ /* 0x002fce00078e33ff */
.L_x_719:
        /* <DEDUP_REMOVED lines=12> */
[----:B-1----:R-:W-:-:S02]  /*3ea0*/  MOV R52, R20 ;  /* 0x0000001400347202 */ /* 0x002fc40000000f00 */
[----:B0-----:R-:W0:Y:S01]  /*3eb0*/  LDS.128 R36, [R0] ;  /* 0x0000000000247984 */ /* 0x001e220000000c00 */
[----:B------:R-:W-:-:S03]  /*3ec0*/  MOV R53, R21 ;  /* 0x0000001500357202 */ /* 0x000fc60000000f00 */
[----:B------:R-:W1:Y:S04]  /*3ed0*/  LDS.128 R44, [R0+0x20] ;  /* 0x00002000002c7984 */ /* 0x000e680000000c00 */
[----:B------:R-:W2:Y:S04]  /*3ee0*/  LDG.E.128 R20, desc[UR10][R52.64+-0x400] ;  /* 0xfffc000a34147981 */ /* 0x000ea8000c1e1d00 */
[----:B------:R-:W3:Y:S04]  /*3ef0*/  LDG.E.128 R24, desc[UR10][R52.64+-0x200] ;  /* 0xfffe000a34187981 */ /* 0x000ee8000c1e1d00 */
[----:B------:R-:W4:Y:S04]  /*3f00*/  LDG.E.128 R32, desc[UR10][R52.64+0x200] ;  /* 0x0002000a34207981 */ /* 0x000f28000c1e1d00 */
[----:B------:R-:W5:Y:S04]  /*3f10*/  LDG.E.128 R28, desc[UR10][R52.64] ;  /* 0x0000000a341c7981 */ /* 0x000f68000c1e1d00 */
[----:B------:R-:W1:Y:S04]  /*3f20*/  LDS.128 R48, [R0+0x30] ;  /* 0x0000300000307984 */ /* 0x000e680000000c00 */
[----:B------:R-:W1:Y:S01]  /*3f30*/  LDS.128 R40, [R0+0x10] ;  /* 0x0000100000287984 */ /* 0x000e620000000c00 */
[----:B0-----:R-:W-:Y:S01]  /*3f40*/  FMUL.FTZ R54, R125, R38 ;  /* 0x000000267d367220 */ /* 0x001fe20000410000 */
[----:B------:R-:W-:Y:S01]  /*3f50*/  FMUL.FTZ R38, R151, 1.4426950216293334961 ;  /* 0x3fb8aa3b97267820 */ /* 0x000fe20000410000 */
[----:B-1----:R-:W-:-:S03]  /*3f60*/  FMUL.FTZ R161, R156, R45 ;  /* 0x0000002d9ca17220 */ /* 0x002fc60000410000 */
[C---:B------:R-:W-:Y:S01]  /*3f70*/  FMUL.FTZ R45, R38.reuse, R136 ;  /* 0x00000088262d7220 */ /* 0x040fe20000410000 */
[----:B------:R-:W-:Y:S01]  /*3f80*/  FMUL.FTZ R169, R123, R36 ;  /* 0x000000247ba97220 */ /* 0x000fe20000410000 */
[----:B------:R-:W-:Y:S01]  /*3f90*/  FMUL.FTZ R36, R38, R132 ;  /* 0x0000008426247220 */ /* 0x000fe20000410000 */
[----:B------:R-:W-:-:S05]  /*3fa0*/  ISETP.GE.U32.AND P5, PT, R100, R77, PT ;  /* 0x0000004d6400720c */ /* 0x000fca0003fa6070 */
[----:B------:R-:W-:Y:S01]  /*3fb0*/  MUFU.EX2 R36, R36 ;  /* 0x0000002400247308 */ /* 0x000fe20000000800 */
[----:B------:R-:W-:-:S03]  /*3fc0*/  FMUL.FTZ R177, R162, R51 ;  /* 0x00000033a2b17220 */ /* 0x000fc60000410000 */
[----:B------:R-:W0:Y:S01]  /*3fd0*/  MUFU.EX2 R51, R45 ;  /* 0x0000002d00337308 */ /* 0x000e220000000800 */
[----:B------:R-:W-:Y:S01]  /*3fe0*/  FMUL.FTZ R153, R152, R41 ;  /* 0x0000002998997220 */ /* 0x000fe20000410000 */
[----:B------:R-:W-:Y:S01]  /*3ff0*/  FMUL.FTZ R173, R141, R50 ;  /* 0x000000328dad7220 */ /* 0x000fe20000410000 */
[----:B------:R-:W-:-:S03]  /*4000*/  FMUL.FTZ R37, R148, R37 ;  /* 0x0000002594257220 */ /* 0x000fc60000410000 */
[----:B------:R-:W-:Y:S01]  /*4010*/  FSEL R50, R153, RZ, !P5 ;  /* 0x000000ff99327208 */ /* 0x000fe20006800000 */
[----:B------:R-:W-:Y:S01]  /*4020*/  FMUL.FTZ R55, R150, R39 ;  /* 0x0000002796377220 */ /* 0x000fe20000410000 */
[----:B------:R-:W-:Y:S01]  /*4030*/  FMUL.FTZ R39, R38, R109 ;  /* 0x0000006d26277220 */ /* 0x000fe20000410000 */
[----:B------:R-:W-:Y:S02]  /*4040*/  ISETP.GE.U32.AND P6, PT, R108, R77, PT ;  /* 0x0000004d6c00720c */ /* 0x000fe40003fc6070 */
[----:B0-----:R-:W-:Y:S02]  /*4050*/  FSEL R51, R51, 1, !P5 ;  /* 0x3f80000033337808 */ /* 0x001fe40006800000 */
[----:B------:R-:W-:Y:S01]  /*4060*/  ISETP.NE.AND P5, PT, R81, RZ, PT ;  /* 0x000000ff5100720c */ /* 0x000fe20003fa5270 */
[----:B------:R-:W-:Y:S01]  /*4070*/  FMUL.FTZ R151, R127, R40 ;  /* 0x000000287f977220 */ /* 0x000fe20000410000 */
[----:B------:R-:W-:Y:S01]  /*4080*/  FMUL.FTZ R155, R133, R42 ;  /* 0x0000002a859b7220 */ /* 0x000fe20000410000 */
[----:B------:R-:W-:Y:S01]  /*4090*/  FMUL.FTZ R157, R154, R43 ;  /* 0x0000002b9a9d7220 */ /* 0x000fe20000410000 */
[C---:B------:R-:W-:Y:S01]  /*40a0*/  FMUL.FTZ R40, R38.reuse, R134 ;  /* 0x0000008626287220 */ /* 0x040fe20000410000 */
[----:B------:R-:W-:Y:S01]  /*40b0*/  FMUL.FTZ R41, R38, R111 ;  /* 0x0000006f26297220 */ /* 0x000fe20000410000 */
[----:B------:R-:W-:-:S02]  /*40c0*/  ISETP.GE.U32.AND P3, PT, R104, R77, PT ;  /* 0x0000004d6800720c */ /* 0x000fc40003f66070 */
[----:B------:R-:W-:Y:S02]  /*40d0*/  FSEL R42, R37, RZ, !P6 ;  /* 0x000000ff252a7208 */ /* 0x000fe40007000000 */
[----:B------:R-:W-:Y:S01]  /*40e0*/  FSEL R43, R36, 1, !P6 ;  /* 0x3f800000242b7808 */ /* 0x000fe20007000000 */
[----:B------:R-:W0:Y:S01]  /*40f0*/  MUFU.EX2 R39, R39 ;  /* 0x0000002700277308 */ /* 0x000e220000000800 */
[-C--:B------:R-:W-:Y:S01]  /*4100*/  ISETP.GE.U32.AND P6, PT, R98, R77.reuse, PT ;  /* 0x0000004d6200720c */ /* 0x080fe20003fc6070 */
[----:B------:R-:W-:Y:S01]  /*4110*/  FMUL.FTZ R163, R137, R46 ;  /* 0x0000002e89a37220 */ /* 0x000fe20000410000 */
[----:B------:R-:W-:Y:S01]  /*4120*/  FSEL R46, R55, RZ, !P3 ;  /* 0x000000ff372e7208 */ /* 0x000fe20005800000 */
[----:B------:R-:W1:Y:S04]  /*4130*/  MUFU.EX2 R40, R40 ;  /* 0x0000002800287308 */ /* 0x000e680000000800 */
[----:B------:R-:W1:Y:S01]  /*4140*/  MUFU.EX2 R41, R41 ;  /* 0x0000002900297308 */ /* 0x000e620000000800 */
[----:B------:R-:W-:-:S02]  /*4150*/  ISETP.GE.U32.AND P0, PT, R106, R77, PT ;  /* 0x0000004d6a00720c */ /* 0x000fc40003f06070 */
[----:B------:R-:W-:Y:S02]  /*4160*/  ISETP.GE.U32.AND P4, PT, R102, R77, PT ;  /* 0x0000004d6600720c */ /* 0x000fe40003f86070 */
[----:B0-----:R-:W-:Y:S01]  /*4170*/  FSEL R45, R39, 1, !P0 ;  /* 0x3f800000272d7808 */ /* 0x001fe20004000000 */
[----:B------:R-:W-:Y:S01]  /*4180*/  FMUL.FTZ R39, R38, R119 ;  /* 0x0000007726277220 */ /* 0x000fe20000410000 */
[----:B------:R-:W-:Y:S01]  /*4190*/  FMUL.FTZ R165, R158, R47 ;  /* 0x0000002f9ea57220 */ /* 0x000fe20000410000 */
[----:B------:R-:W-:Y:S01]  /*41a0*/  FMUL.FTZ R171, R160, R49 ;  /* 0x00000031a0ab7220 */ /* 0x000fe20000410000 */
[----:B-1----:R-:W-:Y:S01]  /*41b0*/  FSEL R47, R40, 1, !P3 ;  /* 0x3f800000282f7808 */ /* 0x002fe20005800000 */
[C---:B------:R-:W-:Y:S01]  /*41c0*/  FMUL.FTZ R40, R38.reuse, R144 ;  /* 0x0000009026287220 */ /* 0x040fe20000410000 */
[C---:B------:R-:W-:Y:S01]  /*41d0*/  FMUL.FTZ R175, R38.reuse, R146 ;  /* 0x0000009226af7220 */ /* 0x040fe20000410000 */
[----:B------:R-:W-:Y:S01]  /*41e0*/  FSEL R49, R41, 1, !P4 ;  /* 0x3f80000029317808 */ /* 0x000fe20006000000 */
[----:B------:R-:W-:Y:S01]  /*41f0*/  FMUL.FTZ R41, R38, R121 ;  /* 0x0000007926297220 */ /* 0x000fe20000410000 */
[----:B------:R-:W-:Y:S01]  /*4200*/  MUFU.EX2 R39, R39 ;  /* 0x0000002700277308 */ /* 0x000fe20000000800 */
[----:B------:R-:W-:Y:S01]  /*4210*/  FMUL.FTZ R159, R135, R44 ;  /* 0x0000002c879f7220 */ /* 0x000fe20000410000 */
[----:B------:R-:W-:-:S02]  /*4220*/  FSEL R44, R54, RZ, !P0 ;  /* 0x000000ff362c7208 */ /* 0x000fc40004000000 */
[-C--:B------:R-:W-:Y:S01]  /*4230*/  ISETP.GE.U32.AND P0, PT, R96, R77.reuse, PT ;  /* 0x0000004d6000720c */ /* 0x080fe20003f06070 */
[----:B------:R-:W-:Y:S01]  /*4240*/  MUFU.EX2 R175, R175 ;  /* 0x000000af00af7308 */ /* 0x000fe20000000800 */
[----:B------:R-:W-:Y:S01]  /*4250*/  ISETP.GE.U32.AND P3, PT, R94, R77, PT ;  /* 0x0000004d5e00720c */ /* 0x000fe20003f66070 */
[----:B------:R-:W-:Y:S02]  /*4260*/  FMUL.FTZ R167, R139, R48 ;  /* 0x000000308ba77220 */ /* 0x000fe40000410000 */
[----:B------:R-:W-:Y:S01]  /*4270*/  MUFU.EX2 R40, R40 ;  /* 0x0000002800287308 */ /* 0x000fe20000000800 */
[----:B------:R-:W-:-:S03]  /*4280*/  FSEL R48, R151, RZ, !P4 ;  /* 0x000000ff97307208 */ /* 0x000fc60006000000 */
[----:B------:R-:W-:Y:S01]  /*4290*/  MUFU.EX2 R41, R41 ;  /* 0x0000002900297308 */ /* 0x000fe20000000800 */
[----:B------:R-:W-:Y:S02]  /*42a0*/  FSEL R151, R157, RZ, !P0 ;  /* 0x000000ff9d977208 */ /* 0x000fe40004000000 */
[----:B------:R-:W-:Y:S02]  /*42b0*/  ISETP.GE.U32.AND P4, PT, R92, R77, PT ;  /* 0x0000004d5c00720c */ /* 0x000fe40003f86070 */
[----:B------:R-:W-:Y:S02]  /*42c0*/  FSEL R54, R155, RZ, !P6 ;  /* 0x000000ff9b367208 */ /* 0x000fe40007000000 */
[----:B------:R-:W-:Y:S02]  /*42d0*/  FSEL R153, R159, RZ, !P3 ;  /* 0x000000ff9f997208 */ /* 0x000fe40005800000 */
[----:B------:R-:W-:Y:S01]  /*42e0*/  FSEL R155, R161, RZ, !P4 ;  /* 0x000000ffa19b7208 */ /* 0x000fe20006000000 */
        /* <DEDUP_REMOVED lines=8> */
[----:B------:R-:W3:Y:S03]  /*4370*/  MUFU.EX2 R168, R21 ;  /* 0x0000001500a87308 */ /* 0x000ee60000000800 */
[----:B-----5:R4:W-:Y:S01]  /*4380*/  STS.128 [R76+0xc40], R28 ;  /* 0x000c401c4c007388 */ /* 0x0209e20000000c00 */
[----:B------:R-:W5:Y:S01]  /*4390*/  MUFU.EX2 R170, R22 ;  /* 0x0000001600aa7308 */ /* 0x000f620000000800 */
[----:B------:R-:W-:Y:S01]  /*43a0*/  NOP ;  /* 0x0000000000007918 */ /* 0x000fe20000000000 */
[----:B-1----:R-:W-:-:S02]  /*43b0*/  FMUL.FTZ R24, R38, R117 ;  /* 0x0000007526187220 */ /* 0x002fc40000410000 */
[----:B------:R1:W-:Y:S01]  /*43c0*/  MUFU.EX2 R172, R23 ;  /* 0x0000001700ac7308 */ /* 0x0003e20000000800 */
[----:B0-----:R-:W-:Y:S01]  /*43d0*/  FSEL R55, R20, 1, !P6 ;  /* 0x3f80000014377808 */ /* 0x001fe20007000000 */
[----:B------:R-:W0:Y:S01]  /*43e0*/  @P5 LDS.64 R36, [UR7] ;  /* 0x00000007ff245984 */ /* 0x000e220008000a00 */
[C---:B--2---:R-:W-:Y:S01]  /*43f0*/  FMUL.FTZ R32, R38.reuse, R142 ;  /* 0x0000008e26207220 */ /* 0x044fe20000410000 */
[----:B------:R2:W-:Y:S02]  /*4400*/  MUFU.EX2 R174, R24 ;  /* 0x0000001800ae7308 */ /* 0x0005e40000000800 */
[----:B------:R4:W0:Y:S02]  /*4410*/  LDS.128 R28, [R0+0x860] ;  /* 0x00086000001c7984 */ /* 0x0008240000000c00 */
[----:B------:R3:W4:Y:S02]  /*4420*/  MUFU.EX2 R176, R32 ;  /* 0x0000002000b07308 */ /* 0x0007240000000800 */
[----:B-1----:R1:W0:Y:S04]  /*4430*/  LDS.128 R20, [R0+0x840] ;  /* 0x0008400000147984 */ /* 0x0022280000000c00 */
[----:B--2---:R1:W2:Y:S04]  /*4440*/  LDS.128 R24, [R0+0x850] ;  /* 0x0008500000187984 */ /* 0x0042a80000000c00 */
[----:B---3--:R1:W3:Y:S01]  /*4450*/  LDS.128 R32, [R0+0x870] ;  /* 0x0008700000207984 */ /* 0x0082e20000000c00 */
[----:B------:R-:W-:Y:S01]  /*4460*/  FMUL.FTZ R38, R38, R107 ;  /* 0x0000006b26267220 */ /* 0x000fe20000410000 */
[----:B------:R-:W-:-:S05]  /*4470*/  FSEL R168, R168, 1, !P0 ;  /* 0x3f800000a8a87808 */ /* 0x000fca0004000000 */
[----:B------:R-:W1:Y:S01]  /*4480*/  MUFU.EX2 R38, R38 ;  /* 0x0000002600267308 */ /* 0x000e620000000800 */
[-C--:B------:R-:W-:Y:S02]  /*4490*/  ISETP.GE.U32.AND P0, PT, R88, R77.reuse, PT ;  /* 0x0000004d5800720c */ /* 0x080fe40003f06070 */
[----:B-----5:R-:W-:Y:S02]  /*44a0*/  FSEL R170, R170, 1, !P3 ;  /* 0x3f800000aaaa7808 */ /* 0x020fe40005800000 */
[-C--:B------:R-:W-:Y:S02]  /*44b0*/  ISETP.GE.U32.AND P6, PT, R90, R77.reuse, PT ;  /* 0x0000004d5a00720c */ /* 0x080fe40003fc6070 */
[----:B------:R-:W-:Y:S02]  /*44c0*/  ISETP.GE.U32.AND P3, PT, R86, R77, PT ;  /* 0x0000004d5600720c */ /* 0x000fe40003f66070 */
[----:B------:R-:W-:Y:S02]  /*44d0*/  FSEL R159, R165, RZ, !P0 ;  /* 0x000000ffa59f7208 */ /* 0x000fe40004000000 */
[----:B----4-:R-:W-:-:S02]  /*44e0*/  FSEL R176, R176, 1, !P0 ;  /* 0x3f800000b0b07808 */ /* 0x010fc40004000000 */
[----:B------:R-:W-:Y:S02]  /*44f0*/  FSEL R172, R172, 1, !P4 ;  /* 0x3f800000acac7808 */ /* 0x000fe40006000000 */
[----:B------:R-:W-:Y:S02]  /*4500*/  FSEL R157, R163, RZ, !P6 ;  /* 0x000000ffa39d7208 */ /* 0x000fe40007000000 */
[----:B------:R-:W-:Y:S02]  /*4510*/  FSEL R174, R174, 1, !P6 ;  /* 0x3f800000aeae7808 */ /* 0x000fe40007000000 */
[----:B------:R-:W-:Y:S02]  /*4520*/  ISETP.GE.U32.AND P0, PT, R80, R77, PT ;  /* 0x0000004d5000720c */ /* 0x000fe40003f06070 */
[----:B------:R-:W-:Y:S02]  /*4530*/  FSEL R161, R167, RZ, !P3 ;  /* 0x000000ffa7a17208 */ /* 0x000fe40005800000 */
[----:B------:R-:W-:-:S02]  /*4540*/  FSEL R178, R39, 1, !P3 ;  /* 0x3f80000027b27808 */ /* 0x000fc40005800000 */
[-C--:B------:R-:W-:Y:S02]  /*4550*/  ISETP.GE.U32.AND P4, PT, R84, R77.reuse, PT ;  /* 0x0000004d5400720c */ /* 0x080fe40003f86070 */
[-C--:B------:R-:W-:Y:S02]  /*4560*/  ISETP.GE.U32.AND P6, PT, R82, R77.reuse, PT ;  /* 0x0000004d5200720c */ /* 0x080fe40003fc6070 */
[----:B------:R-:W-:Y:S02]  /*4570*/  ISETP.GE.U32.AND P3, PT, R112, R77, PT ;  /* 0x0000004d7000720c */ /* 0x000fe40003f66070 */
[----:B------:R-:W-:Y:S02]  /*4580*/  FSEL R165, R175, 1, !P0 ;  /* 0x3f800000afa57808 */ /* 0x000fe40004000000 */
[----:B------:R-:W-:Y:S02]  /*4590*/  FSEL R163, R40, 1, !P4 ;  /* 0x3f80000028a37808 */ /* 0x000fe40006000000 */
[----:B------:R-:W-:-:S02]  /*45a0*/  FSEL R167, R41, 1, !P6 ;  /* 0x3f80000029a77808 */ /* 0x000fc40007000000 */
[----:B------:R-:W-:Y:S02]  /*45b0*/  FSEL R175, R169, RZ, !P3 ;  /* 0x000000ffa9af7208 */ /* 0x000fe40005800000 */
[----:B-1----:R-:W-:Y:S02]  /*45c0*/  FSEL R186, R38, 1, !P3 ;  /* 0x3f80000026ba7808 */ /* 0x002fe40005800000 */
[----:B------:R-:W-:Y:S02]  /*45d0*/  FSEL R188, R171, RZ, !P4 ;  /* 0x000000ffabbc7208 */ /* 0x000fe40006000000 */
[----:B------:R-:W-:Y:S02]  /*45e0*/  FSEL R190, R173, RZ, !P6 ;  /* 0x000000ffadbe7208 */ /* 0x000fe40007000000 */
[----:B------:R-:W-:Y:S01]  /*45f0*/  FSEL R192, R177, RZ, !P0 ;  /* 0x000000ffb1c07208 */ /* 0x000fe20004000000 */
[----:B0-23--:R-:W-:Y:S06]  /*4600*/  @P5 BRA `(.L_x_714) ;  /* 0x0000000000385947 */ /* 0x00dfec0003800000 */
        /* <DEDUP_REMOVED lines=9> */
.L_x_715:
[----:B------:R-:W-:Y:S01]  /*46a0*/  MOV R37, RZ ;  /* 0x000000ff00257202 */ /* 0x000fe20000000f00 */
[----:B------:R-:W-:Y:S06]  /*46b0*/  @!P2 BRA `(.L_x_714) ;  /* 0x00000000000ca947 */ /* 0x000fec0003800000 */
[----:B------:R-:W-:-:S04]  /*46c0*/  IADD3 R38, P0, PT, R122, R143, RZ ;  /* 0x0000008f7a267210 */ /* 0x000fc80007f1e0ff */
[----:B------:R-:W-:-:S05]  /*46d0*/  IADD3.X R39, PT, PT, R95, R164, RZ, P0, !PT ;  /* 0x000000a45f277210 */ /* 0x000fca00007fe4ff */
[----:B------:R1:W5:Y:S04]  /*46e0*/  LDG.E R37, desc[UR10][R38.64] ;  /* 0x0000000a26257981 */ /* 0x000368000c1e1900 */
.L_x_714:
[----:B01----:R-:W-:Y:S01]  /*46f0*/  FFMA.FTZ R38, R175, R43, R42 ;  /* 0x0000002baf267223 */ /* 0x003fe2000001002a */
[----:B------:R-:W-:Y:S01]  /*4700*/  ISETP.GE.AND P0, PT, R105, 0x1, PT ;  /* 0x000000016900780c */ /* 0x000fe20003f06270 */
        /* <DEDUP_REMOVED lines=116> */
.L_x_718:
[----:B------:R-:W-:-:S04]  /*4e50*/  ISETP.NE.AND P0, PT, R81, R114, PT ;  /* 0x000000725100720c */ /* 0x000fc80003f05270 */
[----:B------:R-:W-:-:S13]  /*4e60*/  ISETP.NE.OR P0, PT, R37, RZ, P0 ;  /* 0x000000ff2500720c */ /* 0x000fda0000705670 */
[----:B------:R-:W-:-:S04]  /*4e70*/  @!P0 IADD3 R36, P3, PT, R122, R143, RZ ;  /* 0x0000008f7a248210 */ /* 0x000fc80007f7e0ff */
[----:B------:R-:W-:-:S05]  /*4e80*/  @!P0 IADD3.X R37, PT, PT, R95, R164, RZ, P3, !PT ;  /* 0x000000a45f258210 */ /* 0x000fca0001ffe4ff */
[----:B------:R0:W-:Y:S04]  /*4e90*/  @!P0 STG.E desc[UR10][R36.64], R41 ;  /* 0x0000002924008986 */ /* 0x0001e8000c10190a */
.L_x_717:
[----:B------:R-:W-:Y:S05]  /*4ea0*/  BSYNC.RECONVERGENT B0 ;  /* 0x0000000000007941 */ /* 0x000fea0003800200 */
.L_x_716:
        /* <DEDUP_REMOVED lines=30> */
.L_x_713:
[----:B------:R-:W-:Y:S01]  /*5090*/  BAR.SYNC.DEFER_BLOCKING 0x0 ;  /* 0x0000000000007b1d */ /* 0x000fe20000010000 */
[----:B------:R-:W-:-:S05]  /*50a0*/  HFMA2 R111, -RZ, RZ, 0, 0 ;  /* 0x00000000ff6f7431 */ /* 0x000fca00000001ff */
[----:B------:R-:W0:Y:S02]  /*50b0*/  LDCU.128 UR4, c[0x0][0x430] ;  /* 0x00008600ff0477ac */ /* 0x000e240008000c00 */
[----:B-1----:R-:W1:Y:S01]  /*50c0*/  LDC.64 R38, c[0x0][0x4a8] ;  /* 0x00012a00ff267b82 */ /* 0x002e620000000a00 */
        /* <DEDUP_REMOVED lines=12> */
[----:B------:R-:W-:Y:S01]  /*5190*/  IMAD R37, R101, UR7, R37 ;  /* 0x0000000765257c24 */ /* 0x000fe2000f8e0225 */
[C---:B-1----:R-:W-:Y:S01]  /*51a0*/  LEA R38, P0, R36.reuse, R38, 0x2 ;  /* 0x0000002624267211 */ /* 0x042fe200078010ff */
        /* <DEDUP_REMOVED lines=21> */
[----:B------:R-:W-:-:S02]  /*5300*/  IADD3 R81, PT, PT, R81, 0x1, RZ ;  /* 0x0000000151517810 */ /* 0x000fc40007ffe0ff */
[----:B------:R-:W-:Y:S02]  /*5310*/  MOV R127, R99 ;  /* 0x00000063007f7202 */ /* 0x000fe40000000f00 */
[----:B------:R-:W-:Y:S02]  /*5320*/  MOV R125, R97 ;  /* 0x00000061007d7202 */ /* 0x000fe40000000f00 */
[C---:B------:R-:W-:Y:S01]  /*5330*/  IADD3 R116, PT, PT, R77.reuse, R116, RZ ;  /* 0x000000744d747210 */ /* 0x040fe20007ffe0ff */
[----:B------:R-:W-:-:S04]  /*5340*/  IMAD.WIDE.U32 R126, R77, 0x4, R126 ;  /* 0x000000044d7e7825 */ /* 0x000fc800078e007e */
[----:B------:R-:W-:Y:S01]  /*5350*/  IMAD.WIDE.U32 R124, R77, 0x4, R124 ;  /* 0x000000044d7c7825 */ /* 0x000fe200078e007c */
[----:B------:R-:W-:-:S04]  /*5360*/  MOV R99, R127 ;  /* 0x0000007f00637202 */ /* 0x000fc80000000f00 */
[----:B------:R-:W-:Y:S01]  /*5370*/  MOV R97, R125 ;  /* 0x0000007d00617202 */ /* 0x000fe20000000f00 */
        /* <DEDUP_REMOVED lines=32> */
[----:B------:R-:W1:Y:S01]  /*5580*/  MUFU.EX2 R41, R41 ;  /* 0x0000002900297308 */ /* 0x000e620000000800 */
[----:B--2---:R-:W-:-:S03]  /*5590*/  FADD.FTZ R38, R38, 1 ;  /* 0x3f80000026267421 */ /* 0x004fc60000010000 */
[----:B------:R-:W2:Y:S01]  /*55a0*/  MUFU.EX2 R42, R42 ;  /* 0x0000002a002a7308 */ /* 0x000ea20000000800 */
[----:B---3--:R-:W-:-:S03]  /*55b0*/  FADD.FTZ R39, R39, 1 ;  /* 0x3f80000027277421 */ /* 0x008fc60000010000 */
[----:B------:R-:W3:Y:S01]  /*55c0*/  MUFU.EX2 R44, R44 ;  /* 0x0000002c002c7308 */ /* 0x000ee20000000800 */
[----:B0-----:R-:W-:-:S03]  /*55d0*/  FADD.FTZ R40, R40, 1 ;  /* 0x3f80000028287421 */ /* 0x001fc60000010000 */
[----:B------:R-:W0:Y:S01]  /*55e0*/  MUFU.EX2 R45, R45 ;  /* 0x0000002d002d7308 */ /* 0x000e220000000800 */
[----:B-1----:R-:W-:-:S03]  /*55f0*/  FADD.FTZ R41, R41, 1 ;  /* 0x3f80000029297421 */ /* 0x002fc60000010000 */
[----:B------:R-:W1:Y:S01]  /*5600*/  MUFU.EX2 R46, R46 ;  /* 0x0000002e002e7308 */ /* 0x000e620000000800 */
[----:B--2---:R-:W-:-:S03]  /*5610*/  FADD.FTZ R42, R42, 1 ;  /* 0x3f8000002a2a7421 */ /* 0x004fc60000010000 */
[----:B------:R-:W2:Y:S01]  /*5620*/  MUFU.RCP R53, R36 ;  /* 0x0000002400357308 */ /* 0x000ea20000001000 */
[----:B---3--:R-:W-:Y:S01]  /*5630*/  FADD.FTZ R44, R44, 1 ;  /* 0x3f8000002c2c7421 */ /* 0x008fe20000010000 */
[----:B0-----:R-:W-:-:S06]  /*5640*/  FADD.FTZ R45, R45, 1 ;  /* 0x3f8000002d2d7421 */ /* 0x001fcc0000010000 */
[----:B------:R2:W0:Y:S01]  /*5650*/  MUFU.RCP R52, R37 ;  /* 0x0000002500347308 */ /* 0x0004220000001000 */
[----:B-1----:R-:W-:-:S07]  /*5660*/  FADD.FTZ R46, R46, 1 ;  /* 0x3f8000002e2e7421 */ /* 0x002fce0000010000 */
[----:B------:R-:W1:Y:S01]  /*5670*/  MUFU.RCP R55, R38 ;  /* 0x0000002600377308 */ /* 0x000e620000001000 */
[----:B--2---:R-:W-:-:S04]  /*5680*/  FMUL.FTZ R37, R32, R53 ;  /* 0x0000003520257220 */ /* 0x004fc80000410000 */
[----:B------:R-:W-:-:S03]  /*5690*/  FMUL.FTZ R4, R37, R4 ;  /* 0x0000000425047220 */ /* 0x000fc60000410000 */
[----:B------:R-:W2:Y:S01]  /*56a0*/  MUFU.EX2 R48, R48 ;  /* 0x0000003000307308 */ /* 0x000ea20000000800 */
[----:B0-----:R-:W-:-:S03]  /*56b0*/  FMUL.FTZ R32, R33, R52 ;  /* 0x0000003421207220 */ /* 0x001fc60000410000 */
[----:B------:R-:W0:Y:S01]  /*56c0*/  MUFU.EX2 R49, R49 ;  /* 0x0000003100317308 */ /* 0x000e220000000800 */
[----:B------:R-:W-:-:S03]  /*56d0*/  FMUL.FTZ R5, R32, R5 ;  /* 0x0000000520057220 */ /* 0x000fc60000410000 */
[----:B------:R-:W3:Y:S01]  /*56e0*/  MUFU.RCP R54, R39 ;  /* 0x0000002700367308 */ /* 0x000ee20000001000 */
[----:B-1----:R-:W-:Y:S01]  /*56f0*/  FMUL.FTZ R33, R34, R55 ;  /* 0x0000003722217220 */ /* 0x002fe20000410000 */
[----:B--2---:R-:W-:-:S03]  /*5700*/  FADD.FTZ R48, R48, 1 ;  /* 0x3f80000030307421 */ /* 0x004fc60000010000 */
[----:B------:R-:W-:-:S03]  /*5710*/  FMUL.FTZ R6, R33, R6 ;  /* 0x0000000621067220 */ /* 0x000fc60000410000 */
[----:B------:R-:W1:Y:S01]  /*5720*/  MUFU.EX2 R50, R50 ;  /* 0x0000003200327308 */ /* 0x000e620000000800 */
[----:B0-----:R-:W-:-:S03]  /*5730*/  FADD.FTZ R49, R49, 1 ;  /* 0x3f80000031317421 */ /* 0x001fc60000010000 */
[----:B------:R-:W0:Y:S04]  /*5740*/  MUFU.EX2 R43, R43 ;  /* 0x0000002b002b7308 */ /* 0x000e280000000800 */
[----:B------:R-:W2:Y:S01]  /*5750*/  MUFU.EX2 R47, R47 ;  /* 0x0000002f002f7308 */ /* 0x000ea20000000800 */
[----:B---3--:R-:W-:-:S03]  /*5760*/  FMUL.FTZ R34, R35, R54 ;  /* 0x0000003623227220 */ /* 0x008fc60000410000 */
[----:B------:R-:W3:Y:S01]  /*5770*/  MUFU.EX2 R51, R51 ;  /* 0x0000003300337308 */ /* 0x000ee20000000800 */
[----:B-1----:R-:W-:Y:S01]  /*5780*/  FADD.FTZ R50, R50, 1 ;  /* 0x3f80000032327421 */ /* 0x002fe20000010000 */
[----:B------:R-:W-:Y:S02]  /*5790*/  FMUL.FTZ R7, R34, R7 ;  /* 0x0000000722077220 */ /* 0x000fe40000410000 */
[----:B------:R-:W1:Y:S01]  /*57a0*/  MUFU.RCP R63, R40 ;  /* 0x00000028003f7308 */ /* 0x000e620000001000 */
[----:B------:R-:W-:Y:S01]  /*57b0*/  BAR.SYNC.DEFER_BLOCKING 0x0 ;  /* 0x0000000000007b1d */ /* 0x000fe20000010000 */
[----:B0-----:R-:W-:Y:S01]  /*57c0*/  FADD.FTZ R43, R43, 1 ;  /* 0x3f8000002b2b7421 */ /* 0x001fe20000010000 */
[----:B--2---:R-:W-:-:S05]  /*57d0*/  FADD.FTZ R47, R47, 1 ;  /* 0x3f8000002f2f7421 */ /* 0x004fca0000010000 */
[----:B------:R-:W0:Y:S01]  /*57e0*/  MUFU.RCP R62, R41 ;  /* 0x00000029003e7308 */ /* 0x000e220000001000 */
[----:B---3--:R-:W-:-:S07]  /*57f0*/  FADD.FTZ R51, R51, 1 ;  /* 0x3f80000033337421 */ /* 0x008fce0000010000 */
[----:B------:R-:W2:Y:S01]  /*5800*/  MUFU.RCP R65, R42 ;  /* 0x0000002a00417308 */ /* 0x000ea20000001000 */
[----:B-1----:R-:W-:-:S04]  /*5810*/  FMUL.FTZ R33, R28, R63 ;  /* 0x0000003f1c217220 */ /* 0x002fc80000410000 */
[----:B------:R-:W-:-:S03]  /*5820*/  FMUL.FTZ R8, R33, R8 ;  /* 0x0000000821087220 */ /* 0x000fc60000410000 */
[----:B------:R-:W1:Y:S01]  /*5830*/  MUFU.RCP R67, R44 ;  /* 0x0000002c00437308 */ /* 0x000e620000001000 */
[----:B------:R3:W-:Y:S01]  /*5840*/  STS.128 [R0], R4 ;  /* 0x0000000400007388 */ /* 0x0007e20000000c00 */
[----:B0-----:R-:W-:-:S04]  /*5850*/  FMUL.FTZ R28, R29, R62 ;  /* 0x0000003e1d1c7220 */ /* 0x001fc80000410000 */
[----:B------:R-:W-:Y:S02]  /*5860*/  FMUL.FTZ R9, R28, R9 ;  /* 0x000000091c097220 */ /* 0x000fe40000410000 */
[----:B------:R-:W0:Y:S01]  /*5870*/  MUFU.RCP R38, R45 ;  /* 0x0000002d00267308 */ /* 0x000e220000001000 */
[----:B--2---:R-:W-:-:S04]  /*5880*/  FMUL.FTZ R29, R30, R65 ;  /* 0x000000411e1d7220 */ /* 0x004fc80000410000 */
[----:B------:R-:W-:-:S03]  /*5890*/  FMUL.FTZ R10, R29, R10 ;  /* 0x0000000a1d0a7220 */ /* 0x000fc60000410000 */
[----:B------:R-:W2:Y:S01]  /*58a0*/  MUFU.RCP R39, R46 ;  /* 0x0000002e00277308 */ /* 0x000ea20000001000 */
[----:B---3--:R-:W-:-:S04]  /*58b0*/  IMAD.WIDE.U32 R4, R103, UR4, R110 ;  /* 0x0000000467047c25 */ /* 0x008fc8000f8e006e */
[----:B-1----:R-:W-:Y:S01]  /*58c0*/  FMUL.FTZ R29, R24, R67 ;  /* 0x00000043181d7220 */ /* 0x002fe20000410000 */
[----:B------:R-:W-:Y:S01]  /*58d0*/  IADD3 R110, PT, PT, R77, R110, RZ ;  /* 0x0000006e4d6e7210 */ /* 0x000fe20007ffe0ff */
[----:B------:R-:W-:Y:S02]  /*58e0*/  IMAD R5, R103, UR5, R5 ;  /* 0x0000000567057c24 */ /* 0x000fe4000f8e0205 */
[----:B------:R-:W-:Y:S01]  /*58f0*/  FMUL.FTZ R12, R29, R12 ;  /* 0x0000000c1d0c7220 */ /* 0x000fe20000410000 */
[----:B------:R-:W1:Y:S01]  /*5900*/  MUFU.RCP R41, R48 ;  /* 0x0000003000297308 */ /* 0x000e620000001000 */
[----:B------:R-:W-:-:S04]  /*5910*/  IMAD.WIDE.U32 R4, R101, UR6, R4 ;  /* 0x0000000665047c25 */ /* 0x000fc8000f8e0004 */
[----:B0-----:R-:W-:-:S04]  /*5920*/  FMUL.FTZ R24, R25, R38 ;  /* 0x0000002619187220 */ /* 0x001fc80000410000 */
[----:B------:R-:W-:Y:S01]  /*5930*/  FMUL.FTZ R13, R24, R13 ;  /* 0x0000000d180d7220 */ /* 0x000fe20000410000 */
[----:B------:R-:W0:Y:S01]  /*5940*/  MUFU.RCP R42, R49 ;  /* 0x00000031002a7308 */ /* 0x000e220000001000 */
[----:B--2---:R-:W-:-:S04]  /*5950*/  FMUL.FTZ R25, R26, R39 ;  /* 0x000000271a197220 */ /* 0x004fc80000410000 */
[----:B------:R-:W-:-:S03]  /*5960*/  FMUL.FTZ R14, R25, R14 ;  /* 0x0000000e190e7220 */ /* 0x000fc60000410000 */
[----:B------:R-:W2:Y:S01]  /*5970*/  MUFU.RCP R35, R50 ;  /* 0x0000003200237308 */ /* 0x000ea20000001000 */
[----:B-1----:R-:W-:-:S04]  /*5980*/  FMUL.FTZ R25, R20, R41 ;  /* 0x0000002914197220 */ /* 0x002fc80000410000 */
[----:B------:R-:W-:-:S03]  /*5990*/  FMUL.FTZ R16, R25, R16 ;  /* 0x0000001019107220 */ /* 0x000fc60000410000 */
[----:B------:R-:W1:Y:S01]  /*59a0*/  MUFU.RCP R36, R43 ;  /* 0x0000002b00247308 */ /* 0x000e620000001000 */
[----:B0-----:R-:W-:-:S04]  /*59b0*/  FMUL.FTZ R20, R21, R42 ;  /* 0x0000002a15147220 */ /* 0x001fc80000410000 */
[----:B------:R-:W-:-:S03]  /*59c0*/  FMUL.FTZ R17, R20, R17 ;  /* 0x0000001114117220 */ /* 0x000fc60000410000 */
[----:B------:R-:W0:Y:S01]  /*59d0*/  MUFU.RCP R40, R47 ;  /* 0x0000002f00287308 */ /* 0x000e220000001000 */
[----:B--2---:R-:W-:-:S04]  /*59e0*/  FMUL.FTZ R21, R22, R35 ;  /* 0x0000002316157220 */ /* 0x004fc80000410000 */
[----:B------:R-:W-:-:S03]  /*59f0*/  FMUL.FTZ R18, R21, R18 ;  /* 0x0000001215127220 */ /* 0x000fc60000410000 */
[----:B------:R-:W2:Y:S01]  /*5a00*/  MUFU.RCP R32, R51 ;  /* 0x0000003300207308 */ /* 0x000ea20000001000 */
[----:B-1----:R-:W-:Y:S02]  /*5a10*/  FMUL.FTZ R30, R31, R36 ;  /* 0x000000241f1e7220 */ /* 0x002fe40000410000 */
[----:B------:R-:W1:Y:S02]  /*5a20*/  LDC.64 R36, c[0x0][0x4c0] ;  /* 0x00013000ff247b82 */ /* 0x000e640000000a00 */
[----:B------:R-:W-:Y:S01]  /*5a30*/  FMUL.FTZ R11, R30, R11 ;  /* 0x0000000b1e0b7220 */ /* 0x000fe20000410000 */
[----:B0-----:R-:W-:-:S04]  /*5a40*/  FMUL.FTZ R26, R27, R40 ;  /* 0x000000281b1a7220 */ /* 0x001fc80000410000 */
[----:B------:R-:W-:Y:S01]  /*5a50*/  STS.128 [R0+0x10], R8 ;  /* 0x0000100800007388 */ /* 0x000fe20000000c00 */
[----:B------:R-:W-:Y:S01]  /*5a60*/  FMUL.FTZ R15, R26, R15 ;  /* 0x0000000f1a0f7220 */ /* 0x000fe20000410000 */
[----:B--2---:R-:W-:-:S04]  /*5a70*/  FMUL.FTZ R22, R23, R32 ;  /* 0x0000002017167220 */ /* 0x004fc80000410000 */
[----:B------:R-:W-:Y:S01]  /*5a80*/  STS.128 [R0+0x20], R12 ;  /* 0x0000200c00007388 */ /* 0x000fe20000000c00 */
[----:B------:R-:W-:-:S05]  /*5a90*/  FMUL.FTZ R19, R22, R19 ;  /* 0x0000001316137220 */ /* 0x000fca0000410000 */
[----:B------:R0:W-:Y:S01]  /*5aa0*/  STS.128 [R0+0x30], R16 ;  /* 0x0000301000007388 */ /* 0x0001e20000000c00 */
[----:B------:R-:W-:-:S03]  /*5ab0*/  NOP ;  /* 0x0000000000007918 */ /* 0x000fc60000000000 */
[----:B------:R-:W2:Y:S01]  /*5ac0*/  LDS.128 R20, [R76] ;  /* 0x000000004c147984 */ /* 0x000ea20000000c00 */
[----:B-1----:R-:W-:-:S03]  /*5ad0*/  LEA R6, P0, R4, R36, 0x2 ;  /* 0x0000002404067211 */ /* 0x002fc600078010ff */
[----:B------:R-:W1:Y:S04]  /*5ae0*/  LDS.128 R24, [R76+0x200] ;  /* 0x000200004c187984 */ /* 0x000e680000000c00 */
[----:B------:R-:W3:Y:S01]  /*5af0*/  LDS.128 R28, [R76+0x400] ;  /* 0x000400004c1c7984 */ /* 0x000ee20000000c00 */
[----:B0-----:R-:W-:-:S03]  /*5b00*/  IMAD R0, R101, UR7, R5 ;  /* 0x0000000765007c24 */ /* 0x001fc6000f8e0205 */
[----:B------:R-:W0:Y:S02]  /*5b10*/  LDS.128 R32, [R76+0x600] ;  /* 0x000600004c207984 */ /* 0x000e240000000c00 */
[----:B------:R-:W-:Y:S02]  /*5b20*/  LEA.HI.X R7, R4, R37, R0, 0x2, P0 ;  /* 0x0000002504077211 */ /* 0x000fe400000f1400 */
[----:B------:R-:W-:Y:S01]  /*5b30*/  ISETP.NE.AND P0, PT, R81, R118, PT ;  /* 0x000000765100720c */ /* 0x000fe20003f05270 */
[----:B------:R-:W-:-:S05]  /*5b40*/  IMAD.WIDE.U32 R4, R79, 0x10, R6 ;  /* 0x000000104f047825 */ /* 0x000fca00078e0006 */
[----:B--2---:R2:W-:Y:S04]  /*5b50*/  STG.E.128 desc[UR10][R4.64], R20 ;  /* 0x0000001404007986 */ /* 0x0045e8000c101d0a */
[----:B-1----:R2:W-:Y:S04]  /*5b60*/  STG.E.128 desc[UR10][R4.64+0x200], R24 ;  /* 0x0002001804007986 */ /* 0x0025e8000c101d0a */
[----:B---3--:R2:W-:Y:S04]  /*5b70*/  STG.E.128 desc[UR10][R4.64+0x400], R28 ;  /* 0x0004001c04007986 */ /* 0x0085e8000c101d0a */
[----:B0-----:R2:W-:Y:S01]  /*5b80*/  STG.E.128 desc[UR10][R4.64+0x600], R32 ;  /* 0x0006002004007986 */ /* 0x0015e2000c101d0a */
[----:B------:R-:W-:Y:S05]  /*5b90*/  @P0 BRA `(.L_x_720) ;  /* 0xffffffb4004c0947 */ /* 0x000fea000383ffff */
[----:B------:R-:W-:Y:S05]  /*5ba0*/  EXIT ;  /* 0x000000000000794d */ /* 0x000fea0003800000 */
.L_x_721:
        /* <DEDUP_REMOVED lines=13> */
.L_x_7946:


//--------------------- .text._Z25selective_scan_fwd_kernelI32Selective_Scan_fwd_kernel_traitsILi32ELi16ELi1ELb1ELb1ELb1ELb1ELb1EfffEEv13SSMParamsBase --------------------------
	.section	.text._Z25selective_scan_fwd_kernelI32Selective_Scan_fwd_kernel_traitsILi32ELi16ELi1ELb1ELb1ELb1ELb1ELb1EfffEEv13SSMParamsBase,"ax",@progbits
	.align	128
        .global         _Z25selective_scan_fwd_kernelI32Selective_Scan_fwd_kernel_traitsILi32ELi16ELi1ELb1ELb1ELb1ELb1ELb1EfffEEv13SSMParamsBase
        .type           _Z25selective_scan_fwd_kernelI32Selective_Scan_fwd_kernel_traitsILi32ELi16ELi1ELb1ELb1ELb1ELb1ELb1EfffEEv13SSMParamsBase,@function
        .size           _Z25selective_scan_fwd_kernelI32Selective_Scan_fwd_kernel_traitsILi32ELi16ELi1ELb1ELb1ELb1ELb1ELb1EfffEEv13SSMParamsBase,(.L_x_7947 - _Z25selective_scan_fwd_kernelI32Selective_Scan_fwd_kernel_traitsILi32ELi16ELi1ELb1ELb1ELb1ELb1ELb1EfffEEv13SSMParamsBase)
        .other          _Z25selective_scan_fwd_kernelI32Selective_Scan_fwd_kernel_traitsILi32ELi16ELi1ELb1ELb1ELb1ELb1ELb1EfffEEv13SSMParamsBase,@"STO_CUDA_ENTRY STV_DEFAULT"
_Z25selective_scan_fwd_kernelI32Selective_Scan_fwd_kernel_traitsILi32ELi16ELi1ELb1ELb1ELb1ELb1ELb1EfffEEv13SSMParamsBase:
.text._Z25selective_scan_fwd_kernelI32Selective_Scan_fwd_kernel_traitsILi32ELi16ELi1ELb1ELb1ELb1ELb1ELb1EfffEEv13SSMParamsBase:
        /* <DEDUP_REMOVED lines=43> */
.L_x_722:
        /* <DEDUP_REMOVED lines=94> */
.L_x_723:
        /* <DEDUP_REMOVED lines=11> */
.L_x_724:
        /* <DEDUP_REMOVED lines=72> */
.L_x_725:
        /* <DEDUP_REMOVED lines=29> */
.L_x_726:
        /* <DEDUP_REMOVED lines=51> */
.L_x_766:
        /* <DEDUP_REMOVED lines=298> */
.L_x_728:
[----:B------:R-:W-:Y:S05]  /*2560*/  BSYNC.RECONVERGENT B0 ;  /* 0x0000000000007941 */ /* 0x000fea0003800200 */
.L_x_727:
        /* <DEDUP_REMOVED lines=37> */
.L_x_730:
[----:B------:R-:W-:Y:S05]  /*27c0*/  BSYNC.RECONVERGENT B0 ;  /* 0x0000000000007941 */ /* 0x000fea0003800200 */
.L_x_729:
        /* <DEDUP_REMOVED lines=37> */
.L_x_732:
[----:B------:R-:W-:Y:S05]  /*2a20*/  BSYNC.RECONVERGENT B0 ;  /* 0x0000000000007941 */ /* 0x000fea0003800200 */
.L_x_731:
        /* <DEDUP_REMOVED lines=37> */
.L_x_734:
[----:B------:R-:W-:Y:S05]  /*2c80*/  BSYNC.RECONVERGENT B0 ;  /* 0x0000000000007941 */ /* 0x000fea0003800200 */
.L_x_733:
        /* <DEDUP_REMOVED lines=37> */
.L_x_736:
[----:B------:R-:W-:Y:S05]  /*2ee0*/  BSYNC.RECONVERGENT B0 ;  /* 0x0000000000007941 */ /* 0x000fea0003800200 */
.L_x_735:
        /* <DEDUP_REMOVED lines=37> */
.L_x_738:
[----:B------:R-:W-:Y:S05]  /*3140*/  BSYNC.RECONVERGENT B0 ;  /* 0x0000000000007941 */ /* 0x000fea0003800200 */
.L_x_737:
        /* <DEDUP_REMOVED lines=37> */
.L_x_740:
[----:B------:R-:W-:Y:S05]  /*33a0*/  BSYNC.RECONVERGENT B0 ;  /* 0x0000000000007941 */ /* 0x000fea0003800200 */
.L_x_739:
        /* <DEDUP_REMOVED lines=37> */
.L_x_742:
[----:B------:R-:W-:Y:S05]  /*3600*/  BSYNC.RECONVERGENT B0 ;  /* 0x0000000000007941 */ /* 0x000fea0003800200 */
.L_x_741:
        /* <DEDUP_REMOVED lines=37> */
.L_x_744:
[----:B------:R-:W-:Y:S05]  /*3860*/  BSYNC.RECONVERGENT B0 ;  /* 0x0000000000007941 */ /* 0x000fea0003800200 */
.L_x_743:
        /* <DEDUP_REMOVED lines=37> */
.L_x_746:
[----:B------:R-:W-:Y:S05]  /*3ac0*/  BSYNC.RECONVERGENT B0 ;  /* 0x0000000000007941 */ /* 0x000fea0003800200 */
.L_x_745:
        /* <DEDUP_REMOVED lines=37> */
.L_x_748:
[----:B------:R-:W-:Y:S05]  /*3d20*/  BSYNC.RECONVERGENT B0 ;  /* 0x0000000000007941 */ /* 0x000fea0003800200 */
.L_x_747:
        /* <DEDUP_REMOVED lines=37> */
.L_x_750:
[----:B------:R-:W-:Y:S05]  /*3f80*/  BSYNC.RECONVERGENT B0 ;  /* 0x0000000000007941 */ /* 0x000fea0003800200 */
.L_x_749:
        /* <DEDUP_REMOVED lines=37> */
.L_x_752:
[----:B------:R-:W-:Y:S05]  /*41e0*/  BSYNC.RECONVERGENT B0 ;  /* 0x0000000000007941 */ /* 0x000fea0003800200 */
.L_x_751:
        /* <DEDUP_REMOVED lines=37> */
.L_x_754:
[----:B------:R-:W-:Y:S05]  /*4440*/  BSYNC.RECONVERGENT B0 ;  /* 0x0000000000007941 */ /* 0x000fea0003800200 */
.L_x_753:
        /* <DEDUP_REMOVED lines=37> */
.L_x_756:
[----:B------:R-:W-:Y:S05]  /*46a0*/  BSYNC.RECONVERGENT B0 ;  /* 0x0000000000007941 */ /* 0x000fea0003800200 */
.L_x_755:
        /* <DEDUP_REMOVED lines=38> */
.L_x_758:
[----:B------:R-:W-:Y:S05]  /*4910*/  BSYNC.RECONVERGENT B0 ;  /* 0x0000000000007941 */ /* 0x000fea0003800200 */
.L_x_757:
        /* <DEDUP_REMOVED lines=95> */
.L_x_765:
        /* <DEDUP_REMOVED lines=299> */
.L_x_761:
[----:B------:R-:W-:Y:S01]  /*61c0*/  LOP3.LUT P6, RZ, R192, 0x1000, RZ, 0xc0, !PT ;  /* 0x00001000c0ff7812 */ /* 0x000fe200078cc0ff */
[----:B------:R-:W-:-:S12]  /*61d0*/  IMAD.MOV.U32 R27, RZ, RZ, RZ ;  /* 0x000000ffff1b7224 */ /* 0x000fd800078e00ff */
[----:B------:R-:W-:Y:S05]  /*61e0*/  @!P6 BRA `(.L_x_760) ;  /* 0x00000000000ce947 */ /* 0x000fea0003800000 */
[----:B------:R-:W-:-:S05]  /*61f0*/  IADD3 R28, P6, PT, R71, R161, RZ ;  /* 0x000000a1471c7210 */ /* 0x000fca0007fde0ff */
[----:B------:R-:W-:-:S05]  /*6200*/  IMAD.X R29, R69, 0x1, R162, P6 ;  /* 0x00000001451d7824 */ /* 0x000fca00030e06a2 */
[----:B------:R2:W5:Y:S03]  /*6210*/  LDG.E R27, desc[UR10][R28.64] ;  /* 0x0000000a1c1b7981 */ /* 0x000566000c1e1900 */
.L_x_760:
        /* <DEDUP_REMOVED lines=119> */
.L_x_764:
[----:B------:R-:W-:Y:S02]  /*6990*/  ISETP.NE.AND P6, PT, R55, R122, PT ;  /* 0x0000007a3700720c */ /* 0x000fe40003fc5270 */
[----:B------:R-:W-:Y:S02]  /*69a0*/  P2R R26, PR, RZ, 0x1 ;  /* 0x00000001ff1a7803 */ /* 0x000fe40000000000 */
[----:B------:R-:W-:-:S13]  /*69b0*/  ISETP.NE.OR P6, PT, R28, RZ, P6 ;  /* 0x000000ff1c00720c */ /* 0x000fda00037c5670 */
[----:B------:R-:W-:-:S04]  /*69c0*/  @!P6 IADD3 R28, P0, PT, R71, R161, RZ ;  /* 0x000000a1471ce210 */ /* 0x000fc80007f1e0ff */
[----:B------:R-:W-:Y:S02]  /*69d0*/  @!P6 IADD3.X R29, PT, PT, R69, R162, RZ, P0, !PT ;  /* 0x000000a2451de210 */ /* 0x000fe400007fe4ff */
[----:B------:R-:W-:-:S03]  /*69e0*/  ISETP.NE.AND P0, PT, R26, RZ, PT ;  /* 0x000000ff1a00720c */ /* 0x000fc60003f05270 */
[----:B------:R0:W-:Y:S10]  /*69f0*/  @!P6 STG.E desc[UR10][R28.64], R27 ;  /* 0x0000001b1c00e986 */ /* 0x0001f4000c10190a */
.L_x_763:
[----:B------:R-:W-:Y:S05]  /*6a00*/  BSYNC.RECONVERGENT B0 ;  /* 0x0000000000007941 */ /* 0x000fea0003800200 */
.L_x_762:
        /* <DEDUP_REMOVED lines=30> */
.L_x_759:
        /* <DEDUP_REMOVED lines=372> */
.L_x_767:
        /* <DEDUP_REMOVED lines=13> */
.L_x_7947:


//--------------------- .text._Z25selective_scan_fwd_kernelI32Selective_Scan_fwd_kernel_traitsILi32ELi8ELi1ELb0ELb1ELb1ELb0ELb0EfffEEv13SSMParamsBase --------------------------
	.section	.text._Z25selective_scan_fwd_kernelI32Selective_Scan_fwd_kernel_traitsILi32ELi8ELi1ELb0ELb1ELb1ELb0ELb0EfffEEv13SSMParamsBase,"ax",@progbits
	.align	128
        .global         _Z25selective_scan_fwd_kernelI32Selective_Scan_fwd_kernel_traitsILi32ELi8ELi1ELb0ELb1ELb1ELb0ELb0EfffEEv13SSMParamsBase
        .type           _Z25selective_scan_fwd_kernelI32Selective_Scan_fwd_kernel_traitsILi32ELi8ELi1ELb0ELb1ELb1ELb0ELb0EfffEEv13SSMParamsBase,@function
        .size           _Z25selective_scan_fwd_kernelI32Selective_Scan_fwd_kernel_traitsILi32ELi8ELi1ELb0ELb1ELb1ELb0ELb0EfffEEv13SSMParamsBase,(.L_x_7948 - _Z25selective_scan_fwd_kernelI32Selective_Scan_fwd_kernel_traitsILi32ELi8ELi1ELb0ELb1ELb1ELb0ELb0EfffEEv13SSMParamsBase)
        .other          _Z25selective_scan_fwd_kernelI32Selective_Scan_fwd_kernel_traitsILi32ELi8ELi1ELb0ELb1ELb1ELb0ELb0EfffEEv13SSMParamsBase,@"STO_CUDA_ENTRY STV_DEFAULT"
_Z25selective_scan_fwd_kernelI32Selective_Scan_fwd_kernel_traitsILi32ELi8ELi1ELb0ELb1ELb1ELb0ELb0EfffEEv13SSMParamsBase:
.text._Z25selective_scan_fwd_kernelI32Selective_Scan_fwd_kernel_traitsILi32ELi8ELi1ELb0ELb1ELb1ELb0ELb0EfffEEv13SSMParamsBase:
        /* <DEDUP_REMOVED lines=13> */
[----:B------:R-:W-:Y:S01]  /*00d0*/  HFMA2 R14, -RZ, RZ, 0, 0 ;  /* 0x00000000ff0e7431 */ /* 0x000fe200000001ff */
[----:B------:R-:W-:Y:S01]  /*00e0*/  PLOP3.LUT P1, PT, PT, PT, PT, 0x8, 0x80 ;  /* 0x000000000080781c */ /* 0x000fe20003f2e170 */
[----:B------:R-:W-:Y:S01]  /*00f0*/  IMAD.MOV.U32 R17, RZ, RZ, RZ ;  /* 0x000000ffff117224 */ /* 0x000fe200078e00ff */
[----:B------:R-:W-:Y:S01]  /*0100*/  PLOP3.LUT P0, PT, PT, PT, PT, 0x80, 0x8 ;  /* 0x000000000008781c */ /* 0x000fe20003f0f070 */
[----:B------:R-:W-:-:S08]  /*0110*/  IMAD.MOV.U32 R4, RZ, RZ, R3 ;  /* 0x000000ffff047224 */ /* 0x000fd000078e0003 */
        /* <DEDUP_REMOVED lines=10> */
[C---:B------:R-:W-:Y:S01]  /*01c0*/  @P0 LEA R10, P1, R4.reuse, R10, 0x2 ;  /* 0x0000000a040a0211 */ /* 0x040fe200078210ff */
[----:B------:R-:W1:Y:S03]  /*01d0*/  @!P0 LDC.64 R8, c[0x0][0x4d0] ;  /* 0x00013400ff088b82 */ /* 0x000e660000000a00 */
[----:B------:R-:W-:-:S05]  /*01e0*/  @P0 LEA.HI.X R11, R4, R11, R0, 0x2, P1 ;  /* 0x0000000b040b0211 */ /* 0x000fca00008f1400 */
[----:B------:R2:W5:Y:S01]  /*01f0*/  @P0 LDG.E R4, desc[UR10][R10.64] ;  /* 0x0000000a0a040981 */ /* 0x000562000c1e1900 */
[----:B------:R-:W3:Y:S08]  /*0200*/  LDC R17, c[0x0][0x4d0] ;  /* 0x00013400ff117b82 */ /* 0x000ef00000000800 */
[----:B------:R-:W4:Y:S01]  /*0210*/  LDC R14, c[0x0][0x4d4] ;  /* 0x00013500ff0e7b82 */ /* 0x000f220000000800 */
[----:B------:R-:W-:Y:S01]  /*0220*/  PLOP3.LUT P1, PT, PT, PT, PT, 0x80, 0x8 ;  /* 0x000000000008781c */ /* 0x000fe20003f2f070 */
[----:B-1----:R-:W-:-:S05]  /*0230*/  @!P0 IMAD.WIDE.U32 R8, R3, 0x4, R8 ;  /* 0x0000000403088825 */ /* 0x002fca00078e0008 */
[----:B------:R2:W5:Y:S01]  /*0240*/  @!P0 LDG.E R4, desc[UR10][R8.64] ;  /* 0x0000000a08048981 */ /* 0x000562000c1e1900 */
[----:B---34-:R-:W-:-:S13]  /*0250*/  PLOP3.LUT P0, PT, PT, PT, PT, 0x8, 0x80 ;  /* 0x000000000080781c */ /* 0x018fda0003f0e170 */
.L_x_768:
[----:B0----5:R-:W-:Y:S02]  /*0260*/  ISETP.EQ.U32.AND P3, PT, R4, UR4, PT ;  /* 0x0000000404007c0c */ /* 0x021fe4000bf62070 */
[----:B------:R-:W-:-:S04]  /*0270*/  SHF.R.S32.HI R23, RZ, 0x1f, R4 ;  /* 0x0000001fff177819 */ /* 0x000fc80000011404 */
[----:B------:R-:W-:-:S13]  /*0280*/  ISETP.EQ.AND.EX P3, PT, R23, UR5, PT, P3 ;  /* 0x0000000517007c0c */ /* 0x000fda000bf62330 */
[----:B------:R-:W-:Y:S05]  /*0290*/  @P1 EXIT P3 ;  /* 0x000000000000194d */ /* 0x000fea0001800000 */
[----:B------:R-:W2:Y:S01]  /*02a0*/  LDC R15, c[0x0][0x394] ;  /* 0x0000e500ff0f7b82 */ /* 0x000ea20000000800 */
[----:B------:R-:W0:Y:S01]  /*02b0*/  S2R R0, SR_CTAID.Y ;  /* 0x0000000000007919 */ /* 0x000e220000002600 */
[----:B------:R-:W-:-:S04]  /*02c0*/  ISETP.NE.AND P2, PT, R2, RZ, P2 ;  /* 0x000000ff0200720c */ /* 0x000fc80001745270 */
[----:B------:R-:W-:Y:S02]  /*02d0*/  P2R R125, PR, RZ, 0x4 ;  /* 0x00000004ff7d7803 */ /* 0x000fe40000000000 */
[----:B------:R-:W1:Y:S08]  /*02e0*/  LDC.64 R12, c[0x0][0x410] ;  /* 0x00010400ff0c7b82 */ /* 0x000e700000000a00 */
[----:B------:R-:W3:Y:S01]  /*02f0*/  LDC.64 R74, c[0x0][0x408] ;  /* 0x00010200ff4a7b82 */ /* 0x000ee20000000a00 */
[----:B--2---:R-:W-:-:S07]  /*0300*/  IABS R9, R15 ;  /* 0x0000000f00097213 */ /* 0x004fce0000000000 */
[----:B------:R-:W2:Y:S01]  /*0310*/  LDC.64 R18, c[0x0][0x3c0] ;  /* 0x0000f000ff127b82 */ /* 0x000ea20000000a00 */
[----:B------:R-:W4:Y:S07]  /*0320*/  I2F.RP R5, R9 ;  /* 0x0000000900057306 */ /* 0x000f2e0000209400 */
[----:B------:R-:W5:Y:S08]  /*0330*/  LDC.64 R20, c[0x0][0x3e0] ;  /* 0x0000f800ff147b82 */ /* 0x000f700000000a00 */
[----:B------:R-:W1:Y:S01]  /*0340*/  LDC.64 R96, c[0x0][0x490] ;  /* 0x00012400ff607b82 */ /* 0x000e620000000a00 */
[----:B----4-:R-:W4:Y:S07]  /*0350*/  MUFU.RCP R5, R5 ;  /* 0x0000000500057308 */ /* 0x010f2e0000001000 */
[----:B------:R-:W5:Y:S08]  /*0360*/  LDC.U8 R22, c[0x0][0x3a9] ;  /* 0x0000ea40ff167b82 */ /* 0x000f700000000000 */
[----:B------:R-:W5:Y:S01]  /*0370*/  LDC.64 R70, c[0x0][0x3d8] ;  /* 0x0000f600ff467b82 */ /* 0x000f620000000a00 */
[----:B----4-:R-:W-:-:S04]  /*0380*/  VIADD R6, R5, 0xffffffe ;  /* 0x0ffffffe05067836 */ /* 0x010fc80000000000 */
[----:B------:R4:W0:Y:S03]  /*0390*/  F2I.FTZ.U32.TRUNC.NTZ R7, R6 ;  /* 0x0000000600077305 */ /* 0x000826000021f000 */
[----:B------:R-:W5:Y:S01]  /*03a0*/  LDC.64 R68, c[0x0][0x3f8] ;  /* 0x0000fe00ff447b82 */ /* 0x000f620000000a00 */
[----:B----4-:R-:W-:-:S07]  /*03b0*/  IMAD.MOV.U32 R6, RZ, RZ, RZ ;  /* 0x000000ffff067224 */ /* 0x010fce00078e00ff */
[----:B------:R-:W4:Y:S01]  /*03c0*/  LDC.64 R72, c[0x0][0x418] ;  /* 0x00010600ff487b82 */ /* 0x000f220000000a00 */
[----:B0-----:R-:W-:-:S07]  /*03d0*/  IADD3 R8, PT, PT, RZ, -R7, RZ ;  /* 0x80000007ff087210 */ /* 0x001fce0007ffe0ff */
[----:B------:R-:W0:Y:S01]  /*03e0*/  LDC.64 R94, c[0x0][0x498] ;  /* 0x00012600ff5e7b82 */ /* 0x000e220000000a00 */
[----:B------:R-:W-:Y:S01]  /*03f0*/  IMAD R11, R8, R9, RZ ;  /* 0x00000009080b7224 */ /* 0x000fe200078e02ff */
[----:B------:R-:W-:-:S03]  /*0400*/  IABS R8, R0 ;  /* 0x0000000000087213 */ /* 0x000fc60000000000 */
[----:B------:R-:W-:-:S03]  /*0410*/  IMAD.HI.U32 R7, R7, R11, R6 ;  /* 0x0000000b07077227 */ /* 0x000fc600078e0006 */
[----:B------:R-:W3:Y:S03]  /*0420*/  LDC.64 R10, c[0x0][0x400] ;  /* 0x00010000ff0a7b82 */ /* 0x000ee60000000a00 */
[----:B------:R-:W-:-:S04]  /*0430*/  IMAD.HI.U32 R5, R7, R8, RZ ;  /* 0x0000000807057227 */ /* 0x000fc800078e00ff */
[----:B------:R-:W-:Y:S01]  /*0440*/  IMAD.MOV R7, RZ, RZ, -R5 ;  /* 0x000000ffff077224 */ /* 0x000fe200078e0a05 */
[----:B------:R-:W0:Y:S03]  /*0450*/  LDC.64 R92, c[0x0][0x478] ;  /* 0x00011e00ff5c7b82 */ /* 0x000e260000000a00 */
[----:B------:R-:W-:-:S05]  /*0460*/  IMAD R8, R9, R7, R8 ;  /* 0x0000000709087224 */ /* 0x000fca00078e0208 */
[----:B------:R-:W-:Y:S01]  /*0470*/  ISETP.GT.U32.AND P4, PT, R9, R8, PT ;  /* 0x000000080900720c */ /* 0x000fe20003f84070 */
[----:B------:R-:W0:Y:S01]  /*0480*/  LDC.64 R90, c[0x0][0x480] ;  /* 0x00012000ff5a7b82 */ /* 0x000e220000000a00 */
[----:B---3--:R-:W-:-:S04]  /*0490*/  IMAD.WIDE.U32 R6, R3, R10, RZ ;  /* 0x0000000a03067225 */ /* 0x008fc800078e00ff */
[----:B------:R-:W-:-:S07]  /*04a0*/  IMAD R7, R3, R11, R7 ;  /* 0x0000000b03077224 */ /* 0x000fce00078e0207 */
[-C--:B------:R-:W-:Y:S01]  /*04b0*/  @!P4 IADD3 R8, PT, PT, R8, -R9.reuse, RZ ;  /* 0x800000090808c210 */ /* 0x080fe20007ffe0ff */
[----:B------:R-:W-:Y:S01]  /*04c0*/  @!P4 VIADD R5, R5, 0x1 ;  /* 0x000000010505c836 */ /* 0x000fe20000000000 */
[----:B------:R-:W-:Y:S01]  /*04d0*/  ISETP.NE.AND P4, PT, R15, RZ, PT ;  /* 0x000000ff0f00720c */ /* 0x000fe20003f85270 */
[----:B------:R-:W-:Y:S01]  /*04e0*/  IMAD.WIDE.U32 R6, R0, R74, R6 ;  /* 0x0000004a00067225 */ /* 0x000fe200078e0006 */
[----:B------:R-:W-:Y:S02]  /*04f0*/  ISETP.GE.U32.AND P5, PT, R8, R9, PT ;  /* 0x000000090800720c */ /* 0x000fe40003fa6070 */
[----:B------:R-:W-:Y:S01]  /*0500*/  LOP3.LUT R8, R0, R15, RZ, 0x3c, !PT ;  /* 0x0000000f00087212 */ /* 0x000fe200078e3cff */
[C---:B--2---:R-:W-:Y:S01]  /*0510*/  IMAD.WIDE.U32 R10, R3.reuse, R18, RZ ;  /* 0x00000012030a7225 */ /* 0x044fe200078e00ff */
[----:B-1----:R-:W-:Y:S02]  /*0520*/  LEA R96, P2, R6, R96, 0x2 ;  /* 0x0000006006607211 */ /* 0x002fe400078410ff */
[----:B------:R-:W-:Y:S01]  /*0530*/  ISETP.GE.AND P3, PT, R8, RZ, PT ;  /* 0x000000ff0800720c */ /* 0x000fe20003f66270 */
[----:B------:R-:W-:-:S04]  /*0540*/  IMAD.WIDE.U32 R8, R3, R12, RZ ;  /* 0x0000000c03087225 */ /* 0x000fc800078e00ff */
[----:B------:R-:W-:Y:S02]  /*0550*/  IMAD R9, R3, R13, R9 ;  /* 0x0000000d03097224 */ /* 0x000fe400078e0209 */
[----:B------:R-:W-:Y:S02]  /*0560*/  @P5 VIADD R5, R5, 0x1 ;  /* 0x0000000105055836 */ /* 0x000fe40000000000 */
[----:B------:R-:W-:Y:S02]  /*0570*/  IMAD R75, R0, R75, R7 ;  /* 0x0000004b004b7224 */ /* 0x000fe400078e0207 */
[----:B-----5:R-:W-:Y:S02]  /*0580*/  IMAD.WIDE.U32 R12, R3, R20, RZ ;  /* 0x00000014030c7225 */ /* 0x020fe400078e00ff */
[----:B------:R-:W-:Y:S02]  /*0590*/  @!P3 IADD3 R5, PT, PT, -R5, RZ, RZ ;  /* 0x000000ff0505b210 */ /* 0x000fe40007ffe1ff */
[----:B------:R-:W-:Y:S01]  /*05a0*/  @!P4 LOP3.LUT R5, RZ, R15, RZ, 0x33, !PT ;  /* 0x0000000fff05c212 */ /* 0x000fe200078e33ff */
[C---:B------:R-:W-:Y:S01]  /*05b0*/  IMAD R11, R3.reuse, R19, R11 ;  /* 0x00000013030b7224 */ /* 0x040fe200078e020b */
[----:B------:R-:W-:Y:S01]  /*05c0*/  ISETP.NE.AND P3, PT, R22, RZ, PT ;  /* 0x000000ff1600720c */ /* 0x000fe20003f65270 */
[----:B------:R-:W-:Y:S01]  /*05d0*/  IMAD R13, R3, R21, R13 ;  /* 0x00000015030d7224 */ /* 0x000fe200078e020d */
[----:B------:R-:W-:-:S02]  /*05e0*/  SHF.R.S32.HI R15, RZ, 0x1f, R5 ;  /* 0x0000001fff0f7819 */ /* 0x000fc40000011405 */
[----:B------:R-:W-:Y:S01]  /*05f0*/  LEA.HI.X R75, R6, R97, R75, 0x2, P2 ;  /* 0x00000061064b7211 */ /* 0x000fe200010f144b */
[----:B----4-:R-:W-:-:S04]  /*0600*/  IMAD.WIDE.U32 R6, R0, R72, R8 ;  /* 0x0000004800067225 */ /* 0x010fc800078e0008 */
[C---:B------:R-:W-:Y:S01]  /*0610*/  IMAD R2, R15.reuse, R70, RZ ;  /* 0x000000460f027224 */ /* 0x040fe200078e02ff */
[----:B0-----:R-:W-:Y:S01]  /*0620*/  LEA R94, P2, R6, R94, 0x2 ;  /* 0x0000005e065e7211 */ /* 0x001fe200078410ff */
[----:B------:R-:W-:Y:S02]  /*0630*/  IMAD R16, R15, R68, RZ ;  /* 0x000000440f107224 */ /* 0x000fe400078e02ff */
[----:B------:R-:W-:-:S04]  /*0640*/  IMAD.WIDE.U32 R8, R5, R70, R10 ;  /* 0x0000004605087225 */ /* 0x000fc800078e000a */
[C---:B------:R-:W-:Y:S01]  /*0650*/  IMAD R71, R5.reuse, R71, R2 ;  /* 0x0000004705477224 */ /* 0x040fe200078e0202 */
[----:B------:R-:W-:Y:S01]  /*0660*/  LEA R92, P4, R8, R92, 0x2 ;  /* 0x0000005c085c7211 */ /* 0x000fe200078810ff */
        /* <DEDUP_REMOVED lines=17> */
.L_x_769:
        /* <DEDUP_REMOVED lines=11> */
.L_x_770:
[----:B------:R-:W-:Y:S01]  /*0830*/  PLOP3.LUT P1, PT, P1, P0, PT, 0x20, 0x2 ;  /* 0x000000000002781c */ /* 0x000fe20000f20470 */
[----:B------:R-:W0:Y:S03]  /*0840*/  LDC.64 R10, c[0x0][0x468] ;  /* 0x00011a00ff0a7b82 */ /* 0x000e260000000a00 */
[----:B------:R-:W-:Y:S02]  /*0850*/  ISETP.EQ.OR P4, PT, R22, RZ, !P1 ;  /* 0x000000ff1600720c */ /* 0x000fe40004f82670 */
[----:B------:R-:W-:-:S03]  /*0860*/  P2R R123, PR, RZ, 0x2 ;  /* 0x00000002ff7b7803 */ /* 0x000fc60000000000 */
[----:B------:R-:W1:Y:S08]  /*0870*/  LDC.64 R20, c[0x0][0x4e0] ;  /* 0x00013800ff147b82 */ /* 0x000e700000000a00 */
        /* <DEDUP_REMOVED lines=42> */
[----:B------:R-:W-:Y:S01]  /*0b20*/  ISETP.NE.AND P0, PT, R3, RZ, PT ;  /* 0x000000ff0300720c */ /* 0x000fe20003f05270 */
[----:B------:R-:W0:-:S12]  /*0b30*/  LDC.64 R8, c[0x0][0x4f8] ;  /* 0x00013e00ff087b82 */ /* 0x000e180000000a00 */
[----:B------:R-:W1:Y:S01]  /*0b40*/  @P0 LDC.64 R6, c[0x0][0x500] ;  /* 0x00014000ff060b82 */ /* 0x000e620000000a00 */
[----:B------:R-:W-:-:S04]  /*0b50*/  @P0 VIADD R5, R3, 0xffffffff ;  /* 0xffffffff03050836 */ /* 0x000fc80000000000 */
[----:B-1----:R-:W-:-:S06]  /*0b60*/  @P0 IMAD.WIDE.U32 R6, R5, 0x4, R6 ;  /* 0x0000000405060825 */ /* 0x002fcc00078e0006 */
        /* <DEDUP_REMOVED lines=9> */
[----:B--2---:R-:W-:Y:S02]  /*0c00*/  IMAD.IADD R2, R2, 0x1, -R5 ;  /* 0x0000000102027824 */ /* 0x004fe400078e0a05 */
[----:B---3--:R-:W-:-:S03]  /*0c10*/  IMAD.IADD R86, R13, 0x1, -R88 ;  /* 0x000000010d567824 */ /* 0x008fc600078e0a58 */
[----:B------:R-:W-:Y:S02]  /*0c20*/  ISETP.GT.AND P1, PT, R59, R2, PT ;  /* 0x000000023b00720c */ /* 0x000fe40003f24270 */
[----:B------:R-:W-:Y:S02]  /*0c30*/  IADD3 R2, PT, PT, -R2, R59, RZ ;  /* 0x0000003b02027210 */ /* 0x000fe40007ffe1ff */
[C---:B------:R-:W-:Y:S01]  /*0c40*/  ISETP.GT.AND P0, PT, R86.reuse, RZ, PT ;  /* 0x000000ff5600720c */ /* 0x040fe20003f04270 */
[----:B------:R-:W-:Y:S01]  /*0c50*/  VIADD R86, R86, 0x1 ;  /* 0x0000000156567836 */ /* 0x000fe20000000000 */
[----:B------:R-:W-:-:S04]  /*0c60*/  SEL R2, R2, RZ, P1 ;  /* 0x000000ff02027207 */ /* 0x000fc80000800000 */
[----:B------:R-:W-:-:S05]  /*0c70*/  SEL R2, R2, RZ, P0 ;  /* 0x000000ff02027207 */ /* 0x000fca0000000000 */
[----:B-----5:R-:W-:Y:S01]  /*0c80*/  IMAD R84, R84, R59, R2 ;  /* 0x0000003b54547224 */ /* 0x020fe200078e0202 */
[----:B------:R-:W-:Y:S06]  /*0c90*/  BRA `(.L_x_772) ;  /* 0x0000000000747947 */ /* 0x000fec0003800000 */
.L_x_771:
[-C--:B------:R-:W-:Y:S01]  /*0ca0*/  IABS R8, R59.reuse ;  /* 0x0000003b00087213 */ /* 0x080fe20000000000 */
[----:B------:R-:W0:Y:S01]  /*0cb0*/  LDC R2, c[0x0][0x388] ;  /* 0x0000e200ff027b82 */ /* 0x000e220000000800 */
[----:B------:R-:W-:Y:S01]  /*0cc0*/  IABS R13, R59 ;  /* 0x0000003b000d7213 */ /* 0x000fe20000000000 */
[----:B------:R-:W-:Y:S01]  /*0cd0*/  IMAD.MOV.U32 R88, RZ, RZ, RZ ;  /* 0x000000ffff587224 */ /* 0x000fe200078e00ff */
[----:B------:R-:W1:Y:S01]  /*0ce0*/  I2F.RP R5, R8 ;  /* 0x0000000800057306 */ /* 0x000e620000209400 */
[----:B-----5:R-:W-:-:S07]  /*0cf0*/  IMAD.MOV.U32 R84, RZ, RZ, RZ ;  /* 0x000000ffff547224 */ /* 0x020fce00078e00ff */
[----:B-1----:R-:W1:Y:S01]  /*0d00*/  MUFU.RCP R5, R5 ;  /* 0x0000000500057308 */ /* 0x002e620000001000 */
[----:B0-----:R-:W-:-:S04]  /*0d10*/  IADD3 R2, PT, PT, R59, -0x1, R2 ;  /* 0xffffffff3b027810 */ /* 0x001fc80007ffe002 */
[----:B------:R-:W-:Y:S02]  /*0d20*/  IABS R12, R2 ;  /* 0x00000002000c7213 */ /* 0x000fe40000000000 */
[----:B------:R-:W-:-:S04]  /*0d30*/  LOP3.LUT R2, R2, R59, RZ, 0x3c, !PT ;  /* 0x0000003b02027212 */ /* 0x000fc800078e3cff */
[----:B------:R-:W-:Y:S01]  /*0d40*/  ISETP.GE.AND P2, PT, R2, RZ, PT ;  /* 0x000000ff0200720c */ /* 0x000fe20003f46270 */
[----:B-1----:R-:W-:Y:S02]  /*0d50*/  VIADD R6, R5, 0xffffffe ;  /* 0x0ffffffe05067836 */ /* 0x002fe40000000000 */
[----:B------:R-:W-:Y:S02]  /*0d60*/  IMAD.MOV R5, RZ, RZ, -R13 ;  /* 0x000000ffff057224 */ /* 0x000fe400078e0a0d */
[----:B------:R0:W1:Y:S02]  /*0d70*/  F2I.FTZ.U32.TRUNC.NTZ R7, R6 ;  /* 0x0000000600077305 */ /* 0x000064000021f000 */
[----:B0-----:R-:W-:Y:S01]  /*0d80*/  IMAD.MOV.U32 R6, RZ, RZ, RZ ;  /* 0x000000ffff067224 */ /* 0x001fe200078e00ff */
[----:B-1----:R-:W-:-:S05]  /*0d90*/  IADD3 R9, PT, PT, RZ, -R7, RZ ;  /* 0x80000007ff097210 */ /* 0x002fca0007ffe0ff */
[----:B------:R-:W-:-:S04]  /*0da0*/  IMAD R9, R9, R8, RZ ;  /* 0x0000000809097224 */ /* 0x000fc800078e02ff */
[----:B------:R-:W-:-:S06]  /*0db0*/  IMAD.HI.U32 R7, R7, R9, R6 ;  /* 0x0000000907077227 */ /* 0x000fcc00078e0006 */
[----:B------:R-:W-:-:S04]  /*0dc0*/  IMAD.HI.U32 R7, R7, R12, RZ ;  /* 0x0000000c07077227 */ /* 0x000fc800078e00ff */
[----:B------:R-:W-:-:S05]  /*0dd0*/  IMAD R5, R7, R5, R12 ;  /* 0x0000000507057224 */ /* 0x000fca00078e020c */
[----:B------:R-:W-:-:S13]  /*0de0*/  ISETP.GT.U32.AND P1, PT, R8, R5, PT ;  /* 0x000000050800720c */ /* 0x000fda0003f24070 */
[-C--:B------:R-:W-:Y:S01]  /*0df0*/  @!P1 IADD3 R5, PT, PT, R5, -R8.reuse, RZ ;  /* 0x8000000805059210 */ /* 0x080fe20007ffe0ff */
[----:B------:R-:W-:Y:S01]  /*0e00*/  @!P1 VIADD R7, R7, 0x1 ;  /* 0x0000000107079836 */ /* 0x000fe20000000000 */
[----:B------:R-:W-:Y:S02]  /*0e10*/  ISETP.NE.AND P1, PT, R59, RZ, PT ;  /* 0x000000ff3b00720c */ /* 0x000fe40003f25270 */
[----:B------:R-:W-:-:S13]  /*0e20*/  ISETP.GE.U32.AND P0, PT, R5, R8, PT ;  /* 0x000000080500720c */ /* 0x000fda0003f06070 */
[----:B------:R-:W-:-:S05]  /*0e30*/  @P0 VIADD R7, R7, 0x1 ;  /* 0x0000000107070836 */ /* 0x000fca0000000000 */
[----:B------:R-:W-:Y:S02]  /*0e40*/  @!P2 IADD3 R7, PT, PT, -R7, RZ, RZ ;  /* 0x000000ff0707a210 */ /* 0x000fe40007ffe1ff */
[----:B------:R-:W-:-:S04]  /*0e50*/  @!P1 LOP3.LUT R7, RZ, R59, RZ, 0x33, !PT ;  /* 0x0000003bff079212 */ /* 0x000fc800078e33ff */
[----:B------:R-:W-:-:S07]  /*0e60*/  MOV R86, R7 ;  /* 0x0000000700567202 */ /* 0x000fce0000000f00 */
.L_x_772:
        /* <DEDUP_REMOVED lines=8> */
[----:B------:R-:W-:Y:S01]  /*0ef0*/  IMAD.WIDE R4, R4, 0x4, RZ ;  /* 0x0000000404047825 */ /* 0x000fe200078e02ff */
[----:B------:R-:W4:Y:S03]  /*0f00*/  LDCU.U8 UR12, c[0x0][0x3a8] ;  /* 0x00007500ff0c77ac */ /* 0x000f260008000000 */
[----:B------:R-:W5:Y:S01]  /*0f10*/  LDC.64 R16, c[0x0][0x470] ;  /* 0x00011c00ff107b82 */ /* 0x000f620000000a00 */
[----:B------:R-:W-:-:S02]  /*0f20*/  IMAD.MOV.U32 R49, RZ, RZ, RZ ;  /* 0x000000ffff317224 */ /* 0x000fc400078e00ff */
[----:B-1----:R-:W-:-:S04]  /*0f30*/  IMAD.WIDE.U32 R6, R0, UR6, RZ ;  /* 0x0000000600067c25 */ /* 0x002fc8000f8e00ff */
[C---:B------:R-:W-:Y:S02]  /*0f40*/  IMAD R7, R0.reuse, UR7, R7 ;  /* 0x0000000700077c24 */ /* 0x040fe4000f8e0207 */
[----:B---3--:R-:W-:-:S04]  /*0f50*/  IMAD.WIDE.U32 R12, R0, UR8, RZ ;  /* 0x00000008000c7c25 */ /* 0x008fc8000f8e00ff */
[C---:B------:R-:W-:Y:S01]  /*0f60*/  IMAD.WIDE.U32 R8, R3.reuse, UR4, R6 ;  /* 0x0000000403087c25 */ /* 0x040fe2000f8e0006 */
[----:B--2---:R-:W-:-:S03]  /*0f70*/  LEA R6, P0, R3, R14, 0x2 ;  /* 0x0000000e03067211 */ /* 0x004fc600078010ff */
[----:B0-----:R-:W-:Y:S01]  /*0f80*/  IMAD.SHL.U32 R80, R57, 0x8, RZ ;  /* 0x0000000839507824 */ /* 0x001fe200078e00ff */
[C---:B------:R-:W-:Y:S01]  /*0f90*/  LEA.HI.X R7, R3.reuse, R15, RZ, 0x2, P0 ;  /* 0x0000000f03077211 */ /* 0x040fe200000f14ff */
[----:B------:R-:W-:Y:S01]  /*0fa0*/  IMAD R121, R3, UR5, R9 ;  /* 0x0000000503797c24 */ /* 0x000fe2000f8e0209 */
[----:B-----5:R-:W-:Y:S01]  /*0fb0*/  LEA R55, P1, R12, R16, 0x2 ;  /* 0x000000100c377211 */ /* 0x020fe200078210ff */
[----:B------:R-:W-:Y:S01]  /*0fc0*/  IMAD R53, R0, UR9, R13 ;  /* 0x0000000900357c24 */ /* 0x000fe2000f8e020d */
[C---:B------:R-:W-:Y:S01]  /*0fd0*/  LOP3.LUT R70, R80.reuse, 0x1f00, RZ, 0xc0, !PT ;  /* 0x00001f0050467812 */ /* 0x040fe200078ec0ff */
[C---:B------:R-:W-:Y:S01]  /*0fe0*/  VIADD R78, R80.reuse, 0x1 ;  /* 0x00000001504e7836 */ /* 0x040fe20000000000 */
[C---:B------:R-:W-:Y:S01]  /*0ff0*/  IADD3 R76, PT, PT, R80.reuse, 0x2, RZ ;  /* 0x00000002504c7810 */ /* 0x040fe20007ffe0ff */
[----:B------:R-:W-:Y:S01]  /*1000*/  VIADD R74, R80, 0x3 ;  /* 0x00000003504a7836 */ /* 0x000fe20000000000 */
[----:B------:R-:W-:Y:S01]  /*1010*/  LOP3.LUT R70, R70, 0x1f, R57, 0xf8, !PT ;  /* 0x0000001f46467812 */ /* 0x000fe200078ef839 */
[----:B------:R-:W-:Y:S01]  /*1020*/  VIADD R72, R80, 0x4 ;  /* 0x0000000450487836 */ /* 0x000fe20000000000 */
[----:B------:R-:W-:Y:S01]  /*1030*/  LEA.HI.X R53, R12, R17, R53, 0x2, P1 ;  /* 0x000000110c357211 */ /* 0x000fe200008f1435 */
[C---:B------:R-:W-:Y:S01]  /*1040*/  VIADD R66, R80.reuse, 0x6 ;  /* 0x0000000650427836 */ /* 0x040fe20000000000 */
[----:B------:R-:W-:Y:S01]  /*1050*/  IADD3 R68, PT, PT, R80, 0x5, RZ ;  /* 0x0000000550447810 */ /* 0x000fe20007ffe0ff */
[C---:B------:R-:W-:Y:S01]  /*1060*/  IMAD.WIDE.U32 R2, R70.reuse, 0x4, RZ ;  /* 0x0000000446027825 */ /* 0x040fe200078e00ff */
[----:B------:R-:W-:-:S02]  /*1070*/  LOP3.LUT R62, R70, 0x20, RZ, 0xfc, !PT ;  /* 0x00000020463e7812 */ /* 0x000fc400078efcff */
[----:B------:R-:W-:Y:S01]  /*1080*/  LOP3.LUT R60, R70, 0x40, RZ, 0xfc, !PT ;  /* 0x00000040463c7812 */ /* 0x000fe200078efcff */
[----:B------:R-:W-:Y:S01]  /*1090*/  VIADD R64, R80, 0x7 ;  /* 0x0000000750407836 */ /* 0x000fe20000000000 */
[C---:B------:R-:W-:Y:S02]  /*10a0*/  LOP3.LUT R58, R70.reuse, 0x60, RZ, 0xfc, !PT ;  /* 0x00000060463a7812 */ /* 0x040fe400078efcff */
[C---:B------:R-:W-:Y:S02]  /*10b0*/  LOP3.LUT R56, R70.reuse, 0x80, RZ, 0xfc, !PT ;  /* 0x0000008046387812 */ /* 0x040fe400078efcff */
[C---:B------:R-:W-:Y:S02]  /*10c0*/  LOP3.LUT R54, R70.reuse, 0xa0, RZ, 0xfc, !PT ;  /* 0x000000a046367812 */ /* 0x040fe400078efcff */
[C---:B------:R-:W-:Y:S02]  /*10d0*/  LOP3.LUT R52, R70.reuse, 0xc0, RZ, 0xfc, !PT ;  /* 0x000000c046347812 */ /* 0x040fe400078efcff */
[----:B------:R-:W-:-:S02]  /*10e0*/  LOP3.LUT R50, R70, 0xe0, RZ, 0xfc, !PT ;  /* 0x000000e046327812 */ /* 0x000fc400078efcff */
[----:B----4-:R-:W-:-:S07]  /*10f0*/  LOP3.LUT R48, R2, 0x200, RZ, 0xfc, !PT ;  /* 0x0000020002307812 */ /* 0x010fce00078efcff */
.L_x_796:
        /* <DEDUP_REMOVED lines=9> */
[----:B------:R-:W-:-:S02]  /*1190*/  @!P0 IMAD.MOV R14, RZ, RZ, -R49 ;  /* 0x000000ffff0e8224 */ /* 0x000fc400078e0a31 */
[----:B--2---:R-:W-:-:S03]  /*11a0*/  @P0 IMAD.IADD R47, R47, 0x1, -R0 ;  /* 0x000000012f2f0824 */ /* 0x004fc600078e0a00 */
[----:B0-----:R-:W-:-:S04]  /*11b0*/  @!P0 VIADDMNMX R47, R14, R15, R59, PT ;  /* 0x0000000f0e2f8246 */ /* 0x001fc8000380013b */
[----:B------:R-:W-:-:S13]  /*11c0*/  ISETP.GE.AND P0, PT, R47, 0x1, PT ;  /* 0x000000012f00780c */ /* 0x000fda0003f06270 */
[----:B-1----:R-:W-:Y:S05]  /*11d0*/  @!P0 EXIT ;  /* 0x000000000000894d */ /* 0x002fea0003800000 */
[----:B------:R-:W-:Y:S01]  /*11e0*/  BAR.SYNC.DEFER_BLOCKING 0x0 ;  /* 0x0000000000007b1d */ /* 0x000fe20000010000 */
[C---:B------:R-:W-:Y:S01]  /*11f0*/  SHF.L.U32 R13, R70.reuse, 0x2, RZ ;  /* 0x00000002460d7819 */ /* 0x040fe200000006ff */
[----:B------:R-:W-:Y:S01]  /*1200*/  HFMA2 R0, -RZ, RZ, 0, 0 ;  /* 0x00000000ff007431 */ /* 0x000fe200000001ff */
[----:B------:R-:W-:Y:S02]  /*1210*/  ISETP.GE.AND P2, PT, R70, R47, PT ;  /* 0x0000002f4600720c */ /* 0x000fe40003f46270 */
[----:B------:R-:W-:Y:S02]  /*1220*/  CS2R R16, SRZ ;  /* 0x0000000000107805 */ /* 0x000fe4000001ff00 */
[C---:B------:R-:W-:Y:S02]  /*1230*/  IADD3 R14, P1, PT, R13.reuse, R96, RZ ;  /* 0x000000600d0e7210 */ /* 0x040fe40007f3e0ff */
[----:B------:R-:W-:Y:S02]  /*1240*/  CS2R R18, SRZ ;  /* 0x0000000000127805 */ /* 0x000fe4000001ff00 */
[----:B------:R-:W-:-:S02]  /*1250*/  IADD3 R12, P0, PT, R13, R94, RZ ;  /* 0x0000005e0d0c7210 */ /* 0x000fc40007f1e0ff */
[----:B------:R-:W-:Y:S02]  /*1260*/  CS2R R20, SRZ ;  /* 0x0000000000147805 */ /* 0x000fe4000001ff00 */
[-C--:B------:R-:W-:Y:S01]  /*1270*/  ISETP.GE.AND P6, PT, R62, R47.reuse, PT ;  /* 0x0000002f3e00720c */ /* 0x080fe20003fc6270 */
[----:B------:R-:W-:Y:S01]  /*1280*/  IMAD.X R15, RZ, RZ, R75, P1 ;  /* 0x000000ffff0f7224 */ /* 0x000fe200008e064b */
[-C--:B------:R-:W-:Y:S01]  /*1290*/  ISETP.GE.AND P5, PT, R60, R47.reuse, PT ;  /* 0x0000002f3c00720c */ /* 0x080fe20003fa6270 */
[----:B------:R-:W-:Y:S01]  /*12a0*/  IMAD.X R13, RZ, RZ, R73, P0 ;  /* 0x000000ffff0d7224 */ /* 0x000fe200000e0649 */
[-C--:B------:R-:W-:Y:S01]  /*12b0*/  ISETP.GE.AND P4, PT, R58, R47.reuse, PT ;  /* 0x0000002f3a00720c */ /* 0x080fe20003f86270 */
[----:B------:R-:W-:Y:S01]  /*12c0*/  IMAD.MOV.U32 R23, RZ, RZ, RZ ;  /* 0x000000ffff177224 */ /* 0x000fe200078e00ff */
[----:B------:R-:W-:Y:S02]  /*12d0*/  ISETP.GE.AND P0, PT, R56, R47, PT ;  /* 0x0000002f3800720c */ /* 0x000fe40003f06270 */
[----:B------:R-:W-:-:S02]  /*12e0*/  P2R R119, PR, RZ, 0x4 ;  /* 0x00000004ff777803 */ /* 0x000fc40000000000 */
[-C--:B------:R-:W-:Y:S02]  /*12f0*/  ISETP.GE.AND P1, PT, R54, R47.reuse, PT ;  /* 0x0000002f3600720c */ /* 0x080fe40003f26270 */
[-C--:B------:R-:W-:Y:S01]  /*1300*/  ISETP.GE.AND P3, PT, R50, R47.reuse, PT ;  /* 0x0000002f3200720c */ /* 0x080fe20003f66270 */
[----:B------:R-:W2:Y:S01]  /*1310*/  @!P2 LDG.E R0, desc[UR10][R14.64] ;  /* 0x0000000a0e00a981 */ /* 0x000ea2000c1e1900 */
[----:B------:R-:W-:-:S03]  /*1320*/  ISETP.GE.AND P2, PT, R52, R47, PT ;  /* 0x0000002f3400720c */ /* 0x000fc60003f46270 */
[----:B------:R-:W3:Y:S04]  /*1330*/  @!P6 LDG.E R17, desc[UR10][R14.64+0x80] ;  /* 0x0000800a0e11e981 */ /* 0x000ee8000c1e1900 */
[----:B------:R-:W4:Y:S04]  /*1340*/  @!P5 LDG.E R16, desc[UR10][R14.64+0x100] ;  /* 0x0001000a0e10d981 */ /* 0x000f28000c1e1900 */
[----:B------:R-:W5:Y:S04]  /*1350*/  @!P4 LDG.E R19, desc[UR10][R14.64+0x180] ;  /* 0x0001800a0e13c981 */ /* 0x000f68000c1e1900 */
[----:B------:R-:W5:Y:S04]  /*1360*/  @!P0 LDG.E R18, desc[UR10][R14.64+0x200] ;  /* 0x0002000a0e128981 */ /* 0x000f68000c1e1900 */
[----:B------:R-:W5:Y:S04]  /*1370*/  @!P1 LDG.E R21, desc[UR10][R14.64+0x280] ;  /* 0x0002800a0e159981 */ /* 0x000f68000c1e1900 */
[----:B------:R-:W5:Y:S04]  /*1380*/  @!P2 LDG.E R20, desc[UR10][R14.64+0x300] ;  /* 0x0003000a0e14a981 */ /* 0x000f68000c1e1900 */
[----:B------:R0:W5:Y:S01]  /*1390*/  @!P3 LDG.E R23, desc[UR10][R14.64+0x380] ;  /* 0x0003800a0e17b981 */ /* 0x000162000c1e1900 */
[----:B------:R-:W1:Y:S01]  /*13a0*/  S2UR UR6, SR_CgaCtaId ;  /* 0x00000000000679c3 */ /* 0x000e620000008800 */
[----:B------:R-:W-:Y:S01]  /*13b0*/  UMOV UR4, 0x400 ;  /* 0x0000040000047882 */ /* 0x000fe20000000000 */
[----:B------:R-:W0:Y:S01]  /*13c0*/  S2R R46, SR_LANEID ;  /* 0x00000000002e7919 */ /* 0x000e220000000000 */
[----:B-1----:R-:W-:Y:S01]  /*13d0*/  ULEA UR6, UR6, UR4, 0x18 ;  /* 0x0000000406067291 */ /* 0x002fe2000f8ec0ff */
[C---:B0-----:R-:W-:Y:S01]  /*13e0*/  VIADD R25, R46.reuse, 0x20 ;  /* 0x000000202e197836 */ /* 0x041fe20000000000 */
[C---:B------:R-:W-:Y:S01]  /*13f0*/  IADD3 R27, PT, PT, R46.reuse, 0x40, RZ ;  /* 0x000000402e1b7810 */ /* 0x040fe20007ffe0ff */
[C---:B------:R-:W-:Y:S01]  /*1400*/  VIADD R29, R46.reuse, 0x60 ;  /* 0x000000602e1d7836 */ /* 0x040fe20000000000 */
[CC--:B------:R-:W-:Y:S01]  /*1410*/  LEA.HI.SX32 R45, R46.reuse, R46.reuse, 0x1b ;  /* 0x0000002e2e2d7211 */ /* 0x0c0fe200078fdaff */
[----:B------:R-:W-:Y:S01]  /*1420*/  VIADD R15, R46, 0x80 ;  /* 0x000000802e0f7836 */ /* 0x000fe20000000000 */
[----:B------:R-:W-:-:S02]  /*1430*/  LEA.HI.SX32 R25, R25, R46, 0x1b ;  /* 0x0000002e19197211 */ /* 0x000fc400078fdaff */
[-C--:B------:R-:W-:Y:S02]  /*1440*/  LEA.HI.SX32 R27, R27, R46.reuse, 0x1b ;  /* 0x0000002e1b1b7211 */ /* 0x080fe400078fdaff */
[----:B------:R-:W-:Y:S02]  /*1450*/  LEA.HI.SX32 R29, R29, R46, 0x1b ;  /* 0x0000002e1d1d7211 */ /* 0x000fe400078fdaff */
[----:B------:R-:W-:Y:S02]  /*1460*/  LEA R45, R45, UR6, 0x2 ;  /* 0x000000062d2d7c11 */ /* 0x000fe4000f8e10ff */
[----:B------:R-:W-:Y:S02]  /*1470*/  LEA R44, R25, UR6, 0x2 ;  /* 0x00000006192c7c11 */ /* 0x000fe4000f8e10ff */
[----:B------:R-:W-:Y:S01]  /*1480*/  LEA R43, R27, UR6, 0x2 ;  /* 0x000000061b2b7c11 */ /* 0x000fe2000f8e10ff */
[C---:B------:R-:W-:Y:S01]  /*1490*/  VIADD R27, R46.reuse, 0xc0 ;  /* 0x000000c02e1b7836 */ /* 0x040fe20000000000 */
[----:B------:R-:W-:Y:S01]  /*14a0*/  LEA R42, R29, UR6, 0x2 ;  /* 0x000000061d2a7c11 */ /* 0x000fe2000f8e10ff */
[C---:B------:R-:W-:Y:S01]  /*14b0*/  VIADD R29, R46.reuse, 0xe0 ;  /* 0x000000e02e1d7836 */ /* 0x040fe20000000000 */
[----:B------:R-:W-:-:S02]  /*14c0*/  IADD3 R25, PT, PT, R46, 0xa0, RZ ;  /* 0x000000a02e197810 */ /* 0x000fc40007ffe0ff */
[-C--:B------:R-:W-:Y:S02]  /*14d0*/  LEA.HI.SX32 R15, R15, R46.reuse, 0x1b ;  /* 0x0000002e0f0f7211 */ /* 0x080fe400078fdaff */
[-C--:B------:R-:W-:Y:S02]  /*14e0*/  LEA.HI.SX32 R25, R25, R46.reuse, 0x1b ;  /* 0x0000002e19197211 */ /* 0x080fe400078fdaff */
[-C--:B------:R-:W-:Y:S02]  /*14f0*/  LEA.HI.SX32 R27, R27, R46.reuse, 0x1b ;  /* 0x0000002e1b1b7211 */ /* 0x080fe400078fdaff */
[----:B------:R-:W-:Y:S02]  /*1500*/  LEA.HI.SX32 R29, R29, R46, 0x1b ;  /* 0x0000002e1d1d7211 */ /* 0x000fe400078fdaff */
[----:B------:R-:W-:Y:S01]  /*1510*/  LEA R41, R15, UR6, 0x2 ;  /* 0x000000060f297c11 */ /* 0x000fe2000f8e10ff */
[----:B------:R-:W-:Y:S01]  /*1520*/  IMAD.MOV.U32 R15, RZ, RZ, RZ ;  /* 0x000000ffff0f7224 */ /* 0x000fe200078e00ff */
[----:B------:R-:W-:-:S02]  /*1530*/  LEA R40, R25, UR6, 0x2 ;  /* 0x0000000619287c11 */ /* 0x000fc4000f8e10ff */
[----:B------:R-:W-:Y:S02]  /*1540*/  LEA R39, R27, UR6, 0x2 ;  /* 0x000000061b277c11 */ /* 0x000fe4000f8e10ff */
[----:B------:R-:W-:Y:S02]  /*1550*/  LEA R38, R29, UR6, 0x2 ;  /* 0x000000061d267c11 */ /* 0x000fe4000f8e10ff */
[----:B------:R-:W-:Y:S01]  /*1560*/  MOV R24, RZ ;  /* 0x000000ff00187202 */ /* 0x000fe20000000f00 */
[----:B------:R-:W-:Y:S01]  /*1570*/  IMAD.MOV.U32 R26, RZ, RZ, RZ ;  /* 0x000000ffff1a7224 */ /* 0x000fe200078e00ff */
[----:B--2---:R0:W-:Y:S04]  /*1580*/  STS [R45], R0 ;  /* 0x000000002d007388 */ /* 0x0041e80000000800 */
[----:B---3--:R-:W-:Y:S04]  /*1590*/  STS [R44+0x80], R17 ;  /* 0x000080112c007388 */ /* 0x008fe80000000800 */
[----:B----4-:R-:W-:Y:S01]  /*15a0*/  STS [R43+0x100], R16 ;  /* 0x000100102b007388 */ /* 0x010fe20000000800 */
[----:B0-----:R-:W-:-:S03]  /*15b0*/  SHF.L.U32 R0, R46, 0x3, RZ ;  /* 0x000000032e007819 */ /* 0x001fc600000006ff */
[----:B-----5:R-:W-:Y:S01]  /*15c0*/  STS [R42+0x180], R19 ;  /* 0x000180132a007388 */ /* 0x020fe20000000800 */
[----:B------:R-:W-:-:S03]  /*15d0*/  LEA.HI.SX32 R0, R0, R0, 0x1b ;  /* 0x0000000000007211 */ /* 0x000fc600078fdaff */
[----:B------:R0:W-:Y:S01]  /*15e0*/  STS [R41+0x200], R18 ;  /* 0x0002001229007388 */ /* 0x0001e20000000800 */
[----:B------:R-:W-:-:S03]  /*15f0*/  LEA R0, R0, UR6, 0x2 ;  /* 0x0000000600007c11 */ /* 0x000fc6000f8e10ff */
[----:B------:R-:W-:Y:S04]  /*1600*/  STS [R40+0x280], R21 ;  /* 0x0002801528007388 */ /* 0x000fe80000000800 */
[----:B------:R1:W-:Y:S04]  /*1610*/  STS [R39+0x300], R20 ;  /* 0x0003001427007388 */ /* 0x0003e80000000800 */
        /* <DEDUP_REMOVED lines=9> */
[----:B------:R-:W-:Y:S01]  /*16b0*/  LDS R14, [R0+0x1c] ;  /* 0x00001c00000e7984 */ /* 0x000fe20000000800 */
[----:B------:R-:W-:Y:S01]  /*16c0*/  BAR.SYNC.DEFER_BLOCKING 0x0 ;  /* 0x0000000000007b1d */ /* 0x000fe20000010000 */
[----:B0-----:R-:W-:-:S02]  /*16d0*/  CS2R R18, SRZ ;  /* 0x0000000000127805 */ /* 0x001fc4000001ff00 */
[----:B-1----:R-:W-:Y:S01]  /*16e0*/  CS2R R20, SRZ ;  /* 0x0000000000147805 */ /* 0x002fe2000001ff00 */
[----:B------:R-:W-:Y:S02]  /*16f0*/  IMAD.MOV.U32 R17, RZ, RZ, RZ ;  /* 0x000000ffff117224 */ /* 0x000fe400078e00ff */
[----:B------:R-:W2:Y:S01]  /*1700*/  @!P6 LDG.E R15, desc[UR10][R12.64+0x80] ;  /* 0x0000800a0c0fe981 */ /* 0x000ea2000c1e1900 */
[----:B------:R-:W-:-:S03]  /*1710*/  ISETP.NE.AND P6, PT, R119, RZ, PT ;  /* 0x000000ff7700720c */ /* 0x000fc60003fc5270 */
[----:B------:R-:W3:Y:S04]  /*1720*/  @!P5 LDG.E R20, desc[UR10][R12.64+0x100] ;  /* 0x0001000a0c14d981 */ /* 0x000ee8000c1e1900 */
[----:B------:R-:W4:Y:S04]  /*1730*/  @!P4 LDG.E R17, desc[UR10][R12.64+0x180] ;  /* 0x0001800a0c11c981 */ /* 0x000f28000c1e1900 */
[----:B------:R-:W5:Y:S04]  /*1740*/  @!P0 LDG.E R24, desc[UR10][R12.64+0x200] ;  /* 0x0002000a0c188981 */ /* 0x000f68000c1e1900 */
[----:B------:R-:W2:Y:S04]  /*1750*/  @!P6 LDG.E R18, desc[UR10][R12.64] ;  /* 0x0000000a0c12e981 */ /* 0x000ea8000c1e1900 */
[----:B------:R-:W5:Y:S04]  /*1760*/  @!P1 LDG.E R19, desc[UR10][R12.64+0x280] ;  /* 0x0002800a0c139981 */ /* 0x000f68000c1e1900 */
[----:B------:R-:W5:Y:S04]  /*1770*/  @!P2 LDG.E R26, desc[UR10][R12.64+0x300] ;  /* 0x0003000a0c1aa981 */ /* 0x000f68000c1e1900 */
        /* <DEDUP_REMOVED lines=15> */
[----:B------:R4:W4:Y:S04]  /*1870*/  LDS R20, [R0+0x10] ;  /* 0x0000100000147984 */ /* 0x0009280000000800 */
[----:B------:R0:W4:Y:S04]  /*1880*/  LDS R32, [R0+0x14] ;  /* 0x0000140000207984 */ /* 0x0001280000000800 */
[----:B------:R0:W4:Y:S04]  /*1890*/  LDS R24, [R0+0x18] ;  /* 0x0000180000187984 */ /* 0x0001280000000800 */
[----:B------:R0:W4:Y:S02]  /*18a0*/  LDS R98, [R0+0x1c] ;  /* 0x00001c0000627984 */ /* 0x0001240000000800 */
        /* <DEDUP_REMOVED lines=21> */
[----:B------:R-:W-:Y:S01]  /*1a00*/  FFMA.FTZ R18, R15, R18, -1 ;  /* 0xbf8000000f127423 */ /* 0x000fe20000010012 */
[----:B------:R-:W-:Y:S01]  /*1a10*/  @P0 MOV R15, 0x7f800000 ;  /* 0x7f800000000f0802 */ /* 0x000fe20000000f00 */
        /* <DEDUP_REMOVED lines=16> */
.L_x_774:
[----:B------:R-:W-:Y:S05]  /*1b20*/  BSYNC.RECONVERGENT B0 ;  /* 0x0000000000007941 */ /* 0x000fea0003800200 */
.L_x_773:
[----:B------:R-:W-:Y:S01]  /*1b30*/  ISETP.EQ.OR P3, PT, RZ, UR12, P1 ;  /* 0x0000000cff007c0c */ /* 0x000fe20008f62670 */
[----:B------:R-:W-:Y:S01]  /*1b40*/  BSSY.RECONVERGENT B0, `(.L_x_775) ;  /* 0x0000023000007945 */ /* 0x000fe20003800200 */
[----:B------:R-:W-:Y:S01]  /*1b50*/  FSETP.GTU.FTZ.AND P0, PT, R83, 20, PT ;  /* 0x41a000005300780b */ /* 0x000fe20003f1c000 */
[----:B----4-:R-:W-:Y:S01]  /*1b60*/  FADD.FTZ R81, R20, R61 ;  /* 0x0000003d14517221 */ /* 0x010fe20000010000 */
        /* <DEDUP_REMOVED lines=32> */
.L_x_776:
[----:B------:R-:W-:Y:S05]  /*1d70*/  BSYNC.RECONVERGENT B0 ;  /* 0x0000000000007941 */ /* 0x000fea0003800200 */
.L_x_775:
        /* <DEDUP_REMOVED lines=34> */
.L_x_778:
[----:B------:R-:W-:Y:S05]  /*1fa0*/  BSYNC.RECONVERGENT B0 ;  /* 0x0000000000007941 */ /* 0x000fea0003800200 */
.L_x_777:
        /* <DEDUP_REMOVED lines=36> */
.L_x_780:
[----:B------:R-:W-:Y:S05]  /*21f0*/  BSYNC.RECONVERGENT B0 ;  /* 0x0000000000007941 */ /* 0x000fea0003800200 */
.L_x_779:
        /* <DEDUP_REMOVED lines=34> */
.L_x_782:
[----:B------:R-:W-:Y:S05]  /*2420*/  BSYNC.RECONVERGENT B0 ;  /* 0x0000000000007941 */ /* 0x000fea0003800200 */
.L_x_781:
[----:B------:R-:W-:Y:S01]  /*2430*/  ISETP.EQ.OR P1, PT, RZ, UR12, P1 ;  /* 0x0000000cff007c0c */ /* 0x000fe20008f22670 */
[----:B------:R-:W-:Y:S01]  /*2440*/  BSSY.RECONVERGENT B0, `(.L_x_783) ;  /* 0x0000023000007945 */ /* 0x000fe20003800200 */
[----:B------:R-:W-:Y:S02]  /*2450*/  FSETP.GTU.FTZ.AND P2, PT, R98, 20, PT ;  /* 0x41a000006200780b */ /* 0x000fe40003f5c000 */
[----:B------:R-:W-:Y:S02]  /*2460*/  ISETP.EQ.OR P0, PT, RZ, UR12, P0 ;  /* 0x0000000cff007c0c */ /* 0x000fe40008702670 */
[----:B------:R-:W-:-:S07]  /*2470*/  ISETP.EQ.OR P2, PT, RZ, UR12, P2 ;  /* 0x0000000cff007c0c */ /* 0x000fce0009742670 */
[----:B------:R-:W-:Y:S06]  /*2480*/  @P1 BRA `(.L_x_784) ;  /* 0x0000000000781947 */ /* 0x000fec0003800000 */
        /* <DEDUP_REMOVED lines=30> */
.L_x_784:
[----:B------:R-:W-:Y:S05]  /*2670*/  BSYNC.RECONVERGENT B0 ;  /* 0x0000000000007941 */ /* 0x000fea0003800200 */
.L_x_783:
        /* <DEDUP_REMOVED lines=32> */
.L_x_786:
[----:B------:R-:W-:Y:S05]  /*2880*/  BSYNC.RECONVERGENT B0 ;  /* 0x0000000000007941 */ /* 0x000fea0003800200 */
.L_x_785:
        /* <DEDUP_REMOVED lines=32> */
.L_x_788:
[----:B------:R-:W-:Y:S05]  /*2a90*/  BSYNC.RECONVERGENT B0 ;  /* 0x0000000000007941 */ /* 0x000fea0003800200 */
.L_x_787:
[----:B------:R-:W0:Y:S01]  /*2aa0*/  LDCU UR7, c[0x0][0x38c] ;  /* 0x00007180ff0777ac */ /* 0x000e220008000800 */
[----:B------:R-:W-:Y:S01]  /*2ab0*/  MOV R95, R73 ;  /* 0x00000049005f7202 */ /* 0x000fe20000000f00 */
[----:B------:R-:W-:Y:S02]  /*2ac0*/  IMAD.MOV.U32 R97, RZ, RZ, R75 ;  /* 0x000000ffff617224 */ /* 0x000fe400078e004b */
[-C--:B------:R-:W-:Y:S01]  /*2ad0*/  FMUL.FTZ R105, R100, R63.reuse ;  /* 0x0000003f64697220 */ /* 0x080fe20000410000 */
[-C--:B------:R-:W-:Y:S01]  /*2ae0*/  FMUL.FTZ R103, R102, R63.reuse ;  /* 0x0000003f66677220 */ /* 0x080fe20000410000 */
[----:B------:R-:W-:Y:S01]  /*2af0*/  FMUL.FTZ R101, R104, R63 ;  /* 0x0000003f68657220 */ /* 0x000fe20000410000 */
[----:B------:R-:W-:-:S04]  /*2b00*/  IMAD.WIDE.U32 R94, R47, 0x4, R94 ;  /* 0x000000042f5e7825 */ /* 0x000fc800078e005e */
[-C--:B------:R-:W-:Y:S01]  /*2b10*/  FMUL.FTZ R99, R106, R63.reuse ;  /* 0x0000003f6a637220 */ /* 0x080fe20000410000 */
[-C--:B------:R-:W-:Y:S01]  /*2b20*/  FMUL.FTZ R93, R16, R63.reuse ;  /* 0x0000003f105d7220 */ /* 0x080fe20000410000 */
[----:B------:R-:W-:Y:S01]  /*2b30*/  FMUL.FTZ R91, R14, R63 ;  /* 0x0000003f0e5b7220 */ /* 0x000fe20000410000 */
[----:B------:R-:W-:Y:S01]  /*2b40*/  IMAD.WIDE.U32 R96, R47, 0x4, R96 ;  /* 0x000000042f607825 */ /* 0x000fe200078e0060 */
[----:B------:R-:W-:-:S03]  /*2b50*/  MOV R73, R95 ;  /* 0x0000005f00497202 */ /* 0x000fc60000000f00 */
[-C--:B------:R-:W-:Y:S01]  /*2b60*/  FMUL.FTZ R95, R108, R63.reuse ;  /* 0x0000003f6c5f7220 */ /* 0x080fe20000410000 */
[----:B------:R-:W-:Y:S02]  /*2b70*/  IMAD.MOV.U32 R75, RZ, RZ, R97 ;  /* 0x000000ffff4b7224 */ /* 0x000fe400078e0061 */
        /* <DEDUP_REMOVED lines=9> */
[-C--:B------:R-:W-:Y:S01]  /*2c10*/  IABS R21, R59.reuse ;  /* 0x0000003b00157213 */ /* 0x080fe20000000000 */
[----:B------:R-:W2:Y:S01]  /*2c20*/  LDC.64 R22, c[0x0][0x3f0] ;  /* 0x0000fc00ff167b82 */ /* 0x000ea20000000a00 */
[----:B------:R-:W-:Y:S01]  /*2c30*/  IABS R20, R18 ;  /* 0x0000001200147213 */ /* 0x000fe20000000000 */
[----:B------:R-:W-:Y:S01]  /*2c40*/  FMUL.FTZ R110, R14, R98 ;  /* 0x000000620e6e7220 */ /* 0x000fe20000410000 */
[----:B------:R-:W-:Y:S01]  /*2c50*/  LOP3.LUT R18, R18, R59, RZ, 0x3c, !PT ;  /* 0x0000003b12127212 */ /* 0x000fe200078e3cff */
[----:B------:R-:W-:-:S02]  /*2c60*/  IMAD.MOV R21, RZ, RZ, -R21 ;  /* 0x000000ffff157224 */ /* 0x000fc400078e0a15 */
[----:B------:R-:W-:Y:S01]  /*2c70*/  FMUL.FTZ R109, R16, R77 ;  /* 0x0000004d106d7220 */ /* 0x000fe20000410000 */
[----:B------:R-:W-:Y:S01]  /*2c80*/  IADD3 R36, P3, PT, R90, R48, RZ ;  /* 0x000000305a247210 */ /* 0x000fe20007f7e0ff */
[----:B------:R-:W-:Y:S01]  /*2c90*/  HFMA2 R111, -RZ, RZ, 0, 0 ;  /* 0x00000000ff6f7431 */ /* 0x000fe200000001ff */
[----:B------:R-:W-:Y:S01]  /*2ca0*/  ISETP.GE.AND P0, PT, R18, RZ, PT ;  /* 0x000000ff1200720c */ /* 0x000fe20003f06270 */
[----:B------:R-:W3:Y:S01]  /*2cb0*/  LDC.64 R24, c[0x0][0x3d0] ;  /* 0x0000f400ff187b82 */ /* 0x000ee20000000a00 */
[----:B------:R-:W-:Y:S01]  /*2cc0*/  FMUL.FTZ R100, R100, R89 ;  /* 0x0000005964647220 */ /* 0x000fe20000410000 */
[----:B------:R-:W-:Y:S01]  /*2cd0*/  FMUL.FTZ R102, R102, R87 ;  /* 0x0000005766667220 */ /* 0x000fe20000410000 */
[----:B------:R-:W-:Y:S01]  /*2ce0*/  FMUL.FTZ R104, R104, R85 ;  /* 0x0000005568687220 */ /* 0x000fe20000410000 */
[----:B-1----:R-:W1:Y:S01]  /*2cf0*/  MUFU.RCP R15, R15 ;  /* 0x0000000f000f7308 */ /* 0x002e620000001000 */
[----:B------:R-:W-:Y:S01]  /*2d00*/  FMUL.FTZ R106, R106, R83 ;  /* 0x000000536a6a7220 */ /* 0x000fe20000410000 */
[----:B------:R-:W-:Y:S01]  /*2d10*/  FMUL.FTZ R108, R108, R79 ;  /* 0x0000004f6c6c7220 */ /* 0x000fe20000410000 */
[----:B------:R-:W-:Y:S01]  /*2d20*/  IMAD.MOV.U32 R112, RZ, RZ, RZ ;  /* 0x000000ffff707224 */ /* 0x000fe200078e00ff */
[----:B------:R-:W-:Y:S01]  /*2d30*/  MOV R113, R55 ;  /* 0x0000003700717202 */ /* 0x000fe20000000f00 */
[----:B------:R-:W-:Y:S01]  /*2d40*/  IMAD.MOV.U32 R114, RZ, RZ, R53 ;  /* 0x000000ffff727224 */ /* 0x000fe200078e0035 */
[----:B------:R-:W-:Y:S01]  /*2d50*/  IADD3.X R37, PT, PT, R3, R69, RZ, P3, !PT ;  /* 0x0000004503257210 */ /* 0x000fe20001ffe4ff */
[----:B------:R-:W-:-:S02]  /*2d60*/  UIADD3 UR8, UPT, UPT, UR6, 0x860, URZ ;  /* 0x0000086006087890 */ /* 0x000fc4000fffe0ff */
[----:B------:R-:W-:Y:S01]  /*2d70*/  UIADD3 UR7, UPT, UPT, -UR7, URZ, URZ ;  /* 0x000000ff07077290 */ /* 0x000fe2000fffe1ff */
[----:B--2---:R-:W-:Y:S01]  /*2d80*/  SHF.L.U64.HI R23, R22, 0x2, R23 ;  /* 0x0000000216177819 */ /* 0x004fe20000010217 */
[----:B------:R-:W2:Y:S01]  /*2d90*/  LDCU.64 UR14, c[0x0][0x460] ;  /* 0x00008c00ff0e77ac */ /* 0x000ea20008000a00 */
[----:B-1----:R-:W-:Y:S02]  /*2da0*/  VIADD R13, R15, 0xffffffe ;  /* 0x0ffffffe0f0d7836 */ /* 0x002fe40000000000 */
[----:B0-----:R-:W-:Y:S01]  /*2db0*/  IMAD R15, R5, UR4, RZ ;  /* 0x00000004050f7c24 */ /* 0x001fe2000f8e02ff */
[----:B---3--:R-:W-:-:S03]  /*2dc0*/  SHF.L.U64.HI R25, R24, 0x2, R25 ;  /* 0x0000000218197819 */ /* 0x008fc60000010219 */
[----:B------:R-:W0:Y:S01]  /*2dd0*/  F2I.FTZ.U32.TRUNC.NTZ R13, R13 ;  /* 0x0000000d000d7305 */ /* 0x000e22000021f000 */
[----:B------:R-:W-:Y:S01]  /*2de0*/  IMAD R117, R4, UR5, R15 ;  /* 0x0000000504757c24 */ /* 0x000fe2000f8e020f */
[----:B------:R-:W-:Y:S01]  /*2df0*/  UMOV UR5, URZ ;  /* 0x000000ff00057c82 */ /* 0x000fe20008000000 */
[----:B------:R-:W1:Y:S01]  /*2e00*/  LDC.64 R14, c[0x0][0x450] ;  /* 0x00011400ff0e7b82 */ /* 0x000e620000000a00 */
[----:B0-----:R-:W-:-:S05]  /*2e10*/  IADD3 R12, PT, PT, RZ, -R13, RZ ;  /* 0x8000000dff0c7210 */ /* 0x001fca0007ffe0ff */
[----:B------:R-:W-:Y:S02]  /*2e20*/  IMAD R19, R12, R17, RZ ;  /* 0x000000110c137224 */ /* 0x000fe400078e02ff */
[----:B------:R-:W-:-:S05]  /*2e30*/  HFMA2 R12, -RZ, RZ, 0, 0 ;  /* 0x00000000ff0c7431 */ /* 0x000fca00000001ff */
[----:B------:R-:W-:Y:S01]  /*2e40*/  IMAD.HI.U32 R19, R13, R19, R12 ;  /* 0x000000130d137227 */ /* 0x000fe200078e000c */
[----:B------:R-:W-:-:S03]  /*2e50*/  MOV R13, R21 ;  /* 0x00000015000d7202 */ /* 0x000fc60000000f00 */
[----:B------:R-:W-:Y:S02]  /*2e60*/  IMAD.MOV.U32 R12, RZ, RZ, R20 ;  /* 0x000000ffff0c7224 */ /* 0x000fe400078e0014 */
[----:B------:R-:W0:Y:S02]  /*2e70*/  LDC.64 R20, c[0x0][0x460] ;  /* 0x00011800ff147b82 */ /* 0x000e240000000a00 */
[----:B------:R-:W-:-:S04]  /*2e80*/  IMAD.HI.U32 R115, R19, R12, RZ ;  /* 0x0000000c13737227 */ /* 0x000fc800078e00ff */
[----:B------:R-:W-:Y:S02]  /*2e90*/  IMAD R12, R115, R13, R12 ;  /* 0x0000000d730c7224 */ /* 0x000fe400078e020c */
[----:B------:R-:W3:Y:S01]  /*2ea0*/  LDC.64 R18, c[0x0][0x3b8] ;  /* 0x0000ee00ff127b82 */ /* 0x000ee20000000a00 */
[----:B------:R-:W-:Y:S02]  /*2eb0*/  IMAD.MOV.U32 R13, RZ, RZ, R65 ;  /* 0x000000ffff0d7224 */ /* 0x000fe400078e0041 */
[----:B------:R-:W-:-:S13]  /*2ec0*/  ISETP.GT.U32.AND P2, PT, R17, R12, PT ;  /* 0x0000000c1100720c */ /* 0x000fda0003f44070 */
[----:B------:R-:W-:Y:S01]  /*2ed0*/  @!P2 IMAD.IADD R12, R12, 0x1, -R17 ;  /* 0x000000010c0ca824 */ /* 0x000fe200078e0a11 */
[----:B------:R-:W-:Y:S02]  /*2ee0*/  @!P2 IADD3 R115, PT, PT, R115, 0x1, RZ ;  /* 0x000000017373a810 */ /* 0x000fe40007ffe0ff */
[----:B------:R-:W-:Y:S02]  /*2ef0*/  ISETP.NE.AND P2, PT, R59, RZ, PT ;  /* 0x000000ff3b00720c */ /* 0x000fe40003f45270 */
[----:B------:R-:W-:Y:S02]  /*2f00*/  ISETP.GE.U32.AND P1, PT, R12, R17, PT ;  /* 0x000000110c00720c */ /* 0x000fe40003f26070 */
[----:B------:R-:W-:Y:S02]  /*2f10*/  MOV R12, R67 ;  /* 0x00000043000c7202 */ /* 0x000fe40000000f00 */
[----:B---3--:R-:W-:Y:S02]  /*2f20*/  SHF.L.U64.HI R19, R18, 0x2, R19 ;  /* 0x0000000212137819 */ /* 0x008fe40000010213 */
[----:B0-----:R-:W-:Y:S01]  /*2f30*/  SHF.L.U64.HI R21, R20, 0x2, R21 ;  /* 0x0000000214157819 */ /* 0x001fe20000010215 */
[----:B------:R-:W-:Y:S01]  /*2f40*/  IMAD.WIDE.U32 R12, R4, UR4, R12 ;  /* 0x00000004040c7c25 */ /* 0x000fe2000f8e000c */
[----:B------:R-:W-:-:S03]  /*2f50*/  UMOV UR4, URZ ;  /* 0x000000ff00047c82 */ /* 0x000fc60008000000 */
[----:B------:R-:W-:Y:S02]  /*2f60*/  IMAD.IADD R117, R13, 0x1, R117 ;  /* 0x000000010d757824 */ /* 0x000fe400078e0275 */
[----:B------:R-:W-:Y:S01]  /*2f70*/  @P1 VIADD R115, R115, 0x1 ;  /* 0x0000000173731836 */ /* 0x000fe20000000000 */
[----:B------:R-:W-:-:S04]  /*2f80*/  IADD3 R16, P1, PT, R92, R48, RZ ;  /* 0x000000305c107210 */ /* 0x000fc80007f3e0ff */
[----:B------:R-:W-:Y:S01]  /*2f90*/  @!P0 IADD3 R115, PT, PT, -R115, RZ, RZ ;  /* 0x000000ff73738210 */ /* 0x000fe20007ffe1ff */
[----:B------:R-:W-:Y:S01]  /*2fa0*/  IMAD.X R17, R3, 0x1, R71, P1 ;  /* 0x0000000103117824 */ /* 0x000fe200008e0647 */
[----:B-12---:R-:W-:-:S07]  /*2fb0*/  @!P2 LOP3.LUT R115, RZ, R59, RZ, 0x33, !PT ;  /* 0x0000003bff73a212 */ /* 0x006fce00078e33ff */
.L_x_795:
[----:B------:R-:W-:Y:S02]  /*2fc0*/  ISETP.NE.AND P4, PT, R119, RZ, PT ;  /* 0x000000ff7700720c */ /* 0x000fe40003f85270 */
[----:B01----:R-:W-:Y:S02]  /*2fd0*/  CS2R R28, SRZ ;  /* 0x00000000001c7805 */ /* 0x003fe4000001ff00 */
[-C--:B------:R-:W-:Y:S02]  /*2fe0*/  ISETP.GE.AND P0, PT, R62, R47.reuse, PT ;  /* 0x0000002f3e00720c */ /* 0x080fe40003f06270 */
[----:B------:R-:W-:Y:S02]  /*2ff0*/  CS2R R30, SRZ ;  /* 0x00000000001e7805 */ /* 0x000fe4000001ff00 */
[----:B------:R-:W-:Y:S02]  /*3000*/  ISETP.GE.AND P1, PT, R60, R47, PT ;  /* 0x0000002f3c00720c */ /* 0x000fe40003f26270 */
[----:B------:R-:W-:-:S02]  /*3010*/  CS2R R32, SRZ ;  /* 0x0000000000207805 */ /* 0x000fc4000001ff00 */
[-C--:B------:R-:W-:Y:S02]  /*3020*/  ISETP.GE.AND P2, PT, R58, R47.reuse, PT ;  /* 0x0000002f3a00720c */ /* 0x080fe40003f46270 */
[----:B------:R-:W-:Y:S02]  /*3030*/  CS2R R34, SRZ ;  /* 0x0000000000227805 */ /* 0x000fe4000001ff00 */
[-C--:B------:R-:W-:Y:S02]  /*3040*/  ISETP.GE.AND P3, PT, R56, R47.reuse, PT ;  /* 0x0000002f3800720c */ /* 0x080fe40003f66270 */
[-C--:B------:R-:W-:Y:S01]  /*3050*/  ISETP.GE.AND P5, PT, R52, R47.reuse, PT ;  /* 0x0000002f3400720c */ /* 0x080fe20003fa6270 */
[----:B------:R-:W2:Y:S01]  /*3060*/  @!P4 LDG.E R28, desc[UR10][R16.64+-0x200] ;  /* 0xfffe000a101cc981 */ /* 0x000ea2000c1e1900 */
[-C--:B------:R-:W-:Y:S02]  /*3070*/  ISETP.GE.AND P4, PT, R54, R47.reuse, PT ;  /* 0x0000002f3600720c */ /* 0x080fe40003f86270 */
[----:B------:R-:W-:Y:S01]  /*3080*/  ISETP.GE.AND P6, PT, R50, R47, PT ;  /* 0x0000002f3200720c */ /* 0x000fe20003fc6270 */
[----:B------:R-:W3:Y:S01]  /*3090*/  @!P0 LDG.E R29, desc[UR10][R16.64+-0x180] ;  /* 0xfffe800a101d8981 */ /* 0x000ee2000c1e1900 */
[----:B------:R-:W-:-:S03]  /*30a0*/  P2R R116, PR, RZ, 0x1 ;  /* 0x00000001ff747803 */ /* 0x000fc60000000000 */
[----:B------:R-:W4:Y:S04]  /*30b0*/  @!P1 LDG.E R30, desc[UR10][R16.64+-0x100] ;  /* 0xffff000a101e9981 */ /* 0x000f28000c1e1900 */
[----:B------:R-:W5:Y:S04]  /*30c0*/  @!P2 LDG.E R31, desc[UR10][R16.64+-0x80] ;  /* 0xffff800a101fa981 */ /* 0x000f68000c1e1900 */
[----:B------:R-:W5:Y:S04]  /*30d0*/  @!P3 LDG.E R32, desc[UR10][R16.64] ;  /* 0x0000000a1020b981 */ /* 0x000f68000c1e1900 */
[----:B------:R-:W5:Y:S04]  /*30e0*/  @!P4 LDG.E R33, desc[UR10][R16.64+0x80] ;  /* 0x0000800a1021c981 */ /* 0x000f68000c1e1900 */
[----:B------:R-:W5:Y:S04]  /*30f0*/  @!P5 LDG.E R34, desc[UR10][R16.64+0x100] ;  /* 0x0001000a1022d981 */ /* 0x000f68000c1e1900 */
[----:B------:R-:W5:Y:S01]  /*3100*/  @!P6 LDG.E R35, desc[UR10][R16.64+0x180] ;  /* 0x0001800a1023e981 */ /* 0x000f62000c1e1900 */
[----:B------:R-:W-:Y:S01]  /*3110*/  MOV R26, R113 ;  /* 0x00000071001a7202 */ /* 0x000fe20000000f00 */
[----:B------:R-:W-:Y:S01]  /*3120*/  IMAD.MOV.U32 R27, RZ, RZ, R114 ;  /* 0x000000ffff1b7224 */ /* 0x000fe200078e0072 */
[----:B------:R-:W-:-:S04]  /*3130*/  ISETP.GE.AND P0, PT, R70, R47, PT ;  /* 0x0000002f4600720c */ /* 0x000fc80003f06270 */
[----:B------:R0:W5:Y:S02]  /*3140*/  LDG.E R132, desc[UR10][R26.64] ;  /* 0x0000000a1a847981 */ /* 0x000164000c1e1900 */
[----:B0-----:R-:W-:Y:S01]  /*3150*/  MOV R26, R36 ;  /* 0x00000024001a7202 */ /* 0x001fe20000000f00 */
[----:B------:R-:W-:Y:S01]  /*3160*/  IMAD.MOV.U32 R27, RZ, RZ, R37 ;  /* 0x000000ffff1b7224 */ /* 0x000fe200078e0025 */
[----:B------:R-:W-:Y:S01]  /*3170*/  MOV R36, RZ ;  /* 0x000000ff00247202 */ /* 0x000fe20000000f00 */
[----:B------:R-:W-:Y:S02]  /*3180*/  IMAD.MOV.U32 R131, RZ, RZ, RZ ;  /* 0x000000ffff837224 */ /* 0x000fe400078e00ff */
[----:B------:R-:W-:Y:S02]  /*3190*/  IMAD.MOV.U32 R133, RZ, RZ, RZ ;  /* 0x000000ffff857224 */ /* 0x000fe400078e00ff */
[----:B------:R-:W-:Y:S01]  /*31a0*/  IMAD.MOV.U32 R135, RZ, RZ, RZ ;  /* 0x000000ffff877224 */ /* 0x000fe200078e00ff */
[----:B--2---:R0:W-:Y:S04]  /*31b0*/  STS [R45], R28 ;  /* 0x0000001c2d007388 */ /* 0x0041e80000000800 */
[----:B---3--:R-:W-:Y:S04]  /*31c0*/  STS [R44+0x80], R29 ;  /* 0x0000801d2c007388 */ /* 0x008fe80000000800 */
[----:B----4-:R-:W-:Y:S04]  /*31d0*/  STS [R43+0x100], R30 ;  /* 0x0001001e2b007388 */ /* 0x010fe80000000800 */
[----:B-----5:R-:W-:Y:S04]  /*31e0*/  STS [R42+0x180], R31 ;  /* 0x0001801f2a007388 */ /* 0x020fe80000000800 */
[----:B------:R-:W-:Y:S04]  /*31f0*/  STS [R41+0x200], R32 ;  /* 0x0002002029007388 */ /* 0x000fe80000000800 */
[----:B------:R-:W-:Y:S04]  /*3200*/  STS [R40+0x280], R33 ;  /* 0x0002802128007388 */ /* 0x000fe80000000800 */
[----:B------:R-:W-:Y:S04]  /*3210*/  STS [R39+0x300], R34 ;  /* 0x0003002227007388 */ /* 0x000fe80000000800 */
[----:B------:R1:W-:Y:S01]  /*3220*/  STS [R38+0x380], R35 ;  /* 0x0003802326007388 */ /* 0x0003e20000000800 */
[----:B------:R-:W-:-:S03]  /*3230*/  NOP ;  /* 0x0000000000007918 */ /* 0x000fc60000000000 */
[----:B------:R-:W2:Y:S01]  /*3240*/  @!P0 LDG.E R36, desc[UR10][R26.64+-0x200] ;  /* 0xfffe000a1a248981 */ /* 0x000ea2000c1e1900 */
[----:B------:R-:W-:Y:S02]  /*3250*/  ISETP.NE.AND P0, PT, R116, RZ, PT ;  /* 0x000000ff7400720c */ /* 0x000fe40003f05270 */
[----:B0-----:R-:W-:Y:S02]  /*3260*/  MOV R28, RZ ;  /* 0x000000ff001c7202 */ /* 0x001fe40000000f00 */
[----:B-1----:R-:W-:Y:S02]  /*3270*/  CS2R R34, SRZ ;  /* 0x0000000000227805 */ /* 0x002fe4000001ff00 */
[----:B------:R-:W-:Y:S01]  /*3280*/  MOV R116, RZ ;  /* 0x000000ff00747202 */ /* 0x000fe20000000f00 */
[----:B------:R-:W3:Y:S04]  /*3290*/  @!P2 LDG.E R133, desc[UR10][R26.64+-0x80] ;  /* 0xffff800a1a85a981 */ /* 0x000ee8000c1e1900 */
[----:B------:R-:W4:Y:S04]  /*32a0*/  @!P1 LDG.E R28, desc[UR10][R26.64+-0x100] ;  /* 0xffff000a1a1c9981 */ /* 0x000f28000c1e1900 */
[----:B------:R-:W5:Y:S04]  /*32b0*/  @!P0 LDG.E R131, desc[UR10][R26.64+-0x180] ;  /* 0xfffe800a1a838981 */ /* 0x000f68000c1e1900 */
[----:B------:R-:W3:Y:S04]  /*32c0*/  @!P3 LDG.E R34, desc[UR10][R26.64] ;  /* 0x0000000a1a22b981 */ /* 0x000ee8000c1e1900 */
[----:B------:R-:W3:Y:S04]  /*32d0*/  @!P4 LDG.E R35, desc[UR10][R26.64+0x80] ;  /* 0x0000800a1a23c981 */ /* 0x000ee8000c1e1900 */
[----:B------:R-:W3:Y:S04]  /*32e0*/  @!P5 LDG.E R116, desc[UR10][R26.64+0x100] ;  /* 0x0001000a1a74d981 */ /* 0x000ee8000c1e1900 */
[----:B------:R-:W3:Y:S04]  /*32f0*/  @!P6 LDG.E R135, desc[UR10][R26.64+0x180] ;  /* 0x0001800a1a87e981 */ /* 0x000ee8000c1e1900 */
[----:B------:R-:W-:Y:S04]  /*3300*/  LDS R29, [R0+0x4] ;  /* 0x00000400001d7984 */ /* 0x000fe80000000800 */
[----:B------:R-:W-:Y:S01]  /*3310*/  LDS R37, [R0+0x8] ;  /* 0x0000080000257984 */ /* 0x000fe20000000800 */
[----:B------:R-:W-:-:S03]  /*3320*/  ISETP.NE.AND P0, PT, R51, RZ, PT ;  /* 0x000000ff3300720c */ /* 0x000fc60003f05270 */
[----:B------:R-:W0:Y:S04]  /*3330*/  LDS R127, [R0+0xc] ;  /* 0x00000c00007f7984 */ /* 0x000e280000000800 */
[----:B------:R-:W1:Y:S04]  /*3340*/  LDS R32, [R0+0x10] ;  /* 0x0000100000207984 */ /* 0x000e680000000800 */
[----:B------:R-:W-:Y:S01]  /*3350*/  LDS R129, [R0+0x14] ;  /* 0x0000140000817984 */ /* 0x000fe20000000800 */
[----:B------:R-:W-:-:S03]  /*3360*/  FMUL.FTZ R132, R132, 1.4426950216293334961 ;  /* 0x3fb8aa3b84847820 */ /* 0x000fc60000410000 */
[----:B------:R-:W1:Y:S04]  /*3370*/  LDS R33, [R0] ;  /* 0x0000000000217984 */ /* 0x000e680000000800 */
[----:B------:R-:W1:Y:S04]  /*3380*/  LDS R30, [R0+0x18] ;  /* 0x00001800001e7984 */ /* 0x000e680000000800 */
[----:B------:R-:W1:Y:S01]  /*3390*/  LDS R31, [R0+0x1c] ;  /* 0x00001c00001f7984 */ /* 0x000e620000000800 */
[C---:B------:R-:W-:Y:S01]  /*33a0*/  FMUL.FTZ R118, R132.reuse, R87 ;  /* 0x0000005784767220 */ /* 0x040fe20000410000 */
[C---:B------:R-:W-:Y:S01]  /*33b0*/  FMUL.FTZ R120, R132.reuse, R85 ;  /* 0x0000005584787220 */ /* 0x040fe20000410000 */
[----:B------:R-:W-:-:S02]  /*33c0*/  FMUL.FTZ R122, R132, R83 ;  /* 0x00000053847a7220 */ /* 0x000fc40000410000 */
[----:B------:R3:W3:Y:S04]  /*33d0*/  MUFU.EX2 R134, R118 ;  /* 0x0000007600867308 */ /* 0x0006e80000000800 */
[----:B------:R3:W3:Y:S04]  /*33e0*/  MUFU.EX2 R136, R120 ;  /* 0x0000007800887308 */ /* 0x0006e80000000800 */
[----:B------:R3:W3:Y:S01]  /*33f0*/  MUFU.EX2 R137, R122 ;  /* 0x0000007a00897308 */ /* 0x0006e20000000800 */
[C---:B------:R-:W-:Y:S01]  /*3400*/  FMUL.FTZ R140, R132.reuse, R77 ;  /* 0x0000004d848c7220 */ /* 0x040fe20000410000 */
[----:B------:R-:W-:Y:S01]  /*3410*/  FMUL.FTZ R141, R132, R98 ;  /* 0x00000062848d7220 */ /* 0x000fe20000410000 */
[----:B------:R-:W-:-:S02]  /*3420*/  ISETP.GE.U32.AND P2, PT, R78, R47, PT ;  /* 0x0000002f4e00720c */ /* 0x000fc40003f46070 */
[----:B------:R-:W-:Y:S02]  /*3430*/  ISETP.GE.U32.AND P1, PT, R76, R47, PT ;  /* 0x0000002f4c00720c */ /* 0x000fe40003f26070 */
[----:B------:R-:W-:Y:S01]  /*3440*/  MUFU.EX2 R140, R140 ;  /* 0x0000008c008c7308 */ /* 0x000fe20000000800 */
[----:B0-----:R-:W-:-:S03]  /*3450*/  FMUL.FTZ R127, R106, R127 ;  /* 0x0000007f6a7f7220 */ /* 0x001fc60000410000 */
[----:B------:R-:W-:Y:S01]  /*3460*/  MUFU.EX2 R141, R141 ;  /* 0x0000008d008d7308 */ /* 0x000fe20000000800 */
[----:B------:R-:W-:Y:S01]  /*3470*/  ISETP.GE.U32.AND P3, PT, R74, R47, PT ;  /* 0x0000002f4a00720c */ /* 0x000fe20003f66070 */
[----:B-1----:R-:W-:-:S03]  /*3480*/  FMUL.FTZ R32, R107, R32 ;  /* 0x000000206b207220 */ /* 0x002fc60000410000 */
[----:B------:R-:W-:Y:S01]  /*3490*/  FSEL R127, R127, RZ, !P3 ;  /* 0x000000ff7f7f7208 */ /* 0x000fe20005800000 */
[----:B------:R-:W-:Y:S01]  /*34a0*/  FMUL.FTZ R33, R100, R33 ;  /* 0x0000002164217220 */ /* 0x000fe20000410000 */
[----:B------:R-:W-:Y:S01]  /*34b0*/  FMUL.FTZ R30, R109, R30 ;  /* 0x0000001e6d1e7220 */ /* 0x000fe20000410000 */
[----:B------:R-:W-:Y:S01]  /*34c0*/  FMUL.FTZ R31, R110, R31 ;  /* 0x0000001f6e1f7220 */ /* 0x000fe20000410000 */
[----:B--2---:R-:W-:Y:S04]  /*34d0*/  STS [R45+0x420], R36 ;  /* 0x000420242d007388 */ /* 0x004fe80000000800 */
[----:B-----5:R-:W-:Y:S04]  /*34e0*/  STS [R44+0x4a0], R131 ;  /* 0x0004a0832c007388 */ /* 0x020fe80000000800 */
[----:B----4-:R0:W-:Y:S04]  /*34f0*/  STS [R43+0x520], R28 ;  /* 0x0005201c2b007388 */ /* 0x0101e80000000800 */
[----:B---3--:R-:W-:Y:S04]  /*3500*/  STS [R42+0x5a0], R133 ;  /* 0x0005a0852a007388 */ /* 0x008fe80000000800 */
[----:B------:R1:W-:Y:S01]  /*3510*/  STS [R41+0x620], R34 ;  /* 0x0006202229007388 */ /* 0x0003e20000000800 */
[----:B0-----:R-:W-:-:S03]  /*3520*/  FMUL.FTZ R28, R132, R79 ;  /* 0x0000004f841c7220 */ /* 0x001fc60000410000 */
[----:B------:R-:W-:Y:S01]  /*3530*/  STS [R40+0x6a0], R35 ;  /* 0x0006a02328007388 */ /* 0x000fe20000000800 */
[----:B------:R0:W-:Y:S03]  /*3540*/  MUFU.EX2 R139, R28 ;  /* 0x0000001c008b7308 */ /* 0x0001e60000000800 */
[----:B------:R-:W-:Y:S01]  /*3550*/  STS [R39+0x720], R116 ;  /* 0x0007207427007388 */ /* 0x000fe20000000800 */
[----:B-1----:R-:W-:-:S03]  /*3560*/  FMUL.FTZ R34, R102, R29 ;  /* 0x0000001d66227220 */ /* 0x002fc60000410000 */
[----:B------:R1:W-:Y:S01]  /*3570*/  STS [R38+0x7a0], R135 ;  /* 0x0007a08726007388 */ /* 0x0003e20000000800 */
[----:B------:R-:W-:-:S03]  /*3580*/  NOP ;  /* 0x0000000000007918 */ /* 0x000fc60000000000 */
[----:B------:R2:W3:Y:S04]  /*3590*/  LDS R116, [R0+0x420] ;  /* 0x0004200000747984 */ /* 0x0004e80000000800 */
[----:B------:R2:W4:Y:S04]  /*35a0*/  LDS R118, [R0+0x424] ;  /* 0x0004240000767984 */ /* 0x0005280000000800 */
[----:B------:R2:W2:Y:S04]  /*35b0*/  LDS R120, [R0+0x428] ;  /* 0x0004280000787984 */ /* 0x0004a80000000800 */
[----:B------:R0:W2:Y:S04]  /*35c0*/  LDS R122, [R0+0x42c] ;  /* 0x00042c00007a7984 */ /* 0x0000a80000000800 */
[----:B------:R0:W2:Y:S04]  /*35d0*/  LDS R124, [R0+0x430] ;  /* 0x00043000007c7984 */ /* 0x0000a80000000800 */
[----:B------:R0:W2:Y:S04]  /*35e0*/  LDS R126, [R0+0x434] ;  /* 0x00043400007e7984 */ /* 0x0000a80000000800 */
[----:B------:R0:W2:Y:S04]  /*35f0*/  LDS R128, [R0+0x438] ;  /* 0x0004380000807984 */ /* 0x0000a80000000800 */
[----:B------:R1:W2:Y:S04]  /*3600*/  LDS R130, [R0+0x43c] ;  /* 0x00043c0000827984 */ /* 0x0002a80000000800 */
[----:B0-----:R-:W0:Y:S01]  /*3610*/  @P0 LDS.64 R28, [UR8] ;  /* 0x00000008ff1c0984 */ /* 0x001e220008000a00 */
[C---:B------:R-:W-:Y:S01]  /*3620*/  FMUL.FTZ R36, R132.reuse, R81 ;  /* 0x0000005184247220 */ /* 0x040fe20000410000 */
[----:B------:R-:W-:-:S03]  /*3630*/  FMUL.FTZ R131, R132, R89 ;  /* 0x0000005984837220 */ /* 0x000fc60000410000 */
[----:B------:R5:W3:Y:S04]  /*3640*/  MUFU.EX2 R133, R36 ;  /* 0x0000002400857308 */ /* 0x000ae80000000800 */
[----:B------:R4:W2:Y:S01]  /*3650*/  MUFU.EX2 R138, R131 ;  /* 0x00000083008a7308 */ /* 0x0008a20000000800 */
[----:B-----5:R-:W-:Y:S01]  /*3660*/  FMUL.FTZ R36, R104, R37 ;  /* 0x0000002568247220 */ /* 0x020fe20000410000 */
[----:B------:R-:W-:Y:S01]  /*3670*/  FSEL R34, R34, RZ, !P2 ;  /* 0x000000ff22227208 */ /* 0x000fe20005000000 */
[----:B-1----:R-:W-:Y:S01]  /*3680*/  FMUL.FTZ R135, R108, R129 ;  /* 0x000000816c877220 */ /* 0x002fe20000410000 */
[----:B------:R-:W-:Y:S02]  /*3690*/  FSEL R35, R134, 1, !P2 ;  /* 0x3f80000086237808 */ /* 0x000fe40005000000 */
[----:B------:R-:W-:-:S02]  /*36a0*/  FSEL R36, R36, RZ, !P1 ;  /* 0x000000ff24247208 */ /* 0x000fc40004800000 */
[----:B------:R-:W-:Y:S02]  /*36b0*/  FSEL R37, R136, 1, !P1 ;  /* 0x3f80000088257808 */ /* 0x000fe40004800000 */
[-C--:B------:R-:W-:Y:S02]  /*36c0*/  ISETP.GE.U32.AND P2, PT, R72, R47.reuse, PT ;  /* 0x0000002f4800720c */ /* 0x080fe40003f46070 */
[-C--:B------:R-:W-:Y:S02]  /*36d0*/  ISETP.GE.U32.AND P1, PT, R68, R47.reuse, PT ;  /* 0x0000002f4400720c */ /* 0x080fe40003f26070 */
[----:B------:R-:W-:Y:S02]  /*36e0*/  FSEL R132, R137, 1, !P3 ;  /* 0x3f80000089847808 */ /* 0x000fe40005800000 */
[----:B------:R-:W-:Y:S02]  /*36f0*/  ISETP.GE.U32.AND P3, PT, R66, R47, PT ;  /* 0x0000002f4200720c */ /* 0x000fe40003f66070 */
[----:B------:R-:W-:-:S02]  /*3700*/  FSEL R129, R32, RZ, !P2 ;  /* 0x000000ff20817208 */ /* 0x000fc40005000000 */
[----:B---3--:R-:W-:Y:S02]  /*3710*/  FSEL R134, R133, 1, !P2 ;  /* 0x3f80000085867808 */ /* 0x008fe40005000000 */
[----:B----4-:R-:W-:Y:S02]  /*3720*/  FSEL R131, R135, RZ, !P1 ;  /* 0x000000ff87837208 */ /* 0x010fe40004800000 */
[----:B------:R-:W-:Y:S02]  /*3730*/  FSEL R136, R139, 1, !P1 ;  /* 0x3f8000008b887808 */ /* 0x000fe40004800000 */
[-C--:B------:R-:W-:Y:S02]  /*3740*/  ISETP.GE.U32.AND P2, PT, R64, R47.reuse, PT ;  /* 0x0000002f4000720c */ /* 0x080fe40003f46070 */
[----:B------:R-:W-:Y:S02]  /*3750*/  ISETP.GE.U32.AND P1, PT, R80, R47, PT ;  /* 0x0000002f5000720c */ /* 0x000fe40003f26070 */
[----:B------:R-:W-:-:S02]  /*3760*/  FSEL R133, R140, 1, !P3 ;  /* 0x3f8000008c857808 */ /* 0x000fc40005800000 */
[----:B------:R-:W-:Y:S02]  /*3770*/  FSEL R135, R141, 1, !P2 ;  /* 0x3f8000008d877808 */ /* 0x000fe40005000000 */
[----:B------:R-:W-:Y:S02]  /*3780*/  FSEL R137, R33, RZ, !P1 ;  /* 0x000000ff21897208 */ /* 0x000fe40004800000 */
[----:B--2---:R-:W-:Y:S02]  /*3790*/  FSEL R138, R138, 1, !P1 ;  /* 0x3f8000008a8a7808 */ /* 0x004fe40004800000 */
[----:B------:R-:W-:Y:S02]  /*37a0*/  FSEL R140, R30, RZ, !P3 ;  /* 0x000000ff1e8c7208 */ /* 0x000fe40005800000 */
[----:B------:R-:W-:Y:S01]  /*37b0*/  FSEL R142, R31, RZ, !P2 ;  /* 0x000000ff1f8e7208 */ /* 0x000fe20005000000 */
[----:B0-----:R-:W-:Y:S06]  /*37c0*/  @P0 BRA `(.L_x_790) ;  /* 0x0000000000400947 */ /* 0x001fec0003800000 */
[----:B------:R-:W0:Y:S01]  /*37d0*/  LDC.U8 R28, c[0x0][0x3a9] ;  /* 0x0000ea40ff1c7b82 */ /* 0x000e220000000000 */
[----:B------:R-:W-:Y:S02]  /*37e0*/  ISETP.NE.AND P4, PT, R125, RZ, PT ;  /* 0x000000ff7d00720c */ /* 0x000fe40003f85270 */
[----:B------:R-:W-:Y:S02]  /*37f0*/  ISETP.NE.AND P5, PT, R123, RZ, PT ;  /* 0x000000ff7b00720c */ /* 0x000fe40003fa5270 */
        /* <DEDUP_REMOVED lines=8> */
.L_x_791:
[----:B------:R-:W-:Y:S01]  /*3880*/  MOV R29, RZ ;  /* 0x000000ff001d7202 */ /* 0x000fe20000000f00 */
[----:B------:R-:W-:Y:S06]  /*3890*/  @!P4 BRA `(.L_x_790) ;  /* 0x00000000000cc947 */ /* 0x000fec0003800000 */
[----:B------:R-:W-:-:S05]  /*38a0*/  IADD3 R30, P0, PT, R67, R111, RZ ;  /* 0x0000006f431e7210 */ /* 0x000fca0007f1e0ff */
[----:B------:R-:W-:-:S05]  /*38b0*/  IMAD.X R31, R65, 0x1, R112, P0 ;  /* 0x00000001411f7824 */ /* 0x000fca00000e0670 */
[----:B------:R1:W5:Y:S03]  /*38c0*/  LDG.E R29, desc[UR10][R30.64] ;  /* 0x0000000a1e1d7981 */ /* 0x000366000c1e1900 */
.L_x_790:
        /* <DEDUP_REMOVED lines=16> */
[----:B0-----:R-:W-:-:S03]  /*39d0*/  ULEA UR6, UR9, UR6, 0x18 ;  /* 0x0000000609067291 */ /* 0x001fc6000f8ec0ff */
        /* <DEDUP_REMOVED lines=59> */
[----:B------:R-:W-:-:S04]  /*3d90*/  ISETP.NE.AND P3, PT, R123, RZ, PT ;  /* 0x000000ff7b00720c */ /* 0x000fc80003f65270 */
        /* <DEDUP_REMOVED lines=18> */
.L_x_794:
[----:B------:R-:W-:-:S04]  /*3ec0*/  ISETP.NE.AND P0, PT, R51, R82, PT ;  /* 0x000000523300720c */ /* 0x000fc80003f05270 */
[----:B------:R-:W-:-:S13]  /*3ed0*/  ISETP.NE.OR P0, PT, R30, RZ, P0 ;  /* 0x000000ff1e00720c */ /* 0x000fda0000705670 */
[----:B------:R-:W-:-:S05]  /*3ee0*/  @!P0 IADD3 R30, P1, PT, R67, R111, RZ ;  /* 0x0000006f431e8210 */ /* 0x000fca0007f3e0ff */
[----:B------:R-:W-:-:S05]  /*3ef0*/  @!P0 IMAD.X R31, R65, 0x1, R112, P1 ;  /* 0x00000001411f8824 */ /* 0x000fca00008e0670 */
[----:B------:R0:W-:Y:S03]  /*3f00*/  @!P0 STG.E desc[UR10][R30.64], R29 ;  /* 0x0000001d1e008986 */ /* 0x0001e6000c10190a */
.L_x_793:
[----:B------:R-:W-:Y:S05]  /*3f10*/  BSYNC.RECONVERGENT B0 ;  /* 0x0000000000007941 */ /* 0x000fea0003800200 */
.L_x_792:
[----:B------:R-:W-:Y:S01]  /*3f20*/  UIADD3 UR4, UP0, UPT, UR4, UR14, URZ ;  /* 0x0000000e04047290 */ /* 0x000fe2000ff1e0ff */
[----:B------:R-:W-:Y:S01]  /*3f30*/  LEA R111, P1, R20, R111, 0x2 ;  /* 0x0000006f146f7211 */ /* 0x000fe200078210ff */
[----:B------:R-:W-:Y:S01]  /*3f40*/  UIADD3 UR7, UPT, UPT, UR7, 0x1, URZ ;  /* 0x0000000107077890 */ /* 0x000fe2000fffe0ff */
[----:B------:R-:W-:Y:S01]  /*3f50*/  LEA R16, P3, R24, R16, 0x2 ;  /* 0x0000001018107211 */ /* 0x000fe200078610ff */
[----:B------:R-:W-:Y:S01]  /*3f60*/  UIADD3.X UR5, UPT, UPT, UR5, UR15, URZ, UP0, !UPT ;  /* 0x0000000f05057290 */ /* 0x000fe200087fe4ff */
[----:B------:R-:W-:Y:S01]  /*3f70*/  LEA R113, P0, R18, R113, 0x2 ;  /* 0x0000007112717211 */ /* 0x000fe200078010ff */
[----:B------:R-:W-:Y:S01]  /*3f80*/  UISETP.NE.AND UP0, UPT, UR7, URZ, UPT ;  /* 0x000000ff0700728c */ /* 0x000fe2000bf05270 */
        /* <DEDUP_REMOVED lines=12> */
[----:B------:R-:W-:Y:S01]  /*4050*/  IMAD.X R112, R112, 0x1, R21, P1 ;  /* 0x0000000170707824 */ /* 0x000fe200008e0615 */
[----:B------:R-:W-:Y:S01]  /*4060*/  UIADD3 UR8, UPT, UPT, UR8, 0x8, URZ ;  /* 0x0000000808087890 */ /* 0x000fe2000fffe0ff */
[----:B------:R-:W-:Y:S11]  /*4070*/  BRA.U UP0, `(.L_x_795) ;  /* 0xffffffed00d07547 */ /* 0x000ff6000b83ffff */
.L_x_789:
[----:B------:R-:W-:Y:S01]  /*4080*/  BAR.SYNC.DEFER_BLOCKING 0x0 ;  /* 0x0000000000007b1d */ /* 0x000fe20000010000 */
[----:B------:R-:W-:Y:S01]  /*4090*/  ISETP.NE.AND P0, PT, R57, RZ, PT ;  /* 0x000000ff3900720c */ /* 0x000fe20003f05270 */
[----:B------:R-:W-:Y:S02]  /*40a0*/  VIADD R51, R51, 0x1 ;  /* 0x0000000133337836 */ /* 0x000fe40000000000 */
[----:B------:R-:W-:Y:S02]  /*40b0*/  IMAD.IADD R84, R47, 0x1, R84 ;  /* 0x000000012f547824 */ /* 0x000fe400078e0254 */
[----:B------:R-:W2:Y:S01]  /*40c0*/  LDCU.64 UR4, c[0x0][0x4a8] ;  /* 0x00009500ff0477ac */ /* 0x000ea20008000a00 */
[----:B------:R-:W-:Y:S04]  /*40d0*/  STS [R0], R105 ;  /* 0x0000006900007388 */ /* 0x000fe80000000800 */
[----:B------:R-:W-:Y:S04]  /*40e0*/  STS [R0+0x4], R103 ;  /* 0x0000046700007388 */ /* 0x000fe80000000800 */
[----:B------:R-:W-:Y:S04]  /*40f0*/  STS [R0+0x8], R101 ;  /* 0x0000086500007388 */ /* 0x000fe80000000800 */
[----:B------:R-:W-:Y:S04]  /*4100*/  STS [R0+0xc], R99 ;  /* 0x00000c6300007388 */ /* 0x000fe80000000800 */
[----:B------:R-:W-:Y:S04]  /*4110*/  STS [R0+0x10], R97 ;  /* 0x0000106100007388 */ /* 0x000fe80000000800 */
[----:B------:R-:W-:Y:S04]  /*4120*/  STS [R0+0x14], R95 ;  /* 0x0000145f00007388 */ /* 0x000fe80000000800 */
[----:B------:R3:W-:Y:S04]  /*4130*/  STS [R0+0x18], R93 ;  /* 0x0000185d00007388 */ /* 0x0007e80000000800 */
[----:B------:R4:W-:Y:S01]  /*4140*/  STS [R0+0x1c], R91 ;  /* 0x00001c5b00007388 */ /* 0x0009e20000000800 */
[----:B------:R-:W-:-:S03]  /*4150*/  NOP ;  /* 0x0000000000007918 */ /* 0x000fc60000000000 */
[----:B------:R-:W-:Y:S01]  /*4160*/  LDS R45, [R45] ;  /* 0x000000002d2d7984 */ /* 0x000fe20000000800 */
[----:B---3--:R-:W-:Y:S02]  /*4170*/  MOV R93, R71 ;  /* 0x00000047005d7202 */ /* 0x008fe40000000f00 */
[----:B----4-:R-:W-:Y:S01]  /*4180*/  MOV R91, R69 ;  /* 0x00000045005b7202 */ /* 0x010fe20000000f00 */
[----:B------:R-:W-:Y:S01]  /*4190*/  LDS R15, [R44+0x80] ;  /* 0x000080002c0f7984 */ /* 0x000fe20000000800 */
[----:B------:R-:W-:-:S03]  /*41a0*/  IMAD.WIDE.U32 R92, R47, 0x4, R92 ;  /* 0x000000042f5c7825 */ /* 0x000fc600078e005c */
[----:B------:R-:W-:Y:S01]  /*41b0*/  LDS R43, [R43+0x100] ;  /* 0x000100002b2b7984 */ /* 0x000fe20000000800 */
[----:B------:R-:W-:-:S03]  /*41c0*/  IMAD.WIDE.U32 R90, R47, 0x4, R90 ;  /* 0x000000042f5a7825 */ /* 0x000fc600078e005a */
[----:B------:R-:W-:Y:S01]  /*41d0*/  LDS R17, [R42+0x180] ;  /* 0x000180002a117984 */ /* 0x000fe20000000800 */
[----:B------:R-:W-:Y:S01]  /*41e0*/  IMAD.MOV.U32 R71, RZ, RZ, R93 ;  /* 0x000000ffff477224 */ /* 0x000fe200078e005d */
[----:B------:R-:W-:Y:S02]  /*41f0*/  MOV R69, R91 ;  /* 0x0000005b00457202 */ /* 0x000fe40000000f00 */
[----:B------:R-:W-:Y:S04]  /*4200*/  LDS R41, [R41+0x200] ;  /* 0x0002000029297984 */ /* 0x000fe80000000800 */
[----:B------:R-:W-:Y:S04]  /*4210*/  LDS R19, [R40+0x280] ;  /* 0x0002800028137984 */ /* 0x000fe80000000800 */
[----:B------:R-:W-:Y:S04]  /*4220*/  LDS R39, [R39+0x300] ;  /* 0x0003000027277984 */ /* 0x000fe80000000800 */
[----:B------:R-:W-:Y:S04]  /*4230*/  LDS R21, [R38+0x380] ;  /* 0x0003800026157984 */ /* 0x000fe80000000800 */
[----:B------:R-:W-:Y:S01]  /*4240*/  @!P0 STS [UR6+0x420], R47 ;  /* 0x0004202fff008988 */ /* 0x000fe20008000806 */
[----:B------:R-:W-:Y:S01]  /*4250*/  BAR.SYNC.DEFER_BLOCKING 0x0 ;  /* 0x0000000000007b1d */ /* 0x000fe20000010000 */
[----:B------:R-:W-:-:S02]  /*4260*/  IADD3 R0, P0, P1, R70, R8, R49 ;  /* 0x0000000846007210 */ /* 0x000fc4000791e031 */
[----:B------:R-:W-:Y:S02]  /*4270*/  IADD3 R49, PT, PT, R47, R49, RZ ;  /* 0x000000312f317210 */ /* 0x000fe40007ffe0ff */
[----:B------:R-:W-:Y:S02]  /*4280*/  IADD3.X R13, PT, PT, RZ, R121, RZ, P0, P1 ;  /* 0x00000079ff0d7210 */ /* 0x000fe400007e24ff */
[----:B--2---:R-:W-:-:S04]  /*4290*/  LEA R12, P3, R0, UR4, 0x2 ;  /* 0x00000004000c7c11 */ /* 0x004fc8000f8610ff */
[----:B------:R-:W-:Y:S01]  /*42a0*/  LEA.HI.X R13, R0, UR5, R13, 0x2, P3 ;  /* 0x00000005000d7c11 */ /* 0x000fe200098f140d */
[----:B------:R-:W2:Y:S02]  /*42b0*/  LDS R23, [UR6+0x420] ;  /* 0x00042006ff177984 */ /* 0x000ea40008000800 */
[-C--:B--2---:R-:W-:Y:S02]  /*42c0*/  ISETP.GE.AND P1, PT, R62, R23.reuse, PT ;  /* 0x000000173e00720c */ /* 0x084fe40003f26270 */
        /* <DEDUP_REMOVED lines=16> */
[----:B--2---:R-:W-:Y:S05]  /*43d0*/  @P0 BRA `(.L_x_796) ;  /* 0xffffffcc00480947 */ /* 0x004fea000383ffff */
[----:B------:R-:W-:Y:S05]  /*43e0*/  EXIT ;  /* 0x000000000000794d */ /* 0x000fea0003800000 */
.L_x_797:
        /* <DEDUP_REMOVED lines=9> */
.L_x_7948:


//--------------------- .text._Z25selective_scan_fwd_kernelI32Selective_Scan_fwd_kernel_traitsILi32ELi8ELi1ELb0ELb1ELb1ELb0ELb1EfffEEv13SSMParamsBase --------------------------
	.section	.text._Z25selective_scan_fwd_kernelI32Selective_Scan_fwd_kernel_traitsILi32ELi8ELi1ELb0ELb1ELb1ELb0ELb1EfffEEv13SSMParamsBase,"ax",@progbits
	.align	128
        .global         _Z25selective_scan_fwd_kernelI32Selective_Scan_fwd_kernel_traitsILi32ELi8ELi1ELb0ELb1ELb1ELb0ELb1EfffEEv13SSMParamsBase
        .type           _Z25selective_scan_fwd_kernelI32Selective_Scan_fwd_kernel_traitsILi32ELi8ELi1ELb0ELb1ELb1ELb0ELb1EfffEEv13SSMParamsBase,@function
        .size           _Z25selective_scan_fwd_kernelI32Selective_Scan_fwd_kernel_traitsILi32ELi8ELi1ELb0ELb1ELb1ELb0ELb1EfffEEv13SSMParamsBase,(.L_x_7949 - _Z25selective_scan_fwd_kernelI32Selective_Scan_fwd_kernel_traitsILi32ELi8ELi1ELb0ELb1ELb1ELb0ELb1EfffEEv13SSMParamsBase)
        .other          _Z25selective_scan_fwd_kernelI32Selective_Scan_fwd_kernel_traitsILi32ELi8ELi1ELb0ELb1ELb1ELb0ELb1EfffEEv13SSMParamsBase,@"STO_CUDA_ENTRY STV_DEFAULT"
_Z25selective_scan_fwd_kernelI32Selective_Scan_fwd_kernel_traitsILi32ELi8ELi1ELb0ELb1ELb1ELb0ELb1EfffEEv13SSMParamsBase:
.text._Z25selective_scan_fwd_kernelI32Selective_Scan_fwd_kernel_traitsILi32ELi8ELi1ELb0ELb1ELb1ELb0ELb1EfffEEv13SSMParamsBase:
        /* <DEDUP_REMOVED lines=16> */
[----:B------:R-:W-:-:S02]  /*0100*/  ISETP.NE.AND.EX P3, PT, R11, RZ, PT, P3 ;  /* 0x000000ff0b00720c */ /* 0x000fc40003f65330 */
[----:B------:R-:W-:Y:S02]  /*0110*/  CS2R R16, SRZ ;  /* 0x0000000000107805 */ /* 0x000fe4000001ff00 */
[----:B------:R-:W-:Y:S01]  /*0120*/  PLOP3.LUT P1, PT, PT, PT, PT, 0x8, 0x80 ;  /* 0x000000000080781c */ /* 0x000fe20003f2e170 */
[----:B------:R-:W-:Y:S01]  /*0130*/  IMAD.MOV.U32 R4, RZ, RZ, R0 ;  /* 0x000000ffff047224 */ /* 0x000fe200078e0000 */
[----:B------:R-:W-:-:S07]  /*0140*/  PLOP3.LUT P0, PT, PT, PT, PT, 0x80, 0x8 ;  /* 0x000000000008781c */ /* 0x000fce0003f0f070 */
[----:B0-----:R-:W-:Y:S06]  /*0150*/  @!P3 BRA `(.L_x_798) ;  /* 0x000000000050b947 */ /* 0x001fec0003800000 */
        /* <DEDUP_REMOVED lines=20> */
.L_x_798:
[----:B-1---5:R-:W-:Y:S02]  /*02a0*/  ISETP.EQ.U32.AND P3, PT, R4, UR4, PT ;  /* 0x0000000404007c0c */ /* 0x022fe4000bf62070 */
[----:B------:R-:W-:-:S04]  /*02b0*/  SHF.R.S32.HI R23, RZ, 0x1f, R4 ;  /* 0x0000001fff177819 */ /* 0x000fc80000011404 */
[----:B------:R-:W-:-:S13]  /*02c0*/  ISETP.EQ.AND.EX P3, PT, R23, UR5, PT, P3 ;  /* 0x0000000517007c0c */ /* 0x000fda000bf62330 */
[----:B------:R-:W-:Y:S05]  /*02d0*/  @P1 EXIT P3 ;  /* 0x000000000000194d */ /* 0x000fea0001800000 */
[----:B------:R-:W1:Y:S01]  /*02e0*/  LDC R21, c[0x0][0x394] ;  /* 0x0000e500ff157b82 */ /* 0x000e620000000800 */
[----:B------:R-:W2:Y:S01]  /*02f0*/  S2R R2, SR_CTAID.Y ;  /* 0x0000000000027919 */ /* 0x000ea20000002600 */
[----:B------:R-:W-:Y:S01]  /*0300*/  ISETP.NE.AND P2, PT, R7, RZ, P2 ;  /* 0x000000ff0700720c */ /* 0x000fe20001745270 */
[----:B------:R-:W-:-:S03]  /*0310*/  IMAD.IADD R69, R69, 0x1, -R6 ;  /* 0x0000000145457824 */ /* 0x000fc600078e0a06 */
[----:B------:R-:W-:Y:S02]  /*0320*/  P2R R125, PR, RZ, 0x4 ;  /* 0x00000004ff7d7803 */ /* 0x000fe40000000000 */
[----:B------:R-:W3:Y:S08]  /*0330*/  LDC.64 R18, c[0x0][0x3c0] ;  /* 0x0000f000ff127b82 */ /* 0x000ef00000000a00 */
[----:B------:R-:W4:Y:S01]  /*0340*/  LDC.64 R76, c[0x0][0x408] ;  /* 0x00010200ff4c7b82 */ /* 0x000f220000000a00 */
[----:B-1----:R-:W-:-:S07]  /*0350*/  IABS R15, R21 ;  /* 0x00000015000f7213 */ /* 0x002fce0000000000 */
[----:B------:R-:W1:Y:S01]  /*0360*/  LDC.64 R98, c[0x0][0x490] ;  /* 0x00012400ff627b82 */ /* 0x000e620000000a00 */
[----:B------:R-:W5:Y:S01]  /*0370*/  I2F.RP R3, R15 ;  /* 0x0000000f00037306 */ /* 0x000f620000209400 */
[----:B--2---:R-:W-:-:S06]  /*0380*/  IABS R12, R2 ;  /* 0x00000002000c7213 */ /* 0x004fcc0000000000 */
[----:B------:R-:W2:Y:S01]  /*0390*/  LDC.U8 R22, c[0x0][0x3a9] ;  /* 0x0000ea40ff167b82 */ /* 0x000ea20000000000 */
[----:B------:R-:W-:-:S04]  /*03a0*/  LOP3.LUT R14, R2, R21, RZ, 0x3c, !PT ;  /* 0x00000015020e7212 */ /* 0x000fc800078e3cff */
[----:B------:R-:W-:-:S03]  /*03b0*/  ISETP.GE.AND P3, PT, R14, RZ, PT ;  /* 0x000000ff0e00720c */ /* 0x000fc60003f66270 */
[----:B------:R-:W2:Y:S01]  /*03c0*/  LDC.64 R72, c[0x0][0x3d8] ;  /* 0x0000f600ff487b82 */ /* 0x000ea20000000a00 */
[----:B-----5:R-:W0:Y:S07]  /*03d0*/  MUFU.RCP R3, R3 ;  /* 0x0000000300037308 */ /* 0x020e2e0000001000 */
[----:B------:R-:W5:Y:S08]  /*03e0*/  LDC.64 R70, c[0x0][0x3f8] ;  /* 0x0000fe00ff467b82 */ /* 0x000f700000000a00 */
[----:B------:R-:W5:Y:S01]  /*03f0*/  LDC.64 R74, c[0x0][0x418] ;  /* 0x00010600ff4a7b82 */ /* 0x000f620000000a00 */
[----:B0-----:R-:W-:-:S04]  /*0400*/  IADD3 R8, PT, PT, R3, 0xffffffe, RZ ;  /* 0x0ffffffe03087810 */ /* 0x001fc80007ffe0ff */
[----:B------:R0:W3:Y:S03]  /*0410*/  F2I.FTZ.U32.TRUNC.NTZ R9, R8 ;  /* 0x0000000800097305 */ /* 0x0000e6000021f000 */
[----:B------:R-:W5:Y:S01]  /*0420*/  LDC.64 R96, c[0x0][0x498] ;  /* 0x00012600ff607b82 */ /* 0x000f620000000a00 */
[----:B0-----:R-:W-:-:S07]  /*0430*/  IMAD.MOV.U32 R8, RZ, RZ, RZ ;  /* 0x000000ffff087224 */ /* 0x001fce00078e00ff */
[----:B------:R-:W0:Y:S01]  /*0440*/  LDC.64 R94, c[0x0][0x478] ;  /* 0x00011e00ff5e7b82 */ /* 0x000e220000000a00 */
[----:B---3--:R-:W-:-:S07]  /*0450*/  IMAD.MOV R10, RZ, RZ, -R9 ;  /* 0x000000ffff0a7224 */ /* 0x008fce00078e0a09 */
[----:B------:R-:W3:Y:S01]  /*0460*/  LDC.64 R92, c[0x0][0x480] ;  /* 0x00012000ff5c7b82 */ /* 0x000ee20000000a00 */
[----:B------:R-:W-:-:S04]  /*0470*/  IMAD R5, R10, R15, RZ ;  /* 0x0000000f0a057224 */ /* 0x000fc800078e02ff */
[----:B------:R-:W-:-:S03]  /*0480*/  IMAD.HI.U32 R9, R9, R5, R8 ;  /* 0x0000000509097227 */ /* 0x000fc600078e0008 */
[----:B------:R-:W4:Y:S03]  /*0490*/  LDC.64 R10, c[0x0][0x400] ;  /* 0x00010000ff0a7b82 */ /* 0x000f260000000a00 */
[----:B------:R-:W-:-:S05]  /*04a0*/  IMAD.HI.U32 R5, R9, R12, RZ ;  /* 0x0000000c09057227 */ /* 0x000fca00078e00ff */
[----:B------:R-:W-:-:S05]  /*04b0*/  IADD3 R3, PT, PT, -R5, RZ, RZ ;  /* 0x000000ff05037210 */ /* 0x000fca0007ffe1ff */
[C---:B------:R-:W-:Y:S01]  /*04c0*/  IMAD R8, R15.reuse, R3, R12 ;  /* 0x000000030f087224 */ /* 0x040fe200078e020c */
[----:B------:R-:W-:Y:S01]  /*04d0*/  SHF.R.S32.HI R3, RZ, 0x1f, R6 ;  /* 0x0000001fff037819 */ /* 0x000fe20000011406 */
[----:B------:R-:W1:Y:S03]  /*04e0*/  LDC.64 R12, c[0x0][0x410] ;  /* 0x00010400ff0c7b82 */ /* 0x000e660000000a00 */
[----:B------:R-:W-:-:S13]  /*04f0*/  ISETP.GT.U32.AND P5, PT, R15, R8, PT ;  /* 0x000000080f00720c */ /* 0x000fda0003fa4070 */
[----:B------:R-:W-:Y:S02]  /*0500*/  @!P5 IMAD.IADD R8, R8, 0x1, -R15 ;  /* 0x000000010808d824 */ /* 0x000fe400078e0a0f */
[----:B------:R-:W-:Y:S01]  /*0510*/  @!P5 VIADD R5, R5, 0x1 ;  /* 0x000000010505d836 */ /* 0x000fe20000000000 */
[----:B------:R-:W-:Y:S02]  /*0520*/  ISETP.NE.AND P5, PT, R21, RZ, PT ;  /* 0x000000ff1500720c */ /* 0x000fe40003fa5270 */
[----:B------:R-:W-:Y:S01]  /*0530*/  ISETP.GE.U32.AND P4, PT, R8, R15, PT ;  /* 0x0000000f0800720c */ /* 0x000fe20003f86070 */
[C---:B----4-:R-:W-:Y:S01]  /*0540*/  IMAD R8, R3.reuse, R10, RZ ;  /* 0x0000000a03087224 */ /* 0x050fe200078e02ff */
[----:B------:R-:W4:Y:S01]  /*0550*/  LDC.64 R14, c[0x0][0x3e0] ;  /* 0x0000f800ff0e7b82 */ /* 0x000f220000000a00 */
[----:B-1----:R-:W-:Y:S02]  /*0560*/  IMAD R7, R3, R12, RZ ;  /* 0x0000000c03077224 */ /* 0x002fe400078e02ff */
[----:B------:R-:W-:-:S02]  /*0570*/  IMAD R11, R6, R11, R8 ;  /* 0x0000000b060b7224 */ /* 0x000fc400078e0208 */
[----:B------:R-:W-:-:S04]  /*0580*/  IMAD.WIDE.U32 R8, R6, R10, RZ ;  /* 0x0000000a06087225 */ /* 0x000fc800078e00ff */
[----:B------:R-:W-:Y:S01]  /*0590*/  IMAD R10, R3, R18, RZ ;  /* 0x00000012030a7224 */ /* 0x000fe200078e02ff */
[----:B------:R-:W-:Y:S01]  /*05a0*/  IADD3 R9, PT, PT, R9, R11, RZ ;  /* 0x0000000b09097210 */ /* 0x000fe20007ffe0ff */
[----:B------:R-:W-:Y:S02]  /*05b0*/  @P4 VIADD R5, R5, 0x1 ;  /* 0x0000000105054836 */ /* 0x000fe40000000000 */
[----:B------:R-:W-:Y:S02]  /*05c0*/  IMAD R19, R6, R19, R10 ;  /* 0x0000001306137224 */ /* 0x000fe400078e020a */
[----:B------:R-:W-:-:S04]  /*05d0*/  IMAD.WIDE.U32 R8, R2, R76, R8 ;  /* 0x0000004c02087225 */ /* 0x000fc800078e0008 */
[----:B------:R-:W-:Y:S01]  /*05e0*/  IMAD R7, R6, R13, R7 ;  /* 0x0000000d06077224 */ /* 0x000fe200078e0207 */
[----:B------:R-:W-:Y:S01]  /*05f0*/  LEA R98, P2, R8, R98, 0x2 ;  /* 0x0000006208627211 */ /* 0x000fe200078410ff */
[----:B------:R-:W-:-:S04]  /*0600*/  IMAD.WIDE.U32 R10, R6, R12, RZ ;  /* 0x0000000c060a7225 */ /* 0x000fc800078e00ff */
[----:B------:R-:W-:Y:S01]  /*0610*/  @!P3 IMAD.MOV R5, RZ, RZ, -R5 ;  /* 0x000000ffff05b224 */ /* 0x000fe200078e0a05 */
[----:B------:R-:W-:Y:S01]  /*0620*/  @!P5 LOP3.LUT R5, RZ, R21, RZ, 0x33, !PT ;  /* 0x00000015ff05d212 */ /* 0x000fe200078e33ff */
[----:B------:R-:W-:Y:S01]  /*0630*/  IMAD R77, R2, R77, R9 ;  /* 0x0000004d024d7224 */ /* 0x000fe200078e0209 */
[----:B------:R-:W-:Y:S01]  /*0640*/  IADD3 R11, PT, PT, R11, R7, RZ ;  /* 0x000000070b0b7210 */ /* 0x000fe20007ffe0ff */
[----:B----4-:R-:W-:Y:S01]  /*0650*/  IMAD R9, R3, R14, RZ ;  /* 0x0000000e03097224 */ /* 0x010fe200078e02ff */
[----:B------:R-:W-:Y:S01]  /*0660*/  SHF.R.S32.HI R7, RZ, 0x1f, R5 ;  /* 0x0000001fff077819 */ /* 0x000fe20000011405 */
[----:B------:R-:W-:Y:S01]  /*0670*/  IMAD.WIDE.U32 R12, R6, R18, RZ ;  /* 0x00000012060c7225 */ /* 0x000fe200078e00ff */
[----:B--2---:R-:W-:Y:S02]  /*0680*/  ISETP.NE.AND P3, PT, R22, RZ, PT ;  /* 0x000000ff1600720c */ /* 0x004fe40003f65270 */
[----:B------:R-:W-:Y:S01]  /*0690*/  LEA.HI.X R77, R8, R99, R77, 0x2, P2 ;  /* 0x00000063084d7211 */ /* 0x000fe200010f144d */
[----:B------:R-:W-:-:S02]  /*06a0*/  IMAD R9, R6, R15, R9 ;  /* 0x0000000f06097224 */ /* 0x000fc400078e0209 */
[----:B------:R-:W-:-:S04]  /*06b0*/  IMAD.WIDE.U32 R14, R6, R14, RZ ;  /* 0x0000000e060e7225 */ /* 0x000fc800078e00ff */
[----:B------:R-:W-:Y:S02]  /*06c0*/  IMAD.IADD R13, R13, 0x1, R19 ;  /* 0x000000010d0d7824 */ /* 0x000fe400078e0213 */
[----:B------:R-:W-:Y:S02]  /*06d0*/  IMAD.IADD R15, R15, 0x1, R9 ;  /* 0x000000010f0f7824 */ /* 0x000fe400078e0209 */
[C---:B------:R-:W-:Y:S02]  /*06e0*/  IMAD R18, R7.reuse, R72, RZ ;  /* 0x0000004807127224 */ /* 0x040fe400078e02ff */
[----:B-----5:R-:W-:Y:S02]  /*06f0*/  IMAD R20, R7, R70, RZ ;  /* 0x0000004607147224 */ /* 0x020fe400078e02ff */
[----:B------:R-:W-:-:S04]  /*0700*/  IMAD.WIDE.U32 R8, R2, R74, R10 ;  /* 0x0000004a02087225 */ /* 0x000fc800078e000a */
[----:B------:R-:W-:Y:S01]  /*0710*/  IMAD.WIDE.U32 R10, R5, R72, R12 ;  /* 0x00000048050a7225 */ /* 0x000fe200078e000c */
[----:B------:R-:W-:-:S03]  /*0720*/  LEA R96, P2, R8, R96, 0x2 ;  /* 0x0000006008607211 */ /* 0x000fc600078410ff */
[C---:B------:R-:W-:Y:S01]  /*0730*/  IMAD R73, R5.reuse, R73, R18 ;  /* 0x0000004905497224 */ /* 0x040fe200078e0212 */
[----:B0-----:R-:W-:Y:S01]  /*0740*/  LEA R94, P4, R10, R94, 0x2 ;  /* 0x0000005e0a5e7211 */ /* 0x001fe200078810ff */
[----:B------:R-:W-:-:S03]  /*0750*/  IMAD.WIDE.U32 R12, R5, R70, R14 ;  /* 0x00000046050c7225 */ /* 0x000fc600078e000e */
[----:B------:R-:W-:Y:S01]  /*0760*/  IADD3 R73, PT, PT, R11, R73, RZ ;  /* 0x000000490b497210 */ /* 0x000fe20007ffe0ff */
[----:B------:R-:W-:Y:S01]  /*0770*/  IMAD R71, R5, R71, R20 ;  /* 0x0000004705477224 */ /* 0x000fe200078e0214 */
[----:B---3--:R-:W-:Y:S01]  /*0780*/  LEA R92, P5, R12, R92, 0x2 ;  /* 0x0000005c0c5c7211 */ /* 0x008fe200078a10ff */
        /* <DEDUP_REMOVED lines=13> */
.L_x_799:
        /* <DEDUP_REMOVED lines=11> */
.L_x_800:
        /* <DEDUP_REMOVED lines=10> */
[----:B------:R-:W-:-:S06]  /*09b0*/  HFMA2 R61, -RZ, RZ, 0, 0 ;  /* 0x00000000ff3d7431 */ /* 0x000fcc00000001ff */
[----:B------:R-:W2:Y:S01]  /*09c0*/  LDC R90, c[0x0][0x3ac] ;  /* 0x0000eb00ff5a7b82 */ /* 0x000ea20000000800 */
[----:B------:R-:W-:-:S05]  /*09d0*/  @!P4 LEA.HI.X R11, R0, R11, RZ, 0x2, P1 ;  /* 0x0000000b000bc211 */ /* 0x000fca00008f14ff */
[----:B------:R4:W2:Y:S01]  /*09e0*/  @!P4 LDG.E R23, desc[UR10][R10.64] ;  /* 0x0000000a0a17c981 */ /* 0x0008a2000c1e1900 */
        /* <DEDUP_REMOVED lines=8> */
[----:B----4-:R-:W-:-:S02]  /*0a70*/  SEL R10, R5, RZ, !P0 ;  /* 0x000000ff050a7207 */ /* 0x010fc40004000000 */
[----:B------:R-:W-:Y:S02]  /*0a80*/  SEL R11, R8, RZ, !P0 ;  /* 0x000000ff080b7207 */ /* 0x000fe40004000000 */
[----:B------:R-:W-:Y:S02]  /*0a90*/  ISETP.NE.AND.EX P2, PT, R13, RZ, PT, P2 ;  /* 0x000000ff0d00720c */ /* 0x000fe40003f45320 */
[----:B------:R-:W-:-:S04]  /*0aa0*/  ISETP.NE.U32.AND P0, PT, R14, RZ, PT ;  /* 0x000000ff0e00720c */ /* 0x000fc80003f05070 */
[----:B------:R-:W-:Y:S01]  /*0ab0*/  ISETP.NE.AND.EX P0, PT, R15, RZ, PT, P0 ;  /* 0x000000ff0f00720c */ /* 0x000fe20003f05300 */
[----:B--2---:R-:W-:-:S05]  /*0ac0*/  @!P4 IMAD.WIDE R8, R23, 0x4, R10 ;  /* 0x000000041708c825 */ /* 0x004fca00078e020a */
[----:B------:R0:W5:Y:S01]  /*0ad0*/  @!P4 LDG.E R4, desc[UR10][R8.64] ;  /* 0x0000000a0804c981 */ /* 0x000162000c1e1900 */
[----:B------:R-:W-:Y:S01]  /*0ae0*/  @!P1 LEA R16, P4, R0, R18, 0x2 ;  /* 0x0000001200109211 */ /* 0x000fe200078810ff */
[----:B------:R-:W-:-:S03]  /*0af0*/  IMAD.MOV.U32 R5, RZ, RZ, RZ ;  /* 0x000000ffff057224 */ /* 0x000fc600078e00ff */
[----:B------:R-:W-:Y:S02]  /*0b00*/  @!P1 LEA.HI.X R17, R0, R19, RZ, 0x2, P4 ;  /* 0x0000001300119211 */ /* 0x000fe400020f14ff */
[C---:B------:R-:W-:Y:S01]  /*0b10*/  @P2 LEA R12, P4, R2.reuse, R12, 0x2 ;  /* 0x0000000c020c2211 */ /* 0x040fe200078810ff */
[----:B------:R-:W1:Y:S02]  /*0b20*/  LDC.64 R18, c[0x0][0x500] ;  /* 0x00014000ff127b82 */ /* 0x000e640000000a00 */
[----:B------:R2:W5:Y:S01]  /*0b30*/  @!P1 LDG.E R5, desc[UR10][R16.64] ;  /* 0x0000000a10059981 */ /* 0x000562000c1e1900 */
[C---:B------:R-:W-:Y:S02]  /*0b40*/  @P2 LEA.HI.X R13, R2.reuse, R13, RZ, 0x2, P4 ;  /* 0x0000000d020d2211 */ /* 0x040fe400020f14ff */
[----:B------:R-:W-:-:S03]  /*0b50*/  @P0 LEA R14, P4, R2, R14, 0x2 ;  /* 0x0000000e020e0211 */ /* 0x000fc600078810ff */
[----:B------:R2:W5:Y:S01]  /*0b60*/  @P2 LDG.E R63, desc[UR10][R12.64] ;  /* 0x0000000a0c3f2981 */ /* 0x000562000c1e1900 */
[----:B0-----:R-:W0:Y:S01]  /*0b70*/  LDC.64 R8, c[0x0][0x4f8] ;  /* 0x00013e00ff087b82 */ /* 0x001e220000000a00 */
[----:B------:R-:W-:-:S05]  /*0b80*/  @P0 LEA.HI.X R15, R2, R15, RZ, 0x2, P4 ;  /* 0x0000000f020f0211 */ /* 0x000fca00020f14ff */
[----:B------:R2:W5:Y:S01]  /*0b90*/  @P0 LDG.E R61, desc[UR10][R14.64] ;  /* 0x0000000a0e3d0981 */ /* 0x000562000c1e1900 */
[----:B-1----:R-:W-:-:S04]  /*0ba0*/  ISETP.NE.U32.AND P0, PT, R18, RZ, PT ;  /* 0x000000ff1200720c */ /* 0x002fc80003f05070 */
[----:B------:R-:W-:Y:S02]  /*0bb0*/  ISETP.NE.AND.EX P0, PT, R19, RZ, PT, P0 ;  /* 0x000000ff1300720c */ /* 0x000fe40003f05300 */
[----:B0-----:R-:W-:-:S04]  /*0bc0*/  ISETP.EQ.U32.AND P1, PT, R8, RZ, PT ;  /* 0x000000ff0800720c */ /* 0x001fc80003f22070 */
        /* <DEDUP_REMOVED lines=27> */
.L_x_801:
[-C--:B------:R-:W-:Y:S01]  /*0d80*/  IABS R12, R90.reuse ;  /* 0x0000005a000c7213 */ /* 0x080fe20000000000 */
[----:B------:R-:W-:Y:S01]  /*0d90*/  IMAD.MOV.U32 R88, RZ, RZ, RZ ;  /* 0x000000ffff587224 */ /* 0x000fe200078e00ff */
[----:B-----5:R-:W-:Y:S01]  /*0da0*/  IADD3 R5, PT, PT, R69, -0x1, R90 ;  /* 0xffffffff45057810 */ /* 0x020fe20007ffe05a */
[----:B------:R-:W-:Y:S01]  /*0db0*/  IMAD.MOV.U32 R84, RZ, RZ, RZ ;  /* 0x000000ffff547224 */ /* 0x000fe200078e00ff */
[----:B------:R-:W0:Y:S01]  /*0dc0*/  I2F.RP R7, R12 ;  /* 0x0000000c00077306 */ /* 0x000e220000209400 */
[-C--:B------:R-:W-:Y:S02]  /*0dd0*/  IABS R15, R90.reuse ;  /* 0x0000005a000f7213 */ /* 0x080fe40000000000 */
[----:B------:R-:W-:Y:S02]  /*0de0*/  IABS R14, R5 ;  /* 0x00000005000e7213 */ /* 0x000fe40000000000 */
[----:B------:R-:W-:-:S04]  /*0df0*/  LOP3.LUT R5, R5, R90, RZ, 0x3c, !PT ;  /* 0x0000005a05057212 */ /* 0x000fc800078e3cff */
[----:B------:R-:W-:Y:S01]  /*0e00*/  ISETP.GE.AND P2, PT, R5, RZ, PT ;  /* 0x000000ff0500720c */ /* 0x000fe20003f46270 */
[----:B0-----:R-:W0:Y:S02]  /*0e10*/  MUFU.RCP R7, R7 ;  /* 0x0000000700077308 */ /* 0x001e240000001000 */
[----:B0-----:R-:W-:Y:S02]  /*0e20*/  VIADD R8, R7, 0xffffffe ;  /* 0x0ffffffe07087836 */ /* 0x001fe40000000000 */
[----:B------:R-:W-:-:S04]  /*0e30*/  IMAD.MOV R7, RZ, RZ, -R15 ;  /* 0x000000ffff077224 */ /* 0x000fc800078e0a0f */
        /* <DEDUP_REMOVED lines=16> */
.L_x_802:
[----:B------:R-:W-:-:S13]  /*0f40*/  ISETP.GE.AND P0, PT, R86, 0x1, PT ;  /* 0x000000015600780c */ /* 0x000fda0003f06270 */
[----:B------:R-:W-:Y:S05]  /*0f50*/  @!P0 EXIT ;  /* 0x000000000000894d */ /* 0x000fea0003800000 */
[----:B------:R-:W0:Y:S01]  /*0f60*/  S2R R59, SR_TID.X ;  /* 0x00000000003b7919 */ /* 0x000e220000002100 */
[----:B------:R-:W1:Y:S01]  /*0f70*/  LDCU.128 UR4, c[0x0][0x430] ;  /* 0x00008600ff0477ac */ /* 0x000e620008000c00 */
[----:B------:R-:W2:Y:S01]  /*0f80*/  LDC.64 R18, c[0x0][0x470] ;  /* 0x00011c00ff127b82 */ /* 0x000ea20000000a00 */
[----:B------:R-:W-:Y:S01]  /*0f90*/  VIADD R82, R86, 0xffffffff ;  /* 0xffffffff56527836 */ /* 0x000fe20000000000 */
[----:B------:R-:W3:Y:S01]  /*0fa0*/  LDCU.64 UR8, c[0x0][0x3b0] ;  /* 0x00007600ff0877ac */ /* 0x000ee20008000a00 */
[----:B------:R-:W-:Y:S01]  /*0fb0*/  IMAD.WIDE R4, R4, 0x4, RZ ;  /* 0x0000000404047825 */ /* 0x000fe200078e02ff */
[----:B------:R-:W4:Y:S04]  /*0fc0*/  LDCU.U8 UR12, c[0x0][0x3a8] ;  /* 0x00007500ff0c77ac */ /* 0x000f280008000000 */
[----:B------:R-:W5:Y:S01]  /*0fd0*/  LDC.64 R16, c[0x0][0x4e8] ;  /* 0x00013a00ff107b82 */ /* 0x000f620000000a00 */
[----:B------:R-:W-:-:S02]  /*0fe0*/  IMAD.MOV.U32 R53, RZ, RZ, RZ ;  /* 0x000000ffff357224 */ /* 0x000fc400078e00ff */
[----:B------:R-:W-:Y:S02]  /*0ff0*/  IMAD.MOV.U32 R51, RZ, RZ, RZ ;  /* 0x000000ffff337224 */ /* 0x000fe400078e00ff */
[----:B-1----:R-:W-:-:S04]  /*1000*/  IMAD.WIDE.U32 R8, R2, UR6, RZ ;  /* 0x0000000602087c25 */ /* 0x002fc8000f8e00ff */
[----:B---3--:R-:W-:-:S04]  /*1010*/  IMAD.WIDE.U32 R14, R2, UR8, RZ ;  /* 0x00000008020e7c25 */ /* 0x008fc8000f8e00ff */
[----:B------:R-:W-:Y:S01]  /*1020*/  IMAD R3, R3, UR4, RZ ;  /* 0x0000000403037c24 */ /* 0x000fe2000f8e02ff */
[----:B--2---:R-:W-:Y:S01]  /*1030*/  LEA R57, P1, R14, R18, 0x2 ;  /* 0x000000120e397211 */ /* 0x004fe200078210ff */
[C---:B------:R-:W-:Y:S02]  /*1040*/  IMAD R13, R2.reuse, UR7, R9 ;  /* 0x00000007020d7c24 */ /* 0x040fe4000f8e0209 */
[----:B------:R-:W-:Y:S01]  /*1050*/  IMAD.MOV.U32 R12, RZ, RZ, R8 ;  /* 0x000000ffff0c7224 */ /* 0x000fe200078e0008 */
[----:B0-----:R-:W-:Y:S01]  /*1060*/  SHF.L.U32 R80, R59, 0x3, RZ ;  /* 0x000000033b507819 */ /* 0x001fe200000006ff */
[----:B------:R-:W-:Y:S01]  /*1070*/  IMAD R55, R2, UR9, R15 ;  /* 0x0000000902377c24 */ /* 0x000fe2000f8e020f */
[----:B-----5:R-:W-:Y:S01]  /*1080*/  LEA R8, P0, R0, R16, 0x2 ;  /* 0x0000001000087211 */ /* 0x020fe200078010ff */
[----:B------:R-:W-:Y:S01]  /*1090*/  IMAD R49, R6, UR5, R3 ;  /* 0x0000000506317c24 */ /* 0x000fe2000f8e0203 */
[----:B------:R-:W-:Y:S01]  /*10a0*/  LOP3.LUT R70, R80, 0x1f00, RZ, 0xc0, !PT ;  /* 0x00001f0050467812 */ /* 0x000fe200078ec0ff */
[----:B------:R-:W-:Y:S01]  /*10b0*/  IMAD.WIDE.U32 R6, R6, UR4, R12 ;  /* 0x0000000406067c25 */ /* 0x000fe2000f8e000c */
[----:B------:R-:W-:-:S02]  /*10c0*/  LEA.HI.X R55, R14, R19, R55, 0x2, P1 ;  /* 0x000000130e377211 */ /* 0x000fc400008f1437 */
[----:B------:R-:W-:Y:S01]  /*10d0*/  LOP3.LUT R70, R70, 0x1f, R59, 0xf8, !PT ;  /* 0x0000001f46467812 */ /* 0x000fe200078ef83b */
[----:B------:R-:W-:Y:S01]  /*10e0*/  VIADD R76, R80, 0x2 ;  /* 0x00000002504c7836 */ /* 0x000fe20000000000 */
[----:B------:R-:W-:Y:S01]  /*10f0*/  LEA.HI.X R9, R0, R17, RZ, 0x2, P0 ;  /* 0x0000001100097211 */ /* 0x000fe200000f14ff */
[C---:B------:R-:W-:Y:S01]  /*1100*/  VIADD R74, R80.reuse, 0x3 ;  /* 0x00000003504a7836 */ /* 0x040fe20000000000 */
[----:B------:R-:W-:Y:S01]  /*1110*/  IADD3 R78, PT, PT, R80, 0x1, RZ ;  /* 0x00000001504e7810 */ /* 0x000fe20007ffe0ff */
[----:B------:R-:W-:Y:S01]  /*1120*/  IMAD.WIDE.U32 R2, R70, 0x4, RZ ;  /* 0x0000000446027825 */ /* 0x000fe200078e00ff */
[C---:B------:R-:W-:Y:S02]  /*1130*/  IADD3 R72, PT, PT, R80.reuse, 0x4, RZ ;  /* 0x0000000450487810 */ /* 0x040fe40007ffe0ff */
[C---:B------:R-:W-:Y:S01]  /*1140*/  IADD3 R64, PT, PT, R80.reuse, 0x7, RZ ;  /* 0x0000000750407810 */ /* 0x040fe20007ffe0ff */
[----:B------:R-:W-:Y:S01]  /*1150*/  VIADD R68, R80, 0x5 ;  /* 0x0000000550447836 */ /* 0x000fe20000000000 */
[----:B------:R-:W-:Y:S01]  /*1160*/  LOP3.LUT R62, R70, 0x20, RZ, 0xfc, !PT ;  /* 0x00000020463e7812 */ /* 0x000fe200078efcff */
[----:B------:R-:W-:Y:S01]  /*1170*/  VIADD R66, R80, 0x6 ;  /* 0x0000000650427836 */ /* 0x000fe20000000000 */
[C---:B------:R-:W-:Y:S01]  /*1180*/  LOP3.LUT R60, R70.reuse, 0x40, RZ, 0xfc, !PT ;  /* 0x00000040463c7812 */ /* 0x040fe200078efcff */
[----:B------:R-:W-:Y:S01]  /*1190*/  IMAD.IADD R49, R7, 0x1, R49 ;  /* 0x0000000107317824 */ /* 0x000fe200078e0231 */
[----:B------:R-:W-:-:S02]  /*11a0*/  LOP3.LUT R58, R70, 0x60, RZ, 0xfc, !PT ;  /* 0x00000060463a7812 */ /* 0x000fc400078efcff */
[C---:B------:R-:W-:Y:S02]  /*11b0*/  LOP3.LUT R56, R70.reuse, 0x80, RZ, 0xfc, !PT ;  /* 0x0000008046387812 */ /* 0x040fe400078efcff */
[C---:B------:R-:W-:Y:S02]  /*11c0*/  LOP3.LUT R54, R70.reuse, 0xa0, RZ, 0xfc, !PT ;  /* 0x000000a046367812 */ /* 0x040fe400078efcff */
[C---:B------:R-:W-:Y:S02]  /*11d0*/  LOP3.LUT R52, R70.reuse, 0xc0, RZ, 0xfc, !PT ;  /* 0x000000c046347812 */ /* 0x040fe400078efcff */
[----:B------:R-:W-:Y:S02]  /*11e0*/  LOP3.LUT R50, R70, 0xe0, RZ, 0xfc, !PT ;  /* 0x000000e046327812 */ /* 0x000fe400078efcff */
[----:B----4-:R-:W-:-:S07]  /*11f0*/  LOP3.LUT R48, R2, 0x200, RZ, 0xfc, !PT ;  /* 0x0000020002307812 */ /* 0x010fce00078efcff */
.L_x_826:
[----:B0-----:R-:W0:Y:S02]  /*1200*/  LDC.64 R12, c[0x0][0x4f8] ;  /* 0x00013e00ff0c7b82 */ /* 0x001e240000000a00 */
        /* <DEDUP_REMOVED lines=10> */
[----:B-1----:R-:W-:Y:S05]  /*12b0*/  @!P0 EXIT ;  /* 0x000000000000894d */ /* 0x002fea0003800000 */
[----:B------:R-:W-:Y:S01]  /*12c0*/  BAR.SYNC.DEFER_BLOCKING 0x0 ;  /* 0x0000000000007b1d */ /* 0x000fe20000010000 */
[C---:B------:R-:W-:Y:S01]  /*12d0*/  IMAD.SHL.U32 R13, R70.reuse, 0x4, RZ ;  /* 0x00000004460d7824 */ /* 0x040fe200078e00ff */
[-C--:B------:R-:W-:Y:S01]  /*12e0*/  ISETP.GE.AND P2, PT, R70, R47.reuse, PT ;  /* 0x0000002f4600720c */ /* 0x080fe20003f46270 */
[----:B------:R-:W-:Y:S01]  /*12f0*/  IMAD.MOV.U32 R0, RZ, RZ, RZ ;  /* 0x000000ffff007224 */ /* 0x000fe200078e00ff */
[----:B------:R-:W-:Y:S02]  /*1300*/  ISETP.GE.AND P6, PT, R62, R47, PT ;  /* 0x0000002f3e00720c */ /* 0x000fe40003fc6270 */
[----:B------:R-:W-:Y:S02]  /*1310*/  CS2R R16, SRZ ;  /* 0x0000000000107805 */ /* 0x000fe4000001ff00 */
[----:B------:R-:W-:Y:S02]  /*1320*/  IADD3 R14, P1, PT, R13, R98, RZ ;  /* 0x000000620d0e7210 */ /* 0x000fe40007f3e0ff */
[----:B------:R-:W-:-:S02]  /*1330*/  CS2R R18, SRZ ;  /* 0x0000000000127805 */ /* 0x000fc4000001ff00 */
[----:B------:R-:W-:Y:S02]  /*1340*/  IADD3 R12, P0, PT, R13, R96, RZ ;  /* 0x000000600d0c7210 */ /* 0x000fe40007f1e0ff */
[----:B------:R-:W-:Y:S02]  /*1350*/  CS2R R20, SRZ ;  /* 0x0000000000147805 */ /* 0x000fe4000001ff00 */
[-C--:B------:R-:W-:Y:S01]  /*1360*/  ISETP.GE.AND P5, PT, R60, R47.reuse, PT ;  /* 0x0000002f3c00720c */ /* 0x080fe20003fa6270 */
[----:B------:R-:W-:Y:S01]  /*1370*/  IMAD.X R15, RZ, RZ, R77, P1 ;  /* 0x000000ffff0f7224 */ /* 0x000fe200008e064d */
[----:B------:R-:W-:Y:S02]  /*1380*/  ISETP.GE.AND P4, PT, R58, R47, PT ;  /* 0x0000002f3a00720c */ /* 0x000fe40003f86270 */
[----:B------:R-:W-:Y:S02]  /*1390*/  CS2R R22, SRZ ;  /* 0x0000000000167805 */ /* 0x000fe4000001ff00 */
[----:B------:R-:W-:-:S02]  /*13a0*/  IADD3.X R13, PT, PT, RZ, R75, RZ, P0, !PT ;  /* 0x0000004bff0d7210 */ /* 0x000fc400007fe4ff */
[-C--:B------:R-:W-:Y:S02]  /*13b0*/  ISETP.GE.AND P0, PT, R56, R47.reuse, PT ;  /* 0x0000002f3800720c */ /* 0x080fe40003f06270 */
[----:B------:R-:W-:Y:S02]  /*13c0*/  P2R R121, PR, RZ, 0x4 ;  /* 0x00000004ff797803 */ /* 0x000fe40000000000 */
        /* <DEDUP_REMOVED lines=130> */
.L_x_804:
[----:B------:R-:W-:Y:S05]  /*1bf0*/  BSYNC.RECONVERGENT B0 ;  /* 0x0000000000007941 */ /* 0x000fea0003800200 */
.L_x_803:
        /* <DEDUP_REMOVED lines=36> */
.L_x_806:
[----:B------:R-:W-:Y:S05]  /*1e40*/  BSYNC.RECONVERGENT B0 ;  /* 0x0000000000007941 */ /* 0x000fea0003800200 */
.L_x_805:
[----:B------:R-:W-:Y:S01]  /*1e50*/  BSSY.RECONVERGENT B0, `(.L_x_807) ;  /* 0x0000022000007945 */ /* 0x000fe20003800200 */
[----:B------:R-:W-:Y:S01]  /*1e60*/  FSETP.GTU.FTZ.AND P2, PT, R83, 20, PT ;  /* 0x41a000005300780b */ /* 0x000fe20003f5c000 */
[----:B------:R-:W-:Y:S02]  /*1e70*/  FADD.FTZ R81, R30, R61 ;  /* 0x0000003d1e517221 */ /* 0x000fe40000010000 */
[----:B------:R-:W-:Y:S10]  /*1e80*/  @P1 BRA `(.L_x_808) ;  /* 0x0000000000781947 */ /* 0x000ff40003800000 */
        /* <DEDUP_REMOVED lines=30> */
.L_x_808:
[----:B------:R-:W-:Y:S05]  /*2070*/  BSYNC.RECONVERGENT B0 ;  /* 0x0000000000007941 */ /* 0x000fea0003800200 */
.L_x_807:
        /* <DEDUP_REMOVED lines=36> */
.L_x_810:
[----:B------:R-:W-:Y:S05]  /*22c0*/  BSYNC.RECONVERGENT B0 ;  /* 0x0000000000007941 */ /* 0x000fea0003800200 */
.L_x_809:
        /* <DEDUP_REMOVED lines=34> */
.L_x_812:
[----:B------:R-:W-:Y:S05]  /*24f0*/  BSYNC.RECONVERGENT B0 ;  /* 0x0000000000007941 */ /* 0x000fea0003800200 */
.L_x_811:
        /* <DEDUP_REMOVED lines=36> */
.L_x_814:
[----:B------:R-:W-:Y:S05]  /*2740*/  BSYNC.RECONVERGENT B0 ;  /* 0x0000000000007941 */ /* 0x000fea0003800200 */
.L_x_813:
        /* <DEDUP_REMOVED lines=32> */
.L_x_816:
[----:B------:R-:W-:Y:S05]  /*2950*/  BSYNC.RECONVERGENT B0 ;  /* 0x0000000000007941 */ /* 0x000fea0003800200 */
.L_x_815:
        /* <DEDUP_REMOVED lines=32> */
.L_x_818:
[----:B------:R-:W-:Y:S05]  /*2b60*/  BSYNC.RECONVERGENT B0 ;  /* 0x0000000000007941 */ /* 0x000fea0003800200 */
.L_x_817:
        /* <DEDUP_REMOVED lines=23> */
[-C--:B------:R-:W-:Y:S01]  /*2ce0*/  IABS R20, R90.reuse ;  /* 0x0000005a00147213 */ /* 0x080fe20000000000 */
[----:B------:R-:W-:Y:S01]  /*2cf0*/  FMUL.FTZ R111, R14, R79 ;  /* 0x0000004f0e6f7220 */ /* 0x000fe20000410000 */
[----:B------:R-:W-:Y:S01]  /*2d00*/  IABS R18, R15 ;  /* 0x0000000f00127213 */ /* 0x000fe20000000000 */
[----:B------:R-:W-:Y:S01]  /*2d10*/  FMUL.FTZ R109, R16, R83 ;  /* 0x00000053106d7220 */ /* 0x000fe20000410000 */
[----:B------:R-:W-:Y:S01]  /*2d20*/  LOP3.LUT R15, R15, R90, RZ, 0x3c, !PT ;  /* 0x0000005a0f0f7212 */ /* 0x000fe200078e3cff */
[----:B------:R-:W-:Y:S01]  /*2d30*/  IMAD.MOV R20, RZ, RZ, -R20 ;  /* 0x000000ffff147224 */ /* 0x000fe200078e0a14 */
[----:B------:R-:W3:Y:S01]  /*2d40*/  LDC.64 R24, c[0x0][0x3d0] ;  /* 0x0000f400ff187b82 */ /* 0x000ee20000000a00 */
[----:B------:R-:W-:Y:S01]  /*2d50*/  IADD3 R36, P3, PT, R92, R48, RZ ;  /* 0x000000305c247210 */ /* 0x000fe20007f7e0ff */
[----:B------:R-:W-:Y:S01]  /*2d60*/  HFMA2 R116, -RZ, RZ, 0, 0 ;  /* 0x00000000ff747431 */ /* 0x000fe200000001ff */
[----:B------:R-:W-:Y:S01]  /*2d70*/  ISETP.GE.AND P0, PT, R15, RZ, PT ;  /* 0x000000ff0f00720c */ /* 0x000fe20003f06270 */
[----:B------:R-:W-:Y:S01]  /*2d80*/  FMUL.FTZ R102, R102, R91 ;  /* 0x0000005b66667220 */ /* 0x000fe20000410000 */
[----:B------:R-:W-:Y:S01]  /*2d90*/  FMUL.FTZ R104, R104, R89 ;  /* 0x0000005968687220 */ /* 0x000fe20000410000 */
[----:B------:R-:W-:Y:S01]  /*2da0*/  FMUL.FTZ R106, R106, R87 ;  /* 0x000000576a6a7220 */ /* 0x000fe20000410000 */
[----:B------:R-:W-:Y:S01]  /*2db0*/  FMUL.FTZ R108, R108, R85 ;  /* 0x000000556c6c7220 */ /* 0x000fe20000410000 */
[----:B--2---:R-:W2:Y:S01]  /*2dc0*/  MUFU.RCP R17, R17 ;  /* 0x0000001100117308 */ /* 0x004ea20000001000 */
[----:B------:R-:W4:Y:S01]  /*2dd0*/  LDC.64 R14, c[0x0][0x450] ;  /* 0x00011400ff0e7b82 */ /* 0x000f220000000a00 */
[----:B------:R-:W-:Y:S01]  /*2de0*/  FMUL.FTZ R110, R110, R81 ;  /* 0x000000516e6e7220 */ /* 0x000fe20000410000 */
[----:B------:R-:W-:Y:S01]  /*2df0*/  FMUL.FTZ R117, R117, R100 ;  /* 0x0000006475757220 */ /* 0x000fe20000410000 */
[----:B------:R-:W-:Y:S01]  /*2e00*/  IMAD.MOV.U32 R114, RZ, RZ, RZ ;  /* 0x000000ffff727224 */ /* 0x000fe200078e00ff */
[----:B------:R-:W-:Y:S01]  /*2e10*/  MOV R115, R57 ;  /* 0x0000003900737202 */ /* 0x000fe20000000f00 */
[----:B------:R-:W-:Y:S01]  /*2e20*/  IMAD.MOV.U32 R112, RZ, RZ, R55 ;  /* 0x000000ffff707224 */ /* 0x000fe200078e0037 */
[----:B------:R-:W-:Y:S01]  /*2e30*/  IADD3.X R37, PT, PT, R3, R71, RZ, P3, !PT ;  /* 0x0000004703257210 */ /* 0x000fe20001ffe4ff */
[----:B------:R-:W-:Y:S01]  /*2e40*/  UIADD3 UR8, UPT, UPT, UR6, 0x860, URZ ;  /* 0x0000086006087890 */ /* 0x000fe2000fffe0ff */
[----:B-1----:R-:W-:Y:S01]  /*2e50*/  SHF.L.U64.HI R23, R22, 0x2, R23 ;  /* 0x0000000216177819 */ /* 0x002fe20000010217 */
[----:B------:R-:W-:Y:S01]  /*2e60*/  UIADD3 UR7, UPT, UPT, -UR7, URZ, URZ ;  /* 0x000000ff07077290 */ /* 0x000fe2000fffe1ff */
[----:B------:R-:W1:Y:S01]  /*2e70*/  LDCU.64 UR14, c[0x0][0x460] ;  /* 0x00008c00ff0e77ac */ /* 0x000e620008000a00 */
[----:B---3--:R-:W-:Y:S01]  /*2e80*/  SHF.L.U64.HI R25, R24, 0x2, R25 ;  /* 0x0000000218197819 */ /* 0x008fe20000010219 */
[----:B--2---:R-:W-:-:S02]  /*2e90*/  VIADD R13, R17, 0xffffffe ;  /* 0x0ffffffe110d7836 */ /* 0x004fc40000000000 */
[----:B0-----:R-:W-:-:S04]  /*2ea0*/  IMAD R17, R5, UR4, RZ ;  /* 0x0000000405117c24 */ /* 0x001fc8000f8e02ff */
[----:B------:R-:W0:Y:S01]  /*2eb0*/  F2I.FTZ.U32.TRUNC.NTZ R13, R13 ;  /* 0x0000000d000d7305 */ /* 0x000e22000021f000 */
[----:B------:R-:W-:Y:S01]  /*2ec0*/  IMAD R119, R4, UR5, R17 ;  /* 0x0000000504777c24 */ /* 0x000fe2000f8e0211 */
[----:B------:R-:W-:Y:S01]  /*2ed0*/  UMOV UR5, URZ ;  /* 0x000000ff00057c82 */ /* 0x000fe20008000000 */
[----:B0-----:R-:W-:-:S05]  /*2ee0*/  IADD3 R12, PT, PT, RZ, -R13, RZ ;  /* 0x8000000dff0c7210 */ /* 0x001fca0007ffe0ff */
[----:B------:R-:W-:Y:S02]  /*2ef0*/  IMAD R21, R12, R19, RZ ;  /* 0x000000130c157224 */ /* 0x000fe400078e02ff */
[----:B------:R-:W-:-:S05]  /*2f00*/  HFMA2 R12, -RZ, RZ, 0, 0 ;  /* 0x00000000ff0c7431 */ /* 0x000fca00000001ff */
[----:B------:R-:W-:Y:S01]  /*2f10*/  IMAD.HI.U32 R21, R13, R21, R12 ;  /* 0x000000150d157227 */ /* 0x000fe200078e000c */
[----:B------:R-:W-:-:S03]  /*2f20*/  MOV R13, R20 ;  /* 0x00000014000d7202 */ /* 0x000fc60000000f00 */
[----:B------:R-:W-:-:S04]  /*2f30*/  IMAD.MOV.U32 R12, RZ, RZ, R18 ;  /* 0x000000ffff0c7224 */ /* 0x000fc800078e0012 */
[----:B------:R-:W-:Y:S02]  /*2f40*/  IMAD.HI.U32 R113, R21, R12, RZ ;  /* 0x0000000c15717227 */ /* 0x000fe400078e00ff */
[----:B------:R-:W0:Y:S02]  /*2f50*/  LDC.64 R20, c[0x0][0x460] ;  /* 0x00011800ff147b82 */ /* 0x000e240000000a00 */
[----:B------:R-:W-:Y:S02]  /*2f60*/  IMAD R12, R113, R13, R12 ;  /* 0x0000000d710c7224 */ /* 0x000fe400078e020c */
[----:B------:R-:W-:-:S03]  /*2f70*/  IMAD.MOV.U32 R13, RZ, RZ, R65 ;  /* 0x000000ffff0d7224 */ /* 0x000fc600078e0041 */
[----:B------:R-:W-:-:S13]  /*2f80*/  ISETP.GT.U32.AND P2, PT, R19, R12, PT ;  /* 0x0000000c1300720c */ /* 0x000fda0003f44070 */
[----:B------:R-:W-:Y:S01]  /*2f90*/  @!P2 IMAD.IADD R12, R12, 0x1, -R19 ;  /* 0x000000010c0ca824 */ /* 0x000fe200078e0a13 */
[----:B------:R-:W-:Y:S02]  /*2fa0*/  @!P2 IADD3 R113, PT, PT, R113, 0x1, RZ ;  /* 0x000000017171a810 */ /* 0x000fe40007ffe0ff */
[----:B------:R-:W-:Y:S02]  /*2fb0*/  ISETP.NE.AND P2, PT, R90, RZ, PT ;  /* 0x000000ff5a00720c */ /* 0x000fe40003f45270 */
[----:B------:R-:W-:Y:S02]  /*2fc0*/  ISETP.GE.U32.AND P1, PT, R12, R19, PT ;  /* 0x000000130c00720c */ /* 0x000fe40003f26070 */
[----:B------:R-:W2:Y:S01]  /*2fd0*/  LDC.64 R18, c[0x0][0x3b8] ;  /* 0x0000ee00ff127b82 */ /* 0x000ea20000000a00 */
[----:B------:R-:W-:Y:S02]  /*2fe0*/  MOV R12, R67 ;  /* 0x00000043000c7202 */ /* 0x000fe40000000f00 */
[----:B0-----:R-:W-:-:S03]  /*2ff0*/  SHF.L.U64.HI R21, R20, 0x2, R21 ;  /* 0x0000000214157819 */ /* 0x001fc60000010215 */
[----:B------:R-:W-:Y:S01]  /*3000*/  IMAD.WIDE.U32 R12, R4, UR4, R12 ;  /* 0x00000004040c7c25 */ /* 0x000fe2000f8e000c */
[----:B------:R-:W-:-:S03]  /*3010*/  UMOV UR4, URZ ;  /* 0x000000ff00047c82 */ /* 0x000fc60008000000 */
[----:B------:R-:W-:Y:S02]  /*3020*/  IMAD.IADD R119, R13, 0x1, R119 ;  /* 0x000000010d777824 */ /* 0x000fe400078e0277 */
[----:B------:R-:W-:Y:S01]  /*3030*/  @P1 VIADD R113, R113, 0x1 ;  /* 0x0000000171711836 */ /* 0x000fe20000000000 */
[----:B------:R-:W-:-:S04]  /*3040*/  IADD3 R16, P1, PT, R94, R48, RZ ;  /* 0x000000305e107210 */ /* 0x000fc80007f3e0ff */
[----:B------:R-:W-:Y:S01]  /*3050*/  @!P0 IADD3 R113, PT, PT, -R113, RZ, RZ ;  /* 0x000000ff71718210 */ /* 0x000fe20007ffe1ff */
[----:B------:R-:W-:Y:S01]  /*3060*/  IMAD.X R17, R3, 0x1, R73, P1 ;  /* 0x0000000103117824 */ /* 0x000fe200008e0649 */
[----:B------:R-:W-:Y:S02]  /*3070*/  @!P2 LOP3.LUT R113, RZ, R90, RZ, 0x33, !PT ;  /* 0x0000005aff71a212 */ /* 0x000fe400078e33ff */
[----:B-12-4-:R-:W-:-:S07]  /*3080*/  SHF.L.U64.HI R19, R18, 0x2, R19 ;  /* 0x0000000212137819 */ /* 0x016fce0000010213 */
.L_x_825:
        /* <DEDUP_REMOVED lines=53> */
[----:B------:R-:W0:Y:S01]  /*33e0*/  LDS R33, [R0+0x8] ;  /* 0x0000080000217984 */ /* 0x000e220000000800 */
[----:B------:R-:W-:-:S03]  /*33f0*/  ISETP.NE.AND P0, PT, R53, RZ, PT ;  /* 0x000000ff3500720c */ /* 0x000fc60003f05270 */
[----:B------:R-:W-:Y:S04]  /*3400*/  LDS R37, [R0+0xc] ;  /* 0x00000c0000257984 */ /* 0x000fe80000000800 */
[----:B------:R-:W-:Y:S04]  /*3410*/  LDS R134, [R0+0x10] ;  /* 0x0000100000867984 */ /* 0x000fe80000000800 */
        /* <DEDUP_REMOVED lines=11> */
[----:B------:R-:W-:Y:S01]  /*34d0*/  ISETP.GE.U32.AND P2, PT, R78, R47, PT ;  /* 0x0000002f4e00720c */ /* 0x000fe20003f46070 */
[----:B------:R-:W-:Y:S01]  /*34e0*/  FMUL.FTZ R142, R136, R79 ;  /* 0x0000004f888e7220 */ /* 0x000fe20000410000 */
[----:B0-----:R-:W-:Y:S01]  /*34f0*/  FMUL.FTZ R33, R106, R33 ;  /* 0x000000216a217220 */ /* 0x001fe20000410000 */
[----:B------:R-:W-:-:S04]  /*3500*/  ISETP.GE.U32.AND P1, PT, R76, R47, PT ;  /* 0x0000002f4c00720c */ /* 0x000fc80003f26070 */
[----:B------:R-:W-:Y:S01]  /*3510*/  MUFU.EX2 R142, R142 ;  /* 0x0000008e008e7308 */ /* 0x000fe20000000800 */
[----:B------:R-:W-:Y:S01]  /*3520*/  ISETP.GE.U32.AND P3, PT, R74, R47, PT ;  /* 0x0000002f4a00720c */ /* 0x000fe20003f66070 */
[----:B-1----:R-:W-:Y:S01]  /*3530*/  FMUL.FTZ R31, R102, R31 ;  /* 0x0000001f661f7220 */ /* 0x002fe20000410000 */
        /* <DEDUP_REMOVED lines=8> */
[----:B------:R0:W-:Y:S01]  /*35c0*/  STS [R40+0x6a0], R35 ;  /* 0x0006a02328007388 */ /* 0x0001e20000000800 */
[----:B------:R2:W-:Y:S03]  /*35d0*/  MUFU.EX2 R141, R28 ;  /* 0x0000001c008d7308 */ /* 0x0005e60000000800 */
[----:B------:R-:W-:Y:S01]  /*35e0*/  STS [R39+0x720], R118 ;  /* 0x0007207627007388 */ /* 0x000fe20000000800 */
[----:B-1----:R-:W-:-:S03]  /*35f0*/  FMUL.FTZ R34, R104, R29 ;  /* 0x0000001d68227220 */ /* 0x002fc60000410000 */
[----:B------:R1:W-:Y:S01]  /*3600*/  STS [R38+0x7a0], R133 ;  /* 0x0007a08526007388 */ /* 0x0003e20000000800 */
[----:B------:R-:W-:-:S03]  /*3610*/  NOP ;  /* 0x0000000000007918 */ /* 0x000fc60000000000 */
[----:B------:R3:W4:Y:S04]  /*3620*/  LDS R118, [R0+0x420] ;  /* 0x0004200000767984 */ /* 0x0007280000000800 */
[----:B------:R3:W1:Y:S04]  /*3630*/  LDS R120, [R0+0x424] ;  /* 0x0004240000787984 */ /* 0x0006680000000800 */
[----:B------:R3:W1:Y:S04]  /*3640*/  LDS R122, [R0+0x428] ;  /* 0x00042800007a7984 */ /* 0x0006680000000800 */
[----:B------:R3:W3:Y:S04]  /*3650*/  LDS R124, [R0+0x42c] ;  /* 0x00042c00007c7984 */ /* 0x0006e80000000800 */
[----:B------:R0:W3:Y:S04]  /*3660*/  LDS R126, [R0+0x430] ;  /* 0x00043000007e7984 */ /* 0x0000e80000000800 */
[----:B------:R0:W3:Y:S04]  /*3670*/  LDS R128, [R0+0x434] ;  /* 0x0004340000807984 */ /* 0x0000e80000000800 */
[----:B------:R0:W3:Y:S04]  /*3680*/  LDS R130, [R0+0x438] ;  /* 0x0004380000827984 */ /* 0x0000e80000000800 */
[----:B------:R1:W3:Y:S04]  /*3690*/  LDS R132, [R0+0x43c] ;  /* 0x00043c0000847984 */ /* 0x0002e80000000800 */
[----:B--2---:R-:W2:Y:S01]  /*36a0*/  @P0 LDS.64 R28, [UR8] ;  /* 0x00000008ff1c0984 */ /* 0x004ea20008000a00 */
[C---:B------:R-:W-:Y:S01]  /*36b0*/  FMUL.FTZ R36, R136.reuse, R83 ;  /* 0x0000005388247220 */ /* 0x040fe20000410000 */
[----:B0-----:R-:W-:Y:S01]  /*36c0*/  FSEL R35, R135, 1, !P2 ;  /* 0x3f80000087237808 */ /* 0x001fe20005000000 */
[C---:B------:R-:W-:Y:S01]  /*36d0*/  FMUL.FTZ R135, R136.reuse, R100 ;  /* 0x0000006488877220 */ /* 0x040fe20000410000 */
[----:B------:R-:W-:Y:S01]  /*36e0*/  FMUL.FTZ R131, R136, R91 ;  /* 0x0000005b88837220 */ /* 0x000fe20000410000 */
[----:B------:R0:W5:Y:S01]  /*36f0*/  MUFU.EX2 R139, R36 ;  /* 0x00000024008b7308 */ /* 0x0001620000000800 */
[----:B------:R-:W-:-:S03]  /*3700*/  FMUL.FTZ R127, R108, R37 ;  /* 0x000000256c7f7220 */ /* 0x000fc60000410000 */
[----:B------:R4:W-:Y:S04]  /*3710*/  MUFU.EX2 R140, R131 ;  /* 0x00000083008c7308 */ /* 0x0009e80000000800 */
[----:B------:R-:W3:Y:S01]  /*3720*/  MUFU.EX2 R135, R135 ;  /* 0x0000008700877308 */ /* 0x000ee20000000800 */
[----:B0-----:R-:W-:Y:S01]  /*3730*/  FSEL R36, R33, RZ, !P1 ;  /* 0x000000ff21247208 */ /* 0x001fe20004800000 */
[----:B------:R-:W-:Y:S01]  /*3740*/  FMUL.FTZ R33, R109, R134 ;  /* 0x000000866d217220 */ /* 0x000fe20000410000 */
[----:B------:R-:W-:Y:S01]  /*3750*/  FSEL R34, R34, RZ, !P2 ;  /* 0x000000ff22227208 */ /* 0x000fe20005000000 */
[----:B-1----:R-:W-:Y:S01]  /*3760*/  FMUL.FTZ R133, R110, R129 ;  /* 0x000000816e857220 */ /* 0x002fe20000410000 */
[----:B------:R-:W-:Y:S02]  /*3770*/  FSEL R37, R137, 1, !P1 ;  /* 0x3f80000089257808 */ /* 0x000fe40004800000 */
[----:B------:R-:W-:-:S02]  /*3780*/  ISETP.GE.U32.AND P2, PT, R72, R47, PT ;  /* 0x0000002f4800720c */ /* 0x000fc40003f46070 */
[-C--:B------:R-:W-:Y:S02]  /*3790*/  ISETP.GE.U32.AND P1, PT, R68, R47.reuse, PT ;  /* 0x0000002f4400720c */ /* 0x080fe40003f26070 */
[----:B------:R-:W-:Y:S02]  /*37a0*/  FSEL R127, R127, RZ, !P3 ;  /* 0x000000ff7f7f7208 */ /* 0x000fe40005800000 */
[----:B------:R-:W-:Y:S02]  /*37b0*/  FSEL R134, R138, 1, !P3 ;  /* 0x3f8000008a867808 */ /* 0x000fe40005800000 */
[----:B------:R-:W-:Y:S02]  /*37c0*/  ISETP.GE.U32.AND P3, PT, R66, R47, PT ;  /* 0x0000002f4200720c */ /* 0x000fe40003f66070 */
[----:B------:R-:W-:Y:S02]  /*37d0*/  FSEL R129, R33, RZ, !P2 ;  /* 0x000000ff21817208 */ /* 0x000fe40005000000 */
[----:B-----5:R-:W-:-:S02]  /*37e0*/  FSEL R136, R139, 1, !P2 ;  /* 0x3f8000008b887808 */ /* 0x020fc40005000000 */
[----:B----4-:R-:W-:Y:S02]  /*37f0*/  FSEL R131, R133, RZ, !P1 ;  /* 0x000000ff85837208 */ /* 0x010fe40004800000 */
[----:B------:R-:W-:Y:S02]  /*3800*/  FSEL R138, R141, 1, !P1 ;  /* 0x3f8000008d8a7808 */ /* 0x000fe40004800000 */
[-C--:B------:R-:W-:Y:S02]  /*3810*/  ISETP.GE.U32.AND P2, PT, R64, R47.reuse, PT ;  /* 0x0000002f4000720c */ /* 0x080fe40003f46070 */
[----:B------:R-:W-:Y:S02]  /*3820*/  ISETP.GE.U32.AND P1, PT, R80, R47, PT ;  /* 0x0000002f5000720c */ /* 0x000fe40003f26070 */
[----:B------:R-:W-:Y:S02]  /*3830*/  FSEL R133, R142, 1, !P3 ;  /* 0x3f8000008e857808 */ /* 0x000fe40005800000 */
[----:B---3--:R-:W-:-:S02]  /*3840*/  FSEL R135, R135, 1, !P2 ;  /* 0x3f80000087877808 */ /* 0x008fc40005000000 */
[----:B------:R-:W-:Y:S02]  /*3850*/  FSEL R137, R31, RZ, !P1 ;  /* 0x000000ff1f897208 */ /* 0x000fe40004800000 */
[----:B------:R-:W-:Y:S02]  /*3860*/  FSEL R140, R140, 1, !P1 ;  /* 0x3f8000008c8c7808 */ /* 0x000fe40004800000 */
[----:B------:R-:W-:Y:S02]  /*3870*/  FSEL R142, R30, RZ, !P3 ;  /* 0x000000ff1e8e7208 */ /* 0x000fe40005800000 */
[----:B------:R-:W-:Y:S01]  /*3880*/  FSEL R144, R32, RZ, !P2 ;  /* 0x000000ff20907208 */ /* 0x000fe20005000000 */
[----:B--2---:R-:W-:Y:S06]  /*3890*/  @P0 BRA `(.L_x_820) ;  /* 0x0000000000400947 */ /* 0x004fec0003800000 */
        /* <DEDUP_REMOVED lines=11> */
.L_x_821:
[----:B------:R-:W-:Y:S01]  /*3950*/  MOV R29, RZ ;  /* 0x000000ff001d7202 */ /* 0x000fe20000000f00 */
[----:B------:R-:W-:Y:S06]  /*3960*/  @!P4 BRA `(.L_x_820) ;  /* 0x00000000000cc947 */ /* 0x000fec0003800000 */
[----:B------:R-:W-:-:S05]  /*3970*/  IADD3 R30, P0, PT, R67, R116, RZ ;  /* 0x00000074431e7210 */ /* 0x000fca0007f1e0ff */
[----:B------:R-:W-:-:S05]  /*3980*/  IMAD.X R31, R65, 0x1, R114, P0 ;  /* 0x00000001411f7824 */ /* 0x000fca00000e0672 */
[----:B------:R1:W5:Y:S03]  /*3990*/  LDG.E R29, desc[UR10][R30.64] ;  /* 0x0000000a1e1d7981 */ /* 0x000366000c1e1900 */
.L_x_820:
        /* <DEDUP_REMOVED lines=95> */
.L_x_824:
[----:B------:R-:W-:-:S04]  /*3f90*/  ISETP.NE.AND P0, PT, R53, R82, PT ;  /* 0x000000523500720c */ /* 0x000fc80003f05270 */
[----:B------:R-:W-:-:S13]  /*3fa0*/  ISETP.NE.OR P0, PT, R30, RZ, P0 ;  /* 0x000000ff1e00720c */ /* 0x000fda0000705670 */
[----:B------:R-:W-:-:S05]  /*3fb0*/  @!P0 IADD3 R30, P1, PT, R67, R116, RZ ;  /* 0x00000074431e8210 */ /* 0x000fca0007f3e0ff */
[----:B------:R-:W-:-:S05]  /*3fc0*/  @!P0 IMAD.X R31, R65, 0x1, R114, P1 ;  /* 0x00000001411f8824 */ /* 0x000fca00008e0672 */
[----:B------:R0:W-:Y:S03]  /*3fd0*/  @!P0 STG.E desc[UR10][R30.64], R29 ;  /* 0x0000001d1e008986 */ /* 0x0001e6000c10190a */
.L_x_823:
[----:B------:R-:W-:Y:S05]  /*3fe0*/  BSYNC.RECONVERGENT B0 ;  /* 0x0000000000007941 */ /* 0x000fea0003800200 */
.L_x_822:
        /* <DEDUP_REMOVED lines=22> */
.L_x_819:
        /* <DEDUP_REMOVED lines=55> */
.L_x_827:
        /* <DEDUP_REMOVED lines=12> */
.L_x_7949:


//--------------------- .text._Z25selective_scan_fwd_kernelI32Selective_Scan_fwd_kernel_traitsILi32ELi8ELi1ELb0ELb1ELb1ELb1ELb0EfffEEv13SSMParamsBase --------------------------
	.section	.text._Z25selective_scan_fwd_kernelI32Selective_Scan_fwd_kernel_traitsILi32ELi8ELi1ELb0ELb1ELb1ELb1ELb0EfffEEv13SSMParamsBase,"ax",@progbits
	.align	128
        .global         _Z25selective_scan_fwd_kernelI32Selective_Scan_fwd_kernel_traitsILi32ELi8ELi1ELb0ELb1ELb1ELb1ELb0EfffEEv13SSMParamsBase
        .type           _Z25selective_scan_fwd_kernelI32Selective_Scan_fwd_kernel_traitsILi32ELi8ELi1ELb0ELb1ELb1ELb1ELb0EfffEEv13SSMParamsBase,@function
        .size           _Z25selective_scan_fwd_kernelI32Selective_Scan_fwd_kernel_traitsILi32ELi8ELi1ELb0ELb1ELb1ELb1ELb0EfffEEv13SSMParamsBase,(.L_x_7950 - _Z25selective_scan_fwd_kernelI32Selective_Scan_fwd_kernel_traitsILi32ELi8ELi1ELb0ELb1ELb1ELb1ELb0EfffEEv13SSMParamsBase)
        .other          _Z25selective_scan_fwd_kernelI32Selective_Scan_fwd_kernel_traitsILi32ELi8ELi1ELb0ELb1ELb1ELb1ELb0EfffEEv13SSMParamsBase,@"STO_CUDA_ENTRY STV_DEFAULT"
_Z25selective_scan_fwd_kernelI32Selective_Scan_fwd_kernel_traitsILi32ELi8ELi1ELb0ELb1ELb1ELb1ELb0EfffEEv13SSMParamsBase:
.text._Z25selective_scan_fwd_kernelI32Selective_Scan_fwd_kernel_traitsILi32ELi8ELi1ELb0ELb1ELb1ELb1ELb0EfffEEv13SSMParamsBase:
        /* <DEDUP_REMOVED lines=38> */
.L_x_828:
        /* <DEDUP_REMOVED lines=16> */
[----:B------:R-:W5:Y:S01]  /*0360*/  LDC.64 R98, c[0x0][0x490] ;  /* 0x00012400ff627b82 */ /* 0x000f620000000a00 */
[----:B--2---:R-:W2:Y:S07]  /*0370*/  MUFU.RCP R4, R4 ;  /* 0x0000000400047308 */ /* 0x004eae0000001000 */
[----:B------:R-:W3:Y:S08]  /*0380*/  LDC.U8 R22, c[0x0][0x3a9] ;  /* 0x0000ea40ff167b82 */ /* 0x000ef00000000000 */
[----:B------:R-:W3:Y:S01]  /*0390*/  LDC.64 R64, c[0x0][0x3d8] ;  /* 0x0000f600ff407b82 */ /* 0x000ee20000000a00 */
[----:B-1----:R-:W-:-:S04]  /*03a0*/  IMAD.WIDE.U32 R8, R73, R20, RZ ;  /* 0x0000001449087225 */ /* 0x002fc800078e00ff */
[----:B--2---:R-:W-:Y:S02]  /*03b0*/  VIADD R2, R4, 0xffffffe ;  /* 0x0ffffffe04027836 */ /* 0x004fe40000000000 */
[----:B------:R-:W-:Y:S01]  /*03c0*/  IMAD R9, R73, R21, R9 ;  /* 0x0000001549097224 */ /* 0x000fe200078e0209 */
[----:B------:R-:W1:Y:S01]  /*03d0*/  LDC.64 R62, c[0x0][0x3f8] ;  /* 0x0000fe00ff3e7b82 */ /* 0x000e620000000a00 */
[----:B------:R2:W4:Y:S07]  /*03e0*/  F2I.FTZ.U32.TRUNC.NTZ R3, R2 ;  /* 0x0000000200037305 */ /* 0x00052e000021f000 */
[----:B------:R-:W1:Y:S01]  /*03f0*/  LDC.64 R66, c[0x0][0x418] ;  /* 0x00010600ff427b82 */ /* 0x000e620000000a00 */
[----:B--2---:R-:W-:Y:S01]  /*0400*/  IMAD.MOV.U32 R2, RZ, RZ, RZ ;  /* 0x000000ffff027224 */ /* 0x004fe200078e00ff */
[----:B----4-:R-:W-:-:S06]  /*0410*/  IADD3 R5, PT, PT, RZ, -R3, RZ ;  /* 0x80000003ff057210 */ /* 0x010fcc0007ffe0ff */
[----:B------:R-:W2:Y:S01]  /*0420*/  LDC.64 R96, c[0x0][0x498] ;  /* 0x00012600ff607b82 */ /* 0x000ea20000000a00 */
[----:B------:R-:W-:-:S04]  /*0430*/  IMAD R5, R5, R14, RZ ;  /* 0x0000000e05057224 */ /* 0x000fc800078e02ff */
[----:B------:R-:W-:-:S03]  /*0440*/  IMAD.HI.U32 R3, R3, R5, R2 ;  /* 0x0000000503037227 */ /* 0x000fc600078e0002 */
[----:B------:R-:W4:Y:S01]  /*0450*/  LDC.64 R94, c[0x0][0x478] ;  /* 0x00011e00ff5e7b82 */ /* 0x000f220000000a00 */
[----:B------:R-:W-:-:S04]  /*0460*/  IMAD.MOV.U32 R5, RZ, RZ, R6 ;  /* 0x000000ffff057224 */ /* 0x000fc800078e0006 */
[----:B------:R-:W-:-:S03]  /*0470*/  IMAD.HI.U32 R4, R3, R5, RZ ;  /* 0x0000000503047227 */ /* 0x000fc600078e00ff */
[----:B------:R-:W0:Y:S02]  /*0480*/  LDC.64 R6, c[0x0][0x400] ;  /* 0x00010000ff067b82 */ /* 0x000e240000000a00 */
[----:B------:R-:W-:-:S06]  /*0490*/  IADD3 R3, PT, PT, -R4, RZ, RZ ;  /* 0x000000ff04037210 */ /* 0x000fcc0007ffe1ff */
[----:B------:R-:W4:Y:S01]  /*04a0*/  LDC.64 R92, c[0x0][0x480] ;  /* 0x00012000ff5c7b82 */ /* 0x000f220000000a00 */
[----:B------:R-:W-:-:S05]  /*04b0*/  IMAD R5, R14, R3, R5 ;  /* 0x000000030e057224 */ /* 0x000fca00078e0205 */
[----:B------:R-:W-:Y:S01]  /*04c0*/  ISETP.GT.U32.AND P4, PT, R14, R5, PT ;  /* 0x000000050e00720c */ /* 0x000fe20003f84070 */
[----:B0-----:R-:W-:-:S12]  /*04d0*/  IMAD.WIDE.U32 R2, R73, R6, RZ ;  /* 0x0000000649027225 */ /* 0x001fd800078e00ff */
[----:B------:R-:W-:Y:S02]  /*04e0*/  @!P4 IMAD.IADD R5, R5, 0x1, -R14 ;  /* 0x000000010505c824 */ /* 0x000fe400078e0a0e */
[----:B------:R-:W-:Y:S01]  /*04f0*/  @!P4 VIADD R4, R4, 0x1 ;  /* 0x000000010404c836 */ /* 0x000fe20000000000 */
[----:B------:R-:W-:Y:S01]  /*0500*/  ISETP.NE.AND P4, PT, R18, RZ, PT ;  /* 0x000000ff1200720c */ /* 0x000fe20003f85270 */
[----:B------:R-:W-:Y:S01]  /*0510*/  IMAD R3, R73, R7, R3 ;  /* 0x0000000749037224 */ /* 0x000fe200078e0203 */
[----:B------:R-:W-:Y:S01]  /*0520*/  ISETP.GE.U32.AND P5, PT, R5, R14, PT ;  /* 0x0000000e0500720c */ /* 0x000fe20003fa6070 */
[----:B------:R-:W-:Y:S01]  /*0530*/  IMAD.WIDE.U32 R6, R73, R16, RZ ;  /* 0x0000001049067225 */ /* 0x000fe200078e00ff */
[----:B------:R-:W-:-:S03]  /*0540*/  LOP3.LUT R5, R71, R18, RZ, 0x3c, !PT ;  /* 0x0000001247057212 */ /* 0x000fc600078e3cff */
[----:B------:R-:W-:Y:S01]  /*0550*/  IMAD.WIDE.U32 R2, R71, R68, R2 ;  /* 0x0000004447027225 */ /* 0x000fe200078e0002 */
[----:B------:R-:W-:-:S03]  /*0560*/  ISETP.GE.AND P3, PT, R5, RZ, PT ;  /* 0x000000ff0500720c */ /* 0x000fc60003f66270 */
[----:B------:R-:W-:Y:S01]  /*0570*/  IMAD R69, R71, R69, R3 ;  /* 0x0000004547457224 */ /* 0x000fe200078e0203 */
[----:B-----5:R-:W-:Y:S01]  /*0580*/  LEA R98, P2, R2, R98, 0x2 ;  /* 0x0000006202627211 */ /* 0x020fe200078410ff */
[----:B------:R-:W-:Y:S02]  /*0590*/  IMAD R7, R73, R17, R7 ;  /* 0x0000001149077224 */ /* 0x000fe400078e0207 */
[----:B------:R-:W-:Y:S02]  /*05a0*/  @P5 IADD3 R4, PT, PT, R4, 0x1, RZ ;  /* 0x0000000104045810 */ /* 0x000fe40007ffe0ff */
[----:B------:R-:W-:-:S03]  /*05b0*/  LEA.HI.X R69, R2, R99, R69, 0x2, P2 ;  /* 0x0000006302457211 */ /* 0x000fc600010f1445 */
[----:B------:R-:W-:Y:S02]  /*05c0*/  IMAD.MOV.U32 R11, RZ, RZ, R4 ;  /* 0x000000ffff0b7224 */ /* 0x000fe400078e0004 */
[----:B---3--:R-:W-:-:S04]  /*05d0*/  IMAD.WIDE.U32 R4, R73, R12, RZ ;  /* 0x0000000c49047225 */ /* 0x008fc800078e00ff */
[----:B------:R-:W-:Y:S01]  /*05e0*/  @!P3 IMAD.MOV R11, RZ, RZ, -R11 ;  /* 0x000000ffff0bb224 */ /* 0x000fe200078e0a0b */
[----:B------:R-:W-:Y:S01]  /*05f0*/  @!P4 LOP3.LUT R11, RZ, R18, RZ, 0x33, !PT ;  /* 0x00000012ff0bc212 */ /* 0x000fe200078e33ff */
[----:B------:R-:W-:Y:S01]  /*0600*/  IMAD R5, R73, R13, R5 ;  /* 0x0000000d49057224 */ /* 0x000fe200078e0205 */
[----:B------:R-:W-:Y:S02]  /*0610*/  ISETP.NE.AND P3, PT, R22, RZ, PT ;  /* 0x000000ff1600720c */ /* 0x000fe40003f65270 */
[----:B------:R-:W-:Y:S01]  /*0620*/  SHF.R.S32.HI R13, RZ, 0x1f, R11 ;  /* 0x0000001fff0d7819 */ /* 0x000fe2000001140b */
[----:B-1----:R-:W-:-:S04]  /*0630*/  IMAD.WIDE.U32 R2, R71, R66, R4 ;  /* 0x0000004247027225 */ /* 0x002fc800078e0004 */
[C---:B------:R-:W-:Y:S01]  /*0640*/  IMAD R12, R13.reuse, R64, RZ ;  /* 0x000000400d0c7224 */ /* 0x040fe200078e02ff */
[----:B--2---:R-:W-:Y:S01]  /*0650*/  LEA R96, P2, R2, R96, 0x2 ;  /* 0x0000006002607211 */ /* 0x004fe200078410ff */
[----:B------:R-:W-:Y:S02]  /*0660*/  IMAD R14, R13, R62, RZ ;  /* 0x0000003e0d0e7224 */ /* 0x000fe400078e02ff */
[----:B------:R-:W-:-:S04]  /*0670*/  IMAD.WIDE.U32 R4, R11, R64, R6 ;  /* 0x000000400b047225 */ /* 0x000fc800078e0006 */
[C---:B------:R-:W-:Y:S01]  /*0680*/  IMAD R65, R11.reuse, R65, R12 ;  /* 0x000000410b417224 */ /* 0x040fe200078e020c */
[----:B----4-:R-:W-:Y:S01]  /*0690*/  LEA R94, P4, R4, R94, 0x2 ;  /* 0x0000005e045e7211 */ /* 0x010fe200078810ff */
        /* <DEDUP_REMOVED lines=17> */
.L_x_829:
[----:B------:R-:W0:Y:S08]  /*07b0*/  LDC.64 R4, c[0x0][0x450] ;  /* 0x00011400ff047b82 */ /* 0x000e300000000a00 */
[----:B------:R-:W1:Y:S08]  /*07c0*/  LDC.64 R60, c[0x0][0x458] ;  /* 0x00011600ff3c7b82 */ /* 0x000e700000000a00 */
[----:B------:R-:W2:Y:S01]  /*07d0*/  LDC.64 R90, c[0x0][0x4b0] ;  /* 0x00012c00ff5a7b82 */ /* 0x000ea20000000a00 */
[----:B0-----:R-:W-:-:S04]  /*07e0*/  IMAD R2, R19, R4, RZ ;  /* 0x0000000413027224 */ /* 0x001fc800078e02ff */
[C---:B------:R-:W-:Y:S02]  /*07f0*/  IMAD R5, R0.reuse, R5, R2 ;  /* 0x0000000500057224 */ /* 0x040fe400078e0202 */
[----:B------:R-:W-:-:S04]  /*0800*/  IMAD.WIDE.U32 R2, R0, R4, RZ ;  /* 0x0000000400027225 */ /* 0x000fc800078e00ff */
[----:B------:R-:W-:Y:S02]  /*0810*/  IMAD.IADD R3, R3, 0x1, R5 ;  /* 0x0000000103037824 */ /* 0x000fe400078e0205 */
[----:B-1----:R-:W-:-:S04]  /*0820*/  IMAD.WIDE.U32 R2, R71, R60, R2 ;  /* 0x0000003c47027225 */ /* 0x002fc800078e0002 */
[----:B------:R-:W-:Y:S01]  /*0830*/  IMAD R61, R71, R61, R3 ;  /* 0x0000003d473d7224 */ /* 0x000fe200078e0203 */
[----:B--2---:R-:W-:-:S04]  /*0840*/  LEA R90, P2, R2, R90, 0x2 ;  /* 0x0000005a025a7211 */ /* 0x004fc800078410ff */
[----:B------:R-:W-:-:S09]  /*0850*/  LEA.HI.X R61, R2, R91, R61, 0x2, P2 ;  /* 0x0000005b023d7211 */ /* 0x000fd200010f143d */
.L_x_830:
        /* <DEDUP_REMOVED lines=11> */
[----:B------:R-:W-:Y:S02]  /*0910*/  IMAD.MOV.U32 R57, RZ, RZ, RZ ;  /* 0x000000ffff397224 */ /* 0x000fe400078e00ff */
[----:B------:R-:W-:-:S04]  /*0920*/  HFMA2 R84, -RZ, RZ, 0, 0 ;  /* 0x00000000ff547431 */ /* 0x000fc800000001ff */
        /* <DEDUP_REMOVED lines=53> */
[----:B------:R-:W-:Y:S02]  /*0c80*/  ISETP.GT.AND P0, PT, R86, RZ, PT ;  /* 0x000000ff5600720c */ /* 0x000fe40003f04270 */
[----:B------:R-:W-:Y:S02]  /*0c90*/  SEL R10, R10, RZ, P1 ;  /* 0x000000ff0a0a7207 */ /* 0x000fe40000800000 */
[----:B------:R-:W-:Y:S02]  /*0ca0*/  IADD3 R86, PT, PT, R86, 0x1, RZ ;  /* 0x0000000156567810 */ /* 0x000fe40007ffe0ff */
[----:B------:R-:W-:-:S05]  /*0cb0*/  SEL R10, R10, RZ, P0 ;  /* 0x000000ff0a0a7207 */ /* 0x000fca0000000000 */
[----:B-----5:R-:W-:Y:S01]  /*0cc0*/  IMAD R84, R84, R55, R10 ;  /* 0x0000003754547224 */ /* 0x020fe200078e020a */
[----:B------:R-:W-:Y:S06]  /*0cd0*/  BRA `(.L_x_832) ;  /* 0x0000000000787947 */ /* 0x000fec0003800000 */
.L_x_831:
[-C--:B------:R-:W-:Y:S01]  /*0ce0*/  IABS R7, R55.reuse ;  /* 0x0000003700077213 */ /* 0x080fe20000000000 */
[----:B------:R-:W0:Y:S01]  /*0cf0*/  LDC R4, c[0x0][0x388] ;  /* 0x0000e200ff047b82 */ /* 0x000e220000000800 */
[----:B------:R-:W-:Y:S01]  /*0d00*/  IABS R10, R55 ;  /* 0x00000037000a7213 */ /* 0x000fe20000000000 */
[----:B------:R-:W-:Y:S01]  /*0d10*/  IMAD.MOV.U32 R88, RZ, RZ, RZ ;  /* 0x000000ffff587224 */ /* 0x000fe200078e00ff */
[----:B------:R-:W1:Y:S01]  /*0d20*/  I2F.RP R5, R7 ;  /* 0x0000000700057306 */ /* 0x000e620000209400 */
[----:B-----5:R-:W-:Y:S01]  /*0d30*/  IMAD.MOV.U32 R84, RZ, RZ, RZ ;  /* 0x000000ffff547224 */ /* 0x020fe200078e00ff */
[----:B------:R-:W-:-:S06]  /*0d40*/  IADD3 R10, PT, PT, RZ, -R10, RZ ;  /* 0x8000000aff0a7210 */ /* 0x000fcc0007ffe0ff */
[----:B-1----:R-:W1:Y:S01]  /*0d50*/  MUFU.RCP R5, R5 ;  /* 0x0000000500057308 */ /* 0x002e620000001000 */
[----:B0-----:R-:W-:Y:S01]  /*0d60*/  IADD3 R4, PT, PT, R55, -0x1, R4 ;  /* 0xffffffff37047810 */ /* 0x001fe20007ffe004 */
[----:B-1----:R-:W-:-:S06]  /*0d70*/  VIADD R2, R5, 0xffffffe ;  /* 0x0ffffffe05027836 */ /* 0x002fcc0000000000 */
[----:B------:R0:W1:Y:S02]  /*0d80*/  F2I.FTZ.U32.TRUNC.NTZ R3, R2 ;  /* 0x0000000200037305 */ /* 0x000064000021f000 */
[----:B0-----:R-:W-:Y:S02]  /*0d90*/  IMAD.MOV.U32 R2, RZ, RZ, RZ ;  /* 0x000000ffff027224 */ /* 0x001fe400078e00ff */
[----:B-1----:R-:W-:-:S04]  /*0da0*/  IMAD.MOV R6, RZ, RZ, -R3 ;  /* 0x000000ffff067224 */ /* 0x002fc800078e0a03 */
[----:B------:R-:W-:Y:S01]  /*0db0*/  IMAD R11, R6, R7, RZ ;  /* 0x00000007060b7224 */ /* 0x000fe200078e02ff */
[----:B------:R-:W-:Y:S02]  /*0dc0*/  IABS R6, R4 ;  /* 0x0000000400067213 */ /* 0x000fe40000000000 */
[----:B------:R-:W-:Y:S01]  /*0dd0*/  LOP3.LUT R4, R4, R55, RZ, 0x3c, !PT ;  /* 0x0000003704047212 */ /* 0x000fe200078e3cff */
[----:B------:R-:W-:-:S03]  /*0de0*/  IMAD.HI.U32 R3, R3, R11, R2 ;  /* 0x0000000b03037227 */ /* 0x000fc600078e0002 */
[----:B------:R-:W-:Y:S01]  /*0df0*/  ISETP.GE.AND P2, PT, R4, RZ, PT ;  /* 0x000000ff0400720c */ /* 0x000fe20003f46270 */
        /* <DEDUP_REMOVED lines=12> */
.L_x_832:
[----:B------:R-:W-:-:S13]  /*0ec0*/  ISETP.GE.AND P0, PT, R86, 0x1, PT ;  /* 0x000000015600780c */ /* 0x000fda0003f06270 */
[----:B------:R-:W-:Y:S05]  /*0ed0*/  @!P0 EXIT ;  /* 0x000000000000894d */ /* 0x000fea0003800000 */
[----:B------:R-:W0:Y:S01]  /*0ee0*/  S2R R53, SR_TID.X ;  /* 0x0000000000357919 */ /* 0x000e220000002100 */
[----:B------:R-:W1:Y:S01]  /*0ef0*/  LDC.64 R4, c[0x0][0x470] ;  /* 0x00011c00ff047b82 */ /* 0x000e620000000a00 */
[----:B------:R-:W2:Y:S01]  /*0f00*/  LDCU.64 UR4, c[0x0][0x3b0] ;  /* 0x00007600ff0477ac */ /* 0x000ea20008000a00 */
[----:B------:R-:W-:Y:S01]  /*0f10*/  VIADD R82, R86, 0xffffffff ;  /* 0xffffffff56527836 */ /* 0x000fe20000000000 */
[----:B------:R-:W-:Y:S01]  /*0f20*/  MOV R47, RZ ;  /* 0x000000ff002f7202 */ /* 0x000fe20000000f00 */
[----:B------:R-:W-:-:S04]  /*0f30*/  IMAD.MOV.U32 R78, RZ, RZ, RZ ;  /* 0x000000ffff4e7224 */ /* 0x000fc800078e00ff */
        /* <DEDUP_REMOVED lines=17> */
[----:B------:R-:W-:Y:S01]  /*1050*/  VIADD R62, R80, 0x7 ;  /* 0x00000007503e7836 */ /* 0x000fe20000000000 */
[C---:B------:R-:W-:Y:S01]  /*1060*/  LOP3.LUT R60, R68.reuse, 0x20, RZ, 0xfc, !PT ;  /* 0x00000020443c7812 */ /* 0x040fe200078efcff */
[C---:B------:R-:W-:Y:S01]  /*1070*/  IMAD.WIDE.U32 R2, R68.reuse, 0x4, RZ ;  /* 0x0000000444027825 */ /* 0x040fe200078e00ff */
[----:B------:R-:W-:-:S02]  /*1080*/  LOP3.LUT R58, R68, 0x40, RZ, 0xfc, !PT ;  /* 0x00000040443a7812 */ /* 0x000fc400078efcff */
[C---:B------:R-:W-:Y:S02]  /*1090*/  LOP3.LUT R56, R68.reuse, 0x60, RZ, 0xfc, !PT ;  /* 0x0000006044387812 */ /* 0x040fe400078efcff */
[C---:B------:R-:W-:Y:S02]  /*10a0*/  LOP3.LUT R54, R68.reuse, 0x80, RZ, 0xfc, !PT ;  /* 0x0000008044367812 */ /* 0x040fe400078efcff */
[C---:B------:R-:W-:Y:S02]  /*10b0*/  LOP3.LUT R52, R68.reuse, 0xa0, RZ, 0xfc, !PT ;  /* 0x000000a044347812 */ /* 0x040fe400078efcff */
[C---:B------:R-:W-:Y:S02]  /*10c0*/  LOP3.LUT R50, R68.reuse, 0xc0, RZ, 0xfc, !PT ;  /* 0x000000c044327812 */ /* 0x040fe400078efcff */
[----:B------:R-:W-:Y:S02]  /*10d0*/  LOP3.LUT R48, R68, 0xe0, RZ, 0xfc, !PT ;  /* 0x000000e044307812 */ /* 0x000fe400078efcff */
[----:B------:R-:W-:-:S07]  /*10e0*/  LOP3.LUT R46, R2, 0x200, RZ, 0xfc, !PT ;  /* 0x00000200022e7812 */ /* 0x000fce00078efcff */
.L_x_856:
        /* <DEDUP_REMOVED lines=13> */
[----:B------:R-:W-:Y:S05]  /*11c0*/  @!P0 EXIT ;  /* 0x000000000000894d */ /* 0x000fea0003800000 */
        /* <DEDUP_REMOVED lines=9> */
[----:B------:R-:W-:Y:S01]  /*1260*/  LOP3.LUT R124, R124, 0xfffffffb, RZ, 0xc0, !PT ;  /* 0xfffffffb7c7c7812 */ /* 0x000fe200078ec0ff */
[----:B------:R-:W-:Y:S01]  /*1270*/  IMAD.X R13, RZ, RZ, R69, P1 ;  /* 0x000000ffff0d7224 */ /* 0x000fe200008e0645 */
[-C--:B------:R-:W-:Y:S01]  /*1280*/  ISETP.GE.AND P6, PT, R60, R45.reuse, PT ;  /* 0x0000002d3c00720c */ /* 0x080fe20003fc6270 */
[----:B------:R-:W-:Y:S01]  /*1290*/  IMAD.X R11, RZ, RZ, R67, P2 ;  /* 0x000000ffff0b7224 */ /* 0x000fe200010e0643 */
[-C--:B------:R-:W-:Y:S01]  /*12a0*/  ISETP.GE.AND P0, PT, R58, R45.reuse, PT ;  /* 0x0000002d3a00720c */ /* 0x080fe20003f06270 */
[----:B------:R-:W-:Y:S01]  /*12b0*/  IMAD.MOV.U32 R21, RZ, RZ, RZ ;  /* 0x000000ffff157224 */ /* 0x000fe200078e00ff */
[----:B------:R-:W-:Y:S02]  /*12c0*/  ISETP.GE.AND P1, PT, R56, R45, PT ;  /* 0x0000002d3800720c */ /* 0x000fe40003f26270 */
[----:B------:R-:W-:-:S02]  /*12d0*/  @P3 LOP3.LUT R124, R124, 0x4, RZ, 0xfc, !PT ;  /* 0x000000047c7c3812 */ /* 0x000fc400078efcff */
[-C--:B------:R-:W-:Y:S02]  /*12e0*/  ISETP.GE.AND P2, PT, R54, R45.reuse, PT ;  /* 0x0000002d3600720c */ /* 0x080fe40003f46270 */
[-C--:B------:R-:W-:Y:S02]  /*12f0*/  ISETP.GE.AND P4, PT, R50, R45.reuse, PT ;  /* 0x0000002d3200720c */ /* 0x080fe40003f86270 */
[-C--:B------:R-:W-:Y:S01]  /*1300*/  ISETP.GE.AND P5, PT, R48, R45.reuse, PT ;  /* 0x0000002d3000720c */ /* 0x080fe20003fa6270 */
[----:B------:R-:W2:Y:S01]  /*1310*/  @!P3 LDG.E R0, desc[UR10][R12.64] ;  /* 0x0000000a0c00b981 */ /* 0x000ea2000c1e1900 */
[----:B------:R-:W-:Y:S01]  /*1320*/  ISETP.GE.AND P3, PT, R52, R45, PT ;  /* 0x0000002d3400720c */ /* 0x000fe20003f66270 */
[----:B------:R-:W0:Y:S01]  /*1330*/  S2R R44, SR_LANEID ;  /* 0x00000000002c7919 */ /* 0x000e220000000000 */
[----:B------:R-:W1:Y:S01]  /*1340*/  S2UR UR6, SR_CgaCtaId ;  /* 0x00000000000679c3 */ /* 0x000e620000008800 */
[----:B------:R-:W-:Y:S01]  /*1350*/  UMOV UR4, 0x400 ;  /* 0x0000040000047882 */ /* 0x000fe20000000000 */
[----:B------:R-:W-:Y:S01]  /*1360*/  LOP3.LUT R124, R124, 0xfffffffd, RZ, 0xc0, !PT ;  /* 0xfffffffd7c7c7812 */ /* 0x000fe200078ec0ff */
[----:B------:R-:W3:Y:S03]  /*1370*/  @!P6 LDG.E R15, desc[UR10][R12.64+0x80] ;  /* 0x0000800a0c0fe981 */ /* 0x000ee6000c1e1900 */
[----:B------:R-:W-:Y:S01]  /*1380*/  @P6 LOP3.LUT R124, R124, 0x2, RZ, 0xfc, !PT ;  /* 0x000000027c7c6812 */ /* 0x000fe200078efcff */
[----:B------:R-:W4:Y:S04]  /*1390*/  @!P0 LDG.E R14, desc[UR10][R12.64+0x100] ;  /* 0x0001000a0c0e8981 */ /* 0x000f28000c1e1900 */
[----:B------:R-:W5:Y:S04]  /*13a0*/  @!P1 LDG.E R17, desc[UR10][R12.64+0x180] ;  /* 0x0001800a0c119981 */ /* 0x000f68000c1e1900 */
[----:B------:R-:W5:Y:S04]  /*13b0*/  @!P2 LDG.E R16, desc[UR10][R12.64+0x200] ;  /* 0x0002000a0c10a981 */ /* 0x000f68000c1e1900 */
[----:B------:R-:W5:Y:S04]  /*13c0*/  @!P3 LDG.E R19, desc[UR10][R12.64+0x280] ;  /* 0x0002800a0c13b981 */ /* 0x000f68000c1e1900 */
[----:B------:R-:W5:Y:S04]  /*13d0*/  @!P4 LDG.E R18, desc[UR10][R12.64+0x300] ;  /* 0x0003000a0c12c981 */ /* 0x000f68000c1e1900 */
[----:B------:R0:W5:Y:S01]  /*13e0*/  @!P5 LDG.E R21, desc[UR10][R12.64+0x380] ;  /* 0x0003800a0c15d981 */ /* 0x000162000c1e1900 */
[----:B-1----:R-:W-:Y:S01]  /*13f0*/  ULEA UR6, UR6, UR4, 0x18 ;  /* 0x0000000406067291 */ /* 0x002fe2000f8ec0ff */
[----:B------:R-:W-:-:S02]  /*1400*/  P2R R31, PR, RZ, 0x40 ;  /* 0x00000040ff1f7803 */ /* 0x000fc40000000000 */
[----:B------:R-:W-:Y:S01]  /*1410*/  MOV R24, RZ ;  /* 0x000000ff00187202 */ /* 0x000fe20000000f00 */
[C---:B0-----:R-:W-:Y:S01]  /*1420*/  VIADD R23, R44.reuse, 0x20 ;  /* 0x000000202c177836 */ /* 0x041fe20000000000 */
[C---:B------:R-:W-:Y:S01]  /*1430*/  IADD3 R25, PT, PT, R44.reuse, 0x40, RZ ;  /* 0x000000402c197810 */ /* 0x040fe20007ffe0ff */
[C---:B------:R-:W-:Y:S01]  /*1440*/  VIADD R27, R44.reuse, 0xc0 ;  /* 0x000000c02c1b7836 */ /* 0x040fe20000000000 */
[CC--:B------:R-:W-:Y:S01]  /*1450*/  LEA.HI.SX32 R43, R44.reuse, R44.reuse, 0x1b ;  /* 0x0000002c2c2b7211 */ /* 0x0c0fe200078fdaff */
[C---:B------:R-:W-:Y:S01]  /*1460*/  VIADD R29, R44.reuse, 0xe0 ;  /* 0x000000e02c1d7836 */ /* 0x040fe20000000000 */
[-C--:B------:R-:W-:Y:S01]  /*1470*/  LEA.HI.SX32 R23, R23, R44.reuse, 0x1b ;  /* 0x0000002c17177211 */ /* 0x080fe200078fdaff */
[C---:B------:R-:W-:Y:S01]  /*1480*/  VIADD R13, R44.reuse, 0x60 ;  /* 0x000000602c0d7836 */ /* 0x040fe20000000000 */
[-C--:B------:R-:W-:Y:S01]  /*1490*/  LEA.HI.SX32 R25, R25, R44.reuse, 0x1b ;  /* 0x0000002c19197211 */ /* 0x080fe200078fdaff */
[----:B------:R-:W-:Y:S01]  /*14a0*/  HFMA2 R26, -RZ, RZ, 0, 0 ;  /* 0x00000000ff1a7431 */ /* 0x000fe200000001ff */
[----:B------:R-:W-:Y:S01]  /*14b0*/  LEA R43, R43, UR6, 0x2 ;  /* 0x000000062b2b7c11 */ /* 0x000fe2000f8e10ff */
[----:B------:R-:W-:Y:S01]  /*14c0*/  IMAD.MOV.U32 R28, RZ, RZ, RZ ;  /* 0x000000ffff1c7224 */ /* 0x000fe200078e00ff */
[----:B------:R-:W-:Y:S01]  /*14d0*/  LEA R42, R23, UR6, 0x2 ;  /* 0x00000006172a7c11 */ /* 0x000fe2000f8e10ff */
[C---:B------:R-:W-:Y:S01]  /*14e0*/  VIADD R23, R44.reuse, 0x80 ;  /* 0x000000802c177836 */ /* 0x040fe20000000000 */
[----:B------:R-:W-:Y:S01]  /*14f0*/  LEA R41, R25, UR6, 0x2 ;  /* 0x0000000619297c11 */ /* 0x000fe2000f8e10ff */
[----:B------:R-:W-:Y:S01]  /*1500*/  IMAD.MOV.U32 R30, RZ, RZ, RZ ;  /* 0x000000ffff1e7224 */ /* 0x000fe200078e00ff */
[----:B------:R-:W-:Y:S01]  /*1510*/  IADD3 R25, PT, PT, R44, 0xa0, RZ ;  /* 0x000000a02c197810 */ /* 0x000fe20007ffe0ff */
[----:B------:R-:W0:Y:S01]  /*1520*/  LDCU.U8 UR4, c[0x0][0x3a8] ;  /* 0x00007500ff0477ac */ /* 0x000e220008000000 */
[----:B------:R-:W-:-:S02]  /*1530*/  LEA.HI.SX32 R13, R13, R44, 0x1b ;  /* 0x0000002c0d0d7211 */ /* 0x000fc400078fdaff */
[-C--:B------:R-:W-:Y:S02]  /*1540*/  LEA.HI.SX32 R23, R23, R44.reuse, 0x1b ;  /* 0x0000002c17177211 */ /* 0x080fe400078fdaff */
[-C--:B------:R-:W-:Y:S02]  /*1550*/  LEA.HI.SX32 R25, R25, R44.reuse, 0x1b ;  /* 0x0000002c19197211 */ /* 0x080fe400078fdaff */
[-C--:B------:R-:W-:Y:S02]  /*1560*/  LEA.HI.SX32 R27, R27, R44.reuse, 0x1b ;  /* 0x0000002c1b1b7211 */ /* 0x080fe400078fdaff */
[----:B------:R-:W-:Y:S02]  /*1570*/  LEA R40, R13, UR6, 0x2 ;  /* 0x000000060d287c11 */ /* 0x000fe4000f8e10ff */
[----:B------:R-:W-:Y:S02]  /*1580*/  LEA.HI.SX32 R29, R29, R44, 0x1b ;  /* 0x0000002c1d1d7211 */ /* 0x000fe400078fdaff */
[----:B------:R-:W-:-:S02]  /*1590*/  LEA R39, R23, UR6, 0x2 ;  /* 0x0000000617277c11 */ /* 0x000fc4000f8e10ff */
[----:B------:R-:W-:Y:S02]  /*15a0*/  LEA R38, R25, UR6, 0x2 ;  /* 0x0000000619267c11 */ /* 0x000fe4000f8e10ff */
[----:B------:R-:W-:Y:S02]  /*15b0*/  LEA R37, R27, UR6, 0x2 ;  /* 0x000000061b257c11 */ /* 0x000fe4000f8e10ff */
[----:B------:R-:W-:Y:S02]  /*15c0*/  LEA R36, R29, UR6, 0x2 ;  /* 0x000000061d247c11 */ /* 0x000fe4000f8e10ff */
[----:B------:R-:W-:Y:S01]  /*15d0*/  LOP3.LUT P6, RZ, R124, 0x4, RZ, 0xc0, !PT ;  /* 0x000000047cff7812 */ /* 0x000fe200078cc0ff */
[----:B------:R-:W-:Y:S01]  /*15e0*/  IMAD.MOV.U32 R13, RZ, RZ, RZ ;  /* 0x000000ffff0d7224 */ /* 0x000fe200078e00ff */
[----:B--2---:R1:W-:Y:S02]  /*15f0*/  STS [R43], R0 ;  /* 0x000000002b007388 */ /* 0x0043e40000000800 */
[----:B-1----:R-:W-:-:S02]  /*1600*/  IMAD.SHL.U32 R0, R44, 0x8, RZ ;  /* 0x000000082c007824 */ /* 0x002fc400078e00ff */
[----:B---3--:R1:W-:Y:S03]  /*1610*/  STS [R42+0x80], R15 ;  /* 0x0000800f2a007388 */ /* 0x0083e60000000800 */
[----:B------:R-:W-:Y:S01]  /*1620*/  LEA.HI.SX32 R0, R0, R0, 0x1b ;  /* 0x0000000000007211 */ /* 0x000fe200078fdaff */
[----:B----4-:R-:W-:Y:S03]  /*1630*/  STS [R41+0x100], R14 ;  /* 0x0001000e29007388 */ /* 0x010fe60000000800 */
[----:B------:R-:W-:Y:S01]  /*1640*/  LEA R0, R0, UR6, 0x2 ;  /* 0x0000000600007c11 */ /* 0x000fe2000f8e10ff */
[----:B-----5:R2:W-:Y:S04]  /*1650*/  STS [R40+0x180], R17 ;  /* 0x0001801128007388 */ /* 0x0205e80000000800 */
        /* <DEDUP_REMOVED lines=14> */
[----:B-1----:R-:W-:Y:S01]  /*1740*/  IMAD.MOV.U32 R15, RZ, RZ, RZ ;  /* 0x000000ffff0f7224 */ /* 0x002fe200078e00ff */
[----:B--2---:R-:W-:Y:S01]  /*1750*/  MOV R17, RZ ;  /* 0x000000ff00117202 */ /* 0x004fe20000000f00 */
[----:B---3--:R-:W-:-:S03]  /*1760*/  IMAD.MOV.U32 R19, RZ, RZ, RZ ;  /* 0x000000ffff137224 */ /* 0x008fc600078e00ff */
[----:B------:R-:W2:Y:S01]  /*1770*/  @!P6 LDG.E R24, desc[UR10][R10.64] ;  /* 0x0000000a0a18e981 */ /* 0x000ea2000c1e1900 */
[----:B------:R-:W-:-:S03]  /*1780*/  ISETP.NE.AND P6, PT, R31, RZ, PT ;  /* 0x000000ff1f00720c */ /* 0x000fc60003fc5270 */
[----:B------:R-:W3:Y:S04]  /*1790*/  @!P0 LDG.E R26, desc[UR10][R10.64+0x100] ;  /* 0x0001000a0a1a8981 */ /* 0x000ee8000c1e1900 */
[----:B------:R-:W4:Y:S04]  /*17a0*/  @!P1 LDG.E R15, desc[UR10][R10.64+0x180] ;  /* 0x0001800a0a0f9981 */ /* 0x000f28000c1e1900 */
[----:B------:R-:W5:Y:S04]  /*17b0*/  @!P2 LDG.E R28, desc[UR10][R10.64+0x200] ;  /* 0x0002000a0a1ca981 */ /* 0x000f68000c1e1900 */
[----:B------:R-:W3:Y:S04]  /*17c0*/  @!P6 LDG.E R13, desc[UR10][R10.64+0x80] ;  /* 0x0000800a0a0de981 */ /* 0x000ee8000c1e1900 */
[----:B------:R-:W5:Y:S04]  /*17d0*/  @!P3 LDG.E R17, desc[UR10][R10.64+0x280] ;  /* 0x0002800a0a11b981 */ /* 0x000f68000c1e1900 */
[----:B------:R-:W5:Y:S04]  /*17e0*/  @!P4 LDG.E R30, desc[UR10][R10.64+0x300] ;  /* 0x0003000a0a1ec981 */ /* 0x000f68000c1e1900 */
[----:B------:R-:W5:Y:S01]  /*17f0*/  @!P5 LDG.E R19, desc[UR10][R10.64+0x380] ;  /* 0x0003800a0a13d981 */ /* 0x000f62000c1e1900 */
[----:B------:R-:W-:Y:S03]  /*1800*/  BSSY.RECONVERGENT B0, `(.L_x_833) ;  /* 0x0000037000007945 */ /* 0x000fe60003800200 */
[----:B--2---:R-:W-:Y:S04]  /*1810*/  STS [R43], R24 ;  /* 0x000000182b007388 */ /* 0x004fe80000000800 */
[----:B---3--:R-:W-:Y:S04]  /*1820*/  STS [R42+0x80], R13 ;  /* 0x0000800d2a007388 */ /* 0x008fe80000000800 */
[----:B------:R-:W-:Y:S04]  /*1830*/  STS [R41+0x100], R26 ;  /* 0x0001001a29007388 */ /* 0x000fe80000000800 */
[----:B----4-:R-:W-:Y:S04]  /*1840*/  STS [R40+0x180], R15 ;  /* 0x0001800f28007388 */ /* 0x010fe80000000800 */
[----:B-----5:R-:W-:Y:S04]  /*1850*/  STS [R39+0x200], R28 ;  /* 0x0002001c27007388 */ /* 0x020fe80000000800 */
[----:B------:R-:W-:Y:S04]  /*1860*/  STS [R38+0x280], R17 ;  /* 0x0002801126007388 */ /* 0x000fe80000000800 */
[----:B------:R-:W-:Y:S04]  /*1870*/  STS [R37+0x300], R30 ;  /* 0x0003001e25007388 */ /* 0x000fe80000000800 */
[----:B------:R-:W-:Y:S01]  /*1880*/  STS [R36+0x380], R19 ;  /* 0x0003801324007388 */ /* 0x000fe20000000800 */
[----:B------:R-:W-:-:S03]  /*1890*/  NOP ;  /* 0x0000000000007918 */ /* 0x000fc60000000000 */
[----:B------:R-:W1:Y:S04]  /*18a0*/  LDS R32, [R0] ;  /* 0x0000000000207984 */ /* 0x000e680000000800 */
[----:B------:R-:W2:Y:S04]  /*18b0*/  LDS R34, [R0+0x4] ;  /* 0x0000040000227984 */ /* 0x000ea80000000800 */
[----:B------:R3:W4:Y:S04]  /*18c0*/  LDS R106, [R0+0x8] ;  /* 0x00000800006a7984 */ /* 0x0007280000000800 */
        /* <DEDUP_REMOVED lines=12> */
[----:B------:R-:W-:Y:S02]  /*1990*/  MOV R30, 0x3d39bf78 ;  /* 0x3d39bf78001e7802 */ /* 0x000fe40000000f00 */
[----:B------:R-:W0:Y:S01]  /*19a0*/  MUFU.EX2 R32, R85 ;  /* 0x0000005500207308 */ /* 0x000e220000000800 */
[----:B------:R-:W-:Y:S01]  /*19b0*/  P2R R17, PR, RZ, 0x1 ;  /* 0x00000001ff117803 */ /* 0x000fe20000000000 */
        /* <DEDUP_REMOVED lines=27> */
.L_x_834:
[----:B------:R-:W-:Y:S05]  /*1b70*/  BSYNC.RECONVERGENT B0 ;  /* 0x0000000000007941 */ /* 0x000fea0003800200 */
.L_x_833:
[----:B------:R-:W-:Y:S01]  /*1b80*/  FSETP.GTU.FTZ.AND P6, PT, R83, 20, PT ;  /* 0x41a000005300780b */ /* 0x000fe20003fdc000 */
[----:B------:R-:W-:Y:S01]  /*1b90*/  BSSY.RECONVERGENT B0, `(.L_x_835) ;  /* 0x0000024000007945 */ /* 0x000fe20003800200 */
[----:B------:R-:W-:Y:S02]  /*1ba0*/  FADD.FTZ R81, R106, R57 ;  /* 0x000000396a517221 */ /* 0x000fe40000010000 */
        /* <DEDUP_REMOVED lines=34> */
.L_x_836:
[----:B------:R-:W-:Y:S05]  /*1dd0*/  BSYNC.RECONVERGENT B0 ;  /* 0x0000000000007941 */ /* 0x000fea0003800200 */
.L_x_835:
[----:B------:R-:W-:Y:S01]  /*1de0*/  FSETP.GTU.FTZ.AND P6, PT, R81, 20, PT ;  /* 0x41a000005100780b */ /* 0x000fe20003fdc000 */
[----:B------:R-:W-:Y:S01]  /*1df0*/  BSSY.RECONVERGENT B0, `(.L_x_837) ;  /* 0x0000024000007945 */ /* 0x000fe20003800200 */
[----:B---3--:R-:W-:Y:S02]  /*1e00*/  FADD.FTZ R79, R108, R57 ;  /* 0x000000396c4f7221 */ /* 0x008fe40000010000 */
        /* <DEDUP_REMOVED lines=34> */
.L_x_838:
[----:B------:R-:W-:Y:S05]  /*2030*/  BSYNC.RECONVERGENT B0 ;  /* 0x0000000000007941 */ /* 0x000fea0003800200 */
.L_x_837:
        /* <DEDUP_REMOVED lines=37> */
.L_x_840:
[----:B------:R-:W-:Y:S05]  /*2290*/  BSYNC.RECONVERGENT B0 ;  /* 0x0000000000007941 */ /* 0x000fea0003800200 */
.L_x_839:
        /* <DEDUP_REMOVED lines=37> */
.L_x_842:
[----:B------:R-:W-:Y:S05]  /*24f0*/  BSYNC.RECONVERGENT B0 ;  /* 0x0000000000007941 */ /* 0x000fea0003800200 */
.L_x_841:
        /* <DEDUP_REMOVED lines=37> */
.L_x_844:
[----:B------:R-:W-:Y:S05]  /*2750*/  BSYNC.RECONVERGENT B0 ;  /* 0x0000000000007941 */ /* 0x000fea0003800200 */
.L_x_843:
        /* <DEDUP_REMOVED lines=37> */
.L_x_846:
[----:B------:R-:W-:Y:S05]  /*29b0*/  BSYNC.RECONVERGENT B0 ;  /* 0x0000000000007941 */ /* 0x000fea0003800200 */
.L_x_845:
[----:B------:R-:W-:Y:S01]  /*29c0*/  FSETP.GTU.FTZ.AND P6, PT, R100, 20, PT ;  /* 0x41a000006400780b */ /* 0x000fe20003fdc000 */
[----:B------:R-:W-:Y:S03]  /*29d0*/  BSSY.RECONVERGENT B0, `(.L_x_847) ;  /* 0x0000023000007945 */ /* 0x000fe60003800200 */
        /* <DEDUP_REMOVED lines=34> */
.L_x_848:
[----:B------:R-:W-:Y:S05]  /*2c00*/  BSYNC.RECONVERGENT B0 ;  /* 0x0000000000007941 */ /* 0x000fea0003800200 */
.L_x_847:
[----:B------:R-:W0:Y:S01]  /*2c10*/  LDCU UR7, c[0x0][0x38c] ;  /* 0x00007180ff0777ac */ /* 0x000e220008000800 */
[----:B------:R-:W-:Y:S02]  /*2c20*/  IMAD.MOV.U32 R99, RZ, RZ, R69 ;  /* 0x000000ffff637224 */ /* 0x000fe400078e0045 */
[-C--:B------:R-:W-:Y:S01]  /*2c30*/  FMUL.FTZ R103, R102, R59.reuse ;  /* 0x0000003b66677220 */ /* 0x080fe20000410000 */
[----:B------:R-:W-:Y:S02]  /*2c40*/  IMAD.MOV.U32 R97, RZ, RZ, R67 ;  /* 0x000000ffff617224 */ /* 0x000fe400078e0043 */
        /* <DEDUP_REMOVED lines=30> */
[----:B------:R-:W-:Y:S01]  /*2e30*/  HFMA2 R111, -RZ, RZ, 0, 0 ;  /* 0x00000000ff6f7431 */ /* 0x000fe200000001ff */
[----:B------:R-:W-:Y:S01]  /*2e40*/  ISETP.GE.AND P1, PT, R24, RZ, PT ;  /* 0x000000ff1800720c */ /* 0x000fe20003f26270 */
[----:B------:R-:W-:Y:S01]  /*2e50*/  FMUL.FTZ R102, R102, R85 ;  /* 0x0000005566667220 */ /* 0x000fe20000410000 */
[----:B-1----:R-:W1:Y:S01]  /*2e60*/  MUFU.RCP R13, R13 ;  /* 0x0000000d000d7308 */ /* 0x002e620000001000 */
[----:B------:R-:W-:Y:S01]  /*2e70*/  LOP3.LUT P4, RZ, R124, 0x4, RZ, 0xc0, !PT ;  /* 0x000000047cff7812 */ /* 0x000fe2000788c0ff */
[----:B------:R-:W-:Y:S01]  /*2e80*/  FMUL.FTZ R104, R104, R83 ;  /* 0x0000005368687220 */ /* 0x000fe20000410000 */
[----:B------:R-:W-:Y:S01]  /*2e90*/  LOP3.LUT R124, R124, 0xffffffdf, RZ, 0xc0, !PT ;  /* 0xffffffdf7c7c7812 */ /* 0x000fe200078ec0ff */
[----:B------:R-:W-:Y:S01]  /*2ea0*/  IMAD.MOV.U32 R112, RZ, RZ, RZ ;  /* 0x000000ffff707224 */ /* 0x000fe200078e00ff */
[----:B------:R-:W-:Y:S01]  /*2eb0*/  MOV R113, R51 ;  /* 0x0000003300717202 */ /* 0x000fe20000000f00 */
[----:B------:R-:W-:Y:S01]  /*2ec0*/  IMAD.MOV.U32 R114, RZ, RZ, R49 ;  /* 0x000000ffff727224 */ /* 0x000fe200078e0031 */
[----:B------:R-:W-:-:S02]  /*2ed0*/  UIADD3 UR8, UPT, UPT, UR6, 0x860, URZ ;  /* 0x0000086006087890 */ /* 0x000fc4000fffe0ff */
[----:B------:R-:W-:Y:S01]  /*2ee0*/  UIADD3 UR7, UPT, UPT, -UR7, URZ, URZ ;  /* 0x000000ff07077290 */ /* 0x000fe2000fffe1ff */
[----:B------:R-:W3:Y:S04]  /*2ef0*/  LDCU.64 UR12, c[0x0][0x460] ;  /* 0x00008c00ff0c77ac */ /* 0x000ee80008000a00 */
[----:B------:R-:W-:Y:S02]  /*2f00*/  @P4 LOP3.LUT R124, R124, 0x20, RZ, 0xfc, !PT ;  /* 0x000000207c7c4812 */ /* 0x000fe400078efcff */
[----:B--2---:R-:W-:Y:S01]  /*2f10*/  SHF.L.U64.HI R23, R22, 0x2, R23 ;  /* 0x0000000216177819 */ /* 0x004fe20000010217 */
[----:B-1----:R-:W-:Y:S02]  /*2f20*/  VIADD R11, R13, 0xffffffe ;  /* 0x0ffffffe0d0b7836 */ /* 0x002fe40000000000 */
[----:B0-----:R-:W-:-:S04]  /*2f30*/  IMAD R13, R5, UR4, RZ ;  /* 0x00000004050d7c24 */ /* 0x001fc8000f8e02ff */
[----:B------:R-:W0:Y:S01]  /*2f40*/  F2I.FTZ.U32.TRUNC.NTZ R11, R11 ;  /* 0x0000000b000b7305 */ /* 0x000e22000021f000 */
[----:B------:R-:W-:Y:S01]  /*2f50*/  IMAD R117, R4, UR5, R13 ;  /* 0x0000000504757c24 */ /* 0x000fe2000f8e020d */
[----:B------:R-:W-:Y:S01]  /*2f60*/  UMOV UR5, URZ ;  /* 0x000000ff00057c82 */ /* 0x000fe20008000000 */
[----:B------:R-:W1:Y:S01]  /*2f70*/  LDC.64 R12, c[0x0][0x450] ;  /* 0x00011400ff0c7b82 */ /* 0x000e620000000a00 */
[----:B0-----:R-:W-:-:S05]  /*2f80*/  IADD3 R10, PT, PT, RZ, -R11, RZ ;  /* 0x8000000bff0a7210 */ /* 0x001fca0007ffe0ff */
        /* <DEDUP_REMOVED lines=8> */
[----:B------:R-:W2:Y:S01]  /*3010*/  LDC.64 R16, c[0x0][0x3b8] ;  /* 0x0000ee00ff107b82 */ /* 0x000ea20000000a00 */
[----:B------:R-:W-:-:S03]  /*3020*/  IMAD.MOV.U32 R11, RZ, RZ, R61 ;  /* 0x000000ffff0b7224 */ /* 0x000fc600078e003d */
[----:B------:R-:W-:-:S04]  /*3030*/  ISETP.GT.U32.AND P3, PT, R15, R10, PT ;  /* 0x0000000a0f00720c */ /* 0x000fc80003f64070 */
[----:B------:R-:W4:Y:S01]  /*3040*/  LDC.64 R20, c[0x0][0x3f0] ;  /* 0x0000fc00ff147b82 */ /* 0x000f220000000a00 */
[----:B0-----:R-:W-:-:S08]  /*3050*/  SHF.L.U64.HI R19, R18, 0x2, R19 ;  /* 0x0000000212137819 */ /* 0x001fd00000010213 */
[----:B------:R-:W-:Y:S01]  /*3060*/  @!P3 IMAD.IADD R10, R10, 0x1, -R15 ;  /* 0x000000010a0ab824 */ /* 0x000fe200078e0a0f */
[----:B------:R-:W-:Y:S02]  /*3070*/  @!P3 IADD3 R115, PT, PT, R115, 0x1, RZ ;  /* 0x000000017373b810 */ /* 0x000fe40007ffe0ff */
[----:B------:R-:W-:Y:S02]  /*3080*/  IADD3 R26, P3, PT, R92, R46, RZ ;  /* 0x0000002e5c1a7210 */ /* 0x000fe40007f7e0ff */
[----:B------:R-:W-:Y:S02]  /*3090*/  ISETP.GE.U32.AND P2, PT, R10, R15, PT ;  /* 0x0000000f0a00720c */ /* 0x000fe40003f46070 */
[----:B------:R-:W-:Y:S02]  /*30a0*/  MOV R10, R90 ;  /* 0x0000005a000a7202 */ /* 0x000fe40000000f00 */
[----:B------:R-:W-:Y:S02]  /*30b0*/  IADD3.X R27, PT, PT, R3, R63, RZ, P3, !PT ;  /* 0x0000003f031b7210 */ /* 0x000fe40001ffe4ff */
[----:B--2---:R-:W-:Y:S01]  /*30c0*/  SHF.L.U64.HI R17, R16, 0x2, R17 ;  /* 0x0000000210117819 */ /* 0x004fe20000010211 */
[----:B------:R-:W-:Y:S01]  /*30d0*/  IMAD.WIDE.U32 R10, R4, UR4, R10 ;  /* 0x00000004040a7c25 */ /* 0x000fe2000f8e000a */
[----:B------:R-:W-:Y:S01]  /*30e0*/  UMOV UR4, URZ ;  /* 0x000000ff00047c82 */ /* 0x000fe20008000000 */
[----:B----4-:R-:W-:-:S02]  /*30f0*/  SHF.L.U64.HI R21, R20, 0x2, R21 ;  /* 0x0000000214157819 */ /* 0x010fc40000010215 */
[----:B------:R-:W-:Y:S02]  /*3100*/  IMAD.IADD R117, R11, 0x1, R117 ;  /* 0x000000010b757824 */ /* 0x000fe400078e0275 */
[----:B------:R-:W-:Y:S01]  /*3110*/  @P2 VIADD R115, R115, 0x1 ;  /* 0x0000000173732836 */ /* 0x000fe20000000000 */
[----:B------:R-:W-:-:S04]  /*3120*/  IADD3 R14, P2, PT, R94, R46, RZ ;  /* 0x0000002e5e0e7210 */ /* 0x000fc80007f5e0ff */
[----:B------:R-:W-:Y:S01]  /*3130*/  @!P1 IADD3 R115, PT, PT, -R115, RZ, RZ ;  /* 0x000000ff73739210 */ /* 0x000fe20007ffe1ff */
[----:B------:R-:W-:Y:S01]  /*3140*/  IMAD.X R15, R3, 0x1, R65, P2 ;  /* 0x00000001030f7824 */ /* 0x000fe200010e0641 */
[----:B-1-3--:R-:W-:-:S07]  /*3150*/  @!P0 LOP3.LUT R115, RZ, R55, RZ, 0x33, !PT ;  /* 0x00000037ff738212 */ /* 0x00afce00078e33ff */
.L_x_855:
[----:B------:R-:W-:Y:S02]  /*3160*/  ISETP.GE.AND P3, PT, R60, R45, PT ;  /* 0x0000002d3c00720c */ /* 0x000fe40003f66270 */
[----:B------:R-:W-:Y:S02]  /*3170*/  CS2R R28, SRZ ;  /* 0x00000000001c7805 */ /* 0x000fe4000001ff00 */
[C---:B------:R-:W-:Y:S02]  /*3180*/  LOP3.LUT P4, RZ, R124.reuse, 0x20, RZ, 0xc0, !PT ;  /* 0x000000207cff7812 */ /* 0x040fe4000788c0ff */
[----:B------:R-:W-:Y:S02]  /*3190*/  CS2R R30, SRZ ;  /* 0x00000000001e7805 */ /* 0x000fe4000001ff00 */
[----:B------:R-:W-:Y:S02]  /*31a0*/  LOP3.LUT R124, R124, 0xfffffffd, RZ, 0xc0, !PT ;  /* 0xfffffffd7c7c7812 */ /* 0x000fe400078ec0ff */
[----:B------:R-:W-:-:S02]  /*31b0*/  CS2R R32, SRZ ;  /* 0x0000000000207805 */ /* 0x000fc4000001ff00 */
[-C--:B------:R-:W-:Y:S02]  /*31c0*/  ISETP.GE.AND P0, PT, R58, R45.reuse, PT ;  /* 0x0000002d3a00720c */ /* 0x080fe40003f06270 */
[----:B------:R-:W-:Y:S02]  /*31d0*/  CS2R R34, SRZ ;  /* 0x0000000000227805 */ /* 0x000fe4000001ff00 */
[-C--:B------:R-:W-:Y:S02]  /*31e0*/  ISETP.GE.AND P1, PT, R56, R45.reuse, PT ;  /* 0x0000002d3800720c */ /* 0x080fe40003f26270 */
[-C--:B------:R-:W-:Y:S02]  /*31f0*/  ISETP.GE.AND P2, PT, R54, R45.reuse, PT ;  /* 0x0000002d3600720c */ /* 0x080fe40003f46270 */
[----:B------:R-:W-:Y:S01]  /*3200*/  @P3 LOP3.LUT R124, R124, 0x2, RZ, 0xfc, !PT ;  /* 0x000000027c7c3812 */ /* 0x000fe200078efcff */
[----:B------:R-:W2:Y:S01]  /*3210*/  @!P3 LDG.E R29, desc[UR10][R14.64+-0x180] ;  /* 0xfffe800a0e1db981 */ /* 0x000ea2000c1e1900 */
[----:B------:R-:W-:-:S03]  /*3220*/  ISETP.GE.AND P3, PT, R52, R45, PT ;  /* 0x0000002d3400720c */ /* 0x000fc60003f66270 */
[----:B------:R-:W3:Y:S01]  /*3230*/  @!P4 LDG.E R28, desc[UR10][R14.64+-0x200] ;  /* 0xfffe000a0e1cc981 */ /* 0x000ee2000c1e1900 */
[-C--:B------:R-:W-:Y:S02]  /*3240*/  ISETP.GE.AND P4, PT, R50, R45.reuse, PT ;  /* 0x0000002d3200720c */ /* 0x080fe40003f86270 */
[----:B------:R-:W-:Y:S01]  /*3250*/  ISETP.GE.AND P5, PT, R48, R45, PT ;  /* 0x0000002d3000720c */ /* 0x000fe20003fa6270 */
[----:B------:R-:W4:Y:S04]  /*3260*/  @!P0 LDG.E R30, desc[UR10][R14.64+-0x100] ;  /* 0xffff000a0e1e8981 */ /* 0x000f28000c1e1900 */
[----:B------:R-:W5:Y:S04]  /*3270*/  @!P1 LDG.E R31, desc[UR10][R14.64+-0x80] ;  /* 0xffff800a0e1f9981 */ /* 0x000f68000c1e1900 */
[----:B------:R-:W5:Y:S04]  /*3280*/  @!P2 LDG.E R32, desc[UR10][R14.64] ;  /* 0x0000000a0e20a981 */ /* 0x000f68000c1e1900 */
[----:B------:R-:W5:Y:S04]  /*3290*/  @!P3 LDG.E R33, desc[UR10][R14.64+0x80] ;  /* 0x0000800a0e21b981 */ /* 0x000f68000c1e1900 */
[----:B------:R-:W5:Y:S04]  /*32a0*/  @!P4 LDG.E R34, desc[UR10][R14.64+0x100] ;  /* 0x0001000a0e22c981 */ /* 0x000f68000c1e1900 */
[----:B------:R-:W5:Y:S01]  /*32b0*/  @!P5 LDG.E R35, desc[UR10][R14.64+0x180] ;  /* 0x0001800a0e23d981 */ /* 0x000f62000c1e1900 */
[----:B------:R-:W-:Y:S01]  /*32c0*/  MOV R24, R113 ;  /* 0x0000007100187202 */ /* 0x000fe20000000f00 */
[----:B------:R-:W-:-:S05]  /*32d0*/  IMAD.MOV.U32 R25, RZ, RZ, R114 ;  /* 0x000000ffff197224 */ /* 0x000fca00078e0072 */
[----:B------:R0:W5:Y:S01]  /*32e0*/  LDG.E R128, desc[UR10][R24.64] ;  /* 0x0000000a18807981 */ /* 0x000162000c1e1900 */
[-C--:B------:R-:W-:Y:S02]  /*32f0*/  ISETP.GE.U32.AND P6, PT, R80, R45.reuse, PT ;  /* 0x0000002d5000720c */ /* 0x080fe40003fc6070 */
[----:B------:R-:W-:Y:S02]  /*3300*/  P2R R130, PR, RZ, 0x1 ;  /* 0x00000001ff827803 */ /* 0x000fe40000000000 */
[----:B------:R-:W-:Y:S01]  /*3310*/  ISETP.GE.AND P0, PT, R68, R45, PT ;  /* 0x0000002d4400720c */ /* 0x000fe20003f06270 */
[----:B------:R-:W-:Y:S01]  /*3320*/  IMAD.MOV.U32 R131, RZ, RZ, RZ ;  /* 0x000000ffff837224 */ /* 0x000fe200078e00ff */
[----:B------:R-:W-:Y:S01]  /*3330*/  MOV R146, RZ ;  /* 0x000000ff00927202 */ /* 0x000fe20000000f00 */
[----:B---3--:R-:W-:Y:S04]  /*3340*/  STS [R43], R28 ;  /* 0x0000001c2b007388 */ /* 0x008fe80000000800 */
[----:B--2---:R-:W-:Y:S04]  /*3350*/  STS [R42+0x80], R29 ;  /* 0x0000801d2a007388 */ /* 0x004fe80000000800 */
[----:B----4-:R-:W-:Y:S04]  /*3360*/  STS [R41+0x100], R30 ;  /* 0x0001001e29007388 */ /* 0x010fe80000000800 */
[----:B-----5:R-:W-:Y:S04]  /*3370*/  STS [R40+0x180], R31 ;  /* 0x0001801f28007388 */ /* 0x020fe80000000800 */
[----:B------:R1:W-:Y:S04]  /*3380*/  STS [R39+0x200], R32 ;  /* 0x0002002027007388 */ /* 0x0003e80000000800 */
[----:B------:R-:W-:Y:S04]  /*3390*/  STS [R38+0x280], R33 ;  /* 0x0002802126007388 */ /* 0x000fe80000000800 */
[----:B------:R-:W-:Y:S04]  /*33a0*/  STS [R37+0x300], R34 ;  /* 0x0003002225007388 */ /* 0x000fe80000000800 */
[----:B------:R-:W-:Y:S01]  /*33b0*/  STS [R36+0x380], R35 ;  /* 0x0003802324007388 */ /* 0x000fe20000000800 */
[----:B------:R-:W-:-:S03]  /*33c0*/  NOP ;  /* 0x0000000000007918 */ /* 0x000fc60000000000 */
[----:B------:R-:W2:Y:S04]  /*33d0*/  LDS R119, [R0] ;  /* 0x0000000000777984 */ /* 0x000ea80000000800 */
[----:B0-----:R-:W0:Y:S01]  /*33e0*/  LDS R25, [R0+0x4] ;  /* 0x0000040000197984 */ /* 0x001e220000000800 */
[----:B------:R-:W-:-:S04]  /*33f0*/  FMUL.FTZ R128, R128, 1.4426950216293334961 ;  /* 0x3fb8aa3b80807820 */ /* 0x000fc80000410000 */
[----:B------:R-:W-:-:S06]  /*3400*/  FMUL.FTZ R24, R128, R85 ;  /* 0x0000005580187220 */ /* 0x000fcc0000410000 */
[----:B------:R-:W1:Y:S02]  /*3410*/  MUFU.EX2 R24, R24 ;  /* 0x0000001800187308 */ /* 0x000e640000000800 */
[----:B-1----:R-:W-:Y:S02]  /*3420*/  FSEL R32, R24, 1, !P6 ;  /* 0x3f80000018207808 */ /* 0x002fe40007000000 */
[----:B------:R-:W1:Y:S01]  /*3430*/  LDS R24, [R0+0x8] ;  /* 0x0000080000187984 */ /* 0x000e620000000800 */
[----:B--2---:R-:W-:Y:S01]  /*3440*/  FMUL.FTZ R119, R102, R119 ;  /* 0x0000007766777220 */ /* 0x004fe20000410000 */
[----:B0-----:R-:W-:-:S04]  /*3450*/  FMUL.FTZ R25, R104, R25 ;  /* 0x0000001968197220 */ /* 0x001fc80000410000 */
[----:B------:R-:W-:Y:S02]  /*3460*/  FSEL R33, R119, RZ, !P6 ;  /* 0x000000ff77217208 */ /* 0x000fe40007000000 */
[----:B------:R-:W-:-:S04]  /*3470*/  ISETP.GE.U32.AND P6, PT, R76, R45, PT ;  /* 0x0000002d4c00720c */ /* 0x000fc80003fc6070 */
        /* <DEDUP_REMOVED lines=32> */
[----:B------:R-:W2:Y:S01]  /*3680*/  MUFU.EX2 R28, R28 ;  /* 0x0000001c001c7308 */ /* 0x000ea20000000800 */
[----:B------:R-:W-:-:S03]  /*3690*/  FMUL.FTZ R128, R128, R100 ;  /* 0x0000006480807220 */ /* 0x000fc60000410000 */
[----:B------:R-:W3:Y:S04]  /*36a0*/  MUFU.EX2 R29, R29 ;  /* 0x0000001d001d7308 */ /* 0x000ee80000000800 */
[----:B------:R-:W4:Y:S01]  /*36b0*/  MUFU.EX2 R128, R128 ;  /* 0x0000008000807308 */ /* 0x000f220000000800 */
[----:B--2---:R-:W-:Y:S02]  /*36c0*/  FSEL R122, R28, 1, !P6 ;  /* 0x3f8000001c7a7808 */ /* 0x004fe40007000000 */
[----:B------:R-:W-:Y:S01]  /*36d0*/  ISETP.GE.U32.AND P6, PT, R64, R45, PT ;  /* 0x0000002d4000720c */ /* 0x000fe20003fc6070 */
[----:B-1----:R-:W-:-:S03]  /*36e0*/  FMUL.FTZ R24, R109, R24 ;  /* 0x000000186d187220 */ /* 0x002fc60000410000 */
[----:B---3--:R-:W-:Y:S02]  /*36f0*/  FSEL R126, R29, 1, !P6 ;  /* 0x3f8000001d7e7808 */ /* 0x008fe40007000000 */
[----:B------:R-:W-:Y:S02]  /*3700*/  FSEL R127, R24, RZ, !P6 ;  /* 0x000000ff187f7208 */ /* 0x000fe40007000000 */
[----:B------:R-:W-:Y:S01]  /*3710*/  ISETP.GE.U32.AND P6, PT, R62, R45, PT ;  /* 0x0000002d3e00720c */ /* 0x000fe20003fc6070 */
[----:B0-----:R-:W-:Y:S01]  /*3720*/  FMUL.FTZ R25, R110, R25 ;  /* 0x000000196e197220 */ /* 0x001fe20000410000 */
[----:B------:R-:W-:Y:S02]  /*3730*/  MOV R24, R26 ;  /* 0x0000001a00187202 */ /* 0x000fe40000000f00 */
[----:B----4-:R-:W-:Y:S02]  /*3740*/  FSEL R129, R128, 1, !P6 ;  /* 0x3f80000080817808 */ /* 0x010fe40007000000 */
[----:B------:R-:W-:Y:S01]  /*3750*/  FSEL R144, R25, RZ, !P6 ;  /* 0x000000ff19907208 */ /* 0x000fe20007000000 */
[----:B------:R-:W-:Y:S01]  /*3760*/  IMAD.MOV.U32 R25, RZ, RZ, R27 ;  /* 0x000000ffff197224 */ /* 0x000fe200078e001b */
[----:B------:R-:W-:-:S02]  /*3770*/  CS2R R26, SRZ ;  /* 0x00000000001a7805 */ /* 0x000fc4000001ff00 */
[C---:B------:R-:W-:Y:S02]  /*3780*/  LOP3.LUT P6, RZ, R124.reuse, 0x2, RZ, 0xc0, !PT ;  /* 0x000000027cff7812 */ /* 0x040fe400078cc0ff */
[----:B------:R-:W-:Y:S02]  /*3790*/  LOP3.LUT R124, R124, 0xfffffffb, RZ, 0xc0, !PT ;  /* 0xfffffffb7c7c7812 */ /* 0x000fe400078ec0ff */
[----:B------:R-:W-:Y:S02]  /*37a0*/  CS2R R28, SRZ ;  /* 0x00000000001c7805 */ /* 0x000fe4000001ff00 */
[----:B------:R-:W-:Y:S01]  /*37b0*/  CS2R R30, SRZ ;  /* 0x00000000001e7805 */ /* 0x000fe2000001ff00 */
[----:B------:R-:W2:Y:S01]  /*37c0*/  @!P0 LDG.E R26, desc[UR10][R24.64+-0x200] ;  /* 0xfffe000a181a8981 */ /* 0x000ea2000c1e1900 */
[----:B------:R-:W-:Y:S02]  /*37d0*/  @P0 LOP3.LUT R124, R124, 0x4, RZ, 0xfc, !PT ;  /* 0x000000047c7c0812 */ /* 0x000fe400078efcff */
[----:B------:R-:W-:Y:S01]  /*37e0*/  ISETP.NE.AND P0, PT, R130, RZ, PT ;  /* 0x000000ff8200720c */ /* 0x000fe20003f05270 */
[----:B------:R-:W3:Y:S04]  /*37f0*/  @!P1 LDG.E R29, desc[UR10][R24.64+-0x80] ;  /* 0xffff800a181d9981 */ /* 0x000ee8000c1e1900 */
[----:B------:R-:W4:Y:S04]  /*3800*/  @!P6 LDG.E R27, desc[UR10][R24.64+-0x180] ;  /* 0xfffe800a181be981 */ /* 0x000f28000c1e1900 */
[----:B------:R-:W5:Y:S04]  /*3810*/  @!P2 LDG.E R30, desc[UR10][R24.64] ;  /* 0x0000000a181ea981 */ /* 0x000f68000c1e1900 */
[----:B------:R-:W3:Y:S04]  /*3820*/  @!P0 LDG.E R28, desc[UR10][R24.64+-0x100] ;  /* 0xffff000a181c8981 */ /* 0x000ee8000c1e1900 */
[----:B------:R-:W5:Y:S04]  /*3830*/  @!P3 LDG.E R31, desc[UR10][R24.64+0x80] ;  /* 0x0000800a181fb981 */ /* 0x000f68000c1e1900 */
[----:B------:R-:W5:Y:S04]  /*3840*/  @!P4 LDG.E R146, desc[UR10][R24.64+0x100] ;  /* 0x0001000a1892c981 */ /* 0x000f68000c1e1900 */
[----:B------:R-:W5:Y:S01]  /*3850*/  @!P5 LDG.E R131, desc[UR10][R24.64+0x180] ;  /* 0x0001800a1883d981 */ /* 0x000f62000c1e1900 */
[----:B------:R-:W-:-:S03]  /*3860*/  ISETP.NE.AND P6, PT, R47, RZ, PT ;  /* 0x000000ff2f00720c */ /* 0x000fc60003fc5270 */
[----:B--2---:R0:W-:Y:S04]  /*3870*/  STS [R43+0x420], R26 ;  /* 0x0004201a2b007388 */ /* 0x0041e80000000800 */
[----:B----4-:R0:W-:Y:S04]  /*3880*/  STS [R42+0x4a0], R27 ;  /* 0x0004a01b2a007388 */ /* 0x0101e80000000800 */
[----:B---3--:R0:W-:Y:S04]  /*3890*/  STS [R41+0x520], R28 ;  /* 0x0005201c29007388 */ /* 0x0081e80000000800 */
[----:B------:R0:W-:Y:S04]  /*38a0*/  STS [R40+0x5a0], R29 ;  /* 0x0005a01d28007388 */ /* 0x0001e80000000800 */
[----:B-----5:R0:W-:Y:S04]  /*38b0*/  STS [R39+0x620], R30 ;  /* 0x0006201e27007388 */ /* 0x0201e80000000800 */
        /* <DEDUP_REMOVED lines=12> */
[----:B------:R-:W0:Y:S01]  /*3980*/  @P6 LDS.64 R26, [UR8] ;  /* 0x00000008ff1a6984 */ /* 0x000e220008000a00 */
[----:B------:R-:W-:Y:S05]  /*3990*/  @P6 BRA `(.L_x_850) ;  /* 0x00000000004c6947 */ /* 0x000fea0003800000 */
[----:B0-----:R-:W0:Y:S01]  /*39a0*/  LDC.U8 R27, c[0x0][0x3a9] ;  /* 0x0000ea40ff1b7b82 */ /* 0x001e220000000000 */
[C---:B------:R-:W-:Y:S02]  /*39b0*/  LOP3.LUT P6, RZ, R124.reuse, 0x10, RZ, 0xc0, !PT ;  /* 0x000000107cff7812 */ /* 0x040fe400078cc0ff */
[----:B------:R-:W-:Y:S02]  /*39c0*/  P2R R26, PR, RZ, 0x1 ;  /* 0x00000001ff1a7803 */ /* 0x000fe40000000000 */
[----:B------:R-:W-:Y:S02]  /*39d0*/  LOP3.LUT P0, RZ, R124, 0x8, RZ, 0xc0, !PT ;  /* 0x000000087cff7812 */ /* 0x000fe4000780c0ff */
[----:B0-----:R-:W-:-:S04]  /*39e0*/  ISETP.NE.AND P6, PT, R27, RZ, P6 ;  /* 0x000000ff1b00720c */ /* 0x001fc800037c5270 */
[----:B------:R-:W-:Y:S02]  /*39f0*/  PLOP3.LUT P6, PT, P6, P0, PT, 0x80, 0x8 ;  /* 0x000000000008781c */ /* 0x000fe400037c1070 */
[----:B------:R-:W-:Y:S01]  /*3a00*/  ISETP.NE.AND P0, PT, R26, RZ, PT ;  /* 0x000000ff1a00720c */ /* 0x000fe20003f05270 */
[----:B------:R-:W-:-:S10]  /*3a10*/  HFMA2 R26, -RZ, RZ, 1.875, 0 ;  /* 0x3f800000ff1a7431 */ /* 0x000fd400000001ff */
[----:B------:R-:W-:Y:S05]  /*3a20*/  @!P6 BRA `(.L_x_851) ;  /* 0x000000000010e947 */ /* 0x000fea0003800000 */
[----:B------:R-:W-:-:S05]  /*3a30*/  IADD3 R28, P6, PT, R111, R10, RZ ;  /* 0x0000000a6f1c7210 */ /* 0x000fca0007fde0ff */
[----:B------:R-:W-:-:S05]  /*3a40*/  IMAD.X R29, R112, 0x1, R117, P6 ;  /* 0x00000001701d7824 */ /* 0x000fca00030e0675 */
[----:B------:R0:W5:Y:S01]  /*3a50*/  LDG.E R27, desc[UR10][R28.64] ;  /* 0x0000000a1c1b7981 */ /* 0x000162000c1e1900 */
[----:B------:R-:W-:Y:S05]  /*3a60*/  BRA `(.L_x_850) ;  /* 0x0000000000187947 */ /* 0x000fea0003800000 */
.L_x_851:
[----:B------:R-:W-:Y:S02]  /*3a70*/  LOP3.LUT P6, RZ, R124, 0x10, RZ, 0xc0, !PT ;  /* 0x000000107cff7812 */ /* 0x000fe400078cc0ff */
[----:B------:R-:W-:-:S11]  /*3a80*/  MOV R27, RZ ;  /* 0x000000ff001b7202 */ /* 0x000fd60000000f00 */
[----:B------:R-:W-:Y:S05]  /*3a90*/  @!P6 BRA `(.L_x_850) ;  /* 0x00000000000ce947 */ /* 0x000fea0003800000 */
[----:B------:R-:W-:-:S05]  /*3aa0*/  IADD3 R28, P6, PT, R90, R111, RZ ;  /* 0x0000006f5a1c7210 */ /* 0x000fca0007fde0ff */
[----:B------:R-:W-:-:S05]  /*3ab0*/  IMAD.X R29, R61, 0x1, R112, P6 ;  /* 0x000000013d1d7824 */ /* 0x000fca00030e0670 */
[----:B------:R0:W5:Y:S03]  /*3ac0*/  LDG.E R27, desc[UR10][R28.64] ;  /* 0x0000000a1c1b7981 */ /* 0x000166000c1e1900 */
.L_x_850:
[-C--:B0-----:R-:W-:Y:S01]  /*3ad0*/  FFMA.FTZ R28, R33, R34.reuse, R35 ;  /* 0x00000022211c7223 */ /* 0x081fe20000010023 */
[----:B------:R-:W-:Y:S01]  /*3ae0*/  FMUL.FTZ R29, R32, R34 ;  /* 0x00000022201d7220 */ /* 0x000fe20000410000 */
[----:B------:R-:W-:Y:S01]  /*3af0*/  ISETP.GE.AND P6, PT, R44, 0x1, PT ;  /* 0x000000012c00780c */ /* 0x000fe20003fc6270 */
[----:B------:R-:W0:Y:S01]  /*3b00*/  S2UR UR9, SR_CgaCtaId ;  /* 0x00000000000979c3 */ /* 0x000e220000008800 */
[C---:B------:R-:W-:Y:S01]  /*3b10*/  FFMA.FTZ R28, R116.reuse, R28, R119 ;  /* 0x0000001c741c7223 */ /* 0x040fe20000010077 */
[----:B------:R-:W-:Y:S01]  /*3b20*/  FMUL.FTZ R29, R116, R29 ;  /* 0x0000001d741d7220 */ /* 0x000fe20000410000 */
[----:B------:R-:W-:Y:S01]  /*3b30*/  UMOV UR6, 0x400 ;  /* 0x0000040000067882 */ /* 0x000fe20000000000 */
[----:B------:R-:W-:Y:S01]  /*3b40*/  BSSY.RECONVERGENT B0, `(.L_x_852) ;  /* 0x000005f000007945 */ /* 0x000fe20003800200 */
[C---:B------:R-:W-:Y:S01]  /*3b50*/  FFMA.FTZ R28, R118.reuse, R28, R121 ;  /* 0x0000001c761c7223 */ /* 0x040fe20000010079 */
[----:B------:R-:W-:-:S03]  /*3b60*/  FMUL.FTZ R29, R118, R29 ;  /* 0x0000001d761d7220 */ /* 0x000fc60000410000 */
[C---:B------:R-:W-:Y:S01]  /*3b70*/  FFMA.FTZ R28, R120.reuse, R28, R123 ;  /* 0x0000001c781c7223 */ /* 0x040fe2000001007b */
[----:B------:R-:W-:-:S03]  /*3b80*/  FMUL.FTZ R29, R120, R29 ;  /* 0x0000001d781d7220 */ /* 0x000fc60000410000 */
[C---:B------:R-:W-:Y:S01]  /*3b90*/  FFMA.FTZ R28, R122.reuse, R28, R125 ;  /* 0x0000001c7a1c7223 */ /* 0x040fe2000001007d */
[----:B------:R-:W-:-:S03]  /*3ba0*/  FMUL.FTZ R29, R122, R29 ;  /* 0x0000001d7a1d7220 */ /* 0x000fc60000410000 */
[----:B------:R-:W-:-:S04]  /*3bb0*/  FFMA.FTZ R28, R126, R28, R127 ;  /* 0x0000001c7e1c7223 */ /* 0x000fc8000001007f */
[----:B------:R-:W-:Y:S01]  /*3bc0*/  FFMA.FTZ R30, R129, R28, R144 ;  /* 0x0000001c811e7223 */ /* 0x000fe20000010090 */
[----:B------:R-:W-:Y:S01]  /*3bd0*/  FMUL.FTZ R28, R126, R29 ;  /* 0x0000001d7e1c7220 */ /* 0x000fe20000410000 */
[----:B0-----:R-:W-:-:S03]  /*3be0*/  ULEA UR6, UR9, UR6, 0x18 ;  /* 0x0000000609067291 */ /* 0x001fc6000f8ec0ff */
[----:B------:R-:W0:Y:S01]  /*3bf0*/  SHFL.UP PT, R131, R30, 0x1, RZ ;  /* 0x042000001e837989 */ /* 0x000e2200000e00ff */
[----:B------:R-:W-:-:S05]  /*3c00*/  FMUL.FTZ R31, R129, R28 ;  /* 0x0000001c811f7220 */ /* 0x000fca0000410000 */
[----:B------:R-:W1:Y:S01]  /*3c10*/  SHFL.UP PT, R28, R31, 0x1, RZ ;  /* 0x042000001f1c7989 */ /* 0x000e6200000e00ff */
[----:B0-----:R-:W-:-:S05]  /*3c20*/  FFMA.FTZ R131, R31, R131, R30 ;  /* 0x000000831f837223 */ /* 0x001fca000001001e */
[----:B------:R-:W-:Y:S01]  /*3c30*/  FSEL R146, R30, R131, !P6 ;  /* 0x000000831e927208 */ /* 0x000fe20007000000 */
[----:B-1----:R-:W-:Y:S01]  /*3c40*/  @P6 FMUL.FTZ R31, R31, R28 ;  /* 0x0000001c1f1f6220 */ /* 0x002fe20000410000 */
[----:B------:R-:W-:-:S03]  /*3c50*/  ISETP.GE.AND P6, PT, R44, 0x2, PT ;  /* 0x000000022c00780c */ /* 0x000fc60003fc6270 */
[----:B------:R-:W0:Y:S04]  /*3c60*/  SHFL.UP PT, R29, R146, 0x2, RZ ;  /* 0x04400000921d7989 */ /* 0x000e2800000e00ff */
[----:B------:R-:W1:Y:S01]  /*3c70*/  SHFL.UP PT, R28, R31, 0x2, RZ ;  /* 0x044000001f1c7989 */ /* 0x000e6200000e00ff */
[----:B0-----:R-:W-:-:S05]  /*3c80*/  FFMA.FTZ R29, R31, R29, R146 ;  /* 0x0000001d1f1d7223 */ /* 0x001fca0000010092 */
        /* <DEDUP_REMOVED lines=53> */
[----:B------:R-:W5:Y:S02]  /*3fe0*/  @!P6 LDG.E R33, desc[UR10][R6.64] ;  /* 0x0000000a0621e981 */ /* 0x000f64000c1e1900 */
[----:B-----5:R-:W-:-:S05]  /*3ff0*/  @!P6 IMAD.WIDE R32, R33, 0x4, R8 ;  /* 0x000000042120e825 */ /* 0x020fca00078e0208 */
[----:B------:R-:W5:Y:S01]  /*4000*/  @!P6 LDG.E R26, desc[UR10][R32.64] ;  /* 0x0000000a201ae981 */ /* 0x000f62000c1e1900 */
[----:B------:R-:W-:-:S05]  /*4010*/  @P6 IMAD.WIDE R34, R115, 0x4, R8 ;  /* 0x0000000473226825 */ /* 0x000fca00078e0208 */
[----:B------:R-:W5:Y:S02]  /*4020*/  @P6 LDG.E R26, desc[UR10][R34.64] ;  /* 0x0000000a221a6981 */ /* 0x000f64000c1e1900 */
[----:B-----5:R-:W-:-:S05]  /*4030*/  SHF.R.S32.HI R29, RZ, 0x1f, R26 ;  /* 0x0000001fff1d7819 */ /* 0x020fca000001141a */
        /* <DEDUP_REMOVED lines=8> */
.L_x_854:
[----:B------:R-:W-:Y:S02]  /*40c0*/  ISETP.NE.AND P6, PT, R47, R82, PT ;  /* 0x000000522f00720c */ /* 0x000fe40003fc5270 */
[----:B------:R-:W-:Y:S02]  /*40d0*/  P2R R26, PR, RZ, 0x1 ;  /* 0x00000001ff1a7803 */ /* 0x000fe40000000000 */
[----:B------:R-:W-:-:S13]  /*40e0*/  ISETP.NE.OR P6, PT, R28, RZ, P6 ;  /* 0x000000ff1c00720c */ /* 0x000fda00037c5670 */
[----:B------:R-:W-:-:S05]  /*40f0*/  @!P6 IADD3 R28, P0, PT, R90, R111, RZ ;  /* 0x0000006f5a1ce210 */ /* 0x000fca0007f1e0ff */
[----:B------:R-:W-:Y:S01]  /*4100*/  @!P6 IMAD.X R29, R61, 0x1, R112, P0 ;  /* 0x000000013d1de824 */ /* 0x000fe200000e0670 */
[----:B------:R-:W-:-:S04]  /*4110*/  ISETP.NE.AND P0, PT, R26, RZ, PT ;  /* 0x000000ff1a00720c */ /* 0x000fc80003f05270 */
[----:B------:R0:W-:Y:S09]  /*4120*/  @!P6 STG.E desc[UR10][R28.64], R27 ;  /* 0x0000001b1c00e986 */ /* 0x0001f2000c10190a */
.L_x_853:
[----:B------:R-:W-:Y:S05]  /*4130*/  BSYNC.RECONVERGENT B0 ;  /* 0x0000000000007941 */ /* 0x000fea0003800200 */
.L_x_852:
[----:B------:R-:W-:Y:S01]  /*4140*/  LEA R26, P6, R20, R24, 0x2 ;  /* 0x00000018141a7211 */ /* 0x000fe200078c10ff */
[----:B------:R-:W-:Y:S01]  /*4150*/  UIADD3 UR4, UP0, UPT, UR4, UR12, URZ ;  /* 0x0000000c04047290 */ /* 0x000fe2000ff1e0ff */
[----:B------:R-:W-:Y:S01]  /*4160*/  FFMA.FTZ R103, R128, R135, R103 ;  /* 0x0000008780677223 */ /* 0x000fe20000010067 */
[----:B------:R-:W-:Y:S01]  /*4170*/  UIADD3 UR7, UPT, UPT, UR7, 0x1, URZ ;  /* 0x0000000107077890 */ /* 0x000fe2000fffe0ff */
[----:B01----:R-:W-:Y:S01]  /*4180*/  IADD3.X R27, PT, PT, R25, R21, RZ, P6, !PT ;  /* 0x00000015191b7210 */ /* 0x003fe200037fe4ff */
[----:B------:R-:W-:Y:S01]  /*4190*/  UIADD3.X UR5, UPT, UPT, UR5, UR13, URZ, UP0, !UPT ;  /* 0x0000000d05057290 */ /* 0x000fe200087fe4ff */
[----:B------:R-:W-:Y:S01]  /*41a0*/  LEA R14, P6, R22, R14, 0x2 ;  /* 0x0000000e160e7211 */ /* 0x000fe200078c10ff */
[----:B------:R-:W-:Y:S01]  /*41b0*/  UISETP.NE.AND UP0, UPT, UR7, URZ, UPT ;  /* 0x000000ff0700728c */ /* 0x000fe2000bf05270 */
[----:B--2---:R-:W-:Y:S01]  /*41c0*/  FFMA.FTZ R101, R130, R131, R101 ;  /* 0x0000008382657223 */ /* 0x004fe20000010065 */
[----:B---3--:R-:W-:Y:S01]  /*41d0*/  FFMA.FTZ R99, R132, R116, R99 ;  /* 0x0000007484637223 */ /* 0x008fe20000010063 */
[----:B----4-:R-:W-:Y:S01]  /*41e0*/  FFMA.FTZ R97, R134, R118, R97 ;  /* 0x0000007686617223 */ /* 0x010fe20000010061 */
        /* <DEDUP_REMOVED lines=8> */
[----:B------:R-:W-:-:S04]  /*4270*/  UIADD3 UR8, UPT, UPT, UR8, 0x8, URZ ;  /* 0x0000000808087890 */ /* 0x000fc8000fffe0ff */
[----:B------:R-:W-:Y:S01]  /*4280*/  IMAD.X R112, R112, 0x1, R19, P6 ;  /* 0x0000000170707824 */ /* 0x000fe200030e0613 */
[----:B------:R-:W-:Y:S07]  /*4290*/  BRA.U UP0, `(.L_x_855) ;  /* 0xffffffed00b07547 */ /* 0x000fee000b83ffff */
.L_x_849:
[----:B------:R-:W0:Y:S01]  /*42a0*/  LDCU.128 UR12, c[0x0][0x430] ;  /* 0x00008600ff0c77ac */ /* 0x000e220008000c00 */
[----:B------:R-:W-:Y:S01]  /*42b0*/  HFMA2 R79, -RZ, RZ, 0, 0 ;  /* 0x00000000ff4f7431 */ /* 0x000fe200000001ff */
[----:B------:R-:W-:Y:S01]  /*42c0*/  BAR.SYNC.DEFER_BLOCKING 0x0 ;  /* 0x0000000000007b1d */ /* 0x000fe20000010000 */
[----:B------:R-:W-:Y:S02]  /*42d0*/  P2R R18, PR, RZ, 0x20 ;  /* 0x00000020ff127803 */ /* 0x000fe40000000000 */
[----:B------:R-:W-:-:S03]  /*42e0*/  LOP3.LUT P5, RZ, R124, 0x4, RZ, 0xc0, !PT ;  /* 0x000000047cff7812 */ /* 0x000fc600078ac0ff */
[----:B------:R-:W1:Y:S01]  /*42f0*/  LDCU.64 UR4, c[0x0][0x4a8] ;  /* 0x00009500ff0477ac */ /* 0x000e620008000a00 */
[----:B0-----:R-:W-:-:S04]  /*4300*/  IMAD.WIDE.U32 R10, R73, UR12, R78 ;  /* 0x0000000c490a7c25 */ /* 0x001fc8000f8e004e */
[----:B------:R-:W-:Y:S02]  /*4310*/  IMAD R11, R73, UR13, R11 ;  /* 0x0000000d490b7c24 */ /* 0x000fe4000f8e020b */
[C---:B------:R-:W-:Y:S01]  /*4320*/  IMAD.WIDE.U32 R10, R71.reuse, UR14, R10 ;  /* 0x0000000e470a7c25 */ /* 0x040fe2000f8e000a */
[----:B------:R-:W-:Y:S03]  /*4330*/  STS [R0], R103 ;  /* 0x0000006700007388 */ /* 0x000fe60000000800 */
[----:B------:R-:W-:Y:S01]  /*4340*/  IMAD R16, R71, UR15, R11 ;  /* 0x0000000f47107c24 */ /* 0x000fe2000f8e020b */
[----:B------:R-:W0:Y:S01]  /*4350*/  LDCU.128 UR12, c[0x0][0x420] ;  /* 0x00008400ff0c77ac */ /* 0x000e220008000c00 */
[----:B------:R-:W-:Y:S01]  /*4360*/  IADD3 R13, P6, PT, R68, R10, RZ ;  /* 0x0000000a440d7210 */ /* 0x000fe20007fde0ff */
[----:B------:R-:W-:Y:S04]  /*4370*/  STS [R0+0x4], R101 ;  /* 0x0000046500007388 */ /* 0x000fe80000000800 */
[----:B------:R-:W-:Y:S01]  /*4380*/  IMAD.X R16, RZ, RZ, R16, P6 ;  /* 0x000000ffff107224 */ /* 0x000fe200030e0610 */
        /* <DEDUP_REMOVED lines=9> */
[----:B------:R-:W-:Y:S01]  /*4420*/  NOP ;  /* 0x0000000000007918 */ /* 0x000fe20000000000 */
[----:B------:R-:W-:Y:S01]  /*4430*/  IMAD R14, R71, UR15, R11 ;  /* 0x0000000f470e7c24 */ /* 0x000fe2000f8e020b */
[----:B------:R-:W-:Y:S01]  /*4440*/  IADD3 R11, P6, PT, R68, R10, RZ ;  /* 0x0000000a440b7210 */ /* 0x000fe20007fde0ff */
[----:B------:R-:W-:Y:S03]  /*4450*/  LDS R15, [R43] ;  /* 0x000000002b0f7984 */ /* 0x000fe60000000800 */
[----:B------:R-:W-:Y:S01]  /*4460*/  IADD3.X R14, PT, PT, RZ, R14, RZ, P6, !PT ;  /* 0x0000000eff0e7210 */ /* 0x000fe200037fe4ff */
[----:B------:R-:W-:Y:S01]  /*4470*/  LDS R17, [R42+0x80] ;  /* 0x000080002a117984 */ /* 0x000fe20000000800 */
[----:B-1----:R-:W-:-:S03]  /*4480*/  LEA R12, P6, R13, UR4, 0x2 ;  /* 0x000000040d0c7c11 */ /* 0x002fc6000f8c10ff */
[----:B------:R-:W-:Y:S01]  /*4490*/  LDS R19, [R41+0x100] ;  /* 0x0001000029137984 */ /* 0x000fe20000000800 */
[----:B------:R-:W-:Y:S01]  /*44a0*/  LEA.HI.X R13, R13, UR5, R16, 0x2, P6 ;  /* 0x000000050d0d7c11 */ /* 0x000fe2000b0f1410 */
[----:B------:R-:W0:Y:S02]  /*44b0*/  LDCU.64 UR4, c[0x0][0x4b8] ;  /* 0x00009700ff0477ac */ /* 0x000e240008000a00 */
[----:B------:R-:W-:Y:S04]  /*44c0*/  LDS R21, [R40+0x180] ;  /* 0x0001800028157984 */ /* 0x000fe80000000800 */
[----:B------:R-:W-:Y:S04]  /*44d0*/  LDS R23, [R39+0x200] ;  /* 0x0002000027177984 */ /* 0x000fe80000000800 */
[----:B------:R-:W-:Y:S04]  /*44e0*/  LDS R25, [R38+0x280] ;  /* 0x0002800026197984 */ /* 0x000fe80000000800 */
[----:B------:R-:W-:Y:S01]  /*44f0*/  LDS R27, [R37+0x300] ;  /* 0x00030000251b7984 */ /* 0x000fe20000000800 */
[----:B0-----:R-:W-:-:S03]  /*4500*/  LEA R10, P6, R11, UR4, 0x2 ;  /* 0x000000040b0a7c11 */ /* 0x001fc6000f8c10ff */
[----:B------:R-:W-:Y:S01]  /*4510*/  LDS R29, [R36+0x380] ;  /* 0x00038000241d7984 */ /* 0x000fe20000000800 */
[----:B------:R-:W-:Y:S02]  /*4520*/  LEA.HI.X R11, R11, UR5, R14, 0x2, P6 ;  /* 0x000000050b0b7c11 */ /* 0x000fe4000b0f140e */
[----:B------:R-:W-:-:S13]  /*4530*/  ISETP.NE.AND P6, PT, R53, RZ, PT ;  /* 0x000000ff3500720c */ /* 0x000fda0003fc5270 */
[----:B------:R-:W-:Y:S01]  /*4540*/  @!P6 STS [UR6+0x420], R45 ;  /* 0x0004202dff00e988 */ /* 0x000fe20008000806 */
[----:B------:R-:W-:Y:S06]  /*4550*/  BAR.SYNC.DEFER_BLOCKING 0x0 ;  /* 0x0000000000007b1d */ /* 0x000fec0000010000 */
[----:B------:R-:W0:Y:S02]  /*4560*/  LDS R31, [UR6+0x420] ;  /* 0x00042006ff1f7984 */ /* 0x000e240008000800 */
[----:B0-----:R-:W-:-:S13]  /*4570*/  ISETP.GE.AND P6, PT, R68, R31, PT ;  /* 0x0000001f4400720c */ /* 0x001fda0003fc6270 */
[----:B------:R0:W-:Y:S01]  /*4580*/  @!P6 STG.E desc[UR10][R12.64], R15 ;  /* 0x0000000f0c00e986 */ /* 0x0001e2000c10190a */
[----:B------:R-:W-:Y:S02]  /*4590*/  ISETP.GE.AND P6, PT, R60, R31, PT ;  /* 0x0000001f3c00720c */ /* 0x000fe40003fc6270 */
[----:B0-----:R-:W-:-:S11]  /*45a0*/  CS2R R14, SRZ ;  /* 0x00000000000e7805 */ /* 0x001fd6000001ff00 */
        /* <DEDUP_REMOVED lines=14> */
[----:B------:R-:W-:Y:S02]  /*4690*/  LOP3.LUT P6, RZ, R124, 0x2, RZ, 0xc0, !PT ;  /* 0x000000027cff7812 */ /* 0x000fe400078cc0ff */
[----:B0-----:R-:W-:Y:S02]  /*46a0*/  CS2R R16, SRZ ;  /* 0x0000000000107805 */ /* 0x001fe4000001ff00 */
[----:B-1----:R-:W-:Y:S01]  /*46b0*/  CS2R R12, SRZ ;  /* 0x00000000000c7805 */ /* 0x002fe2000001ff00 */
[----:B------:R-:W2:Y:S01]  /*46c0*/  @!P5 LDG.E R14, desc[UR10][R10.64] ;  /* 0x0000000a0a0ed981 */ /* 0x000ea2000c1e1900 */
[----:B------:R-:W-:Y:S02]  /*46d0*/  ISETP.NE.AND P5, PT, R18, RZ, PT ;  /* 0x000000ff1200720c */ /* 0x000fe40003fa5270 */
[----:B------:R-:W-:-:S05]  /*46e0*/  CS2R R18, SRZ ;  /* 0x0000000000127805 */ /* 0x000fca000001ff00 */
[----:B------:R-:W3:Y:S04]  /*46f0*/  @!P6 LDG.E R15, desc[UR10][R10.64+0x80] ;  /* 0x0000800a0a0fe981 */ /* 0x000ee8000c1e1900 */
[----:B------:R-:W4:Y:S04]  /*4700*/  @!P0 LDG.E R16, desc[UR10][R10.64+0x100] ;  /* 0x0001000a0a108981 */ /* 0x000f28000c1e1900 */
[----:B------:R-:W5:Y:S04]  /*4710*/  @!P1 LDG.E R17, desc[UR10][R10.64+0x180] ;  /* 0x0001800a0a119981 */ /* 0x000f68000c1e1900 */
[----:B------:R-:W5:Y:S04]  /*4720*/  @!P2 LDG.E R18, desc[UR10][R10.64+0x200] ;  /* 0x0002000a0a12a981 */ /* 0x000f68000c1e1900 */
[----:B------:R-:W5:Y:S04]  /*4730*/  @!P3 LDG.E R13, desc[UR10][R10.64+0x280] ;  /* 0x0002800a0a0db981 */ /* 0x000f68000c1e1900 */
[----:B------:R-:W5:Y:S04]  /*4740*/  @!P4 LDG.E R12, desc[UR10][R10.64+0x300] ;  /* 0x0003000a0a0cc981 */ /* 0x000f68000c1e1900 */
[----:B------:R-:W5:Y:S01]  /*4750*/  @!P5 LDG.E R19, desc[UR10][R10.64+0x380] ;  /* 0x0003800a0a13d981 */ /* 0x000f62000c1e1900 */
[----:B------:R-:W-:Y:S01]  /*4760*/  ISETP.NE.AND P6, PT, R53, RZ, PT ;  /* 0x000000ff3500720c */ /* 0x000fe20003fc5270 */
[----:B------:R-:W-:-:S02]  /*4770*/  VIADD R47, R47, 0x1 ;  /* 0x000000012f2f7836 */ /* 0x000fc40000000000 */
[----:B------:R-:W-:Y:S01]  /*4780*/  IMAD.IADD R84, R45, 0x1, R84 ;  /* 0x000000012d547824 */ /* 0x000fe200078e0254 */
[----:B--2---:R-:W-:Y:S04]  /*4790*/  STS [R43], R14 ;  /* 0x0000000e2b007388 */ /* 0x004fe80000000800 */
[----:B---3--:R-:W-:Y:S04]  /*47a0*/  STS [R42+0x80], R15 ;  /* 0x0000800f2a007388 */ /* 0x008fe80000000800 */
[----:B----4-:R-:W-:Y:S04]  /*47b0*/  STS [R41+0x100], R16 ;  /* 0x0001001029007388 */ /* 0x010fe80000000800 */
[----:B-----5:R-:W-:Y:S04]  /*47c0*/  STS [R40+0x180], R17 ;  /* 0x0001801128007388 */ /* 0x020fe80000000800 */
[----:B------:R-:W-:Y:S04]  /*47d0*/  STS [R39+0x200], R18 ;  /* 0x0002001227007388 */ /* 0x000fe80000000800 */
[----:B------:R-:W-:Y:S04]  /*47e0*/  STS [R38+0x280], R13 ;  /* 0x0002800d26007388 */ /* 0x000fe80000000800 */
[----:B------:R-:W-:Y:S04]  /*47f0*/  STS [R37+0x300], R12 ;  /* 0x0003000c25007388 */ /* 0x000fe80000000800 */
[----:B------:R-:W-:Y:S01]  /*4800*/  STS [R36+0x380], R19 ;  /* 0x0003801324007388 */ /* 0x000fe20000000800 */
[----:B------:R-:W-:-:S03]  /*4810*/  NOP ;  /* 0x0000000000007918 */ /* 0x000fc60000000000 */
[----:B------:R-:W0:Y:S04]  /*4820*/  LDS R14, [R0+0xc] ;  /* 0x00000c00000e7984 */ /* 0x000e280000000800 */
[----:B------:R-:W1:Y:S04]  /*4830*/  LDS R10, [R0+0x4] ;  /* 0x00000400000a7984 */ /* 0x000e680000000800 */
[----:B------:R-:W2:Y:S04]  /*4840*/  LDS R11, [R0+0x8] ;  /* 0x00000800000b7984 */ /* 0x000ea80000000800 */
[----:B------:R-:W3:Y:S04]  /*4850*/  LDS R15, [R0+0x10] ;  /* 0x00001000000f7984 */ /* 0x000ee80000000800 */
[----:B------:R-:W4:Y:S04]  /*4860*/  LDS R16, [R0+0x14] ;  /* 0x0000140000107984 */ /* 0x000f280000000800 */
[----:B------:R-:W5:Y:S04]  /*4870*/  LDS R17, [R0+0x18] ;  /* 0x0000180000117984 */ /* 0x000f680000000800 */
[----:B------:R-:W5:Y:S04]  /*4880*/  LDS R20, [R0] ;  /* 0x0000000000147984 */ /* 0x000f680000000800 */
[----:B------:R-:W5:Y:S01]  /*4890*/  LDS R13, [R0+0x1c] ;  /* 0x00001c00000d7984 */ /* 0x000f620000000800 */
[----:B0-----:R-:W-:Y:S01]  /*48a0*/  FMUL.FTZ R21, R14, -1.4426950216293334961 ;  /* 0xbfb8aa3b0e157820 */ /* 0x001fe20000410000 */
[----:B-1----:R-:W-:-:S05]  /*48b0*/  FMUL.FTZ R18, R10, -1.4426950216293334961 ;  /* 0xbfb8aa3b0a127820 */ /* 0x002fca0000410000 */
[----:B------:R-:W0:Y:S01]  /*48c0*/  MUFU.EX2 R21, R21 ;  /* 0x0000001500157308 */ /* 0x000e220000000800 */
[----:B--2---:R-:W-:-:S03]  /*48d0*/  FMUL.FTZ R19, R11, -1.4426950216293334961 ;  /* 0xbfb8aa3b0b137820 */ /* 0x004fc60000410000 */
[----:B------:R-:W1:Y:S01]  /*48e0*/  MUFU.EX2 R18, R18 ;  /* 0x0000001200127308 */ /* 0x000e620000000800 */
[----:B---3--:R-:W-:-:S03]  /*48f0*/  FMUL.FTZ R22, R15, -1.4426950216293334961 ;  /* 0xbfb8aa3b0f167820 */ /* 0x008fc60000410000 */
[----:B------:R-:W2:Y:S01]  /*4900*/  MUFU.EX2 R19, R19 ;  /* 0x0000001300137308 */ /* 0x000ea20000000800 */
[----:B----4-:R-:W-:-:S03]  /*4910*/  FMUL.FTZ R23, R16, -1.4426950216293334961 ;  /* 0xbfb8aa3b10177820 */ /* 0x010fc60000410000 */
[----:B------:R-:W3:Y:S01]  /*4920*/  MUFU.EX2 R22, R22 ;  /* 0x0000001600167308 */ /* 0x000ee20000000800 */
[----:B-----5:R-:W-:Y:S01]  /*4930*/  FMUL.FTZ R24, R17, -1.4426950216293334961 ;  /* 0xbfb8aa3b11187820 */ /* 0x020fe20000410000 */
[----:B0-----:R-:W-:Y:S02]  /*4940*/  FADD.FTZ R21, R21, 1 ;  /* 0x3f80000015157421 */ /* 0x001fe40000010000 */
[----:B------:R-:W0:Y:S01]  /*4950*/  MUFU.EX2 R23, R23 ;  /* 0x0000001700177308 */ /* 0x000e220000000800 */
[----:B------:R-:W-:Y:S01]  /*4960*/  FMUL.FTZ R12, R20, -1.4426950216293334961 ;  /* 0xbfb8aa3b140c7820 */ /* 0x000fe20000410000 */
[----:B-1----:R-:W-:Y:S02]  /*4970*/  FADD.FTZ R18, R18, 1 ;  /* 0x3f80000012127421 */ /* 0x002fe40000010000 */
[----:B------:R-:W1:Y:S01]  /*4980*/  MUFU.EX2 R24, R24 ;  /* 0x0000001800187308 */ /* 0x000e620000000800 */
[----:B------:R-:W-:Y:S01]  /*4990*/  FMUL.FTZ R25, R13, -1.4426950216293334961 ;  /* 0xbfb8aa3b0d197820 */ /* 0x000fe20000410000 */
[----:B--2---:R-:W-:-:S02]  /*49a0*/  FADD.FTZ R19, R19, 1 ;  /* 0x3f80000013137421 */ /* 0x004fc40000010000 */
[----:B------:R-:W2:Y:S01]  /*49b0*/  MUFU.EX2 R12, R12 ;  /* 0x0000000c000c7308 */ /* 0x000ea20000000800 */
[----:B---3--:R-:W-:-:S03]  /*49c0*/  FADD.FTZ R22, R22, 1 ;  /* 0x3f80000016167421 */ /* 0x008fc60000010000 */
[----:B------:R-:W3:Y:S01]  /*49d0*/  MUFU.EX2 R25, R25 ;  /* 0x0000001900197308 */ /* 0x000ee20000000800 */
[----:B0-----:R-:W-:-:S03]  /*49e0*/  FADD.FTZ R23, R23, 1 ;  /* 0x3f80000017177421 */ /* 0x001fc60000010000 */
[----:B------:R-:W0:Y:S01]  /*49f0*/  MUFU.RCP R29, R18 ;  /* 0x00000012001d7308 */ /* 0x000e220000001000 */
[----:B-1----:R-:W-:Y:S01]  /*4a00*/  FADD.FTZ R24, R24, 1 ;  /* 0x3f80000018187421 */ /* 0x002fe20000010000 */
[----:B--2---:R-:W-:-:S06]  /*4a10*/  FADD.FTZ R12, R12, 1 ;  /* 0x3f8000000c0c7421 */ /* 0x004fcc0000010000 */
[----:B------:R-:W1:Y:S01]  /*4a20*/  MUFU.RCP R26, R19 ;  /* 0x00000013001a7308 */ /* 0x000e620000001000 */
[----:B------:R-:W-:Y:S01]  /*4a30*/  BAR.SYNC.DEFER_BLOCKING 0x0 ;  /* 0x0000000000007b1d */ /* 0x000fe20000010000 */
[----:B---3--:R-:W-:-:S06]  /*4a40*/  FADD.FTZ R25, R25, 1 ;  /* 0x3f80000019197421 */ /* 0x008fcc0000010000 */
[----:B------:R-:W2:Y:S01]  /*4a50*/  MUFU.RCP R21, R21 ;  /* 0x0000001500157308 */ /* 0x000ea20000001000 */
[----:B0-----:R-:W-:-:S04]  /*4a60*/  FMUL.FTZ R10, R10, R29 ;  /* 0x0000001d0a0a7220 */ /* 0x001fc80000410000 */
[----:B------:R-:W-:-:S03]  /*4a70*/  FMUL.FTZ R101, R10, R101 ;  /* 0x000000650a657220 */ /* 0x000fc60000410000 */
[----:B------:R1:W0:Y:S08]  /*4a80*/  MUFU.RCP R27, R12 ;  /* 0x0000000c001b7308 */ /* 0x0002300000001000 */
[----:B------:R-:W3:Y:S01]  /*4a90*/  MUFU.RCP R22, R22 ;  /* 0x0000001600167308 */ /* 0x000ee20000001000 */
[----:B-1----:R-:W-:Y:S01]  /*4aa0*/  FMUL.FTZ R12, R11, R26 ;  /* 0x0000001a0b0c7220 */ /* 0x002fe20000410000 */
[----:B--2---:R-:W-:Y:S01]  /*4ab0*/  FMUL.FTZ R14, R14, R21 ;  /* 0x000000150e0e7220 */ /* 0x004fe20000410000 */
[----:B------:R-:W-:Y:S02]  /*4ac0*/  STS [R0+0x4], R101 ;  /* 0x0000046500007388 */ /* 0x000fe40000000800 */
[----:B------:R-:W-:Y:S01]  /*4ad0*/  FMUL.FTZ R99, R12, R99 ;  /* 0x000000630c637220 */ /* 0x000fe20000410000 */
[----:B------:R-:W-:-:S02]  /*4ae0*/  FMUL.FTZ R97, R14, R97 ;  /* 0x000000610e617220 */ /* 0x000fc40000410000 */
[----:B------:R-:W1:Y:S01]  /*4af0*/  MUFU.RCP R23, R23 ;  /* 0x0000001700177308 */ /* 0x000e620000001000 */
[----:B0-----:R-:W-:Y:S01]  /*4b00*/  FMUL.FTZ R20, R20, R27 ;  /* 0x0000001b14147220 */ /* 0x001fe20000410000 */
[----:B------:R-:W-:Y:S03]  /*4b10*/  STS [R0+0x8], R99 ;  /* 0x0000086300007388 */ /* 0x000fe60000000800 */
[----:B------:R-:W-:Y:S01]  /*4b20*/  FMUL.FTZ R103, R20, R103 ;  /* 0x0000006714677220 */ /* 0x000fe20000410000 */
[----:B------:R-:W-:Y:S02]  /*4b30*/  STS [R0+0xc], R97 ;  /* 0x00000c6100007388 */ /* 0x000fe40000000800 */
[----:B------:R-:W0:Y:S01]  /*4b40*/  MUFU.RCP R24, R24 ;  /* 0x0000001800187308 */ /* 0x000e220000001000 */
[----:B---3--:R-:W-:Y:S01]  /*4b50*/  FMUL.FTZ R10, R15, R22 ;  /* 0x000000160f0a7220 */ /* 0x008fe20000410000 */
[----:B------:R-:W-:Y:S03]  /*4b60*/  STS [R0], R103 ;  /* 0x0000006700007388 */ /* 0x000fe60000000800 */
[----:B------:R-:W-:-:S03]  /*4b70*/  FMUL.FTZ R95, R10, R95 ;  /* 0x0000005f0a5f7220 */ /* 0x000fc60000410000 */
[----:B------:R-:W2:Y:S01]  /*4b80*/  MUFU.RCP R18, R25 ;  /* 0x0000001900127308 */ /* 0x000ea20000001000 */
[----:B-1----:R-:W-:Y:S01]  /*4b90*/  FMUL.FTZ R16, R16, R23 ;  /* 0x0000001710107220 */ /* 0x002fe20000410000 */
[----:B------:R1:W-:Y:S03]  /*4ba0*/  STS [R0+0x10], R95 ;  /* 0x0000105f00007388 */ /* 0x0003e60000000800 */
[----:B------:R-:W-:Y:S01]  /*4bb0*/  FMUL.FTZ R93, R16, R93 ;  /* 0x0000005d105d7220 */ /* 0x000fe20000410000 */
[----:B0-----:R-:W-:-:S04]  /*4bc0*/  FMUL.FTZ R12, R17, R24 ;  /* 0x00000018110c7220 */ /* 0x001fc80000410000 */
[----:B------:R0:W-:Y:S01]  /*4bd0*/  STS [R0+0x14], R93 ;  /* 0x0000145d00007388 */ /* 0x0001e20000000800 */
[----:B-1----:R-:W-:Y:S01]  /*4be0*/  MOV R95, R65 ;  /* 0x00000041005f7202 */ /* 0x002fe20000000f00 */
[----:B------:R-:W-:Y:S01]  /*4bf0*/  FMUL.FTZ R91, R12, R91 ;  /* 0x0000005b0c5b7220 */ /* 0x000fe20000410000 */
[----:B--2---:R-:W-:-:S04]  /*4c00*/  FMUL.FTZ R14, R13, R18 ;  /* 0x000000120d0e7220 */ /* 0x004fc80000410000 */
[----:B------:R-:W-:Y:S01]  /*4c10*/  STS [R0+0x18], R91 ;  /* 0x0000185b00007388 */ /* 0x000fe20000000800 */
[----:B------:R-:W-:Y:S01]  /*4c20*/  IMAD.WIDE.U32 R94, R45, 0x4, R94 ;  /* 0x000000042d5e7825 */ /* 0x000fe200078e005e */
[----:B0-----:R-:W-:-:S03]  /*4c30*/  MOV R93, R63 ;  /* 0x0000003f005d7202 */ /* 0x001fc60000000f00 */
[----:B------:R-:W-:Y:S01]  /*4c40*/  FMUL.FTZ R89, R14, R89 ;  /* 0x000000590e597220 */ /* 0x000fe20000410000 */
[----:B------:R-:W-:Y:S02]  /*4c50*/  IMAD.MOV.U32 R65, RZ, RZ, R95 ;  /* 0x000000ffff417224 */ /* 0x000fe400078e005f */
[----:B------:R-:W-:Y:S02]  /*4c60*/  IMAD.WIDE.U32 R92, R45, 0x4, R92 ;  /* 0x000000042d5c7825 */ /* 0x000fe400078e005c */
[----:B------:R0:W-:Y:S01]  /*4c70*/  STS [R0+0x1c], R89 ;  /* 0x00001c5900007388 */ /* 0x0001e20000000800 */
[----:B------:R-:W-:-:S03]  /*4c80*/  NOP ;  /* 0x0000000000007918 */ /* 0x000fc60000000000 */
[----:B------:R-:W-:Y:S01]  /*4c90*/  LDS R43, [R43] ;  /* 0x000000002b2b7984 */ /* 0x000fe20000000800 */
[----:B------:R-:W-:-:S03]  /*4ca0*/  MOV R63, R93 ;  /* 0x0000005d003f7202 */ /* 0x000fc60000000f00 */
        /* <DEDUP_REMOVED lines=11> */
[----:B--2---:R-:W-:Y:S01]  /*4d60*/  IMAD.WIDE.U32 R10, R73, UR4, R78 ;  /* 0x00000004490a7c25 */ /* 0x004fe2000f8e004e */
[----:B------:R-:W-:-:S03]  /*4d70*/  IADD3 R78, PT, PT, R45, R78, RZ ;  /* 0x0000004e2d4e7210 */ /* 0x000fc60007ffe0ff */
[----:B------:R-:W-:Y:S01]  /*4d80*/  IMAD R11, R73, UR5, R11 ;  /* 0x00000005490b7c24 */ /* 0x000fe2000f8e020b */
[----:B------:R-:W2:Y:S01]  /*4d90*/  LDCU.64 UR4, c[0x0][0x4c0] ;  /* 0x00009800ff0477ac */ /* 0x000ea20008000a00 */
[----:B------:R-:W-:-:S04]  /*4da0*/  IMAD.WIDE.U32 R10, R71, UR6, R10 ;  /* 0x00000006470a7c25 */ /* 0x000fc8000f8e000a */
[----:B0-----:R-:W-:Y:S01]  /*4db0*/  IMAD R0, R71, UR7, R11 ;  /* 0x0000000747007c24 */ /* 0x001fe2000f8e020b */
[----:B------:R-:W-:-:S05]  /*4dc0*/  IADD3 R11, P0, PT, R68, R10, RZ ;  /* 0x0000000a440b7210 */ /* 0x000fca0007f1e0ff */
[----:B------:R-:W-:Y:S01]  /*4dd0*/  IMAD.X R0, RZ, RZ, R0, P0 ;  /* 0x000000ffff007224 */ /* 0x000fe200000e0600 */
[-C--:B-1----:R-:W-:Y:S02]  /*4de0*/  ISETP.GE.AND P1, PT, R60, R21.reuse, PT ;  /* 0x000000153c00720c */ /* 0x082fe40003f26270 */
[-C--:B------:R-:W-:Y:S02]  /*4df0*/  ISETP.GE.AND P2, PT, R58, R21.reuse, PT ;  /* 0x000000153a00720c */ /* 0x080fe40003f46270 */
[-C--:B------:R-:W-:Y:S02]  /*4e00*/  ISETP.GE.AND P0, PT, R68, R21.reuse, PT ;  /* 0x000000154400720c */ /* 0x080fe40003f06270 */
[C---:B--2---:R-:W-:Y:S02]  /*4e10*/  LEA R10, P3, R11.reuse, UR4, 0x2 ;  /* 0x000000040b0a7c11 */ /* 0x044fe4000f8610ff */
[----:B------:R-:W-:Y:S02]  /*4e20*/  ISETP.GE.AND P4, PT, R48, R21, PT ;  /* 0x000000153000720c */ /* 0x000fe40003f86270 */
[----:B------:R-:W-:-:S02]  /*4e30*/  LEA.HI.X R11, R11, UR5, R0, 0x2, P3 ;  /* 0x000000050b0b7c11 */ /* 0x000fc400098f1400 */
        /* <DEDUP_REMOVED lines=15> */
.L_x_857:
        /* <DEDUP_REMOVED lines=13> */
.L_x_7950:


//--------------------- .text._Z25selective_scan_fwd_kernelI32Selective_Scan_fwd_kernel_traitsILi32ELi8ELi1ELb0ELb1ELb1ELb1ELb1EfffEEv13SSMParamsBase --------------------------
	.section	.text._Z25selective_scan_fwd_kernelI32Selective_Scan_fwd_kernel_traitsILi32ELi8ELi1ELb0ELb1ELb1ELb1ELb1EfffEEv13SSMParamsBase,"ax",@progbits
	.align	128
        .global         _Z25selective_scan_fwd_kernelI32Selective_Scan_fwd_kernel_traitsILi32ELi8ELi1ELb0ELb1ELb1ELb1ELb1EfffEEv13SSMParamsBase
        .type           _Z25selective_scan_fwd_kernelI32Selective_Scan_fwd_kernel_traitsILi32ELi8ELi1ELb0ELb1ELb1ELb1ELb1EfffEEv13SSMParamsBase,@function
        .size           _Z25selective_scan_fwd_kernelI32Selective_Scan_fwd_kernel_traitsILi32ELi8ELi1ELb0ELb1ELb1ELb1ELb1EfffEEv13SSMParamsBase,(.L_x_7951 - _Z25selective_scan_fwd_kernelI32Selective_Scan_fwd_kernel_traitsILi32ELi8ELi1ELb0ELb1ELb1ELb1ELb1EfffEEv13SSMParamsBase)
        .other          _Z25selective_scan_fwd_kernelI32Selective_Scan_fwd_kernel_traitsILi32ELi8ELi1ELb0ELb1ELb1ELb1ELb1EfffEEv13SSMParamsBase,@"STO_CUDA_ENTRY STV_DEFAULT"
_Z25selective_scan_fwd_kernelI32Selective_Scan_fwd_kernel_traitsILi32ELi8ELi1ELb0ELb1ELb1ELb1ELb1EfffEEv13SSMParamsBase:
.text._Z25selective_scan_fwd_kernelI32Selective_Scan_fwd_kernel_traitsILi32ELi8ELi1ELb0ELb1ELb1ELb1ELb1EfffEEv13SSMParamsBase:
        /* <DEDUP_REMOVED lines=17> */
[----:B------:R-:W-:Y:S01]  /*0110*/  HFMA2 R12, -RZ, RZ, 0, 0 ;  /* 0x00000000ff0c7431 */ /* 0x000fe200000001ff */
[----:B------:R-:W-:Y:S01]  /*0120*/  PLOP3.LUT P1, PT, PT, PT, PT, 0x8, 0x80 ;  /* 0x000000000080781c */ /* 0x000fe20003f2e170 */
[----:B------:R-:W-:Y:S01]  /*0130*/  IMAD.MOV.U32 R15, RZ, RZ, RZ ;  /* 0x000000ffff0f7224 */ /* 0x000fe200078e00ff */
[----:B------:R-:W-:Y:S01]  /*0140*/  PLOP3.LUT P0, PT, PT, PT, PT, 0x80, 0x8 ;  /* 0x000000000008781c */ /* 0x000fe20003f0f070 */
[----:B------:R-:W-:-:S08]  /*0150*/  IMAD.MOV.U32 R4, RZ, RZ, R0 ;  /* 0x000000ffff047224 */ /* 0x000fd000078e0000 */
        /* <DEDUP_REMOVED lines=21> */
.L_x_858:
[----:B-1---5:R-:W-:Y:S02]  /*02b0*/  ISETP.EQ.U32.AND P3, PT, R4, UR4, PT ;  /* 0x0000000404007c0c */ /* 0x022fe4000bf62070 */
        /* <DEDUP_REMOVED lines=16> */
[----:B------:R-:W1:Y:S08]  /*03c0*/  LDC.64 R20, c[0x0][0x3e0] ;  /* 0x0000f800ff147b82 */ /* 0x000e700000000a00 */
[----:B------:R-:W5:Y:S01]  /*03d0*/  LDC.64 R98, c[0x0][0x490] ;  /* 0x00012400ff627b82 */ /* 0x000f620000000a00 */
[----:B----4-:R-:W4:Y:S07]  /*03e0*/  MUFU.RCP R5, R5 ;  /* 0x0000000500057308 */ /* 0x010f2e0000001000 */
[----:B------:R-:W5:Y:S08]  /*03f0*/  LDC.U8 R22, c[0x0][0x3a9] ;  /* 0x0000ea40ff167b82 */ /* 0x000f700000000000 */
[----:B------:R-:W5:Y:S01]  /*0400*/  LDC.64 R66, c[0x0][0x3d8] ;  /* 0x0000f600ff427b82 */ /* 0x000f620000000a00 */
[----:B-1----:R-:W-:-:S02]  /*0410*/  IMAD R10, R73, R20, RZ ;  /* 0x00000014490a7224 */ /* 0x002fc400078e02ff */
[----:B----4-:R-:W-:-:S04]  /*0420*/  VIADD R2, R5, 0xffffffe ;  /* 0x0ffffffe05027836 */ /* 0x010fc80000000000 */
[----:B------:R1:W4:Y:S01]  /*0430*/  F2I.FTZ.U32.TRUNC.NTZ R3, R2 ;  /* 0x0000000200037305 */ /* 0x000322000021f000 */
[----:B------:R-:W5:Y:S01]  /*0440*/  LDC.64 R64, c[0x0][0x3f8] ;  /* 0x0000fe00ff407b82 */ /* 0x000f620000000a00 */
[----:B-1----:R-:W-:-:S07]  /*0450*/  IMAD.MOV.U32 R2, RZ, RZ, RZ ;  /* 0x000000ffff027224 */ /* 0x002fce00078e00ff */
[----:B------:R-:W1:Y:S01]  /*0460*/  LDC.64 R68, c[0x0][0x418] ;  /* 0x00010600ff447b82 */ /* 0x000e620000000a00 */
[----:B----4-:R-:W-:-:S07]  /*0470*/  IADD3 R6, PT, PT, RZ, -R3, RZ ;  /* 0x80000003ff067210 */ /* 0x010fce0007ffe0ff */
[----:B------:R-:W4:Y:S01]  /*0480*/  LDC.64 R96, c[0x0][0x498] ;  /* 0x00012600ff607b82 */ /* 0x000f220000000a00 */
[----:B------:R-:W-:-:S04]  /*0490*/  IMAD R7, R6, R9, RZ ;  /* 0x0000000906077224 */ /* 0x000fc800078e02ff */
[----:B------:R-:W-:-:S03]  /*04a0*/  IMAD.HI.U32 R3, R3, R7, R2 ;  /* 0x0000000703037227 */ /* 0x000fc600078e0002 */
[----:B------:R-:W2:Y:S03]  /*04b0*/  LDC.64 R6, c[0x0][0x400] ;  /* 0x00010000ff067b82 */ /* 0x000ea60000000a00 */
[----:B------:R-:W-:-:S04]  /*04c0*/  IMAD.HI.U32 R5, R3, R8, RZ ;  /* 0x0000000803057227 */ /* 0x000fc800078e00ff */
[----:B------:R-:W-:Y:S01]  /*04d0*/  IMAD.MOV R3, RZ, RZ, -R5 ;  /* 0x000000ffff037224 */ /* 0x000fe200078e0a05 */
[----:B------:R-:W4:Y:S03]  /*04e0*/  LDC.64 R94, c[0x0][0x478] ;  /* 0x00011e00ff5e7b82 */ /* 0x000f260000000a00 */
[----:B------:R-:W-:Y:S01]  /*04f0*/  IMAD R2, R9, R3, R8 ;  /* 0x0000000309027224 */ /* 0x000fe200078e0208 */
[----:B------:R-:W-:-:S04]  /*0500*/  LOP3.LUT R8, R75, R14, RZ, 0x3c, !PT ;  /* 0x0000000e4b087212 */ /* 0x000fc800078e3cff */
[----:B------:R-:W-:Y:S01]  /*0510*/  ISETP.GT.U32.AND P5, PT, R9, R2, PT ;  /* 0x000000020900720c */ /* 0x000fe20003fa4070 */
[----:B------:R-:W4:Y:S01]  /*0520*/  LDC.64 R92, c[0x0][0x480] ;  /* 0x00012000ff5c7b82 */ /* 0x000f220000000a00 */
[----:B------:R-:W-:Y:S01]  /*0530*/  ISETP.GE.AND P3, PT, R8, RZ, PT ;  /* 0x000000ff0800720c */ /* 0x000fe20003f66270 */
[----:B---3--:R-:W-:-:S10]  /*0540*/  IMAD R8, R73, R18, RZ ;  /* 0x0000001249087224 */ /* 0x008fd400078e02ff */
[-C--:B------:R-:W-:Y:S01]  /*0550*/  @!P5 IADD3 R2, PT, PT, R2, -R9.reuse, RZ ;  /* 0x800000090202d210 */ /* 0x080fe20007ffe0ff */
[----:B------:R-:W-:Y:S01]  /*0560*/  @!P5 VIADD R5, R5, 0x1 ;  /* 0x000000010505d836 */ /* 0x000fe20000000000 */
[----:B------:R-:W-:Y:S02]  /*0570*/  ISETP.NE.AND P5, PT, R14, RZ, PT ;  /* 0x000000ff0e00720c */ /* 0x000fe40003fa5270 */
[----:B------:R-:W-:Y:S01]  /*0580*/  ISETP.GE.U32.AND P4, PT, R2, R9, PT ;  /* 0x000000090200720c */ /* 0x000fe20003f86070 */
[----:B--2---:R-:W-:-:S04]  /*0590*/  IMAD R2, R73, R6, RZ ;  /* 0x0000000649027224 */ /* 0x004fc800078e02ff */
[C---:B------:R-:W-:Y:S02]  /*05a0*/  IMAD R7, R77.reuse, R7, R2 ;  /* 0x000000074d077224 */ /* 0x040fe400078e0202 */
[----:B------:R-:W-:-:S04]  /*05b0*/  IMAD.WIDE.U32 R2, R77, R6, RZ ;  /* 0x000000064d027225 */ /* 0x000fc800078e00ff */
[----:B------:R-:W-:Y:S02]  /*05c0*/  IMAD R6, R73, R16, RZ ;  /* 0x0000001049067224 */ /* 0x000fe400078e02ff */
[----:B------:R-:W-:Y:S01]  /*05d0*/  @P4 IADD3 R5, PT, PT, R5, 0x1, RZ ;  /* 0x0000000105054810 */ /* 0x000fe20007ffe0ff */
[----:B------:R-:W-:Y:S02]  /*05e0*/  IMAD.IADD R3, R3, 0x1, R7 ;  /* 0x0000000103037824 */ /* 0x000fe400078e0207 */
[----:B------:R-:W-:Y:S02]  /*05f0*/  IMAD R13, R77, R17, R6 ;  /* 0x000000114d0d7224 */ /* 0x000fe400078e0206 */
[----:B0-----:R-:W-:-:S04]  /*0600*/  IMAD.WIDE.U32 R2, R75, R70, R2 ;  /* 0x000000464b027225 */ /* 0x001fc800078e0002 */
[----:B------:R-:W-:Y:S01]  /*0610*/  @!P3 IMAD.MOV R5, RZ, RZ, -R5 ;  /* 0x000000ffff05b224 */ /* 0x000fe200078e0a05 */
[----:B------:R-:W-:Y:S01]  /*0620*/  @!P5 LOP3.LUT R5, RZ, R14, RZ, 0x33, !PT ;  /* 0x0000000eff05d212 */ /* 0x000fe200078e33ff */
[C---:B------:R-:W-:Y:S01]  /*0630*/  IMAD.WIDE.U32 R6, R77.reuse, R16, RZ ;  /* 0x000000104d067225 */ /* 0x040fe200078e00ff */
[----:B-----5:R-:W-:Y:S02]  /*0640*/  LEA R98, P2, R2, R98, 0x2 ;  /* 0x0000006202627211 */ /* 0x020fe400078410ff */
[----:B------:R-:W-:Y:S01]  /*0650*/  ISETP.NE.AND P3, PT, R22, RZ, PT ;  /* 0x000000ff1600720c */ /* 0x000fe20003f65270 */
[C---:B------:R-:W-:Y:S02]  /*0660*/  IMAD R17, R77.reuse, R19, R8 ;  /* 0x000000134d117224 */ /* 0x040fe400078e0208 */
[----:B------:R-:W-:-:S04]  /*0670*/  IMAD.WIDE.U32 R8, R77, R18, RZ ;  /* 0x000000124d087225 */ /* 0x000fc800078e00ff */
[----:B------:R-:W-:Y:S01]  /*0680*/  IMAD R71, R75, R71, R3 ;  /* 0x000000474b477224 */ /* 0x000fe200078e0203 */
[----:B------:R-:W-:Y:S01]  /*0690*/  IADD3 R9, PT, PT, R9, R17, RZ ;  /* 0x0000001109097210 */ /* 0x000fe20007ffe0ff */
[----:B------:R-:W-:Y:S01]  /*06a0*/  IMAD.IADD R7, R7, 0x1, R13 ;  /* 0x0000000107077824 */ /* 0x000fe200078e020d */
[----:B------:R-:W-:Y:S01]  /*06b0*/  SHF.R.S32.HI R13, RZ, 0x1f, R5 ;  /* 0x0000001fff0d7819 */ /* 0x000fe20000011405 */
[C---:B------:R-:W-:Y:S01]  /*06c0*/  IMAD R3, R77.reuse, R21, R10 ;  /* 0x000000154d037224 */ /* 0x040fe200078e020a */
[----:B------:R-:W-:Y:S01]  /*06d0*/  LEA.HI.X R71, R2, R99, R71, 0x2, P2 ;  /* 0x0000006302477211 */ /* 0x000fe200010f1447 */
[----:B------:R-:W-:-:S04]  /*06e0*/  IMAD.WIDE.U32 R10, R77, R20, RZ ;  /* 0x000000144d0a7225 */ /* 0x000fc800078e00ff */
[----:B------:R-:W-:Y:S02]  /*06f0*/  IMAD.IADD R11, R11, 0x1, R3 ;  /* 0x000000010b0b7824 */ /* 0x000fe400078e0203 */
[C---:B------:R-:W-:Y:S02]  /*0700*/  IMAD R14, R13.reuse, R66, RZ ;  /* 0x000000420d0e7224 */ /* 0x040fe400078e02ff */
[----:B------:R-:W-:Y:S02]  /*0710*/  IMAD R16, R13, R64, RZ ;  /* 0x000000400d107224 */ /* 0x000fe400078e02ff */
[----:B-1----:R-:W-:-:S04]  /*0720*/  IMAD.WIDE.U32 R2, R75, R68, R6 ;  /* 0x000000444b027225 */ /* 0x002fc800078e0006 */
[----:B------:R-:W-:Y:S01]  /*0730*/  IMAD.WIDE.U32 R6, R5, R66, R8 ;  /* 0x0000004205067225 */ /* 0x000fe200078e0008 */
[----:B----4-:R-:W-:-:S03]  /*0740*/  LEA R96, P2, R2, R96, 0x2 ;  /* 0x0000006002607211 */ /* 0x010fc600078410ff */
        /* <DEDUP_REMOVED lines=19> */
.L_x_859:
        /* <DEDUP_REMOVED lines=11> */
.L_x_860:
        /* <DEDUP_REMOVED lines=51> */
[----:B------:R-:W-:-:S05]  /*0c60*/  @P0 IADD3 R5, PT, PT, R0, -0x1, RZ ;  /* 0xffffffff00050810 */ /* 0x000fca0007ffe0ff */
[----:B-1----:R-:W-:-:S06]  /*0c70*/  @P0 IMAD.WIDE.U32 R2, R5, 0x4, R2 ;  /* 0x0000000405020825 */ /* 0x002fcc00078e0002 */
        /* <DEDUP_REMOVED lines=19> */
.L_x_861:
[-C--:B------:R-:W-:Y:S01]  /*0db0*/  IABS R7, R55.reuse ;  /* 0x0000003700077213 */ /* 0x080fe20000000000 */
[----:B------:R-:W-:Y:S01]  /*0dc0*/  IMAD.MOV.U32 R88, RZ, RZ, RZ ;  /* 0x000000ffff587224 */ /* 0x000fe200078e00ff */
[----:B------:R-:W-:Y:S01]  /*0dd0*/  IADD3 R6, PT, PT, R90, -0x1, R55 ;  /* 0xffffffff5a067810 */ /* 0x000fe20007ffe037 */
[----:B-----5:R-:W-:Y:S01]  /*0de0*/  IMAD.MOV.U32 R84, RZ, RZ, RZ ;  /* 0x000000ffff547224 */ /* 0x020fe200078e00ff */
[----:B------:R-:W0:Y:S01]  /*0df0*/  I2F.RP R5, R7 ;  /* 0x0000000700057306 */ /* 0x000e220000209400 */
[----:B------:R-:W-:-:S04]  /*0e00*/  IABS R12, R55 ;  /* 0x00000037000c7213 */ /* 0x000fc80000000000 */
[----:B------:R-:W-:-:S03]  /*0e10*/  IADD3 R12, PT, PT, RZ, -R12, RZ ;  /* 0x8000000cff0c7210 */ /* 0x000fc60007ffe0ff */
[----:B0-----:R-:W0:Y:S02]  /*0e20*/  MUFU.RCP R5, R5 ;  /* 0x0000000500057308 */ /* 0x001e240000001000 */
[----:B0-----:R-:W-:-:S06]  /*0e30*/  VIADD R2, R5, 0xffffffe ;  /* 0x0ffffffe05027836 */ /* 0x001fcc0000000000 */
        /* <DEDUP_REMOVED lines=20> */
.L_x_862:
[----:B------:R-:W-:-:S13]  /*0f80*/  ISETP.GE.AND P0, PT, R86, 0x1, PT ;  /* 0x000000015600780c */ /* 0x000fda0003f06270 */
[----:B------:R-:W-:Y:S05]  /*0f90*/  @!P0 EXIT ;  /* 0x000000000000894d */ /* 0x000fea0003800000 */
[----:B------:R-:W0:Y:S01]  /*0fa0*/  S2R R53, SR_TID.X ;  /* 0x0000000000357919 */ /* 0x000e220000002100 */
[----:B------:R-:W1:Y:S01]  /*0fb0*/  LDC.64 R10, c[0x0][0x470] ;  /* 0x00011c00ff0a7b82 */ /* 0x000e620000000a00 */
[----:B------:R-:W2:Y:S01]  /*0fc0*/  LDCU.64 UR4, c[0x0][0x3b0] ;  /* 0x00007600ff0477ac */ /* 0x000ea20008000a00 */
[----:B------:R-:W-:Y:S01]  /*0fd0*/  VIADD R82, R86, 0xffffffff ;  /* 0xffffffff56527836 */ /* 0x000fe20000000000 */
[----:B------:R-:W-:Y:S01]  /*0fe0*/  MOV R47, RZ ;  /* 0x000000ff002f7202 */ /* 0x000fe20000000f00 */
[----:B------:R-:W-:-:S04]  /*0ff0*/  IMAD.WIDE R4, R4, 0x4, RZ ;  /* 0x0000000404047825 */ /* 0x000fc800078e02ff */
[----:B------:R-:W3:Y:S01]  /*1000*/  LDC.64 R6, c[0x0][0x4e8] ;  /* 0x00013a00ff067b82 */ /* 0x000ee20000000a00 */
[----:B------:R-:W-:Y:S02]  /*1010*/  IMAD.MOV.U32 R78, RZ, RZ, RZ ;  /* 0x000000ffff4e7224 */ /* 0x000fe400078e00ff */
[----:B--2---:R-:W-:-:S04]  /*1020*/  IMAD.WIDE.U32 R2, R75, UR4, RZ ;  /* 0x000000044b027c25 */ /* 0x004fc8000f8e00ff */
[----:B------:R-:W-:Y:S01]  /*1030*/  IMAD R49, R75, UR5, R3 ;  /* 0x000000054b317c24 */ /* 0x000fe2000f8e0203 */
[----:B-1----:R-:W-:-:S04]  /*1040*/  LEA R51, P1, R2, R10, 0x2 ;  /* 0x0000000a02337211 */ /* 0x002fc800078210ff */
[----:B------:R-:W-:Y:S01]  /*1050*/  LEA.HI.X R49, R2, R11, R49, 0x2, P1 ;  /* 0x0000000b02317211 */ /* 0x000fe200008f1431 */
[----:B0-----:R-:W-:Y:S01]  /*1060*/  IMAD.SHL.U32 R80, R53, 0x8, RZ ;  /* 0x0000000835507824 */ /* 0x001fe200078e00ff */
[----:B---3--:R-:W-:-:S03]  /*1070*/  LEA R6, P0, R0, R6, 0x2 ;  /* 0x0000000600067211 */ /* 0x008fc600078010ff */
[C---:B------:R-:W-:Y:S01]  /*1080*/  VIADD R76, R80.reuse, 0x1 ;  /* 0x00000001504c7836 */ /* 0x040fe20000000000 */
[C---:B------:R-:W-:Y:S01]  /*1090*/  LOP3.LUT R68, R80.reuse, 0x1f00, RZ, 0xc0, !PT ;  /* 0x00001f0050447812 */ /* 0x040fe200078ec0ff */
[----:B------:R-:W-:Y:S01]  /*10a0*/  VIADD R72, R80, 0x3 ;  /* 0x0000000350487836 */ /* 0x000fe20000000000 */
[----:B------:R-:W-:Y:S01]  /*10b0*/  LEA.HI.X R7, R0, R7, RZ, 0x2, P0 ;  /* 0x0000000700077211 */ /* 0x000fe200000f14ff */
[----:B------:R-:W-:Y:S01]  /*10c0*/  VIADD R70, R80, 0x4 ;  /* 0x0000000450467836 */ /* 0x000fe20000000000 */
[----:B------:R-:W-:Y:S01]  /*10d0*/  LOP3.LUT R68, R68, 0x1f, R53, 0xf8, !PT ;  /* 0x0000001f44447812 */ /* 0x000fe200078ef835 */
[C---:B------:R-:W-:Y:S01]  /*10e0*/  VIADD R64, R80.reuse, 0x6 ;  /* 0x0000000650407836 */ /* 0x040fe20000000000 */
[C---:B------:R-:W-:Y:S01]  /*10f0*/  IADD3 R74, PT, PT, R80.reuse, 0x2, RZ ;  /* 0x00000002504a7810 */ /* 0x040fe20007ffe0ff */
[C---:B------:R-:W-:Y:S01]  /*1100*/  VIADD R62, R80.reuse, 0x7 ;  /* 0x00000007503e7836 */ /* 0x040fe20000000000 */
[----:B------:R-:W-:Y:S01]  /*1110*/  IADD3 R66, PT, PT, R80, 0x5, RZ ;  /* 0x0000000550427810 */ /* 0x000fe20007ffe0ff */
[C---:B------:R-:W-:Y:S01]  /*1120*/  IMAD.WIDE.U32 R2, R68.reuse, 0x4, RZ ;  /* 0x0000000444027825 */ /* 0x040fe200078e00ff */
[----:B------:R-:W-:-:S02]  /*1130*/  LOP3.LUT R60, R68, 0x20, RZ, 0xfc, !PT ;  /* 0x00000020443c7812 */ /* 0x000fc400078efcff */
[C---:B------:R-:W-:Y:S02]  /*1140*/  LOP3.LUT R58, R68.reuse, 0x40, RZ, 0xfc, !PT ;  /* 0x00000040443a7812 */ /* 0x040fe400078efcff */
[C---:B------:R-:W-:Y:S02]  /*1150*/  LOP3.LUT R56, R68.reuse, 0x60, RZ, 0xfc, !PT ;  /* 0x0000006044387812 */ /* 0x040fe400078efcff */
[C---:B------:R-:W-:Y:S02]  /*1160*/  LOP3.LUT R54, R68.reuse, 0x80, RZ, 0xfc, !PT ;  /* 0x0000008044367812 */ /* 0x040fe400078efcff */
[C---:B------:R-:W-:Y:S02]  /*1170*/  LOP3.LUT R52, R68.reuse, 0xa0, RZ, 0xfc, !PT ;  /* 0x000000a044347812 */ /* 0x040fe400078efcff */
[C---:B------:R-:W-:Y:S02]  /*1180*/  LOP3.LUT R50, R68.reuse, 0xc0, RZ, 0xfc, !PT ;  /* 0x000000c044327812 */ /* 0x040fe400078efcff */
[----:B------:R-:W-:-:S02]  /*1190*/  LOP3.LUT R48, R68, 0xe0, RZ, 0xfc, !PT ;  /* 0x000000e044307812 */ /* 0x000fc400078efcff */
[----:B------:R-:W-:-:S07]  /*11a0*/  LOP3.LUT R46, R2, 0x200, RZ, 0xfc, !PT ;  /* 0x00000200022e7812 */ /* 0x000fce00078efcff */
.L_x_886:
[----:B------:R-:W0:Y:S02]  /*11b0*/  LDC.64 R10, c[0x0][0x4f8] ;  /* 0x00013e00ff0a7b82 */ /* 0x000e240000000a00 */
[----:B0-----:R-:W-:-:S04]  /*11c0*/  ISETP.NE.U32.AND P0, PT, R10, RZ, PT ;  /* 0x000000ff0a00720c */ /* 0x001fc80003f05070 */
[----:B------:R-:W-:-:S13]  /*11d0*/  ISETP.NE.AND.EX P0, PT, R11, RZ, PT, P0 ;  /* 0x000000ff0b00720c */ /* 0x000fda0003f05300 */
[----:B------:R-:W0:Y:S01]  /*11e0*/  @P0 LDC.64 R10, c[0x0][0x4f8] ;  /* 0x00013e00ff0a0b82 */ /* 0x000e220000000a00 */
[----:B------:R-:W-:-:S05]  /*11f0*/  @P0 IADD3 R13, PT, PT, R47, R88, RZ ;  /* 0x000000582f0d0210 */ /* 0x000fca0007ffe0ff */
[----:B0-----:R-:W-:-:S05]  /*1200*/  @P0 IMAD.WIDE R10, R13, 0x4, R10 ;  /* 0x000000040d0a0825 */ /* 0x001fca00078e020a */
[----:B------:R-:W2:Y:S04]  /*1210*/  @P0 LDG.E R45, desc[UR10][R10.64+0x4] ;  /* 0x0000040a0a2d0981 */ /* 0x000ea8000c1e1900 */
[----:B------:R-:W2:Y:S02]  /*1220*/  @P0 LDG.E R0, desc[UR10][R10.64] ;  /* 0x0000000a0a000981 */ /* 0x000ea4000c1e1900 */
[----:B--2---:R-:W-:Y:S01]  /*1230*/  @P0 IMAD.IADD R45, R45, 0x1, -R0 ;  /* 0x000000012d2d0824 */ /* 0x004fe200078e0a00 */
[----:B------:R-:W-:-:S04]  /*1240*/  @!P0 VIADDMNMX R45, R90, -R78, R55, PT ;  /* 0x8000004e5a2d8246 */ /* 0x000fc80003800137 */
[----:B------:R-:W-:-:S13]  /*1250*/  ISETP.GE.AND P0, PT, R45, 0x1, PT ;  /* 0x000000012d00780c */ /* 0x000fda0003f06270 */
[----:B------:R-:W-:Y:S05]  /*1260*/  @!P0 EXIT ;  /* 0x000000000000894d */ /* 0x000fea0003800000 */
[----:B------:R-:W-:Y:S01]  /*1270*/  BAR.SYNC.DEFER_BLOCKING 0x0 ;  /* 0x0000000000007b1d */ /* 0x000fe20000010000 */
[C---:B------:R-:W-:Y:S01]  /*1280*/  IMAD.SHL.U32 R11, R68.reuse, 0x4, RZ ;  /* 0x00000004440b7824 */ /* 0x040fe200078e00ff */
[----:B------:R-:W-:Y:S01]  /*1290*/  ISETP.GE.AND P3, PT, R68, R45, PT ;  /* 0x0000002d4400720c */ /* 0x000fe20003f66270 */
[----:B------:R-:W-:Y:S01]  /*12a0*/  IMAD.MOV.U32 R0, RZ, RZ, RZ ;  /* 0x000000ffff007224 */ /* 0x000fe200078e00ff */
[----:B------:R-:W-:Y:S02]  /*12b0*/  LOP3.LUT R124, R124, 0xfffffffb, RZ, 0xc0, !PT ;  /* 0xfffffffb7c7c7812 */ /* 0x000fe400078ec0ff */
[----:B------:R-:W-:Y:S02]  /*12c0*/  CS2R R14, SRZ ;  /* 0x00000000000e7805 */ /* 0x000fe4000001ff00 */
[----:B------:R-:W-:Y:S02]  /*12d0*/  IADD3 R12, P1, PT, R11, R98, RZ ;  /* 0x000000620b0c7210 */ /* 0x000fe40007f3e0ff */
[----:B------:R-:W-:-:S02]  /*12e0*/  CS2R R16, SRZ ;  /* 0x0000000000107805 */ /* 0x000fc4000001ff00 */
[----:B------:R-:W-:Y:S02]  /*12f0*/  IADD3 R10, P2, PT, R11, R96, RZ ;  /* 0x000000600b0a7210 */ /* 0x000fe40007f5e0ff */
[----:B------:R-:W-:Y:S02]  /*1300*/  CS2R R18, SRZ ;  /* 0x0000000000127805 */ /* 0x000fe4000001ff00 */
[----:B------:R-:W-:Y:S02]  /*1310*/  IADD3.X R13, PT, PT, RZ, R71, RZ, P1, !PT ;  /* 0x00000047ff0d7210 */ /* 0x000fe40000ffe4ff */
[----:B------:R-:W-:Y:S02]  /*1320*/  CS2R R20, SRZ ;  /* 0x0000000000147805 */ /* 0x000fe4000001ff00 */
[-C--:B------:R-:W-:Y:S01]  /*1330*/  ISETP.GE.AND P6, PT, R60, R45.reuse, PT ;  /* 0x0000002d3c00720c */ /* 0x080fe20003fc6270 */
[----:B------:R-:W-:Y:S01]  /*1340*/  IMAD.X R11, RZ, RZ, R69, P2 ;  /* 0x000000ffff0b7224 */ /* 0x000fe200010e0645 */
[----:B------:R-:W-:-:S02]  /*1350*/  ISETP.GE.AND P0, PT, R58, R45, PT ;  /* 0x0000002d3a00720c */ /* 0x000fc40003f06270 */
[-C--:B------:R-:W-:Y:S02]  /*1360*/  ISETP.GE.AND P1, PT, R56, R45.reuse, PT ;  /* 0x0000002d3800720c */ /* 0x080fe40003f26270 */
[----:B------:R-:W-:Y:S02]  /*1370*/  @P3 LOP3.LUT R124, R124, 0x4, RZ, 0xfc, !PT ;  /* 0x000000047c7c3812 */ /* 0x000fe400078efcff */
[-C--:B------:R-:W-:Y:S02]  /*1380*/  ISETP.GE.AND P2, PT, R54, R45.reuse, PT ;  /* 0x0000002d3600720c */ /* 0x080fe40003f46270 */
[-C--:B------:R-:W-:Y:S01]  /*1390*/  ISETP.GE.AND P4, PT, R50, R45.reuse, PT ;  /* 0x0000002d3200720c */ /* 0x080fe20003f86270 */
[----:B------:R-:W2:Y:S01]  /*13a0*/  @!P3 LDG.E R0, desc[UR10][R12.64] ;  /* 0x0000000a0c00b981 */ /* 0x000ea2000c1e1900 */
[-C--:B------:R-:W-:Y:S02]  /*13b0*/  ISETP.GE.AND P3, PT, R52, R45.reuse, PT ;  /* 0x0000002d3400720c */ /* 0x080fe40003f66270 */
[----:B------:R-:W-:Y:S01]  /*13c0*/  ISETP.GE.AND P5, PT, R48, R45, PT ;  /* 0x0000002d3000720c */ /* 0x000fe20003fa6270 */
[----:B------:R-:W3:Y:S01]  /*13d0*/  @!P6 LDG.E R15, desc[UR10][R12.64+0x80] ;  /* 0x0000800a0c0fe981 */ /* 0x000ee2000c1e1900 */
[----:B------:R-:W0:Y:S01]  /*13e0*/  S2R R44, SR_LANEID ;  /* 0x00000000002c7919 */ /* 0x000e220000000000 */
[----:B------:R-:W1:Y:S01]  /*13f0*/  S2UR UR6, SR_CgaCtaId ;  /* 0x00000000000679c3 */ /* 0x000e620000008800 */
[----:B------:R-:W-:Y:S01]  /*1400*/  UMOV UR4, 0x400 ;  /* 0x0000040000047882 */ /* 0x000fe20000000000 */
[----:B------:R-:W-:Y:S01]  /*1410*/  LOP3.LUT R124, R124, 0xfffffffd, RZ, 0xc0, !PT ;  /* 0xfffffffd7c7c7812 */ /* 0x000fe200078ec0ff */
[----:B------:R-:W4:Y:S03]  /*1420*/  @!P0 LDG.E R14, desc[UR10][R12.64+0x100] ;  /* 0x0001000a0c0e8981 */ /* 0x000f26000c1e1900 */
[----:B------:R-:W-:Y:S01]  /*1430*/  @P6 LOP3.LUT R124, R124, 0x2, RZ, 0xfc, !PT ;  /* 0x000000027c7c6812 */ /* 0x000fe200078efcff */
[----:B------:R-:W5:Y:S04]  /*1440*/  @!P1 LDG.E R17, desc[UR10][R12.64+0x180] ;  /* 0x0001800a0c119981 */ /* 0x000f68000c1e1900 */
[----:B------:R-:W5:Y:S04]  /*1450*/  @!P2 LDG.E R16, desc[UR10][R12.64+0x200] ;  /* 0x0002000a0c10a981 */ /* 0x000f68000c1e1900 */
[----:B------:R-:W5:Y:S04]  /*1460*/  @!P3 LDG.E R19, desc[UR10][R12.64+0x280] ;  /* 0x0002800a0c13b981 */ /* 0x000f68000c1e1900 */
[----:B------:R-:W5:Y:S04]  /*1470*/  @!P4 LDG.E R18, desc[UR10][R12.64+0x300] ;  /* 0x0003000a0c12c981 */ /* 0x000f68000c1e1900 */
[----:B------:R0:W5:Y:S01]  /*1480*/  @!P5 LDG.E R21, desc[UR10][R12.64+0x380] ;  /* 0x0003800a0c15d981 */ /* 0x000162000c1e1900 */
[----:B-1----:R-:W-:Y:S01]  /*1490*/  ULEA UR6, UR6, UR4, 0x18 ;  /* 0x0000000406067291 */ /* 0x002fe2000f8ec0ff */
[----:B------:R-:W-:Y:S01]  /*14a0*/  P2R R28, PR, RZ, 0x40 ;  /* 0x00000040ff1c7803 */ /* 0x000fe20000000000 */
[----:B------:R-:W-:-:S02]  /*14b0*/  HFMA2 R22, -RZ, RZ, 0, 0 ;  /* 0x00000000ff167431 */ /* 0x000fc400000001ff */
[C---:B0-----:R-:W-:Y:S01]  /*14c0*/  VIADD R25, R44.reuse, 0x40 ;  /* 0x000000402c197836 */ /* 0x041fe20000000000 */
[C---:B------:R-:W-:Y:S02]  /*14d0*/  IADD3 R23, PT, PT, R44.reuse, 0x20, RZ ;  /* 0x000000202c177810 */ /* 0x040fe40007ffe0ff */
[CC--:B------:R-:W-:Y:S01]  /*14e0*/  LEA.HI.SX32 R43, R44.reuse, R44.reuse, 0x1b ;  /* 0x0000002c2c2b7211 */ /* 0x0c0fe200078fdaff */
[C---:B------:R-:W-:Y:S01]  /*14f0*/  VIADD R13, R44.reuse, 0x60 ;  /* 0x000000602c0d7836 */ /* 0x040fe20000000000 */
[-C--:B------:R-:W-:Y:S01]  /*1500*/  LEA.HI.SX32 R23, R23, R44.reuse, 0x1b ;  /* 0x0000002c17177211 */ /* 0x080fe200078fdaff */
[C---:B------:R-:W-:Y:S01]  /*1510*/  VIADD R27, R44.reuse, 0xc0 ;  /* 0x000000c02c1b7836 */ /* 0x040fe20000000000 */
[----:B------:R-:W-:Y:S01]  /*1520*/  LEA.HI.SX32 R25, R25, R44, 0x1b ;  /* 0x0000002c19197211 */ /* 0x000fe200078fdaff */
[----:B------:R-:W-:Y:S01]  /*1530*/  IMAD.MOV.U32 R24, RZ, RZ, RZ ;  /* 0x000000ffff187224 */ /* 0x000fe200078e00ff */
[----:B------:R-:W-:Y:S01]  /*1540*/  LEA R43, R43, UR6, 0x2 ;  /* 0x000000062b2b7c11 */ /* 0x000fe2000f8e10ff */
[----:B------:R-:W-:Y:S01]  /*1550*/  IMAD.MOV.U32 R26, RZ, RZ, RZ ;  /* 0x000000ffff1a7224 */ /* 0x000fe200078e00ff */
[----:B------:R-:W-:Y:S01]  /*1560*/  LEA R42, R23, UR6, 0x2 ;  /* 0x00000006172a7c11 */ /* 0x000fe2000f8e10ff */
[----:B------:R-:W0:Y:S01]  /*1570*/  LDCU.U8 UR4, c[0x0][0x3a8] ;  /* 0x00007500ff0477ac */ /* 0x000e220008000000 */
[----:B------:R-:W-:Y:S01]  /*1580*/  LEA R41, R25, UR6, 0x2 ;  /* 0x0000000619297c11 */ /* 0x000fe2000f8e10ff */
[C---:B------:R-:W-:Y:S01]  /*1590*/  VIADD R25, R44.reuse, 0xa0 ;  /* 0x000000a02c197836 */ /* 0x040fe20000000000 */
[----:B------:R-:W-:-:S02]  /*15a0*/  IADD3 R23, PT, PT, R44, 0x80, RZ ;  /* 0x000000802c177810 */ /* 0x000fc40007ffe0ff */
[----:B------:R-:W-:Y:S02]  /*15b0*/  IADD3 R29, PT, PT, R44, 0xe0, RZ ;  /* 0x000000e02c1d7810 */ /* 0x000fe40007ffe0ff */
[-C--:B------:R-:W-:Y:S02]  /*15c0*/  LEA.HI.SX32 R13, R13, R44.reuse, 0x1b ;  /* 0x0000002c0d0d7211 */ /* 0x080fe400078fdaff */
[-C--:B------:R-:W-:Y:S02]  /*15d0*/  LEA.HI.SX32 R23, R23, R44.reuse, 0x1b ;  /* 0x0000002c17177211 */ /* 0x080fe400078fdaff */
[-C--:B------:R-:W-:Y:S02]  /*15e0*/  LEA.HI.SX32 R25, R25, R44.reuse, 0x1b ;  /* 0x0000002c19197211 */ /* 0x080fe400078fdaff */
[----:B------:R-:W-:Y:S02]  /*15f0*/  LEA.HI.SX32 R27, R27, R44, 0x1b ;  /* 0x0000002c1b1b7211 */ /* 0x000fe400078fdaff */
[----:B------:R-:W-:-:S02]  /*1600*/  LEA R40, R13, UR6, 0x2 ;  /* 0x000000060d287c11 */ /* 0x000fc4000f8e10ff */
[----:B------:R-:W-:Y:S02]  /*1610*/  LEA.HI.SX32 R29, R29, R44, 0x1b ;  /* 0x0000002c1d1d7211 */ /* 0x000fe400078fdaff */
[----:B------:R-:W-:Y:S02]  /*1620*/  LEA R39, R23, UR6, 0x2 ;  /* 0x0000000617277c11 */ /* 0x000fe4000f8e10ff */
[----:B------:R-:W-:Y:S02]  /*1630*/  LEA R38, R25, UR6, 0x2 ;  /* 0x0000000619267c11 */ /* 0x000fe4000f8e10ff */
[----:B------:R-:W-:Y:S02]  /*1640*/  LEA R37, R27, UR6, 0x2 ;  /* 0x000000061b257c11 */ /* 0x000fe4000f8e10ff */
[----:B------:R-:W-:Y:S02]  /*1650*/  LEA R36, R29, UR6, 0x2 ;  /* 0x000000061d247c11 */ /* 0x000fe4000f8e10ff */
[----:B------:R-:W-:Y:S01]  /*1660*/  LOP3.LUT P6, RZ, R124, 0x4, RZ, 0xc0, !PT ;  /* 0x000000047cff7812 */ /* 0x000fe200078cc0ff */
[----:B------:R-:W-:Y:S01]  /*1670*/  IMAD.MOV.U32 R13, RZ, RZ, RZ ;  /* 0x000000ffff0d7224 */ /* 0x000fe200078e00ff */
[----:B--2---:R1:W-:Y:S04]  /*1680*/  STS [R43], R0 ;  /* 0x000000002b007388 */ /* 0x0043e80000000800 */
[----:B---3--:R2:W-:Y:S01]  /*1690*/  STS [R42+0x80], R15 ;  /* 0x0000800f2a007388 */ /* 0x0085e20000000800 */
[----:B-1----:R-:W-:-:S03]  /*16a0*/  IMAD.SHL.U32 R0, R44, 0x8, RZ ;  /* 0x000000082c007824 */ /* 0x002fc600078e00ff */
[----:B----4-:R-:W-:Y:S02]  /*16b0*/  STS [R41+0x100], R14 ;  /* 0x0001000e29007388 */ /* 0x010fe40000000800 */
[----:B------:R-:W-:Y:S02]  /*16c0*/  LEA.HI.SX32 R0, R0, R0, 0x1b ;  /* 0x0000000000007211 */ /* 0x000fe400078fdaff */
[----:B-----5:R1:W-:Y:S02]  /*16d0*/  STS [R40+0x180], R17 ;  /* 0x0001801128007388 */ /* 0x0203e40000000800 */
[----:B------:R-:W-:Y:S02]  /*16e0*/  LEA R0, R0, UR6, 0x2 ;  /* 0x0000000600007c11 */ /* 0x000fe4000f8e10ff */
        /* <DEDUP_REMOVED lines=14> */
[----:B--2---:R-:W-:Y:S01]  /*17d0*/  IMAD.MOV.U32 R15, RZ, RZ, RZ ;  /* 0x000000ffff0f7224 */ /* 0x004fe200078e00ff */
[----:B-1----:R-:W-:Y:S01]  /*17e0*/  MOV R17, RZ ;  /* 0x000000ff00117202 */ /* 0x002fe20000000f00 */
        /* <DEDUP_REMOVED lines=65> */
.L_x_864:
[----:B------:R-:W-:Y:S05]  /*1c00*/  BSYNC.RECONVERGENT B0 ;  /* 0x0000000000007941 */ /* 0x000fea0003800200 */
.L_x_863:
        /* <DEDUP_REMOVED lines=37> */
.L_x_866:
[----:B------:R-:W-:Y:S05]  /*1e60*/  BSYNC.RECONVERGENT B0 ;  /* 0x0000000000007941 */ /* 0x000fea0003800200 */
.L_x_865:
        /* <DEDUP_REMOVED lines=37> */
.L_x_868:
[----:B------:R-:W-:Y:S05]  /*20c0*/  BSYNC.RECONVERGENT B0 ;  /* 0x0000000000007941 */ /* 0x000fea0003800200 */
.L_x_867:
        /* <DEDUP_REMOVED lines=37> */
.L_x_870:
[----:B------:R-:W-:Y:S05]  /*2320*/  BSYNC.RECONVERGENT B0 ;  /* 0x0000000000007941 */ /* 0x000fea0003800200 */
.L_x_869:
        /* <DEDUP_REMOVED lines=37> */
.L_x_872:
[----:B------:R-:W-:Y:S05]  /*2580*/  BSYNC.RECONVERGENT B0 ;  /* 0x0000000000007941 */ /* 0x000fea0003800200 */
.L_x_871:
        /* <DEDUP_REMOVED lines=37> */
.L_x_874:
[----:B------:R-:W-:Y:S05]  /*27e0*/  BSYNC.RECONVERGENT B0 ;  /* 0x0000000000007941 */ /* 0x000fea0003800200 */
.L_x_873:
        /* <DEDUP_REMOVED lines=37> */
.L_x_876:
[----:B------:R-:W-:Y:S05]  /*2a40*/  BSYNC.RECONVERGENT B0 ;  /* 0x0000000000007941 */ /* 0x000fea0003800200 */
.L_x_875:
        /* <DEDUP_REMOVED lines=36> */
.L_x_878:
[----:B------:R-:W-:Y:S05]  /*2c90*/  BSYNC.RECONVERGENT B0 ;  /* 0x0000000000007941 */ /* 0x000fea0003800200 */
.L_x_877:
        /* <DEDUP_REMOVED lines=28> */
[----:B------:R-:W-:Y:S01]  /*2e60*/  IMAD.MOV R20, RZ, RZ, -R20 ;  /* 0x000000ffff147224 */ /* 0x000fe200078e0a14 */
[----:B------:R-:W-:Y:S01]  /*2e70*/  ISETP.NE.AND P0, PT, R55, RZ, PT ;  /* 0x000000ff3700720c */ /* 0x000fe20003f05270 */
[----:B------:R-:W-:Y:S01]  /*2e80*/  FMUL.FTZ R111, R14, R91 ;  /* 0x0000005b0e6f7220 */ /* 0x000fe20000410000 */
[----:B------:R-:W-:Y:S01]  /*2e90*/  ISETP.GE.AND P1, PT, R18, RZ, PT ;  /* 0x000000ff1200720c */ /* 0x000fe20003f26270 */
[----:B------:R-:W-:Y:S01]  /*2ea0*/  HFMA2 R114, -RZ, RZ, 0, 0 ;  /* 0x00000000ff727431 */ /* 0x000fe200000001ff */
[----:B------:R-:W-:Y:S01]  /*2eb0*/  LOP3.LUT P4, RZ, R124, 0x4, RZ, 0xc0, !PT ;  /* 0x000000047cff7812 */ /* 0x000fe2000788c0ff */
[----:B------:R-:W-:Y:S01]  /*2ec0*/  FMUL.FTZ R102, R102, R89 ;  /* 0x0000005966667220 */ /* 0x000fe20000410000 */
[----:B------:R-:W-:Y:S01]  /*2ed0*/  LOP3.LUT R124, R124, 0xffffffdf, RZ, 0xc0, !PT ;  /* 0xffffffdf7c7c7812 */ /* 0x000fe200078ec0ff */
[----:B------:R-:W-:Y:S01]  /*2ee0*/  FMUL.FTZ R104, R104, R87 ;  /* 0x0000005768687220 */ /* 0x000fe20000410000 */
[----:B-1----:R-:W1:Y:S01]  /*2ef0*/  MUFU.RCP R13, R13 ;  /* 0x0000000d000d7308 */ /* 0x002e620000001000 */
[----:B------:R-:W-:Y:S01]  /*2f00*/  FMUL.FTZ R106, R106, R85 ;  /* 0x000000556a6a7220 */ /* 0x000fe20000410000 */
[----:B------:R-:W-:Y:S01]  /*2f10*/  FMUL.FTZ R108, R108, R83 ;  /* 0x000000536c6c7220 */ /* 0x000fe20000410000 */
[----:B------:R-:W-:Y:S01]  /*2f20*/  FMUL.FTZ R110, R110, R79 ;  /* 0x0000004f6e6e7220 */ /* 0x000fe20000410000 */
[----:B------:R-:W-:Y:S01]  /*2f30*/  IMAD.MOV.U32 R113, RZ, RZ, RZ ;  /* 0x000000ffff717224 */ /* 0x000fe200078e00ff */
[----:B------:R-:W-:Y:S01]  /*2f40*/  MOV R116, R49 ;  /* 0x0000003100747202 */ /* 0x000fe20000000f00 */
[----:B------:R-:W-:Y:S01]  /*2f50*/  IMAD.MOV.U32 R115, RZ, RZ, R51 ;  /* 0x000000ffff737224 */ /* 0x000fe200078e0033 */
[----:B------:R-:W-:-:S02]  /*2f60*/  UIADD3 UR8, UPT, UPT, UR6, 0x860, URZ ;  /* 0x0000086006087890 */ /* 0x000fc4000fffe0ff */
[----:B------:R-:W-:Y:S01]  /*2f70*/  @P4 LOP3.LUT R124, R124, 0x20, RZ, 0xfc, !PT ;  /* 0x000000207c7c4812 */ /* 0x000fe200078efcff */
[----:B------:R-:W-:Y:S01]  /*2f80*/  UIADD3 UR7, UPT, UPT, -UR7, URZ, URZ ;  /* 0x000000ff07077290 */ /* 0x000fe2000fffe1ff */
[----:B--2---:R-:W-:Y:S01]  /*2f90*/  SHF.L.U64.HI R23, R22, 0x2, R23 ;  /* 0x0000000216177819 */ /* 0x004fe20000010217 */
[----:B------:R-:W2:Y:S01]  /*2fa0*/  LDCU.64 UR12, c[0x0][0x460] ;  /* 0x00008c00ff0c77ac */ /* 0x000ea20008000a00 */
        /* <DEDUP_REMOVED lines=16> */
[----:B------:R-:W-:-:S03]  /*30b0*/  IMAD.MOV.U32 R11, RZ, RZ, R61 ;  /* 0x000000ffff0b7224 */ /* 0x000fc600078e003d */
[----:B------:R-:W-:-:S04]  /*30c0*/  ISETP.GT.U32.AND P3, PT, R15, R10, PT ;  /* 0x0000000a0f00720c */ /* 0x000fc80003f64070 */
[----:B------:R-:W4:Y:S01]  /*30d0*/  LDC.64 R20, c[0x0][0x3f0] ;  /* 0x0000fc00ff147b82 */ /* 0x000f220000000a00 */
[----:B0-----:R-:W-:-:S08]  /*30e0*/  SHF.L.U64.HI R19, R18, 0x2, R19 ;  /* 0x0000000212137819 */ /* 0x001fd00000010213 */
[----:B------:R-:W-:Y:S02]  /*30f0*/  @!P3 IMAD.IADD R10, R10, 0x1, -R15 ;  /* 0x000000010a0ab824 */ /* 0x000fe400078e0a0f */
[----:B------:R-:W-:Y:S01]  /*3100*/  @!P3 VIADD R117, R117, 0x1 ;  /* 0x000000017575b836 */ /* 0x000fe20000000000 */
[----:B------:R-:W-:Y:S02]  /*3110*/  IADD3 R26, P3, PT, R92, R46, RZ ;  /* 0x0000002e5c1a7210 */ /* 0x000fe40007f7e0ff */
[----:B------:R-:W-:Y:S02]  /*3120*/  ISETP.GE.U32.AND P2, PT, R10, R15, PT ;  /* 0x0000000f0a00720c */ /* 0x000fe40003f46070 */
[----:B------:R-:W-:Y:S01]  /*3130*/  MOV R10, R63 ;  /* 0x0000003f000a7202 */ /* 0x000fe20000000f00 */
[----:B------:R-:W-:Y:S01]  /*3140*/  IMAD.X R27, R3, 0x1, R65, P3 ;  /* 0x00000001031b7824 */ /* 0x000fe200018e0641 */
[----:B---3--:R-:W-:-:S03]  /*3150*/  SHF.L.U64.HI R17, R16, 0x2, R17 ;  /* 0x0000000210117819 */ /* 0x008fc60000010211 */
[----:B------:R-:W-:Y:S01]  /*3160*/  IMAD.WIDE.U32 R10, R4, UR4, R10 ;  /* 0x00000004040a7c25 */ /* 0x000fe2000f8e000a */
[----:B------:R-:W-:Y:S01]  /*3170*/  UMOV UR4, URZ ;  /* 0x000000ff00047c82 */ /* 0x000fe20008000000 */
[----:B----4-:R-:W-:-:S03]  /*3180*/  SHF.L.U64.HI R21, R20, 0x2, R21 ;  /* 0x0000000214157819 */ /* 0x010fc60000010215 */
[----:B------:R-:W-:Y:S02]  /*3190*/  IADD3 R119, PT, PT, R11, R119, RZ ;  /* 0x000000770b777210 */ /* 0x000fe40007ffe0ff */
[----:B------:R-:W-:Y:S02]  /*31a0*/  @P2 IADD3 R117, PT, PT, R117, 0x1, RZ ;  /* 0x0000000175752810 */ /* 0x000fe40007ffe0ff */
[----:B------:R-:W-:-:S03]  /*31b0*/  IADD3 R14, P2, PT, R94, R46, RZ ;  /* 0x0000002e5e0e7210 */ /* 0x000fc60007f5e0ff */
[----:B------:R-:W-:Y:S01]  /*31c0*/  @!P1 IMAD.MOV R117, RZ, RZ, -R117 ;  /* 0x000000ffff759224 */ /* 0x000fe200078e0a75 */
[----:B------:R-:W-:Y:S02]  /*31d0*/  IADD3.X R15, PT, PT, R3, R67, RZ, P2, !PT ;  /* 0x00000043030f7210 */ /* 0x000fe400017fe4ff */
[----:B-12---:R-:W-:-:S07]  /*31e0*/  @!P0 LOP3.LUT R117, RZ, R55, RZ, 0x33, !PT ;  /* 0x00000037ff758212 */ /* 0x006fce00078e33ff */
.L_x_885:
        /* <DEDUP_REMOVED lines=22> */
[----:B------:R-:W-:Y:S01]  /*3350*/  IMAD.MOV.U32 R24, RZ, RZ, R115 ;  /* 0x000000ffff187224 */ /* 0x000fe200078e0073 */
[----:B------:R-:W-:-:S05]  /*3360*/  MOV R25, R116 ;  /* 0x0000007400197202 */ /* 0x000fca0000000f00 */
[----:B------:R0:W5:Y:S01]  /*3370*/  LDG.E R130, desc[UR10][R24.64] ;  /* 0x0000000a18827981 */ /* 0x000162000c1e1900 */
[-C--:B------:R-:W-:Y:S02]  /*3380*/  ISETP.GE.U32.AND P6, PT, R80, R45.reuse, PT ;  /* 0x0000002d5000720c */ /* 0x080fe40003fc6070 */
[----:B------:R-:W-:Y:S02]  /*3390*/  P2R R132, PR, RZ, 0x1 ;  /* 0x00000001ff847803 */ /* 0x000fe40000000000 */
[----:B------:R-:W-:Y:S01]  /*33a0*/  ISETP.GE.AND P0, PT, R68, R45, PT ;  /* 0x0000002d4400720c */ /* 0x000fe20003f06270 */
[----:B------:R-:W-:Y:S01]  /*33b0*/  IMAD.MOV.U32 R148, RZ, RZ, RZ ;  /* 0x000000ffff947224 */ /* 0x000fe200078e00ff */
        /* <DEDUP_REMOVED lines=14> */
[----:B-1----:R-:W-:Y:S01]  /*34a0*/  FSEL R32, R24, 1, !P6 ;  /* 0x3f80000018207808 */ /* 0x002fe20007000000 */
[----:B--2---:R-:W-:Y:S01]  /*34b0*/  FMUL.FTZ R121, R102, R121 ;  /* 0x0000007966797220 */ /* 0x004fe20000410000 */
[----:B0-----:R-:W-:-:S04]  /*34c0*/  FMUL.FTZ R25, R104, R25 ;  /* 0x0000001968197220 */ /* 0x001fc80000410000 */
[----:B------:R-:W-:Y:S02]  /*34d0*/  FSEL R33, R121, RZ, !P6 ;  /* 0x000000ff79217208 */ /* 0x000fe40007000000 */
[----:B------:R-:W-:-:S04]  /*34e0*/  ISETP.GE.U32.AND P6, PT, R76, R45, PT ;  /* 0x0000002d4c00720c */ /* 0x000fc80003fc6070 */
        /* <DEDUP_REMOVED lines=43> */
[----:B------:R-:W-:Y:S02]  /*37a0*/  IMAD.MOV.U32 R24, RZ, RZ, R26 ;  /* 0x000000ffff187224 */ /* 0x000fe400078e001a */
[----:B0-----:R-:W-:Y:S01]  /*37b0*/  FMUL.FTZ R25, R112, R25 ;  /* 0x0000001970197220 */ /* 0x001fe20000410000 */
[----:B----4-:R-:W-:-:S04]  /*37c0*/  FSEL R131, R130, 1, !P6 ;  /* 0x3f80000082837808 */ /* 0x010fc80007000000 */
[----:B------:R-:W-:Y:S02]  /*37d0*/  FSEL R146, R25, RZ, !P6 ;  /* 0x000000ff19927208 */ /* 0x000fe40007000000 */
[----:B------:R-:W-:Y:S02]  /*37e0*/  MOV R25, R27 ;  /* 0x0000001b00197202 */ /* 0x000fe40000000f00 */
[----:B------:R-:W-:Y:S02]  /*37f0*/  CS2R R26, SRZ ;  /* 0x00000000001a7805 */ /* 0x000fe4000001ff00 */
[C---:B------:R-:W-:Y:S02]  /*3800*/  LOP3.LUT P6, RZ, R124.reuse, 0x2, RZ, 0xc0, !PT ;  /* 0x000000027cff7812 */ /* 0x040fe400078cc0ff */
[----:B------:R-:W-:Y:S02]  /*3810*/  LOP3.LUT R124, R124, 0xfffffffb, RZ, 0xc0, !PT ;  /* 0xfffffffb7c7c7812 */ /* 0x000fe400078ec0ff */
[----:B------:R-:W-:-:S02]  /*3820*/  CS2R R28, SRZ ;  /* 0x00000000001c7805 */ /* 0x000fc4000001ff00 */
[----:B------:R-:W-:Y:S01]  /*3830*/  CS2R R30, SRZ ;  /* 0x00000000001e7805 */ /* 0x000fe2000001ff00 */
[----:B------:R-:W2:Y:S01]  /*3840*/  @!P0 LDG.E R26, desc[UR10][R24.64+-0x200] ;  /* 0xfffe000a181a8981 */ /* 0x000ea2000c1e1900 */
[----:B------:R-:W-:Y:S02]  /*3850*/  @P0 LOP3.LUT R124, R124, 0x4, RZ, 0xfc, !PT ;  /* 0x000000047c7c0812 */ /* 0x000fe400078efcff */
[----:B------:R-:W-:Y:S01]  /*3860*/  ISETP.NE.AND P0, PT, R132, RZ, PT ;  /* 0x000000ff8400720c */ /* 0x000fe20003f05270 */
[----:B------:R-:W3:Y:S01]  /*3870*/  @!P1 LDG.E R29, desc[UR10][R24.64+-0x80] ;  /* 0xffff800a181d9981 */ /* 0x000ee2000c1e1900 */
[----:B------:R-:W-:-:S03]  /*3880*/  MOV R133, RZ ;  /* 0x000000ff00857202 */ /* 0x000fc60000000f00 */
        /* <DEDUP_REMOVED lines=39> */
.L_x_881:
[----:B------:R-:W-:Y:S01]  /*3b00*/  LOP3.LUT P6, RZ, R124, 0x10, RZ, 0xc0, !PT ;  /* 0x000000107cff7812 */ /* 0x000fe200078cc0ff */
[----:B------:R-:W-:-:S12]  /*3b10*/  IMAD.MOV.U32 R27, RZ, RZ, RZ ;  /* 0x000000ffff1b7224 */ /* 0x000fd800078e00ff */
[----:B------:R-:W-:Y:S05]  /*3b20*/  @!P6 BRA `(.L_x_880) ;  /* 0x00000000000ce947 */ /* 0x000fea0003800000 */
[----:B------:R-:W-:-:S04]  /*3b30*/  IADD3 R28, P6, PT, R63, R113, RZ ;  /* 0x000000713f1c7210 */ /* 0x000fc80007fde0ff */
[----:B------:R-:W-:-:S05]  /*3b40*/  IADD3.X R29, PT, PT, R61, R114, RZ, P6, !PT ;  /* 0x000000723d1d7210 */ /* 0x000fca00037fe4ff */
[----:B------:R0:W5:Y:S04]  /*3b50*/  LDG.E R27, desc[UR10][R28.64] ;  /* 0x0000000a1c1b7981 */ /* 0x000168000c1e1900 */
.L_x_880:
        /* <DEDUP_REMOVED lines=55> */
[----:B0-----:R-:W-:Y:S01]  /*3ed0*/  @!P6 IMAD.MOV.U32 R148, RZ, RZ, R26 ;  /* 0x000000ffff94e224 */ /* 0x001fe200078e001a */
[----:B-1---5:R-:W-:Y:S01]  /*3ee0*/  @!P6 MOV R137, R27 ;  /* 0x0000001b0089e202 */ /* 0x022fe20000000f00 */
        /* <DEDUP_REMOVED lines=38> */
.L_x_884:
[----:B------:R-:W-:Y:S02]  /*4150*/  ISETP.NE.AND P6, PT, R47, R82, PT ;  /* 0x000000522f00720c */ /* 0x000fe40003fc5270 */
[----:B------:R-:W-:Y:S02]  /*4160*/  P2R R26, PR, RZ, 0x1 ;  /* 0x00000001ff1a7803 */ /* 0x000fe40000000000 */
[----:B------:R-:W-:-:S13]  /*4170*/  ISETP.NE.OR P6, PT, R28, RZ, P6 ;  /* 0x000000ff1c00720c */ /* 0x000fda00037c5670 */
[----:B------:R-:W-:-:S04]  /*4180*/  @!P6 IADD3 R28, P0, PT, R63, R113, RZ ;  /* 0x000000713f1ce210 */ /* 0x000fc80007f1e0ff */
[----:B------:R-:W-:Y:S02]  /*4190*/  @!P6 IADD3.X R29, PT, PT, R61, R114, RZ, P0, !PT ;  /* 0x000000723d1de210 */ /* 0x000fe400007fe4ff */
[----:B------:R-:W-:-:S03]  /*41a0*/  ISETP.NE.AND P0, PT, R26, RZ, PT ;  /* 0x000000ff1a00720c */ /* 0x000fc60003f05270 */
[----:B------:R0:W-:Y:S10]  /*41b0*/  @!P6 STG.E desc[UR10][R28.64], R27 ;  /* 0x0000001b1c00e986 */ /* 0x0001f4000c10190a */
.L_x_883:
[----:B------:R-:W-:Y:S05]  /*41c0*/  BSYNC.RECONVERGENT B0 ;  /* 0x0000000000007941 */ /* 0x000fea0003800200 */
.L_x_882:
[----:B------:R-:W-:Y:S01]  /*41d0*/  LEA R26, P6, R20, R24, 0x2 ;  /* 0x00000018141a7211 */ /* 0x000fe200078c10ff */
[----:B------:R-:W-:Y:S01]  /*41e0*/  UIADD3 UR4, UP0, UPT, UR4, UR12, URZ ;  /* 0x0000000c04047290 */ /* 0x000fe2000ff1e0ff */
[----:B------:R-:W-:Y:S01]  /*41f0*/  FFMA.FTZ R107, R130, R133, R107 ;  /* 0x00000085826b7223 */ /* 0x000fe2000001006b */
[----:B------:R-:W-:Y:S01]  /*4200*/  UIADD3 UR7, UPT, UPT, UR7, 0x1, URZ ;  /* 0x0000000107077890 */ /* 0x000fe2000fffe0ff */
[----:B--2---:R-:W-:Y:S01]  /*4210*/  FFMA.FTZ R105, R132, R135, R105 ;  /* 0x0000008784697223 */ /* 0x004fe20000010069 */
[----:B01----:R-:W-:Y:S01]  /*4220*/  IMAD.X R27, R25, 0x1, R21, P6 ;  /* 0x00000001191b7824 */ /* 0x003fe200030e0615 */
[----:B------:R-:W-:Y:S01]  /*4230*/  LEA R14, P6, R22, R14, 0x2 ;  /* 0x0000000e160e7211 */ /* 0x000fe200078c10ff */
[----:B------:R-:W-:Y:S01]  /*4240*/  UIADD3.X UR5, UPT, UPT, UR5, UR13, URZ, UP0, !UPT ;  /* 0x0000000d05057290 */ /* 0x000fe200087fe4ff */
[----:B---3--:R-:W-:Y:S01]  /*4250*/  FFMA.FTZ R103, R134, R118, R103 ;  /* 0x0000007686677223 */ /* 0x008fe20000010067 */
[----:B------:R-:W-:Y:S01]  /*4260*/  UISETP.NE.AND UP0, UPT, UR7, URZ, UPT ;  /* 0x000000ff0700728c */ /* 0x000fe2000bf05270 */
[----:B------:R-:W-:Y:S01]  /*4270*/  IADD3.X R15, PT, PT, R15, R23, RZ, P6, !PT ;  /* 0x000000170f0f7210 */ /* 0x000fe200037fe4ff */
[----:B----4-:R-:W-:Y:S01]  /*4280*/  FFMA.FTZ R101, R136, R120, R101 ;  /* 0x0000007888657223 */ /* 0x010fe20000010065 */
[----:B------:R-:W-:Y:S01]  /*4290*/  LEA R115, P6, R16, R115, 0x2 ;  /* 0x0000007310737211 */ /* 0x000fe200078c10ff */
[----:B------:R-:W-:Y:S01]  /*42a0*/  FFMA.FTZ R99, R138, R122, R99 ;  /* 0x0000007a8a637223 */ /* 0x000fe20000010063 */
[----:B------:R-:W-:Y:S01]  /*42b0*/  FFMA.FTZ R97, R140, R126, R97 ;  /* 0x0000007e8c617223 */ /* 0x000fe20000010061 */
[----:B------:R-:W-:Y:S01]  /*42c0*/  FFMA.FTZ R95, R142, R128, R95 ;  /* 0x000000808e5f7223 */ /* 0x000fe2000001005f */
[----:B------:R-:W-:Y:S01]  /*42d0*/  FFMA.FTZ R93, R144, R131, R93 ;  /* 0x00000083905d7223 */ /* 0x000fe2000001005d */
[----:B------:R-:W-:Y:S01]  /*42e0*/  IMAD.X R116, R116, 0x1, R17, P6 ;  /* 0x0000000174747824 */ /* 0x000fe200030e0611 */
[----:B------:R-:W-:Y:S01]  /*42f0*/  LEA R113, P6, R18, R113, 0x2 ;  /* 0x0000007112717211 */ /* 0x000fe200078c10ff */
[----:B------:R-:W-:-:S03]  /*4300*/  UIADD3 UR8, UPT, UPT, UR8, 0x8, URZ ;  /* 0x0000000808087890 */ /* 0x000fc6000fffe0ff */
[----:B------:R-:W-:Y:S01]  /*4310*/  IADD3.X R114, PT, PT, R114, R19, RZ, P6, !PT ;  /* 0x0000001372727210 */ /* 0x000fe200037fe4ff */
[----:B------:R-:W-:Y:S08]  /*4320*/  BRA.U UP0, `(.L_x_885) ;  /* 0xffffffed00b07547 */ /* 0x000ff0000b83ffff */
.L_x_879:
[----:B------:R-:W0:Y:S01]  /*4330*/  LDCU.128 UR12, c[0x0][0x430] ;  /* 0x00008600ff0c77ac */ /* 0x000e220008000c00 */
[----:B------:R-:W-:Y:S01]  /*4340*/  IMAD.MOV.U32 R79, RZ, RZ, RZ ;  /* 0x000000ffff4f7224 */ /* 0x000fe200078e00ff */
[----:B------:R-:W-:Y:S01]  /*4350*/  BAR.SYNC.DEFER_BLOCKING 0x0 ;  /* 0x0000000000007b1d */ /* 0x000fe20000010000 */
[----:B------:R-:W-:Y:S02]  /*4360*/  P2R R18, PR, RZ, 0x20 ;  /* 0x00000020ff127803 */ /* 0x000fe40000000000 */
[----:B------:R-:W-:-:S03]  /*4370*/  LOP3.LUT P5, RZ, R124, 0x4, RZ, 0xc0, !PT ;  /* 0x000000047cff7812 */ /* 0x000fc600078ac0ff */
[----:B------:R-:W1:Y:S01]  /*4380*/  LDCU.64 UR4, c[0x0][0x4a8] ;  /* 0x00009500ff0477ac */ /* 0x000e620008000a00 */
[----:B0-----:R-:W-:Y:S02]  /*4390*/  IMAD R12, R73, UR12, RZ ;  /* 0x0000000c490c7c24 */ /* 0x001fe4000f8e02ff */
[----:B------:R-:W-:-:S04]  /*43a0*/  IMAD.WIDE.U32 R10, R77, UR12, R78 ;  /* 0x0000000c4d0a7c25 */ /* 0x000fc8000f8e004e */
[----:B------:R-:W-:Y:S01]  /*43b0*/  IMAD R13, R77, UR13, R12 ;  /* 0x0000000d4d0d7c24 */ /* 0x000fe2000f8e020c */
[----:B------:R-:W-:Y:S04]  /*43c0*/  STS [R0], R107 ;  /* 0x0000006b00007388 */ /* 0x000fe80000000800 */
[----:B------:R-:W-:Y:S01]  /*43d0*/  IADD3 R11, PT, PT, R11, R13, RZ ;  /* 0x0000000d0b0b7210 */ /* 0x000fe20007ffe0ff */
[----:B------:R-:W-:Y:S02]  /*43e0*/  STS [R0+0x4], R105 ;  /* 0x0000046900007388 */ /* 0x000fe40000000800 */
[C---:B------:R-:W-:Y:S02]  /*43f0*/  IMAD.WIDE.U32 R10, R75.reuse, UR14, R10 ;  /* 0x0000000e4b0a7c25 */ /* 0x040fe4000f8e000a */
[----:B------:R-:W-:Y:S02]  /*4400*/  STS [R0+0x8], R103 ;  /* 0x0000086700007388 */ /* 0x000fe40000000800 */
        /* <DEDUP_REMOVED lines=8> */
[----:B0-----:R-:W-:-:S03]  /*4490*/  IMAD R12, R73, UR12, RZ ;  /* 0x0000000c490c7c24 */ /* 0x001fc6000f8e02ff */
[----:B------:R-:W-:Y:S01]  /*44a0*/  STS [R0+0x1c], R93 ;  /* 0x00001c5d00007388 */ /* 0x000fe20000000800 */
[----:B------:R-:W-:Y:S01]  /*44b0*/  IMAD.WIDE.U32 R10, R77, UR12, R78 ;  /* 0x0000000c4d0a7c25 */ /* 0x000fe2000f8e004e */
[----:B------:R-:W-:-:S03]  /*44c0*/  NOP ;  /* 0x0000000000007918 */ /* 0x000fc60000000000 */
[----:B------:R-:W-:Y:S01]  /*44d0*/  IMAD R15, R77, UR13, R12 ;  /* 0x0000000d4d0f7c24 */ /* 0x000fe2000f8e020c */
[----:B------:R-:W-:Y:S04]  /*44e0*/  LDS R17, [R42+0x80] ;  /* 0x000080002a117984 */ /* 0x000fe80000000800 */
[----:B------:R-:W-:Y:S01]  /*44f0*/  IADD3 R11, PT, PT, R11, R15, RZ ;  /* 0x0000000f0b0b7210 */ /* 0x000fe20007ffe0ff */
[----:B------:R-:W-:Y:S02]  /*4500*/  LDS R19, [R41+0x100] ;  /* 0x0001000029137984 */ /* 0x000fe40000000800 */
[C---:B------:R-:W-:Y:S02]  /*4510*/  IMAD.WIDE.U32 R10, R75.reuse, UR14, R10 ;  /* 0x0000000e4b0a7c25 */ /* 0x040fe4000f8e000a */
[----:B------:R-:W-:Y:S02]  /*4520*/  LDS R15, [R43] ;  /* 0x000000002b0f7984 */ /* 0x000fe40000000800 */
[----:B------:R-:W-:Y:S01]  /*4530*/  IMAD R14, R75, UR15, R11 ;  /* 0x0000000f4b0e7c24 */ /* 0x000fe2000f8e020b */
[----:B------:R-:W-:Y:S01]  /*4540*/  IADD3 R11, P6, PT, R68, R10, RZ ;  /* 0x0000000a440b7210 */ /* 0x000fe20007fde0ff */
[----:B------:R-:W-:Y:S01]  /*4550*/  LDS R21, [R40+0x180] ;  /* 0x0001800028157984 */ /* 0x000fe20000000800 */
[----:B------:R-:W0:Y:S03]  /*4560*/  LDCU.128 UR12, c[0x0][0x440] ;  /* 0x00008800ff0c77ac */ /* 0x000e260008000c00 */
[----:B------:R-:W-:Y:S01]  /*4570*/  IMAD.X R14, RZ, RZ, R14, P6 ;  /* 0x000000ffff0e7224 */ /* 0x000fe200030e060e */
[C---:B-1----:R-:W-:Y:S01]  /*4580*/  LEA R12, P6, R13.reuse, UR4, 0x2 ;  /* 0x000000040d0c7c11 */ /* 0x042fe2000f8c10ff */
[----:B------:R-:W-:Y:S03]  /*4590*/  LDS R23, [R39+0x200] ;  /* 0x0002000027177984 */ /* 0x000fe60000000800 */
[----:B------:R-:W-:Y:S01]  /*45a0*/  LEA.HI.X R13, R13, UR5, R16, 0x2, P6 ;  /* 0x000000050d0d7c11 */ /* 0x000fe2000b0f1410 */
[----:B------:R-:W1:Y:S01]  /*45b0*/  LDCU.64 UR4, c[0x0][0x4b8] ;  /* 0x00009700ff0477ac */ /* 0x000e620008000a00 */
[----:B------:R-:W-:Y:S04]  /*45c0*/  LDS R25, [R38+0x280] ;  /* 0x0002800026197984 */ /* 0x000fe80000000800 */
[----:B------:R-:W-:Y:S04]  /*45d0*/  LDS R27, [R37+0x300] ;  /* 0x00030000251b7984 */ /* 0x000fe80000000800 */
[----:B------:R-:W-:Y:S01]  /*45e0*/  LDS R29, [R36+0x380] ;  /* 0x00038000241d7984 */ /* 0x000fe20000000800 */
[----:B-1----:R-:W-:-:S04]  /*45f0*/  LEA R10, P6, R11, UR4, 0x2 ;  /* 0x000000040b0a7c11 */ /* 0x002fc8000f8c10ff */
[----:B------:R-:W-:Y:S01]  /*4600*/  LEA.HI.X R11, R11, UR5, R14, 0x2, P6 ;  /* 0x000000050b0b7c11 */ /* 0x000fe2000b0f140e */
[----:B------:R-:W1:Y:S01]  /*4610*/  LDCU.64 UR4, c[0x0][0x4c0] ;  /* 0x00009800ff0477ac */ /* 0x000e620008000a00 */
[----:B------:R-:W-:-:S13]  /*4620*/  ISETP.NE.AND P6, PT, R53, RZ, PT ;  /* 0x000000ff3500720c */ /* 0x000fda0003fc5270 */
[----:B------:R-:W-:Y:S01]  /*4630*/  @!P6 STS [UR6+0x420], R45 ;  /* 0x0004202dff00e988 */ /* 0x000fe20008000806 */
[----:B------:R-:W-:Y:S06]  /*4640*/  BAR.SYNC.DEFER_BLOCKING 0x0 ;  /* 0x0000000000007b1d */ /* 0x000fec0000010000 */
[----:B------:R-:W2:Y:S02]  /*4650*/  LDS R31, [UR6+0x420] ;  /* 0x00042006ff1f7984 */ /* 0x000ea40008000800 */
[----:B--2---:R-:W-:-:S13]  /*4660*/  ISETP.GE.AND P6, PT, R68, R31, PT ;  /* 0x0000001f4400720c */ /* 0x004fda0003fc6270 */
[----:B------:R2:W-:Y:S01]  /*4670*/  @!P6 STG.E desc[UR10][R12.64], R15 ;  /* 0x0000000f0c00e986 */ /* 0x0005e2000c10190a */
[----:B------:R-:W-:Y:S02]  /*4680*/  ISETP.GE.AND P6, PT, R60, R31, PT ;  /* 0x0000001f3c00720c */ /* 0x000fe40003fc6270 */
[----:B--2---:R-:W-:-:S11]  /*4690*/  CS2R R14, SRZ ;  /* 0x00000000000e7805 */ /* 0x004fd6000001ff00 */
        /* <DEDUP_REMOVED lines=15> */
[----:B--2---:R-:W-:Y:S02]  /*4790*/  CS2R R16, SRZ ;  /* 0x0000000000107805 */ /* 0x004fe4000001ff00 */
[----:B---3--:R-:W-:Y:S01]  /*47a0*/  CS2R R12, SRZ ;  /* 0x00000000000c7805 */ /* 0x008fe2000001ff00 */
        /* <DEDUP_REMOVED lines=22> */
[----:B------:R-:W2:Y:S04]  /*4910*/  LDS R14, [R0+0xc] ;  /* 0x00000c00000e7984 */ /* 0x000ea80000000800 */
[----:B------:R-:W3:Y:S04]  /*4920*/  LDS R10, [R0+0x4] ;  /* 0x00000400000a7984 */ /* 0x000ee80000000800 */
[----:B------:R-:W4:Y:S04]  /*4930*/  LDS R11, [R0+0x8] ;  /* 0x00000800000b7984 */ /* 0x000f280000000800 */
[----:B------:R-:W5:Y:S04]  /*4940*/  LDS R15, [R0+0x10] ;  /* 0x00001000000f7984 */ /* 0x000f680000000800 */
[----:B------:R-:W0:Y:S04]  /*4950*/  LDS R16, [R0+0x14] ;  /* 0x0000140000107984 */ /* 0x000e280000000800 */
[----:B------:R-:W1:Y:S04]  /*4960*/  LDS R17, [R0+0x18] ;  /* 0x0000180000117984 */ /* 0x000e680000000800 */
[----:B------:R-:W1:Y:S04]  /*4970*/  LDS R20, [R0] ;  /* 0x0000000000147984 */ /* 0x000e680000000800 */
[----:B------:R-:W1:Y:S01]  /*4980*/  LDS R13, [R0+0x1c] ;  /* 0x00001c00000d7984 */ /* 0x000e620000000800 */
[----:B--2---:R-:W-:Y:S01]  /*4990*/  FMUL.FTZ R21, R14, -1.4426950216293334961 ;  /* 0xbfb8aa3b0e157820 */ /* 0x004fe20000410000 */
[----:B---3--:R-:W-:-:S05]  /*49a0*/  FMUL.FTZ R18, R10, -1.4426950216293334961 ;  /* 0xbfb8aa3b0a127820 */ /* 0x008fca0000410000 */
[----:B------:R-:W2:Y:S01]  /*49b0*/  MUFU.EX2 R21, R21 ;  /* 0x0000001500157308 */ /* 0x000ea20000000800 */
[----:B----4-:R-:W-:-:S03]  /*49c0*/  FMUL.FTZ R19, R11, -1.4426950216293334961 ;  /* 0xbfb8aa3b0b137820 */ /* 0x010fc60000410000 */
[----:B------:R-:W3:Y:S01]  /*49d0*/  MUFU.EX2 R18, R18 ;  /* 0x0000001200127308 */ /* 0x000ee20000000800 */
[----:B-----5:R-:W-:-:S03]  /*49e0*/  FMUL.FTZ R22, R15, -1.4426950216293334961 ;  /* 0xbfb8aa3b0f167820 */ /* 0x020fc60000410000 */
[----:B------:R-:W4:Y:S01]  /*49f0*/  MUFU.EX2 R19, R19 ;  /* 0x0000001300137308 */ /* 0x000f220000000800 */
[----:B0-----:R-:W-:-:S03]  /*4a00*/  FMUL.FTZ R23, R16, -1.4426950216293334961 ;  /* 0xbfb8aa3b10177820 */ /* 0x001fc60000410000 */
[----:B------:R-:W0:Y:S01]  /*4a10*/  MUFU.EX2 R22, R22 ;  /* 0x0000001600167308 */ /* 0x000e220000000800 */
[----:B-1----:R-:W-:Y:S01]  /*4a20*/  FMUL.FTZ R24, R17, -1.4426950216293334961 ;  /* 0xbfb8aa3b11187820 */ /* 0x002fe20000410000 */
[----:B--2---:R-:W-:Y:S02]  /*4a30*/  FADD.FTZ R21, R21, 1 ;  /* 0x3f80000015157421 */ /* 0x004fe40000010000 */
[----:B------:R-:W1:Y:S01]  /*4a40*/  MUFU.EX2 R23, R23 ;  /* 0x0000001700177308 */ /* 0x000e620000000800 */
[----:B------:R-:W-:Y:S01]  /*4a50*/  FMUL.FTZ R12, R20, -1.4426950216293334961 ;  /* 0xbfb8aa3b140c7820 */ /* 0x000fe20000410000 */
[----:B---3--:R-:W-:Y:S02]  /*4a60*/  FADD.FTZ R18, R18, 1 ;  /* 0x3f80000012127421 */ /* 0x008fe40000010000 */
[----:B------:R-:W2:Y:S01]  /*4a70*/  MUFU.EX2 R24, R24 ;  /* 0x0000001800187308 */ /* 0x000ea20000000800 */
[----:B------:R-:W-:Y:S01]  /*4a80*/  FMUL.FTZ R25, R13, -1.4426950216293334961 ;  /* 0xbfb8aa3b0d197820 */ /* 0x000fe20000410000 */
[----:B----4-:R-:W-:-:S02]  /*4a90*/  FADD.FTZ R19, R19, 1 ;  /* 0x3f80000013137421 */ /* 0x010fc40000010000 */
[----:B------:R-:W3:Y:S01]  /*4aa0*/  MUFU.EX2 R12, R12 ;  /* 0x0000000c000c7308 */ /* 0x000ee20000000800 */
[----:B0-----:R-:W-:-:S03]  /*4ab0*/  FADD.FTZ R22, R22, 1 ;  /* 0x3f80000016167421 */ /* 0x001fc60000010000 */
[----:B------:R-:W0:Y:S01]  /*4ac0*/  MUFU.EX2 R25, R25 ;  /* 0x0000001900197308 */ /* 0x000e220000000800 */
[----:B-1----:R-:W-:-:S03]  /*4ad0*/  FADD.FTZ R23, R23, 1 ;  /* 0x3f80000017177421 */ /* 0x002fc60000010000 */
[----:B------:R-:W1:Y:S01]  /*4ae0*/  MUFU.RCP R29, R18 ;  /* 0x00000012001d7308 */ /* 0x000e620000001000 */
[----:B--2---:R-:W-:Y:S01]  /*4af0*/  FADD.FTZ R24, R24, 1 ;  /* 0x3f80000018187421 */ /* 0x004fe20000010000 */
[----:B---3--:R-:W-:-:S06]  /*4b00*/  FADD.FTZ R12, R12, 1 ;  /* 0x3f8000000c0c7421 */ /* 0x008fcc0000010000 */
[----:B------:R-:W2:Y:S01]  /*4b10*/  MUFU.RCP R26, R19 ;  /* 0x00000013001a7308 */ /* 0x000ea20000001000 */
[----:B------:R-:W-:Y:S01]  /*4b20*/  BAR.SYNC.DEFER_BLOCKING 0x0 ;  /* 0x0000000000007b1d */ /* 0x000fe20000010000 */
[----:B0-----:R-:W-:-:S06]  /*4b30*/  FADD.FTZ R25, R25, 1 ;  /* 0x3f80000019197421 */ /* 0x001fcc0000010000 */
[----:B------:R-:W0:Y:S01]  /*4b40*/  MUFU.RCP R21, R21 ;  /* 0x0000001500157308 */ /* 0x000e220000001000 */
[----:B-1----:R-:W-:-:S04]  /*4b50*/  FMUL.FTZ R10, R10, R29 ;  /* 0x0000001d0a0a7220 */ /* 0x002fc80000410000 */
[----:B------:R-:W-:-:S03]  /*4b60*/  FMUL.FTZ R105, R10, R105 ;  /* 0x000000690a697220 */ /* 0x000fc60000410000 */
[----:B------:R2:W1:Y:S08]  /*4b70*/  MUFU.RCP R27, R12 ;  /* 0x0000000c001b7308 */ /* 0x0004700000001000 */
[----:B------:R-:W3:Y:S01]  /*4b80*/  MUFU.RCP R22, R22 ;  /* 0x0000001600167308 */ /* 0x000ee20000001000 */
[----:B--2---:R-:W-:Y:S01]  /*4b90*/  FMUL.FTZ R12, R11, R26 ;  /* 0x0000001a0b0c7220 */ /* 0x004fe20000410000 */
[----:B0-----:R-:W-:Y:S01]  /*4ba0*/  FMUL.FTZ R14, R14, R21 ;  /* 0x000000150e0e7220 */ /* 0x001fe20000410000 */
[----:B------:R-:W-:Y:S02]  /*4bb0*/  STS [R0+0x4], R105 ;  /* 0x0000046900007388 */ /* 0x000fe40000000800 */
[----:B------:R-:W-:Y:S01]  /*4bc0*/  FMUL.FTZ R103, R12, R103 ;  /* 0x000000670c677220 */ /* 0x000fe20000410000 */
[----:B------:R-:W-:-:S02]  /*4bd0*/  FMUL.FTZ R101, R14, R101 ;  /* 0x000000650e657220 */ /* 0x000fc40000410000 */
[----:B------:R-:W0:Y:S01]  /*4be0*/  MUFU.RCP R23, R23 ;  /* 0x0000001700177308 */ /* 0x000e220000001000 */
[----:B-1----:R-:W-:Y:S01]  /*4bf0*/  FMUL.FTZ R20, R20, R27 ;  /* 0x0000001b14147220 */ /* 0x002fe20000410000 */
[----:B------:R-:W-:Y:S03]  /*4c00*/  STS [R0+0x8], R103 ;  /* 0x0000086700007388 */ /* 0x000fe60000000800 */
[----:B------:R-:W-:Y:S01]  /*4c10*/  FMUL.FTZ R107, R20, R107 ;  /* 0x0000006b146b7220 */ /* 0x000fe20000410000 */
[----:B------:R-:W-:Y:S02]  /*4c20*/  STS [R0+0xc], R101 ;  /* 0x00000c6500007388 */ /* 0x000fe40000000800 */
[----:B------:R-:W1:Y:S01]  /*4c30*/  MUFU.RCP R24, R24 ;  /* 0x0000001800187308 */ /* 0x000e620000001000 */
[----:B---3--:R-:W-:Y:S01]  /*4c40*/  FMUL.FTZ R10, R15, R22 ;  /* 0x000000160f0a7220 */ /* 0x008fe20000410000 */
[----:B------:R-:W-:Y:S03]  /*4c50*/  STS [R0], R107 ;  /* 0x0000006b00007388 */ /* 0x000fe60000000800 */
[----:B------:R-:W-:Y:S01]  /*4c60*/  FMUL.FTZ R99, R10, R99 ;  /* 0x000000630a637220 */ /* 0x000fe20000410000 */
[----:B------:R-:W-:-:S02]  /*4c70*/  IMAD.WIDE.U32 R10, R77, UR12, R78 ;  /* 0x0000000c4d0a7c25 */ /* 0x000fc4000f8e004e */
[----:B------:R-:W2:Y:S01]  /*4c80*/  MUFU.RCP R18, R25 ;  /* 0x0000001900127308 */ /* 0x000ea20000001000 */
[----:B------:R-:W-:Y:S01]  /*4c90*/  IADD3 R78, PT, PT, R45, R78, RZ ;  /* 0x0000004e2d4e7210 */ /* 0x000fe20007ffe0ff */
[----:B0-----:R-:W-:Y:S01]  /*4ca0*/  FMUL.FTZ R16, R16, R23 ;  /* 0x0000001710107220 */ /* 0x001fe20000410000 */
[----:B------:R-:W-:Y:S03]  /*4cb0*/  STS [R0+0x10], R99 ;  /* 0x0000106300007388 */ /* 0x000fe60000000800 */
[----:B------:R-:W-:Y:S01]  /*4cc0*/  FMUL.FTZ R97, R16, R97 ;  /* 0x0000006110617220 */ /* 0x000fe20000410000 */
[----:B-1----:R-:W-:-:S04]  /*4cd0*/  FMUL.FTZ R12, R17, R24 ;  /* 0x00000018110c7220 */ /* 0x002fc80000410000 */
[----:B------:R-:W-:Y:S01]  /*4ce0*/  STS [R0+0x14], R97 ;  /* 0x0000146100007388 */ /* 0x000fe20000000800 */
[----:B------:R-:W-:Y:S01]  /*4cf0*/  FMUL.FTZ R95, R12, R95 ;  /* 0x0000005f0c5f7220 */ /* 0x000fe20000410000 */
[----:B--2---:R-:W-:-:S04]  /*4d00*/  FMUL.FTZ R14, R13, R18 ;  /* 0x000000120d0e7220 */ /* 0x004fc80000410000 */
[----:B------:R0:W-:Y:S01]  /*4d10*/  STS [R0+0x18], R95 ;  /* 0x0000185f00007388 */ /* 0x0001e20000000800 */
[----:B------:R-:W-:-:S05]  /*4d20*/  FMUL.FTZ R93, R14, R93 ;  /* 0x0000005d0e5d7220 */ /* 0x000fca0000410000 */
[----:B------:R1:W-:Y:S01]  /*4d30*/  STS [R0+0x1c], R93 ;  /* 0x00001c5d00007388 */ /* 0x0003e20000000800 */
[----:B------:R-:W-:-:S03]  /*4d40*/  NOP ;  /* 0x0000000000007918 */ /* 0x000fc60000000000 */
[----:B------:R-:W-:Y:S01]  /*4d50*/  LDS R43, [R43] ;  /* 0x000000002b2b7984 */ /* 0x000fe20000000800 */
[----:B0-----:R-:W-:Y:S01]  /*4d60*/  MOV R95, R67 ;  /* 0x00000043005f7202 */ /* 0x001fe20000000f00 */
[----:B-1----:R-:W-:Y:S02]  /*4d70*/  IMAD R0, R73, UR12, RZ ;  /* 0x0000000c49007c24 */ /* 0x002fe4000f8e02ff */
[----:B------:R-:W-:Y:S01]  /*4d80*/  LDS R13, [R42+0x80] ;  /* 0x000080002a0d7984 */ /* 0x000fe20000000800 */
[----:B------:R-:W-:Y:S01]  /*4d90*/  MOV R93, R65 ;  /* 0x00000041005d7202 */ /* 0x000fe20000000f00 */
[----:B------:R-:W-:Y:S02]  /*4da0*/  IMAD.WIDE.U32 R94, R45, 0x4, R94 ;  /* 0x000000042d5e7825 */ /* 0x000fe400078e005e */
[----:B------:R-:W-:Y:S02]  /*4db0*/  LDS R41, [R41+0x100] ;  /* 0x0001000029297984 */ /* 0x000fe40000000800 */
[----:B------:R-:W-:-:S02]  /*4dc0*/  IMAD R23, R77, UR13, R0 ;  /* 0x0000000d4d177c24 */ /* 0x000fc4000f8e0200 */
[----:B------:R-:W-:Y:S01]  /*4dd0*/  LDS R15, [R40+0x180] ;  /* 0x00018000280f7984 */ /* 0x000fe20000000800 */
[----:B------:R-:W-:Y:S02]  /*4de0*/  IMAD.WIDE.U32 R92, R45, 0x4, R92 ;  /* 0x000000042d5c7825 */ /* 0x000fe400078e005c */
[----:B------:R-:W-:Y:S01]  /*4df0*/  IADD3 R11, PT, PT, R11, R23, RZ ;  /* 0x000000170b0b7210 */ /* 0x000fe20007ffe0ff */
[----:B------:R-:W-:Y:S01]  /*4e00*/  LDS R39, [R39+0x200] ;  /* 0x0002000027277984 */ /* 0x000fe20000000800 */
[----:B------:R-:W-:Y:S01]  /*4e10*/  IMAD.MOV.U32 R67, RZ, RZ, R95 ;  /* 0x000000ffff437224 */ /* 0x000fe200078e005f */
[----:B------:R-:W-:Y:S02]  /*4e20*/  MOV R65, R93 ;  /* 0x0000005d00417202 */ /* 0x000fe40000000f00 */
[----:B------:R-:W-:Y:S01]  /*4e30*/  LDS R17, [R38+0x280] ;  /* 0x0002800026117984 */ /* 0x000fe20000000800 */
[----:B------:R-:W-:-:S03]  /*4e40*/  IMAD.WIDE.U32 R10, R75, UR14, R10 ;  /* 0x0000000e4b0a7c25 */ /* 0x000fc6000f8e000a */
[----:B------:R-:W-:Y:S01]  /*4e50*/  LDS R37, [R37+0x300] ;  /* 0x0003000025257984 */ /* 0x000fe20000000800 */
[----:B------:R-:W-:Y:S01]  /*4e60*/  IMAD R0, R75, UR15, R11 ;  /* 0x0000000f4b007c24 */ /* 0x000fe2000f8e020b */
[----:B------:R-:W-:Y:S02]  /*4e70*/  IADD3 R11, P0, PT, R68, R10, RZ ;  /* 0x0000000a440b7210 */ /* 0x000fe40007f1e0ff */
[----:B------:R-:W-:Y:S02]  /*4e80*/  LDS R19, [R36+0x380] ;  /* 0x0003800024137984 */ /* 0x000fe40000000800 */
[C---:B------:R-:W-:Y:S01]  /*4e90*/  LEA R10, P3, R11.reuse, UR4, 0x2 ;  /* 0x000000040b0a7c11 */ /* 0x040fe2000f8610ff */
[----:B------:R-:W-:Y:S01]  /*4ea0*/  IMAD.X R0, RZ, RZ, R0, P0 ;  /* 0x000000ffff007224 */ /* 0x000fe200000e0600 */
[----:B------:R-:W-:Y:S01]  /*4eb0*/  @!P6 STS [UR6+0x420], R45 ;  /* 0x0004202dff00e988 */ /* 0x000fe20008000806 */
[----:B------:R-:W-:Y:S03]  /*4ec0*/  BAR.SYNC.DEFER_BLOCKING 0x0 ;  /* 0x0000000000007b1d */ /* 0x000fe60000010000 */
[----:B------:R-:W-:-:S03]  /*4ed0*/  LEA.HI.X R11, R11, UR5, R0, 0x2, P3 ;  /* 0x000000050b0b7c11 */ /* 0x000fc600098f1400 */
        /* <DEDUP_REMOVED lines=20> */
.L_x_887:
        /* <DEDUP_REMOVED lines=14> */
.L_x_7951:


//--------------------- .text._Z25selective_scan_fwd_kernelI32Selective_Scan_fwd_kernel_traitsILi32ELi8ELi1ELb1ELb1ELb1ELb0ELb0EfffEEv13SSMParamsBase --------------------------
	.section	.text._Z25selective_scan_fwd_kernelI32Selective_Scan_fwd_kernel_traitsILi32ELi8ELi1ELb1ELb1ELb1ELb0ELb0EfffEEv13SSMParamsBase,"ax",@progbits
	.align	128
        .global         _Z25selective_scan_fwd_kernelI32Selective_Scan_fwd_kernel_traitsILi32ELi8ELi1ELb1ELb1ELb1ELb0ELb0EfffEEv13SSMParamsBase
        .type           _Z25selective_scan_fwd_kernelI32Selective_Scan_fwd_kernel_traitsILi32ELi8ELi1ELb1ELb1ELb1ELb0ELb0EfffEEv13SSMParamsBase,@function
        .size           _Z25selective_scan_fwd_kernelI32Selective_Scan_fwd_kernel_traitsILi32ELi8ELi1ELb1ELb1ELb1ELb0ELb0EfffEEv13SSMParamsBase,(.L_x_7952 - _Z25selective_scan_fwd_kernelI32Selective_Scan_fwd_kernel_traitsILi32ELi8ELi1ELb1ELb1ELb1ELb0ELb0EfffEEv13SSMParamsBase)
        .other          _Z25selective_scan_fwd_kernelI32Selective_Scan_fwd_kernel_traitsILi32ELi8ELi1ELb1ELb1ELb1ELb0ELb0EfffEEv13SSMParamsBase,@"STO_CUDA_ENTRY STV_DEFAULT"
_Z25selective_scan_fwd_kernelI32Selective_Scan_fwd_kernel_traitsILi32ELi8ELi1ELb1ELb1ELb1ELb0ELb0EfffEEv13SSMParamsBase:
.text._Z25selective_scan_fwd_kernelI32Selective_Scan_fwd_kernel_traitsILi32ELi8ELi1ELb1ELb1ELb1ELb0ELb0EfffEEv13SSMParamsBase:
        /* <DEDUP_REMOVED lines=15> */
[----:B------:R-:W-:-:S02]  /*00f0*/  ISETP.NE.AND.EX P3, PT, R7, RZ, PT, P3 ;  /* 0x000000ff0700720c */ /* 0x000fc40003f65330 */
[----:B------:R-:W-:Y:S02]  /*0100*/  PLOP3.LUT P0, PT, PT, PT, PT, 0x80, 0x8 ;  /* 0x000000000008781c */ /* 0x000fe40003f0f070 */
[----:B------:R-:W-:-:S09]  /*0110*/  MOV R19, R0 ;  /* 0x0000000000137202 */ /* 0x000fd20000000f00 */
        /* <DEDUP_REMOVED lines=20> */
.L_x_888:
[----:B-----5:R-:W-:Y:S02]  /*0260*/  ISETP.EQ.U32.AND P3, PT, R19, UR4, PT ;  /* 0x0000000413007c0c */ /* 0x020fe4000bf62070 */
[----:B------:R-:W-:-:S04]  /*0270*/  SHF.R.S32.HI R31, RZ, 0x1f, R19 ;  /* 0x0000001fff1f7819 */ /* 0x000fc80000011413 */
[----:B------:R-:W-:-:S13]  /*0280*/  ISETP.EQ.AND.EX P3, PT, R31, UR5, PT, P3 ;  /* 0x000000051f007c0c */ /* 0x000fda000bf62330 */
[----:B------:R-:W-:Y:S05]  /*0290*/  @P1 EXIT P3 ;  /* 0x000000000000194d */ /* 0x000fea0001800000 */
[----:B------:R-:W1:Y:S01]  /*02a0*/  LDC R11, c[0x0][0x394] ;  /* 0x0000e500ff0b7b82 */ /* 0x000e620000000800 */
[----:B------:R-:W0:Y:S01]  /*02b0*/  S2R R2, SR_CTAID.Y ;  /* 0x0000000000027919 */ /* 0x000e220000002600 */
[----:B------:R-:W-:-:S06]  /*02c0*/  ISETP.NE.AND P2, PT, R8, RZ, P2 ;  /* 0x000000ff0800720c */ /* 0x000fcc0001745270 */
[----:B------:R-:W2:Y:S08]  /*02d0*/  LDC.64 R88, c[0x0][0x408] ;  /* 0x00010200ff587b82 */ /* 0x000eb00000000a00 */
[----:B------:R-:W3:Y:S01]  /*02e0*/  LDC.64 R14, c[0x0][0x410] ;  /* 0x00010400ff0e7b82 */ /* 0x000ee20000000a00 */
[----:B-1----:R-:W-:-:S07]  /*02f0*/  IABS R7, R11 ;  /* 0x0000000b00077213 */ /* 0x002fce0000000000 */
[----:B------:R-:W1:Y:S01]  /*0300*/  LDC.64 R74, c[0x0][0x490] ;  /* 0x00012400ff4a7b82 */ /* 0x000e620000000a00 */
[----:B------:R-:W4:Y:S07]  /*0310*/  I2F.RP R3, R7 ;  /* 0x0000000700037306 */ /* 0x000f2e0000209400 */
[----:B------:R-:W5:Y:S08]  /*0320*/  LDC.64 R24, c[0x0][0x3e0] ;  /* 0x0000f800ff187b82 */ /* 0x000f700000000a00 */
[----:B------:R-:W5:Y:S01]  /*0330*/  LDC.64 R86, c[0x0][0x418] ;  /* 0x00010600ff567b82 */ /* 0x000f620000000a00 */
[----:B----4-:R-:W4:Y:S07]  /*0340*/  MUFU.RCP R3, R3 ;  /* 0x0000000300037308 */ /* 0x010f2e0000001000 */
[----:B------:R-:W5:Y:S08]  /*0350*/  LDC.64 R16, c[0x0][0x3d8] ;  /* 0x0000f600ff107b82 */ /* 0x000f700000000a00 */
[----:B------:R-:W1:Y:S01]  /*0360*/  LDC.U8 R18, c[0x0][0x3a9] ;  /* 0x0000ea40ff127b82 */ /* 0x000e620000000000 */
[----:B----4-:R-:W-:-:S04]  /*0370*/  IADD3 R4, PT, PT, R3, 0xffffffe, RZ ;  /* 0x0ffffffe03047810 */ /* 0x010fc80007ffe0ff */
[----:B------:R4:W0:Y:S03]  /*0380*/  F2I.FTZ.U32.TRUNC.NTZ R5, R4 ;  /* 0x0000000400057305 */ /* 0x000826000021f000 */
[----:B------:R-:W5:Y:S01]  /*0390*/  LDC.64 R26, c[0x0][0x3f8] ;  /* 0x0000fe00ff1a7b82 */ /* 0x000f620000000a00 */
[----:B----4-:R-:W-:-:S07]  /*03a0*/  HFMA2 R4, -RZ, RZ, 0, 0 ;  /* 0x00000000ff047431 */ /* 0x010fce00000001ff */
[----:B------:R-:W4:Y:S01]  /*03b0*/  LDC.64 R20, c[0x0][0x498] ;  /* 0x00012600ff147b82 */ /* 0x000f220000000a00 */
[----:B0-----:R-:W-:-:S07]  /*03c0*/  IMAD.MOV R6, RZ, RZ, -R5 ;  /* 0x000000ffff067224 */ /* 0x001fce00078e0a05 */
[----:B------:R-:W0:Y:S01]  /*03d0*/  LDC.64 R22, c[0x0][0x478] ;  /* 0x00011e00ff167b82 */ /* 0x000e220000000a00 */
[----:B------:R-:W-:Y:S01]  /*03e0*/  IMAD R13, R6, R7, RZ ;  /* 0x00000007060d7224 */ /* 0x000fe200078e02ff */
[----:B------:R-:W-:-:S03]  /*03f0*/  IABS R6, R2 ;  /* 0x0000000200067213 */ /* 0x000fc60000000000 */
[----:B------:R-:W-:-:S03]  /*0400*/  IMAD.HI.U32 R5, R5, R13, R4 ;  /* 0x0000000d05057227 */ /* 0x000fc600078e0004 */
[----:B------:R-:W2:Y:S03]  /*0410*/  LDC.64 R12, c[0x0][0x400] ;  /* 0x00010000ff0c7b82 */ /* 0x000ea60000000a00 */
[----:B------:R-:W-:-:S05]  /*0420*/  IMAD.HI.U32 R3, R5, R6, RZ ;  /* 0x0000000605037227 */ /* 0x000fca00078e00ff */
[----:B------:R-:W-:Y:S01]  /*0430*/  IADD3 R5, PT, PT, -R3, RZ, RZ ;  /* 0x000000ff03057210 */ /* 0x000fe20007ffe1ff */
[----:B------:R-:W0:Y:S04]  /*0440*/  LDC.64 R28, c[0x0][0x480] ;  /* 0x00012000ff1c7b82 */ /* 0x000e280000000a00 */
[----:B------:R-:W-:-:S05]  /*0450*/  IMAD R6, R7, R5, R6 ;  /* 0x0000000507067224 */ /* 0x000fca00078e0206 */
[----:B------:R-:W-:Y:S01]  /*0460*/  ISETP.GT.U32.AND P4, PT, R7, R6, PT ;  /* 0x000000060700720c */ /* 0x000fe20003f84070 */
[----:B--2---:R-:W-:-:S04]  /*0470*/  IMAD.WIDE.U32 R4, R0, R12, RZ ;  /* 0x0000000c00047225 */ /* 0x004fc800078e00ff */
[----:B------:R-:W-:Y:S02]  /*0480*/  IMAD R5, R0, R13, R5 ;  /* 0x0000000d00057224 */ /* 0x000fe400078e0205 */
[----:B------:R-:W2:Y:S06]  /*0490*/  LDC.64 R12, c[0x0][0x3c0] ;  /* 0x0000f000ff0c7b82 */ /* 0x000eac0000000a00 */
[----:B------:R-:W-:Y:S01]  /*04a0*/  @!P4 IMAD.IADD R6, R6, 0x1, -R7 ;  /* 0x000000010606c824 */ /* 0x000fe200078e0a07 */
[----:B------:R-:W-:Y:S01]  /*04b0*/  @!P4 IADD3 R3, PT, PT, R3, 0x1, RZ ;  /* 0x000000010303c810 */ /* 0x000fe20007ffe0ff */
[----:B------:R-:W-:Y:S01]  /*04c0*/  IMAD.WIDE.U32 R4, R2, R88, R4 ;  /* 0x0000005802047225 */ /* 0x000fe200078e0004 */
[----:B------:R-:W-:-:S02]  /*04d0*/  ISETP.NE.AND P4, PT, R11, RZ, PT ;  /* 0x000000ff0b00720c */ /* 0x000fc40003f85270 */
[----:B------:R-:W-:Y:S01]  /*04e0*/  ISETP.GE.U32.AND P5, PT, R6, R7, PT ;  /* 0x000000070600720c */ /* 0x000fe20003fa6070 */
[C---:B------:R-:W-:Y:S01]  /*04f0*/  IMAD R89, R2.reuse, R89, R5 ;  /* 0x0000005902597224 */ /* 0x040fe200078e0205 */
[----:B------:R-:W-:-:S04]  /*0500*/  LOP3.LUT R6, R2, R11, RZ, 0x3c, !PT ;  /* 0x0000000b02067212 */ /* 0x000fc800078e3cff */
[----:B------:R-:W-:Y:S01]  /*0510*/  ISETP.GE.AND P3, PT, R6, RZ, PT ;  /* 0x000000ff0600720c */ /* 0x000fe20003f66270 */
[----:B---3--:R-:W-:-:S04]  /*0520*/  IMAD.WIDE.U32 R6, R0, R14, RZ ;  /* 0x0000000e00067225 */ /* 0x008fc800078e00ff */
[----:B------:R-:W-:Y:S02]  /*0530*/  IMAD R7, R0, R15, R7 ;  /* 0x0000000f00077224 */ /* 0x000fe400078e0207 */
[----:B------:R-:W-:Y:S02]  /*0540*/  @P5 IADD3 R3, PT, PT, R3, 0x1, RZ ;  /* 0x0000000103035810 */ /* 0x000fe40007ffe0ff */
[----:B-1----:R-:W-:Y:S01]  /*0550*/  ISETP.NE.AND P5, PT, R18, RZ, PT ;  /* 0x000000ff1200720c */ /* 0x002fe20003fa5270 */
[----:B--2---:R-:W-:-:S04]  /*0560*/  IMAD.WIDE.U32 R14, R0, R12, RZ ;  /* 0x0000000c000e7225 */ /* 0x004fc800078e00ff */
[----:B------:R-:W-:Y:S01]  /*0570*/  @!P3 IMAD.MOV R3, RZ, RZ, -R3 ;  /* 0x000000ffff03b224 */ /* 0x000fe200078e0a03 */
[----:B------:R-:W-:Y:S01]  /*0580*/  @!P4 LOP3.LUT R3, RZ, R11, RZ, 0x33, !PT ;  /* 0x0000000bff03c212 */ /* 0x000fe200078e33ff */
[----:B------:R-:W-:Y:S01]  /*0590*/  IMAD R15, R0, R13, R15 ;  /* 0x0000000d000f7224 */ /* 0x000fe200078e020f */
[----:B------:R-:W-:Y:S01]  /*05a0*/  LEA R74, P3, R4, R74, 0x2 ;  /* 0x0000004a044a7211 */ /* 0x000fe200078610ff */
[----:B-----5:R-:W-:Y:S01]  /*05b0*/  IMAD.WIDE.U32 R12, R2, R86, R6 ;  /* 0x00000056020c7225 */ /* 0x020fe200078e0006 */
[----:B------:R-:W-:Y:S02]  /*05c0*/  SHF.R.S32.HI R11, RZ, 0x1f, R3 ;  /* 0x0000001fff0b7819 */ /* 0x000fe40000011403 */
[----:B------:R-:W-:Y:S01]  /*05d0*/  LEA.HI.X R89, R4, R75, R89, 0x2, P3 ;  /* 0x0000004b04597211 */ /* 0x000fe200018f1459 */
[----:B------:R-:W-:Y:S01]  /*05e0*/  IMAD.WIDE.U32 R4, R0, R24, RZ ;  /* 0x0000001800047225 */ /* 0x000fe200078e00ff */
[----:B----4-:R-:W-:-:S03]  /*05f0*/  LEA R86, P3, R12, R20, 0x2 ;  /* 0x000000140c567211 */ /* 0x010fc600078610ff */
[C---:B------:R-:W-:Y:S02]  /*0600*/  IMAD R6, R11.reuse, R16, RZ ;  /* 0x000000100b067224 */ /* 0x040fe400078e02ff */
[----:B------:R-:W-:Y:S02]  /*0610*/  IMAD R5, R0, R25, R5 ;  /* 0x0000001900057224 */ /* 0x000fe400078e0205 */
[----:B------:R-:W-:Y:S02]  /*0620*/  IMAD R8, R11, R26, RZ ;  /* 0x0000001a0b087224 */ /* 0x000fe400078e02ff */
[----:B------:R-:W-:-:S04]  /*0630*/  IMAD.WIDE.U32 R14, R3, R16, R14 ;  /* 0x00000010030e7225 */ /* 0x000fc800078e000e */
[C---:B------:R-:W-:Y:S02]  /*0640*/  IMAD R7, R3.reuse, R17, R6 ;  /* 0x0000001103077224 */ /* 0x040fe400078e0206 */
[----:B------:R-:W-:Y:S01]  /*0650*/  IMAD.WIDE.U32 R16, R3, R26, R4 ;  /* 0x0000001a03107225 */ /* 0x000fe200078e0004 */
[----:B0-----:R-:W-:Y:S02]  /*0660*/  LEA R4, P4, R14, R22, 0x2 ;  /* 0x000000160e047211 */ /* 0x001fe400078810ff */
[----:B------:R-:W-:Y:S01]  /*0670*/  IADD3 R5, PT, PT, R15, R7, RZ ;  /* 0x000000070f057210 */ /* 0x000fe20007ffe0ff */
[----:B------:R-:W-:Y:S01]  /*0680*/  IMAD R3, R3, R27, R8 ;  /* 0x0000001b03037224 */ /* 0x000fe200078e0208 */
[----:B------:R-:W-:Y:S01]  /*0690*/  LEA R6, P6, R16, R28, 0x2 ;  /* 0x0000001c10067211 */ /* 0x000fe200078c10ff */
[----:B------:R-:W-:Y:S01]  /*06a0*/  IMAD R87, R2, R87, R13 ;  /* 0x0000005702577224 */ /* 0x000fe200078e020d */
[----:B------:R-:W-:Y:S02]  /*06b0*/  LEA.HI.X R5, R14, R23, R5, 0x2, P4 ;  /* 0x000000170e057211 */ /* 0x000fe400020f1405 */
[----:B------:R-:W-:-:S02]  /*06c0*/  IADD3 R7, PT, PT, R17, R3, RZ ;  /* 0x0000000311077210 */ /* 0x000fc40007ffe0ff */
        /* <DEDUP_REMOVED lines=10> */
.L_x_889:
        /* <DEDUP_REMOVED lines=11> */
.L_x_890:
        /* <DEDUP_REMOVED lines=17> */
[----:B------:R-:W0:Y:S01]  /*0930*/  LDC R11, c[0x0][0x3ac] ;  /* 0x0000eb00ff0b7b82 */ /* 0x000e220000000800 */
[----:B---3--:R-:W-:Y:S02]  /*0940*/  ISETP.NE.U32.AND P4, PT, R16, RZ, PT ;  /* 0x000000ff1000720c */ /* 0x008fe40003f85070 */
[----:B------:R-:W-:-:S02]  /*0950*/  SEL R26, R10, RZ, !P0 ;  /* 0x000000ff0a1a7207 */ /* 0x000fc40004000000 */
[----:B------:R-:W-:Y:S02]  /*0960*/  SEL R27, R9, RZ, !P0 ;  /* 0x000000ff091b7207 */ /* 0x000fe40004000000 */
[----:B------:R-:W-:Y:S02]  /*0970*/  ISETP.NE.AND.EX P4, PT, R17, RZ, PT, P4 ;  /* 0x000000ff1100720c */ /* 0x000fe40003f85340 */
[----:B------:R-:W-:Y:S02]  /*0980*/  MOV R9, RZ ;  /* 0x000000ff00097202 */ /* 0x000fe40000000f00 */
[----:B----4-:R-:W-:-:S04]  /*0990*/  ISETP.NE.U32.AND P0, PT, R22, RZ, PT ;  /* 0x000000ff1600720c */ /* 0x010fc80003f05070 */
[----:B------:R-:W-:Y:S01]  /*09a0*/  ISETP.NE.AND.EX P0, PT, R23, RZ, PT, P0 ;  /* 0x000000ff1700720c */ /* 0x000fe20003f05300 */
[----:B--2---:R-:W-:-:S05]  /*09b0*/  @!P6 IMAD.WIDE R12, R15, 0x4, R26 ;  /* 0x000000040f0ce825 */ /* 0x004fca00078e021a */
[----:B------:R1:W5:Y:S01]  /*09c0*/  @!P6 LDG.E R19, desc[UR10][R12.64] ;  /* 0x0000000a0c13e981 */ /* 0x000362000c1e1900 */
[C---:B------:R-:W-:Y:S01]  /*09d0*/  @!P3 LEA R20, P6, R0.reuse, R20, 0x2 ;  /* 0x000000140014b211 */ /* 0x040fe200078c10ff */
[----:B------:R-:W-:Y:S02]  /*09e0*/  IMAD.MOV.U32 R10, RZ, RZ, RZ ;  /* 0x000000ffff0a7224 */ /* 0x000fe400078e00ff */
[----:B------:R-:W-:Y:S01]  /*09f0*/  HFMA2 R18, -RZ, RZ, 0, 0 ;  /* 0x00000000ff127431 */ /* 0x000fe200000001ff */
[----:B------:R-:W-:Y:S02]  /*0a00*/  @!P3 LEA.HI.X R21, R0, R21, RZ, 0x2, P6 ;  /* 0x000000150015b211 */ /* 0x000fe400030f14ff */
[C---:B------:R-:W-:Y:S01]  /*0a10*/  @P4 LEA R14, P6, R2.reuse, R16, 0x2 ;  /* 0x00000010020e4211 */ /* 0x040fe200078c10ff */
[----:B-1----:R-:W1:Y:S03]  /*0a20*/  LDC.64 R12, c[0x0][0x4f8] ;  /* 0x00013e00ff0c7b82 */ /* 0x002e660000000a00 */
[C---:B------:R-:W-:Y:S01]  /*0a30*/  @P4 LEA.HI.X R15, R2.reuse, R17, RZ, 0x2, P6 ;  /* 0x00000011020f4211 */ /* 0x040fe200030f14ff */
[----:B------:R2:W5:Y:S01]  /*0a40*/  @!P3 LDG.E R18, desc[UR10][R20.64] ;  /* 0x0000000a1412b981 */ /* 0x000562000c1e1900 */
[----:B------:R-:W-:-:S03]  /*0a50*/  @P0 LEA R16, P6, R2, R22, 0x2 ;  /* 0x0000001602100211 */ /* 0x000fc600078c10ff */
[----:B------:R2:W5:Y:S01]  /*0a60*/  @P4 LDG.E R9, desc[UR10][R14.64] ;  /* 0x0000000a0e094981 */ /* 0x000562000c1e1900 */
[----:B------:R-:W-:Y:S02]  /*0a70*/  @P0 LEA.HI.X R17, R2, R23, RZ, 0x2, P6 ;  /* 0x0000001702110211 */ /* 0x000fe400030f14ff */
[----:B------:R-:W3:Y:S03]  /*0a80*/  LDC.64 R22, c[0x0][0x500] ;  /* 0x00014000ff167b82 */ /* 0x000ee60000000a00 */
[----:B------:R2:W5:Y:S01]  /*0a90*/  @P0 LDG.E R10, desc[UR10][R16.64] ;  /* 0x0000000a100a0981 */ /* 0x000562000c1e1900 */
[----:B-1----:R-:W-:Y:S02]  /*0aa0*/  ISETP.EQ.U32.AND P3, PT, R12, RZ, PT ;  /* 0x000000ff0c00720c */ /* 0x002fe40003f62070 */
[----:B---3--:R-:W-:-:S04]  /*0ab0*/  ISETP.NE.U32.AND P0, PT, R22, RZ, PT ;  /* 0x000000ff1600720c */ /* 0x008fc80003f05070 */
[----:B------:R-:W-:-:S04]  /*0ac0*/  ISETP.NE.AND.EX P0, PT, R23, RZ, PT, P0 ;  /* 0x000000ff1700720c */ /* 0x000fc80003f05300 */
[----:B------:R-:W-:Y:S02]  /*0ad0*/  ISETP.EQ.OR.EX P0, PT, R13, RZ, !P0, P3 ;  /* 0x000000ff0d00720c */ /* 0x000fe40004702730 */
[----:B0-----:R-:W-:-:S11]  /*0ae0*/  SEL R11, R11, 0x800, P5 ;  /* 0x000008000b0b7807 */ /* 0x001fd60002800000 */
[----:B--2---:R-:W-:Y:S05]  /*0af0*/  @P0 BRA `(.L_x_891) ;  /* 0x0000000000600947 */ /* 0x004fea0003800000 */
[----:B------:R-:W-:Y:S01]  /*0b00*/  ISETP.NE.AND P0, PT, R0, RZ, PT ;  /* 0x000000ff0000720c */ /* 0x000fe20003f05270 */
[----:B------:R-:W0:-:S12]  /*0b10*/  LDC.64 R16, c[0x0][0x4f8] ;  /* 0x00013e00ff107b82 */ /* 0x000e180000000a00 */
[----:B------:R-:W1:Y:S01]  /*0b20*/  @P0 LDC.64 R14, c[0x0][0x500] ;  /* 0x00014000ff0e0b82 */ /* 0x000e620000000a00 */
[----:B------:R-:W-:-:S05]  /*0b30*/  @P0 IADD3 R13, PT, PT, R0, -0x1, RZ ;  /* 0xffffffff000d0810 */ /* 0x000fca0007ffe0ff */
[----:B-1----:R-:W-:-:S06]  /*0b40*/  @P0 IMAD.WIDE.U32 R14, R13, 0x4, R14 ;  /* 0x000000040d0e0825 */ /* 0x002fcc00078e000e */
[----:B------:R-:W2:Y:S01]  /*0b50*/  @P0 LDG.E R14, desc[UR10][R14.64] ;  /* 0x0000000a0e0e0981 */ /* 0x000ea2000c1e1900 */
[----:B------:R-:W-:Y:S01]  /*0b60*/  MOV R12, RZ ;  /* 0x000000ff000c7202 */ /* 0x000fe20000000f00 */
        /* <DEDUP_REMOVED lines=8> */
[C---:B------:R-:W-:Y:S01]  /*0bf0*/  ISETP.GT.AND P3, PT, R11.reuse, R22, PT ;  /* 0x000000160b00720c */ /* 0x040fe20003f64270 */
[----:B------:R-:W-:Y:S01]  /*0c00*/  IMAD.IADD R22, R11, 0x1, -R22 ;  /* 0x000000010b167824 */ /* 0x000fe200078e0a16 */
[----:B---3--:R-:W-:-:S04]  /*0c10*/  IADD3 R13, PT, PT, R21, -R12, RZ ;  /* 0x8000000c150d7210 */ /* 0x008fc80007ffe0ff */
[C---:B------:R-:W-:Y:S02]  /*0c20*/  ISETP.GT.AND P0, PT, R13.reuse, RZ, PT ;  /* 0x000000ff0d00720c */ /* 0x040fe40003f04270 */
[----:B------:R-:W-:Y:S02]  /*0c30*/  SEL R22, R22, RZ, P3 ;  /* 0x000000ff16167207 */ /* 0x000fe40001800000 */
[----:B------:R-:W-:Y:S02]  /*0c40*/  IADD3 R13, PT, PT, R13, 0x1, RZ ;  /* 0x000000010d0d7810 */ /* 0x000fe40007ffe0ff */
[----:B------:R-:W-:-:S05]  /*0c50*/  SEL R22, R22, RZ, P0 ;  /* 0x000000ff16167207 */ /* 0x000fca0000000000 */
[----:B-----5:R-:W-:Y:S01]  /*0c60*/  IMAD R14, R18, R11, R22 ;  /* 0x0000000b120e7224 */ /* 0x020fe200078e0216 */
[----:B------:R-:W-:Y:S06]  /*0c70*/  BRA `(.L_x_892) ;  /* 0x0000000000747947 */ /* 0x000fec0003800000 */
.L_x_891:
[-C--:B------:R-:W-:Y:S01]  /*0c80*/  IABS R17, R11.reuse ;  /* 0x0000000b00117213 */ /* 0x080fe20000000000 */
[----:B------:R-:W0:Y:S01]  /*0c90*/  LDC R14, c[0x0][0x388] ;  /* 0x0000e200ff0e7b82 */ /* 0x000e220000000800 */
[----:B-----5:R-:W-:Y:S02]  /*0ca0*/  IABS R18, R11 ;  /* 0x0000000b00127213 */ /* 0x020fe40000000000 */
[----:B------:R-:W1:Y:S02]  /*0cb0*/  I2F.RP R15, R17 ;  /* 0x00000011000f7306 */ /* 0x000e640000209400 */
[----:B------:R-:W-:-:S06]  /*0cc0*/  IADD3 R18, PT, PT, RZ, -R18, RZ ;  /* 0x80000012ff127210 */ /* 0x000fcc0007ffe0ff */
[----:B-1----:R-:W1:Y:S01]  /*0cd0*/  MUFU.RCP R15, R15 ;  /* 0x0000000f000f7308 */ /* 0x002e620000001000 */
[----:B0-----:R-:W-:Y:S02]  /*0ce0*/  IADD3 R14, PT, PT, R11, -0x1, R14 ;  /* 0xffffffff0b0e7810 */ /* 0x001fe40007ffe00e */
[----:B-1----:R-:W-:-:S05]  /*0cf0*/  IADD3 R12, PT, PT, R15, 0xffffffe, RZ ;  /* 0x0ffffffe0f0c7810 */ /* 0x002fca0007ffe0ff */
[----:B------:R0:W1:Y:S02]  /*0d00*/  F2I.FTZ.U32.TRUNC.NTZ R13, R12 ;  /* 0x0000000c000d7305 */ /* 0x000064000021f000 */
[----:B0-----:R-:W-:Y:S01]  /*0d10*/  MOV R12, RZ ;  /* 0x000000ff000c7202 */ /* 0x001fe20000000f00 */
        /* <DEDUP_REMOVED lines=8> */
[----:B------:R-:W-:Y:S02]  /*0da0*/  IMAD R12, R13, R12, R16 ;  /* 0x0000000c0d0c7224 */ /* 0x000fe400078e0210 */
[----:B------:R-:W-:-:S03]  /*0db0*/  IMAD.MOV.U32 R14, RZ, RZ, RZ ;  /* 0x000000ffff0e7224 */ /* 0x000fc600078e00ff */
[----:B------:R-:W-:-:S13]  /*0dc0*/  ISETP.GT.U32.AND P3, PT, R17, R12, PT ;  /* 0x0000000c1100720c */ /* 0x000fda0003f64070 */
[-C--:B------:R-:W-:Y:S02]  /*0dd0*/  @!P3 IADD3 R12, PT, PT, R12, -R17.reuse, RZ ;  /* 0x800000110c0cb210 */ /* 0x080fe40007ffe0ff */
[----:B------:R-:W-:Y:S02]  /*0de0*/  @!P3 IADD3 R13, PT, PT, R13, 0x1, RZ ;  /* 0x000000010d0db810 */ /* 0x000fe40007ffe0ff */
[----:B------:R-:W-:Y:S02]  /*0df0*/  ISETP.GE.U32.AND P0, PT, R12, R17, PT ;  /* 0x000000110c00720c */ /* 0x000fe40003f06070 */
[----:B------:R-:W-:Y:S02]  /*0e00*/  ISETP.NE.AND P3, PT, R11, RZ, PT ;  /* 0x000000ff0b00720c */ /* 0x000fe40003f65270 */
[----:B------:R-:W-:-:S09]  /*0e10*/  MOV R12, RZ ;  /* 0x000000ff000c7202 */ /* 0x000fd20000000f00 */
[----:B------:R-:W-:-:S05]  /*0e20*/  @P0 VIADD R13, R13, 0x1 ;  /* 0x000000010d0d0836 */ /* 0x000fca0000000000 */
[----:B------:R-:W-:Y:S02]  /*0e30*/  @!P4 IADD3 R13, PT, PT, -R13, RZ, RZ ;  /* 0x000000ff0d0dc210 */ /* 0x000fe40007ffe1ff */
[----:B------:R-:W-:-:S07]  /*0e40*/  @!P3 LOP3.LUT R13, RZ, R11, RZ, 0x33, !PT ;  /* 0x0000000bff0db212 */ /* 0x000fce00078e33ff */
.L_x_892:
[----:B------:R-:W-:-:S13]  /*0e50*/  ISETP.GE.AND P0, PT, R13, 0x1, PT ;  /* 0x000000010d00780c */ /* 0x000fda0003f06270 */
[----:B------:R-:W-:Y:S05]  /*0e60*/  @!P0 EXIT ;  /* 0x000000000000894d */ /* 0x000fea0003800000 */
[----:B------:R-:W0:Y:S01]  /*0e70*/  S2R R15, SR_TID.X ;  /* 0x00000000000f7919 */ /* 0x000e220000002100 */
[----:B------:R-:W1:Y:S01]  /*0e80*/  LDC.64 R22, c[0x0][0x470] ;  /* 0x00011c00ff167b82 */ /* 0x000e620000000a00 */
[----:B------:R-:W2:Y:S01]  /*0e90*/  LDCU.64 UR4, c[0x0][0x3b0] ;  /* 0x00007600ff0477ac */ /* 0x000ea20008000a00 */
[----:B------:R-:W-:Y:S01]  /*0ea0*/  IMAD.WIDE R58, R19, 0x4, RZ ;  /* 0x00000004133a7825 */ /* 0x000fe200078e02ff */
[----:B------:R-:W-:-:S05]  /*0eb0*/  IADD3 R18, PT, PT, R13, -0x1, RZ ;  /* 0xffffffff0d127810 */ /* 0x000fca0007ffe0ff */
[----:B------:R-:W3:Y:S01]  /*0ec0*/  LDC.64 R56, c[0x0][0x4e8] ;  /* 0x00013a00ff387b82 */ /* 0x000ee20000000a00 */
[----:B--2---:R-:W-:-:S04]  /*0ed0*/  IMAD.WIDE.U32 R20, R2, UR4, RZ ;  /* 0x0000000402147c25 */ /* 0x004fc8000f8e00ff */
[----:B------:R-:W-:Y:S01]  /*0ee0*/  IMAD R17, R2, UR5, R21 ;  /* 0x0000000502117c24 */ /* 0x000fe2000f8e0215 */
[C---:B-1----:R-:W-:Y:S02]  /*0ef0*/  LEA R16, P3, R20.reuse, R22, 0x2 ;  /* 0x0000001614107211 */ /* 0x042fe400078610ff */
[----:B------:R-:W-:Y:S02]  /*0f00*/  MOV R22, RZ ;  /* 0x000000ff00167202 */ /* 0x000fe40000000f00 */
[----:B------:R-:W-:Y:S02]  /*0f10*/  LEA.HI.X R17, R20, R23, R17, 0x2, P3 ;  /* 0x0000001714117211 */ /* 0x000fe400018f1411 */
[C---:B0-----:R-:W-:Y:S01]  /*0f20*/  SHF.L.U32 R21, R15.reuse, 0x1, RZ ;  /* 0x000000010f157819 */ /* 0x041fe200000006ff */
[----:B------:R-:W-:Y:S01]  /*0f30*/  IMAD.SHL.U32 R19, R15, 0x8, RZ ;  /* 0x000000080f137824 */ /* 0x000fe200078e00ff */
[C---:B---3--:R-:W-:Y:S02]  /*0f40*/  LEA R56, P0, R0.reuse, R56, 0x2 ;  /* 0x0000003800387211 */ /* 0x048fe400078010ff */
[----:B------:R-:W-:Y:S01]  /*0f50*/  LOP3.LUT R20, R21, 0x7c0, RZ, 0xc0, !PT ;  /* 0x000007c015147812 */ /* 0x000fe200078ec0ff */
[----:B------:R-:W-:Y:S01]  /*0f60*/  HFMA2 R21, -RZ, RZ, 0, 0 ;  /* 0x00000000ff157431 */ /* 0x000fe200000001ff */
[----:B------:R-:W-:Y:S01]  /*0f70*/  LEA.HI.X R57, R0, R57, RZ, 0x2, P0 ;  /* 0x0000003900397211 */ /* 0x000fe200000f14ff */
[C---:B------:R-:W-:Y:S01]  /*0f80*/  VIADD R23, R19.reuse, 0x1 ;  /* 0x0000000113177836 */ /* 0x040fe20000000000 */
[----:B------:R-:W-:Y:S01]  /*0f90*/  LOP3.LUT R20, R20, 0x1f, R15, 0xf8, !PT ;  /* 0x0000001f14147812 */ /* 0x000fe200078ef80f */
[C---:B------:R-:W-:Y:S01]  /*0fa0*/  VIADD R66, R19.reuse, 0x4 ;  /* 0x0000000413427836 */ /* 0x040fe20000000000 */
[C---:B------:R-:W-:Y:S01]  /*0fb0*/  IADD3 R24, PT, PT, R19.reuse, 0x2, RZ ;  /* 0x0000000213187810 */ /* 0x040fe20007ffe0ff */
[C---:B------:R-:W-:Y:S01]  /*0fc0*/  VIADD R69, R19.reuse, 0x7 ;  /* 0x0000000713457836 */ /* 0x040fe20000000000 */
[C---:B------:R-:W-:Y:S01]  /*0fd0*/  IADD3 R25, PT, PT, R19.reuse, 0x3, RZ ;  /* 0x0000000313197810 */ /* 0x040fe20007ffe0ff */
[----:B------:R-:W-:Y:S01]  /*0fe0*/  IMAD.WIDE.U32 R64, R20, 0x10, RZ ;  /* 0x0000001014407825 */ /* 0x000fe200078e00ff */
[----:B------:R-:W-:-:S02]  /*0ff0*/  IADD3 R67, PT, PT, R19, 0x5, RZ ;  /* 0x0000000513437810 */ /* 0x000fc40007ffe0ff */
[----:B------:R-:W-:Y:S02]  /*1000*/  IADD3 R68, PT, PT, R19, 0x6, RZ ;  /* 0x0000000613447810 */ /* 0x000fe40007ffe0ff */
[----:B------:R-:W-:-:S07]  /*1010*/  LOP3.LUT R71, R64, 0x200, RZ, 0xfc, !PT ;  /* 0x0000020040477812 */ /* 0x000fce00078efcff */
.L_x_916:
        /* <DEDUP_REMOVED lines=10> */
[----:B------:R-:W-:Y:S02]  /*10c0*/  MOV R52, R74 ;  /* 0x0000004a00347202 */ /* 0x000fe40000000f00 */
[----:B------:R-:W-:Y:S01]  /*10d0*/  MOV R53, R89 ;  /* 0x0000005900357202 */ /* 0x000fe20000000f00 */
[----:B--2---:R-:W-:Y:S01]  /*10e0*/  @P0 IMAD.IADD R73, R73, 0x1, -R30 ;  /* 0x0000000149490824 */ /* 0x004fe200078e0a1e */
[----:B0-----:R-:W-:-:S04]  /*10f0*/  @!P0 VIADDMNMX R73, R32, R31, R11, PT ;  /* 0x0000001f20498246 */ /* 0x001fc8000380010b */
[----:B------:R-:W-:-:S13]  /*1100*/  ISETP.GE.AND P0, PT, R73, 0x1, PT ;  /* 0x000000014900780c */ /* 0x000fda0003f06270 */
[----:B------:R-:W-:Y:S05]  /*1110*/  @!P0 EXIT ;  /* 0x000000000000894d */ /* 0x000fea0003800000 */
[----:B------:R-:W-:Y:S01]  /*1120*/  BAR.SYNC.DEFER_BLOCKING 0x0 ;  /* 0x0000000000007b1d */ /* 0x000fe20000010000 */
[----:B------:R-:W-:-:S05]  /*1130*/  IMAD.WIDE.U32 R28, R20, 0x10, R52 ;  /* 0x00000010141c7825 */ /* 0x000fca00078e0034 */
[----:B------:R-:W2:Y:S04]  /*1140*/  LDG.E.128 R44, desc[UR10][R28.64] ;  /* 0x0000000a1c2c7981 */ /* 0x000ea8000c1e1d00 */
[----:B------:R-:W3:Y:S01]  /*1150*/  LDG.E.128 R48, desc[UR10][R28.64+0x200] ;  /* 0x0002000a1c307981 */ /* 0x000ee2000c1e1d00 */
[----:B------:R-:W0:Y:S01]  /*1160*/  S2UR UR5, SR_CgaCtaId ;  /* 0x00000000000579c3 */ /* 0x000e220000008800 */
[----:B------:R-:W-:Y:S01]  /*1170*/  UMOV UR4, 0x400 ;  /* 0x0000040000047882 */ /* 0x000fe20000000000 */
[----:B------:R-:W-:Y:S01]  /*1180*/  IMAD.WIDE.U32 R54, R20, 0x10, R86 ;  /* 0x0000001014367825 */ /* 0x000fe200078e0056 */
[----:B------:R-:W1:Y:S01]  /*1190*/  S2R R75, SR_LANEID ;  /* 0x00000000004b7919 */ /* 0x000e620000000000 */
[----:B0-----:R-:W-:Y:S01]  /*11a0*/  ULEA UR4, UR5, UR4, 0x18 ;  /* 0x0000000405047291 */ /* 0x001fe2000f8ec0ff */
[----:B------:R-:W0:Y:S05]  /*11b0*/  LDCU.U8 UR5, c[0x0][0x3a8] ;  /* 0x00007500ff0577ac */ /* 0x000e2a0008000000 */
[----:B-1----:R-:W-:-:S05]  /*11c0*/  LEA R70, R75, UR4, 0x4 ;  /* 0x000000044b467c11 */ /* 0x002fca000f8e20ff */
[----:B------:R-:W-:Y:S01]  /*11d0*/  IMAD R72, R75, 0x10, R70 ;  /* 0x000000104b487824 */ /* 0x000fe200078e0246 */
[----:B--2---:R-:W-:Y:S04]  /*11e0*/  STS.128 [R70], R44 ;  /* 0x0000002c46007388 */ /* 0x004fe80000000c00 */
[----:B---3--:R-:W-:Y:S01]  /*11f0*/  STS.128 [R70+0x200], R48 ;  /* 0x0002003046007388 */ /* 0x008fe20000000c00 */
[----:B------:R-:W-:-:S03]  /*1200*/  NOP ;  /* 0x0000000000007918 */ /* 0x000fc60000000000 */
[----:B------:R-:W-:Y:S04]  /*1210*/  LDS.128 R36, [R72] ;  /* 0x0000000048247984 */ /* 0x000fe80000000c00 */
[----:B------:R-:W-:Y:S01]  /*1220*/  LDS.128 R40, [R72+0x10] ;  /* 0x0000100048287984 */ /* 0x000fe20000000c00 */
[----:B------:R-:W-:Y:S06]  /*1230*/  BAR.SYNC.DEFER_BLOCKING 0x0 ;  /* 0x0000000000007b1d */ /* 0x000fec0000010000 */
[----:B------:R-:W2:Y:S04]  /*1240*/  LDG.E.128 R28, desc[UR10][R54.64] ;  /* 0x0000000a361c7981 */ /* 0x000ea8000c1e1d00 */
[----:B------:R-:W3:Y:S01]  /*1250*/  LDG.E.128 R32, desc[UR10][R54.64+0x200] ;  /* 0x0002000a36207981 */ /* 0x000ee2000c1e1d00 */
[----:B------:R-:W-:Y:S03]  /*1260*/  BSSY.RECONVERGENT B0, `(.L_x_893) ;  /* 0x0000030000007945 */ /* 0x000fe60003800200 */
[----:B--2---:R-:W-:Y:S04]  /*1270*/  STS.128 [R70], R28 ;  /* 0x0000001c46007388 */ /* 0x004fe80000000c00 */
[----:B---3--:R-:W-:Y:S01]  /*1280*/  STS.128 [R70+0x200], R32 ;  /* 0x0002002046007388 */ /* 0x008fe20000000c00 */
[----:B------:R-:W-:-:S03]  /*1290*/  NOP ;  /* 0x0000000000007918 */ /* 0x000fc60000000000 */
[----:B------:R-:W1:Y:S04]  /*12a0*/  LDS.128 R44, [R72] ;  /* 0x00000000482c7984 */ /* 0x000e680000000c00 */
[----:B------:R-:W2:Y:S01]  /*12b0*/  LDS.128 R48, [R72+0x10] ;  /* 0x0000100048307984 */ /* 0x000ea20000000c00 */
        /* <DEDUP_REMOVED lines=11> */
[----:B------:R-:W-:Y:S06]  /*1370*/  @P5 BRA `(.L_x_894) ;  /* 0x0000000000785947 */ /* 0x000fec0003800000 */
        /* <DEDUP_REMOVED lines=30> */
.L_x_894:
[----:B------:R-:W-:Y:S05]  /*1560*/  BSYNC.RECONVERGENT B0 ;  /* 0x0000000000007941 */ /* 0x000fea0003800200 */
.L_x_893:
        /* <DEDUP_REMOVED lines=34> */
.L_x_896:
[----:B------:R-:W-:Y:S05]  /*1790*/  BSYNC.RECONVERGENT B0 ;  /* 0x0000000000007941 */ /* 0x000fea0003800200 */
.L_x_895:
        /* <DEDUP_REMOVED lines=36> */
.L_x_898:
[----:B------:R-:W-:Y:S05]  /*19e0*/  BSYNC.RECONVERGENT B0 ;  /* 0x0000000000007941 */ /* 0x000fea0003800200 */
.L_x_897:
        /* <DEDUP_REMOVED lines=34> */
.L_x_900:
[----:B------:R-:W-:Y:S05]  /*1c10*/  BSYNC.RECONVERGENT B0 ;  /* 0x0000000000007941 */ /* 0x000fea0003800200 */
.L_x_899:
        /* <DEDUP_REMOVED lines=37> */
.L_x_902:
[----:B------:R-:W-:Y:S05]  /*1e70*/  BSYNC.RECONVERGENT B0 ;  /* 0x0000000000007941 */ /* 0x000fea0003800200 */
.L_x_901:
        /* <DEDUP_REMOVED lines=32> */
.L_x_904:
[----:B------:R-:W-:Y:S05]  /*2080*/  BSYNC.RECONVERGENT B0 ;  /* 0x0000000000007941 */ /* 0x000fea0003800200 */
.L_x_903:
        /* <DEDUP_REMOVED lines=32> */
.L_x_906:
[----:B------:R-:W-:Y:S05]  /*2290*/  BSYNC.RECONVERGENT B0 ;  /* 0x0000000000007941 */ /* 0x000fea0003800200 */
.L_x_905:
        /* <DEDUP_REMOVED lines=32> */
.L_x_908:
[----:B------:R-:W-:Y:S05]  /*24a0*/  BSYNC.RECONVERGENT B0 ;  /* 0x0000000000007941 */ /* 0x000fea0003800200 */
.L_x_907:
[----:B------:R-:W0:Y:S01]  /*24b0*/  LDCU UR6, c[0x0][0x38c] ;  /* 0x00007180ff0677ac */ /* 0x000e220008000800 */
[----:B------:R-:W-:-:S04]  /*24c0*/  IMAD.WIDE.U32 R52, R73, 0x4, R52 ;  /* 0x0000000449347825 */ /* 0x000fc800078e0034 */
[-C--:B------:R-:W-:Y:S01]  /*24d0*/  FMUL.FTZ R28, R36, R9.reuse ;  /* 0x00000009241c7220 */ /* 0x080fe20000410000 */
[-C--:B------:R-:W-:Y:S01]  /*24e0*/  FMUL.FTZ R29, R37, R9.reuse ;  /* 0x00000009251d7220 */ /* 0x080fe20000410000 */
[----:B------:R-:W-:Y:S01]  /*24f0*/  FMUL.FTZ R30, R38, R9 ;  /* 0x00000009261e7220 */ /* 0x000fe20000410000 */
[----:B------:R-:W-:Y:S01]  /*2500*/  IMAD.WIDE.U32 R86, R73, 0x4, R86 ;  /* 0x0000000449567825 */ /* 0x000fe200078e0056 */
[----:B------:R-:W-:-:S03]  /*2510*/  MOV R74, R52 ;  /* 0x00000034004a7202 */ /* 0x000fc60000000f00 */
[----:B------:R-:W-:Y:S01]  /*2520*/  FMUL.FTZ R31, R39, R9 ;  /* 0x00000009271f7220 */ /* 0x000fe20000410000 */
[----:B------:R-:W-:Y:S01]  /*2530*/  MOV R89, R53 ;  /* 0x0000003500597202 */ /* 0x000fe20000000f00 */
        /* <DEDUP_REMOVED lines=8> */
[----:B------:R-:W0:Y:S01]  /*25c0*/  LDC.64 R82, c[0x0][0x3d0] ;  /* 0x0000f400ff527b82 */ /* 0x000e220000000a00 */
        /* <DEDUP_REMOVED lines=8> */
[----:B------:R-:W2:Y:S01]  /*2650*/  LDC.64 R80, c[0x0][0x3b8] ;  /* 0x0000ee00ff507b82 */ /* 0x000ea20000000a00 */
[----:B------:R-:W-:Y:S01]  /*2660*/  LOP3.LUT R46, R46, R11, RZ, 0x3c, !PT ;  /* 0x0000000b2e2e7212 */ /* 0x000fe200078e3cff */
[----:B------:R-:W-:Y:S01]  /*2670*/  FMUL.FTZ R98, R39, R90 ;  /* 0x0000005a27627220 */ /* 0x000fe20000410000 */
[----:B------:R-:W-:Y:S01]  /*2680*/  ISETP.NE.AND P0, PT, R11, RZ, PT ;  /* 0x000000ff0b00720c */ /* 0x000fe20003f05270 */
[----:B------:R-:W-:Y:S01]  /*2690*/  FMUL.FTZ R103, R40, R95 ;  /* 0x0000005f28677220 */ /* 0x000fe20000410000 */
[----:B------:R-:W-:Y:S01]  /*26a0*/  ISETP.GE.AND P3, PT, R46, RZ, PT ;  /* 0x000000ff2e00720c */ /* 0x000fe20003f66270 */
[----:B------:R-:W-:Y:S01]  /*26b0*/  FMUL.FTZ R100, R41, R92 ;  /* 0x0000005c29647220 */ /* 0x000fe20000410000 */
[----:B------:R-:W-:Y:S01]  /*26c0*/  IADD3 R112, P4, PT, R4, R71, RZ ;  /* 0x0000004704707210 */ /* 0x000fe20007f9e0ff */
[----:B------:R-:W3:Y:S01]  /*26d0*/  LDC.64 R78, c[0x0][0x3f0] ;  /* 0x0000fc00ff4e7b82 */ /* 0x000ee20000000a00 */
[----:B-1----:R-:W1:Y:S01]  /*26e0*/  MUFU.RCP R48, R48 ;  /* 0x0000003000307308 */ /* 0x002e620000001000 */
[----:B------:R-:W-:Y:S01]  /*26f0*/  FMUL.FTZ R105, R42, R97 ;  /* 0x000000612a697220 */ /* 0x000fe20000410000 */
[----:B------:R-:W-:Y:S01]  /*2700*/  FMUL.FTZ R102, R43, R94 ;  /* 0x0000005e2b667220 */ /* 0x000fe20000410000 */
[----:B------:R-:W-:Y:S01]  /*2710*/  MOV R110, R3 ;  /* 0x00000003006e7202 */ /* 0x000fe20000000f00 */
[----:B------:R-:W-:Y:S01]  /*2720*/  IMAD.MOV.U32 R111, RZ, RZ, R8 ;  /* 0x000000ffff6f7224 */ /* 0x000fe200078e0008 */
[----:B------:R-:W-:Y:S01]  /*2730*/  MOV R108, R16 ;  /* 0x00000010006c7202 */ /* 0x000fe20000000f00 */
[----:B------:R-:W-:Y:S01]  /*2740*/  IMAD.X R113, R65, 0x1, R5, P4 ;  /* 0x0000000141717824 */ /* 0x000fe200020e0605 */
[----:B------:R-:W4:Y:S01]  /*2750*/  LDC.64 R76, c[0x0][0x460] ;  /* 0x00011800ff4c7b82 */ /* 0x000f220000000a00 */
[----:B------:R-:W-:Y:S01]  /*2760*/  MOV R109, R17 ;  /* 0x00000011006d7202 */ /* 0x000fe20000000f00 */
[----:B------:R-:W-:Y:S01]  /*2770*/  UIADD3 UR7, UPT, UPT, UR4, 0x860, URZ ;  /* 0x0000086004077890 */ /* 0x000fe2000fffe0ff */
[----:B0-----:R-:W-:Y:S01]  /*2780*/  SHF.L.U64.HI R83, R82, 0x2, R83 ;  /* 0x0000000252537819 */ /* 0x001fe20000010253 */
[----:B------:R-:W-:Y:S01]  /*2790*/  UIADD3 UR6, UPT, UPT, -UR6, URZ, URZ ;  /* 0x000000ff06067290 */ /* 0x000fe2000fffe1ff */
[----:B------:R-:W0:Y:S03]  /*27a0*/  LDCU.64 UR12, c[0x0][0x450] ;  /* 0x00008a00ff0c77ac */ /* 0x000e260008000a00 */
[----:B------:R-:W0:Y:S01]  /*27b0*/  LDC.64 R84, c[0x0][0x450] ;  /* 0x00011400ff547b82 */ /* 0x000e220000000a00 */
[----:B--2---:R-:W-:Y:S01]  /*27c0*/  SHF.L.U64.HI R104, R80, 0x2, R81 ;  /* 0x0000000250687819 */ /* 0x004fe20000010251 */
[----:B------:R-:W2:Y:S01]  /*27d0*/  LDCU.64 UR14, c[0x0][0x460] ;  /* 0x00008c00ff0e77ac */ /* 0x000ea20008000a00 */
[----:B-1----:R-:W-:Y:S01]  /*27e0*/  IADD3 R45, PT, PT, R48, 0xffffffe, RZ ;  /* 0x0ffffffe302d7810 */ /* 0x002fe20007ffe0ff */
[----:B------:R-:W-:Y:S01]  /*27f0*/  UMOV UR4, URZ ;  /* 0x000000ff00047c82 */ /* 0x000fe20008000000 */
[----:B------:R-:W-:Y:S01]  /*2800*/  UMOV UR5, URZ ;  /* 0x000000ff00057c82 */ /* 0x000fe20008000000 */
[----:B---3--:R-:W-:-:S03]  /*2810*/  SHF.L.U64.HI R79, R78, 0x2, R79 ;  /* 0x000000024e4f7819 */ /* 0x008fc6000001024f */
[----:B------:R-:W1:Y:S01]  /*2820*/  F2I.FTZ.U32.TRUNC.NTZ R45, R45 ;  /* 0x0000002d002d7305 */ /* 0x000e62000021f000 */
[----:B----4-:R-:W-:Y:S01]  /*2830*/  SHF.L.U64.HI R106, R76, 0x2, R77 ;  /* 0x000000024c6a7819 */ /* 0x010fe2000001024d */
[----:B-1----:R-:W-:-:S04]  /*2840*/  IMAD.MOV R44, RZ, RZ, -R45 ;  /* 0x000000ffff2c7224 */ /* 0x002fc800078e0a2d */
[----:B------:R-:W-:Y:S02]  /*2850*/  IMAD R49, R44, R47, RZ ;  /* 0x0000002f2c317224 */ /* 0x000fe400078e02ff */
[----:B------:R-:W-:-:S05]  /*2860*/  HFMA2 R44, -RZ, RZ, 0, 0 ;  /* 0x00000000ff2c7431 */ /* 0x000fca00000001ff */
[----:B------:R-:W-:Y:S01]  /*2870*/  IMAD.HI.U32 R49, R45, R49, R44 ;  /* 0x000000312d317227 */ /* 0x000fe200078e002c */
[----:B------:R-:W-:-:S03]  /*2880*/  MOV R44, R50 ;  /* 0x00000032002c7202 */ /* 0x000fc60000000f00 */
[----:B------:R-:W-:Y:S02]  /*2890*/  IMAD.MOV.U32 R45, RZ, RZ, R51 ;  /* 0x000000ffff2d7224 */ /* 0x000fe400078e0033 */
        /* <DEDUP_REMOVED lines=10> */
[----:B0-2---:R-:W-:-:S07]  /*2940*/  @!P0 LOP3.LUT R107, RZ, R11, RZ, 0x33, !PT ;  /* 0x0000000bff6b8212 */ /* 0x005fce00078e33ff */
.L_x_915:
[----:B------:R-:W2:Y:S04]  /*2950*/  LDG.E.128 R60, desc[UR10][R112.64] ;  /* 0x0000000a703c7981 */ /* 0x000ea8000c1e1d00 */
[----:B------:R-:W3:Y:S04]  /*2960*/  LDG.E.128 R52, desc[UR10][R112.64+-0x200] ;  /* 0xfffe000a70347981 */ /* 0x000ee8000c1e1d00 */
[----:B------:R-:W4:Y:S04]  /*2970*/  LDG.E R114, desc[UR10][R108.64] ;  /* 0x0000000a6c727981 */ /* 0x000f28000c1e1900 */
[----:B--2---:R0:W-:Y:S04]  /*2980*/  STS.128 [R70+0x200], R60 ;  /* 0x0002003c46007388 */ /* 0x0041e80000000c00 */
[----:B---3--:R-:W-:Y:S01]  /*2990*/  STS.128 [R70], R52 ;  /* 0x0000003446007388 */ /* 0x008fe20000000c00 */
[----:B------:R-:W-:-:S03]  /*29a0*/  NOP ;  /* 0x0000000000007918 */ /* 0x000fc60000000000 */
[----:B------:R-:W1:Y:S04]  /*29b0*/  LDS.128 R44, [R72] ;  /* 0x00000000482c7984 */ /* 0x000e680000000c00 */
[----:B------:R-:W2:Y:S01]  /*29c0*/  LDS.128 R48, [R72+0x10] ;  /* 0x0000100048307984 */ /* 0x000ea20000000c00 */
[----:B0-----:R-:W-:Y:S01]  /*29d0*/  MOV R60, R36 ;  /* 0x00000024003c7202 */ /* 0x001fe20000000f00 */
[----:B------:R-:W-:-:S05]  /*29e0*/  IMAD.MOV.U32 R61, RZ, RZ, R37 ;  /* 0x000000ffff3d7224 */ /* 0x000fca00078e0025 */
[----:B------:R-:W3:Y:S04]  /*29f0*/  LDG.E.128 R36, desc[UR10][R60.64+-0x200] ;  /* 0xfffe000a3c247981 */ /* 0x000ee8000c1e1d00 */
[----:B------:R-:W5:Y:S01]  /*2a00*/  LDG.E.128 R40, desc[UR10][R60.64] ;  /* 0x0000000a3c287981 */ /* 0x000f62000c1e1d00 */
[----:B------:R-:W-:Y:S01]  /*2a10*/  ISETP.NE.AND P0, PT, R21, RZ, PT ;  /* 0x000000ff1500720c */ /* 0x000fe20003f05270 */
[----:B----4-:R-:W-:-:S04]  /*2a20*/  FMUL.FTZ R114, R114, 1.4426950216293334961 ;  /* 0x3fb8aa3b72727820 */ /* 0x010fc80000410000 */
[----:B------:R-:W-:-:S04]  /*2a30*/  FMUL.FTZ R117, R114, R93 ;  /* 0x0000005d72757220 */ /* 0x000fc80000410000 */
[----:B------:R0:W-:Y:S01]  /*2a40*/  MUFU.EX2 R63, R117 ;  /* 0x00000075003f7308 */ /* 0x0001e20000000800 */
[C---:B------:R-:W-:Y:S01]  /*2a50*/  FMUL.FTZ R119, R114.reuse, R95 ;  /* 0x0000005f72777220 */ /* 0x040fe20000410000 */
[C---:B------:R-:W-:Y:S01]  /*2a60*/  FMUL.FTZ R77, R114.reuse, R88 ;  /* 0x00000058724d7220 */ /* 0x040fe20000410000 */
[----:B------:R-:W-:Y:S01]  /*2a70*/  FMUL.FTZ R81, R114, R90 ;  /* 0x0000005a72517220 */ /* 0x000fe20000410000 */
[----:B-1----:R-:W-:Y:S01]  /*2a80*/  FMUL.FTZ R62, R99, R44 ;  /* 0x0000002c633e7220 */ /* 0x002fe20000410000 */
[----:B------:R-:W-:Y:S01]  /*2a90*/  FMUL.FTZ R118, R96, R45 ;  /* 0x0000002d60767220 */ /* 0x000fe20000410000 */
[----:B------:R-:W-:Y:S01]  /*2aa0*/  FMUL.FTZ R116, R101, R46 ;  /* 0x0000002e65747220 */ /* 0x000fe20000410000 */
[----:B------:R-:W-:Y:S01]  /*2ab0*/  FMUL.FTZ R115, R98, R47 ;  /* 0x0000002f62737220 */ /* 0x000fe20000410000 */
[----:B--2---:R-:W-:Y:S01]  /*2ac0*/  FMUL.FTZ R121, R103, R48 ;  /* 0x0000003067797220 */ /* 0x004fe20000410000 */
[----:B0-----:R-:W-:Y:S01]  /*2ad0*/  FMUL.FTZ R117, R100, R49 ;  /* 0x0000003164757220 */ /* 0x001fe20000410000 */
[----:B------:R-:W-:Y:S01]  /*2ae0*/  MUFU.EX2 R119, R119 ;  /* 0x0000007700777308 */ /* 0x000fe20000000800 */
[----:B------:R-:W-:-:S03]  /*2af0*/  FMUL.FTZ R122, R114, R92 ;  /* 0x0000005c727a7220 */ /* 0x000fc60000410000 */
[----:B------:R-:W0:Y:S04]  /*2b00*/  MUFU.EX2 R77, R77 ;  /* 0x0000004d004d7308 */ /* 0x000e280000000800 */
[----:B------:R-:W1:Y:S01]  /*2b10*/  MUFU.EX2 R81, R81 ;  /* 0x0000005100517308 */ /* 0x000e620000000800 */
[-C--:B------:R-:W-:Y:S02]  /*2b20*/  ISETP.GE.U32.AND P4, PT, R66, R73.reuse, PT ;  /* 0x000000494200720c */ /* 0x080fe40003f86070 */
[-C--:B------:R-:W-:Y:S02]  /*2b30*/  ISETP.GE.U32.AND P5, PT, R23, R73.reuse, PT ;  /* 0x000000491700720c */ /* 0x080fe40003fa6070 */
[-C--:B------:R-:W-:Y:S02]  /*2b40*/  ISETP.GE.U32.AND P6, PT, R24, R73.reuse, PT ;  /* 0x000000491800720c */ /* 0x080fe40003fc6070 */
[----:B------:R-:W-:Y:S01]  /*2b50*/  ISETP.GE.U32.AND P3, PT, R25, R73, PT ;  /* 0x000000491900720c */ /* 0x000fe20003f66070 */
[----:B------:R-:W-:Y:S01]  /*2b60*/  FMUL.FTZ R120, R105, R50 ;  /* 0x0000003269787220 */ /* 0x000fe20000410000 */
[----:B------:R-:W-:-:S02]  /*2b70*/  FSEL R50, R121, RZ, !P4 ;  /* 0x000000ff79327208 */ /* 0x000fc40006000000 */
[----:B------:R-:W-:Y:S02]  /*2b80*/  FSEL R118, R118, RZ, !P5 ;  /* 0x000000ff76767208 */ /* 0x000fe40006800000 */
[----:B0-----:R-:W-:Y:S02]  /*2b90*/  FSEL R77, R77, 1, !P5 ;  /* 0x3f8000004d4d7808 */ /* 0x001fe40006800000 */
[----:B------:R-:W-:Y:S02]  /*2ba0*/  FSEL R116, R116, RZ, !P6 ;  /* 0x000000ff74747208 */ /* 0x000fe40007000000 */
[----:B------:R-:W-:Y:S02]  /*2bb0*/  FSEL R63, R63, 1, !P6 ;  /* 0x3f8000003f3f7808 */ /* 0x000fe40007000000 */
[-C--:B------:R-:W-:Y:S02]  /*2bc0*/  ISETP.GE.U32.AND P5, PT, R67, R73.reuse, PT ;  /* 0x000000494300720c */ /* 0x080fe40003fa6070 */
[----:B------:R-:W-:-:S02]  /*2bd0*/  ISETP.GE.U32.AND P6, PT, R68, R73, PT ;  /* 0x000000494400720c */ /* 0x000fc40003fc6070 */
[----:B------:R-:W-:Y:S02]  /*2be0*/  FSEL R117, R117, RZ, !P5 ;  /* 0x000000ff75757208 */ /* 0x000fe40006800000 */
[----:B------:R-:W-:Y:S01]  /*2bf0*/  FSEL R120, R120, RZ, !P6 ;  /* 0x000000ff78787208 */ /* 0x000fe20007000000 */
[----:B---3--:R-:W-:Y:S04]  /*2c00*/  STS.128 [R70+0x420], R36 ;  /* 0x0004202446007388 */ /* 0x008fe80000000c00 */
[----:B-----5:R0:W-:Y:S01]  /*2c10*/  STS.128 [R70+0x620], R40 ;  /* 0x0006202846007388 */ /* 0x0201e20000000c00 */
[----:B------:R-:W-:-:S03]  /*2c20*/  NOP ;  /* 0x0000000000007918 */ /* 0x000fc60000000000 */
[----:B------:R-:W2:Y:S04]  /*2c30*/  @P0 LDS.64 R48, [UR7] ;  /* 0x00000007ff300984 */ /* 0x000ea80008000a00 */
[----:B------:R3:W4:Y:S04]  /*2c40*/  LDS.128 R44, [R72+0x420] ;  /* 0x00042000482c7984 */ /* 0x0007280000000c00 */
[----:B------:R3:W2:Y:S01]  /*2c50*/  LDS.128 R52, [R72+0x430] ;  /* 0x0004300048347984 */ /* 0x0006a20000000c00 */
[C---:B0-----:R-:W-:Y:S01]  /*2c60*/  FMUL.FTZ R41, R114.reuse, R97 ;  /* 0x0000006172297220 */ /* 0x041fe20000410000 */
[C---:B------:R-:W-:Y:S01]  /*2c70*/  FMUL.FTZ R40, R114.reuse, R94 ;  /* 0x0000005e72287220 */ /* 0x040fe20000410000 */
[----:B------:R-:W-:Y:S01]  /*2c80*/  FMUL.FTZ R37, R114, R91 ;  /* 0x0000005b72257220 */ /* 0x000fe20000410000 */
[----:B------:R-:W0:Y:S04]  /*2c90*/  MUFU.EX2 R42, R122 ;  /* 0x0000007a002a7308 */ /* 0x000e280000000800 */
[----:B------:R-:W5:Y:S04]  /*2ca0*/  MUFU.EX2 R41, R41 ;  /* 0x0000002900297308 */ /* 0x000f680000000800 */
[----:B------:R-:W3:Y:S04]  /*2cb0*/  MUFU.EX2 R40, R40 ;  /* 0x0000002800287308 */ /* 0x000ee80000000800 */
[----:B------:R-:W3:Y:S01]  /*2cc0*/  MUFU.EX2 R37, R37 ;  /* 0x0000002500257308 */ /* 0x000ee20000000800 */
[----:B------:R-:W-:Y:S01]  /*2cd0*/  FMUL.FTZ R36, R102, R51 ;  /* 0x0000003366247220 */ /* 0x000fe20000410000 */
[----:B------:R-:W-:-:S02]  /*2ce0*/  FSEL R43, R119, 1, !P4 ;  /* 0x3f800000772b7808 */ /* 0x000fc40006000000 */
[----:B------:R-:W-:Y:S02]  /*2cf0*/  FSEL R114, R115, RZ, !P3 ;  /* 0x000000ff73727208 */ /* 0x000fe40005800000 */
[----:B-1----:R-:W-:Y:S02]  /*2d00*/  FSEL R51, R81, 1, !P3 ;  /* 0x3f80000051337808 */ /* 0x002fe40005800000 */
[-C--:B------:R-:W-:Y:S02]  /*2d10*/  ISETP.GE.U32.AND P4, PT, R19, R73.reuse, PT ;  /* 0x000000491300720c */ /* 0x080fe40003f86070 */
[----:B------:R-:W-:Y:S02]  /*2d20*/  ISETP.GE.U32.AND P3, PT, R69, R73, PT ;  /* 0x000000494500720c */ /* 0x000fe40003f66070 */
[----:B------:R-:W-:Y:S02]  /*2d30*/  FSEL R115, R62, RZ, !P4 ;  /* 0x000000ff3e737208 */ /* 0x000fe40006000000 */
[----:B0-----:R-:W-:-:S02]  /*2d40*/  FSEL R42, R42, 1, !P5 ;  /* 0x3f8000002a2a7808 */ /* 0x001fc40006800000 */
[----:B-----5:R-:W-:Y:S02]  /*2d50*/  FSEL R41, R41, 1, !P6 ;  /* 0x3f80000029297808 */ /* 0x020fe40007000000 */
[----:B---3--:R-:W-:Y:S02]  /*2d60*/  FSEL R40, R40, 1, !P3 ;  /* 0x3f80000028287808 */ /* 0x008fe40005800000 */
[----:B------:R-:W-:Y:S02]  /*2d70*/  FSEL R62, R37, 1, !P4 ;  /* 0x3f800000253e7808 */ /* 0x000fe40006000000 */
[----:B------:R-:W-:Y:S01]  /*2d80*/  FSEL R81, R36, RZ, !P3 ;  /* 0x000000ff24517208 */ /* 0x000fe20005800000 */
[----:B--2-4-:R-:W-:Y:S06]  /*2d90*/  @P0 BRA `(.L_x_910) ;  /* 0x0000000000380947 */ /* 0x014fec0003800000 */
[----:B------:R-:W0:Y:S01]  /*2da0*/  LDC.U8 R36, c[0x0][0x3a9] ;  /* 0x0000ea40ff247b82 */ /* 0x000e220000000000 */
[----:B------:R-:W-:Y:S01]  /*2db0*/  HFMA2 R48, -RZ, RZ, 1.875, 0 ;  /* 0x3f800000ff307431 */ /* 0x000fe200000001ff */
[----:B0-----:R-:W-:-:S04]  /*2dc0*/  ISETP.NE.AND P0, PT, R36, RZ, P2 ;  /* 0x000000ff2400720c */ /* 0x001fc80001705270 */
[----:B------:R-:W-:-:S13]  /*2dd0*/  PLOP3.LUT P0, PT, P0, P1, PT, 0x80, 0x8 ;  /* 0x000000000008781c */ /* 0x000fda0000703070 */
[----:B------:R-:W-:Y:S05]  /*2de0*/  @!P0 BRA `(.L_x_911) ;  /* 0x0000000000188947 */ /* 0x000fea0003800000 */
[----:B------:R-:W-:-:S04]  /*2df0*/  IMAD R37, R59, UR12, RZ ;  /* 0x0000000c3b257c24 */ /* 0x000fc8000f8e02ff */
[C---:B------:R-:W-:Y:S02]  /*2e00*/  IMAD R39, R58.reuse, UR13, R37 ;  /* 0x0000000d3a277c24 */ /* 0x040fe4000f8e0225 */
[----:B------:R-:W-:-:S05]  /*2e10*/  IMAD.WIDE.U32 R36, R58, UR12, R110 ;  /* 0x0000000c3a247c25 */ /* 0x000fca000f8e006e */
[----:B------:R-:W-:-:S05]  /*2e20*/  IADD3 R37, PT, PT, R37, R39, RZ ;  /* 0x0000002725257210 */ /* 0x000fca0007ffe0ff */
[----:B------:R0:W5:Y:S01]  /*2e30*/  LDG.E R49, desc[UR10][R36.64] ;  /* 0x0000000a24317981 */ /* 0x000162000c1e1900 */
[----:B------:R-:W-:Y:S05]  /*2e40*/  BRA `(.L_x_910) ;  /* 0x00000000000c7947 */ /* 0x000fea0003800000 */
.L_x_911:
[----:B------:R-:W-:Y:S01]  /*2e50*/  MOV R49, RZ ;  /* 0x000000ff00317202 */ /* 0x000fe20000000f00 */
[----:B------:R-:W-:Y:S06]  /*2e60*/  @!P2 BRA `(.L_x_910) ;  /* 0x000000000004a947 */ /* 0x000fec0003800000 */
[----:B------:R1:W5:Y:S02]  /*2e70*/  LDG.E R49, desc[UR10][R110.64] ;  /* 0x0000000a6e317981 */ /* 0x000364000c1e1900 */
.L_x_910:
[----:B0-----:R-:W-:Y:S01]  /*2e80*/  FFMA.FTZ R36, R115, R77, R118 ;  /* 0x0000004d73247223 */ /* 0x001fe20000010076 */
        /* <DEDUP_REMOVED lines=36> */
[----:B--2---:R-:W-:Y:S01]  /*30d0*/  @P0 FMUL.FTZ R119, R119, R36 ;  /* 0x0000002477770220 */ /* 0x004fe20000410000 */
[----:B------:R-:W-:Y:S01]  /*30e0*/  ISETP.GE.AND P0, PT, R75, 0x8, PT ;  /* 0x000000084b00780c */ /* 0x000fe20003f06270 */
[----:B------:R-:W0:Y:S04]  /*30f0*/  SHFL.UP PT, R37, R122, 0x8, RZ ;  /* 0x050000007a257989 */ /* 0x000e2800000e00ff */
[----:B------:R-:W2:Y:S01]  /*3100*/  SHFL.UP PT, R36, R119, 0x8, RZ ;  /* 0x0500000077247989 */ /* 0x000ea200000e00ff */
[----:B0-----:R-:W-:-:S07]  /*3110*/  FFMA.FTZ R37, R119, R37, R122 ;  /* 0x0000002577257223 */ /* 0x001fce000001007a */
[----:B--2---:R-:W-:Y:S01]  /*3120*/  @P0 FMUL.FTZ R119, R119, R36 ;  /* 0x0000002477770220 */ /* 0x004fe20000410000 */
[----:B------:R-:W-:Y:S02]  /*3130*/  FSEL R124, R122, R37, !P0 ;  /* 0x000000257a7c7208 */ /* 0x000fe40004000000 */
[----:B------:R-:W-:Y:S02]  /*3140*/  ISETP.NE.AND P0, PT, R75, 0x1f, PT ;  /* 0x0000001f4b00780c */ /* 0x000fe40003f05270 */
[----:B------:R-:W0:Y:S04]  /*3150*/  SHFL.UP PT, R36, R119, 0x10, RZ ;  /* 0x0600000077247989 */ /* 0x000e2800000e00ff */
[----:B------:R-:W2:Y:S01]  /*3160*/  SHFL.UP PT, R37, R124, 0x10, RZ ;  /* 0x060000007c257989 */ /* 0x000ea200000e00ff */
[C---:B0-----:R-:W-:Y:S01]  /*3170*/  FMUL.FTZ R36, R119.reuse, R36 ;  /* 0x0000002477247220 */ /* 0x041fe20000410000 */
[----:B--2---:R-:W-:-:S05]  /*3180*/  FFMA.FTZ R37, R119, R37, R124 ;  /* 0x0000002577257223 */ /* 0x004fca000001007c */
[----:B------:R-:W-:Y:S01]  /*3190*/  @!P0 STS.64 [UR8+0x840], R36 ;  /* 0x00084024ff008988 */ /* 0x000fe20008000a08 */
[----:B------:R-:W-:Y:S01]  /*31a0*/  BAR.SYNC.DEFER_BLOCKING 0x0 ;  /* 0x0000000000007b1d */ /* 0x000fe20000010000 */
[----:B------:R-:W-:-:S04]  /*31b0*/  ISETP.GE.AND P0, PT, R75, 0x10, PT ;  /* 0x000000104b00780c */ /* 0x000fc80003f06270 */
[----:B------:R-:W-:Y:S02]  /*31c0*/  FSEL R124, R124, R37, !P0 ;  /* 0x000000257c7c7208 */ /* 0x000fe40004000000 */
[----:B------:R-:W-:Y:S02]  /*31d0*/  FSEL R119, R119, R36, !P0 ;  /* 0x0000002477777208 */ /* 0x000fe40004000000 */
[----:B------:R-:W-:Y:S01]  /*31e0*/  ISETP.NE.AND P0, PT, R15, RZ, PT ;  /* 0x000000ff0f00720c */ /* 0x000fe20003f05270 */
[----:B------:R-:W0:Y:S04]  /*31f0*/  SHFL.UP PT, R122, R124, 0x1, RZ ;  /* 0x042000007c7a7989 */ /* 0x000e2800000e00ff */
[----:B------:R-:W2:Y:S04]  /*3200*/  SHFL.UP PT, R123, R119, 0x1, RZ ;  /* 0x04200000777b7989 */ /* 0x000ea800000e00ff */
[----:B-----5:R-:W-:Y:S04]  /*3210*/  @!P3 STS.64 [UR8+0x850], R48 ;  /* 0x00085030ff00b988 */ /* 0x020fe80008000a08 */
[----:B------:R-:W3:Y:S01]  /*3220*/  LDS.64 R38, [UR8+0x840] ;  /* 0x00084008ff267984 */ /* 0x000ee20008000a00 */
[----:B------:R-:W-:Y:S01]  /*3230*/  BAR.SYNC.DEFER_BLOCKING 0x0 ;  /* 0x0000000000007b1d */ /* 0x000fe20000010000 */
[----:B0-----:R-:W-:Y:S01]  /*3240*/  @!P3 MOV R122, R49 ;  /* 0x00000031007ab202 */ /* 0x001fe20000000f00 */
[----:B--2---:R-:W-:-:S04]  /*3250*/  @!P3 IMAD.MOV.U32 R123, RZ, RZ, R48 ;  /* 0x000000ffff7bb224 */ /* 0x004fc800078e0030 */
[----:B------:R-:W0:Y:S01]  /*3260*/  @P4 LDS R121, [UR8+0x854] ;  /* 0x00085408ff794984 */ /* 0x000e220008000800 */
[----:B---3--:R-:W-:Y:S01]  /*3270*/  FFMA.FTZ R39, R38, R49, R39 ;  /* 0x0000003126277223 */ /* 0x008fe20000010027 */
        /* <DEDUP_REMOVED lines=14> */
[----:B--2---:R-:W-:Y:S05]  /*3360*/  @P0 BRA `(.L_x_914) ;  /* 0x00000000003c0947 */ /* 0x004fea0003800000 */
[----:B------:R-:W-:-:S13]  /*3370*/  ISETP.NE.AND P0, PT, R21, R18, PT ;  /* 0x000000121500720c */ /* 0x000fda0003f05270 */
[----:B------:R-:W2:Y:S02]  /*3380*/  @!P0 LDG.E R49, desc[UR10][R56.64] ;  /* 0x0000000a38318981 */ /* 0x000ea4000c1e1900 */
[----:B--2---:R-:W-:-:S05]  /*3390*/  @!P0 IMAD.WIDE R48, R49, 0x4, R26 ;  /* 0x0000000431308825 */ /* 0x004fca00078e021a */
[----:B------:R-:W2:Y:S01]  /*33a0*/  @!P0 LDG.E R36, desc[UR10][R48.64] ;  /* 0x0000000a30248981 */ /* 0x000ea2000c1e1900 */
[----:B------:R-:W-:-:S05]  /*33b0*/  @P0 IMAD.WIDE R42, R107, 0x4, R26 ;  /* 0x000000046b2a0825 */ /* 0x000fca00078e021a */
[----:B------:R-:W2:Y:S02]  /*33c0*/  @P0 LDG.E R36, desc[UR10][R42.64] ;  /* 0x0000000a2a240981 */ /* 0x000ea4000c1e1900 */
[----:B--2---:R-:W-:Y:S01]  /*33d0*/  SHF.R.S32.HI R37, RZ, 0x1f, R36 ;  /* 0x0000001fff257819 */ /* 0x004fe20000011424 */
[----:B------:R-:W-:-:S04]  /*33e0*/  IMAD.WIDE.U32 R40, R36, R84, UR4 ;  /* 0x0000000424287e25 */ /* 0x000fc8000f8e0054 */
[----:B------:R-:W-:-:S04]  /*33f0*/  IMAD R37, R37, R84, RZ ;  /* 0x0000005425257224 */ /* 0x000fc800078e02ff */
[----:B------:R-:W-:Y:S01]  /*3400*/  IMAD R37, R36, R85, R37 ;  /* 0x0000005524257224 */ /* 0x000fe200078e0225 */
[----:B------:R-:W-:-:S04]  /*3410*/  LEA R36, P0, R40, R3, 0x2 ;  /* 0x0000000328247211 */ /* 0x000fc800078010ff */
[----:B------:R-:W-:-:S04]  /*3420*/  IADD3 R37, PT, PT, R41, R37, RZ ;  /* 0x0000002529257210 */ /* 0x000fc80007ffe0ff */
[----:B------:R-:W-:-:S05]  /*3430*/  LEA.HI.X R37, R40, R8, R37, 0x2, P0 ;  /* 0x0000000828257211 */ /* 0x000fca00000f1425 */
[----:B------:R2:W-:Y:S01]  /*3440*/  STG.E desc[UR10][R36.64], R39 ;  /* 0x0000002724007986 */ /* 0x0005e2000c10190a */
[----:B------:R-:W-:Y:S05]  /*3450*/  BRA `(.L_x_913) ;  /* 0x00000000000c7947 */ /* 0x000fea0003800000 */
.L_x_914:
[----:B------:R-:W-:-:S04]  /*3460*/  ISETP.NE.AND P0, PT, R21, R18, PT ;  /* 0x000000121500720c */ /* 0x000fc80003f05270 */
[----:B------:R-:W-:-:S13]  /*3470*/  ISETP.NE.OR P0, PT, R36, RZ, P0 ;  /* 0x000000ff2400720c */ /* 0x000fda0000705670 */
[----:B------:R0:W-:Y:S02]  /*3480*/  @!P0 STG.E desc[UR10][R110.64], R39 ;  /* 0x000000276e008986 */ /* 0x0001e4000c10190a */
.L_x_913:
[----:B------:R-:W-:Y:S05]  /*3490*/  BSYNC.RECONVERGENT B0 ;  /* 0x0000000000007941 */ /* 0x000fea0003800200 */
.L_x_912:
[----:B------:R-:W-:Y:S01]  /*34a0*/  UIADD3 UR4, UP0, UPT, UR4, UR14, URZ ;  /* 0x0000000e04047290 */ /* 0x000fe2000ff1e0ff */
[----:B--2---:R-:W-:Y:S01]  /*34b0*/  LEA R36, P4, R78, R60, 0x2 ;  /* 0x0000003c4e247211 */ /* 0x004fe200078810ff */
[----:B------:R-:W-:Y:S01]  /*34c0*/  UIADD3 UR6, UPT, UPT, UR6, 0x1, URZ ;  /* 0x0000000106067890 */ /* 0x000fe2000fffe0ff */
[----:B------:R-:W-:Y:S01]  /*34d0*/  LEA R108, P3, R80, R108, 0x2 ;  /* 0x0000006c506c7211 */ /* 0x000fe200078610ff */
[----:B------:R-:W-:Y:S01]  /*34e0*/  UIADD3.X UR5, UPT, UPT, UR5, UR15, URZ, UP0, !UPT ;  /* 0x0000000f05057290 */ /* 0x000fe200087fe4ff */
[----:B01----:R-:W-:Y:S01]  /*34f0*/  LEA R110, P5, R76, R110, 0x2 ;  /* 0x0000006e4c6e7211 */ /* 0x003fe200078a10ff */
        /* <DEDUP_REMOVED lines=16> */
.L_x_909:
[----:B------:R-:W-:Y:S01]  /*3600*/  BAR.SYNC.DEFER_BLOCKING 0x0 ;  /* 0x0000000000007b1d */ /* 0x000fe20000010000 */
[----:B------:R-:W-:Y:S01]  /*3610*/  IADD3 R21, PT, PT, R21, 0x1, RZ ;  /* 0x0000000115157810 */ /* 0x000fe20007ffe0ff */
[C---:B------:R-:W-:Y:S01]  /*3620*/  IMAD.WIDE.U32 R4, R73.reuse, 0x4, R4 ;  /* 0x0000000449047825 */ /* 0x040fe200078e0004 */
[----:B------:R-:W-:-:S03]  /*3630*/  IADD3 R14, PT, PT, R73, R14, RZ ;  /* 0x0000000e490e7210 */ /* 0x000fc60007ffe0ff */
[----:B------:R-:W0:Y:S02]  /*3640*/  LDCU.128 UR4, c[0x0][0x430] ;  /* 0x00008600ff0477ac */ /* 0x000e240008000c00 */
[----:B------:R-:W1:Y:S01]  /*3650*/  LDC.64 R46, c[0x0][0x4a8] ;  /* 0x00012a00ff2e7b82 */ /* 0x000e620000000a00 */
[----:B------:R-:W-:Y:S01]  /*3660*/  IMAD.WIDE.U32 R6, R73, 0x4, R6 ;  /* 0x0000000449067825 */ /* 0x000fe200078e0006 */
[----:B------:R2:W-:Y:S04]  /*3670*/  STS.128 [R72], R28 ;  /* 0x0000001c48007388 */ /* 0x0005e80000000c00 */
[----:B------:R-:W-:Y:S01]  /*3680*/  STS.128 [R72+0x10], R32 ;  /* 0x0000102048007388 */ /* 0x000fe20000000c00 */
[----:B------:R-:W-:-:S03]  /*3690*/  NOP ;  /* 0x0000000000007918 */ /* 0x000fc60000000000 */
[----:B------:R-:W3:Y:S04]  /*36a0*/  LDS.128 R36, [R70] ;  /* 0x0000000046247984 */ /* 0x000ee80000000c00 */
[----:B------:R-:W4:Y:S01]  /*36b0*/  LDS.128 R40, [R70+0x200] ;  /* 0x0002000046287984 */ /* 0x000f220000000c00 */
[-C--:B--2---:R-:W-:Y:S01]  /*36c0*/  MOV R28, R22.reuse ;  /* 0x00000016001c7202 */ /* 0x084fe20000000f00 */
[----:B------:R-:W-:Y:S01]  /*36d0*/  IMAD.MOV.U32 R29, RZ, RZ, RZ ;  /* 0x000000ffff1d7224 */ /* 0x000fe200078e00ff */
[----:B------:R-:W-:-:S03]  /*36e0*/  IADD3 R22, PT, PT, R73, R22, RZ ;  /* 0x0000001649167210 */ /* 0x000fc60007ffe0ff */
[----:B0-----:R-:W-:-:S04]  /*36f0*/  IMAD.WIDE.U32 R44, R0, UR4, R28 ;  /* 0x00000004002c7c25 */ /* 0x001fc8000f8e001c */
[----:B------:R-:W-:Y:S02]  /*3700*/  IMAD R45, R0, UR5, R45 ;  /* 0x00000005002d7c24 */ /* 0x000fe4000f8e022d */
[----:B------:R-:W-:-:S04]  /*3710*/  IMAD.WIDE.U32 R44, R2, UR6, R44 ;  /* 0x00000006022c7c25 */ /* 0x000fc8000f8e002c */
[----:B------:R-:W-:Y:S01]  /*3720*/  IMAD R29, R2, UR7, R45 ;  /* 0x00000007021d7c24 */ /* 0x000fe2000f8e022d */
[----:B-1----:R-:W-:-:S04]  /*3730*/  LEA R28, P0, R44, R46, 0x2 ;  /* 0x0000002e2c1c7211 */ /* 0x002fc800078010ff */
[----:B------:R-:W-:Y:S02]  /*3740*/  LEA.HI.X R29, R44, R47, R29, 0x2, P0 ;  /* 0x0000002f2c1d7211 */ /* 0x000fe400000f141d */
[----:B------:R-:W-:Y:S01]  /*3750*/  ISETP.NE.AND P0, PT, R21, R13, PT ;  /* 0x0000000d1500720c */ /* 0x000fe20003f05270 */
[----:B------:R-:W-:-:S05]  /*3760*/  IMAD.WIDE.U32 R28, R20, 0x10, R28 ;  /* 0x00000010141c7825 */ /* 0x000fca00078e001c */
[----:B---3--:R0:W-:Y:S04]  /*3770*/  STG.E.128 desc[UR10][R28.64], R36 ;  /* 0x000000241c007986 */ /* 0x0081e8000c101d0a */
[----:B----4-:R0:W-:Y:S03]  /*3780*/  STG.E.128 desc[UR10][R28.64+0x200], R40 ;  /* 0x000200281c007986 */ /* 0x0101e6000c101d0a */
[----:B------:R-:W-:Y:S05]  /*3790*/  @P0 BRA `(.L_x_916) ;  /* 0xffffffd800200947 */ /* 0x000fea000383ffff */
[----:B------:R-:W-:Y:S05]  /*37a0*/  EXIT ;  /* 0x000000000000794d */ /* 0x000fea0003800000 */
.L_x_917:
        /* <DEDUP_REMOVED lines=13> */
.L_x_7952:


//--------------------- .text._Z25selective_scan_fwd_kernelI32Selective_Scan_fwd_kernel_traitsILi32ELi8ELi1ELb1ELb1ELb1ELb0ELb1EfffEEv13SSMParamsBase --------------------------
	.section	.text._Z25selective_scan_fwd_kernelI32Selective_Scan_fwd_kernel_traitsILi32ELi8ELi1ELb1ELb1ELb1ELb0ELb1EfffEEv13SSMParamsBase,"ax",@progbits
	.align	128
        .global         _Z25selective_scan_fwd_kernelI32Selective_Scan_fwd_kernel_traitsILi32ELi8ELi1ELb1ELb1ELb1ELb0ELb1EfffEEv13SSMParamsBase
        .type           _Z25selective_scan_fwd_kernelI32Selective_Scan_fwd_kernel_traitsILi32ELi8ELi1ELb1ELb1ELb1ELb0ELb1EfffEEv13SSMParamsBase,@function
        .size           _Z25selective_scan_fwd_kernelI32Selective_Scan_fwd_kernel_traitsILi32ELi8ELi1ELb1ELb1ELb1ELb0ELb1EfffEEv13SSMParamsBase,(.L_x_7953 - _Z25selective_scan_fwd_kernelI32Selective_Scan_fwd_kernel_traitsILi32ELi8ELi1ELb1ELb1ELb1ELb0ELb1EfffEEv13SSMParamsBase)
        .other          _Z25selective_scan_fwd_kernelI32Selective_Scan_fwd_kernel_traitsILi32ELi8ELi1ELb1ELb1ELb1ELb0ELb1EfffEEv13SSMParamsBase,@"STO_CUDA_ENTRY STV_DEFAULT"
_Z25selective_scan_fwd_kernelI32Selective_Scan_fwd_kernel_traitsILi32ELi8ELi1ELb1ELb1ELb1ELb0ELb1EfffEEv13SSMParamsBase:
.text._Z25selective_scan_fwd_kernelI32Selective_Scan_fwd_kernel_traitsILi32ELi8ELi1ELb1ELb1ELb1ELb0ELb1EfffEEv13SSMParamsBase:
        /* <DEDUP_REMOVED lines=42> */
.L_x_918:
        /* <DEDUP_REMOVED lines=92> */
.L_x_919:
        /* <DEDUP_REMOVED lines=11> */
.L_x_920:
        /* <DEDUP_REMOVED lines=71> */
.L_x_921:
        /* <DEDUP_REMOVED lines=28> */
.L_x_922:
        /* <DEDUP_REMOVED lines=44> */
.L_x_946:
        /* <DEDUP_REMOVED lines=159> */
.L_x_924:
[----:B------:R-:W-:Y:S05]  /*1bf0*/  BSYNC.RECONVERGENT B0 ;  /* 0x0000000000007941 */ /* 0x000fea0003800200 */
.L_x_923:
        /* <DEDUP_REMOVED lines=36> */
.L_x_926:
[----:B------:R-:W-:Y:S05]  /*1e40*/  BSYNC.RECONVERGENT B0 ;  /* 0x0000000000007941 */ /* 0x000fea0003800200 */
.L_x_925:
        /* <DEDUP_REMOVED lines=34> */
.L_x_928:
[----:B------:R-:W-:Y:S05]  /*2070*/  BSYNC.RECONVERGENT B0 ;  /* 0x0000000000007941 */ /* 0x000fea0003800200 */
.L_x_927:
        /* <DEDUP_REMOVED lines=36> */
.L_x_930:
[----:B------:R-:W-:Y:S05]  /*22c0*/  BSYNC.RECONVERGENT B0 ;  /* 0x0000000000007941 */ /* 0x000fea0003800200 */
.L_x_929:
        /* <DEDUP_REMOVED lines=34> */
.L_x_932:
[----:B------:R-:W-:Y:S05]  /*24f0*/  BSYNC.RECONVERGENT B0 ;  /* 0x0000000000007941 */ /* 0x000fea0003800200 */
.L_x_931:
        /* <DEDUP_REMOVED lines=36> */
.L_x_934:
[----:B------:R-:W-:Y:S05]  /*2740*/  BSYNC.RECONVERGENT B0 ;  /* 0x0000000000007941 */ /* 0x000fea0003800200 */
.L_x_933:
        /* <DEDUP_REMOVED lines=32> */
.L_x_936:
[----:B------:R-:W-:Y:S05]  /*2950*/  BSYNC.RECONVERGENT B0 ;  /* 0x0000000000007941 */ /* 0x000fea0003800200 */
.L_x_935:
        /* <DEDUP_REMOVED lines=32> */
.L_x_938:
[----:B------:R-:W-:Y:S05]  /*2b60*/  BSYNC.RECONVERGENT B0 ;  /* 0x0000000000007941 */ /* 0x000fea0003800200 */
.L_x_937:
        /* <DEDUP_REMOVED lines=82> */
.L_x_945:
        /* <DEDUP_REMOVED lines=140> */
.L_x_941:
[----:B------:R-:W-:Y:S01]  /*3950*/  MOV R29, RZ ;  /* 0x000000ff001d7202 */ /* 0x000fe20000000f00 */
[----:B------:R-:W-:Y:S06]  /*3960*/  @!P4 BRA `(.L_x_940) ;  /* 0x00000000000cc947 */ /* 0x000fec0003800000 */
[----:B------:R-:W-:-:S05]  /*3970*/  IADD3 R30, P0, PT, R67, R116, RZ ;  /* 0x00000074431e7210 */ /* 0x000fca0007f1e0ff */
[----:B------:R-:W-:-:S05]  /*3980*/  IMAD.X R31, R65, 0x1, R114, P0 ;  /* 0x00000001411f7824 */ /* 0x000fca00000e0672 */
[----:B------:R1:W5:Y:S03]  /*3990*/  LDG.E R29, desc[UR10][R30.64] ;  /* 0x0000000a1e1d7981 */ /* 0x000366000c1e1900 */
.L_x_940:
        /* <DEDUP_REMOVED lines=95> */
.L_x_944:
[----:B------:R-:W-:-:S04]  /*3f90*/  ISETP.NE.AND P0, PT, R53, R82, PT ;  /* 0x000000523500720c */ /* 0x000fc80003f05270 */
[----:B------:R-:W-:-:S13]  /*3fa0*/  ISETP.NE.OR P0, PT, R30, RZ, P0 ;  /* 0x000000ff1e00720c */ /* 0x000fda0000705670 */
[----:B------:R-:W-:-:S05]  /*3fb0*/  @!P0 IADD3 R30, P1, PT, R67, R116, RZ ;  /* 0x00000074431e8210 */ /* 0x000fca0007f3e0ff */
[----:B------:R-:W-:-:S05]  /*3fc0*/  @!P0 IMAD.X R31, R65, 0x1, R114, P1 ;  /* 0x00000001411f8824 */ /* 0x000fca00008e0672 */
[----:B------:R0:W-:Y:S03]  /*3fd0*/  @!P0 STG.E desc[UR10][R30.64], R29 ;  /* 0x0000001d1e008986 */ /* 0x0001e6000c10190a */
.L_x_943:
[----:B------:R-:W-:Y:S05]  /*3fe0*/  BSYNC.RECONVERGENT B0 ;  /* 0x0000000000007941 */ /* 0x000fea0003800200 */
.L_x_942:
        /* <DEDUP_REMOVED lines=22> */
.L_x_939:
        /* <DEDUP_REMOVED lines=55> */
.L_x_947:
        /* <DEDUP_REMOVED lines=12> */
.L_x_7953:


//--------------------- .text._Z25selective_scan_fwd_kernelI32Selective_Scan_fwd_kernel_traitsILi32ELi8ELi1ELb1ELb1ELb1ELb1ELb0EfffEEv13SSMParamsBase --------------------------
	.section	.text._Z25selective_scan_fwd_kernelI32Selective_Scan_fwd_kernel_traitsILi32ELi8ELi1ELb1ELb1ELb1ELb1ELb0EfffEEv13SSMParamsBase,"ax",@progbits
	.align	128
        .global         _Z25selective_scan_fwd_kernelI32Selective_Scan_fwd_kernel_traitsILi32ELi8ELi1ELb1ELb1ELb1ELb1ELb0EfffEEv13SSMParamsBase
        .type           _Z25selective_scan_fwd_kernelI32Selective_Scan_fwd_kernel_traitsILi32ELi8ELi1ELb1ELb1ELb1ELb1ELb0EfffEEv13SSMParamsBase,@function
        .size           _Z25selective_scan_fwd_kernelI32Selective_Scan_fwd_kernel_traitsILi32ELi8ELi1ELb1ELb1ELb1ELb1ELb0EfffEEv13SSMParamsBase,(.L_x_7954 - _Z25selective_scan_fwd_kernelI32Selective_Scan_fwd_kernel_traitsILi32ELi8ELi1ELb1ELb1ELb1ELb1ELb0EfffEEv13SSMParamsBase)
        .other          _Z25selective_scan_fwd_kernelI32Selective_Scan_fwd_kernel_traitsILi32ELi8ELi1ELb1ELb1ELb1ELb1ELb0EfffEEv13SSMParamsBase,@"STO_CUDA_ENTRY STV_DEFAULT"
_Z25selective_scan_fwd_kernelI32Selective_Scan_fwd_kernel_traitsILi32ELi8ELi1ELb1ELb1ELb1ELb1ELb0EfffEEv13SSMParamsBase:
.text._Z25selective_scan_fwd_kernelI32Selective_Scan_fwd_kernel_traitsILi32ELi8ELi1ELb1ELb1ELb1ELb1ELb0EfffEEv13SSMParamsBase:
        /* <DEDUP_REMOVED lines=38> */
.L_x_948:
        /* <DEDUP_REMOVED lines=15> */
[----:B------:R-:W1:Y:S08]  /*0350*/  LDC.U8 R30, c[0x0][0x3a9] ;  /* 0x0000ea40ff1e7b82 */ /* 0x000e700000000000 */
[----:B------:R-:W5:Y:S01]  /*0360*/  LDC.64 R20, c[0x0][0x3d8] ;  /* 0x0000f600ff147b82 */ /* 0x000f620000000a00 */
        /* <DEDUP_REMOVED lines=19> */
[----:B------:R-:W-:Y:S01]  /*04a0*/  @!P4 IADD3 R6, PT, PT, R6, -R7, RZ ;  /* 0x800000070606c210 */ /* 0x000fe20007ffe0ff */
[----:B------:R-:W-:Y:S01]  /*04b0*/  IMAD.WIDE.U32 R4, R2, R68, R4 ;  /* 0x0000004402047225 */ /* 0x000fe200078e0004 */
[----:B------:R-:W-:-:S02]  /*04c0*/  @!P4 IADD3 R3, PT, PT, R3, 0x1, RZ ;  /* 0x000000010303c810 */ /* 0x000fc40007ffe0ff */
[----:B------:R-:W-:Y:S01]  /*04d0*/  ISETP.GE.U32.AND P5, PT, R6, R7, PT ;  /* 0x000000070600720c */ /* 0x000fe20003fa6070 */
[C---:B------:R-:W-:Y:S01]  /*04e0*/  IMAD R69, R2.reuse, R69, R5 ;  /* 0x0000004502457224 */ /* 0x040fe200078e0205 */
[----:B------:R-:W-:Y:S02]  /*04f0*/  LOP3.LUT R6, R2, R11, RZ, 0x3c, !PT ;  /* 0x0000000b02067212 */ /* 0x000fe400078e3cff */
[----:B------:R-:W-:Y:S02]  /*0500*/  ISETP.NE.AND P4, PT, R11, RZ, PT ;  /* 0x000000ff0b00720c */ /* 0x000fe40003f85270 */
[----:B------:R-:W-:Y:S01]  /*0510*/  ISETP.GE.AND P3, PT, R6, RZ, PT ;  /* 0x000000ff0600720c */ /* 0x000fe20003f66270 */
[----:B---3--:R-:W-:-:S04]  /*0520*/  IMAD.WIDE.U32 R6, R0, R14, RZ ;  /* 0x0000000e00067225 */ /* 0x008fc800078e00ff */
[----:B------:R-:W-:Y:S02]  /*0530*/  IMAD R7, R0, R15, R7 ;  /* 0x0000000f00077224 */ /* 0x000fe400078e0207 */
[----:B------:R-:W-:Y:S02]  /*0540*/  @P5 IADD3 R3, PT, PT, R3, 0x1, RZ ;  /* 0x0000000103035810 */ /* 0x000fe40007ffe0ff */
[----:B-1----:R-:W-:-:S04]  /*0550*/  ISETP.NE.AND P5, PT, R30, RZ, PT ;  /* 0x000000ff1e00720c */ /* 0x002fc80003fa5270 */
[----:B------:R-:W-:Y:S01]  /*0560*/  @!P3 IMAD.MOV R3, RZ, RZ, -R3 ;  /* 0x000000ffff03b224 */ /* 0x000fe200078e0a03 */
[----:B------:R-:W-:Y:S01]  /*0570*/  LEA R68, P3, R4, R18, 0x2 ;  /* 0x0000001204447211 */ /* 0x000fe200078610ff */
[----:B--2---:R-:W-:Y:S01]  /*0580*/  IMAD.WIDE.U32 R14, R0, R12, RZ ;  /* 0x0000000c000e7225 */ /* 0x004fe200078e00ff */
[----:B------:R-:W-:Y:S02]  /*0590*/  @!P4 LOP3.LUT R3, RZ, R11, RZ, 0x33, !PT ;  /* 0x0000000bff03c212 */ /* 0x000fe400078e33ff */
[----:B------:R-:W-:Y:S01]  /*05a0*/  LEA.HI.X R69, R4, R19, R69, 0x2, P3 ;  /* 0x0000001304457211 */ /* 0x000fe200018f1445 */
[----:B-----5:R-:W-:Y:S01]  /*05b0*/  IMAD.WIDE.U32 R4, R0, R24, RZ ;  /* 0x0000001800047225 */ /* 0x020fe200078e00ff */
[----:B------:R-:W-:-:S03]  /*05c0*/  SHF.R.S32.HI R11, RZ, 0x1f, R3 ;  /* 0x0000001fff0b7819 */ /* 0x000fc60000011403 */
[----:B------:R-:W-:Y:S02]  /*05d0*/  IMAD R15, R0, R13, R15 ;  /* 0x0000000d000f7224 */ /* 0x000fe400078e020f */
[----:B------:R-:W-:-:S04]  /*05e0*/  IMAD.WIDE.U32 R12, R2, R64, R6 ;  /* 0x00000040020c7225 */ /* 0x000fc800078e0006 */
[----:B------:R-:W-:Y:S01]  /*05f0*/  IMAD R5, R0, R25, R5 ;  /* 0x0000001900057224 */ /* 0x000fe200078e0205 */
[----:B----4-:R-:W-:Y:S01]  /*0600*/  LEA R66, P3, R12, R66, 0x2 ;  /* 0x000000420c427211 */ /* 0x010fe200078610ff */
[C---:B------:R-:W-:Y:S02]  /*0610*/  IMAD R6, R11.reuse, R20, RZ ;  /* 0x000000140b067224 */ /* 0x040fe400078e02ff */
        /* <DEDUP_REMOVED lines=21> */
.L_x_949:
        /* <DEDUP_REMOVED lines=11> */
.L_x_950:
        /* <DEDUP_REMOVED lines=8> */
[----:B------:R-:W-:-:S05]  /*08a0*/  @!P6 LEA.HI.X R15, R0, R15, RZ, 0x2, P3 ;  /* 0x0000000f000fe211 */ /* 0x000fca00018f14ff */
        /* <DEDUP_REMOVED lines=13> */
[----:B----4-:R-:W-:Y:S01]  /*0980*/  ISETP.NE.U32.AND P0, PT, R22, RZ, PT ;  /* 0x000000ff1600720c */ /* 0x010fe20003f05070 */
[----:B------:R-:W0:Y:S03]  /*0990*/  LDC R9, c[0x0][0x3ac] ;  /* 0x0000eb00ff097b82 */ /* 0x000e260000000800 */
[----:B------:R-:W-:Y:S01]  /*09a0*/  ISETP.NE.AND.EX P0, PT, R23, RZ, PT, P0 ;  /* 0x000000ff1700720c */ /* 0x000fe20003f05300 */
[----:B--2---:R-:W-:-:S05]  /*09b0*/  @!P6 IMAD.WIDE R10, R11, 0x4, R82 ;  /* 0x000000040b0ae825 */ /* 0x004fca00078e0252 */
[----:B------:R1:W5:Y:S01]  /*09c0*/  @!P6 LDG.E R16, desc[UR10][R10.64] ;  /* 0x0000000a0a10e981 */ /* 0x000362000c1e1900 */
[----:B------:R-:W-:-:S04]  /*09d0*/  @!P3 LEA R18, P6, R0, R18, 0x2 ;  /* 0x000000120012b211 */ /* 0x000fc800078c10ff */
[----:B------:R-:W-:Y:S02]  /*09e0*/  @!P3 LEA.HI.X R19, R0, R19, RZ, 0x2, P6 ;  /* 0x000000130013b211 */ /* 0x000fe400030f14ff */
[C---:B------:R-:W-:Y:S01]  /*09f0*/  @P4 LEA R12, P6, R2.reuse, R20, 0x2 ;  /* 0x00000014020c4211 */ /* 0x040fe200078c10ff */
[----:B------:R-:W-:Y:S01]  /*0a00*/  HFMA2 R20, -RZ, RZ, 0, 0 ;  /* 0x00000000ff147431 */ /* 0x000fe200000001ff */
[----:B-1----:R-:W1:Y:S02]  /*0a10*/  LDC.64 R10, c[0x0][0x4f8] ;  /* 0x00013e00ff0a7b82 */ /* 0x002e640000000a00 */
[C---:B------:R-:W-:Y:S02]  /*0a20*/  @P4 LEA.HI.X R13, R2.reuse, R21, RZ, 0x2, P6 ;  /* 0x00000015020d4211 */ /* 0x040fe400030f14ff */
[C---:B------:R-:W-:Y:S01]  /*0a30*/  @P0 LEA R14, P6, R2.reuse, R22, 0x2 ;  /* 0x00000016020e0211 */ /* 0x040fe200078c10ff */
[----:B------:R2:W5:Y:S03]  /*0a40*/  @!P3 LDG.E R20, desc[UR10][R18.64] ;  /* 0x0000000a1214b981 */ /* 0x000566000c1e1900 */
[----:B------:R-:W-:Y:S01]  /*0a50*/  @P0 LEA.HI.X R15, R2, R23, RZ, 0x2, P6 ;  /* 0x00000017020f0211 */ /* 0x000fe200030f14ff */
[----:B------:R2:W5:Y:S01]  /*0a60*/  @P4 LDG.E R63, desc[UR10][R12.64] ;  /* 0x0000000a0c3f4981 */ /* 0x000562000c1e1900 */
[----:B------:R-:W3:Y:S03]  /*0a70*/  LDC.64 R22, c[0x0][0x500] ;  /* 0x00014000ff167b82 */ /* 0x000ee60000000a00 */
[----:B------:R2:W5:Y:S01]  /*0a80*/  @P0 LDG.E R62, desc[UR10][R14.64] ;  /* 0x0000000a0e3e0981 */ /* 0x000562000c1e1900 */
[----:B-1----:R-:W-:-:S02]  /*0a90*/  ISETP.EQ.U32.AND P3, PT, R10, RZ, PT ;  /* 0x000000ff0a00720c */ /* 0x002fc40003f62070 */
[----:B---3--:R-:W-:-:S04]  /*0aa0*/  ISETP.NE.U32.AND P0, PT, R22, RZ, PT ;  /* 0x000000ff1600720c */ /* 0x008fc80003f05070 */
[----:B------:R-:W-:-:S04]  /*0ab0*/  ISETP.NE.AND.EX P0, PT, R23, RZ, PT, P0 ;  /* 0x000000ff1700720c */ /* 0x000fc80003f05300 */
[----:B------:R-:W-:Y:S02]  /*0ac0*/  ISETP.EQ.OR.EX P0, PT, R11, RZ, !P0, P3 ;  /* 0x000000ff0b00720c */ /* 0x000fe40004702730 */
[----:B0-----:R-:W-:-:S11]  /*0ad0*/  SEL R9, R9, 0x800, P5 ;  /* 0x0000080009097807 */ /* 0x001fd60002800000 */
        /* <DEDUP_REMOVED lines=25> */
.L_x_951:
[-C--:B------:R-:W-:Y:S01]  /*0c70*/  IABS R15, R9.reuse ;  /* 0x00000009000f7213 */ /* 0x080fe20000000000 */
[----:B------:R-:W0:Y:S01]  /*0c80*/  LDC R12, c[0x0][0x388] ;  /* 0x0000e200ff0c7b82 */ /* 0x000e220000000800 */
[----:B------:R-:W-:Y:S02]  /*0c90*/  IABS R18, R9 ;  /* 0x0000000900127213 */ /* 0x000fe40000000000 */
[----:B------:R-:W1:Y:S01]  /*0ca0*/  I2F.RP R13, R15 ;  /* 0x0000000f000d7306 */ /* 0x000e620000209400 */
[----:B------:R-:W-:Y:S02]  /*0cb0*/  MOV R61, RZ ;  /* 0x000000ff003d7202 */ /* 0x000fe40000000f00 */
[----:B------:R-:W-:-:S05]  /*0cc0*/  IADD3 R18, PT, PT, RZ, -R18, RZ ;  /* 0x80000012ff127210 */ /* 0x000fca0007ffe0ff */
[----:B-1----:R-:W1:Y:S01]  /*0cd0*/  MUFU.RCP R13, R13 ;  /* 0x0000000d000d7308 */ /* 0x002e620000001000 */
[----:B0-----:R-:W-:Y:S01]  /*0ce0*/  IADD3 R12, PT, PT, R9, -0x1, R12 ;  /* 0xffffffff090c7810 */ /* 0x001fe20007ffe00c */
[----:B-1----:R-:W-:-:S06]  /*0cf0*/  VIADD R10, R13, 0xffffffe ;  /* 0x0ffffffe0d0a7836 */ /* 0x002fcc0000000000 */
        /* <DEDUP_REMOVED lines=12> */
[-C--:B------:R-:W-:Y:S01]  /*0dc0*/  @!P3 IADD3 R10, PT, PT, R10, -R15.reuse, RZ ;  /* 0x8000000f0a0ab210 */ /* 0x080fe20007ffe0ff */
[----:B------:R-:W-:Y:S01]  /*0dd0*/  @!P3 VIADD R11, R11, 0x1 ;  /* 0x000000010b0bb836 */ /* 0x000fe20000000000 */
[----:B------:R-:W-:Y:S02]  /*0de0*/  ISETP.NE.AND P3, PT, R9, RZ, PT ;  /* 0x000000ff0900720c */ /* 0x000fe40003f65270 */
[----:B------:R-:W-:-:S13]  /*0df0*/  ISETP.GE.U32.AND P0, PT, R10, R15, PT ;  /* 0x0000000f0a00720c */ /* 0x000fda0003f06070 */
[----:B------:R-:W-:-:S04]  /*0e00*/  @P0 IADD3 R11, PT, PT, R11, 0x1, RZ ;  /* 0x000000010b0b0810 */ /* 0x000fc80007ffe0ff */
[----:B------:R-:W-:Y:S02]  /*0e10*/  MOV R10, R11 ;  /* 0x0000000b000a7202 */ /* 0x000fe40000000f00 */
[----:B------:R-:W-:Y:S02]  /*0e20*/  MOV R11, RZ ;  /* 0x000000ff000b7202 */ /* 0x000fe40000000f00 */
[----:B------:R-:W-:Y:S02]  /*0e30*/  @!P4 IADD3 R10, PT, PT, -R10, RZ, RZ ;  /* 0x000000ff0a0ac210 */ /* 0x000fe40007ffe1ff */
[----:B------:R-:W-:-:S07]  /*0e40*/  @!P3 LOP3.LUT R10, RZ, R9, RZ, 0x33, !PT ;  /* 0x00000009ff0ab212 */ /* 0x000fce00078e33ff */
.L_x_952:
[----:B------:R-:W-:-:S13]  /*0e50*/  ISETP.GE.AND P0, PT, R10, 0x1, PT ;  /* 0x000000010a00780c */ /* 0x000fda0003f06270 */
[----:B------:R-:W-:Y:S05]  /*0e60*/  @!P0 EXIT ;  /* 0x000000000000894d */ /* 0x000fea0003800000 */
[----:B------:R-:W0:Y:S01]  /*0e70*/  S2R R12, SR_TID.X ;  /* 0x00000000000c7919 */ /* 0x000e220000002100 */
[----:B------:R-:W1:Y:S01]  /*0e80*/  LDC.64 R18, c[0x0][0x470] ;  /* 0x00011c00ff127b82 */ /* 0x000e620000000a00 */
[----:B------:R-:W2:Y:S01]  /*0e90*/  LDCU.64 UR4, c[0x0][0x3b0] ;  /* 0x00007600ff0477ac */ /* 0x000ea20008000a00 */
[----:B-----5:R-:W-:-:S04]  /*0ea0*/  IMAD.WIDE R80, R16, 0x4, RZ ;  /* 0x0000000410507825 */ /* 0x020fc800078e02ff */
[----:B------:R-:W-:Y:S02]  /*0eb0*/  HFMA2 R20, -RZ, RZ, 0, 0 ;  /* 0x00000000ff147431 */ /* 0x000fe400000001ff */
[----:B------:R-:W3:Y:S01]  /*0ec0*/  LDC.64 R86, c[0x0][0x4e8] ;  /* 0x00013a00ff567b82 */ /* 0x000ee20000000a00 */
[----:B--2---:R-:W-:-:S04]  /*0ed0*/  IMAD.WIDE.U32 R14, R2, UR4, RZ ;  /* 0x00000004020e7c25 */ /* 0x004fc8000f8e00ff */
[----:B------:R-:W-:Y:S01]  /*0ee0*/  IMAD R15, R2, UR5, R15 ;  /* 0x00000005020f7c24 */ /* 0x000fe2000f8e020f */
[C---:B-1----:R-:W-:Y:S02]  /*0ef0*/  LEA R13, P3, R14.reuse, R18, 0x2 ;  /* 0x000000120e0d7211 */ /* 0x042fe400078610ff */
[----:B------:R-:W-:Y:S02]  /*0f00*/  MOV R18, RZ ;  /* 0x000000ff00127202 */ /* 0x000fe40000000f00 */
[----:B------:R-:W-:Y:S02]  /*0f10*/  LEA.HI.X R14, R14, R19, R15, 0x2, P3 ;  /* 0x000000130e0e7211 */ /* 0x000fe400018f140f */
[----:B------:R-:W-:Y:S01]  /*0f20*/  IADD3 R15, PT, PT, R10, -0x1, RZ ;  /* 0xffffffff0a0f7810 */ /* 0x000fe20007ffe0ff */
[C---:B0-----:R-:W-:Y:S01]  /*0f30*/  IMAD.SHL.U32 R17, R12.reuse, 0x2, RZ ;  /* 0x000000020c117824 */ /* 0x041fe200078e00ff */
[----:B------:R-:W-:Y:S02]  /*0f40*/  SHF.L.U32 R16, R12, 0x3, RZ ;  /* 0x000000030c107819 */ /* 0x000fe400000006ff */
[----:B---3--:R-:W-:-:S02]  /*0f50*/  LEA R86, P0, R0, R86, 0x2 ;  /* 0x0000005600567211 */ /* 0x008fc400078010ff */
[----:B------:R-:W-:Y:S01]  /*0f60*/  LOP3.LUT R17, R17, 0x7c0, RZ, 0xc0, !PT ;  /* 0x000007c011117812 */ /* 0x000fe200078ec0ff */
[----:B------:R-:W-:Y:S01]  /*0f70*/  VIADD R21, R16, 0x2 ;  /* 0x0000000210157836 */ /* 0x000fe20000000000 */
[----:B------:R-:W-:Y:S02]  /*0f80*/  LEA.HI.X R87, R0, R87, RZ, 0x2, P0 ;  /* 0x0000005700577211 */ /* 0x000fe400000f14ff */
[----:B------:R-:W-:Y:S02]  /*0f90*/  LOP3.LUT R17, R17, 0x1f, R12, 0xf8, !PT ;  /* 0x0000001f11117812 */ /* 0x000fe400078ef80c */
[C---:B------:R-:W-:Y:S02]  /*0fa0*/  IADD3 R19, PT, PT, R16.reuse, 0x1, RZ ;  /* 0x0000000110137810 */ /* 0x040fe40007ffe0ff */
[C---:B------:R-:W-:Y:S01]  /*0fb0*/  IADD3 R22, PT, PT, R16.reuse, 0x3, RZ ;  /* 0x0000000310167810 */ /* 0x040fe20007ffe0ff */
[----:B------:R-:W-:Y:S01]  /*0fc0*/  IMAD.WIDE.U32 R88, R17, 0x10, RZ ;  /* 0x0000001011587825 */ /* 0x000fe200078e00ff */
[----:B------:R-:W-:-:S02]  /*0fd0*/  IADD3 R23, PT, PT, R16, 0x4, RZ ;  /* 0x0000000410177810 */ /* 0x000fc40007ffe0ff */
[C---:B------:R-:W-:Y:S02]  /*0fe0*/  IADD3 R24, PT, PT, R16.reuse, 0x5, RZ ;  /* 0x0000000510187810 */ /* 0x040fe40007ffe0ff */
[C---:B------:R-:W-:Y:S02]  /*0ff0*/  IADD3 R25, PT, PT, R16.reuse, 0x6, RZ ;  /* 0x0000000610197810 */ /* 0x040fe40007ffe0ff */
[----:B------:R-:W-:Y:S02]  /*1000*/  IADD3 R26, PT, PT, R16, 0x7, RZ ;  /* 0x00000007101a7810 */ /* 0x000fe40007ffe0ff */
[----:B------:R-:W-:-:S07]  /*1010*/  LOP3.LUT R27, R88, 0x200, RZ, 0xfc, !PT ;  /* 0x00000200581b7812 */ /* 0x000fce00078efcff */
.L_x_976:
[----:B-1----:R-:W0:Y:S02]  /*1020*/  LDC.64 R28, c[0x0][0x4f8] ;  /* 0x00013e00ff1c7b82 */ /* 0x002e240000000a00 */
[----:B0-----:R-:W-:-:S04]  /*1030*/  ISETP.NE.U32.AND P0, PT, R28, RZ, PT ;  /* 0x000000ff1c00720c */ /* 0x001fc80003f05070 */
[----:B------:R-:W-:-:S13]  /*1040*/  ISETP.NE.AND.EX P0, PT, R29, RZ, PT, P0 ;  /* 0x000000ff1d00720c */ /* 0x000fda0003f05300 */
[----:B------:R-:W0:Y:S01]  /*1050*/  @P0 LDC.64 R28, c[0x0][0x4f8] ;  /* 0x00013e00ff1c0b82 */ /* 0x000e220000000a00 */
[----:B------:R-:W-:-:S07]  /*1060*/  @P0 IMAD.IADD R31, R18, 0x1, R61 ;  /* 0x00000001121f0824 */ /* 0x000fce00078e023d */
        /* <DEDUP_REMOVED lines=15> */
[----:B------:R-:W-:Y:S01]  /*1160*/  MOV R52, R66 ;  /* 0x0000004200347202 */ /* 0x000fe20000000f00 */
[----:B------:R-:W1:Y:S01]  /*1170*/  S2R R85, SR_LANEID ;  /* 0x0000000000557919 */ /* 0x000e620000000000 */
[----:B------:R-:W-:-:S03]  /*1180*/  MOV R53, R65 ;  /* 0x0000004100357202 */ /* 0x000fc60000000f00 */
[----:B------:R-:W-:Y:S01]  /*1190*/  IMAD.WIDE.U32 R54, R17, 0x10, R52 ;  /* 0x0000001011367825 */ /* 0x000fe200078e0034 */
[----:B0-----:R-:W-:Y:S01]  /*11a0*/  ULEA UR4, UR5, UR4, 0x18 ;  /* 0x0000000405047291 */ /* 0x001fe2000f8ec0ff */
[----:B------:R-:W0:Y:S05]  /*11b0*/  LDCU.U8 UR5, c[0x0][0x3a8] ;  /* 0x00007500ff0577ac */ /* 0x000e2a0008000000 */
[----:B-1----:R-:W-:-:S04]  /*11c0*/  LEA R64, R85, UR4, 0x4 ;  /* 0x0000000455407c11 */ /* 0x002fc8000f8e20ff */
[----:B------:R-:W-:Y:S01]  /*11d0*/  LEA R67, R85, R64, 0x4 ;  /* 0x0000004055437211 */ /* 0x000fe200078e20ff */
        /* <DEDUP_REMOVED lines=56> */
.L_x_954:
[----:B------:R-:W-:Y:S05]  /*1560*/  BSYNC.RECONVERGENT B0 ;  /* 0x0000000000007941 */ /* 0x000fea0003800200 */
.L_x_953:
        /* <DEDUP_REMOVED lines=34> */
.L_x_956:
[----:B------:R-:W-:Y:S05]  /*1790*/  BSYNC.RECONVERGENT B0 ;  /* 0x0000000000007941 */ /* 0x000fea0003800200 */
.L_x_955:
        /* <DEDUP_REMOVED lines=36> */
.L_x_958:
[----:B------:R-:W-:Y:S05]  /*19e0*/  BSYNC.RECONVERGENT B0 ;  /* 0x0000000000007941 */ /* 0x000fea0003800200 */
.L_x_957:
        /* <DEDUP_REMOVED lines=34> */
.L_x_960:
[----:B------:R-:W-:Y:S05]  /*1c10*/  BSYNC.RECONVERGENT B0 ;  /* 0x0000000000007941 */ /* 0x000fea0003800200 */
.L_x_959:
        /* <DEDUP_REMOVED lines=37> */
.L_x_962:
[----:B------:R-:W-:Y:S05]  /*1e70*/  BSYNC.RECONVERGENT B0 ;  /* 0x0000000000007941 */ /* 0x000fea0003800200 */
.L_x_961:
        /* <DEDUP_REMOVED lines=32> */
.L_x_964:
[----:B------:R-:W-:Y:S05]  /*2080*/  BSYNC.RECONVERGENT B0 ;  /* 0x0000000000007941 */ /* 0x000fea0003800200 */
.L_x_963:
[----:B------:R-:W-:Y:S04]  /*2090*/  BSSY.RECONVERGENT B0, `(.L_x_965) ;  /* 0x0000020000007945 */ /* 0x000fe80003800200 */
[----:B------:R-:W-:Y:S05]  /*20a0*/  @P0 BRA `(.L_x_966) ;  /* 0x0000000000780947 */ /* 0x000fea0003800000 */
        /* <DEDUP_REMOVED lines=30> */
.L_x_966:
[----:B------:R-:W-:Y:S05]  /*2290*/  BSYNC.RECONVERGENT B0 ;  /* 0x0000000000007941 */ /* 0x000fea0003800200 */
.L_x_965:
        /* <DEDUP_REMOVED lines=32> */
.L_x_968:
[----:B------:R-:W-:Y:S05]  /*24a0*/  BSYNC.RECONVERGENT B0 ;  /* 0x0000000000007941 */ /* 0x000fea0003800200 */
.L_x_967:
[----:B------:R-:W0:Y:S01]  /*24b0*/  LDCU UR6, c[0x0][0x38c] ;  /* 0x00007180ff0677ac */ /* 0x000e220008000800 */
        /* <DEDUP_REMOVED lines=40> */
[----:B------:R-:W-:Y:S01]  /*2740*/  UIADD3 UR7, UPT, UPT, UR4, 0x860, URZ ;  /* 0x0000086004077890 */ /* 0x000fe2000fffe0ff */
[----:B------:R-:W4:Y:S01]  /*2750*/  LDC.64 R70, c[0x0][0x460] ;  /* 0x00011800ff467b82 */ /* 0x000f220000000a00 */
[----:B------:R-:W-:Y:S01]  /*2760*/  MOV R108, R13 ;  /* 0x0000000d006c7202 */ /* 0x000fe20000000f00 */
[----:B------:R-:W-:Y:S01]  /*2770*/  UIADD3 UR6, UPT, UPT, -UR6, URZ, URZ ;  /* 0x000000ff06067290 */ /* 0x000fe2000fffe1ff */
[----:B------:R-:W-:Y:S01]  /*2780*/  IADD3.X R113, PT, PT, R89, R5, RZ, P4, !PT ;  /* 0x0000000559717210 */ /* 0x000fe200027fe4ff */
[----:B------:R-:W0:Y:S02]  /*2790*/  LDCU.64 UR12, c[0x0][0x450] ;  /* 0x00008a00ff0c77ac */ /* 0x000e240008000a00 */
[----:B0-----:R-:W-:-:S02]  /*27a0*/  SHF.L.U64.HI R77, R76, 0x2, R77 ;  /* 0x000000024c4d7819 */ /* 0x001fc4000001024d */
        /* <DEDUP_REMOVED lines=8> */
[----:B----4-:R-:W-:Y:S02]  /*2830*/  SHF.L.U64.HI R106, R70, 0x2, R71 ;  /* 0x00000002466a7819 */ /* 0x010fe40000010247 */
[----:B-1----:R-:W-:-:S05]  /*2840*/  IADD3 R44, PT, PT, RZ, -R45, RZ ;  /* 0x8000002dff2c7210 */ /* 0x002fca0007ffe0ff */
        /* <DEDUP_REMOVED lines=16> */
.L_x_975:
        /* <DEDUP_REMOVED lines=8> */
[----:B0-----:R-:W-:Y:S02]  /*29d0*/  MOV R56, R36 ;  /* 0x0000002400387202 */ /* 0x001fe40000000f00 */
[----:B------:R-:W-:-:S05]  /*29e0*/  MOV R57, R37 ;  /* 0x0000002500397202 */ /* 0x000fca0000000f00 */
[----:B------:R-:W3:Y:S04]  /*29f0*/  LDG.E.128 R36, desc[UR10][R56.64+-0x200] ;  /* 0xfffe000a38247981 */ /* 0x000ee8000c1e1d00 */
[----:B------:R-:W5:Y:S01]  /*2a00*/  LDG.E.128 R40, desc[UR10][R56.64] ;  /* 0x0000000a38287981 */ /* 0x000f62000c1e1d00 */
[----:B------:R-:W-:Y:S01]  /*2a10*/  ISETP.NE.AND P0, PT, R18, RZ, PT ;  /* 0x000000ff1200720c */ /* 0x000fe20003f05270 */
[----:B----4-:R-:W-:-:S04]  /*2a20*/  FMUL.FTZ R114, R114, 1.4426950216293334961 ;  /* 0x3fb8aa3b72727820 */ /* 0x010fc80000410000 */
[----:B------:R-:W-:-:S04]  /*2a30*/  FMUL.FTZ R117, R114, R93 ;  /* 0x0000005d72757220 */ /* 0x000fc80000410000 */
[----:B------:R0:W-:Y:S01]  /*2a40*/  MUFU.EX2 R59, R117 ;  /* 0x00000075003b7308 */ /* 0x0001e20000000800 */
        /* <DEDUP_REMOVED lines=8> */
[C---:B------:R-:W-:Y:S01]  /*2ad0*/  FMUL.FTZ R75, R114.reuse, R90 ;  /* 0x0000005a724b7220 */ /* 0x040fe20000410000 */
        /* <DEDUP_REMOVED lines=51> */
[----:B------:R-:W-:-:S04]  /*2e10*/  IMAD.WIDE.U32 R36, R80, UR12, R110 ;  /* 0x0000000c50247c25 */ /* 0x000fc8000f8e006e */
[----:B------:R-:W-:-:S05]  /*2e20*/  IMAD.IADD R37, R37, 0x1, R39 ;  /* 0x0000000125257824 */ /* 0x000fca00078e0227 */
[----:B------:R0:W5:Y:S01]  /*2e30*/  LDG.E R49, desc[UR10][R36.64] ;  /* 0x0000000a24317981 */ /* 0x000162000c1e1900 */
[----:B------:R-:W-:Y:S05]  /*2e40*/  BRA `(.L_x_970) ;  /* 0x00000000000c7947 */ /* 0x000fea0003800000 */
.L_x_971:
[----:B------:R-:W-:Y:S01]  /*2e50*/  MOV R49, RZ ;  /* 0x000000ff00317202 */ /* 0x000fe20000000f00 */
[----:B------:R-:W-:Y:S06]  /*2e60*/  @!P2 BRA `(.L_x_970) ;  /* 0x000000000004a947 */ /* 0x000fec0003800000 */
[----:B------:R1:W5:Y:S02]  /*2e70*/  LDG.E R49, desc[UR10][R110.64] ;  /* 0x0000000a6e317981 */ /* 0x000364000c1e1900 */
.L_x_970:
        /* <DEDUP_REMOVED lines=60> */
[----:B0-----:R-:W-:-:S02]  /*3240*/  @!P3 MOV R123, R48 ;  /* 0x00000030007bb202 */ /* 0x001fc40000000f00 */
[----:B--2---:R-:W-:-:S03]  /*3250*/  @!P3 MOV R122, R49 ;  /* 0x00000031007ab202 */ /* 0x004fc60000000f00 */
        /* <DEDUP_REMOVED lines=32> */
.L_x_974:
[----:B------:R-:W-:-:S04]  /*3460*/  ISETP.NE.AND P0, PT, R18, R15, PT ;  /* 0x0000000f1200720c */ /* 0x000fc80003f05270 */
[----:B------:R-:W-:-:S13]  /*3470*/  ISETP.NE.OR P0, PT, R36, RZ, P0 ;  /* 0x000000ff2400720c */ /* 0x000fda0000705670 */
[----:B------:R0:W-:Y:S02]  /*3480*/  @!P0 STG.E desc[UR10][R110.64], R39 ;  /* 0x000000276e008986 */ /* 0x0001e4000c10190a */
.L_x_973:
[----:B------:R-:W-:Y:S05]  /*3490*/  BSYNC.RECONVERGENT B0 ;  /* 0x0000000000007941 */ /* 0x000fea0003800200 */
.L_x_972:
[----:B------:R-:W-:Y:S01]  /*34a0*/  UIADD3 UR4, UP0, UPT, UR4, UR14, URZ ;  /* 0x0000000e04047290 */ /* 0x000fe2000ff1e0ff */
[----:B------:R-:W-:Y:S01]  /*34b0*/  LEA R108, P3, R74, R108, 0x2 ;  /* 0x0000006c4a6c7211 */ /* 0x000fe200078610ff */
[----:B------:R-:W-:Y:S01]  /*34c0*/  UIADD3 UR6, UPT, UPT, UR6, 0x1, URZ ;  /* 0x0000000106067890 */ /* 0x000fe2000fffe0ff */
[----:B01----:R-:W-:Y:S01]  /*34d0*/  LEA R110, P5, R70, R110, 0x2 ;  /* 0x0000006e466e7211 */ /* 0x003fe200078a10ff */
[----:B------:R-:W-:Y:S01]  /*34e0*/  UIADD3.X UR5, UPT, UPT, UR5, UR15, URZ, UP0, !UPT ;  /* 0x0000000f05057290 */ /* 0x000fe200087fe4ff */
[----:B------:R-:W-:Y:S01]  /*34f0*/  LEA R112, P0, R76, R112, 0x2 ;  /* 0x000000704c707211 */ /* 0x000fe200078010ff */
[----:B------:R-:W-:Y:S01]  /*3500*/  UISETP.NE.AND UP0, UPT, UR6, URZ, UPT ;  /* 0x000000ff0600728c */ /* 0x000fe2000bf05270 */
[----:B--2---:R-:W-:Y:S01]  /*3510*/  LEA R36, P4, R72, R56, 0x2 ;  /* 0x0000003848247211 */ /* 0x004fe200078810ff */
        /* <DEDUP_REMOVED lines=14> */
.L_x_969:
[----:B------:R-:W-:Y:S01]  /*3600*/  BAR.SYNC.DEFER_BLOCKING 0x0 ;  /* 0x0000000000007b1d */ /* 0x000fe20000010000 */
[----:B------:R-:W-:Y:S01]  /*3610*/  MOV R70, R20 ;  /* 0x0000001400467202 */ /* 0x000fe20000000f00 */
        /* <DEDUP_REMOVED lines=8> */
[----:B------:R-:W-:-:S03]  /*36a0*/  NOP ;  /* 0x0000000000007918 */ /* 0x000fc60000000000 */
[----:B------:R-:W0:Y:S01]  /*36b0*/  LDS.128 R36, [R64] ;  /* 0x0000000040247984 */ /* 0x000e220000000c00 */
[C---:B------:R-:W-:Y:S02]  /*36c0*/  IMAD R45, R0.reuse, UR5, R45 ;  /* 0x00000005002d7c24 */ /* 0x040fe4000f8e022d */
[----:B--2---:R-:W-:Y:S01]  /*36d0*/  IMAD.WIDE.U32 R46, R0, UR12, R70 ;  /* 0x0000000c002e7c25 */ /* 0x004fe2000f8e0046 */
[----:B------:R-:W2:Y:S03]  /*36e0*/  LDS.128 R40, [R64+0x200] ;  /* 0x0002000040287984 */ /* 0x000ea60000000c00 */
[----:B------:R-:W-:-:S04]  /*36f0*/  IMAD.WIDE.U32 R44, R2, UR6, R44 ;  /* 0x00000006022c7c25 */ /* 0x000fc8000f8e002c */
[----:B------:R-:W-:Y:S01]  /*3700*/  IMAD R48, R2, UR7, R45 ;  /* 0x0000000702307c24 */ /* 0x000fe2000f8e022d */
[----:B-1----:R-:W-:Y:S01]  /*3710*/  LEA R72, P0, R44, R72, 0x2 ;  /* 0x000000482c487211 */ /* 0x002fe200078010ff */
[----:B------:R-:W-:Y:S01]  /*3720*/  IMAD R47, R0, UR13, R47 ;  /* 0x0000000d002f7c24 */ /* 0x000fe2000f8e022f */
[----:B------:R-:W1:Y:S02]  /*3730*/  LDCU.128 UR4, c[0x0][0x440] ;  /* 0x00008800ff0477ac */ /* 0x000e640008000c00 */
[----:B------:R-:W-:Y:S01]  /*3740*/  LEA.HI.X R73, R44, R73, R48, 0x2, P0 ;  /* 0x000000492c497211 */ /* 0x000fe200000f1430 */
[----:B------:R-:W-:-:S04]  /*3750*/  IMAD.WIDE.U32 R46, R2, UR14, R46 ;  /* 0x0000000e022e7c25 */ /* 0x000fc8000f8e002e */
[----:B------:R-:W-:Y:S01]  /*3760*/  IMAD.WIDE.U32 R72, R17, 0x10, R72 ;  /* 0x0000001011487825 */ /* 0x000fe200078e0048 */
[----:B---3--:R-:W-:-:S03]  /*3770*/  LEA R74, P3, R46, R74, 0x2 ;  /* 0x0000004a2e4a7211 */ /* 0x008fc600078610ff */
[----:B------:R-:W-:-:S05]  /*3780*/  IMAD R45, R2, UR15, R47 ;  /* 0x0000000f022d7c24 */ /* 0x000fca000f8e022f */
[----:B------:R-:W-:-:S03]  /*3790*/  LEA.HI.X R75, R46, R75, R45, 0x2, P3 ;  /* 0x0000004b2e4b7211 */ /* 0x000fc600018f142d */
[----:B------:R-:W-:Y:S01]  /*37a0*/  IMAD.WIDE.U32 R74, R17, 0x10, R74 ;  /* 0x00000010114a7825 */ /* 0x000fe200078e004a */
[----:B0-----:R-:W-:Y:S04]  /*37b0*/  STG.E.128 desc[UR10][R72.64], R36 ;  /* 0x0000002448007986 */ /* 0x001fe8000c101d0a */
[----:B--2---:R-:W-:Y:S01]  /*37c0*/  STG.E.128 desc[UR10][R72.64+0x200], R40 ;  /* 0x0002002848007986 */ /* 0x004fe2000c101d0a */
[----:B------:R-:W-:Y:S06]  /*37d0*/  BAR.SYNC.DEFER_BLOCKING 0x0 ;  /* 0x0000000000007b1d */ /* 0x000fec0000010000 */
[----:B------:R-:W2:Y:S04]  /*37e0*/  LDG.E.128 R44, desc[UR10][R74.64] ;  /* 0x0000000a4a2c7981 */ /* 0x000ea8000c1e1d00 */
[----:B------:R-:W3:Y:S01]  /*37f0*/  LDG.E.128 R48, desc[UR10][R74.64+0x200] ;  /* 0x0002000a4a307981 */ /* 0x000ee2000c1e1d00 */
[----:B------:R-:W-:Y:S01]  /*3800*/  IADD3 R18, PT, PT, R18, 0x1, RZ ;  /* 0x0000000112127810 */ /* 0x000fe20007ffe0ff */
[C---:B------:R-:W-:Y:S01]  /*3810*/  IMAD.WIDE.U32 R4, R60.reuse, 0x4, R4 ;  /* 0x000000043c047825 */ /* 0x040fe200078e0004 */
[----:B------:R-:W-:-:S02]  /*3820*/  IADD3 R11, PT, PT, R60, R11, RZ ;  /* 0x0000000b3c0b7210 */ /* 0x000fc40007ffe0ff */
[C---:B------:R-:W-:Y:S01]  /*3830*/  IADD3 R20, PT, PT, R60.reuse, R20, RZ ;  /* 0x000000143c147210 */ /* 0x040fe20007ffe0ff */
[----:B------:R-:W-:Y:S01]  /*3840*/  IMAD.WIDE.U32 R6, R60, 0x4, R6 ;  /* 0x000000043c067825 */ /* 0x000fe200078e0006 */
[----:B--2---:R-:W-:Y:S04]  /*3850*/  STS.128 [R64], R44 ;  /* 0x0000002c40007388 */ /* 0x004fe80000000c00 */
[----:B---3--:R-:W-:Y:S01]  /*3860*/  STS.128 [R64+0x200], R48 ;  /* 0x0002003040007388 */ /* 0x008fe20000000c00 */
[----:B------:R-:W-:-:S03]  /*3870*/  NOP ;  /* 0x0000000000007918 */ /* 0x000fc60000000000 */
[----:B------:R-:W0:Y:S04]  /*3880*/  LDS.128 R52, [R67] ;  /* 0x0000000043347984 */ /* 0x000e280000000c00 */
[----:B------:R-:W2:Y:S01]  /*3890*/  LDS.128 R56, [R67+0x10] ;  /* 0x0000100043387984 */ /* 0x000ea20000000c00 */
[----:B0-----:R-:W-:Y:S01]  /*38a0*/  FMUL.FTZ R36, R53, -1.4426950216293334961 ;  /* 0xbfb8aa3b35247820 */ /* 0x001fe20000410000 */
[----:B------:R-:W-:Y:S01]  /*38b0*/  FMUL.FTZ R38, R55, -1.4426950216293334961 ;  /* 0xbfb8aa3b37267820 */ /* 0x000fe20000410000 */
[----:B------:R-:W-:Y:S01]  /*38c0*/  FMUL.FTZ R76, R52, -1.4426950216293334961 ;  /* 0xbfb8aa3b344c7820 */ /* 0x000fe20000410000 */
[----:B------:R-:W-:Y:S01]  /*38d0*/  FMUL.FTZ R37, R54, -1.4426950216293334961 ;  /* 0xbfb8aa3b36257820 */ /* 0x000fe20000410000 */
[----:B--2---:R-:W-:Y:S01]  /*38e0*/  FMUL.FTZ R39, R56, -1.4426950216293334961 ;  /* 0xbfb8aa3b38277820 */ /* 0x004fe20000410000 */
[----:B------:R-:W-:Y:S01]  /*38f0*/  FMUL.FTZ R42, R58, -1.4426950216293334961 ;  /* 0xbfb8aa3b3a2a7820 */ /* 0x000fe20000410000 */
[----:B------:R-:W0:Y:S01]  /*3900*/  MUFU.EX2 R36, R36 ;  /* 0x0000002400247308 */ /* 0x000e220000000800 */
[----:B------:R-:W-:Y:S01]  /*3910*/  FMUL.FTZ R43, R59, -1.4426950216293334961 ;  /* 0xbfb8aa3b3b2b7820 */ /* 0x000fe20000410000 */
[----:B------:R-:W-:-:S02]  /*3920*/  FMUL.FTZ R40, R57, -1.4426950216293334961 ;  /* 0xbfb8aa3b39287820 */ /* 0x000fc40000410000 */
[----:B------:R-:W2:Y:S04]  /*3930*/  MUFU.EX2 R38, R38 ;  /* 0x0000002600267308 */ /* 0x000ea80000000800 */
[----:B------:R-:W3:Y:S04]  /*3940*/  MUFU.EX2 R76, R76 ;  /* 0x0000004c004c7308 */ /* 0x000ee80000000800 */
[----:B------:R-:W4:Y:S01]  /*3950*/  MUFU.EX2 R37, R37 ;  /* 0x0000002500257308 */ /* 0x000f220000000800 */
[----:B0-----:R-:W-:-:S03]  /*3960*/  FADD.FTZ R36, R36, 1 ;  /* 0x3f80000024247421 */ /* 0x001fc60000010000 */
[----:B------:R-:W0:Y:S01]  /*3970*/  MUFU.EX2 R39, R39 ;  /* 0x0000002700277308 */ /* 0x000e220000000800 */
[----:B--2---:R-:W-:-:S03]  /*3980*/  FADD.FTZ R38, R38, 1 ;  /* 0x3f80000026267421 */ /* 0x004fc60000010000 */
[----:B------:R0:W2:Y:S01]  /*3990*/  MUFU.EX2 R41, R40 ;  /* 0x0000002800297308 */ /* 0x0000a20000000800 */
[----:B---3--:R-:W-:-:S03]  /*39a0*/  FADD.FTZ R76, R76, 1 ;  /* 0x3f8000004c4c7421 */ /* 0x008fc60000010000 */
[----:B------:R-:W3:Y:S01]  /*39b0*/  MUFU.EX2 R42, R42 ;  /* 0x0000002a002a7308 */ /* 0x000ee20000000800 */
[----:B----4-:R-:W-:-:S03]  /*39c0*/  FADD.FTZ R37, R37, 1 ;  /* 0x3f80000025257421 */ /* 0x010fc60000010000 */
[----:B------:R-:W4:Y:S01]  /*39d0*/  MUFU.EX2 R43, R43 ;  /* 0x0000002b002b7308 */ /* 0x000f220000000800 */
[----:B0-----:R-:W-:-:S03]  /*39e0*/  FADD.FTZ R40, R39, 1 ;  /* 0x3f80000027287421 */ /* 0x001fc60000010000 */
[----:B------:R-:W0:Y:S01]  /*39f0*/  MUFU.RCP R45, R76 ;  /* 0x0000004c002d7308 */ /* 0x000e220000001000 */
[----:B--2---:R-:W-:Y:S01]  /*3a00*/  FADD.FTZ R41, R41, 1 ;  /* 0x3f80000029297421 */ /* 0x004fe20000010000 */
[----:B---3--:R-:W-:-:S06]  /*3a10*/  FADD.FTZ R42, R42, 1 ;  /* 0x3f8000002a2a7421 */ /* 0x008fcc0000010000 */
[----:B------:R-:W2:Y:S01]  /*3a20*/  MUFU.RCP R36, R36 ;  /* 0x0000002400247308 */ /* 0x000ea20000001000 */
[----:B----4-:R-:W-:-:S07]  /*3a30*/  FADD.FTZ R43, R43, 1 ;  /* 0x3f8000002b2b7421 */ /* 0x010fce0000010000 */
[----:B------:R0:W3:Y:S08]  /*3a40*/  MUFU.RCP R47, R37 ;  /* 0x00000025002f7308 */ /* 0x0000f00000001000 */
[----:B------:R-:W4:Y:S01]  /*3a50*/  MUFU.RCP R38, R38 ;  /* 0x0000002600267308 */ /* 0x000f220000001000 */
[----:B0-----:R-:W-:Y:S01]  /*3a60*/  FMUL.FTZ R37, R52, R45 ;  /* 0x0000002d34257220 */ /* 0x001fe20000410000 */
[----:B--2---:R-:W-:-:S03]  /*3a70*/  FMUL.FTZ R36, R53, R36 ;  /* 0x0000002435247220 */ /* 0x004fc60000410000 */
[----:B------:R-:W-:Y:S01]  /*3a80*/  FMUL.FTZ R28, R37, R28 ;  /* 0x0000001c251c7220 */ /* 0x000fe20000410000 */
[----:B------:R-:W-:Y:S02]  /*3a90*/  FMUL.FTZ R29, R36, R29 ;  /* 0x0000001d241d7220 */ /* 0x000fe40000410000 */
[----:B------:R-:W0:Y:S01]  /*3aa0*/  MUFU.RCP R49, R40 ;  /* 0x0000002800317308 */ /* 0x000e220000001000 */
[----:B---3--:R-:W-:-:S04]  /*3ab0*/  FMUL.FTZ R39, R54, R47 ;  /* 0x0000002f36277220 */ /* 0x008fc80000410000 */
[----:B------:R-:W-:-:S03]  /*3ac0*/  FMUL.FTZ R30, R39, R30 ;  /* 0x0000001e271e7220 */ /* 0x000fc60000410000 */
[----:B------:R-:W2:Y:S01]  /*3ad0*/  MUFU.RCP R44, R41 ;  /* 0x00000029002c7308 */ /* 0x000ea20000001000 */
[----:B----4-:R-:W-:-:S04]  /*3ae0*/  FMUL.FTZ R38, R55, R38 ;  /* 0x0000002637267220 */ /* 0x010fc80000410000 */
[----:B------:R-:W-:Y:S01]  /*3af0*/  FMUL.FTZ R31, R38, R31 ;  /* 0x0000001f261f7220 */ /* 0x000fe20000410000 */
[----:B------:R-:W-:Y:S01]  /*3b00*/  BAR.SYNC.DEFER_BLOCKING 0x0 ;  /* 0x0000000000007b1d */ /* 0x000fe20000010000 */
[----:B0-----:R-:W-:-:S05]  /*3b10*/  FMUL.FTZ R37, R56, R49 ;  /* 0x0000003138257220 */ /* 0x001fca0000410000 */
[----:B------:R-:W0:Y:S01]  /*3b20*/  MUFU.RCP R51, R42 ;  /* 0x0000002a00337308 */ /* 0x000e220000001000 */
[----:B------:R-:W-:Y:S01]  /*3b30*/  FMUL.FTZ R32, R37, R32 ;  /* 0x0000002025207220 */ /* 0x000fe20000410000 */
[----:B--2---:R-:W-:Y:S01]  /*3b40*/  FMUL.FTZ R36, R57, R44 ;  /* 0x0000002c39247220 */ /* 0x004fe20000410000 */
[----:B-1----:R-:W-:-:S05]  /*3b50*/  IMAD.WIDE.U32 R44, R0, UR4, R70 ;  /* 0x00000004002c7c25 */ /* 0x002fca000f8e0046 */
[----:B------:R-:W1:Y:S01]  /*3b60*/  MUFU.RCP R46, R43 ;  /* 0x0000002b002e7308 */ /* 0x000e620000001000 */
[----:B------:R-:W-:Y:S01]  /*3b70*/  FMUL.FTZ R33, R36, R33 ;  /* 0x0000002124217220 */ /* 0x000fe20000410000 */
[----:B------:R-:W-:Y:S02]  /*3b80*/  IMAD R45, R0, UR5, R45 ;  /* 0x00000005002d7c24 */ /* 0x000fe4000f8e022d */
[----:B------:R-:W-:-:S04]  /*3b90*/  IMAD.WIDE.U32 R44, R2, UR6, R44 ;  /* 0x00000006022c7c25 */ /* 0x000fc8000f8e002c */
[----:B0-----:R-:W-:Y:S01]  /*3ba0*/  FMUL.FTZ R39, R58, R51 ;  /* 0x000000333a277220 */ /* 0x001fe20000410000 */
[----:B------:R0:W-:Y:S03]  /*3bb0*/  STS.128 [R67], R28 ;  /* 0x0000001c43007388 */ /* 0x0001e60000000c00 */
[----:B------:R-:W-:Y:S01]  /*3bc0*/  FMUL.FTZ R34, R39, R34 ;  /* 0x0000002227227220 */ /* 0x000fe20000410000 */
[----:B-1----:R-:W-:Y:S02]  /*3bd0*/  FMUL.FTZ R38, R59, R46 ;  /* 0x0000002e3b267220 */ /* 0x002fe40000410000 */
[----:B------:R-:W1:Y:S02]  /*3be0*/  LDC.64 R46, c[0x0][0x4c0] ;  /* 0x00013000ff2e7b82 */ /* 0x000e640000000a00 */
[----:B------:R-:W-:-:S05]  /*3bf0*/  FMUL.FTZ R35, R38, R35 ;  /* 0x0000002326237220 */ /* 0x000fca0000410000 */
[----:B------:R-:W-:Y:S01]  /*3c00*/  STS.128 [R67+0x10], R32 ;  /* 0x0000102043007388 */ /* 0x000fe20000000c00 */
[----:B------:R-:W-:-:S03]  /*3c10*/  NOP ;  /* 0x0000000000007918 */ /* 0x000fc60000000000 */
[----:B------:R-:W2:Y:S01]  /*3c20*/  LDS.128 R36, [R64] ;  /* 0x0000000040247984 */ /* 0x000ea20000000c00 */
[----:B0-----:R-:W-:-:S03]  /*3c30*/  IMAD R29, R2, UR7, R45 ;  /* 0x00000007021d7c24 */ /* 0x001fc6000f8e022d */
[----:B------:R-:W0:Y:S01]  /*3c40*/  LDS.128 R40, [R64+0x200] ;  /* 0x0002000040287984 */ /* 0x000e220000000c00 */
[----:B-1----:R-:W-:-:S04]  /*3c50*/  LEA R28, P0, R44, R46, 0x2 ;  /* 0x0000002e2c1c7211 */ /* 0x002fc800078010ff */
[----:B------:R-:W-:Y:S02]  /*3c60*/  LEA.HI.X R29, R44, R47, R29, 0x2, P0 ;  /* 0x0000002f2c1d7211 */ /* 0x000fe400000f141d */
[----:B------:R-:W-:Y:S01]  /*3c70*/  ISETP.NE.AND P0, PT, R18, R10, PT ;  /* 0x0000000a1200720c */ /* 0x000fe20003f05270 */
[----:B------:R-:W-:-:S05]  /*3c80*/  IMAD.WIDE.U32 R28, R17, 0x10, R28 ;  /* 0x00000010111c7825 */ /* 0x000fca00078e001c */
[----:B--2---:R1:W-:Y:S04]  /*3c90*/  STG.E.128 desc[UR10][R28.64], R36 ;  /* 0x000000241c007986 */ /* 0x0043e8000c101d0a */
[----:B0-----:R1:W-:Y:S03]  /*3ca0*/  STG.E.128 desc[UR10][R28.64+0x200], R40 ;  /* 0x000200281c007986 */ /* 0x0013e6000c101d0a */
[----:B------:R-:W-:Y:S05]  /*3cb0*/  @P0 BRA `(.L_x_976) ;  /* 0xffffffd000d80947 */ /* 0x000fea000383ffff */
[----:B------:R-:W-:Y:S05]  /*3cc0*/  EXIT ;  /* 0x000000000000794d */ /* 0x000fea0003800000 */
.L_x_977:
        /* <DEDUP_REMOVED lines=11> */
.L_x_7954:


//--------------------- .text._Z25selective_scan_fwd_kernelI32Selective_Scan_fwd_kernel_traitsILi32ELi8ELi1ELb1ELb1ELb1ELb1ELb1EfffEEv13SSMParamsBase --------------------------
	.section	.text._Z25selective_scan_fwd_kernelI32Selective_Scan_fwd_kernel_traitsILi32ELi8ELi1ELb1ELb1ELb1ELb1ELb1EfffEEv13SSMParamsBase,"ax",@progbits
	.align	128
        .global         _Z25selective_scan_fwd_kernelI32Selective_Scan_fwd_kernel_traitsILi32ELi8ELi1ELb1ELb1ELb1ELb1ELb1EfffEEv13SSMParamsBase
        .type           _Z25selective_scan_fwd_kernelI32Selective_Scan_fwd_kernel_traitsILi32ELi8ELi1ELb1ELb1ELb1ELb1ELb1EfffEEv13SSMParamsBase,@function
        .size           _Z25selective_scan_fwd_kernelI32Selective_Scan_fwd_kernel_traitsILi32ELi8ELi1ELb1ELb1ELb1ELb1ELb1EfffEEv13SSMParamsBase,(.L_x_7955 - _Z25selective_scan_fwd_kernelI32Selective_Scan_fwd_kernel_traitsILi32ELi8ELi1ELb1ELb1ELb1ELb1ELb1EfffEEv13SSMParamsBase)
        .other          _Z25selective_scan_fwd_kernelI32Selective_Scan_fwd_kernel_traitsILi32ELi8ELi1ELb1ELb1ELb1ELb1ELb1EfffEEv13SSMParamsBase,@"STO_CUDA_ENTRY STV_DEFAULT"
_Z25selective_scan_fwd_kernelI32Selective_Scan_fwd_kernel_traitsILi32ELi8ELi1ELb1ELb1ELb1ELb1ELb1EfffEEv13SSMParamsBase:
.text._Z25selective_scan_fwd_kernelI32Selective_Scan_fwd_kernel_traitsILi32ELi8ELi1ELb1ELb1ELb1ELb1ELb1EfffEEv13SSMParamsBase:
        /* <DEDUP_REMOVED lines=43> */
.L_x_978:
        /* <DEDUP_REMOVED lines=93> */
.L_x_979:
        /* <DEDUP_REMOVED lines=11> */
.L_x_980:
        /* <DEDUP_REMOVED lines=72> */
.L_x_981:
        /* <DEDUP_REMOVED lines=29> */
.L_x_982:
        /* <DEDUP_REMOVED lines=35> */
.L_x_1006:
        /* <DEDUP_REMOVED lines=165> */
.L_x_984:
[----:B------:R-:W-:Y:S05]  /*1c00*/  BSYNC.RECONVERGENT B0 ;  /* 0x0000000000007941 */ /* 0x000fea0003800200 */
.L_x_983:
        /* <DEDUP_REMOVED lines=37> */
.L_x_986:
[----:B------:R-:W-:Y:S05]  /*1e60*/  BSYNC.RECONVERGENT B0 ;  /* 0x0000000000007941 */ /* 0x000fea0003800200 */
.L_x_985:
        /* <DEDUP_REMOVED lines=37> */
.L_x_988:
[----:B------:R-:W-:Y:S05]  /*20c0*/  BSYNC.RECONVERGENT B0 ;  /* 0x0000000000007941 */ /* 0x000fea0003800200 */
.L_x_987:
        /* <DEDUP_REMOVED lines=37> */
.L_x_990:
[----:B------:R-:W-:Y:S05]  /*2320*/  BSYNC.RECONVERGENT B0 ;  /* 0x0000000000007941 */ /* 0x000fea0003800200 */
.L_x_989:
        /* <DEDUP_REMOVED lines=37> */
.L_x_992:
[----:B------:R-:W-:Y:S05]  /*2580*/  BSYNC.RECONVERGENT B0 ;  /* 0x0000000000007941 */ /* 0x000fea0003800200 */
.L_x_991:
        /* <DEDUP_REMOVED lines=37> */
.L_x_994:
[----:B------:R-:W-:Y:S05]  /*27e0*/  BSYNC.RECONVERGENT B0 ;  /* 0x0000000000007941 */ /* 0x000fea0003800200 */
.L_x_993:
        /* <DEDUP_REMOVED lines=37> */
.L_x_996:
[----:B------:R-:W-:Y:S05]  /*2a40*/  BSYNC.RECONVERGENT B0 ;  /* 0x0000000000007941 */ /* 0x000fea0003800200 */
.L_x_995:
        /* <DEDUP_REMOVED lines=36> */
.L_x_998:
[----:B------:R-:W-:Y:S05]  /*2c90*/  BSYNC.RECONVERGENT B0 ;  /* 0x0000000000007941 */ /* 0x000fea0003800200 */
.L_x_997:
        /* <DEDUP_REMOVED lines=85> */
.L_x_1005:
        /* <DEDUP_REMOVED lines=145> */
.L_x_1001:
[----:B------:R-:W-:Y:S01]  /*3b00*/  LOP3.LUT P6, RZ, R124, 0x10, RZ, 0xc0, !PT ;  /* 0x000000107cff7812 */ /* 0x000fe200078cc0ff */
[----:B------:R-:W-:-:S12]  /*3b10*/  IMAD.MOV.U32 R27, RZ, RZ, RZ ;  /* 0x000000ffff1b7224 */ /* 0x000fd800078e00ff */
[----:B------:R-:W-:Y:S05]  /*3b20*/  @!P6 BRA `(.L_x_1000) ;  /* 0x00000000000ce947 */ /* 0x000fea0003800000 */
[----:B------:R-:W-:-:S04]  /*3b30*/  IADD3 R28, P6, PT, R63, R113, RZ ;  /* 0x000000713f1c7210 */ /* 0x000fc80007fde0ff */
[----:B------:R-:W-:-:S05]  /*3b40*/  IADD3.X R29, PT, PT, R61, R114, RZ, P6, !PT ;  /* 0x000000723d1d7210 */ /* 0x000fca00037fe4ff */
[----:B------:R0:W5:Y:S04]  /*3b50*/  LDG.E R27, desc[UR10][R28.64] ;  /* 0x0000000a1c1b7981 */ /* 0x000168000c1e1900 */
.L_x_1000:
        /* <DEDUP_REMOVED lines=95> */
.L_x_1004:
[----:B------:R-:W-:Y:S02]  /*4150*/  ISETP.NE.AND P6, PT, R47, R82, PT ;  /* 0x000000522f00720c */ /* 0x000fe40003fc5270 */
[----:B------:R-:W-:Y:S02]  /*4160*/  P2R R26, PR, RZ, 0x1 ;  /* 0x00000001ff1a7803 */ /* 0x000fe40000000000 */
[----:B------:R-:W-:-:S13]  /*4170*/  ISETP.NE.OR P6, PT, R28, RZ, P6 ;  /* 0x000000ff1c00720c */ /* 0x000fda00037c5670 */
[----:B------:R-:W-:-:S04]  /*4180*/  @!P6 IADD3 R28, P0, PT, R63, R113, RZ ;  /* 0x000000713f1ce210 */ /* 0x000fc80007f1e0ff */
[----:B------:R-:W-:Y:S02]  /*4190*/  @!P6 IADD3.X R29, PT, PT, R61, R114, RZ, P0, !PT ;  /* 0x000000723d1de210 */ /* 0x000fe400007fe4ff */
[----:B------:R-:W-:-:S03]  /*41a0*/  ISETP.NE.AND P0, PT, R26, RZ, PT ;  /* 0x000000ff1a00720c */ /* 0x000fc60003f05270 */
[----:B------:R0:W-:Y:S10]  /*41b0*/  @!P6 STG.E desc[UR10][R28.64], R27 ;  /* 0x0000001b1c00e986 */ /* 0x0001f4000c10190a */
.L_x_1003:
[----:B------:R-:W-:Y:S05]  /*41c0*/  BSYNC.RECONVERGENT B0 ;  /* 0x0000000000007941 */ /* 0x000fea0003800200 */
.L_x_1002:
        /* <DEDUP_REMOVED lines=22> */
.L_x_999:
        /* <DEDUP_REMOVED lines=207> */
.L_x_1007:
        /* <DEDUP_REMOVED lines=14> */
.L_x_7955:


//--------------------- .text._Z25selective_scan_fwd_kernelI32Selective_Scan_fwd_kernel_traitsILi32ELi4ELi1ELb0ELb1ELb1ELb0ELb0EfffEEv13SSMParamsBase --------------------------
	.section	.text._Z25selective_scan_fwd_kernelI32Selective_Scan_fwd_kernel_traitsILi32ELi4ELi1ELb0ELb1ELb1ELb0ELb0EfffEEv13SSMParamsBase,"ax",@progbits
	.align	128
        .global         _Z25selective_scan_fwd_kernelI32Selective_Scan_fwd_kernel_traitsILi32ELi4ELi1ELb0ELb1ELb1ELb0ELb0EfffEEv13SSMParamsBase
        .type           _Z25selective_scan_fwd_kernelI32Selective_Scan_fwd_kernel_traitsILi32ELi4ELi1ELb0ELb1ELb1ELb0ELb0EfffEEv13SSMParamsBase,@function
        .size           _Z25selective_scan_fwd_kernelI32Selective_Scan_fwd_kernel_traitsILi32ELi4ELi1ELb0ELb1ELb1ELb0ELb0EfffEEv13SSMParamsBase,(.L_x_7956 - _Z25selective_scan_fwd_kernelI32Selective_Scan_fwd_kernel_traitsILi32ELi4ELi1ELb0ELb1ELb1ELb0ELb0EfffEEv13SSMParamsBase)
        .other          _Z25selective_scan_fwd_kernelI32Selective_Scan_fwd_kernel_traitsILi32ELi4ELi1ELb0ELb1ELb1ELb0ELb0EfffEEv13SSMParamsBase,@"STO_CUDA_ENTRY STV_DEFAULT"
_Z25selective_scan_fwd_kernelI32Selective_Scan_fwd_kernel_traitsILi32ELi4ELi1ELb0ELb1ELb1ELb0ELb0EfffEEv13SSMParamsBase:
.text._Z25selective_scan_fwd_kernelI32Selective_Scan_fwd_kernel_traitsILi32ELi4ELi1ELb0ELb1ELb1ELb0ELb0EfffEEv13SSMParamsBase:
        /* <DEDUP_REMOVED lines=38> */
.L_x_1008:
[----:B0----5:R-:W-:Y:S02]  /*0260*/  ISETP.EQ.U32.AND P3, PT, R16, UR4, PT ;  /* 0x0000000410007c0c */ /* 0x021fe4000bf62070 */
[----:B------:R-:W-:-:S04]  /*0270*/  SHF.R.S32.HI R17, RZ, 0x1f, R16 ;  /* 0x0000001fff117819 */ /* 0x000fc80000011410 */
[----:B------:R-:W-:-:S13]  /*0280*/  ISETP.EQ.AND.EX P3, PT, R17, UR5, PT, P3 ;  /* 0x0000000511007c0c */ /* 0x000fda000bf62330 */
[----:B------:R-:W-:Y:S05]  /*0290*/  @P1 EXIT P3 ;  /* 0x000000000000194d */ /* 0x000fea0001800000 */
[----:B------:R-:W2:Y:S01]  /*02a0*/  LDC R11, c[0x0][0x394] ;  /* 0x0000e500ff0b7b82 */ /* 0x000ea20000000800 */
[----:B------:R-:W0:Y:S01]  /*02b0*/  S2R R0, SR_CTAID.Y ;  /* 0x0000000000007919 */ /* 0x000e220000002600 */
[----:B------:R-:W-:-:S06]  /*02c0*/  ISETP.NE.AND P2, PT, R10, RZ, P2 ;  /* 0x000000ff0a00720c */ /* 0x000fcc0001745270 */
[----:B------:R-:W1:Y:S08]  /*02d0*/  LDC.64 R14, c[0x0][0x410] ;  /* 0x00010400ff0e7b82 */ /* 0x000e700000000a00 */
[----:B------:R-:W3:Y:S01]  /*02e0*/  LDC.64 R62, c[0x0][0x408] ;  /* 0x00010200ff3e7b82 */ /* 0x000ee20000000a00 */
[----:B--2---:R-:W-:-:S07]  /*02f0*/  IABS R9, R11 ;  /* 0x0000000b00097213 */ /* 0x004fce0000000000 */
[----:B------:R-:W2:Y:S01]  /*0300*/  LDC.64 R18, c[0x0][0x3c0] ;  /* 0x0000f000ff127b82 */ /* 0x000ea20000000a00 */
[----:B------:R-:W4:Y:S07]  /*0310*/  I2F.RP R5, R9 ;  /* 0x0000000900057306 */ /* 0x000f2e0000209400 */
[----:B------:R-:W5:Y:S08]  /*0320*/  LDC.64 R24, c[0x0][0x3e0] ;  /* 0x0000f800ff187b82 */ /* 0x000f700000000a00 */
[----:B------:R-:W2:Y:S01]  /*0330*/  LDC.64 R64, c[0x0][0x490] ;  /* 0x00012400ff407b82 */ /* 0x000ea20000000a00 */
[----:B----4-:R-:W4:Y:S07]  /*0340*/  MUFU.RCP R5, R5 ;  /* 0x0000000500057308 */ /* 0x010f2e0000001000 */
[----:B------:R-:W2:Y:S08]  /*0350*/  LDC.U8 R28, c[0x0][0x3a9] ;  /* 0x0000ea40ff1c7b82 */ /* 0x000eb00000000000 */
[----:B------:R-:W2:Y:S01]  /*0360*/  LDC.64 R58, c[0x0][0x3d8] ;  /* 0x0000f600ff3a7b82 */ /* 0x000ea20000000a00 */
[----:B----4-:R-:W-:-:S04]  /*0370*/  VIADD R6, R5, 0xffffffe ;  /* 0x0ffffffe05067836 */ /* 0x010fc80000000000 */
[----:B------:R4:W0:Y:S03]  /*0380*/  F2I.FTZ.U32.TRUNC.NTZ R7, R6 ;  /* 0x0000000600077305 */ /* 0x000826000021f000 */
[----:B------:R-:W2:Y:S01]  /*0390*/  LDC.64 R56, c[0x0][0x3f8] ;  /* 0x0000fe00ff387b82 */ /* 0x000ea20000000a00 */
[----:B----4-:R-:W-:-:S07]  /*03a0*/  IMAD.MOV.U32 R6, RZ, RZ, RZ ;  /* 0x000000ffff067224 */ /* 0x010fce00078e00ff */
[----:B------:R-:W4:Y:S01]  /*03b0*/  LDC.64 R60, c[0x0][0x418] ;  /* 0x00010600ff3c7b82 */ /* 0x000f220000000a00 */
[----:B0-----:R-:W-:-:S07]  /*03c0*/  IADD3 R8, PT, PT, RZ, -R7, RZ ;  /* 0x80000007ff087210 */ /* 0x001fce0007ffe0ff */
[----:B------:R-:W0:Y:S01]  /*03d0*/  LDC.64 R20, c[0x0][0x498] ;  /* 0x00012600ff147b82 */ /* 0x000e220000000a00 */
[----:B------:R-:W-:Y:S01]  /*03e0*/  IMAD R13, R8, R9, RZ ;  /* 0x00000009080d7224 */ /* 0x000fe200078e02ff */
[----:B------:R-:W-:-:S03]  /*03f0*/  IABS R8, R0 ;  /* 0x0000000000087213 */ /* 0x000fc60000000000 */
[----:B------:R-:W-:-:S03]  /*0400*/  IMAD.HI.U32 R7, R7, R13, R6 ;  /* 0x0000000d07077227 */ /* 0x000fc600078e0006 */
[----:B------:R-:W1:Y:S03]  /*0410*/  LDC.64 R12, c[0x0][0x400] ;  /* 0x00010000ff0c7b82 */ /* 0x000e660000000a00 */
[----:B------:R-:W-:-:S04]  /*0420*/  IMAD.HI.U32 R5, R7, R8, RZ ;  /* 0x0000000807057227 */ /* 0x000fc800078e00ff */
[----:B------:R-:W-:Y:S01]  /*0430*/  IMAD.MOV R7, RZ, RZ, -R5 ;  /* 0x000000ffff077224 */ /* 0x000fe200078e0a05 */
[----:B------:R-:W0:Y:S03]  /*0440*/  LDC.64 R22, c[0x0][0x478] ;  /* 0x00011e00ff167b82 */ /* 0x000e260000000a00 */
[----:B------:R-:W-:-:S05]  /*0450*/  IMAD R8, R9, R7, R8 ;  /* 0x0000000709087224 */ /* 0x000fca00078e0208 */
[----:B------:R-:W-:Y:S01]  /*0460*/  ISETP.GT.U32.AND P4, PT, R9, R8, PT ;  /* 0x000000080900720c */ /* 0x000fe20003f84070 */
[----:B------:R-:W0:Y:S01]  /*0470*/  LDC.64 R26, c[0x0][0x480] ;  /* 0x00012000ff1a7b82 */ /* 0x000e220000000a00 */
[----:B-1----:R-:W-:-:S04]  /*0480*/  IMAD.WIDE.U32 R6, R3, R12, RZ ;  /* 0x0000000c03067225 */ /* 0x002fc800078e00ff */
[----:B------:R-:W-:-:S07]  /*0490*/  IMAD R7, R3, R13, R7 ;  /* 0x0000000d03077224 */ /* 0x000fce00078e0207 */
[-C--:B------:R-:W-:Y:S01]  /*04a0*/  @!P4 IADD3 R8, PT, PT, R8, -R9.reuse, RZ ;  /* 0x800000090808c210 */ /* 0x080fe20007ffe0ff */
[----:B------:R-:W-:Y:S01]  /*04b0*/  @!P4 VIADD R5, R5, 0x1 ;  /* 0x000000010505c836 */ /* 0x000fe20000000000 */
[----:B------:R-:W-:Y:S01]  /*04c0*/  ISETP.NE.AND P4, PT, R11, RZ, PT ;  /* 0x000000ff0b00720c */ /* 0x000fe20003f85270 */
[----:B---3--:R-:W-:Y:S01]  /*04d0*/  IMAD.WIDE.U32 R6, R0, R62, R6 ;  /* 0x0000003e00067225 */ /* 0x008fe200078e0006 */
[----:B------:R-:W-:Y:S02]  /*04e0*/  ISETP.GE.U32.AND P5, PT, R8, R9, PT ;  /* 0x000000090800720c */ /* 0x000fe40003fa6070 */
[C---:B------:R-:W-:Y:S01]  /*04f0*/  LOP3.LUT R8, R0.reuse, R11, RZ, 0x3c, !PT ;  /* 0x0000000b00087212 */ /* 0x040fe200078e3cff */
[----:B------:R-:W-:Y:S02]  /*0500*/  IMAD R63, R0, R63, R7 ;  /* 0x0000003f003f7224 */ /* 0x000fe400078e0207 */
[----:B-----5:R-:W-:Y:S01]  /*0510*/  IMAD.WIDE.U32 R12, R3, R24, RZ ;  /* 0x00000018030c7225 */ /* 0x020fe200078e00ff */
[----:B------:R-:W-:-:S03]  /*0520*/  ISETP.GE.AND P3, PT, R8, RZ, PT ;  /* 0x000000ff0800720c */ /* 0x000fc60003f66270 */
[----:B------:R-:W-:-:S04]  /*0530*/  IMAD.WIDE.U32 R8, R3, R14, RZ ;  /* 0x0000000e03087225 */ /* 0x000fc800078e00ff */
[----:B------:R-:W-:Y:S01]  /*0540*/  @P5 VIADD R5, R5, 0x1 ;  /* 0x0000000105055836 */ /* 0x000fe20000000000 */
[----:B--2---:R-:W-:Y:S01]  /*0550*/  ISETP.NE.AND P5, PT, R28, RZ, PT ;  /* 0x000000ff1c00720c */ /* 0x004fe20003fa5270 */
[C---:B------:R-:W-:Y:S02]  /*0560*/  IMAD R9, R3.reuse, R15, R9 ;  /* 0x0000000f03097224 */ /* 0x040fe400078e0209 */
[----:B------:R-:W-:Y:S02]  /*0570*/  IMAD R13, R3, R25, R13 ;  /* 0x00000019030d7224 */ /* 0x000fe400078e020d */
[----:B------:R-:W-:Y:S02]  /*0580*/  @!P3 IADD3 R5, PT, PT, -R5, RZ, RZ ;  /* 0x000000ff0505b210 */ /* 0x000fe40007ffe1ff */
[----:B------:R-:W-:Y:S01]  /*0590*/  @!P4 LOP3.LUT R5, RZ, R11, RZ, 0x33, !PT ;  /* 0x0000000bff05c212 */ /* 0x000fe200078e33ff */
[----:B------:R-:W-:Y:S01]  /*05a0*/  IMAD.WIDE.U32 R10, R3, R18, RZ ;  /* 0x00000012030a7225 */ /* 0x000fe200078e00ff */
[----:B------:R-:W-:-:S02]  /*05b0*/  LEA R64, P3, R6, R64, 0x2 ;  /* 0x0000004006407211 */ /* 0x000fc400078610ff */
[----:B------:R-:W-:Y:S01]  /*05c0*/  SHF.R.S32.HI R15, RZ, 0x1f, R5 ;  /* 0x0000001fff0f7819 */ /* 0x000fe20000011405 */
[----:B------:R-:W-:Y:S01]  /*05d0*/  IMAD R11, R3, R19, R11 ;  /* 0x00000013030b7224 */ /* 0x000fe200078e020b */
        /* <DEDUP_REMOVED lines=25> */
.L_x_1009:
        /* <DEDUP_REMOVED lines=11> */
.L_x_1010:
        /* <DEDUP_REMOVED lines=37> */
[----:B------:R-:W-:Y:S01]  /*0a70*/  @P0 LEA.HI.X R9, R0, R15, RZ, 0x2, P6 ;  /* 0x0000000f00090211 */ /* 0x000fe200030f14ff */
[----:B------:R-:W2:Y:S04]  /*0a80*/  LDC.64 R12, c[0x0][0x500] ;  /* 0x00014000ff0c7b82 */ /* 0x000ea80000000a00 */
        /* <DEDUP_REMOVED lines=31> */
.L_x_1011:
[-C--:B------:R-:W-:Y:S01]  /*0c80*/  IABS R9, R52.reuse ;  /* 0x0000003400097213 */ /* 0x080fe20000000000 */
[----:B------:R-:W0:Y:S01]  /*0c90*/  LDC R7, c[0x0][0x388] ;  /* 0x0000e200ff077b82 */ /* 0x000e220000000800 */
[----:B------:R-:W-:Y:S01]  /*0ca0*/  IABS R8, R52 ;  /* 0x0000003400087213 */ /* 0x000fe20000000000 */
[----:B------:R-:W-:Y:S01]  /*0cb0*/  IMAD.MOV.U32 R51, RZ, RZ, RZ ;  /* 0x000000ffff337224 */ /* 0x000fe200078e00ff */
[----:B------:R-:W1:Y:S01]  /*0cc0*/  I2F.RP R2, R9 ;  /* 0x0000000900027306 */ /* 0x000e620000209400 */
[----:B-----5:R-:W-:Y:S02]  /*0cd0*/  MOV R49, RZ ;  /* 0x000000ff00317202 */ /* 0x020fe40000000f00 */
[----:B------:R-:W-:-:S05]  /*0ce0*/  IMAD.MOV R8, RZ, RZ, -R8 ;  /* 0x000000ffff087224 */ /* 0x000fca00078e0a08 */
[----:B-1----:R-:W1:Y:S01]  /*0cf0*/  MUFU.RCP R2, R2 ;  /* 0x0000000200027308 */ /* 0x002e620000001000 */
[----:B0-----:R-:W-:Y:S01]  /*0d00*/  IADD3 R7, PT, PT, R52, -0x1, R7 ;  /* 0xffffffff34077810 */ /* 0x001fe20007ffe007 */
[----:B-1----:R-:W-:-:S03]  /*0d10*/  VIADD R4, R2, 0xffffffe ;  /* 0x0ffffffe02047836 */ /* 0x002fc60000000000 */
[----:B------:R-:W-:Y:S02]  /*0d20*/  IABS R2, R7 ;  /* 0x0000000700027213 */ /* 0x000fe40000000000 */
[----:B------:R-:W-:Y:S01]  /*0d30*/  LOP3.LUT R7, R7, R52, RZ, 0x3c, !PT ;  /* 0x0000003407077212 */ /* 0x000fe200078e3cff */
[----:B------:R0:W1:Y:S03]  /*0d40*/  F2I.FTZ.U32.TRUNC.NTZ R5, R4 ;  /* 0x0000000400057305 */ /* 0x000066000021f000 */
[----:B------:R-:W-:Y:S01]  /*0d50*/  ISETP.GE.AND P4, PT, R7, RZ, PT ;  /* 0x000000ff0700720c */ /* 0x000fe20003f86270 */
[----:B0-----:R-:W-:Y:S01]  /*0d60*/  IMAD.MOV.U32 R4, RZ, RZ, RZ ;  /* 0x000000ffff047224 */ /* 0x001fe200078e00ff */
[----:B-1----:R-:W-:-:S05]  /*0d70*/  IADD3 R6, PT, PT, RZ, -R5, RZ ;  /* 0x80000005ff067210 */ /* 0x002fca0007ffe0ff */
        /* <DEDUP_REMOVED lines=10> */
[----:B------:R-:W-:-:S05]  /*0e20*/  @P0 IADD3 R5, PT, PT, R5, 0x1, RZ ;  /* 0x0000000105050810 */ /* 0x000fca0007ffe0ff */
[----:B------:R-:W-:Y:S01]  /*0e30*/  @!P4 IMAD.MOV R5, RZ, RZ, -R5 ;  /* 0x000000ffff05c224 */ /* 0x000fe200078e0a05 */
[----:B------:R-:W-:-:S05]  /*0e40*/  @!P3 LOP3.LUT R5, RZ, R52, RZ, 0x33, !PT ;  /* 0x00000034ff05b212 */ /* 0x000fca00078e33ff */
[----:B------:R-:W-:-:S07]  /*0e50*/  IMAD.MOV.U32 R50, RZ, RZ, R5 ;  /* 0x000000ffff327224 */ /* 0x000fce00078e0005 */
.L_x_1012:
[----:B------:R-:W-:-:S13]  /*0e60*/  ISETP.GE.AND P0, PT, R50, 0x1, PT ;  /* 0x000000013200780c */ /* 0x000fda0003f06270 */
[----:B------:R-:W-:Y:S05]  /*0e70*/  @!P0 EXIT ;  /* 0x000000000000894d */ /* 0x000fea0003800000 */
[----:B------:R-:W0:Y:S01]  /*0e80*/  S2R R48, SR_TID.X ;  /* 0x0000000000307919 */ /* 0x000e220000002100 */
[----:B------:R-:W1:Y:S01]  /*0e90*/  LDCU.128 UR4, c[0x0][0x430] ;  /* 0x00008600ff0477ac */ /* 0x000e620008000c00 */
[----:B------:R-:W2:Y:S01]  /*0ea0*/  LDC.64 R18, c[0x0][0x4e8] ;  /* 0x00013a00ff127b82 */ /* 0x000ea20000000a00 */
[----:B------:R-:W-:Y:S01]  /*0eb0*/  IADD3 R65, PT, PT, R50, -0x1, RZ ;  /* 0xffffffff32417810 */ /* 0x000fe20007ffe0ff */
[----:B------:R-:W-:Y:S01]  /*0ec0*/  IMAD.WIDE R16, R16, 0x4, RZ ;  /* 0x0000000410107825 */ /* 0x000fe200078e02ff */
[----:B------:R-:W3:Y:S03]  /*0ed0*/  LDCU.64 UR8, c[0x0][0x3b0] ;  /* 0x00007600ff0877ac */ /* 0x000ee60008000a00 */
[----:B------:R-:W-:Y:S01]  /*0ee0*/  IMAD.MOV.U32 R72, RZ, RZ, RZ ;  /* 0x000000ffff487224 */ /* 0x000fe200078e00ff */
[----:B------:R-:W4:Y:S01]  /*0ef0*/  LDCU.U8 UR12, c[0x0][0x3a8] ;  /* 0x00007500ff0c77ac */ /* 0x000f220008000000 */
[----:B------:R-:W5:Y:S01]  /*0f00*/  LDC.64 R8, c[0x0][0x470] ;  /* 0x00011c00ff087b82 */ /* 0x000f620000000a00 */
[----:B------:R-:W-:-:S02]  /*0f10*/  IMAD.MOV.U32 R83, RZ, RZ, RZ ;  /* 0x000000ffff537224 */ /* 0x000fc400078e00ff */
[----:B-1----:R-:W-:-:S04]  /*0f20*/  IMAD.WIDE.U32 R4, R0, UR6, RZ ;  /* 0x0000000600047c25 */ /* 0x002fc8000f8e00ff */
[C---:B------:R-:W-:Y:S02]  /*0f30*/  IMAD R5, R0.reuse, UR7, R5 ;  /* 0x0000000700057c24 */ /* 0x040fe4000f8e0205 */
[----:B---3--:R-:W-:Y:S01]  /*0f40*/  IMAD.WIDE.U32 R6, R0, UR8, RZ ;  /* 0x0000000800067c25 */ /* 0x008fe2000f8e00ff */
[----:B--2---:R-:W-:-:S03]  /*0f50*/  LEA R18, P0, R3, R18, 0x2 ;  /* 0x0000001203127211 */ /* 0x004fc600078010ff */
[C---:B------:R-:W-:Y:S01]  /*0f60*/  IMAD.WIDE.U32 R20, R3.reuse, UR4, R4 ;  /* 0x0000000403147c25 */ /* 0x040fe2000f8e0004 */
[----:B------:R-:W-:-:S03]  /*0f70*/  LEA.HI.X R19, R3, R19, RZ, 0x2, P0 ;  /* 0x0000001303137211 */ /* 0x000fc600000f14ff */
[----:B0-----:R-:W-:Y:S01]  /*0f80*/  IMAD.SHL.U32 R46, R48, 0x4, RZ ;  /* 0x00000004302e7824 */ /* 0x001fe200078e00ff */
[----:B-----5:R-:W-:Y:S01]  /*0f90*/  LEA R47, P3, R6, R8, 0x2 ;  /* 0x00000008062f7211 */ /* 0x020fe200078610ff */
[----:B------:R-:W-:Y:S02]  /*0fa0*/  IMAD R86, R3, UR5, R21 ;  /* 0x0000000503567c24 */ /* 0x000fe4000f8e0215 */
[----:B------:R-:W-:Y:S01]  /*0fb0*/  IMAD R0, R0, UR9, R7 ;  /* 0x0000000900007c24 */ /* 0x000fe2000f8e0207 */
[C---:B------:R-:W-:Y:S01]  /*0fc0*/  LOP3.LUT R85, R46.reuse, 0xf80, RZ, 0xc0, !PT ;  /* 0x00000f802e557812 */ /* 0x040fe200078ec0ff */
[C---:B------:R-:W-:Y:S01]  /*0fd0*/  VIADD R79, R46.reuse, 0x2 ;  /* 0x000000022e4f7836 */ /* 0x040fe20000000000 */
[C---:B------:R-:W-:Y:S01]  /*0fe0*/  IADD3 R81, PT, PT, R46.reuse, 0x1, RZ ;  /* 0x000000012e517810 */ /* 0x040fe20007ffe0ff */
[----:B------:R-:W-:Y:S01]  /*0ff0*/  VIADD R77, R46, 0x3 ;  /* 0x000000032e4d7836 */ /* 0x000fe20000000000 */
[----:B------:R-:W-:Y:S02]  /*1000*/  LOP3.LUT R85, R85, 0x1f, R48, 0xf8, !PT ;  /* 0x0000001f55557812 */ /* 0x000fe400078ef830 */
[----:B------:R-:W-:-:S02]  /*1010*/  LEA.HI.X R0, R6, R9, R0, 0x2, P3 ;  /* 0x0000000906007211 */ /* 0x000fc400018f1400 */
[C---:B------:R-:W-:Y:S01]  /*1020*/  LOP3.LUT R75, R85.reuse, 0x20, RZ, 0xfc, !PT ;  /* 0x00000020554b7812 */ /* 0x040fe200078efcff */
[C---:B------:R-:W-:Y:S01]  /*1030*/  IMAD.WIDE.U32 R2, R85.reuse, 0x4, RZ ;  /* 0x0000000455027825 */ /* 0x040fe200078e00ff */
[C---:B------:R-:W-:Y:S02]  /*1040*/  LOP3.LUT R73, R85.reuse, 0x40, RZ, 0xfc, !PT ;  /* 0x0000004055497812 */ /* 0x040fe400078efcff */
[----:B------:R-:W-:Y:S02]  /*1050*/  LOP3.LUT R71, R85, 0x60, RZ, 0xfc, !PT ;  /* 0x0000006055477812 */ /* 0x000fe400078efcff */
[----:B----4-:R-:W-:-:S07]  /*1060*/  LOP3.LUT R69, R2, 0x100, RZ, 0xfc, !PT ;  /* 0x0000010002457812 */ /* 0x010fce00078efcff */
.L_x_1028:
[----:B------:R-:W0:Y:S02]  /*1070*/  LDC.64 R4, c[0x0][0x4f8] ;  /* 0x00013e00ff047b82 */ /* 0x000e240000000a00 */
[----:B0-----:R-:W-:-:S04]  /*1080*/  ISETP.NE.U32.AND P0, PT, R4, RZ, PT ;  /* 0x000000ff0400720c */ /* 0x001fc80003f05070 */
[----:B------:R-:W-:-:S13]  /*1090*/  ISETP.NE.AND.EX P0, PT, R5, RZ, PT, P0 ;  /* 0x000000ff0500720c */ /* 0x000fda0003f05300 */
[----:B------:R-:W0:Y:S01]  /*10a0*/  @P0 LDC.64 R4, c[0x0][0x4f8] ;  /* 0x00013e00ff040b82 */ /* 0x000e220000000a00 */
[----:B------:R-:W-:-:S07]  /*10b0*/  @P0 IADD3 R7, PT, PT, R72, R51, RZ ;  /* 0x0000003348070210 */ /* 0x000fce0007ffe0ff */
[----:B------:R-:W1:Y:S01]  /*10c0*/  @!P0 LDC R6, c[0x0][0x388] ;  /* 0x0000e200ff068b82 */ /* 0x000e620000000800 */
[----:B0-----:R-:W-:-:S05]  /*10d0*/  @P0 IMAD.WIDE R4, R7, 0x4, R4 ;  /* 0x0000000407040825 */ /* 0x001fca00078e0204 */
[----:B------:R-:W2:Y:S04]  /*10e0*/  @P0 LDG.E R70, desc[UR10][R4.64+0x4] ;  /* 0x0000040a04460981 */ /* 0x000ea8000c1e1900 */
[----:B------:R-:W2:Y:S01]  /*10f0*/  @P0 LDG.E R7, desc[UR10][R4.64] ;  /* 0x0000000a04070981 */ /* 0x000ea2000c1e1900 */
[----:B------:R-:W-:Y:S02]  /*1100*/  @!P0 IMAD.MOV R9, RZ, RZ, -R83 ;  /* 0x000000ffff098224 */ /* 0x000fe400078e0a53 */
[----:B--2---:R-:W-:-:S03]  /*1110*/  @P0 IMAD.IADD R70, R70, 0x1, -R7 ;  /* 0x0000000146460824 */ /* 0x004fc600078e0a07 */
[----:B-1----:R-:W-:-:S04]  /*1120*/  @!P0 VIADDMNMX R70, R9, R6, R52, PT ;  /* 0x0000000609468246 */ /* 0x002fc80003800134 */
[----:B------:R-:W-:-:S13]  /*1130*/  ISETP.GE.AND P0, PT, R70, 0x1, PT ;  /* 0x000000014600780c */ /* 0x000fda0003f06270 */
[----:B------:R-:W-:Y:S05]  /*1140*/  @!P0 EXIT ;  /* 0x000000000000894d */ /* 0x000fea0003800000 */
[----:B------:R-:W-:Y:S01]  /*1150*/  BAR.SYNC.DEFER_BLOCKING 0x0 ;  /* 0x0000000000007b1d */ /* 0x000fe20000010000 */
[C---:B------:R-:W-:Y:S01]  /*1160*/  SHF.L.U32 R13, R85.reuse, 0x2, RZ ;  /* 0x00000002550d7819 */ /* 0x040fe200000006ff */
[----:B------:R-:W-:Y:S01]  /*1170*/  IMAD.MOV.U32 R6, RZ, RZ, RZ ;  /* 0x000000ffff067224 */ /* 0x000fe200078e00ff */
[-C--:B------:R-:W-:Y:S01]  /*1180*/  ISETP.GE.AND P5, PT, R85, R70.reuse, PT ;  /* 0x000000465500720c */ /* 0x080fe20003fa6270 */
[----:B------:R-:W-:Y:S01]  /*1190*/  IMAD.MOV.U32 R14, RZ, RZ, RZ ;  /* 0x000000ffff0e7224 */ /* 0x000fe200078e00ff */
[-C--:B------:R-:W-:Y:S01]  /*11a0*/  ISETP.GE.AND P4, PT, R75, R70.reuse, PT ;  /* 0x000000464b00720c */ /* 0x080fe20003f86270 */
[----:B------:R-:W-:Y:S01]  /*11b0*/  IMAD.MOV.U32 R24, RZ, RZ, RZ ;  /* 0x000000ffff187224 */ /* 0x000fe200078e00ff */
[-C--:B------:R-:W-:Y:S02]  /*11c0*/  ISETP.GE.AND P3, PT, R73, R70.reuse, PT ;  /* 0x000000464900720c */ /* 0x080fe40003f66270 */
[----:B------:R-:W-:Y:S02]  /*11d0*/  ISETP.GE.AND P0, PT, R71, R70, PT ;  /* 0x000000464700720c */ /* 0x000fe40003f06270 */
[----:B------:R-:W-:-:S02]  /*11e0*/  IADD3 R4, P6, PT, R13, R64, RZ ;  /* 0x000000400d047210 */ /* 0x000fc40007fde0ff */
[----:B------:R-:W-:-:S03]  /*11f0*/  MOV R8, RZ ;  /* 0x000000ff00087202 */ /* 0x000fc60000000f00 */
[----:B------:R-:W-:-:S05]  /*1200*/  IMAD.X R5, RZ, RZ, R63, P6 ;  /* 0x000000ffff057224 */ /* 0x000fca00030e063f */
[----:B------:R-:W2:Y:S04]  /*1210*/  @!P5 LDG.E R6, desc[UR10][R4.64] ;  /* 0x0000000a0406d981 */ /* 0x000ea8000c1e1900 */
[----:B------:R-:W3:Y:S04]  /*1220*/  @!P4 LDG.E R8, desc[UR10][R4.64+0x80] ;  /* 0x0000800a0408c981 */ /* 0x000ee8000c1e1900 */
[----:B------:R-:W4:Y:S04]  /*1230*/  @!P3 LDG.E R14, desc[UR10][R4.64+0x100] ;  /* 0x0001000a040eb981 */ /* 0x000f28000c1e1900 */
[----:B------:R-:W5:Y:S01]  /*1240*/  @!P0 LDG.E R24, desc[UR10][R4.64+0x180] ;  /* 0x0001800a04188981 */ /* 0x000f62000c1e1900 */
[----:B------:R-:W0:Y:S01]  /*1250*/  S2UR UR6, SR_CgaCtaId ;  /* 0x00000000000679c3 */ /* 0x000e220000008800 */
[----:B------:R-:W-:Y:S01]  /*1260*/  UMOV UR4, 0x400 ;  /* 0x0000040000047882 */ /* 0x000fe20000000000 */
[----:B------:R-:W-:Y:S01]  /*1270*/  IADD3 R12, P6, PT, R13, R62, RZ ;  /* 0x0000003e0d0c7210 */ /* 0x000fe20007fde0ff */
[----:B------:R-:W1:Y:S01]  /*1280*/  S2R R68, SR_LANEID ;  /* 0x0000000000447919 */ /* 0x000e620000000000 */
[----:B------:R-:W-:-:S02]  /*1290*/  HFMA2 R28, -RZ, RZ, 0, 0 ;  /* 0x00000000ff1c7431 */ /* 0x000fc400000001ff */
[----:B------:R-:W-:Y:S01]  /*12a0*/  IMAD.MOV.U32 R30, RZ, RZ, RZ ;  /* 0x000000ffff1e7224 */ /* 0x000fe200078e00ff */
[----:B------:R-:W-:Y:S01]  /*12b0*/  MOV R26, RZ ;  /* 0x000000ff001a7202 */ /* 0x000fe20000000f00 */
[----:B------:R-:W-:Y:S02]  /*12c0*/  IMAD.MOV.U32 R32, RZ, RZ, RZ ;  /* 0x000000ffff207224 */ /* 0x000fe400078e00ff */
[----:B------:R-:W-:Y:S01]  /*12d0*/  IMAD.X R13, RZ, RZ, R61, P6 ;  /* 0x000000ffff0d7224 */ /* 0x000fe200030e063d */
[----:B0-----:R-:W-:-:S06]  /*12e0*/  ULEA UR6, UR6, UR4, 0x18 ;  /* 0x0000000406067291 */ /* 0x001fcc000f8ec0ff */
[C---:B-1----:R-:W-:Y:S02]  /*12f0*/  LEA R67, R68.reuse, UR6, 0x2 ;  /* 0x0000000644437c11 */ /* 0x042fe4000f8e10ff */
[----:B------:R-:W-:-:S03]  /*1300*/  LEA R66, R68, UR6, 0x4 ;  /* 0x0000000644427c11 */ /* 0x000fc6000f8e20ff */
[----:B--2---:R-:W-:Y:S04]  /*1310*/  STS [R67], R6 ;  /* 0x0000000643007388 */ /* 0x004fe80000000800 */
[----:B---3--:R-:W-:Y:S04]  /*1320*/  STS [R67+0x80], R8 ;  /* 0x0000800843007388 */ /* 0x008fe80000000800 */
[----:B----4-:R-:W-:Y:S04]  /*1330*/  STS [R67+0x100], R14 ;  /* 0x0001000e43007388 */ /* 0x010fe80000000800 */
[----:B-----5:R-:W-:Y:S01]  /*1340*/  STS [R67+0x180], R24 ;  /* 0x0001801843007388 */ /* 0x020fe20000000800 */
[----:B------:R-:W-:-:S03]  /*1350*/  NOP ;  /* 0x0000000000007918 */ /* 0x000fc60000000000 */
[----:B------:R-:W-:Y:S01]  /*1360*/  LDS.128 R8, [R66] ;  /* 0x0000000042087984 */ /* 0x000fe20000000c00 */
[----:B------:R-:W-:Y:S06]  /*1370*/  BAR.SYNC.DEFER_BLOCKING 0x0 ;  /* 0x0000000000007b1d */ /* 0x000fec0000010000 */
[----:B------:R-:W2:Y:S04]  /*1380*/  @!P4 LDG.E R28, desc[UR10][R12.64+0x80] ;  /* 0x0000800a0c1cc981 */ /* 0x000ea8000c1e1900 */
[----:B------:R-:W3:Y:S04]  /*1390*/  @!P3 LDG.E R30, desc[UR10][R12.64+0x100] ;  /* 0x0001000a0c1eb981 */ /* 0x000ee8000c1e1900 */
[----:B------:R-:W4:Y:S04]  /*13a0*/  @!P5 LDG.E R26, desc[UR10][R12.64] ;  /* 0x0000000a0c1ad981 */ /* 0x000f28000c1e1900 */
[----:B------:R-:W5:Y:S01]  /*13b0*/  @!P0 LDG.E R32, desc[UR10][R12.64+0x180] ;  /* 0x0001800a0c208981 */ /* 0x000f62000c1e1900 */
[----:B------:R-:W-:Y:S03]  /*13c0*/  BSSY.RECONVERGENT B0, `(.L_x_1013) ;  /* 0x000002e000007945 */ /* 0x000fe60003800200 */
[----:B--2---:R-:W-:Y:S04]  /*13d0*/  STS [R67+0x80], R28 ;  /* 0x0000801c43007388 */ /* 0x004fe80000000800 */
[----:B---3--:R-:W-:Y:S04]  /*13e0*/  STS [R67+0x100], R30 ;  /* 0x0001001e43007388 */ /* 0x008fe80000000800 */
[----:B----4-:R-:W-:Y:S04]  /*13f0*/  STS [R67], R26 ;  /* 0x0000001a43007388 */ /* 0x010fe80000000800 */
[----:B-----5:R-:W-:Y:S01]  /*1400*/  STS [R67+0x180], R32 ;  /* 0x0001802043007388 */ /* 0x020fe20000000800 */
[----:B------:R-:W-:-:S03]  /*1410*/  NOP ;  /* 0x0000000000007918 */ /* 0x000fc60000000000 */
[----:B------:R-:W0:Y:S02]  /*1420*/  LDS.128 R4, [R66] ;  /* 0x0000000042047984 */ /* 0x000e240000000c00 */
[--C-:B0-----:R-:W-:Y:S01]  /*1430*/  FADD.FTZ R87, R4, R53.reuse ;  /* 0x0000003504577221 */ /* 0x101fe20000010000 */
[--C-:B------:R-:W-:Y:S01]  /*1440*/  FADD.FTZ R74, R5, R53.reuse ;  /* 0x00000035054a7221 */ /* 0x100fe20000010000 */
[--C-:B------:R-:W-:Y:S01]  /*1450*/  FADD.FTZ R89, R6, R53.reuse ;  /* 0x0000003506597221 */ /* 0x100fe20000010000 */
[----:B------:R-:W-:Y:S02]  /*1460*/  FADD.FTZ R76, R7, R53 ;  /* 0x00000035074c7221 */ /* 0x000fe40000010000 */
[----:B------:R-:W-:Y:S02]  /*1470*/  FSETP.GTU.FTZ.AND P0, PT, R87, 20, PT ;  /* 0x41a000005700780b */ /* 0x000fe40003f1c000 */
[----:B------:R-:W-:Y:S02]  /*1480*/  FSETP.GTU.FTZ.AND P3, PT, R74, 20, PT ;  /* 0x41a000004a00780b */ /* 0x000fe40003f7c000 */
[----:B------:R-:W-:-:S02]  /*1490*/  ISETP.EQ.OR P0, PT, RZ, UR12, P0 ;  /* 0x0000000cff007c0c */ /* 0x000fc40008702670 */
[----:B------:R-:W-:-:S11]  /*14a0*/  FSETP.GTU.FTZ.AND P4, PT, R89, 20, PT ;  /* 0x41a000005900780b */ /* 0x000fd60003f9c000 */
        /* <DEDUP_REMOVED lines=31> */
.L_x_1014:
[----:B------:R-:W-:Y:S05]  /*16a0*/  BSYNC.RECONVERGENT B0 ;  /* 0x0000000000007941 */ /* 0x000fea0003800200 */
.L_x_1013:
        /* <DEDUP_REMOVED lines=36> */
.L_x_1016:
[----:B------:R-:W-:Y:S05]  /*18f0*/  BSYNC.RECONVERGENT B0 ;  /* 0x0000000000007941 */ /* 0x000fea0003800200 */
.L_x_1015:
        /* <DEDUP_REMOVED lines=32> */
.L_x_1018:
[----:B------:R-:W-:Y:S05]  /*1b00*/  BSYNC.RECONVERGENT B0 ;  /* 0x0000000000007941 */ /* 0x000fea0003800200 */
.L_x_1017:
        /* <DEDUP_REMOVED lines=32> */
.L_x_1020:
[----:B------:R-:W-:Y:S05]  /*1d10*/  BSYNC.RECONVERGENT B0 ;  /* 0x0000000000007941 */ /* 0x000fea0003800200 */
.L_x_1019:
[----:B------:R-:W0:Y:S01]  /*1d20*/  LDCU UR7, c[0x0][0x38c] ;  /* 0x00007180ff0777ac */ /* 0x000e220008000800 */
[----:B------:R-:W-:Y:S01]  /*1d30*/  IMAD.MOV.U32 R5, RZ, RZ, R63 ;  /* 0x000000ffff057224 */ /* 0x000fe200078e003f */
[----:B------:R-:W-:Y:S01]  /*1d40*/  MOV R63, R61 ;  /* 0x0000003d003f7202 */ /* 0x000fe20000000f00 */
[----:B------:R-:W-:Y:S02]  /*1d50*/  IMAD.MOV.U32 R4, RZ, RZ, R64 ;  /* 0x000000ffff047224 */ /* 0x000fe400078e0040 */
[----:B------:R-:W-:-:S04]  /*1d60*/  IMAD.WIDE.U32 R6, R70, 0x4, R62 ;  /* 0x0000000446067825 */ /* 0x000fc800078e003e */
[----:B------:R-:W-:Y:S01]  /*1d70*/  IMAD.WIDE.U32 R4, R70, 0x4, R4 ;  /* 0x0000000446047825 */ /* 0x000fe200078e0004 */
[----:B------:R-:W-:-:S03]  /*1d80*/  MOV R62, R6 ;  /* 0x00000006003e7202 */ /* 0x000fc60000000f00 */
[-C--:B------:R-:W-:Y:S01]  /*1d90*/  FMUL.FTZ R6, R10, R54.reuse ;  /* 0x000000360a067220 */ /* 0x080fe20000410000 */
[----:B------:R-:W-:Y:S02]  /*1da0*/  IMAD.MOV.U32 R64, RZ, RZ, R4 ;  /* 0x000000ffff407224 */ /* 0x000fe400078e0004 */
[-C--:B------:R-:W-:Y:S01]  /*1db0*/  FMUL.FTZ R4, R8, R54.reuse ;  /* 0x0000003608047220 */ /* 0x080fe20000410000 */
[----:B------:R-:W-:Y:S01]  /*1dc0*/  IMAD.MOV.U32 R63, RZ, RZ, R5 ;  /* 0x000000ffff3f7224 */ /* 0x000fe200078e0005 */
[----:B0-----:R-:W-:Y:S01]  /*1dd0*/  UISETP.GE.AND UP0, UPT, UR7, 0x1, UPT ;  /* 0x000000010700788c */ /* 0x001fe2000bf06270 */
[----:B------:R-:W-:Y:S02]  /*1de0*/  IMAD.MOV.U32 R61, RZ, RZ, R7 ;  /* 0x000000ffff3d7224 */ /* 0x000fe400078e0007 */
[-C--:B------:R-:W-:Y:S01]  /*1df0*/  FMUL.FTZ R5, R9, R54.reuse ;  /* 0x0000003609057220 */ /* 0x080fe20000410000 */
[----:B------:R-:W-:Y:S01]  /*1e00*/  FMUL.FTZ R7, R11, R54 ;  /* 0x000000360b077220 */ /* 0x000fe20000410000 */
[----:B------:R-:W-:Y:S06]  /*1e10*/  BAR.SYNC.DEFER_BLOCKING 0x0 ;  /* 0x0000000000007b1d */ /* 0x000fec0000010000 */
        /* <DEDUP_REMOVED lines=13> */
[----:B------:R-:W-:Y:S01]  /*1ef0*/  FMUL.FTZ R80, R11, R76 ;  /* 0x0000004c0b507220 */ /* 0x000fe20000410000 */
[----:B------:R-:W-:Y:S01]  /*1f00*/  ISETP.GE.AND P0, PT, R15, RZ, PT ;  /* 0x000000ff0f00720c */ /* 0x000fe20003f06270 */
[----:B------:R-:W-:Y:S01]  /*1f10*/  IMAD.MOV.U32 R9, RZ, RZ, R55 ;  /* 0x000000ffff097224 */ /* 0x000fe200078e0037 */
[----:B------:R-:W-:Y:S01]  /*1f20*/  MOV R8, R56 ;  /* 0x0000003800087202 */ /* 0x000fe20000000f00 */
[----:B------:R-:W-:Y:S01]  /*1f30*/  HFMA2 R95, -RZ, RZ, 0, 0 ;  /* 0x00000000ff5f7431 */ /* 0x000fe200000001ff */
[----:B------:R-:W-:Y:S01]  /*1f40*/  IADD3 R28, P6, PT, R60, R69, RZ ;  /* 0x000000453c1c7210 */ /* 0x000fe20007fde0ff */
[----:B------:R-:W-:Y:S01]  /*1f50*/  FMUL.FTZ R93, R10, R89 ;  /* 0x000000590a5d7220 */ /* 0x000fe20000410000 */
[----:B--2---:R-:W2:Y:S01]  /*1f60*/  MUFU.RCP R14, R14 ;  /* 0x0000000e000e7308 */ /* 0x004ea20000001000 */
[----:B------:R-:W4:Y:S01]  /*1f70*/  LDC.64 R34, c[0x0][0x460] ;  /* 0x00011800ff227b82 */ /* 0x000f220000000a00 */
[----:B0-----:R-:W-:Y:S01]  /*1f80*/  IMAD R11, R17, UR4, RZ ;  /* 0x00000004110b7c24 */ /* 0x001fe2000f8e02ff */
[----:B------:R-:W-:Y:S01]  /*1f90*/  MOV R97, R47 ;  /* 0x0000002f00617202 */ /* 0x000fe20000000f00 */
[----:B------:R-:W-:Y:S01]  /*1fa0*/  IMAD.MOV.U32 R82, RZ, RZ, RZ ;  /* 0x000000ffff527224 */ /* 0x000fe200078e00ff */
[----:B------:R-:W-:Y:S01]  /*1fb0*/  IADD3.X R29, PT, PT, R3, R59, RZ, P6, !PT ;  /* 0x0000003b031d7210 */ /* 0x000fe200037fe4ff */
[----:B------:R-:W-:Y:S01]  /*1fc0*/  IMAD R11, R16, UR5, R11 ;  /* 0x00000005100b7c24 */ /* 0x000fe2000f8e020b */
[----:B------:R-:W-:Y:S01]  /*1fd0*/  UIADD3 UR8, UPT, UPT, UR6, 0x420, URZ ;  /* 0x0000042006087890 */ /* 0x000fe2000fffe0ff */
[----:B------:R-:W-:Y:S01]  /*1fe0*/  IMAD.MOV.U32 R84, RZ, RZ, R0 ;  /* 0x000000ffff547224 */ /* 0x000fe200078e0000 */
[----:B------:R-:W0:Y:S01]  /*1ff0*/  LDC.64 R36, c[0x0][0x3f0] ;  /* 0x0000fc00ff247b82 */ /* 0x000e220000000a00 */
[----:B-1----:R-:W-:Y:S01]  /*2000*/  SHF.L.U64.HI R31, R30, 0x2, R31 ;  /* 0x000000021e1f7819 */ /* 0x002fe2000001021f */
[----:B------:R-:W-:Y:S01]  /*2010*/  UIADD3 UR7, UPT, UPT, -UR7, URZ, URZ ;  /* 0x000000ff07077290 */ /* 0x000fe2000fffe1ff */
[----:B------:R-:W1:Y:S01]  /*2020*/  LDCU.64 UR14, c[0x0][0x460] ;  /* 0x00008c00ff0e77ac */ /* 0x000e620008000a00 */
[----:B---3--:R-:W-:Y:S01]  /*2030*/  SHF.L.U64.HI R33, R32, 0x2, R33 ;  /* 0x0000000220217819 */ /* 0x008fe20000010221 */
[----:B------:R-:W-:Y:S01]  /*2040*/  UMOV UR5, URZ ;  /* 0x000000ff00057c82 */ /* 0x000fe20008000000 */
[----:B--2---:R-:W-:-:S06]  /*2050*/  VIADD R13, R14, 0xffffffe ;  /* 0x0ffffffe0e0d7836 */ /* 0x004fcc0000000000 */
[----:B------:R-:W2:Y:S01]  /*2060*/  F2I.FTZ.U32.TRUNC.NTZ R13, R13 ;  /* 0x0000000d000d7305 */ /* 0x000ea2000021f000 */
[----:B----4-:R-:W-:Y:S02]  /*2070*/  SHF.L.U64.HI R35, R34, 0x2, R35 ;  /* 0x0000000222237819 */ /* 0x010fe40000010223 */
[----:B0-----:R-:W-:Y:S02]  /*2080*/  SHF.L.U64.HI R37, R36, 0x2, R37 ;  /* 0x0000000224257819 */ /* 0x001fe40000010225 */
[----:B--2---:R-:W-:-:S05]  /*2090*/  IADD3 R12, PT, PT, RZ, -R13, RZ ;  /* 0x8000000dff0c7210 */ /* 0x004fca0007ffe0ff */
[----:B------:R-:W-:Y:S02]  /*20a0*/  IMAD R27, R12, R25, RZ ;  /* 0x000000190c1b7224 */ /* 0x000fe400078e02ff */
[----:B------:R-:W-:-:S05]  /*20b0*/  HFMA2 R12, -RZ, RZ, 0, 0 ;  /* 0x00000000ff0c7431 */ /* 0x000fca00000001ff */
[----:B------:R-:W-:Y:S01]  /*20c0*/  IMAD.HI.U32 R27, R13, R27, R12 ;  /* 0x0000001b0d1b7227 */ /* 0x000fe200078e000c */
[----:B------:R-:W-:-:S03]  /*20d0*/  MOV R13, R26 ;  /* 0x0000001a000d7202 */ /* 0x000fc60000000f00 */
[----:B------:R-:W-:-:S04]  /*20e0*/  IMAD.MOV.U32 R12, RZ, RZ, R24 ;  /* 0x000000ffff0c7224 */ /* 0x000fc800078e0018 */
[----:B------:R-:W-:Y:S02]  /*20f0*/  IMAD.HI.U32 R99, R27, R12, RZ ;  /* 0x0000000c1b637227 */ /* 0x000fe400078e00ff */
[----:B------:R-:W0:Y:S02]  /*2100*/  LDC.64 R26, c[0x0][0x450] ;  /* 0x00011400ff1a7b82 */ /* 0x000e240000000a00 */
[----:B------:R-:W-:-:S05]  /*2110*/  IMAD R12, R99, R13, R12 ;  /* 0x0000000d630c7224 */ /* 0x000fca00078e020c */
[----:B------:R-:W-:-:S13]  /*2120*/  ISETP.GT.U32.AND P4, PT, R25, R12, PT ;  /* 0x0000000c1900720c */ /* 0x000fda0003f84070 */
[----:B------:R-:W-:Y:S01]  /*2130*/  @!P4 IMAD.IADD R12, R12, 0x1, -R25 ;  /* 0x000000010c0cc824 */ /* 0x000fe200078e0a19 */
[----:B------:R-:W-:Y:S02]  /*2140*/  @!P4 IADD3 R99, PT, PT, R99, 0x1, RZ ;  /* 0x000000016363c810 */ /* 0x000fe40007ffe0ff */
[----:B------:R-:W-:Y:S02]  /*2150*/  ISETP.NE.AND P4, PT, R52, RZ, PT ;  /* 0x000000ff3400720c */ /* 0x000fe40003f85270 */
[----:B------:R-:W-:Y:S01]  /*2160*/  ISETP.GE.U32.AND P3, PT, R12, R25, PT ;  /* 0x000000190c00720c */ /* 0x000fe20003f66070 */
[----:B------:R-:W-:Y:S01]  /*2170*/  IMAD.WIDE.U32 R24, R16, UR4, R8 ;  /* 0x0000000410187c25 */ /* 0x000fe2000f8e0008 */
[----:B------:R-:W-:-:S03]  /*2180*/  UMOV UR4, URZ ;  /* 0x000000ff00047c82 */ /* 0x000fc60008000000 */
[----:B------:R-:W-:-:S08]  /*2190*/  IMAD.IADD R101, R25, 0x1, R11 ;  /* 0x0000000119657824 */ /* 0x000fd000078e020b */
[----:B------:R-:W-:Y:S01]  /*21a0*/  @P3 VIADD R99, R99, 0x1 ;  /* 0x0000000163633836 */ /* 0x000fe20000000000 */
[----:B------:R-:W-:-:S04]  /*21b0*/  IADD3 R13, P3, PT, R58, R69, RZ ;  /* 0x000000453a0d7210 */ /* 0x000fc80007f7e0ff */
[----:B------:R-:W-:Y:S01]  /*21c0*/  @!P0 IADD3 R99, PT, PT, -R99, RZ, RZ ;  /* 0x000000ff63638210 */ /* 0x000fe20007ffe1ff */
[----:B------:R-:W-:Y:S01]  /*21d0*/  IMAD.X R39, R3, 0x1, R57, P3 ;  /* 0x0000000103277824 */ /* 0x000fe200018e0639 */
[----:B-1----:R-:W-:-:S07]  /*21e0*/  @!P4 LOP3.LUT R99, RZ, R52, RZ, 0x33, !PT ;  /* 0x00000034ff63c212 */ /* 0x002fce00078e33ff */
.L_x_1027:
[-C--:B------:R-:W-:Y:S01]  /*21f0*/  ISETP.GE.AND P4, PT, R71, R70.reuse, PT ;  /* 0x000000464700720c */ /* 0x080fe20003f86270 */
[----:B------:R-:W-:Y:S01]  /*2200*/  IMAD.MOV.U32 R38, RZ, RZ, RZ ;  /* 0x000000ffff267224 */ /* 0x000fe200078e00ff */
[-C--:B------:R-:W-:Y:S01]  /*2210*/  ISETP.GE.AND P0, PT, R75, R70.reuse, PT ;  /* 0x000000464b00720c */ /* 0x080fe20003f06270 */
[----:B------:R-:W-:Y:S01]  /*2220*/  IMAD.MOV.U32 R12, RZ, RZ, RZ ;  /* 0x000000ffff0c7224 */ /* 0x000fe200078e00ff */
[----:B------:R-:W-:Y:S02]  /*2230*/  ISETP.GE.AND P3, PT, R73, R70, PT ;  /* 0x000000464900720c */ /* 0x000fe40003f66270 */
[----:B------:R-:W-:Y:S02]  /*2240*/  MOV R10, RZ ;  /* 0x000000ff000a7202 */ /* 0x000fe40000000f00 */
[----:B-1----:R-:W-:-:S04]  /*2250*/  MOV R14, RZ ;  /* 0x000000ff000e7202 */ /* 0x002fc80000000f00 */
[----:B------:R-:W2:Y:S04]  /*2260*/  @!P5 LDG.E R10, desc[UR10][R28.64+-0x100] ;  /* 0xffff000a1c0ad981 */ /* 0x000ea8000c1e1900 */
[----:B------:R-:W3:Y:S04]  /*2270*/  @!P4 LDG.E R38, desc[UR10][R28.64+0x80] ;  /* 0x0000800a1c26c981 */ /* 0x000ee8000c1e1900 */
[----:B------:R-:W4:Y:S04]  /*2280*/  @!P0 LDG.E R12, desc[UR10][R28.64+-0x80] ;  /* 0xffff800a1c0c8981 */ /* 0x000f28000c1e1900 */
[----:B------:R-:W5:Y:S01]  /*2290*/  @!P3 LDG.E R14, desc[UR10][R28.64] ;  /* 0x0000000a1c0eb981 */ /* 0x000f62000c1e1900 */
[----:B------:R-:W-:Y:S01]  /*22a0*/  ISETP.GE.AND P6, PT, R85, R70, PT ;  /* 0x000000465500720c */ /* 0x000fe20003fc6270 */
[----:B------:R-:W-:Y:S01]  /*22b0*/  IMAD.MOV.U32 R9, RZ, RZ, R84 ;  /* 0x000000ffff097224 */ /* 0x000fe200078e0054 */
[----:B------:R-:W-:Y:S01]  /*22c0*/  MOV R8, R97 ;  /* 0x0000006100087202 */ /* 0x000fe20000000f00 */
[----:B------:R-:W-:Y:S01]  /*22d0*/  IMAD.MOV.U32 R44, RZ, RZ, RZ ;  /* 0x000000ffff2c7224 */ /* 0x000fe200078e00ff */
[----:B------:R-:W-:Y:S01]  /*22e0*/  MOV R88, RZ ;  /* 0x000000ff00587202 */ /* 0x000fe20000000f00 */
[----:B------:R-:W-:Y:S01]  /*22f0*/  IMAD.MOV.U32 R90, RZ, RZ, RZ ;  /* 0x000000ffff5a7224 */ /* 0x000fe200078e00ff */
[----:B------:R-:W-:Y:S01]  /*2300*/  MOV R42, RZ ;  /* 0x000000ff002a7202 */ /* 0x000fe20000000f00 */
[----:B------:R-:W5:Y:S04]  /*2310*/  LDG.E R43, desc[UR10][R8.64] ;  /* 0x0000000a082b7981 */ /* 0x000f68000c1e1900 */
[----:B--2---:R-:W-:Y:S04]  /*2320*/  STS [R67], R10 ;  /* 0x0000000a43007388 */ /* 0x004fe80000000800 */
[----:B---3--:R1:W-:Y:S04]  /*2330*/  STS [R67+0x180], R38 ;  /* 0x0001802643007388 */ /* 0x0083e80000000800 */
[----:B----4-:R-:W-:Y:S01]  /*2340*/  STS [R67+0x80], R12 ;  /* 0x0000800c43007388 */ /* 0x010fe20000000800 */
[----:B-1----:R-:W-:-:S03]  /*2350*/  MOV R38, R13 ;  /* 0x0000000d00267202 */ /* 0x002fc60000000f00 */
[----:B-----5:R-:W-:Y:S01]  /*2360*/  STS [R67+0x100], R14 ;  /* 0x0001000e43007388 */ /* 0x020fe20000000800 */
[----:B------:R-:W-:-:S03]  /*2370*/  NOP ;  /* 0x0000000000007918 */ /* 0x000fc60000000000 */
[----:B------:R-:W2:Y:S04]  /*2380*/  @!P0 LDG.E R44, desc[UR10][R38.64+-0x80] ;  /* 0xffff800a262c8981 */ /* 0x000ea8000c1e1900 */
[----:B------:R-:W3:Y:S04]  /*2390*/  @!P3 LDG.E R88, desc[UR10][R38.64] ;  /* 0x0000000a2658b981 */ /* 0x000ee8000c1e1900 */
[----:B------:R-:W4:Y:S04]  /*23a0*/  @!P4 LDG.E R90, desc[UR10][R38.64+0x80] ;  /* 0x0000800a265ac981 */ /* 0x000f28000c1e1900 */
[----:B------:R-:W5:Y:S01]  /*23b0*/  @!P6 LDG.E R42, desc[UR10][R38.64+-0x100] ;  /* 0xffff000a262ae981 */ /* 0x000f62000c1e1900 */
[----:B------:R-:W-:-:S03]  /*23c0*/  ISETP.NE.AND P0, PT, R72, RZ, PT ;  /* 0x000000ff4800720c */ /* 0x000fc60003f05270 */
[----:B------:R-:W1:Y:S01]  /*23d0*/  LDS.128 R12, [R66] ;  /* 0x00000000420c7984 */ /* 0x000e620000000c00 */
[----:B------:R-:W-:-:S04]  /*23e0*/  FMUL.FTZ R43, R43, 1.4426950216293334961 ;  /* 0x3fb8aa3b2b2b7820 */ /* 0x000fc80000410000 */
[C---:B------:R-:W-:Y:S01]  /*23f0*/  FMUL.FTZ R45, R43.reuse, R74 ;  /* 0x0000004a2b2d7220 */ /* 0x040fe20000410000 */
[C---:B------:R-:W-:Y:S01]  /*2400*/  FMUL.FTZ R92, R43.reuse, R89 ;  /* 0x000000592b5c7220 */ /* 0x040fe20000410000 */
[----:B------:R-:W-:-:S04]  /*2410*/  FMUL.FTZ R94, R43, R76 ;  /* 0x0000004c2b5e7220 */ /* 0x000fc80000410000 */
[----:B------:R-:W-:Y:S04]  /*2420*/  MUFU.EX2 R45, R45 ;  /* 0x0000002d002d7308 */ /* 0x000fe80000000800 */
[----:B------:R-:W0:Y:S04]  /*2430*/  MUFU.EX2 R92, R92 ;  /* 0x0000005c005c7308 */ /* 0x000e280000000800 */
[----:B------:R-:W5:Y:S01]  /*2440*/  MUFU.EX2 R94, R94 ;  /* 0x0000005e005e7308 */ /* 0x000f620000000800 */
[-C--:B------:R-:W-:Y:S02]  /*2450*/  ISETP.GE.U32.AND P6, PT, R81, R70.reuse, PT ;  /* 0x000000465100720c */ /* 0x080fe40003fc6070 */
[----:B------:R-:W-:-:S02]  /*2460*/  ISETP.GE.U32.AND P4, PT, R79, R70, PT ;  /* 0x000000464f00720c */ /* 0x000fc40003f86070 */
[----:B------:R-:W-:Y:S02]  /*2470*/  ISETP.GE.U32.AND P3, PT, R77, R70, PT ;  /* 0x000000464d00720c */ /* 0x000fe40003f66070 */
[----:B0-----:R-:W-:Y:S01]  /*2480*/  FSEL R103, R92, 1, !P4 ;  /* 0x3f8000005c677808 */ /* 0x001fe20006000000 */
[----:B-1----:R-:W-:Y:S01]  /*2490*/  FMUL.FTZ R13, R78, R13 ;  /* 0x0000000d4e0d7220 */ /* 0x002fe20000410000 */
[----:B------:R-:W-:Y:S01]  /*24a0*/  FMUL.FTZ R12, R91, R12 ;  /* 0x0000000c5b0c7220 */ /* 0x000fe20000410000 */
[----:B------:R-:W-:Y:S01]  /*24b0*/  FMUL.FTZ R14, R93, R14 ;  /* 0x0000000e5d0e7220 */ /* 0x000fe20000410000 */
[----:B------:R-:W-:Y:S01]  /*24c0*/  FMUL.FTZ R15, R80, R15 ;  /* 0x0000000f500f7220 */ /* 0x000fe20000410000 */
[----:B--2---:R0:W-:Y:S04]  /*24d0*/  STS [R67+0x280], R44 ;  /* 0x0002802c43007388 */ /* 0x0041e80000000800 */
[----:B---3--:R-:W-:Y:S04]  /*24e0*/  STS [R67+0x300], R88 ;  /* 0x0003005843007388 */ /* 0x008fe80000000800 */
[----:B----4-:R1:W-:Y:S04]  /*24f0*/  STS [R67+0x380], R90 ;  /* 0x0003805a43007388 */ /* 0x0103e80000000800 */
[----:B-----5:R2:W-:Y:S01]  /*2500*/  STS [R67+0x200], R42 ;  /* 0x0002002a43007388 */ /* 0x0205e20000000800 */
[----:B------:R-:W-:-:S03]  /*2510*/  NOP ;  /* 0x0000000000007918 */ /* 0x000fc60000000000 */
[----:B------:R-:W3:Y:S04]  /*2520*/  @P0 LDS.64 R40, [UR8] ;  /* 0x00000008ff280984 */ /* 0x000ee80008000a00 */
[----:B------:R4:W3:Y:S01]  /*2530*/  LDS.128 R8, [R66+0x200] ;  /* 0x0002000042087984 */ /* 0x0008e20000000c00 */
[----:B0-----:R-:W-:-:S04]  /*2540*/  FMUL.FTZ R44, R43, R87 ;  /* 0x000000572b2c7220 */ /* 0x001fc80000410000 */
[----:B-1----:R0:W1:Y:S01]  /*2550*/  MUFU.EX2 R90, R44 ;  /* 0x0000002c005a7308 */ /* 0x0020620000000800 */
[----:B--2---:R-:W-:Y:S02]  /*2560*/  FSEL R42, R13, RZ, !P6 ;  /* 0x000000ff0d2a7208 */ /* 0x004fe40007000000 */
[----:B------:R-:W-:Y:S02]  /*2570*/  FSEL R43, R45, 1, !P6 ;  /* 0x3f8000002d2b7808 */ /* 0x000fe40007000000 */
[----:B------:R-:W-:Y:S02]  /*2580*/  ISETP.GE.U32.AND P6, PT, R46, R70, PT ;  /* 0x000000462e00720c */ /* 0x000fe40003fc6070 */
[----:B------:R-:W-:Y:S02]  /*2590*/  FSEL R45, R94, 1, !P3 ;  /* 0x3f8000005e2d7808 */ /* 0x000fe40005800000 */
[----:B0-----:R-:W-:Y:S02]  /*25a0*/  FSEL R44, R14, RZ, !P4 ;  /* 0x000000ff0e2c7208 */ /* 0x001fe40006000000 */
[----:B------:R-:W-:-:S02]  /*25b0*/  FSEL R88, R15, RZ, !P3 ;  /* 0x000000ff0f587208 */ /* 0x000fc40005800000 */
[----:B------:R-:W-:Y:S02]  /*25c0*/  FSEL R105, R12, RZ, !P6 ;  /* 0x000000ff0c697208 */ /* 0x000fe40007000000 */
[----:B-1----:R-:W-:Y:S01]  /*25d0*/  FSEL R90, R90, 1, !P6 ;  /* 0x3f8000005a5a7808 */ /* 0x002fe20007000000 */
[----:B----4-:R-:W-:Y:S06]  /*25e0*/  @P0 BRA `(.L_x_1022) ;  /* 0x0000000000380947 */ /* 0x010fec0003800000 */
[----:B------:R-:W0:Y:S01]  /*25f0*/  LDC.U8 R12, c[0x0][0x3a9] ;  /* 0x0000ea40ff0c7b82 */ /* 0x000e220000000000 */
[----:B---3--:R-:W-:Y:S01]  /*2600*/  IMAD.MOV.U32 R40, RZ, RZ, 0x3f800000 ;  /* 0x3f800000ff287424 */ /* 0x008fe200078e00ff */
[----:B0-----:R-:W-:-:S04]  /*2610*/  ISETP.NE.AND P0, PT, R12, RZ, P2 ;  /* 0x000000ff0c00720c */ /* 0x001fc80001705270 */
[----:B------:R-:W-:-:S13]  /*2620*/  PLOP3.LUT P0, PT, P0, P1, PT, 0x80, 0x8 ;  /* 0x000000000008781c */ /* 0x000fda0000703070 */
[----:B------:R-:W-:Y:S05]  /*2630*/  @!P0 BRA `(.L_x_1023) ;  /* 0x0000000000108947 */ /* 0x000fea0003800000 */
[----:B------:R-:W-:-:S04]  /*2640*/  IADD3 R12, P0, PT, R95, R24, RZ ;  /* 0x000000185f0c7210 */ /* 0x000fc80007f1e0ff */
[----:B------:R-:W-:-:S05]  /*2650*/  IADD3.X R13, PT, PT, R82, R101, RZ, P0, !PT ;  /* 0x00000065520d7210 */ /* 0x000fca00007fe4ff */
[----:B------:R0:W5:Y:S01]  /*2660*/  LDG.E R41, desc[UR10][R12.64] ;  /* 0x0000000a0c297981 */ /* 0x000162000c1e1900 */
[----:B------:R-:W-:Y:S05]  /*2670*/  BRA `(.L_x_1022) ;  /* 0x0000000000147947 */ /* 0x000fea0003800000 */
.L_x_1023:
[----:B------:R-:W-:Y:S01]  /*2680*/  IMAD.MOV.U32 R41, RZ, RZ, RZ ;  /* 0x000000ffff297224 */ /* 0x000fe200078e00ff */
[----:B------:R-:W-:Y:S06]  /*2690*/  @!P2 BRA `(.L_x_1022) ;  /* 0x00000000000ca947 */ /* 0x000fec0003800000 */
[----:B------:R-:W-:-:S04]  /*26a0*/  IADD3 R12, P0, PT, R56, R95, RZ ;  /* 0x0000005f380c7210 */ /* 0x000fc80007f1e0ff */
[----:B------:R-:W-:-:S05]  /*26b0*/  IADD3.X R13, PT, PT, R55, R82, RZ, P0, !PT ;  /* 0x00000052370d7210 */ /* 0x000fca00007fe4ff */
[----:B------:R1:W5:Y:S04]  /*26c0*/  LDG.E R41, desc[UR10][R12.64] ;  /* 0x0000000a0c297981 */ /* 0x000368000c1e1900 */
.L_x_1022:
[-C--:B01----:R-:W-:Y:S01]  /*26d0*/  FFMA.FTZ R12, R105, R43.reuse, R42 ;  /* 0x0000002b690c7223 */ /* 0x083fe2000001002a */
[C---:B------:R-:W-:Y:S01]  /*26e0*/  ISETP.GE.AND P0, PT, R68.reuse, 0x1, PT ;  /* 0x000000014400780c */ /* 0x040fe20003f06270 */
[----:B------:R-:W0:Y:S01]  /*26f0*/  S2UR UR9, SR_CgaCtaId ;  /* 0x00000000000979c3 */ /* 0x000e220000008800 */
[----:B------:R-:W-:Y:S01]  /*2700*/  UMOV UR6, 0x400 ;  /* 0x0000040000067882 */ /* 0x000fe20000000000 */
[----:B------:R-:W-:Y:S01]  /*2710*/  FFMA.FTZ R12, R103, R12, R44 ;  /* 0x0000000c670c7223 */ /* 0x000fe2000001002c */
[----:B------:R-:W-:Y:S01]  /*2720*/  ISETP.NE.AND P3, PT, R68, RZ, PT ;  /* 0x000000ff4400720c */ /* 0x000fe20003f65270 */
[----:B------:R-:W-:Y:S01]  /*2730*/  BSSY.RECONVERGENT B0, `(.L_x_1024) ;  /* 0x0000051000007945 */ /* 0x000fe20003800200 */
[----:B------:R-:W-:Y:S01]  /*2740*/  ISETP.NE.AND P4, PT, R48, RZ, PT ;  /* 0x000000ff3000720c */ /* 0x000fe20003f85270 */
[----:B------:R-:W-:Y:S01]  /*2750*/  FFMA.FTZ R14, R45, R12, R88 ;  /* 0x0000000c2d0e7223 */ /* 0x000fe20000010058 */
[----:B------:R-:W-:-:S04]  /*2760*/  FMUL.FTZ R12, R90, R43 ;  /* 0x0000002b5a0c7220 */ /* 0x000fc80000410000 */
[----:B------:R-:W1:Y:S01]  /*2770*/  SHFL.UP PT, R13, R14, 0x1, RZ ;  /* 0x042000000e0d7989 */ /* 0x000e6200000e00ff */
[----:B------:R-:W-:-:S04]  /*2780*/  FMUL.FTZ R12, R103, R12 ;  /* 0x0000000c670c7220 */ /* 0x000fc80000410000 */
[----:B------:R-:W-:-:S05]  /*2790*/  FMUL.FTZ R107, R45, R12 ;  /* 0x0000000c2d6b7220 */ /* 0x000fca0000410000 */
[----:B------:R-:W2:Y:S01]  /*27a0*/  SHFL.UP PT, R12, R107, 0x1, RZ ;  /* 0x042000006b0c7989 */ /* 0x000ea200000e00ff */
[----:B0-----:R-:W-:Y:S01]  /*27b0*/  ULEA UR6, UR9, UR6, 0x18 ;  /* 0x0000000609067291 */ /* 0x001fe2000f8ec0ff */
[----:B-1----:R-:W-:-:S05]  /*27c0*/  FFMA.FTZ R13, R107, R13, R14 ;  /* 0x0000000d6b0d7223 */ /* 0x002fca000001000e */
[----:B------:R-:W-:-:S05]  /*27d0*/  FSEL R92, R14, R13, !P0 ;  /* 0x0000000d0e5c7208 */ /* 0x000fca0004000000 */
[----:B------:R-:W0:Y:S01]  /*27e0*/  SHFL.UP PT, R13, R92, 0x2, RZ ;  /* 0x044000005c0d7989 */ /* 0x000e2200000e00ff */
[----:B--2---:R-:W-:Y:S01]  /*27f0*/  @P0 FMUL.FTZ R107, R107, R12 ;  /* 0x0000000c6b6b0220 */ /* 0x004fe20000410000 */
        /* <DEDUP_REMOVED lines=19> */
[----:B------:R-:W1:Y:S01]  /*2930*/  SHFL.UP PT, R13, R94, 0x10, RZ ;  /* 0x060000005e0d7989 */ /* 0x000e6200000e00ff */
[C---:B0-----:R-:W-:Y:S01]  /*2940*/  FMUL.FTZ R12, R107.reuse, R12 ;  /* 0x0000000c6b0c7220 */ /* 0x041fe20000410000 */
[----:B-1----:R-:W-:-:S08]  /*2950*/  FFMA.FTZ R13, R107, R13, R94 ;  /* 0x0000000d6b0d7223 */ /* 0x002fd0000001005e */
        /* <DEDUP_REMOVED lines=8> */
[----:B---3-5:R-:W-:Y:S04]  /*29e0*/  @!P3 STS.64 [UR6+0x410], R40 ;  /* 0x00041028ff00b988 */ /* 0x028fe80008000a06 */
        /* <DEDUP_REMOVED lines=32> */
.L_x_1026:
[----:B------:R-:W-:-:S04]  /*2bf0*/  ISETP.NE.AND P0, PT, R72, R65, PT ;  /* 0x000000414800720c */ /* 0x000fc80003f05270 */
[----:B------:R-:W-:-:S13]  /*2c00*/  ISETP.NE.OR P0, PT, R12, RZ, P0 ;  /* 0x000000ff0c00720c */ /* 0x000fda0000705670 */
[----:B------:R-:W-:-:S04]  /*2c10*/  @!P0 IADD3 R12, P3, PT, R56, R95, RZ ;  /* 0x0000005f380c8210 */ /* 0x000fc80007f7e0ff */
[----:B------:R-:W-:-:S05]  /*2c20*/  @!P0 IADD3.X R13, PT, PT, R55, R82, RZ, P3, !PT ;  /* 0x00000052370d8210 */ /* 0x000fca0001ffe4ff */
[----:B------:R0:W-:Y:S04]  /*2c30*/  @!P0 STG.E desc[UR10][R12.64], R41 ;  /* 0x000000290c008986 */ /* 0x0001e8000c10190a */
.L_x_1025:
[----:B------:R-:W-:Y:S05]  /*2c40*/  BSYNC.RECONVERGENT B0 ;  /* 0x0000000000007941 */ /* 0x000fea0003800200 */
.L_x_1024:
[----:B------:R-:W-:Y:S01]  /*2c50*/  UIADD3 UR4, UP0, UPT, UR4, UR14, URZ ;  /* 0x0000000e04047290 */ /* 0x000fe2000ff1e0ff */
[----:B------:R-:W-:Y:S01]  /*2c60*/  LEA R97, P0, R30, R97, 0x2 ;  /* 0x000000611e617211 */ /* 0x000fe200078010ff */
[----:B------:R-:W-:Y:S01]  /*2c70*/  UIADD3 UR7, UPT, UPT, UR7, 0x1, URZ ;  /* 0x0000000107077890 */ /* 0x000fe2000fffe0ff */
[----:B------:R-:W-:Y:S01]  /*2c80*/  LEA R28, P3, R32, R28, 0x2 ;  /* 0x0000001c201c7211 */ /* 0x000fe200078610ff */
[----:B------:R-:W-:Y:S01]  /*2c90*/  UIADD3.X UR5, UPT, UPT, UR5, UR15, URZ, UP0, !UPT ;  /* 0x0000000f05057290 */ /* 0x000fe200087fe4ff */
[----:B------:R-:W-:Y:S01]  /*2ca0*/  LEA R95, P4, R34, R95, 0x2 ;  /* 0x0000005f225f7211 */ /* 0x000fe200078810ff */
[----:B------:R-:W-:Y:S01]  /*2cb0*/  UISETP.NE.AND UP0, UPT, UR7, URZ, UPT ;  /* 0x000000ff0700728c */ /* 0x000fe2000bf05270 */
[----:B0-----:R-:W-:Y:S01]  /*2cc0*/  LEA R13, P6, R36, R38, 0x2 ;  /* 0x00000026240d7211 */ /* 0x001fe200078c10ff */
[----:B------:R-:W-:Y:S01]  /*2cd0*/  FFMA.FTZ R4, R8, R105, R4 ;  /* 0x0000006908047223 */ /* 0x000fe20000010004 */
[----:B------:R-:W-:Y:S01]  /*2ce0*/  FFMA.FTZ R5, R9, R90, R5 ;  /* 0x0000005a09057223 */ /* 0x000fe20000010005 */
[----:B------:R-:W-:Y:S01]  /*2cf0*/  FFMA.FTZ R6, R10, R103, R6 ;  /* 0x000000670a067223 */ /* 0x000fe20000010006 */
[----:B------:R-:W-:Y:S01]  /*2d00*/  FFMA.FTZ R7, R11, R88, R7 ;  /* 0x000000580b077223 */ /* 0x000fe20000010007 */
[----:B------:R-:W-:Y:S01]  /*2d10*/  IMAD.X R29, R29, 0x1, R33, P3 ;  /* 0x000000011d1d7824 */ /* 0x000fe200018e0621 */
[----:B------:R-:W-:Y:S01]  /*2d20*/  IADD3.X R39, PT, PT, R39, R37, RZ, P6, !PT ;  /* 0x0000002527277210 */ /* 0x000fe200037fe4ff */
[----:B------:R-:W-:Y:S01]  /*2d30*/  IMAD.X R84, R84, 0x1, R31, P0 ;  /* 0x0000000154547824 */ /* 0x000fe200000e061f */
[----:B------:R-:W-:Y:S01]  /*2d40*/  IADD3.X R82, PT, PT, R82, R35, RZ, P4, !PT ;  /* 0x0000002352527210 */ /* 0x000fe200027fe4ff */
[----:B------:R-:W-:Y:S01]  /*2d50*/  UIADD3 UR8, UPT, UPT, UR8, 0x8, URZ ;  /* 0x0000000808087890 */ /* 0x000fe2000fffe0ff */
[----:B------:R-:W-:Y:S11]  /*2d60*/  BRA.U UP0, `(.L_x_1027) ;  /* 0xfffffff500207547 */ /* 0x000ff6000b83ffff */
.L_x_1021:
[----:B------:R-:W-:Y:S01]  /*2d70*/  BAR.SYNC.DEFER_BLOCKING 0x0 ;  /* 0x0000000000007b1d */ /* 0x000fe20000010000 */
[----:B------:R-:W-:Y:S01]  /*2d80*/  ISETP.NE.AND P0, PT, R48, RZ, PT ;  /* 0x000000ff3000720c */ /* 0x000fe20003f05270 */
[----:B------:R-:W-:Y:S01]  /*2d90*/  VIADD R72, R72, 0x1 ;  /* 0x0000000148487836 */ /* 0x000fe20000000000 */
[----:B------:R-:W-:-:S03]  /*2da0*/  IADD3 R49, PT, PT, R70, R49, RZ ;  /* 0x0000003146317210 */ /* 0x000fc60007ffe0ff */
[----:B------:R-:W0:Y:S01]  /*2db0*/  LDCU.64 UR4, c[0x0][0x4a8] ;  /* 0x00009500ff0477ac */ /* 0x000e220008000a00 */
[----:B------:R2:W-:Y:S01]  /*2dc0*/  STS.128 [R66], R4 ;  /* 0x0000000442007388 */ /* 0x0005e20000000c00 */
[----:B------:R-:W-:-:S03]  /*2dd0*/  NOP ;  /* 0x0000000000007918 */ /* 0x000fc60000000000 */
[----:B------:R-:W-:Y:S04]  /*2de0*/  LDS R9, [R67] ;  /* 0x0000000043097984 */ /* 0x000fe80000000800 */
[----:B------:R-:W-:Y:S04]  /*2df0*/  LDS R11, [R67+0x80] ;  /* 0x00008000430b7984 */ /* 0x000fe80000000800 */
[----:B------:R-:W-:Y:S01]  /*2e00*/  LDS R13, [R67+0x100] ;  /* 0x00010000430d7984 */ /* 0x000fe20000000800 */
[----:B--2---:R-:W-:-:S03]  /*2e10*/  IMAD.MOV.U32 R4, RZ, RZ, R60 ;  /* 0x000000ffff047224 */ /* 0x004fc600078e003c */
[----:B-1----:R-:W-:Y:S04]  /*2e20*/  LDS R15, [R67+0x180] ;  /* 0x00018000430f7984 */ /* 0x002fe80000000800 */
[----:B------:R-:W-:Y:S01]  /*2e30*/  @!P0 STS [UR6+0x200], R70 ;  /* 0x00020046ff008988 */ /* 0x000fe20008000806 */
[----:B------:R-:W-:Y:S01]  /*2e40*/  BAR.SYNC.DEFER_BLOCKING 0x0 ;  /* 0x0000000000007b1d */ /* 0x000fe20000010000 */
[--C-:B------:R-:W-:Y:S01]  /*2e50*/  IADD3 R10, P0, P3, R85, R20, R83.reuse ;  /* 0x00000014550a7210 */ /* 0x100fe20007b1e053 */
[----:B------:R-:W-:-:S03]  /*2e60*/  IMAD.IADD R83, R70, 0x1, R83 ;  /* 0x0000000146537824 */ /* 0x000fc600078e0253 */
[----:B------:R-:W-:Y:S02]  /*2e70*/  IADD3.X R5, PT, PT, RZ, R86, RZ, P0, P3 ;  /* 0x00000056ff057210 */ /* 0x000fe400007e64ff */
[----:B0-----:R-:W-:-:S04]  /*2e80*/  LEA R6, P6, R10, UR4, 0x2 ;  /* 0x000000040a067c11 */ /* 0x001fc8000f8c10ff */
[----:B------:R-:W-:Y:S02]  /*2e90*/  LEA.HI.X R7, R10, UR5, R5, 0x2, P6 ;  /* 0x000000050a077c11 */ /* 0x000fe4000b0f1405 */
[----:B------:R-:W-:Y:S01]  /*2ea0*/  MOV R5, R59 ;  /* 0x0000003b00057202 */ /* 0x000fe20000000f00 */
[----:B------:R-:W0:Y:S02]  /*2eb0*/  LDS R8, [UR6+0x200] ;  /* 0x00020006ff087984 */ /* 0x000e240008000800 */
[-C--:B0-----:R-:W-:Y:S02]  /*2ec0*/  ISETP.GE.AND P0, PT, R85, R8.reuse, PT ;  /* 0x000000085500720c */ /* 0x081fe40003f06270 */
[-C--:B------:R-:W-:Y:S02]  /*2ed0*/  ISETP.GE.AND P3, PT, R75, R8.reuse, PT ;  /* 0x000000084b00720c */ /* 0x080fe40003f66270 */
[-C--:B------:R-:W-:Y:S02]  /*2ee0*/  ISETP.GE.AND P4, PT, R73, R8.reuse, PT ;  /* 0x000000084900720c */ /* 0x080fe40003f86270 */
[----:B------:R-:W-:-:S07]  /*2ef0*/  ISETP.GE.AND P5, PT, R71, R8, PT ;  /* 0x000000084700720c */ /* 0x000fce0003fa6270 */
[----:B------:R-:W-:Y:S01]  /*2f00*/  @!P0 STG.E desc[UR10][R6.64], R9 ;  /* 0x0000000906008986 */ /* 0x000fe2000c10190a */
[----:B------:R-:W-:-:S03]  /*2f10*/  ISETP.NE.AND P0, PT, R72, R50, PT ;  /* 0x000000324800720c */ /* 0x000fc60003f05270 */
[----:B------:R-:W-:Y:S04]  /*2f20*/  @!P3 STG.E desc[UR10][R6.64+0x80], R11 ;  /* 0x0000800b0600b986 */ /* 0x000fe8000c10190a */
[----:B------:R-:W-:Y:S04]  /*2f30*/  @!P4 STG.E desc[UR10][R6.64+0x100], R13 ;  /* 0x0001000d0600c986 */ /* 0x000fe8000c10190a */
[----:B------:R0:W-:Y:S02]  /*2f40*/  @!P5 STG.E desc[UR10][R6.64+0x180], R15 ;  /* 0x0001800f0600d986 */ /* 0x0001e4000c10190a */
[----:B0-----:R-:W-:Y:S01]  /*2f50*/  MOV R6, R58 ;  /* 0x0000003a00067202 */ /* 0x001fe20000000f00 */
[----:B------:R-:W-:-:S02]  /*2f60*/  IMAD.MOV.U32 R7, RZ, RZ, R57 ;  /* 0x000000ffff077224 */ /* 0x000fc400078e0039 */
[----:B------:R-:W-:-:S04]  /*2f70*/  IMAD.WIDE.U32 R58, R70, 0x4, R4 ;  /* 0x00000004463a7825 */ /* 0x000fc800078e0004 */
[----:B------:R-:W-:Y:S01]  /*2f80*/  IMAD.WIDE.U32 R4, R70, 0x4, R6 ;  /* 0x0000000446047825 */ /* 0x000fe200078e0006 */
[----:B------:R-:W-:-:S03]  /*2f90*/  MOV R60, R58 ;  /* 0x0000003a003c7202 */ /* 0x000fc60000000f00 */
[----:B------:R-:W-:Y:S01]  /*2fa0*/  IMAD.MOV.U32 R58, RZ, RZ, R4 ;  /* 0x000000ffff3a7224 */ /* 0x000fe200078e0004 */
[----:B------:R-:W-:Y:S01]  /*2fb0*/  MOV R57, R5 ;  /* 0x0000000500397202 */ /* 0x000fe20000000f00 */
[----:B------:R-:W-:Y:S06]  /*2fc0*/  @P0 BRA `(.L_x_1028) ;  /* 0xffffffe000280947 */ /* 0x000fec000383ffff */
[----:B------:R-:W-:Y:S05]  /*2fd0*/  EXIT ;  /* 0x000000000000794d */ /* 0x000fea0003800000 */
.L_x_1029:
        /* <DEDUP_REMOVED lines=10> */
.L_x_7956:


//--------------------- .text._Z25selective_scan_fwd_kernelI32Selective_Scan_fwd_kernel_traitsILi32ELi4ELi1ELb0ELb1ELb1ELb0ELb1EfffEEv13SSMParamsBase --------------------------
	.section	.text._Z25selective_scan_fwd_kernelI32Selective_Scan_fwd_kernel_traitsILi32ELi4ELi1ELb0ELb1ELb1ELb0ELb1EfffEEv13SSMParamsBase,"ax",@progbits
	.align	128
        .global         _Z25selective_scan_fwd_kernelI32Selective_Scan_fwd_kernel_traitsILi32ELi4ELi1ELb0ELb1ELb1ELb0ELb1EfffEEv13SSMParamsBase
        .type           _Z25selective_scan_fwd_kernelI32Selective_Scan_fwd_kernel_traitsILi32ELi4ELi1ELb0ELb1ELb1ELb0ELb1EfffEEv13SSMParamsBase,@function
        .size           _Z25selective_scan_fwd_kernelI32Selective_Scan_fwd_kernel_traitsILi32ELi4ELi1ELb0ELb1ELb1ELb0ELb1EfffEEv13SSMParamsBase,(.L_x_7957 - _Z25selective_scan_fwd_kernelI32Selective_Scan_fwd_kernel_traitsILi32ELi4ELi1ELb0ELb1ELb1ELb0ELb1EfffEEv13SSMParamsBase)
        .other          _Z25selective_scan_fwd_kernelI32Selective_Scan_fwd_kernel_traitsILi32ELi4ELi1ELb0ELb1ELb1ELb0ELb1EfffEEv13SSMParamsBase,@"STO_CUDA_ENTRY STV_DEFAULT"
_Z25selective_scan_fwd_kernelI32Selective_Scan_fwd_kernel_traitsILi32ELi4ELi1ELb0ELb1ELb1ELb0ELb1EfffEEv13SSMParamsBase:
.text._Z25selective_scan_fwd_kernelI32Selective_Scan_fwd_kernel_traitsILi32ELi4ELi1ELb0ELb1ELb1ELb0ELb1EfffEEv13SSMParamsBase:
        /* <DEDUP_REMOVED lines=42> */
.L_x_1030:
[----:B-1---5:R-:W-:Y:S02]  /*02a0*/  ISETP.EQ.U32.AND P3, PT, R16, UR4, PT ;  /* 0x0000000410007c0c */ /* 0x022fe4000bf62070 */
[----:B------:R-:W-:-:S04]  /*02b0*/  SHF.R.S32.HI R31, RZ, 0x1f, R16 ;  /* 0x0000001fff1f7819 */ /* 0x000fc80000011410 */
[----:B------:R-:W-:-:S13]  /*02c0*/  ISETP.EQ.AND.EX P3, PT, R31, UR5, PT, P3 ;  /* 0x000000051f007c0c */ /* 0x000fda000bf62330 */
[----:B------:R-:W-:Y:S05]  /*02d0*/  @P1 EXIT P3 ;  /* 0x000000000000194d */ /* 0x000fea0001800000 */
[----:B------:R-:W0:Y:S01]  /*02e0*/  LDC R11, c[0x0][0x394] ;  /* 0x0000e500ff0b7b82 */ /* 0x000e220000000800 */
[----:B------:R-:W1:Y:S01]  /*02f0*/  S2R R0, SR_CTAID.Y ;  /* 0x0000000000007919 */ /* 0x000e620000002600 */
[----:B------:R-:W-:Y:S02]  /*0300*/  ISETP.NE.AND P2, PT, R10, RZ, P2 ;  /* 0x000000ff0a00720c */ /* 0x000fe40001745270 */
[----:B------:R-:W-:-:S04]  /*0310*/  IADD3 R55, PT, PT, -R18, R55, RZ ;  /* 0x0000003712377210 */ /* 0x000fc80007ffe1ff */
[----:B------:R-:W2:Y:S08]  /*0320*/  LDC.64 R24, c[0x0][0x3c0] ;  /* 0x0000f000ff187b82 */ /* 0x000eb00000000a00 */
[----:B------:R-:W3:Y:S01]  /*0330*/  LDC.64 R22, c[0x0][0x410] ;  /* 0x00010400ff167b82 */ /* 0x000ee20000000a00 */
[----:B0-----:R-:W-:-:S07]  /*0340*/  IABS R9, R11 ;  /* 0x0000000b00097213 */ /* 0x001fce0000000000 */
[----:B------:R-:W0:Y:S01]  /*0350*/  LDC.64 R62, c[0x0][0x408] ;  /* 0x00010200ff3e7b82 */ /* 0x000e220000000a00 */
[----:B------:R-:W4:Y:S01]  /*0360*/  I2F.RP R3, R9 ;  /* 0x0000000900037306 */ /* 0x000f220000209400 */
[----:B-1----:R-:W-:-:S06]  /*0370*/  IABS R14, R0 ;  /* 0x00000000000e7213 */ /* 0x002fcc0000000000 */
[----:B------:R-:W1:Y:S08]  /*0380*/  LDC.64 R20, c[0x0][0x490] ;  /* 0x00012400ff147b82 */ /* 0x000e700000000a00 */
[----:B------:R-:W5:Y:S01]  /*0390*/  LDC.64 R58, c[0x0][0x3d8] ;  /* 0x0000f600ff3a7b82 */ /* 0x000f620000000a00 */
[----:B----4-:R-:W4:Y:S07]  /*03a0*/  MUFU.RCP R3, R3 ;  /* 0x0000000300037308 */ /* 0x010f2e0000001000 */
[----:B------:R-:W5:Y:S08]  /*03b0*/  LDC.64 R56, c[0x0][0x3f8] ;  /* 0x0000fe00ff387b82 */ /* 0x000f700000000a00 */
[----:B------:R-:W5:Y:S01]  /*03c0*/  LDC.64 R60, c[0x0][0x418] ;  /* 0x00010600ff3c7b82 */ /* 0x000f620000000a00 */
[----:B----4-:R-:W-:-:S04]  /*03d0*/  IADD3 R6, PT, PT, R3, 0xffffffe, RZ ;  /* 0x0ffffffe03067810 */ /* 0x010fc80007ffe0ff */
[----:B------:R4:W2:Y:S03]  /*03e0*/  F2I.FTZ.U32.TRUNC.NTZ R7, R6 ;  /* 0x0000000600077305 */ /* 0x0008a6000021f000 */
[----:B------:R-:W5:Y:S01]  /*03f0*/  LDC.64 R26, c[0x0][0x478] ;  /* 0x00011e00ff1a7b82 */ /* 0x000f620000000a00 */
[----:B----4-:R-:W-:-:S07]  /*0400*/  IMAD.MOV.U32 R6, RZ, RZ, RZ ;  /* 0x000000ffff067224 */ /* 0x010fce00078e00ff */
[----:B------:R-:W4:Y:S01]  /*0410*/  LDC.64 R28, c[0x0][0x480] ;  /* 0x00012000ff1c7b82 */ /* 0x000f220000000a00 */
[----:B--2---:R-:W-:-:S04]  /*0420*/  IMAD.MOV R8, RZ, RZ, -R7 ;  /* 0x000000ffff087224 */ /* 0x004fc800078e0a07 */
[----:B------:R-:W-:-:S04]  /*0430*/  IMAD R13, R8, R9, RZ ;  /* 0x00000009080d7224 */ /* 0x000fc800078e02ff */
[----:B------:R-:W-:Y:S02]  /*0440*/  IMAD.HI.U32 R7, R7, R13, R6 ;  /* 0x0000000d07077227 */ /* 0x000fe400078e0006 */
[----:B------:R-:W2:Y:S04]  /*0450*/  LDC.64 R12, c[0x0][0x400] ;  /* 0x00010000ff0c7b82 */ /* 0x000ea80000000a00 */
[----:B------:R-:W-:-:S05]  /*0460*/  IMAD.HI.U32 R8, R7, R14, RZ ;  /* 0x0000000e07087227 */ /* 0x000fca00078e00ff */
[----:B------:R-:W-:-:S05]  /*0470*/  IADD3 R3, PT, PT, -R8, RZ, RZ ;  /* 0x000000ff08037210 */ /* 0x000fca0007ffe1ff */
[C---:B------:R-:W-:Y:S01]  /*0480*/  IMAD R6, R9.reuse, R3, R14 ;  /* 0x0000000309067224 */ /* 0x040fe200078e020e */
[----:B------:R-:W-:Y:S02]  /*0490*/  SHF.R.S32.HI R3, RZ, 0x1f, R18 ;  /* 0x0000001fff037819 */ /* 0x000fe40000011412 */
[----:B------:R-:W-:Y:S02]  /*04a0*/  LOP3.LUT R14, R0, R11, RZ, 0x3c, !PT ;  /* 0x0000000b000e7212 */ /* 0x000fe400078e3cff */
[----:B------:R-:W-:Y:S02]  /*04b0*/  ISETP.GT.U32.AND P5, PT, R9, R6, PT ;  /* 0x000000060900720c */ /* 0x000fe40003fa4070 */
[----:B------:R-:W-:-:S11]  /*04c0*/  ISETP.GE.AND P3, PT, R14, RZ, PT ;  /* 0x000000ff0e00720c */ /* 0x000fd60003f66270 */
[----:B------:R-:W-:Y:S02]  /*04d0*/  @!P5 IMAD.IADD R6, R6, 0x1, -R9 ;  /* 0x000000010606d824 */ /* 0x000fe400078e0a09 */
[----:B------:R-:W-:Y:S01]  /*04e0*/  @!P5 VIADD R8, R8, 0x1 ;  /* 0x000000010808d836 */ /* 0x000fe20000000000 */
[----:B------:R-:W-:Y:S02]  /*04f0*/  ISETP.NE.AND P5, PT, R11, RZ, PT ;  /* 0x000000ff0b00720c */ /* 0x000fe40003fa5270 */
[----:B------:R-:W-:Y:S01]  /*0500*/  ISETP.GE.U32.AND P4, PT, R6, R9, PT ;  /* 0x000000090600720c */ /* 0x000fe20003f86070 */
[----:B--2---:R-:W-:-:S04]  /*0510*/  IMAD R6, R3, R12, RZ ;  /* 0x0000000c03067224 */ /* 0x004fc800078e02ff */
[C---:B------:R-:W-:Y:S02]  /*0520*/  IMAD R9, R18.reuse, R13, R6 ;  /* 0x0000000d12097224 */ /* 0x040fe400078e0206 */
[----:B------:R-:W-:Y:S02]  /*0530*/  IMAD.WIDE.U32 R6, R18, R12, RZ ;  /* 0x0000000c12067225 */ /* 0x000fe400078e00ff */
[----:B------:R-:W2:Y:S03]  /*0540*/  LDC.64 R12, c[0x0][0x3e0] ;  /* 0x0000f800ff0c7b82 */ /* 0x000ea60000000a00 */
[----:B------:R-:W-:Y:S01]  /*0550*/  IADD3 R7, PT, PT, R7, R9, RZ ;  /* 0x0000000907077210 */ /* 0x000fe20007ffe0ff */
[----:B------:R-:W-:Y:S02]  /*0560*/  IMAD R9, R3, R24, RZ ;  /* 0x0000001803097224 */ /* 0x000fe400078e02ff */
[----:B------:R-:W-:-:S02]  /*0570*/  @P4 VIADD R8, R8, 0x1 ;  /* 0x0000000108084836 */ /* 0x000fc40000000000 */
[----:B------:R-:W-:Y:S02]  /*0580*/  IMAD R19, R18, R25, R9 ;  /* 0x0000001912137224 */ /* 0x000fe400078e0209 */
[----:B------:R-:W5:Y:S01]  /*0590*/  LDC.U8 R25, c[0x0][0x3a9] ;  /* 0x0000ea40ff197b82 */ /* 0x000f620000000000 */
[----:B------:R-:W-:Y:S02]  /*05a0*/  IMAD.MOV.U32 R15, RZ, RZ, R8 ;  /* 0x000000ffff0f7224 */ /* 0x000fe400078e0008 */
[----:B---3--:R-:W-:Y:S02]  /*05b0*/  IMAD R8, R3, R22, RZ ;  /* 0x0000001603087224 */ /* 0x008fe400078e02ff */
[----:B0-----:R-:W-:Y:S01]  /*05c0*/  IMAD.WIDE.U32 R6, R0, R62, R6 ;  /* 0x0000003e00067225 */ /* 0x001fe200078e0006 */
[----:B------:R-:W-:Y:S02]  /*05d0*/  @!P3 IADD3 R15, PT, PT, -R15, RZ, RZ ;  /* 0x000000ff0f0fb210 */ /* 0x000fe40007ffe1ff */
[----:B------:R-:W-:Y:S01]  /*05e0*/  @!P5 LOP3.LUT R15, RZ, R11, RZ, 0x33, !PT ;  /* 0x0000000bff0fd212 */ /* 0x000fe200078e33ff */
[----:B------:R-:W-:Y:S01]  /*05f0*/  IMAD R17, R18, R23, R8 ;  /* 0x0000001712117224 */ /* 0x000fe200078e0208 */
[----:B-1----:R-:W-:Y:S01]  /*0600*/  LEA R62, P3, R6, R20, 0x2 ;  /* 0x00000014063e7211 */ /* 0x002fe200078610ff */
[----:B------:R-:W-:-:S02]  /*0610*/  IMAD.WIDE.U32 R8, R18, R22, RZ ;  /* 0x0000001612087225 */ /* 0x000fc400078e00ff */
[----:B------:R-:W0:Y:S02]  /*0620*/  LDC.64 R22, c[0x0][0x498] ;  /* 0x00012600ff167b82 */ /* 0x000e240000000a00 */
[----:B------:R-:W-:Y:S02]  /*0630*/  IMAD R63, R0, R63, R7 ;  /* 0x0000003f003f7224 */ /* 0x000fe400078e0207 */
[-C--:B--2---:R-:W-:Y:S02]  /*0640*/  IMAD R7, R3, R12.reuse, RZ ;  /* 0x0000000c03077224 */ /* 0x084fe400078e02ff */
[----:B------:R-:W-:Y:S01]  /*0650*/  IMAD.IADD R9, R9, 0x1, R17 ;  /* 0x0000000109097824 */ /* 0x000fe200078e0211 */
[----:B------:R-:W-:Y:S01]  /*0660*/  SHF.R.S32.HI R17, RZ, 0x1f, R15 ;  /* 0x0000001fff117819 */ /* 0x000fe2000001140f */
[----:B------:R-:W-:Y:S01]  /*0670*/  IMAD R7, R18, R13, R7 ;  /* 0x0000000d12077224 */ /* 0x000fe200078e0207 */
[----:B------:R-:W-:Y:S01]  /*0680*/  LEA.HI.X R63, R6, R21, R63, 0x2, P3 ;  /* 0x00000015063f7211 */ /* 0x000fe200018f143f */
[----:B------:R-:W-:Y:S01]  /*0690*/  IMAD.WIDE.U32 R12, R18, R12, RZ ;  /* 0x0000000c120c7225 */ /* 0x000fe200078e00ff */
[----:B-----5:R-:W-:-:S03]  /*06a0*/  ISETP.NE.AND P5, PT, R25, RZ, PT ;  /* 0x000000ff1900720c */ /* 0x020fc60003fa5270 */
[----:B------:R-:W-:Y:S01]  /*06b0*/  IMAD.WIDE.U32 R10, R18, R24, RZ ;  /* 0x00000018120a7225 */ /* 0x000fe200078e00ff */
[----:B------:R-:W-:-:S03]  /*06c0*/  IADD3 R13, PT, PT, R13, R7, RZ ;  /* 0x000000070d0d7210 */ /* 0x000fc60007ffe0ff */
[----:B------:R-:W-:Y:S02]  /*06d0*/  IMAD.IADD R11, R11, 0x1, R19 ;  /* 0x000000010b0b7824 */ /* 0x000fe400078e0213 */
[C---:B------:R-:W-:Y:S02]  /*06e0*/  IMAD R14, R17.reuse, R58, RZ ;  /* 0x0000003a110e7224 */ /* 0x040fe400078e02ff */
[----:B------:R-:W-:Y:S02]  /*06f0*/  IMAD R20, R17, R56, RZ ;  /* 0x0000003811147224 */ /* 0x000fe400078e02ff */
[----:B------:R-:W-:-:S04]  /*0700*/  IMAD.WIDE.U32 R6, R0, R60, R8 ;  /* 0x0000003c00067225 */ /* 0x000fc800078e0008 */
[----:B------:R-:W-:Y:S01]  /*0710*/  IMAD.WIDE.U32 R8, R15, R58, R10 ;  /* 0x0000003a0f087225 */ /* 0x000fe200078e000a */
[----:B0-----:R-:W-:-:S03]  /*0720*/  LEA R60, P3, R6, R22, 0x2 ;  /* 0x00000016063c7211 */ /* 0x001fc600078610ff */
[C---:B------:R-:W-:Y:S01]  /*0730*/  IMAD R59, R15.reuse, R59, R14 ;  /* 0x0000003b0f3b7224 */ /* 0x040fe200078e020e */
[----:B------:R-:W-:Y:S01]  /*0740*/  LEA R58, P4, R8, R26, 0x2 ;  /* 0x0000001a083a7211 */ /* 0x000fe200078810ff */
[----:B------:R-:W-:-:S04]  /*0750*/  IMAD.WIDE.U32 R10, R15, R56, R12 ;  /* 0x000000380f0a7225 */ /* 0x000fc800078e000c */
[----:B------:R-:W-:Y:S01]  /*0760*/  IMAD R57, R15, R57, R20 ;  /* 0x000000390f397224 */ /* 0x000fe200078e0214 */
[----:B----4-:R-:W-:Y:S01]  /*0770*/  LEA R56, P6, R10, R28, 0x2 ;  /* 0x0000001c0a387211 */ /* 0x010fe200078c10ff */
        /* <DEDUP_REMOVED lines=14> */
.L_x_1031:
        /* <DEDUP_REMOVED lines=11> */
.L_x_1032:
[----:B------:R-:W-:Y:S01]  /*0910*/  PLOP3.LUT P1, PT, P1, P0, PT, 0x20, 0x2 ;  /* 0x000000000002781c */ /* 0x000fe20000f20470 */
[----:B------:R-:W0:Y:S03]  /*0920*/  LDC.64 R20, c[0x0][0x468] ;  /* 0x00011a00ff147b82 */ /* 0x000e260000000a00 */
[----:B------:R-:W-:-:S05]  /*0930*/  ISETP.EQ.OR P6, PT, R25, RZ, !P1 ;  /* 0x000000ff1900720c */ /* 0x000fca0004fc2670 */
[----:B------:R-:W1:Y:S08]  /*0940*/  LDC.64 R10, c[0x0][0x4e0] ;  /* 0x00013800ff0a7b82 */ /* 0x000e700000000a00 */
        /* <DEDUP_REMOVED lines=60> */
[C---:B------:R-:W-:Y:S01]  /*0d10*/  ISETP.GT.AND P0, PT, R48.reuse, RZ, PT ;  /* 0x000000ff3000720c */ /* 0x040fe20003f04270 */
[----:B------:R-:W-:-:S03]  /*0d20*/  VIADD R48, R48, 0x1 ;  /* 0x0000000130307836 */ /* 0x000fc60000000000 */
[----:B------:R-:W-:-:S04]  /*0d30*/  SEL R11, R11, RZ, P3 ;  /* 0x000000ff0b0b7207 */ /* 0x000fc80001800000 */
[----:B------:R-:W-:-:S05]  /*0d40*/  SEL R11, R11, RZ, P0 ;  /* 0x000000ff0b0b7207 */ /* 0x000fca0000000000 */
[----:B-----5:R-:W-:Y:S01]  /*0d50*/  IMAD R47, R47, R50, R11 ;  /* 0x000000322f2f7224 */ /* 0x020fe200078e020b */
[----:B------:R-:W-:Y:S06]  /*0d60*/  BRA `(.L_x_1034) ;  /* 0x0000000000747947 */ /* 0x000fec0003800000 */
.L_x_1033:
[-C--:B------:R-:W-:Y:S01]  /*0d70*/  IABS R9, R50.reuse ;  /* 0x0000003200097213 */ /* 0x080fe20000000000 */
[----:B-----5:R-:W-:Y:S01]  /*0d80*/  IMAD.MOV.U32 R47, RZ, RZ, RZ ;  /* 0x000000ffff2f7224 */ /* 0x020fe200078e00ff */
[----:B------:R-:W-:Y:S02]  /*0d90*/  IADD3 R7, PT, PT, R55, -0x1, R50 ;  /* 0xffffffff37077810 */ /* 0x000fe40007ffe032 */
[----:B------:R-:W0:Y:S01]  /*0da0*/  I2F.RP R6, R9 ;  /* 0x0000000900067306 */ /* 0x000e220000209400 */
[----:B------:R-:W-:Y:S02]  /*0db0*/  IABS R10, R50 ;  /* 0x00000032000a7213 */ /* 0x000fe40000000000 */
[----:B------:R-:W-:-:S03]  /*0dc0*/  MOV R49, RZ ;  /* 0x000000ff00317202 */ /* 0x000fc60000000f00 */
[----:B------:R-:W-:Y:S02]  /*0dd0*/  IMAD.MOV R10, RZ, RZ, -R10 ;  /* 0x000000ffff0a7224 */ /* 0x000fe400078e0a0a */
[----:B0-----:R-:W0:Y:S02]  /*0de0*/  MUFU.RCP R6, R6 ;  /* 0x0000000600067308 */ /* 0x001e240000001000 */
[----:B0-----:R-:W-:Y:S02]  /*0df0*/  IADD3 R4, PT, PT, R6, 0xffffffe, RZ ;  /* 0x0ffffffe06047810 */ /* 0x001fe40007ffe0ff */
[----:B------:R-:W-:-:S04]  /*0e00*/  IABS R6, R7 ;  /* 0x0000000700067213 */ /* 0x000fc80000000000 */
[----:B------:R0:W1:Y:S01]  /*0e10*/  F2I.FTZ.U32.TRUNC.NTZ R5, R4 ;  /* 0x0000000400057305 */ /* 0x000062000021f000 */
[----:B------:R-:W-:-:S04]  /*0e20*/  LOP3.LUT R7, R7, R50, RZ, 0x3c, !PT ;  /* 0x0000003207077212 */ /* 0x000fc800078e3cff */
[----:B------:R-:W-:Y:S02]  /*0e30*/  ISETP.GE.AND P4, PT, R7, RZ, PT ;  /* 0x000000ff0700720c */ /* 0x000fe40003f86270 */
[----:B0-----:R-:W-:Y:S01]  /*0e40*/  MOV R4, RZ ;  /* 0x000000ff00047202 */ /* 0x001fe20000000f00 */
[----:B-1----:R-:W-:-:S04]  /*0e50*/  IMAD.MOV R8, RZ, RZ, -R5 ;  /* 0x000000ffff087224 */ /* 0x002fc800078e0a05 */
[----:B------:R-:W-:-:S04]  /*0e60*/  IMAD R11, R8, R9, RZ ;  /* 0x00000009080b7224 */ /* 0x000fc800078e02ff */
[----:B------:R-:W-:-:S04]  /*0e70*/  IMAD.HI.U32 R5, R5, R11, R4 ;  /* 0x0000000b05057227 */ /* 0x000fc800078e0004 */
[----:B------:R-:W-:Y:S02]  /*0e80*/  IMAD.MOV.U32 R4, RZ, RZ, R10 ;  /* 0x000000ffff047224 */ /* 0x000fe400078e000a */
[----:B------:R-:W-:-:S04]  /*0e90*/  IMAD.HI.U32 R5, R5, R6, RZ ;  /* 0x0000000605057227 */ /* 0x000fc800078e00ff */
[----:B------:R-:W-:-:S05]  /*0ea0*/  IMAD R4, R5, R4, R6 ;  /* 0x0000000405047224 */ /* 0x000fca00078e0206 */
[----:B------:R-:W-:-:S13]  /*0eb0*/  ISETP.GT.U32.AND P3, PT, R9, R4, PT ;  /* 0x000000040900720c */ /* 0x000fda0003f64070 */
[----:B------:R-:W-:Y:S01]  /*0ec0*/  @!P3 IMAD.IADD R4, R4, 0x1, -R9 ;  /* 0x000000010404b824 */ /* 0x000fe200078e0a09 */
[----:B------:R-:W-:Y:S02]  /*0ed0*/  @!P3 IADD3 R5, PT, PT, R5, 0x1, RZ ;  /* 0x000000010505b810 */ /* 0x000fe40007ffe0ff */
[----:B------:R-:W-:Y:S02]  /*0ee0*/  ISETP.NE.AND P3, PT, R50, RZ, PT ;  /* 0x000000ff3200720c */ /* 0x000fe40003f65270 */
[----:B------:R-:W-:-:S13]  /*0ef0*/  ISETP.GE.U32.AND P0, PT, R4, R9, PT ;  /* 0x000000090400720c */ /* 0x000fda0003f06070 */
[----:B------:R-:W-:-:S04]  /*0f00*/  @P0 VIADD R5, R5, 0x1 ;  /* 0x0000000105050836 */ /* 0x000fc80000000000 */
[----:B------:R-:W-:Y:S01]  /*0f10*/  @!P4 IMAD.MOV R5, RZ, RZ, -R5 ;  /* 0x000000ffff05c224 */ /* 0x000fe200078e0a05 */
[----:B------:R-:W-:-:S05]  /*0f20*/  @!P3 LOP3.LUT R5, RZ, R50, RZ, 0x33, !PT ;  /* 0x00000032ff05b212 */ /* 0x000fca00078e33ff */
[----:B------:R-:W-:-:S07]  /*0f30*/  IMAD.MOV.U32 R48, RZ, RZ, R5 ;  /* 0x000000ffff307224 */ /* 0x000fce00078e0005 */
.L_x_1034:
[----:B------:R-:W-:-:S13]  /*0f40*/  ISETP.GE.AND P0, PT, R48, 0x1, PT ;  /* 0x000000013000780c */ /* 0x000fda0003f06270 */
[----:B------:R-:W-:Y:S05]  /*0f50*/  @!P0 EXIT ;  /* 0x000000000000894d */ /* 0x000fea0003800000 */
[----:B------:R-:W0:Y:S01]  /*0f60*/  S2R R46, SR_TID.X ;  /* 0x00000000002e7919 */ /* 0x000e220000002100 */
[----:B------:R-:W1:Y:S01]  /*0f70*/  LDCU.64 UR8, c[0x0][0x3b0] ;  /* 0x00007600ff0877ac */ /* 0x000e620008000a00 */
[----:B------:R-:W2:Y:S01]  /*0f80*/  LDC.64 R20, c[0x0][0x4e8] ;  /* 0x00013a00ff147b82 */ /* 0x000ea20000000a00 */
[----:B------:R-:W-:Y:S01]  /*0f90*/  VIADD R66, R48, 0xffffffff ;  /* 0xffffffff30427836 */ /* 0x000fe20000000000 */
[----:B------:R-:W-:Y:S01]  /*0fa0*/  MOV R85, RZ ;  /* 0x000000ff00557202 */ /* 0x000fe20000000f00 */
[----:B------:R-:W3:Y:S01]  /*0fb0*/  LDCU.128 UR4, c[0x0][0x430] ;  /* 0x00008600ff0477ac */ /* 0x000ee20008000c00 */
[----:B------:R-:W-:Y:S01]  /*0fc0*/  IMAD.WIDE R16, R16, 0x4, RZ ;  /* 0x0000000410107825 */ /* 0x000fe200078e02ff */
[----:B------:R-:W4:Y:S03]  /*0fd0*/  LDCU.U8 UR12, c[0x0][0x3a8] ;  /* 0x00007500ff0c77ac */ /* 0x000f260008000000 */
[----:B------:R-:W5:Y:S01]  /*0fe0*/  LDC.64 R8, c[0x0][0x470] ;  /* 0x00011c00ff087b82 */ /* 0x000f620000000a00 */
[----:B------:R-:W-:-:S02]  /*0ff0*/  IMAD.MOV.U32 R89, RZ, RZ, RZ ;  /* 0x000000ffff597224 */ /* 0x000fc400078e00ff */
[----:B-1----:R-:W-:-:S04]  /*1000*/  IMAD.WIDE.U32 R64, R0, UR8, RZ ;  /* 0x0000000800407c25 */ /* 0x002fc8000f8e00ff */
[----:B---3--:R-:W-:Y:S02]  /*1010*/  IMAD R7, R3, UR4, RZ ;  /* 0x0000000403077c24 */ /* 0x008fe4000f8e02ff */
[----:B------:R-:W-:Y:S01]  /*1020*/  IMAD R3, R0, UR9, R65 ;  /* 0x0000000900037c24 */ /* 0x000fe2000f8e0241 */
[----:B--2---:R-:W-:Y:S01]  /*1030*/  LEA R20, P0, R2, R20, 0x2 ;  /* 0x0000001402147211 */ /* 0x004fe200078010ff */
[----:B------:R-:W-:-:S03]  /*1040*/  IMAD.WIDE.U32 R4, R0, UR6, RZ ;  /* 0x0000000600047c25 */ /* 0x000fc6000f8e00ff */
[----:B------:R-:W-:Y:S01]  /*1050*/  LEA.HI.X R21, R2, R21, RZ, 0x2, P0 ;  /* 0x0000001502157211 */ /* 0x000fe200000f14ff */
[----:B------:R-:W-:Y:S01]  /*1060*/  IMAD R5, R0, UR7, R5 ;  /* 0x0000000700057c24 */ /* 0x000fe2000f8e0205 */
[----:B0-----:R-:W-:Y:S01]  /*1070*/  SHF.L.U32 R65, R46, 0x2, RZ ;  /* 0x000000022e417819 */ /* 0x001fe200000006ff */
[----:B------:R-:W-:Y:S01]  /*1080*/  IMAD R7, R18, UR5, R7 ;  /* 0x0000000512077c24 */ /* 0x000fe2000f8e0207 */
[----:B-----5:R-:W-:Y:S01]  /*1090*/  LEA R0, P3, R64, R8, 0x2 ;  /* 0x0000000840007211 */ /* 0x020fe200078610ff */
[----:B------:R-:W-:Y:S01]  /*10a0*/  IMAD.WIDE.U32 R18, R18, UR4, R4 ;  /* 0x0000000412127c25 */ /* 0x000fe2000f8e0004 */
[C---:B------:R-:W-:Y:S02]  /*10b0*/  LOP3.LUT R87, R65.reuse, 0xf80, RZ, 0xc0, !PT ;  /* 0x00000f8041577812 */ /* 0x040fe400078ec0ff */
[----:B------:R-:W-:Y:S01]  /*10c0*/  LEA.HI.X R64, R64, R9, R3, 0x2, P3 ;  /* 0x0000000940407211 */ /* 0x000fe200018f1403 */
[----:B------:R-:W-:Y:S01]  /*10d0*/  VIADD R83, R65, 0x1 ;  /* 0x0000000141537836 */ /* 0x000fe20000000000 */
[----:B------:R-:W-:Y:S01]  /*10e0*/  LOP3.LUT R87, R87, 0x1f, R46, 0xf8, !PT ;  /* 0x0000001f57577812 */ /* 0x000fe200078ef82e */
[C---:B------:R-:W-:Y:S01]  /*10f0*/  VIADD R81, R65.reuse, 0x2 ;  /* 0x0000000241517836 */ /* 0x040fe20000000000 */
[----:B------:R-:W-:Y:S01]  /*1100*/  IADD3 R79, PT, PT, R65, 0x3, RZ ;  /* 0x00000003414f7810 */ /* 0x000fe20007ffe0ff */
[----:B------:R-:W-:Y:S01]  /*1110*/  IMAD.IADD R72, R19, 0x1, R7 ;  /* 0x0000000113487824 */ /* 0x000fe200078e0207 */
[C---:B------:R-:W-:Y:S01]  /*1120*/  LOP3.LUT R77, R87.reuse, 0x20, RZ, 0xfc, !PT ;  /* 0x00000020574d7812 */ /* 0x040fe200078efcff */
[C---:B------:R-:W-:Y:S01]  /*1130*/  IMAD.WIDE.U32 R2, R87.reuse, 0x4, RZ ;  /* 0x0000000457027825 */ /* 0x040fe200078e00ff */
[----:B------:R-:W-:-:S02]  /*1140*/  LOP3.LUT R75, R87, 0x40, RZ, 0xfc, !PT ;  /* 0x00000040574b7812 */ /* 0x000fc400078efcff */
[----:B------:R-:W-:Y:S02]  /*1150*/  LOP3.LUT R73, R87, 0x60, RZ, 0xfc, !PT ;  /* 0x0000006057497812 */ /* 0x000fe400078efcff */
[----:B----4-:R-:W-:-:S07]  /*1160*/  LOP3.LUT R71, R2, 0x100, RZ, 0xfc, !PT ;  /* 0x0000010002477812 */ /* 0x010fce00078efcff */
.L_x_1050:
        /* <DEDUP_REMOVED lines=12> */
[----:B------:R-:W-:Y:S01]  /*1230*/  BAR.SYNC.DEFER_BLOCKING 0x0 ;  /* 0x0000000000007b1d */ /* 0x000fe20000010000 */
[C---:B------:R-:W-:Y:S01]  /*1240*/  IMAD.SHL.U32 R13, R87.reuse, 0x4, RZ ;  /* 0x00000004570d7824 */ /* 0x040fe200078e00ff */
[-C--:B------:R-:W-:Y:S01]  /*1250*/  ISETP.GE.AND P5, PT, R87, R70.reuse, PT ;  /* 0x000000465700720c */ /* 0x080fe20003fa6270 */
[----:B------:R-:W-:Y:S01]  /*1260*/  HFMA2 R7, -RZ, RZ, 0, 0 ;  /* 0x00000000ff077431 */ /* 0x000fe200000001ff */
[-C--:B------:R-:W-:Y:S01]  /*1270*/  ISETP.GE.AND P4, PT, R77, R70.reuse, PT ;  /* 0x000000464d00720c */ /* 0x080fe20003f86270 */
[----:B------:R-:W-:Y:S01]  /*1280*/  IMAD.MOV.U32 R9, RZ, RZ, RZ ;  /* 0x000000ffff097224 */ /* 0x000fe200078e00ff */
[-C--:B------:R-:W-:Y:S01]  /*1290*/  ISETP.GE.AND P3, PT, R75, R70.reuse, PT ;  /* 0x000000464b00720c */ /* 0x080fe20003f66270 */
[----:B------:R-:W-:Y:S01]  /*12a0*/  IMAD.MOV.U32 R15, RZ, RZ, RZ ;  /* 0x000000ffff0f7224 */ /* 0x000fe200078e00ff */
        /* <DEDUP_REMOVED lines=12> */
[----:B------:R-:W-:-:S02]  /*1370*/  IMAD.MOV.U32 R29, RZ, RZ, RZ ;  /* 0x000000ffff1d7224 */ /* 0x000fc400078e00ff */
[----:B------:R-:W-:Y:S02]  /*1380*/  HFMA2 R31, -RZ, RZ, 0, 0 ;  /* 0x00000000ff1f7431 */ /* 0x000fe400000001ff */
[----:B------:R-:W-:Y:S02]  /*1390*/  IMAD.MOV.U32 R27, RZ, RZ, RZ ;  /* 0x000000ffff1b7224 */ /* 0x000fe400078e00ff */
        /* <DEDUP_REMOVED lines=62> */
.L_x_1036:
[----:B------:R-:W-:Y:S05]  /*1780*/  BSYNC.RECONVERGENT B0 ;  /* 0x0000000000007941 */ /* 0x000fea0003800200 */
.L_x_1035:
[----:B------:R-:W-:Y:S01]  /*1790*/  ISETP.EQ.OR P3, PT, RZ, UR12, P3 ;  /* 0x0000000cff007c0c */ /* 0x000fe20009f62670 */
[----:B------:R-:W-:Y:S01]  /*17a0*/  BSSY.RECONVERGENT B0, `(.L_x_1037) ;  /* 0x0000023000007945 */ /* 0x000fe20003800200 */
[----:B------:R-:W-:Y:S02]  /*17b0*/  FSETP.GTU.FTZ.AND P0, PT, R76, 20, PT ;  /* 0x41a000004c00780b */ /* 0x000fe40003f1c000 */
[----:B------:R-:W-:Y:S02]  /*17c0*/  ISETP.EQ.OR P4, PT, RZ, UR12, P4 ;  /* 0x0000000cff007c0c */ /* 0x000fe4000a782670 */
[----:B------:R-:W-:-:S07]  /*17d0*/  ISETP.EQ.OR P0, PT, RZ, UR12, P0 ;  /* 0x0000000cff007c0c */ /* 0x000fce0008702670 */
[----:B------:R-:W-:Y:S06]  /*17e0*/  @P3 BRA `(.L_x_1038) ;  /* 0x0000000000783947 */ /* 0x000fec0003800000 */
        /* <DEDUP_REMOVED lines=30> */
.L_x_1038:
[----:B------:R-:W-:Y:S05]  /*19d0*/  BSYNC.RECONVERGENT B0 ;  /* 0x0000000000007941 */ /* 0x000fea0003800200 */
.L_x_1037:
        /* <DEDUP_REMOVED lines=32> */
.L_x_1040:
[----:B------:R-:W-:Y:S05]  /*1be0*/  BSYNC.RECONVERGENT B0 ;  /* 0x0000000000007941 */ /* 0x000fea0003800200 */
.L_x_1039:
        /* <DEDUP_REMOVED lines=32> */
.L_x_1042:
[----:B------:R-:W-:Y:S05]  /*1df0*/  BSYNC.RECONVERGENT B0 ;  /* 0x0000000000007941 */ /* 0x000fea0003800200 */
.L_x_1041:
[----:B------:R-:W0:Y:S01]  /*1e00*/  LDCU UR7, c[0x0][0x38c] ;  /* 0x00007180ff0777ac */ /* 0x000e220008000800 */
[----:B------:R-:W-:-:S04]  /*1e10*/  IMAD.WIDE.U32 R62, R70, 0x4, R62 ;  /* 0x00000004463e7825 */ /* 0x000fc800078e003e */
[-C--:B------:R-:W-:Y:S01]  /*1e20*/  FMUL.FTZ R4, R8, R52.reuse ;  /* 0x0000003408047220 */ /* 0x080fe20000410000 */
[-C--:B------:R-:W-:Y:S01]  /*1e30*/  FMUL.FTZ R5, R9, R52.reuse ;  /* 0x0000003409057220 */ /* 0x080fe20000410000 */
[----:B------:R-:W-:Y:S01]  /*1e40*/  FMUL.FTZ R6, R10, R52 ;  /* 0x000000340a067220 */ /* 0x000fe20000410000 */
[----:B------:R-:W-:-:S04]  /*1e50*/  IMAD.WIDE.U32 R60, R70, 0x4, R60 ;  /* 0x00000004463c7825 */ /* 0x000fc800078e003c */
        /* <DEDUP_REMOVED lines=28> */
[----:B------:R-:W-:Y:S01]  /*2020*/  UIADD3 UR8, UPT, UPT, UR6, 0x420, URZ ;  /* 0x0000042006087890 */ /* 0x000fe2000fffe0ff */
[----:B------:R-:W-:Y:S01]  /*2030*/  IMAD R11, R16, UR5, R11 ;  /* 0x00000005100b7c24 */ /* 0x000fe2000f8e020b */
[----:B------:R-:W-:Y:S01]  /*2040*/  UIADD3 UR7, UPT, UPT, -UR7, URZ, URZ ;  /* 0x000000ff07077290 */ /* 0x000fe2000fffe1ff */
[----:B------:R-:W-:Y:S01]  /*2050*/  IMAD.MOV.U32 R101, RZ, RZ, R0 ;  /* 0x000000ffff657224 */ /* 0x000fe200078e0000 */
[----:B------:R-:W0:Y:S01]  /*2060*/  LDC.64 R36, c[0x0][0x3f0] ;  /* 0x0000fc00ff247b82 */ /* 0x000e220000000a00 */
[----:B------:R-:W-:Y:S01]  /*2070*/  IMAD.X R29, R3, 0x1, R59, P6 ;  /* 0x00000001031d7824 */ /* 0x000fe200030e063b */
[----:B-1----:R-:W-:Y:S01]  /*2080*/  SHF.L.U64.HI R31, R30, 0x2, R31 ;  /* 0x000000021e1f7819 */ /* 0x002fe2000001021f */
        /* <DEDUP_REMOVED lines=9> */
[----:B------:R-:W-:-:S04]  /*2120*/  IMAD.MOV.U32 R12, RZ, RZ, RZ ;  /* 0x000000ffff0c7224 */ /* 0x000fc800078e00ff */
[----:B------:R-:W-:Y:S01]  /*2130*/  IMAD.HI.U32 R27, R13, R27, R12 ;  /* 0x0000001b0d1b7227 */ /* 0x000fe200078e000c */
[----:B------:R-:W-:-:S03]  /*2140*/  MOV R12, R24 ;  /* 0x00000018000c7202 */ /* 0x000fc60000000f00 */
[----:B------:R-:W-:Y:S02]  /*2150*/  IMAD.MOV.U32 R13, RZ, RZ, R26 ;  /* 0x000000ffff0d7224 */ /* 0x000fe400078e001a */
[----:B------:R-:W-:Y:S02]  /*2160*/  IMAD.HI.U32 R103, R27, R12, RZ ;  /* 0x0000000c1b677227 */ /* 0x000fe400078e00ff */
[----:B------:R-:W0:Y:S02]  /*2170*/  LDC.64 R26, c[0x0][0x450] ;  /* 0x00011400ff1a7b82 */ /* 0x000e240000000a00 */
[----:B------:R-:W-:-:S05]  /*2180*/  IMAD R12, R103, R13, R12 ;  /* 0x0000000d670c7224 */ /* 0x000fca00078e020c */
[----:B------:R-:W-:-:S13]  /*2190*/  ISETP.GT.U32.AND P4, PT, R25, R12, PT ;  /* 0x0000000c1900720c */ /* 0x000fda0003f84070 */
[----:B------:R-:W-:Y:S02]  /*21a0*/  @!P4 IMAD.IADD R12, R12, 0x1, -R25 ;  /* 0x000000010c0cc824 */ /* 0x000fe400078e0a19 */
[----:B------:R-:W-:Y:S01]  /*21b0*/  @!P4 VIADD R103, R103, 0x1 ;  /* 0x000000016767c836 */ /* 0x000fe20000000000 */
[----:B------:R-:W-:Y:S02]  /*21c0*/  ISETP.NE.AND P4, PT, R50, RZ, PT ;  /* 0x000000ff3200720c */ /* 0x000fe40003f85270 */
[----:B------:R-:W-:Y:S01]  /*21d0*/  ISETP.GE.U32.AND P3, PT, R12, R25, PT ;  /* 0x000000190c00720c */ /* 0x000fe20003f66070 */
[----:B------:R-:W-:Y:S01]  /*21e0*/  IMAD.WIDE.U32 R24, R16, UR4, R8 ;  /* 0x0000000410187c25 */ /* 0x000fe2000f8e0008 */
[----:B------:R-:W-:-:S04]  /*21f0*/  UMOV UR4, URZ ;  /* 0x000000ff00047c82 */ /* 0x000fc80008000000 */
[----:B------:R-:W-:-:S07]  /*2200*/  IADD3 R105, PT, PT, R25, R11, RZ ;  /* 0x0000000b19697210 */ /* 0x000fce0007ffe0ff */
[----:B------:R-:W-:Y:S02]  /*2210*/  @P3 IADD3 R103, PT, PT, R103, 0x1, RZ ;  /* 0x0000000167673810 */ /* 0x000fe40007ffe0ff */
[----:B------:R-:W-:-:S03]  /*2220*/  IADD3 R38, P3, PT, R56, R71, RZ ;  /* 0x0000004738267210 */ /* 0x000fc60007f7e0ff */
[----:B------:R-:W-:Y:S01]  /*2230*/  @!P0 IMAD.MOV R103, RZ, RZ, -R103 ;  /* 0x000000ffff678224 */ /* 0x000fe200078e0a67 */
[----:B------:R-:W-:Y:S02]  /*2240*/  IADD3.X R41, PT, PT, R3, R57, RZ, P3, !PT ;  /* 0x0000003903297210 */ /* 0x000fe40001ffe4ff */
[----:B-1----:R-:W-:-:S07]  /*2250*/  @!P4 LOP3.LUT R103, RZ, R50, RZ, 0x33, !PT ;  /* 0x00000032ff67c212 */ /* 0x002fce00078e33ff */
.L_x_1049:
[-C--:B------:R-:W-:Y:S01]  /*2260*/  ISETP.GE.AND P4, PT, R73, R70.reuse, PT ;  /* 0x000000464900720c */ /* 0x080fe20003f86270 */
[----:B------:R-:W-:Y:S01]  /*2270*/  IMAD.MOV.U32 R11, RZ, RZ, RZ ;  /* 0x000000ffff0b7224 */ /* 0x000fe200078e00ff */
[-C--:B------:R-:W-:Y:S01]  /*2280*/  ISETP.GE.AND P0, PT, R77, R70.reuse, PT ;  /* 0x000000464d00720c */ /* 0x080fe20003f06270 */
[----:B------:R-:W-:Y:S01]  /*2290*/  IMAD.MOV.U32 R15, RZ, RZ, RZ ;  /* 0x000000ffff0f7224 */ /* 0x000fe200078e00ff */
[----:B------:R-:W-:Y:S02]  /*22a0*/  ISETP.GE.AND P3, PT, R75, R70, PT ;  /* 0x000000464b00720c */ /* 0x000fe40003f66270 */
[----:B------:R-:W-:Y:S01]  /*22b0*/  MOV R39, RZ ;  /* 0x000000ff00277202 */ /* 0x000fe20000000f00 */
[----:B------:R-:W2:Y:S01]  /*22c0*/  @!P5 LDG.E R11, desc[UR10][R28.64+-0x100] ;  /* 0xffff000a1c0bd981 */ /* 0x000ea2000c1e1900 */
[----:B------:R-:W-:-:S05]  /*22d0*/  MOV R13, RZ ;  /* 0x000000ff000d7202 */ /* 0x000fca0000000f00 */
        /* <DEDUP_REMOVED lines=14> */
[----:B-1----:R-:W-:-:S03]  /*23c0*/  IMAD.MOV.U32 R39, RZ, RZ, R41 ;  /* 0x000000ffff277224 */ /* 0x002fc600078e0029 */
        /* <DEDUP_REMOVED lines=12> */
[----:B------:R-:W0:Y:S04]  /*2490*/  MUFU.EX2 R86, R86 ;  /* 0x0000005600567308 */ /* 0x000e280000000800 */
[----:B------:R-:W0:Y:S04]  /*24a0*/  MUFU.EX2 R90, R90 ;  /* 0x0000005a005a7308 */ /* 0x000e280000000800 */
[----:B------:R0:W5:Y:S01]  /*24b0*/  MUFU.EX2 R88, R44 ;  /* 0x0000002c00587308 */ /* 0x0001620000000800 */
[-C--:B------:R-:W-:Y:S02]  /*24c0*/  ISETP.GE.U32.AND P6, PT, R83, R70.reuse, PT ;  /* 0x000000465300720c */ /* 0x080fe40003fc6070 */
[----:B------:R-:W-:-:S02]  /*24d0*/  ISETP.GE.U32.AND P4, PT, R81, R70, PT ;  /* 0x000000465100720c */ /* 0x000fc40003f86070 */
[----:B------:R-:W-:Y:S01]  /*24e0*/  ISETP.GE.U32.AND P3, PT, R79, R70, PT ;  /* 0x000000464f00720c */ /* 0x000fe20003f66070 */
[----:B-1----:R-:W-:Y:S01]  /*24f0*/  FMUL.FTZ R13, R78, R13 ;  /* 0x0000000d4e0d7220 */ /* 0x002fe20000410000 */
[----:B------:R-:W-:Y:S01]  /*2500*/  FMUL.FTZ R12, R95, R12 ;  /* 0x0000000c5f0c7220 */ /* 0x000fe20000410000 */
[----:B------:R-:W-:Y:S01]  /*2510*/  FMUL.FTZ R14, R97, R14 ;  /* 0x0000000e610e7220 */ /* 0x000fe20000410000 */
[----:B------:R-:W-:-:S04]  /*2520*/  FMUL.FTZ R15, R80, R15 ;  /* 0x0000000f500f7220 */ /* 0x000fc80000410000 */
[----:B0-----:R-:W-:Y:S01]  /*2530*/  FSEL R44, R14, RZ, !P4 ;  /* 0x000000ff0e2c7208 */ /* 0x001fe20006000000 */
[----:B--2---:R0:W-:Y:S04]  /*2540*/  STS [R68+0x280], R45 ;  /* 0x0002802d44007388 */ /* 0x0041e80000000800 */
[----:B---3--:R-:W-:Y:S04]  /*2550*/  STS [R68+0x300], R107 ;  /* 0x0003006b44007388 */ /* 0x008fe80000000800 */
[----:B----4-:R-:W-:Y:S04]  /*2560*/  STS [R68+0x380], R109 ;  /* 0x0003806d44007388 */ /* 0x010fe80000000800 */
[----:B-----5:R1:W-:Y:S01]  /*2570*/  STS [R68+0x200], R43 ;  /* 0x0002002b44007388 */ /* 0x0203e20000000800 */
[----:B------:R-:W-:-:S03]  /*2580*/  NOP ;  /* 0x0000000000007918 */ /* 0x000fc60000000000 */
[----:B------:R-:W2:Y:S04]  /*2590*/  @P0 LDS.64 R40, [UR8] ;  /* 0x00000008ff280984 */ /* 0x000ea80008000a00 */
[----:B------:R3:W4:Y:S01]  /*25a0*/  LDS.128 R8, [R67+0x200] ;  /* 0x0002000043087984 */ /* 0x0007220000000c00 */
[----:B0-----:R-:W-:-:S06]  /*25b0*/  FMUL.FTZ R45, R42, R76 ;  /* 0x0000004c2a2d7220 */ /* 0x001fcc0000410000 */
[----:B------:R-:W0:Y:S01]  /*25c0*/  MUFU.EX2 R45, R45 ;  /* 0x0000002d002d7308 */ /* 0x000e220000000800 */
[----:B------:R-:W-:Y:S02]  /*25d0*/  FSEL R42, R13, RZ, !P6 ;  /* 0x000000ff0d2a7208 */ /* 0x000fe40007000000 */
[----:B-1----:R-:W-:Y:S02]  /*25e0*/  FSEL R43, R86, 1, !P6 ;  /* 0x3f800000562b7808 */ /* 0x002fe40007000000 */
[----:B------:R-:W-:Y:S02]  /*25f0*/  ISETP.GE.U32.AND P6, PT, R65, R70, PT ;  /* 0x000000464100720c */ /* 0x000fe40003fc6070 */
[----:B------:R-:W-:Y:S02]  /*2600*/  FSEL R107, R90, 1, !P4 ;  /* 0x3f8000005a6b7808 */ /* 0x000fe40006000000 */
[----:B------:R-:W-:Y:S02]  /*2610*/  FSEL R88, R88, 1, !P6 ;  /* 0x3f80000058587808 */ /* 0x000fe40007000000 */
[----:B------:R-:W-:-:S02]  /*2620*/  FSEL R86, R15, RZ, !P3 ;  /* 0x000000ff0f567208 */ /* 0x000fc40005800000 */
[----:B------:R-:W-:Y:S02]  /*2630*/  FSEL R109, R12, RZ, !P6 ;  /* 0x000000ff0c6d7208 */ /* 0x000fe40007000000 */
[----:B0-----:R-:W-:Y:S01]  /*2640*/  FSEL R45, R45, 1, !P3 ;  /* 0x3f8000002d2d7808 */ /* 0x001fe20005800000 */
[----:B---3--:R-:W-:Y:S06]  /*2650*/  @P0 BRA `(.L_x_1044) ;  /* 0x0000000000380947 */ /* 0x008fec0003800000 */
[----:B------:R-:W0:Y:S01]  /*2660*/  LDC.U8 R12, c[0x0][0x3a9] ;  /* 0x0000ea40ff0c7b82 */ /* 0x000e220000000000 */
[----:B--2---:R-:W-:Y:S01]  /*2670*/  HFMA2 R40, -RZ, RZ, 1.875, 0 ;  /* 0x3f800000ff287431 */ /* 0x004fe200000001ff */
[----:B0-----:R-:W-:-:S04]  /*2680*/  ISETP.NE.AND P0, PT, R12, RZ, P2 ;  /* 0x000000ff0c00720c */ /* 0x001fc80001705270 */
[----:B------:R-:W-:-:S13]  /*2690*/  PLOP3.LUT P0, PT, P0, P1, PT, 0x80, 0x8 ;  /* 0x000000000008781c */ /* 0x000fda0000703070 */
[----:B------:R-:W-:Y:S05]  /*26a0*/  @!P0 BRA `(.L_x_1045) ;  /* 0x0000000000108947 */ /* 0x000fea0003800000 */
[----:B------:R-:W-:-:S05]  /*26b0*/  IADD3 R12, P0, PT, R99, R24, RZ ;  /* 0x00000018630c7210 */ /* 0x000fca0007f1e0ff */
[----:B------:R-:W-:-:S05]  /*26c0*/  IMAD.X R13, R82, 0x1, R105, P0 ;  /* 0x00000001520d7824 */ /* 0x000fca00000e0669 */
[----:B------:R0:W5:Y:S01]  /*26d0*/  LDG.E R41, desc[UR10][R12.64] ;  /* 0x0000000a0c297981 */ /* 0x000162000c1e1900 */
[----:B------:R-:W-:Y:S05]  /*26e0*/  BRA `(.L_x_1044) ;  /* 0x0000000000147947 */ /* 0x000fea0003800000 */
.L_x_1045:
[----:B------:R-:W-:Y:S01]  /*26f0*/  MOV R41, RZ ;  /* 0x000000ff00297202 */ /* 0x000fe20000000f00 */
[----:B------:R-:W-:Y:S06]  /*2700*/  @!P2 BRA `(.L_x_1044) ;  /* 0x00000000000ca947 */ /* 0x000fec0003800000 */
[----:B------:R-:W-:-:S05]  /*2710*/  IADD3 R12, P0, PT, R54, R99, RZ ;  /* 0x00000063360c7210 */ /* 0x000fca0007f1e0ff */
[----:B------:R-:W-:-:S05]  /*2720*/  IMAD.X R13, R53, 0x1, R82, P0 ;  /* 0x00000001350d7824 */ /* 0x000fca00000e0652 */
[----:B------:R1:W5:Y:S03]  /*2730*/  LDG.E R41, desc[UR10][R12.64] ;  /* 0x0000000a0c297981 */ /* 0x000366000c1e1900 */
.L_x_1044:
[-C--:B01----:R-:W-:Y:S01]  /*2740*/  FFMA.FTZ R12, R109, R43.reuse, R42 ;  /* 0x0000002b6d0c7223 */ /* 0x083fe2000001002a */
[----:B------:R-:W-:Y:S01]  /*2750*/  ISETP.GE.AND P0, PT, R69, 0x1, PT ;  /* 0x000000014500780c */ /* 0x000fe20003f06270 */
        /* <DEDUP_REMOVED lines=11> */
[----:B------:R-:W3:Y:S01]  /*2810*/  SHFL.UP PT, R12, R111, 0x1, RZ ;  /* 0x042000006f0c7989 */ /* 0x000ee200000e00ff */
[----:B0-----:R-:W-:Y:S01]  /*2820*/  ULEA UR6, UR9, UR6, 0x18 ;  /* 0x0000000609067291 */ /* 0x001fe2000f8ec0ff */
[----:B-1----:R-:W-:-:S05]  /*2830*/  FFMA.FTZ R13, R111, R13, R14 ;  /* 0x0000000d6f0d7223 */ /* 0x002fca000001000e */
[----:B------:R-:W-:-:S05]  /*2840*/  FSEL R90, R14, R13, !P0 ;  /* 0x0000000d0e5a7208 */ /* 0x000fca0004000000 */
[----:B------:R-:W0:Y:S01]  /*2850*/  SHFL.UP PT, R13, R90, 0x2, RZ ;  /* 0x044000005a0d7989 */ /* 0x000e2200000e00ff */
[----:B---3--:R-:W-:Y:S01]  /*2860*/  @P0 FMUL.FTZ R111, R111, R12 ;  /* 0x0000000c6f6f0220 */ /* 0x008fe20000410000 */
        /* <DEDUP_REMOVED lines=30> */
[----:B--2--5:R-:W-:Y:S04]  /*2a50*/  @!P3 STS.64 [UR6+0x410], R40 ;  /* 0x00041028ff00b988 */ /* 0x024fe80008000a06 */
        /* <DEDUP_REMOVED lines=32> */
.L_x_1048:
[----:B------:R-:W-:-:S04]  /*2c60*/  ISETP.NE.AND P0, PT, R89, R66, PT ;  /* 0x000000425900720c */ /* 0x000fc80003f05270 */
[----:B------:R-:W-:-:S13]  /*2c70*/  ISETP.NE.OR P0, PT, R12, RZ, P0 ;  /* 0x000000ff0c00720c */ /* 0x000fda0000705670 */
[----:B------:R-:W-:-:S05]  /*2c80*/  @!P0 IADD3 R12, P3, PT, R54, R99, RZ ;  /* 0x00000063360c8210 */ /* 0x000fca0007f7e0ff */
[----:B------:R-:W-:-:S05]  /*2c90*/  @!P0 IMAD.X R13, R53, 0x1, R82, P3 ;  /* 0x00000001350d8824 */ /* 0x000fca00018e0652 */
[----:B------:R0:W-:Y:S03]  /*2ca0*/  @!P0 STG.E desc[UR10][R12.64], R41 ;  /* 0x000000290c008986 */ /* 0x0001e6000c10190a */
.L_x_1047:
[----:B------:R-:W-:Y:S05]  /*2cb0*/  BSYNC.RECONVERGENT B0 ;  /* 0x0000000000007941 */ /* 0x000fea0003800200 */
.L_x_1046:
        /* <DEDUP_REMOVED lines=8> */
[----:B----4-:R-:W-:Y:S01]  /*2d40*/  FFMA.FTZ R4, R8, R109, R4 ;  /* 0x0000006d08047223 */ /* 0x010fe20000010004 */
[----:B------:R-:W-:Y:S01]  /*2d50*/  FFMA.FTZ R5, R9, R88, R5 ;  /* 0x0000005809057223 */ /* 0x000fe20000010005 */
[----:B------:R-:W-:Y:S01]  /*2d60*/  FFMA.FTZ R6, R10, R107, R6 ;  /* 0x0000006b0a067223 */ /* 0x000fe20000010006 */
[----:B------:R-:W-:Y:S01]  /*2d70*/  FFMA.FTZ R7, R11, R86, R7 ;  /* 0x000000560b077223 */ /* 0x000fe20000010007 */
[----:B------:R-:W-:Y:S01]  /*2d80*/  IADD3.X R29, PT, PT, R29, R33, RZ, P3, !PT ;  /* 0x000000211d1d7210 */ /* 0x000fe20001ffe4ff */
[----:B01----:R-:W-:Y:S01]  /*2d90*/  IMAD.X R41, R39, 0x1, R37, P6 ;  /* 0x0000000127297824 */ /* 0x003fe200030e0625 */
[----:B------:R-:W-:Y:S01]  /*2da0*/  IADD3.X R84, PT, PT, R84, R31, RZ, P0, !PT ;  /* 0x0000001f54547210 */ /* 0x000fe200007fe4ff */
[----:B------:R-:W-:Y:S01]  /*2db0*/  IMAD.X R82, R82, 0x1, R35, P4 ;  /* 0x0000000152527824 */ /* 0x000fe200020e0623 */
[----:B------:R-:W-:Y:S01]  /*2dc0*/  UIADD3 UR8, UPT, UPT, UR8, 0x8, URZ ;  /* 0x0000000808087890 */ /* 0x000fe2000fffe0ff */
[----:B------:R-:W-:Y:S11]  /*2dd0*/  BRA.U UP0, `(.L_x_1049) ;  /* 0xfffffff500207547 */ /* 0x000ff6000b83ffff */
.L_x_1043:
[----:B------:R-:W-:Y:S01]  /*2de0*/  BAR.SYNC.DEFER_BLOCKING 0x0 ;  /* 0x0000000000007b1d */ /* 0x000fe20000010000 */
[----:B------:R-:W-:Y:S01]  /*2df0*/  ISETP.NE.AND P0, PT, R46, RZ, PT ;  /* 0x000000ff2e00720c */ /* 0x000fe20003f05270 */
[----:B------:R-:W-:Y:S01]  /*2e00*/  IMAD.WIDE.U32 R58, R70, 0x4, R58 ;  /* 0x00000004463a7825 */ /* 0x000fe200078e003a */
[----:B------:R-:W-:-:S03]  /*2e10*/  IADD3 R89, PT, PT, R89, 0x1, RZ ;  /* 0x0000000159597810 */ /* 0x000fc60007ffe0ff */
[----:B------:R-:W0:Y:S01]  /*2e20*/  LDCU.64 UR4, c[0x0][0x4a8] ;  /* 0x00009500ff0477ac */ /* 0x000e220008000a00 */
[----:B------:R-:W-:-:S04]  /*2e30*/  IMAD.WIDE.U32 R56, R70, 0x4, R56 ;  /* 0x0000000446387825 */ /* 0x000fc800078e0038 */
[----:B------:R-:W-:Y:S01]  /*2e40*/  IMAD.IADD R47, R70, 0x1, R47 ;  /* 0x00000001462f7824 */ /* 0x000fe200078e022f */
[----:B------:R1:W-:Y:S01]  /*2e50*/  STS.128 [R67], R4 ;  /* 0x0000000443007388 */ /* 0x0003e20000000c00 */
[----:B------:R-:W-:-:S03]  /*2e60*/  NOP ;  /* 0x0000000000007918 */ /* 0x000fc60000000000 */
[----:B------:R-:W-:Y:S04]  /*2e70*/  LDS R9, [R68] ;  /* 0x0000000044097984 */ /* 0x000fe80000000800 */
[----:B------:R-:W-:Y:S04]  /*2e80*/  LDS R11, [R68+0x80] ;  /* 0x00008000440b7984 */ /* 0x000fe80000000800 */
[----:B------:R-:W-:Y:S04]  /*2e90*/  LDS R13, [R68+0x100] ;  /* 0x00010000440d7984 */ /* 0x000fe80000000800 */
[----:B------:R-:W-:Y:S04]  /*2ea0*/  LDS R15, [R68+0x180] ;  /* 0x00018000440f7984 */ /* 0x000fe80000000800 */
[----:B------:R-:W-:Y:S01]  /*2eb0*/  @!P0 STS [UR6+0x200], R70 ;  /* 0x00020046ff008988 */ /* 0x000fe20008000806 */
[----:B------:R-:W-:Y:S01]  /*2ec0*/  BAR.SYNC.DEFER_BLOCKING 0x0 ;  /* 0x0000000000007b1d */ /* 0x000fe20000010000 */
[----:B------:R-:W-:-:S02]  /*2ed0*/  IADD3 R10, P0, P3, R87, R18, R85 ;  /* 0x00000012570a7210 */ /* 0x000fc40007b1e055 */
[----:B------:R-:W-:Y:S02]  /*2ee0*/  IADD3 R85, PT, PT, R70, R85, RZ ;  /* 0x0000005546557210 */ /* 0x000fe40007ffe0ff */
[----:B-1----:R-:W-:Y:S02]  /*2ef0*/  IADD3.X R5, PT, PT, RZ, R72, RZ, P0, P3 ;  /* 0x00000048ff057210 */ /* 0x002fe400007e64ff */
[----:B0-----:R-:W-:-:S04]  /*2f00*/  LEA R4, P6, R10, UR4, 0x2 ;  /* 0x000000040a047c11 */ /* 0x001fc8000f8c10ff */
[----:B------:R-:W-:Y:S01]  /*2f10*/  LEA.HI.X R5, R10, UR5, R5, 0x2, P6 ;  /* 0x000000050a057c11 */ /* 0x000fe2000b0f1405 */
[----:B------:R-:W0:Y:S02]  /*2f20*/  LDS R8, [UR6+0x200] ;  /* 0x00020006ff087984 */ /* 0x000e240008000800 */
[-C--:B0-----:R-:W-:Y:S02]  /*2f30*/  ISETP.GE.AND P3, PT, R77, R8.reuse, PT ;  /* 0x000000084d00720c */ /* 0x081fe40003f66270 */
[-C--:B------:R-:W-:Y:S02]  /*2f40*/  ISETP.GE.AND P4, PT, R75, R8.reuse, PT ;  /* 0x000000084b00720c */ /* 0x080fe40003f86270 */
[-C--:B------:R-:W-:Y:S02]  /*2f50*/  ISETP.GE.AND P5, PT, R73, R8.reuse, PT ;  /* 0x000000084900720c */ /* 0x080fe40003fa6270 */
[----:B------:R-:W-:-:S07]  /*2f60*/  ISETP.GE.AND P0, PT, R87, R8, PT ;  /* 0x000000085700720c */ /* 0x000fce0003f06270 */
[----:B------:R0:W-:Y:S04]  /*2f70*/  @!P3 STG.E desc[UR10][R4.64+0x80], R11 ;  /* 0x0000800b0400b986 */ /* 0x0001e8000c10190a */
[----:B------:R0:W-:Y:S04]  /*2f80*/  @!P4 STG.E desc[UR10][R4.64+0x100], R13 ;  /* 0x0001000d0400c986 */ /* 0x0001e8000c10190a */
[----:B------:R0:W-:Y:S04]  /*2f90*/  @!P5 STG.E desc[UR10][R4.64+0x180], R15 ;  /* 0x0001800f0400d986 */ /* 0x0001e8000c10190a */
[----:B------:R0:W-:Y:S01]  /*2fa0*/  @!P0 STG.E desc[UR10][R4.64], R9 ;  /* 0x0000000904008986 */ /* 0x0001e2000c10190a */
[----:B------:R-:W-:-:S13]  /*2fb0*/  ISETP.NE.AND P0, PT, R89, R48, PT ;  /* 0x000000305900720c */ /* 0x000fda0003f05270 */
[----:B0-----:R-:W-:Y:S05]  /*2fc0*/  @P0 BRA `(.L_x_1050) ;  /* 0xffffffe000680947 */ /* 0x001fea000383ffff */
[----:B------:R-:W-:Y:S05]  /*2fd0*/  EXIT ;  /* 0x000000000000794d */ /* 0x000fea0003800000 */
.L_x_1051:
        /* <DEDUP_REMOVED lines=10> */
.L_x_7957:


//--------------------- .text._Z25selective_scan_fwd_kernelI32Selective_Scan_fwd_kernel_traitsILi32ELi4ELi1ELb0ELb1ELb1ELb1ELb0EfffEEv13SSMParamsBase --------------------------
	.section	.text._Z25selective_scan_fwd_kernelI32Selective_Scan_fwd_kernel_traitsILi32ELi4ELi1ELb0ELb1ELb1ELb1ELb0EfffEEv13SSMParamsBase,"ax",@progbits
	.align	128
        .global         _Z25selective_scan_fwd_kernelI32Selective_Scan_fwd_kernel_traitsILi32ELi4ELi1ELb0ELb1ELb1ELb1ELb0EfffEEv13SSMParamsBase
        .type           _Z25selective_scan_fwd_kernelI32Selective_Scan_fwd_kernel_traitsILi32ELi4ELi1ELb0ELb1ELb1ELb1ELb0EfffEEv13SSMParamsBase,@function
        .size           _Z25selective_scan_fwd_kernelI32Selective_Scan_fwd_kernel_traitsILi32ELi4ELi1ELb0ELb1ELb1ELb1ELb0EfffEEv13SSMParamsBase,(.L_x_7958 - _Z25selective_scan_fwd_kernelI32Selective_Scan_fwd_kernel_traitsILi32ELi4ELi1ELb0ELb1ELb1ELb1ELb0EfffEEv13SSMParamsBase)
        .other          _Z25selective_scan_fwd_kernelI32Selective_Scan_fwd_kernel_traitsILi32ELi4ELi1ELb0ELb1ELb1ELb1ELb0EfffEEv13SSMParamsBase,@"STO_CUDA_ENTRY STV_DEFAULT"
_Z25selective_scan_fwd_kernelI32Selective_Scan_fwd_kernel_traitsILi32ELi4ELi1ELb0ELb1ELb1ELb1ELb0EfffEEv13SSMParamsBase:
.text._Z25selective_scan_fwd_kernelI32Selective_Scan_fwd_kernel_traitsILi32ELi4ELi1ELb0ELb1ELb1ELb1ELb0EfffEEv13SSMParamsBase:
        /* <DEDUP_REMOVED lines=12> */
[----:B------:R-:W-:Y:S02]  /*00c0*/  ISETP.NE.AND.EX P3, PT, R7, RZ, PT, P3 ;  /* 0x000000ff0700720c */ /* 0x000fe40003f65330 */
[----:B------:R-:W-:Y:S02]  /*00d0*/  CS2R R2, SRZ ;  /* 0x0000000000027805 */ /* 0x000fe4000001ff00 */
[----:B------:R-:W-:Y:S01]  /*00e0*/  PLOP3.LUT P1, PT, PT, PT, PT, 0x8, 0x80 ;  /* 0x000000000080781c */ /* 0x000fe20003f2e170 */
[----:B------:R-:W-:Y:S01]  /*00f0*/  IMAD.MOV.U32 R0, RZ, RZ, R73 ;  /* 0x000000ffff007224 */ /* 0x000fe200078e0049 */
[----:B------:R-:W-:-:S07]  /*0100*/  PLOP3.LUT P2, PT, PT, PT, PT, 0x80, 0x8 ;  /* 0x000000000008781c */ /* 0x000fce0003f4f070 */
[----:B-1----:R-:W-:Y:S06]  /*0110*/  @!P3 BRA `(.L_x_1052) ;  /* 0x00000000004cb947 */ /* 0x002fec0003800000 */
        /* <DEDUP_REMOVED lines=19> */
.L_x_1052:
[----:B0----5:R-:W-:Y:S02]  /*0250*/  ISETP.EQ.U32.AND P3, PT, R0, UR4, PT ;  /* 0x0000000400007c0c */ /* 0x021fe4000bf62070 */
[----:B------:R-:W-:-:S04]  /*0260*/  SHF.R.S32.HI R19, RZ, 0x1f, R0 ;  /* 0x0000001fff137819 */ /* 0x000fc80000011400 */
[----:B------:R-:W-:-:S13]  /*0270*/  ISETP.EQ.AND.EX P3, PT, R19, UR5, PT, P3 ;  /* 0x0000000513007c0c */ /* 0x000fda000bf62330 */
[----:B------:R-:W-:Y:S05]  /*0280*/  @P1 EXIT P3 ;  /* 0x000000000000194d */ /* 0x000fea0001800000 */
[----:B------:R-:W0:Y:S01]  /*0290*/  LDC R18, c[0x0][0x394] ;  /* 0x0000e500ff127b82 */ /* 0x000e220000000800 */
[----:B------:R-:W1:Y:S01]  /*02a0*/  S2R R71, SR_CTAID.Y ;  /* 0x0000000000477919 */ /* 0x000e620000002600 */
[----:B------:R-:W-:-:S06]  /*02b0*/  ISETP.NE.AND P0, PT, R8, RZ, P0 ;  /* 0x000000ff0800720c */ /* 0x000fcc0000705270 */
[----:B------:R-:W3:Y:S08]  /*02c0*/  LDC.64 R10, c[0x0][0x400] ;  /* 0x00010000ff0a7b82 */ /* 0x000ef00000000a00 */
        /* <DEDUP_REMOVED lines=8> */
[----:B------:R-:W4:Y:S08]  /*0350*/  LDC.64 R82, c[0x0][0x490] ;  /* 0x00012400ff527b82 */ /* 0x000f300000000a00 */
[----:B------:R-:W4:Y:S01]  /*0360*/  LDC.U8 R22, c[0x0][0x3a9] ;  /* 0x0000ea40ff167b82 */ /* 0x000f220000000000 */
[----:B--2---:R-:W-:-:S04]  /*0370*/  IADD3 R4, PT, PT, R6, 0xffffffe, RZ ;  /* 0x0ffffffe06047810 */ /* 0x004fc80007ffe0ff */
[----:B------:R2:W3:Y:S03]  /*0380*/  F2I.FTZ.U32.TRUNC.NTZ R5, R4 ;  /* 0x0000000400057305 */ /* 0x0004e6000021f000 */
[----:B------:R-:W4:Y:S01]  /*0390*/  LDC.64 R64, c[0x0][0x3d8] ;  /* 0x0000f600ff407b82 */ /* 0x000f220000000a00 */
[----:B--2---:R-:W-:-:S07]  /*03a0*/  IMAD.MOV.U32 R4, RZ, RZ, RZ ;  /* 0x000000ffff047224 */ /* 0x004fce00078e00ff */
[----:B------:R-:W2:Y:S01]  /*03b0*/  LDC.64 R62, c[0x0][0x3f8] ;  /* 0x0000fe00ff3e7b82 */ /* 0x000ea20000000a00 */
[----:B---3--:R-:W-:-:S07]  /*03c0*/  IMAD.MOV R7, RZ, RZ, -R5 ;  /* 0x000000ffff077224 */ /* 0x008fce00078e0a05 */
[----:B------:R-:W3:Y:S01]  /*03d0*/  LDC.64 R66, c[0x0][0x418] ;  /* 0x00010600ff427b82 */ /* 0x000ee20000000a00 */
[----:B------:R-:W-:-:S04]  /*03e0*/  IMAD R7, R7, R12, RZ ;  /* 0x0000000c07077224 */ /* 0x000fc800078e02ff */
[----:B------:R-:W-:Y:S01]  /*03f0*/  IMAD.HI.U32 R5, R5, R7, R4 ;  /* 0x0000000705057227 */ /* 0x000fe200078e0004 */
[----:B------:R-:W-:Y:S02]  /*0400*/  MOV R7, R9 ;  /* 0x0000000900077202 */ /* 0x000fe40000000f00 */
[----:B------:R-:W2:Y:S01]  /*0410*/  LDC.64 R80, c[0x0][0x498] ;  /* 0x00012600ff507b82 */ /* 0x000ea20000000a00 */
[----:B-1----:R-:W-:-:S04]  /*0420*/  IMAD.WIDE.U32 R8, R73, R16, RZ ;  /* 0x0000001049087225 */ /* 0x002fc800078e00ff */
[----:B------:R-:W-:-:S03]  /*0430*/  IMAD.HI.U32 R6, R5, R7, RZ ;  /* 0x0000000705067227 */ /* 0x000fc600078e00ff */
[----:B------:R-:W1:Y:S01]  /*0440*/  LDC.64 R78, c[0x0][0x478] ;  /* 0x00011e00ff4e7b82 */ /* 0x000e620000000a00 */
[----:B------:R-:W-:Y:S02]  /*0450*/  IMAD.MOV R5, RZ, RZ, -R6 ;  /* 0x000000ffff057224 */ /* 0x000fe400078e0a06 */
[C---:B------:R-:W-:Y:S02]  /*0460*/  IMAD R9, R73.reuse, R17, R9 ;  /* 0x0000001149097224 */ /* 0x040fe400078e0209 */
[C---:B------:R-:W-:Y:S02]  /*0470*/  IMAD R7, R12.reuse, R5, R7 ;  /* 0x000000050c077224 */ /* 0x040fe400078e0207 */
[C---:B------:R-:W-:Y:S01]  /*0480*/  IMAD.WIDE.U32 R4, R73.reuse, R10, RZ ;  /* 0x0000000a49047225 */ /* 0x040fe200078e00ff */
[----:B------:R-:W1:Y:S02]  /*0490*/  LDC.64 R76, c[0x0][0x480] ;  /* 0x00012000ff4c7b82 */ /* 0x000e640000000a00 */
[----:B------:R-:W-:Y:S01]  /*04a0*/  ISETP.GT.U32.AND P4, PT, R12, R7, PT ;  /* 0x000000070c00720c */ /* 0x000fe20003f84070 */
[----:B------:R-:W-:-:S02]  /*04b0*/  IMAD R5, R73, R11, R5 ;  /* 0x0000000b49057224 */ /* 0x000fc400078e0205 */
[----:B-----5:R-:W-:-:S04]  /*04c0*/  IMAD.WIDE.U32 R10, R73, R20, RZ ;  /* 0x00000014490a7225 */ /* 0x020fc800078e00ff */
[----:B0-----:R-:W-:-:S04]  /*04d0*/  IMAD.WIDE.U32 R4, R71, R68, R4 ;  /* 0x0000004447047225 */ /* 0x001fc800078e0004 */
[----:B------:R-:W-:Y:S02]  /*04e0*/  IMAD R69, R71, R69, R5 ;  /* 0x0000004547457224 */ /* 0x000fe400078e0205 */
[----:B------:R-:W-:Y:S01]  /*04f0*/  @!P4 IMAD.IADD R7, R7, 0x1, -R12 ;  /* 0x000000010707c824 */ /* 0x000fe200078e0a0c */
[----:B------:R-:W-:Y:S01]  /*0500*/  @!P4 IADD3 R6, PT, PT, R6, 0x1, RZ ;  /* 0x000000010606c810 */ /* 0x000fe20007ffe0ff */
[----:B------:R-:W-:Y:S01]  /*0510*/  IMAD R11, R73, R21, R11 ;  /* 0x00000015490b7224 */ /* 0x000fe200078e020b */
[----:B------:R-:W-:Y:S02]  /*0520*/  ISETP.NE.AND P4, PT, R18, RZ, PT ;  /* 0x000000ff1200720c */ /* 0x000fe40003f85270 */
[----:B------:R-:W-:Y:S02]  /*0530*/  ISETP.GE.U32.AND P5, PT, R7, R12, PT ;  /* 0x0000000c0700720c */ /* 0x000fe40003fa6070 */
[----:B------:R-:W-:-:S04]  /*0540*/  LOP3.LUT R7, R71, R18, RZ, 0x3c, !PT ;  /* 0x0000001247077212 */ /* 0x000fc800078e3cff */
[----:B------:R-:W-:-:S07]  /*0550*/  ISETP.GE.AND P3, PT, R7, RZ, PT ;  /* 0x000000ff0700720c */ /* 0x000fce0003f66270 */
[----:B------:R-:W-:Y:S01]  /*0560*/  @P5 VIADD R6, R6, 0x1 ;  /* 0x0000000106065836 */ /* 0x000fe20000000000 */
[----:B----4-:R-:W-:-:S03]  /*0570*/  ISETP.NE.AND P5, PT, R22, RZ, PT ;  /* 0x000000ff1600720c */ /* 0x010fc60003fa5270 */
[----:B------:R-:W-:Y:S02]  /*0580*/  IMAD.MOV.U32 R13, RZ, RZ, R6 ;  /* 0x000000ffff0d7224 */ /* 0x000fe400078e0006 */
[----:B------:R-:W-:-:S03]  /*0590*/  IMAD.WIDE.U32 R6, R73, R14, RZ ;  /* 0x0000000e49067225 */ /* 0x000fc600078e00ff */
[----:B------:R-:W-:Y:S01]  /*05a0*/  @!P3 IADD3 R13, PT, PT, -R13, RZ, RZ ;  /* 0x000000ff0d0db210 */ /* 0x000fe20007ffe1ff */
[----:B------:R-:W-:Y:S01]  /*05b0*/  IMAD R7, R73, R15, R7 ;  /* 0x0000000f49077224 */ /* 0x000fe200078e0207 */
[----:B------:R-:W-:Y:S02]  /*05c0*/  @!P4 LOP3.LUT R13, RZ, R18, RZ, 0x33, !PT ;  /* 0x00000012ff0dc212 */ /* 0x000fe400078e33ff */
[C---:B------:R-:W-:Y:S02]  /*05d0*/  LEA R82, P3, R4.reuse, R82, 0x2 ;  /* 0x0000005204527211 */ /* 0x040fe400078610ff */
[----:B------:R-:W-:Y:S02]  /*05e0*/  SHF.R.S32.HI R15, RZ, 0x1f, R13 ;  /* 0x0000001fff0f7819 */ /* 0x000fe4000001140d */
[----:B------:R-:W-:Y:S01]  /*05f0*/  LEA.HI.X R69, R4, R83, R69, 0x2, P3 ;  /* 0x0000005304457211 */ /* 0x000fe200018f1445 */
[----:B---3--:R-:W-:-:S04]  /*0600*/  IMAD.WIDE.U32 R4, R71, R66, R6 ;  /* 0x0000004247047225 */ /* 0x008fc800078e0006 */
[C---:B------:R-:W-:Y:S01]  /*0610*/  IMAD R12, R15.reuse, R64, RZ ;  /* 0x000000400f0c7224 */ /* 0x040fe200078e02ff */
[----:B--2---:R-:W-:Y:S01]  /*0620*/  LEA R80, P3, R4, R80, 0x2 ;  /* 0x0000005004507211 */ /* 0x004fe200078610ff */
[----:B------:R-:W-:Y:S02]  /*0630*/  IMAD R14, R15, R62, RZ ;  /* 0x0000003e0f0e7224 */ /* 0x000fe400078e02ff */
[----:B------:R-:W-:-:S04]  /*0640*/  IMAD.WIDE.U32 R6, R13, R64, R8 ;  /* 0x000000400d067225 */ /* 0x000fc800078e0008 */
[C---:B------:R-:W-:Y:S01]  /*0650*/  IMAD R65, R13.reuse, R65, R12 ;  /* 0x000000410d417224 */ /* 0x040fe200078e020c */
[----:B-1----:R-:W-:Y:S01]  /*0660*/  LEA R78, P4, R6, R78, 0x2 ;  /* 0x0000004e064e7211 */ /* 0x002fe200078810ff */
        /* <DEDUP_REMOVED lines=17> */
.L_x_1053:
        /* <DEDUP_REMOVED lines=11> */
.L_x_1054:
        /* <DEDUP_REMOVED lines=70> */
.L_x_1055:
        /* <DEDUP_REMOVED lines=9> */
[----:B-1----:R-:W-:-:S06]  /*0d20*/  VIADD R4, R7, 0xffffffe ;  /* 0x0ffffffe07047836 */ /* 0x002fcc0000000000 */
[----:B------:R0:W1:Y:S02]  /*0d30*/  F2I.FTZ.U32.TRUNC.NTZ R5, R4 ;  /* 0x0000000400057305 */ /* 0x000064000021f000 */
[----:B0-----:R-:W-:Y:S01]  /*0d40*/  IMAD.MOV.U32 R4, RZ, RZ, RZ ;  /* 0x000000ffff047224 */ /* 0x001fe200078e00ff */
        /* <DEDUP_REMOVED lines=18> */
.L_x_1056:
[----:B------:R-:W-:-:S13]  /*0e70*/  ISETP.GE.AND P2, PT, R70, 0x1, PT ;  /* 0x000000014600780c */ /* 0x000fda0003f46270 */
[----:B------:R-:W-:Y:S05]  /*0e80*/  @!P2 EXIT ;  /* 0x000000000000a94d */ /* 0x000fea0003800000 */
[----:B------:R-:W0:Y:S01]  /*0e90*/  S2R R53, SR_TID.X ;  /* 0x0000000000357919 */ /* 0x000e220000002100 */
[----:B------:R-:W1:Y:S01]  /*0ea0*/  LDC.64 R12, c[0x0][0x4e8] ;  /* 0x00013a00ff0c7b82 */ /* 0x000e620000000a00 */
[----:B------:R-:W2:Y:S01]  /*0eb0*/  LDCU.64 UR4, c[0x0][0x3b0] ;  /* 0x00007600ff0477ac */ /* 0x000ea20008000a00 */
[----:B------:R-:W-:Y:S01]  /*0ec0*/  IADD3 R64, PT, PT, R70, -0x1, RZ ;  /* 0xffffffff46407810 */ /* 0x000fe20007ffe0ff */
[----:B------:R-:W-:-:S04]  /*0ed0*/  IMAD.WIDE R14, R0, 0x4, RZ ;  /* 0x00000004000e7825 */ /* 0x000fc800078e02ff */
[----:B------:R-:W-:Y:S01]  /*0ee0*/  IMAD.MOV.U32 R47, RZ, RZ, RZ ;  /* 0x000000ffff2f7224 */ /* 0x000fe200078e00ff */
[----:B------:R-:W3:Y:S01]  /*0ef0*/  LDC.64 R6, c[0x0][0x470] ;  /* 0x00011c00ff067b82 */ /* 0x000ee20000000a00 */
[----:B------:R-:W-:Y:S02]  /*0f00*/  IMAD.MOV.U32 R60, RZ, RZ, RZ ;  /* 0x000000ffff3c7224 */ /* 0x000fe400078e00ff */
[----:B--2---:R-:W-:-:S04]  /*0f10*/  IMAD.WIDE.U32 R4, R71, UR4, RZ ;  /* 0x0000000447047c25 */ /* 0x004fc8000f8e00ff */
[----:B------:R-:W-:Y:S01]  /*0f20*/  IMAD R49, R71, UR5, R5 ;  /* 0x0000000547317c24 */ /* 0x000fe2000f8e0205 */
[----:B-1----:R-:W-:-:S04]  /*0f30*/  LEA R12, P2, R73, R12, 0x2 ;  /* 0x0000000c490c7211 */ /* 0x002fc800078410ff */
[----:B------:R-:W-:Y:S01]  /*0f40*/  LEA.HI.X R13, R73, R13, RZ, 0x2, P2 ;  /* 0x0000000d490d7211 */ /* 0x000fe200010f14ff */
[----:B0-----:R-:W-:Y:S01]  /*0f50*/  IMAD.SHL.U32 R66, R53, 0x4, RZ ;  /* 0x0000000435427824 */ /* 0x001fe200078e00ff */
[----:B---3--:R-:W-:-:S03]  /*0f60*/  LEA R51, P3, R4, R6, 0x2 ;  /* 0x0000000604337211 */ /* 0x008fc600078610ff */
[C---:B------:R-:W-:Y:S01]  /*0f70*/  VIADD R56, R66.reuse, 0x2 ;  /* 0x0000000242387836 */ /* 0x040fe20000000000 */
[C---:B------:R-:W-:Y:S01]  /*0f80*/  LOP3.LUT R62, R66.reuse, 0xf80, RZ, 0xc0, !PT ;  /* 0x00000f80423e7812 */ /* 0x040fe200078ec0ff */
[----:B------:R-:W-:Y:S01]  /*0f90*/  VIADD R54, R66, 0x3 ;  /* 0x0000000342367836 */ /* 0x000fe20000000000 */
[----:B------:R-:W-:Y:S02]  /*0fa0*/  LEA.HI.X R49, R4, R7, R49, 0x2, P3 ;  /* 0x0000000704317211 */ /* 0x000fe400018f1431 */
[----:B------:R-:W-:Y:S02]  /*0fb0*/  LOP3.LUT R62, R62, 0x1f, R53, 0xf8, !PT ;  /* 0x0000001f3e3e7812 */ /* 0x000fe400078ef835 */
[----:B------:R-:W-:Y:S02]  /*0fc0*/  IADD3 R58, PT, PT, R66, 0x1, RZ ;  /* 0x00000001423a7810 */ /* 0x000fe40007ffe0ff */
[C---:B------:R-:W-:Y:S01]  /*0fd0*/  LOP3.LUT R52, R62.reuse, 0x20, RZ, 0xfc, !PT ;  /* 0x000000203e347812 */ /* 0x040fe200078efcff */
[C---:B------:R-:W-:Y:S01]  /*0fe0*/  IMAD.WIDE.U32 R16, R62.reuse, 0x4, RZ ;  /* 0x000000043e107825 */ /* 0x040fe200078e00ff */
[----:B------:R-:W-:-:S02]  /*0ff0*/  LOP3.LUT R50, R62, 0x40, RZ, 0xfc, !PT ;  /* 0x000000403e327812 */ /* 0x000fc400078efcff */
[----:B------:R-:W-:Y:S02]  /*1000*/  LOP3.LUT R48, R62, 0x60, RZ, 0xfc, !PT ;  /* 0x000000603e307812 */ /* 0x000fe400078efcff */
[----:B------:R-:W-:-:S07]  /*1010*/  LOP3.LUT R46, R16, 0x100, RZ, 0xfc, !PT ;  /* 0x00000100102e7812 */ /* 0x000fce00078efcff */
.L_x_1072:
        /* <DEDUP_REMOVED lines=39> */
[----:B0-----:R-:W-:Y:S01]  /*1290*/  ULEA UR6, UR6, UR4, 0x18 ;  /* 0x0000000406067291 */ /* 0x001fe2000f8ec0ff */
[----:B------:R-:W0:Y:S05]  /*12a0*/  LDCU.U8 UR4, c[0x0][0x3a8] ;  /* 0x00007500ff0477ac */ /* 0x000e2a0008000000 */
[----:B-1----:R-:W-:-:S02]  /*12b0*/  LEA R44, R75, UR6, 0x2 ;  /* 0x000000064b2c7c11 */ /* 0x002fc4000f8e10ff */
        /* <DEDUP_REMOVED lines=13> */
[----:B--2---:R-:W-:Y:S04]  /*1390*/  STS [R44], R25 ;  /* 0x000000192c007388 */ /* 0x004fe80000000800 */
[----:B---3--:R-:W-:Y:S04]  /*13a0*/  STS [R44+0x80], R27 ;  /* 0x0000801b2c007388 */ /* 0x008fe80000000800 */
[----:B----4-:R-:W-:Y:S04]  /*13b0*/  STS [R44+0x100], R29 ;  /* 0x0001001d2c007388 */ /* 0x010fe80000000800 */
[----:B-----5:R-:W-:Y:S01]  /*13c0*/  STS [R44+0x180], R31 ;  /* 0x0001801f2c007388 */ /* 0x020fe20000000800 */
[----:B------:R-:W-:-:S03]  /*13d0*/  NOP ;  /* 0x0000000000007918 */ /* 0x000fc60000000000 */
[----:B------:R-:W1:Y:S02]  /*13e0*/  LDS.128 R4, [R0] ;  /* 0x0000000000047984 */ /* 0x000e640000000c00 */
[--C-:B-1----:R-:W-:Y:S01]  /*13f0*/  FADD.FTZ R77, R4, R57.reuse ;  /* 0x00000039044d7221 */ /* 0x102fe20000010000 */
[----:B------:R-:W-:-:S04]  /*1400*/  FADD.FTZ R84, R5, R57 ;  /* 0x0000003905547221 */ /* 0x000fc80000010000 */
[----:B------:R-:W-:-:S04]  /*1410*/  FSETP.GTU.FTZ.AND P6, PT, R77, 20, PT ;  /* 0x41a000004d00780b */ /* 0x000fc80003fdc000 */
[----:B0-----:R-:W-:-:S13]  /*1420*/  ISETP.EQ.OR P6, PT, RZ, UR4, P6 ;  /* 0x00000004ff007c0c */ /* 0x001fda000b7c2670 */
        /* <DEDUP_REMOVED lines=33> */
.L_x_1058:
[----:B------:R-:W-:Y:S05]  /*1640*/  BSYNC.RECONVERGENT B0 ;  /* 0x0000000000007941 */ /* 0x000fea0003800200 */
.L_x_1057:
        /* <DEDUP_REMOVED lines=37> */
.L_x_1060:
[----:B------:R-:W-:Y:S05]  /*18a0*/  BSYNC.RECONVERGENT B0 ;  /* 0x0000000000007941 */ /* 0x000fea0003800200 */
.L_x_1059:
        /* <DEDUP_REMOVED lines=37> */
.L_x_1062:
[----:B------:R-:W-:Y:S05]  /*1b00*/  BSYNC.RECONVERGENT B0 ;  /* 0x0000000000007941 */ /* 0x000fea0003800200 */
.L_x_1061:
        /* <DEDUP_REMOVED lines=36> */
.L_x_1064:
[----:B------:R-:W-:Y:S05]  /*1d50*/  BSYNC.RECONVERGENT B0 ;  /* 0x0000000000007941 */ /* 0x000fea0003800200 */
.L_x_1063:
[----:B------:R-:W0:Y:S01]  /*1d60*/  LDCU UR7, c[0x0][0x38c] ;  /* 0x00007180ff0777ac */ /* 0x000e220008000800 */
[----:B------:R-:W-:Y:S02]  /*1d70*/  IMAD.MOV.U32 R83, RZ, RZ, R69 ;  /* 0x000000ffff537224 */ /* 0x000fe400078e0045 */
[-C--:B------:R-:W-:Y:S01]  /*1d80*/  FMUL.FTZ R4, R8, R59.reuse ;  /* 0x0000003b08047220 */ /* 0x080fe20000410000 */
[----:B------:R-:W-:Y:S02]  /*1d90*/  IMAD.MOV.U32 R81, RZ, RZ, R67 ;  /* 0x000000ffff517224 */ /* 0x000fe400078e0043 */
[----:B------:R-:W-:Y:S01]  /*1da0*/  FMUL.FTZ R5, R9, R59 ;  /* 0x0000003b09057220 */ /* 0x000fe20000410000 */
[----:B------:R-:W-:-:S04]  /*1db0*/  IMAD.WIDE.U32 R82, R45, 0x4, R82 ;  /* 0x000000042d527825 */ /* 0x000fc800078e0052 */
[-C--:B------:R-:W-:Y:S01]  /*1dc0*/  FMUL.FTZ R6, R10, R59.reuse ;  /* 0x0000003b0a067220 */ /* 0x080fe20000410000 */
[----:B------:R-:W-:Y:S01]  /*1dd0*/  FMUL.FTZ R7, R11, R59 ;  /* 0x0000003b0b077220 */ /* 0x000fe20000410000 */
[----:B------:R-:W-:Y:S01]  /*1de0*/  IMAD.WIDE.U32 R80, R45, 0x4, R80 ;  /* 0x000000042d507825 */ /* 0x000fe200078e0050 */
[----:B------:R-:W-:-:S03]  /*1df0*/  MOV R69, R83 ;  /* 0x0000005300457202 */ /* 0x000fc60000000f00 */
[----:B------:R-:W-:Y:S01]  /*1e00*/  IMAD.MOV.U32 R67, RZ, RZ, R81 ;  /* 0x000000ffff437224 */ /* 0x000fe200078e0051 */
        /* <DEDUP_REMOVED lines=16> */
[----:B------:R-:W-:Y:S01]  /*1f10*/  FMUL.FTZ R92, R11, R86 ;  /* 0x000000560b5c7220 */ /* 0x000fe20000410000 */
[----:B------:R-:W-:Y:S01]  /*1f20*/  ISETP.GE.AND P4, PT, R20, RZ, PT ;  /* 0x000000ff1400720c */ /* 0x000fe20003f86270 */
[----:B------:R-:W-:Y:S01]  /*1f30*/  IMAD.MOV.U32 R8, RZ, RZ, R74 ;  /* 0x000000ffff087224 */ /* 0x000fe200078e004a */
[----:B------:R-:W-:Y:S01]  /*1f40*/  MOV R9, R61 ;  /* 0x0000003d00097202 */ /* 0x000fe20000000f00 */
[----:B------:R-:W-:Y:S01]  /*1f50*/  FMUL.FTZ R83, R10, R79 ;  /* 0x0000004f0a537220 */ /* 0x000fe20000410000 */
[----:B------:R-:W-:Y:S01]  /*1f60*/  P2R R97, PR, RZ, 0x4 ;  /* 0x00000004ff617803 */ /* 0x000fe20000000000 */
[----:B--2---:R-:W2:Y:S01]  /*1f70*/  MUFU.RCP R22, R22 ;  /* 0x0000001600167308 */ /* 0x004ea20000001000 */
[----:B------:R-:W4:Y:S01]  /*1f80*/  LDC.64 R30, c[0x0][0x3f0] ;  /* 0x0000fc00ff1e7b82 */ /* 0x000f220000000a00 */
[----:B0-----:R-:W-:Y:S01]  /*1f90*/  IMAD R11, R15, UR4, RZ ;  /* 0x000000040f0b7c24 */ /* 0x001fe2000f8e02ff */
[----:B------:R-:W-:Y:S01]  /*1fa0*/  CS2R R90, SRZ ;  /* 0x00000000005a7805 */ /* 0x000fe2000001ff00 */
[----:B------:R-:W-:Y:S01]  /*1fb0*/  IMAD.MOV.U32 R89, RZ, RZ, R51 ;  /* 0x000000ffff597224 */ /* 0x000fe200078e0033 */
[----:B------:R-:W-:Y:S01]  /*1fc0*/  MOV R87, R49 ;  /* 0x0000003100577202 */ /* 0x000fe20000000f00 */
[----:B------:R-:W-:Y:S01]  /*1fd0*/  IMAD R11, R14, UR5, R11 ;  /* 0x000000050e0b7c24 */ /* 0x000fe2000f8e020b */
[----:B------:R-:W-:Y:S01]  /*1fe0*/  UIADD3 UR8, UPT, UPT, UR6, 0x420, URZ ;  /* 0x0000042006087890 */ /* 0x000fe2000fffe0ff */
[----:B-1----:R-:W-:Y:S01]  /*1ff0*/  SHF.L.U64.HI R27, R26, 0x2, R27 ;  /* 0x000000021a1b7819 */ /* 0x002fe2000001021b */
[----:B------:R-:W-:Y:S01]  /*2000*/  UIADD3 UR7, UPT, UPT, -UR7, URZ, URZ ;  /* 0x000000ff07077290 */ /* 0x000fe2000fffe1ff */
[----:B------:R-:W0:Y:S01]  /*2010*/  LDCU.64 UR12, c[0x0][0x460] ;  /* 0x00008c00ff0c77ac */ /* 0x000e220008000a00 */
[----:B------:R-:W-:Y:S01]  /*2020*/  UMOV UR5, URZ ;  /* 0x000000ff00057c82 */ /* 0x000fe20008000000 */
[----:B---3--:R-:W-:Y:S01]  /*2030*/  SHF.L.U64.HI R29, R28, 0x2, R29 ;  /* 0x000000021c1d7819 */ /* 0x008fe2000001021d */
[----:B--2---:R-:W-:Y:S01]  /*2040*/  VIADD R19, R22, 0xffffffe ;  /* 0x0ffffffe16137836 */ /* 0x004fe20000000000 */
[----:B------:R-:W-:-:S05]  /*2050*/  IADD3 R22, P2, PT, R78, R46, RZ ;  /* 0x0000002e4e167210 */ /* 0x000fca0007f5e0ff */
[----:B------:R-:W1:Y:S01]  /*2060*/  F2I.FTZ.U32.TRUNC.NTZ R19, R19 ;  /* 0x0000001300137305 */ /* 0x000e62000021f000 */
[----:B----4-:R-:W-:Y:S02]  /*2070*/  SHF.L.U64.HI R31, R30, 0x2, R31 ;  /* 0x000000021e1f7819 */ /* 0x010fe4000001021f */
[----:B-1----:R-:W-:-:S05]  /*2080*/  IADD3 R18, PT, PT, RZ, -R19, RZ ;  /* 0x80000013ff127210 */ /* 0x002fca0007ffe0ff */
[----:B------:R-:W-:Y:S02]  /*2090*/  IMAD R23, R18, R21, RZ ;  /* 0x0000001512177224 */ /* 0x000fe400078e02ff */
[----:B------:R-:W-:-:S04]  /*20a0*/  IMAD.MOV.U32 R18, RZ, RZ, RZ ;  /* 0x000000ffff127224 */ /* 0x000fc800078e00ff */
[----:B------:R-:W-:Y:S01]  /*20b0*/  IMAD.HI.U32 R23, R19, R23, R18 ;  /* 0x0000001713177227 */ /* 0x000fe200078e0012 */
[----:B------:R-:W-:-:S03]  /*20c0*/  MOV R18, R24 ;  /* 0x0000001800127202 */ /* 0x000fc60000000f00 */
[----:B------:R-:W-:Y:S02]  /*20d0*/  IMAD.MOV.U32 R19, RZ, RZ, R25 ;  /* 0x000000ffff137224 */ /* 0x000fe400078e0019 */
[----:B------:R-:W-:Y:S01]  /*20e0*/  IMAD.HI.U32 R85, R23, R18, RZ ;  /* 0x0000001217557227 */ /* 0x000fe200078e00ff */
[----:B------:R-:W1:Y:S03]  /*20f0*/  LDC.64 R24, c[0x0][0x3b8] ;  /* 0x0000ee00ff187b82 */ /* 0x000e660000000a00 */
[----:B------:R-:W-:Y:S02]  /*2100*/  IMAD R18, R85, R19, R18 ;  /* 0x0000001355127224 */ /* 0x000fe400078e0212 */
[----:B------:R-:W-:-:S03]  /*2110*/  IMAD.X R23, R17, 0x1, R65, P2 ;  /* 0x0000000111177824 */ /* 0x000fc600010e0641 */
[----:B------:R-:W-:-:S13]  /*2120*/  ISETP.GT.U32.AND P6, PT, R21, R18, PT ;  /* 0x000000121500720c */ /* 0x000fda0003fc4070 */
[-C--:B------:R-:W-:Y:S01]  /*2130*/  @!P6 IADD3 R18, PT, PT, R18, -R21.reuse, RZ ;  /* 0x800000151212e210 */ /* 0x080fe20007ffe0ff */
[----:B------:R-:W-:Y:S01]  /*2140*/  @!P6 VIADD R85, R85, 0x1 ;  /* 0x000000015555e836 */ /* 0x000fe20000000000 */
[----:B-1----:R-:W-:Y:S02]  /*2150*/  SHF.L.U64.HI R94, R24, 0x2, R25 ;  /* 0x00000002185e7819 */ /* 0x002fe40000010219 */
[----:B------:R-:W-:Y:S01]  /*2160*/  ISETP.GE.U32.AND P5, PT, R18, R21, PT ;  /* 0x000000151200720c */ /* 0x000fe20003fa6070 */
[----:B------:R-:W-:Y:S01]  /*2170*/  IMAD.WIDE.U32 R18, R14, UR4, R8 ;  /* 0x000000040e127c25 */ /* 0x000fe2000f8e0008 */
[----:B------:R-:W1:Y:S01]  /*2180*/  LDC.64 R20, c[0x0][0x450] ;  /* 0x00011400ff147b82 */ /* 0x000e620000000a00 */
[----:B------:R-:W-:-:S03]  /*2190*/  UMOV UR4, URZ ;  /* 0x000000ff00047c82 */ /* 0x000fc60008000000 */
[----:B------:R-:W-:-:S07]  /*21a0*/  IADD3 R25, PT, PT, R19, R11, RZ ;  /* 0x0000000b13197210 */ /* 0x000fce0007ffe0ff */
[----:B------:R-:W-:Y:S02]  /*21b0*/  @P5 IADD3 R85, PT, PT, R85, 0x1, RZ ;  /* 0x0000000155555810 */ /* 0x000fe40007ffe0ff */
[----:B------:R-:W-:-:S03]  /*21c0*/  IADD3 R34, P5, PT, R76, R46, RZ ;  /* 0x0000002e4c227210 */ /* 0x000fc60007fbe0ff */
[----:B------:R-:W-:Y:S01]  /*21d0*/  @!P4 IMAD.MOV R85, RZ, RZ, -R85 ;  /* 0x000000ffff55c224 */ /* 0x000fe200078e0a55 */
[----:B------:R-:W-:Y:S02]  /*21e0*/  IADD3.X R35, PT, PT, R17, R63, RZ, P5, !PT ;  /* 0x0000003f11237210 */ /* 0x000fe40002ffe4ff */
[----:B0-----:R-:W-:-:S07]  /*21f0*/  @!P3 LOP3.LUT R85, RZ, R55, RZ, 0x33, !PT ;  /* 0x00000037ff55b212 */ /* 0x001fce00078e33ff */
.L_x_1071:
[----:B------:R-:W-:Y:S01]  /*2200*/  ISETP.NE.AND P2, PT, R97, RZ, PT ;  /* 0x000000ff6100720c */ /* 0x000fe20003f45270 */
[----:B------:R-:W-:Y:S01]  /*2210*/  IMAD.MOV.U32 R37, RZ, RZ, RZ ;  /* 0x000000ffff257224 */ /* 0x000fe200078e00ff */
[-C--:B------:R-:W-:Y:S01]  /*2220*/  ISETP.GE.AND P3, PT, R52, R45.reuse, PT ;  /* 0x0000002d3400720c */ /* 0x080fe20003f66270 */
[----:B------:R-:W-:Y:S01]  /*2230*/  HFMA2 R39, -RZ, RZ, 0, 0 ;  /* 0x00000000ff277431 */ /* 0x000fe200000001ff */
[-C--:B------:R-:W-:Y:S01]  /*2240*/  ISETP.GE.AND P4, PT, R50, R45.reuse, PT ;  /* 0x0000002d3200720c */ /* 0x080fe20003f86270 */
[----:B------:R-:W-:Y:S01]  /*2250*/  IMAD.MOV.U32 R41, RZ, RZ, RZ ;  /* 0x000000ffff297224 */ /* 0x000fe200078e00ff */
[----:B------:R-:W-:Y:S02]  /*2260*/  ISETP.GE.AND P5, PT, R48, R45, PT ;  /* 0x0000002d3000720c */ /* 0x000fe40003fa6270 */
[----:B------:R-:W-:-:S05]  /*2270*/  MOV R43, RZ ;  /* 0x000000ff002b7202 */ /* 0x000fca0000000f00 */
[----:B------:R-:W2:Y:S04]  /*2280*/  @!P2 LDG.E R37, desc[UR10][R22.64+-0x100] ;  /* 0xffff000a1625a981 */ /* 0x000ea8000c1e1900 */
[----:B------:R-:W3:Y:S04]  /*2290*/  @!P3 LDG.E R39, desc[UR10][R22.64+-0x80] ;  /* 0xffff800a1627b981 */ /* 0x000ee8000c1e1900 */
[----:B------:R-:W4:Y:S04]  /*22a0*/  @!P4 LDG.E R41, desc[UR10][R22.64] ;  /* 0x0000000a1629c981 */ /* 0x000f28000c1e1900 */
[----:B------:R-:W5:Y:S01]  /*22b0*/  @!P5 LDG.E R43, desc[UR10][R22.64+0x80] ;  /* 0x0000800a162bd981 */ /* 0x000f62000c1e1900 */
[----:B------:R-:W-:Y:S01]  /*22c0*/  IMAD.MOV.U32 R32, RZ, RZ, R89 ;  /* 0x000000ffff207224 */ /* 0x000fe200078e0059 */
[----:B------:R-:W-:-:S05]  /*22d0*/  MOV R33, R87 ;  /* 0x0000005700217202 */ /* 0x000fca0000000f00 */
[----:B------:R-:W5:Y:S01]  /*22e0*/  LDG.E R36, desc[UR10][R32.64] ;  /* 0x0000000a20247981 */ /* 0x000f62000c1e1900 */
[----:B------:R-:W-:Y:S01]  /*22f0*/  ISETP.GE.U32.AND P2, PT, R58, R45, PT ;  /* 0x0000002d3a00720c */ /* 0x000fe20003f46070 */
[----:B------:R-:W-:Y:S01]  /*2300*/  IMAD.MOV.U32 R99, RZ, RZ, RZ ;  /* 0x000000ffff637224 */ /* 0x000fe200078e00ff */
[----:B------:R-:W-:Y:S01]  /*2310*/  MOV R101, RZ ;  /* 0x000000ff00657202 */ /* 0x000fe20000000f00 */
[----:B--2---:R0:W-:Y:S04]  /*2320*/  STS [R44], R37 ;  /* 0x000000252c007388 */ /* 0x0041e80000000800 */
[----:B---3--:R2:W-:Y:S04]  /*2330*/  STS [R44+0x80], R39 ;  /* 0x000080272c007388 */ /* 0x0085e80000000800 */
[----:B----4-:R3:W-:Y:S01]  /*2340*/  STS [R44+0x100], R41 ;  /* 0x000100292c007388 */ /* 0x0107e20000000800 */
[----:B0-----:R-:W-:-:S03]  /*2350*/  IMAD.MOV.U32 R37, RZ, RZ, RZ ;  /* 0x000000ffff257224 */ /* 0x001fc600078e00ff */
[----:B-----5:R-:W-:Y:S01]  /*2360*/  STS [R44+0x180], R43 ;  /* 0x0001802b2c007388 */ /* 0x020fe20000000800 */
[----:B------:R-:W-:-:S03]  /*2370*/  NOP ;  /* 0x0000000000007918 */ /* 0x000fc60000000000 */
[----:B------:R-:W0:Y:S01]  /*2380*/  LDS.128 R8, [R0] ;  /* 0x0000000000087984 */ /* 0x000e220000000c00 */
[----:B------:R-:W-:Y:S01]  /*2390*/  FMUL.FTZ R36, R36, 1.4426950216293334961 ;  /* 0x3fb8aa3b24247820 */ /* 0x000fe20000410000 */
[----:B--2---:R-:W-:-:S03]  /*23a0*/  HFMA2 R39, -RZ, RZ, 0, 0 ;  /* 0x00000000ff277431 */ /* 0x004fc600000001ff */
[C---:B------:R-:W-:Y:S01]  /*23b0*/  FMUL.FTZ R38, R36.reuse, R84 ;  /* 0x0000005424267220 */ /* 0x040fe20000410000 */
[C---:B------:R-:W-:Y:S01]  /*23c0*/  FMUL.FTZ R42, R36.reuse, R79 ;  /* 0x0000004f242a7220 */ /* 0x040fe20000410000 */
[C---:B------:R-:W-:Y:S01]  /*23d0*/  FMUL.FTZ R33, R36.reuse, R86 ;  /* 0x0000005624217220 */ /* 0x040fe20000410000 */
[----:B------:R-:W-:Y:S02]  /*23e0*/  FMUL.FTZ R36, R36, R77 ;  /* 0x0000004d24247220 */ /* 0x000fe40000410000 */
[----:B------:R-:W-:Y:S04]  /*23f0*/  MUFU.EX2 R32, R42 ;  /* 0x0000002a00207308 */ /* 0x000fe80000000800 */
[----:B------:R-:W3:Y:S04]  /*2400*/  MUFU.EX2 R38, R38 ;  /* 0x0000002600267308 */ /* 0x000ee80000000800 */
[----:B------:R-:W2:Y:S04]  /*2410*/  MUFU.EX2 R33, R33 ;  /* 0x0000002100217308 */ /* 0x000ea80000000800 */
[----:B------:R-:W4:Y:S01]  /*2420*/  MUFU.EX2 R36, R36 ;  /* 0x0000002400247308 */ /* 0x000f220000000800 */
[----:B---3--:R-:W-:Y:S01]  /*2430*/  FSEL R41, R38, 1, !P2 ;  /* 0x3f80000026297808 */ /* 0x008fe20005000000 */
[----:B0-----:R-:W-:Y:S01]  /*2440*/  FMUL.FTZ R9, R88, R9 ;  /* 0x0000000958097220 */ /* 0x001fe20000410000 */
[----:B------:R-:W-:Y:S01]  /*2450*/  FMUL.FTZ R10, R83, R10 ;  /* 0x0000000a530a7220 */ /* 0x000fe20000410000 */
[----:B------:R-:W-:Y:S01]  /*2460*/  FMUL.FTZ R11, R92, R11 ;  /* 0x0000000b5c0b7220 */ /* 0x000fe20000410000 */
[----:B------:R-:W-:-:S02]  /*2470*/  FMUL.FTZ R8, R81, R8 ;  /* 0x0000000851087220 */ /* 0x000fc40000410000 */
[----:B------:R-:W-:Y:S02]  /*2480*/  FSEL R40, R9, RZ, !P2 ;  /* 0x000000ff09287208 */ /* 0x000fe40005000000 */
[----:B------:R-:W-:-:S04]  /*2490*/  ISETP.GE.U32.AND P2, PT, R56, R45, PT ;  /* 0x0000002d3800720c */ /* 0x000fc80003f46070 */
[----:B------:R-:W-:Y:S02]  /*24a0*/  FSEL R42, R10, RZ, !P2 ;  /* 0x000000ff0a2a7208 */ /* 0x000fe40005000000 */
[----:B------:R-:W-:Y:S01]  /*24b0*/  FSEL R43, R32, 1, !P2 ;  /* 0x3f800000202b7808 */ /* 0x000fe20005000000 */
[----:B------:R-:W-:Y:S01]  /*24c0*/  IMAD.MOV.U32 R32, RZ, RZ, R34 ;  /* 0x000000ffff207224 */ /* 0x000fe200078e0022 */
[----:B------:R-:W-:-:S04]  /*24d0*/  ISETP.GE.U32.AND P2, PT, R54, R45, PT ;  /* 0x0000002d3600720c */ /* 0x000fc80003f46070 */
[----:B------:R-:W-:Y:S02]  /*24e0*/  FSEL R93, R11, RZ, !P2 ;  /* 0x000000ff0b5d7208 */ /* 0x000fe40005000000 */
[----:B--2---:R-:W-:Y:S02]  /*24f0*/  FSEL R96, R33, 1, !P2 ;  /* 0x3f80000021607808 */ /* 0x004fe40005000000 */
[----:B------:R-:W-:Y:S02]  /*2500*/  ISETP.GE.U32.AND P2, PT, R66, R45, PT ;  /* 0x0000002d4200720c */ /* 0x000fe40003f46070 */
[----:B------:R-:W-:Y:S02]  /*2510*/  MOV R33, R35 ;  /* 0x0000002300217202 */ /* 0x000fe40000000f00 */
[----:B------:R-:W-:Y:S02]  /*2520*/  FSEL R95, R8, RZ, !P2 ;  /* 0x000000ff085f7208 */ /* 0x000fe40005000000 */
[----:B----4-:R-:W-:Y:S01]  /*2530*/  FSEL R98, R36, 1, !P2 ;  /* 0x3f80000024627808 */ /* 0x010fe20005000000 */
[----:B------:R-:W2:Y:S01]  /*2540*/  @!P3 LDG.E R39, desc[UR10][R32.64+-0x80] ;  /* 0xffff800a2027b981 */ /* 0x000ea2000c1e1900 */
[----:B------:R-:W-:-:S03]  /*2550*/  ISETP.GE.AND P2, PT, R62, R45, PT ;  /* 0x0000002d3e00720c */ /* 0x000fc60003f46270 */
[----:B------:R-:W3:Y:S04]  /*2560*/  @!P4 LDG.E R99, desc[UR10][R32.64] ;  /* 0x0000000a2063c981 */ /* 0x000ee8000c1e1900 */
[----:B------:R-:W4:Y:S06]  /*2570*/  @!P5 LDG.E R101, desc[UR10][R32.64+0x80] ;  /* 0x0000800a2065d981 */ /* 0x000f2c000c1e1900 */
[----:B------:R-:W5:Y:S01]  /*2580*/  @!P2 LDG.E R37, desc[UR10][R32.64+-0x100] ;  /* 0xffff000a2025a981 */ /* 0x000f62000c1e1900 */
[----:B------:R-:W-:-:S03]  /*2590*/  ISETP.NE.AND P6, PT, R47, RZ, PT ;  /* 0x000000ff2f00720c */ /* 0x000fc60003fc5270 */
[----:B--2---:R0:W-:Y:S04]  /*25a0*/  STS [R44+0x280], R39 ;  /* 0x000280272c007388 */ /* 0x0041e80000000800 */
[----:B---3--:R0:W-:Y:S04]  /*25b0*/  STS [R44+0x300], R99 ;  /* 0x000300632c007388 */ /* 0x0081e80000000800 */
[----:B----4-:R0:W-:Y:S04]  /*25c0*/  STS [R44+0x380], R101 ;  /* 0x000380652c007388 */ /* 0x0101e80000000800 */
[----:B-----5:R0:W-:Y:S01]  /*25d0*/  STS [R44+0x200], R37 ;  /* 0x000200252c007388 */ /* 0x0201e20000000800 */
[----:B------:R-:W-:-:S03]  /*25e0*/  NOP ;  /* 0x0000000000007918 */ /* 0x000fc60000000000 */
[----:B------:R-:W2:Y:S04]  /*25f0*/  @P6 LDS.64 R34, [UR8] ;  /* 0x00000008ff226984 */ /* 0x000ea80008000a00 */
[----:B------:R0:W3:Y:S01]  /*2600*/  LDS.128 R8, [R0+0x200] ;  /* 0x0002000000087984 */ /* 0x0000e20000000c00 */
[----:B------:R-:W-:Y:S05]  /*2610*/  @P6 BRA `(.L_x_1066) ;  /* 0x0000000000386947 */ /* 0x000fea0003800000 */
[----:B--2---:R-:W2:Y:S02]  /*2620*/  LDC.U8 R34, c[0x0][0x3a9] ;  /* 0x0000ea40ff227b82 */ /* 0x004ea40000000000 */
[----:B--2---:R-:W-:Y:S01]  /*2630*/  ISETP.NE.AND P6, PT, R34, RZ, P0 ;  /* 0x000000ff2200720c */ /* 0x004fe200007c5270 */
[----:B------:R-:W-:-:S03]  /*2640*/  IMAD.MOV.U32 R34, RZ, RZ, 0x3f800000 ;  /* 0x3f800000ff227424 */ /* 0x000fc600078e00ff */
[----:B------:R-:W-:-:S13]  /*2650*/  PLOP3.LUT P6, PT, P6, P1, PT, 0x80, 0x8 ;  /* 0x000000000008781c */ /* 0x000fda00037c3070 */
[----:B------:R-:W-:Y:S05]  /*2660*/  @!P6 BRA `(.L_x_1067) ;  /* 0x000000000010e947 */ /* 0x000fea0003800000 */
[----:B------:R-:W-:-:S04]  /*2670*/  IADD3 R36, P6, PT, R91, R18, RZ ;  /* 0x000000125b247210 */ /* 0x000fc80007fde0ff */
[----:B0-----:R-:W-:-:S05]  /*2680*/  IADD3.X R37, PT, PT, R90, R25, RZ, P6, !PT ;  /* 0x000000195a257210 */ /* 0x001fca00037fe4ff */
[----:B------:R4:W5:Y:S01]  /*2690*/  LDG.E R35, desc[UR10][R36.64] ;  /* 0x0000000a24237981 */ /* 0x000962000c1e1900 */
[----:B------:R-:W-:Y:S05]  /*26a0*/  BRA `(.L_x_1066) ;  /* 0x0000000000147947 */ /* 0x000fea0003800000 */
.L_x_1067:
[----:B------:R-:W-:Y:S01]  /*26b0*/  IMAD.MOV.U32 R35, RZ, RZ, RZ ;  /* 0x000000ffff237224 */ /* 0x000fe200078e00ff */
[----:B------:R-:W-:Y:S06]  /*26c0*/  @!P0 BRA `(.L_x_1066) ;  /* 0x00000000000c8947 */ /* 0x000fec0003800000 */
[----:B------:R-:W-:-:S04]  /*26d0*/  IADD3 R36, P6, PT, R74, R91, RZ ;  /* 0x0000005b4a247210 */ /* 0x000fc80007fde0ff */
[----:B0-----:R-:W-:-:S05]  /*26e0*/  IADD3.X R37, PT, PT, R61, R90, RZ, P6, !PT ;  /* 0x0000005a3d257210 */ /* 0x001fca00037fe4ff */
[----:B------:R0:W5:Y:S04]  /*26f0*/  LDG.E R35, desc[UR10][R36.64] ;  /* 0x0000000a24237981 */ /* 0x000168000c1e1900 */
.L_x_1066:
[-C--:B0---4-:R-:W-:Y:S01]  /*2700*/  FFMA.FTZ R36, R95, R41.reuse, R40 ;  /* 0x000000295f247223 */ /* 0x091fe20000010028 */
[----:B------:R-:W-:Y:S01]  /*2710*/  ISETP.GE.AND P6, PT, R75, 0x1, PT ;  /* 0x000000014b00780c */ /* 0x000fe20003fc6270 */
[----:B------:R-:W0:Y:S01]  /*2720*/  S2UR UR9, SR_CgaCtaId ;  /* 0x00000000000979c3 */ /* 0x000e220000008800 */
[----:B------:R-:W-:Y:S01]  /*2730*/  UMOV UR6, 0x400 ;  /* 0x0000040000067882 */ /* 0x000fe20000000000 */
[----:B------:R-:W-:Y:S01]  /*2740*/  FFMA.FTZ R36, R43, R36, R42 ;  /* 0x000000242b247223 */ /* 0x000fe2000001002a */
[----:B------:R-:W-:Y:S03]  /*2750*/  BSSY.RECONVERGENT B0, `(.L_x_1068) ;  /* 0x0000054000007945 */ /* 0x000fe60003800200 */
[----:B------:R-:W-:Y:S01]  /*2760*/  FFMA.FTZ R38, R96, R36, R93 ;  /* 0x0000002460267223 */ /* 0x000fe2000001005d */
[----:B------:R-:W-:-:S04]  /*2770*/  FMUL.FTZ R36, R98, R41 ;  /* 0x0000002962247220 */ /* 0x000fc80000410000 */
[----:B------:R-:W4:Y:S01]  /*2780*/  SHFL.UP PT, R99, R38, 0x1, RZ ;  /* 0x0420000026637989 */ /* 0x000f2200000e00ff */
[----:B------:R-:W-:-:S04]  /*2790*/  FMUL.FTZ R37, R43, R36 ;  /* 0x000000242b257220 */ /* 0x000fc80000410000 */
[----:B------:R-:W-:-:S05]  /*27a0*/  FMUL.FTZ R39, R96, R37 ;  /* 0x0000002560277220 */ /* 0x000fca0000410000 */
[----:B------:R-:W1:Y:S01]  /*27b0*/  SHFL.UP PT, R36, R39, 0x1, RZ ;  /* 0x0420000027247989 */ /* 0x000e6200000e00ff */
[----:B0-----:R-:W-:Y:S01]  /*27c0*/  ULEA UR6, UR9, UR6, 0x18 ;  /* 0x0000000609067291 */ /* 0x001fe2000f8ec0ff */
[----:B----4-:R-:W-:-:S05]  /*27d0*/  FFMA.FTZ R99, R39, R99, R38 ;  /* 0x0000006327637223 */ /* 0x010fca0000010026 */
        /* <DEDUP_REMOVED lines=27> */
[----:B------:R-:W2:Y:S01]  /*2990*/  SHFL.UP PT, R102, R99, 0x1, RZ ;  /* 0x0420000063667989 */ /* 0x000ea200000e00ff */
[----:B------:R-:W-:-:S03]  /*29a0*/  ISETP.NE.AND P6, PT, R75, 0x1f, PT ;  /* 0x0000001f4b00780c */ /* 0x000fc60003fc5270 */
[----:B------:R-:W0:Y:S10]  /*29b0*/  SHFL.UP PT, R101, R100, 0x1, RZ ;  /* 0x0420000064657989 */ /* 0x000e3400000e00ff */
[----:B------:R-:W-:Y:S01]  /*29c0*/  @!P6 STS.64 [UR6+0x400], R36 ;  /* 0x00040024ff00e988 */ /* 0x000fe20008000a06 */
[----:B------:R-:W-:Y:S01]  /*29d0*/  BAR.SYNC.DEFER_BLOCKING 0x0 ;  /* 0x0000000000007b1d */ /* 0x000fe20000010000 */
[----:B------:R-:W-:-:S13]  /*29e0*/  ISETP.NE.AND P6, PT, R75, RZ, PT ;  /* 0x000000ff4b00720c */ /* 0x000fda0003fc5270 */
[----:B--2---:R-:W-:Y:S01]  /*29f0*/  @!P6 IMAD.MOV.U32 R102, RZ, RZ, R34 ;  /* 0x000000ffff66e224 */ /* 0x004fe200078e0022 */
[----:B0----5:R-:W-:Y:S01]  /*2a00*/  @!P6 MOV R101, R35 ;  /* 0x000000230065e202 */ /* 0x021fe20000000f00 */
        /* <DEDUP_REMOVED lines=33> */
.L_x_1070:
[----:B------:R-:W-:Y:S02]  /*2c20*/  ISETP.NE.AND P6, PT, R47, R64, PT ;  /* 0x000000402f00720c */ /* 0x000fe40003fc5270 */
[----:B------:R-:W-:Y:S02]  /*2c30*/  P2R R34, PR, RZ, 0x1 ;  /* 0x00000001ff227803 */ /* 0x000fe40000000000 */
[----:B------:R-:W-:-:S13]  /*2c40*/  ISETP.NE.OR P6, PT, R36, RZ, P6 ;  /* 0x000000ff2400720c */ /* 0x000fda00037c5670 */
[----:B------:R-:W-:-:S04]  /*2c50*/  @!P6 IADD3 R36, P0, PT, R74, R91, RZ ;  /* 0x0000005b4a24e210 */ /* 0x000fc80007f1e0ff */
[----:B------:R-:W-:Y:S02]  /*2c60*/  @!P6 IADD3.X R37, PT, PT, R61, R90, RZ, P0, !PT ;  /* 0x0000005a3d25e210 */ /* 0x000fe400007fe4ff */
[----:B------:R-:W-:-:S03]  /*2c70*/  ISETP.NE.AND P0, PT, R34, RZ, PT ;  /* 0x000000ff2200720c */ /* 0x000fc60003f05270 */
[----:B------:R0:W-:Y:S10]  /*2c80*/  @!P6 STG.E desc[UR10][R36.64], R35 ;  /* 0x000000232400e986 */ /* 0x0001f4000c10190a */
.L_x_1069:
[----:B------:R-:W-:Y:S05]  /*2c90*/  BSYNC.RECONVERGENT B0 ;  /* 0x0000000000007941 */ /* 0x000fea0003800200 */
.L_x_1068:
[----:B------:R-:W-:Y:S01]  /*2ca0*/  LEA R22, P6, R26, R22, 0x2 ;  /* 0x000000161a167211 */ /* 0x000fe200078c10ff */
[----:B------:R-:W-:Y:S01]  /*2cb0*/  UIADD3 UR4, UP0, UPT, UR4, UR12, URZ ;  /* 0x0000000c04047290 */ /* 0x000fe2000ff1e0ff */
[----:B---3--:R-:W-:Y:S01]  /*2cc0*/  FFMA.FTZ R4, R8, R95, R4 ;  /* 0x0000005f08047223 */ /* 0x008fe20000010004 */
[----:B------:R-:W-:Y:S01]  /*2cd0*/  UIADD3 UR7, UPT, UPT, UR7, 0x1, URZ ;  /* 0x0000000107077890 */ /* 0x000fe2000fffe0ff */
[----:B------:R-:W-:Y:S01]  /*2ce0*/  FFMA.FTZ R5, R9, R98, R5 ;  /* 0x0000006209057223 */ /* 0x000fe20000010005 */
[----:B------:R-:W-:Y:S01]  /*2cf0*/  IMAD.X R23, R23, 0x1, R27, P6 ;  /* 0x0000000117177824 */ /* 0x000fe200030e061b */
[----:B------:R-:W-:Y:S01]  /*2d00*/  LEA R34, P6, R30, R32, 0x2 ;  /* 0x000000201e227211 */ /* 0x000fe200078c10ff */
[----:B------:R-:W-:Y:S01]  /*2d10*/  UIADD3.X UR5, UPT, UPT, UR5, UR13, URZ, UP0, !UPT ;  /* 0x0000000d05057290 */ /* 0x000fe200087fe4ff */
[----:B------:R-:W-:Y:S01]  /*2d20*/  FFMA.FTZ R6, R10, R99, R6 ;  /* 0x000000630a067223 */ /* 0x000fe20000010006 */
[----:B------:R-:W-:Y:S01]  /*2d30*/  UISETP.NE.AND UP0, UPT, UR7, URZ, UPT ;  /* 0x000000ff0700728c */ /* 0x000fe2000bf05270 */
[----:B01----:R-:W-:Y:S01]  /*2d40*/  IADD3.X R35, PT, PT, R33, R31, RZ, P6, !PT ;  /* 0x0000001f21237210 */ /* 0x003fe200037fe4ff */
[----:B------:R-:W-:Y:S01]  /*2d50*/  FFMA.FTZ R7, R11, R96, R7 ;  /* 0x000000600b077223 */ /* 0x000fe20000010007 */
[----:B------:R-:W-:Y:S01]  /*2d60*/  LEA R89, P6, R24, R89, 0x2 ;  /* 0x0000005918597211 */ /* 0x000fe200078c10ff */
[----:B------:R-:W-:-:S04]  /*2d70*/  UIADD3 UR8, UPT, UPT, UR8, 0x8, URZ ;  /* 0x0000000808087890 */ /* 0x000fc8000fffe0ff */
[----:B------:R-:W-:Y:S01]  /*2d80*/  IMAD.X R87, R87, 0x1, R94, P6 ;  /* 0x0000000157577824 */ /* 0x000fe200030e065e */
[----:B------:R-:W-:-:S04]  /*2d90*/  LEA R91, P6, R28, R91, 0x2 ;  /* 0x0000005b1c5b7211 */ /* 0x000fc800078c10ff */
[----:B------:R-:W-:Y:S01]  /*2da0*/  IADD3.X R90, PT, PT, R90, R29, RZ, P6, !PT ;  /* 0x0000001d5a5a7210 */ /* 0x000fe200037fe4ff */
[----:B------:R-:W-:Y:S08]  /*2db0*/  BRA.U UP0, `(.L_x_1071) ;  /* 0xfffffff500107547 */ /* 0x000ff0000b83ffff */
.L_x_1065:
[----:B------:R-:W0:Y:S01]  /*2dc0*/  LDCU.128 UR12, c[0x0][0x430] ;  /* 0x00008600ff0c77ac */ /* 0x000e220008000c00 */
[----:B------:R-:W-:Y:S02]  /*2dd0*/  HFMA2 R19, -RZ, RZ, 0, 0 ;  /* 0x00000000ff137431 */ /* 0x000fe400000001ff */
[----:B------:R-:W-:Y:S01]  /*2de0*/  IMAD.MOV.U32 R18, RZ, RZ, R60 ;  /* 0x000000ffff127224 */ /* 0x000fe200078e003c */
[----:B------:R-:W-:Y:S01]  /*2df0*/  BAR.SYNC.DEFER_BLOCKING 0x0 ;  /* 0x0000000000007b1d */ /* 0x000fe20000010000 */
[----:B------:R-:W-:Y:S01]  /*2e00*/  MOV R31, RZ ;  /* 0x000000ff001f7202 */ /* 0x000fe20000000f00 */
[----:B------:R-:W-:Y:S02]  /*2e10*/  IMAD.MOV.U32 R33, RZ, RZ, RZ ;  /* 0x000000ffff217224 */ /* 0x000fe400078e00ff */
[----:B------:R-:W-:Y:S02]  /*2e20*/  HFMA2 R35, -RZ, RZ, 0, 0 ;  /* 0x00000000ff237431 */ /* 0x000fe400000001ff */
[----:B------:R-:W1:Y:S01]  /*2e30*/  LDCU.128 UR16, c[0x0][0x420] ;  /* 0x00008400ff1077ac */ /* 0x000e620008000c00 */
[----:B------:R-:W2:Y:S01]  /*2e40*/  LDCU.64 UR4, c[0x0][0x4a8] ;  /* 0x00009500ff0477ac */ /* 0x000ea20008000a00 */
[----:B------:R-:W3:Y:S01]  /*2e50*/  LDCU.64 UR8, c[0x0][0x4b8] ;  /* 0x00009700ff0877ac */ /* 0x000ee20008000a00 */
[----:B0-----:R-:W-:-:S04]  /*2e60*/  IMAD.WIDE.U32 R8, R73, UR12, R18 ;  /* 0x0000000c49087c25 */ /* 0x001fc8000f8e0012 */
[----:B------:R-:W-:Y:S02]  /*2e70*/  IMAD R9, R73, UR13, R9 ;  /* 0x0000000d49097c24 */ /* 0x000fe4000f8e0209 */
[----:B------:R-:W-:Y:S01]  /*2e80*/  IMAD.WIDE.U32 R8, R71, UR14, R8 ;  /* 0x0000000e47087c25 */ /* 0x000fe2000f8e0008 */
[----:B------:R-:W-:Y:S01]  /*2e90*/  STS.128 [R0], R4 ;  /* 0x0000000400007388 */ /* 0x000fe20000000c00 */
[----:B------:R-:W-:Y:S02]  /*2ea0*/  NOP ;  /* 0x0000000000007918 */ /* 0x000fe40000000000 */
[C---:B-1----:R-:W-:Y:S01]  /*2eb0*/  IMAD.WIDE.U32 R10, R73.reuse, UR16, R18 ;  /* 0x00000010490a7c25 */ /* 0x042fe2000f8e0012 */
[----:B------:R-:W-:Y:S01]  /*2ec0*/  IADD3 R20, P6, PT, R62, R8, RZ ;  /* 0x000000083e147210 */ /* 0x000fe20007fde0ff */
[----:B------:R-:W-:Y:S02]  /*2ed0*/  LDS R23, [R44+0x80] ;  /* 0x000080002c177984 */ /* 0x000fe40000000800 */
[----:B------:R-:W-:-:S02]  /*2ee0*/  IMAD R11, R73, UR17, R11 ;  /* 0x00000011490b7c24 */ /* 0x000fc4000f8e020b */
[C---:B------:R-:W-:Y:S01]  /*2ef0*/  IMAD R21, R71.reuse, UR15, R9 ;  /* 0x0000000f47157c24 */ /* 0x040fe2000f8e0209 */
[----:B------:R-:W-:Y:S01]  /*2f00*/  LDS R25, [R44+0x100] ;  /* 0x000100002c197984 */ /* 0x000fe20000000800 */
[----:B------:R-:W-:-:S03]  /*2f10*/  IMAD.WIDE.U32 R8, R71, UR18, R10 ;  /* 0x0000001247087c25 */ /* 0x000fc6000f8e000a */
[----:B------:R-:W-:Y:S01]  /*2f20*/  LDS R27, [R44+0x180] ;  /* 0x000180002c1b7984 */ /* 0x000fe20000000800 */
[----:B------:R-:W-:Y:S01]  /*2f30*/  IMAD.X R11, RZ, RZ, R21, P6 ;  /* 0x000000ffff0b7224 */ /* 0x000fe200030e0615 */
[----:B--2---:R-:W-:Y:S01]  /*2f40*/  LEA R10, P6, R20, UR4, 0x2 ;  /* 0x00000004140a7c11 */ /* 0x004fe2000f8c10ff */
[----:B------:R-:W-:-:S03]  /*2f50*/  IMAD R9, R71, UR19, R9 ;  /* 0x0000001347097c24 */ /* 0x000fc6000f8e0209 */
[----:B------:R-:W-:Y:S02]  /*2f60*/  LEA.HI.X R11, R20, UR5, R11, 0x2, P6 ;  /* 0x00000005140b7c11 */ /* 0x000fe4000b0f140b */
[----:B------:R-:W-:-:S04]  /*2f70*/  IADD3 R8, P6, PT, R62, R8, RZ ;  /* 0x000000083e087210 */ /* 0x000fc80007fde0ff */
[----:B------:R-:W-:Y:S02]  /*2f80*/  IADD3.X R9, PT, PT, RZ, R9, RZ, P6, !PT ;  /* 0x00000009ff097210 */ /* 0x000fe400037fe4ff */
[----:B---3--:R-:W-:-:S04]  /*2f90*/  LEA R20, P6, R8, UR8, 0x2 ;  /* 0x0000000808147c11 */ /* 0x008fc8000f8c10ff */
[----:B------:R-:W-:Y:S01]  /*2fa0*/  LEA.HI.X R21, R8, UR9, R9, 0x2, P6 ;  /* 0x0000000908157c11 */ /* 0x000fe2000b0f1409 */
[----:B------:R-:W0:Y:S01]  /*2fb0*/  LDCU.64 UR8, c[0x0][0x4c0] ;  /* 0x00009800ff0877ac */ /* 0x000e220008000a00 */
[----:B------:R-:W-:Y:S01]  /*2fc0*/  ISETP.NE.AND P6, PT, R53, RZ, PT ;  /* 0x000000ff3500720c */ /* 0x000fe20003fc5270 */
[----:B------:R-:W-:-:S12]  /*2fd0*/  LDS R9, [R44] ;  /* 0x000000002c097984 */ /* 0x000fd80000000800 */
[----:B------:R-:W-:Y:S01]  /*2fe0*/  @!P6 STS [UR6+0x200], R45 ;  /* 0x0002002dff00e988 */ /* 0x000fe20008000806 */
[----:B------:R-:W-:Y:S06]  /*2ff0*/  BAR.SYNC.DEFER_BLOCKING 0x0 ;  /* 0x0000000000007b1d */ /* 0x000fec0000010000 */
[----:B------:R-:W1:Y:S02]  /*3000*/  LDS R29, [UR6+0x200] ;  /* 0x00020006ff1d7984 */ /* 0x000e640008000800 */
[----:B-1----:R-:W-:-:S13]  /*3010*/  ISETP.GE.AND P6, PT, R62, R29, PT ;  /* 0x0000001d3e00720c */ /* 0x002fda0003fc6270 */
[----:B------:R-:W-:Y:S01]  /*3020*/  @!P6 STG.E desc[UR10][R10.64], R9 ;  /* 0x000000090a00e986 */ /* 0x000fe2000c10190a */
[----:B------:R-:W-:-:S13]  /*3030*/  ISETP.GE.AND P6, PT, R52, R29, PT ;  /* 0x0000001d3400720c */ /* 0x000fda0003fc6270 */
[----:B------:R-:W-:Y:S01]  /*3040*/  @!P6 STG.E desc[UR10][R10.64+0x80], R23 ;  /* 0x000080170a00e986 */ /* 0x000fe2000c10190a */
[----:B------:R-:W-:-:S13]  /*3050*/  ISETP.GE.AND P6, PT, R50, R29, PT ;  /* 0x0000001d3200720c */ /* 0x000fda0003fc6270 */
[----:B------:R-:W-:Y:S01]  /*3060*/  @!P6 STG.E desc[UR10][R10.64+0x100], R25 ;  /* 0x000100190a00e986 */ /* 0x000fe2000c10190a */
[----:B------:R-:W-:Y:S01]  /*3070*/  ISETP.GE.AND P6, PT, R48, R29, PT ;  /* 0x0000001d3000720c */ /* 0x000fe20003fc6270 */
[----:B------:R-:W-:-:S12]  /*3080*/  IMAD.MOV.U32 R29, RZ, RZ, RZ ;  /* 0x000000ffff1d7224 */ /* 0x000fd800078e00ff */
[----:B------:R-:W-:Y:S01]  /*3090*/  @!P6 STG.E desc[UR10][R10.64+0x180], R27 ;  /* 0x0001801b0a00e986 */ /* 0x000fe2000c10190a */
[----:B------:R-:W-:Y:S06]  /*30a0*/  BAR.SYNC.DEFER_BLOCKING 0x0 ;  /* 0x0000000000007b1d */ /* 0x000fec0000010000 */
[----:B------:R-:W2:Y:S04]  /*30b0*/  @!P2 LDG.E R29, desc[UR10][R20.64] ;  /* 0x0000000a141da981 */ /* 0x000ea8000c1e1900 */
[----:B------:R-:W3:Y:S04]  /*30c0*/  @!P3 LDG.E R31, desc[UR10][R20.64+0x80] ;  /* 0x0000800a141fb981 */ /* 0x000ee8000c1e1900 */
[----:B------:R-:W4:Y:S04]  /*30d0*/  @!P4 LDG.E R33, desc[UR10][R20.64+0x100] ;  /* 0x0001000a1421c981 */ /* 0x000f28000c1e1900 */
[----:B------:R-:W5:Y:S01]  /*30e0*/  @!P5 LDG.E R35, desc[UR10][R20.64+0x180] ;  /* 0x0001800a1423d981 */ /* 0x000f62000c1e1900 */
[----:B------:R-:W-:Y:S01]  /*30f0*/  ISETP.NE.AND P6, PT, R53, RZ, PT ;  /* 0x000000ff3500720c */ /* 0x000fe20003fc5270 */
[----:B------:R-:W-:Y:S01]  /*3100*/  VIADD R47, R47, 0x1 ;  /* 0x000000012f2f7836 */ /* 0x000fe20000000000 */
[----:B------:R-:W-:Y:S01]  /*3110*/  MOV R77, R63 ;  /* 0x0000003f004d7202 */ /* 0x000fe20000000f00 */
[----:B------:R-:W-:Y:S01]  /*3120*/  IMAD.IADD R68, R45, 0x1, R68 ;  /* 0x000000012d447824 */ /* 0x000fe200078e0244 */
[----:B------:R-:W-:-:S02]  /*3130*/  MOV R79, R65 ;  /* 0x00000041004f7202 */ /* 0x000fc40000000f00 */
[C---:B------:R-:W-:Y:S01]  /*3140*/  IADD3 R60, PT, PT, R45.reuse, R60, RZ ;  /* 0x0000003c2d3c7210 */ /* 0x040fe20007ffe0ff */
[----:B------:R-:W-:-:S04]  /*3150*/  IMAD.WIDE.U32 R76, R45, 0x4, R76 ;  /* 0x000000042d4c7825 */ /* 0x000fc800078e004c */
[----:B------:R-:W-:Y:S01]  /*3160*/  IMAD.WIDE.U32 R78, R45, 0x4, R78 ;  /* 0x000000042d4e7825 */ /* 0x000fe200078e004e */
[----:B------:R-:W-:-:S03]  /*3170*/  MOV R63, R77 ;  /* 0x0000004d003f7202 */ /* 0x000fc60000000f00 */
[----:B------:R-:W-:Y:S01]  /*3180*/  IMAD.MOV.U32 R65, RZ, RZ, R79 ;  /* 0x000000ffff417224 */ /* 0x000fe200078e004f */
[----:B--2---:R-:W-:Y:S04]  /*3190*/  STS [R44], R29 ;  /* 0x0000001d2c007388 */ /* 0x004fe80000000800 */
[----:B---3--:R-:W-:Y:S04]  /*31a0*/  STS [R44+0x80], R31 ;  /* 0x0000801f2c007388 */ /* 0x008fe80000000800 */
[----:B----4-:R-:W-:Y:S04]  /*31b0*/  STS [R44+0x100], R33 ;  /* 0x000100212c007388 */ /* 0x010fe80000000800 */
[----:B-----5:R-:W-:Y:S01]  /*31c0*/  STS [R44+0x180], R35 ;  /* 0x000180232c007388 */ /* 0x020fe20000000800 */
[----:B------:R-:W-:-:S03]  /*31d0*/  NOP ;  /* 0x0000000000007918 */ /* 0x000fc60000000000 */
[----:B------:R-:W1:Y:S02]  /*31e0*/  LDS.128 R8, [R0] ;  /* 0x0000000000087984 */ /* 0x000e640000000c00 */
[----:B-1----:R-:W-:Y:S01]  /*31f0*/  FMUL.FTZ R23, R9, -1.4426950216293334961 ;  /* 0xbfb8aa3b09177820 */ /* 0x002fe20000410000 */
[----:B------:R-:W-:Y:S01]  /*3200*/  FMUL.FTZ R22, R8, -1.4426950216293334961 ;  /* 0xbfb8aa3b08167820 */ /* 0x000fe20000410000 */
[----:B------:R-:W-:Y:S01]  /*3210*/  FMUL.FTZ R25, R10, -1.4426950216293334961 ;  /* 0xbfb8aa3b0a197820 */ /* 0x000fe20000410000 */
[----:B------:R-:W-:-:S03]  /*3220*/  FMUL.FTZ R26, R11, -1.4426950216293334961 ;  /* 0xbfb8aa3b0b1a7820 */ /* 0x000fc60000410000 */
[----:B------:R-:W1:Y:S04]  /*3230*/  MUFU.EX2 R23, R23 ;  /* 0x0000001700177308 */ /* 0x000e680000000800 */
[----:B------:R-:W2:Y:S04]  /*3240*/  MUFU.EX2 R22, R22 ;  /* 0x0000001600167308 */ /* 0x000ea80000000800 */
[----:B------:R-:W3:Y:S04]  /*3250*/  MUFU.EX2 R25, R25 ;  /* 0x0000001900197308 */ /* 0x000ee80000000800 */
[----:B------:R-:W4:Y:S01]  /*3260*/  MUFU.EX2 R26, R26 ;  /* 0x0000001a001a7308 */ /* 0x000f220000000800 */
[----:B-1----:R-:W-:Y:S01]  /*3270*/  FADD.FTZ R24, R23, 1 ;  /* 0x3f80000017187421 */ /* 0x002fe20000010000 */
[----:B--2---:R-:W-:-:S05]  /*3280*/  FADD.FTZ R20, R22, 1 ;  /* 0x3f80000016147421 */ /* 0x004fca0000010000 */
[----:B------:R-:W-:Y:S01]  /*3290*/  MUFU.RCP R24, R24 ;  /* 0x0000001800187308 */ /* 0x000fe20000001000 */
[----:B---3--:R-:W-:Y:S01]  /*32a0*/  FADD.FTZ R22, R25, 1 ;  /* 0x3f80000019167421 */ /* 0x008fe20000010000 */
[----:B------:R-:W-:Y:S01]  /*32b0*/  BAR.SYNC.DEFER_BLOCKING 0x0 ;  /* 0x0000000000007b1d */ /* 0x000fe20000010000 */
[----:B----4-:R-:W-:-:S05]  /*32c0*/  FADD.FTZ R23, R26, 1 ;  /* 0x3f8000001a177421 */ /* 0x010fca0000010000 */
[----:B------:R-:W1:Y:S08]  /*32d0*/  MUFU.RCP R21, R20 ;  /* 0x0000001400157308 */ /* 0x000e700000001000 */
[----:B------:R-:W2:Y:S08]  /*32e0*/  MUFU.RCP R27, R22 ;  /* 0x00000016001b7308 */ /* 0x000eb00000001000 */
[----:B------:R-:W3:Y:S01]  /*32f0*/  MUFU.RCP R28, R23 ;  /* 0x00000017001c7308 */ /* 0x000ee20000001000 */
[----:B-1----:R-:W-:Y:S01]  /*3300*/  FMUL.FTZ R21, R8, R21 ;  /* 0x0000001508157220 */ /* 0x002fe20000410000 */
[----:B------:R-:W-:-:S03]  /*3310*/  FMUL.FTZ R8, R9, R24 ;  /* 0x0000001809087220 */ /* 0x000fc60000410000 */
[----:B------:R-:W-:Y:S01]  /*3320*/  FMUL.FTZ R4, R21, R4 ;  /* 0x0000000415047220 */ /* 0x000fe20000410000 */
[----:B------:R-:W-:Y:S01]  /*3330*/  FMUL.FTZ R5, R8, R5 ;  /* 0x0000000508057220 */ /* 0x000fe20000410000 */
[----:B--2---:R-:W-:-:S04]  /*3340*/  FMUL.FTZ R9, R10, R27 ;  /* 0x0000001b0a097220 */ /* 0x004fc80000410000 */
[----:B------:R-:W-:Y:S01]  /*3350*/  FMUL.FTZ R6, R9, R6 ;  /* 0x0000000609067220 */ /* 0x000fe20000410000 */
[----:B---3--:R-:W-:-:S04]  /*3360*/  FMUL.FTZ R10, R11, R28 ;  /* 0x0000001c0b0a7220 */ /* 0x008fc80000410000 */
[----:B------:R-:W-:-:S05]  /*3370*/  FMUL.FTZ R7, R10, R7 ;  /* 0x000000070a077220 */ /* 0x000fca0000410000 */
[----:B------:R1:W-:Y:S01]  /*3380*/  STS.128 [R0], R4 ;  /* 0x0000000400007388 */ /* 0x0003e20000000c00 */
[----:B------:R-:W-:-:S03]  /*3390*/  NOP ;  /* 0x0000000000007918 */ /* 0x000fc60000000000 */
[----:B------:R-:W-:Y:S04]  /*33a0*/  LDS R11, [R44] ;  /* 0x000000002c0b7984 */ /* 0x000fe80000000800 */
[----:B------:R-:W-:Y:S04]  /*33b0*/  LDS R21, [R44+0x80] ;  /* 0x000080002c157984 */ /* 0x000fe80000000800 */
[----:B------:R-:W-:Y:S04]  /*33c0*/  LDS R23, [R44+0x100] ;  /* 0x000100002c177984 */ /* 0x000fe80000000800 */
[----:B------:R-:W-:Y:S04]  /*33d0*/  LDS R25, [R44+0x180] ;  /* 0x000180002c197984 */ /* 0x000fe80000000800 */
[----:B------:R-:W-:Y:S01]  /*33e0*/  @!P6 STS [UR6+0x200], R45 ;  /* 0x0002002dff00e988 */ /* 0x000fe20008000806 */
[----:B------:R-:W-:Y:S06]  /*33f0*/  BAR.SYNC.DEFER_BLOCKING 0x0 ;  /* 0x0000000000007b1d */ /* 0x000fec0000010000 */
[----:B------:R-:W2:Y:S01]  /*3400*/  LDS R27, [UR6+0x200] ;  /* 0x00020006ff1b7984 */ /* 0x000ea20008000800 */
[----:B------:R-:W3:Y:S02]  /*3410*/  LDCU.128 UR4, c[0x0][0x440] ;  /* 0x00008800ff0477ac */ /* 0x000ee40008000c00 */
[----:B---3--:R-:W-:-:S04]  /*3420*/  IMAD.WIDE.U32 R8, R73, UR4, R18 ;  /* 0x0000000449087c25 */ /* 0x008fc8000f8e0012 */
[----:B------:R-:W-:Y:S02]  /*3430*/  IMAD R9, R73, UR5, R9 ;  /* 0x0000000549097c24 */ /* 0x000fe4000f8e0209 */
[----:B-1----:R-:W-:-:S04]  /*3440*/  IMAD.WIDE.U32 R4, R71, UR6, R8 ;  /* 0x0000000647047c25 */ /* 0x002fc8000f8e0008 */
[----:B------:R-:W-:Y:S01]  /*3450*/  IMAD R0, R71, UR7, R5 ;  /* 0x0000000747007c24 */ /* 0x000fe2000f8e0205 */
[----:B------:R-:W-:-:S05]  /*3460*/  IADD3 R5, P6, PT, R62, R4, RZ ;  /* 0x000000043e057210 */ /* 0x000fca0007fde0ff */
[----:B------:R-:W-:Y:S01]  /*3470*/  IMAD.X R0, RZ, RZ, R0, P6 ;  /* 0x000000ffff007224 */ /* 0x000fe200030e0600 */
[C---:B0-----:R-:W-:Y:S02]  /*3480*/  LEA R4, P6, R5.reuse, UR8, 0x2 ;  /* 0x0000000805047c11 */ /* 0x041fe4000f8c10ff */
[-C--:B--2---:R-:W-:Y:S02]  /*3490*/  ISETP.GE.AND P5, PT, R62, R27.reuse, PT ;  /* 0x0000001b3e00720c */ /* 0x084fe40003fa6270 */
[-C--:B------:R-:W-:Y:S02]  /*34a0*/  ISETP.GE.AND P4, PT, R52, R27.reuse, PT ;  /* 0x0000001b3400720c */ /* 0x080fe40003f86270 */
[-C--:B------:R-:W-:Y:S02]  /*34b0*/  ISETP.GE.AND P3, PT, R50, R27.reuse, PT ;  /* 0x0000001b3200720c */ /* 0x080fe40003f66270 */
[----:B------:R-:W-:Y:S02]  /*34c0*/  ISETP.GE.AND P2, PT, R48, R27, PT ;  /* 0x0000001b3000720c */ /* 0x000fe40003f46270 */
[----:B------:R-:W-:-:S05]  /*34d0*/  LEA.HI.X R5, R5, UR9, R0, 0x2, P6 ;  /* 0x0000000905057c11 */ /* 0x000fca000b0f1400 */
[----:B------:R0:W-:Y:S04]  /*34e0*/  @!P5 STG.E desc[UR10][R4.64], R11 ;  /* 0x0000000b0400d986 */ /* 0x0001e8000c10190a */
[----:B------:R0:W-:Y:S04]  /*34f0*/  @!P4 STG.E desc[UR10][R4.64+0x80], R21 ;  /* 0x000080150400c986 */ /* 0x0001e8000c10190a */
[----:B------:R0:W-:Y:S04]  /*3500*/  @!P3 STG.E desc[UR10][R4.64+0x100], R23 ;  /* 0x000100170400b986 */ /* 0x0001e8000c10190a */
[----:B------:R0:W-:Y:S01]  /*3510*/  @!P2 STG.E desc[UR10][R4.64+0x180], R25 ;  /* 0x000180190400a986 */ /* 0x0001e2000c10190a */
[----:B------:R-:W-:-:S13]  /*3520*/  ISETP.NE.AND P2, PT, R47, R70, PT ;  /* 0x000000462f00720c */ /* 0x000fda0003f45270 */
[----:B0-----:R-:W-:Y:S05]  /*3530*/  @P2 BRA `(.L_x_1072) ;  /* 0xffffffd800b82947 */ /* 0x001fea000383ffff */
[----:B------:R-:W-:Y:S05]  /*3540*/  EXIT ;  /* 0x000000000000794d */ /* 0x000fea0003800000 */
.L_x_1073:
        /* <DEDUP_REMOVED lines=11> */
.L_x_7958:


//--------------------- .text._Z25selective_scan_fwd_kernelI32Selective_Scan_fwd_kernel_traitsILi32ELi4ELi1ELb0ELb1ELb1ELb1ELb1EfffEEv13SSMParamsBase --------------------------
	.section	.text._Z25selective_scan_fwd_kernelI32Selective_Scan_fwd_kernel_traitsILi32ELi4ELi1ELb0ELb1ELb1ELb1ELb1EfffEEv13SSMParamsBase,"ax",@progbits
	.align	128
        .global         _Z25selective_scan_fwd_kernelI32Selective_Scan_fwd_kernel_traitsILi32ELi4ELi1ELb0ELb1ELb1ELb1ELb1EfffEEv13SSMParamsBase
        .type           _Z25selective_scan_fwd_kernelI32Selective_Scan_fwd_kernel_traitsILi32ELi4ELi1ELb0ELb1ELb1ELb1ELb1EfffEEv13SSMParamsBase,@function
        .size           _Z25selective_scan_fwd_kernelI32Selective_Scan_fwd_kernel_traitsILi32ELi4ELi1ELb0ELb1ELb1ELb1ELb1EfffEEv13SSMParamsBase,(.L_x_7959 - _Z25selective_scan_fwd_kernelI32Selective_Scan_fwd_kernel_traitsILi32ELi4ELi1ELb0ELb1ELb1ELb1ELb1EfffEEv13SSMParamsBase)
        .other          _Z25selective_scan_fwd_kernelI32Selective_Scan_fwd_kernel_traitsILi32ELi4ELi1ELb0ELb1ELb1ELb1ELb1EfffEEv13SSMParamsBase,@"STO_CUDA_ENTRY STV_DEFAULT"
_Z25selective_scan_fwd_kernelI32Selective_Scan_fwd_kernel_traitsILi32ELi4ELi1ELb0ELb1ELb1ELb1ELb1EfffEEv13SSMParamsBase:
.text._Z25selective_scan_fwd_kernelI32Selective_Scan_fwd_kernel_traitsILi32ELi4ELi1ELb0ELb1ELb1ELb1ELb1EfffEEv13SSMParamsBase:
        /* <DEDUP_REMOVED lines=42> */
.L_x_1074:
        /* <DEDUP_REMOVED lines=8> */
[----:B------:R-:W-:Y:S02]  /*0320*/  IADD3 R76, PT, PT, -R75, R76, RZ ;  /* 0x0000004c4b4c7210 */ /* 0x000fe40007ffe1ff */
[----:B------:R-:W2:Y:S08]  /*0330*/  LDC.64 R18, c[0x0][0x3c0] ;  /* 0x0000f000ff127b82 */ /* 0x000eb00000000a00 */
[----:B------:R-:W3:Y:S01]  /*0340*/  LDC.64 R68, c[0x0][0x408] ;  /* 0x00010200ff447b82 */ /* 0x000ee20000000a00 */
[----:B0-----:R-:W-:-:S07]  /*0350*/  IABS R7, R12 ;  /* 0x0000000c00077213 */ /* 0x001fce0000000000 */
[----:B------:R-:W0:Y:S01]  /*0360*/  LDC.64 R20, c[0x0][0x3e0] ;  /* 0x0000f800ff147b82 */ /* 0x000e220000000a00 */
[----:B------:R-:W4:Y:S01]  /*0370*/  I2F.RP R6, R7 ;  /* 0x0000000700067306 */ /* 0x000f220000209400 */
[----:B--2---:R-:W-:Y:S01]  /*0380*/  IMAD R8, R71, R18, RZ ;  /* 0x0000001247087224 */ /* 0x004fe200078e02ff */
[----:B-1----:R-:W-:-:S05]  /*0390*/  IABS R16, R73 ;  /* 0x0000004900107213 */ /* 0x002fca0000000000 */
[----:B------:R-:W1:Y:S08]  /*03a0*/  LDC.64 R84, c[0x0][0x490] ;  /* 0x00012400ff547b82 */ /* 0x000e700000000a00 */
[----:B------:R-:W2:Y:S01]  /*03b0*/  LDC.64 R64, c[0x0][0x3d8] ;  /* 0x0000f600ff407b82 */ /* 0x000ea20000000a00 */
[----:B----4-:R-:W4:Y:S07]  /*03c0*/  MUFU.RCP R6, R6 ;  /* 0x0000000600067308 */ /* 0x010f2e0000001000 */
[----:B------:R-:W5:Y:S08]  /*03d0*/  LDC.64 R62, c[0x0][0x3f8] ;  /* 0x0000fe00ff3e7b82 */ /* 0x000f700000000a00 */
[----:B------:R-:W5:Y:S01]  /*03e0*/  LDC.64 R66, c[0x0][0x418] ;  /* 0x00010600ff427b82 */ /* 0x000f620000000a00 */
[----:B----4-:R-:W-:-:S04]  /*03f0*/  IADD3 R4, PT, PT, R6, 0xffffffe, RZ ;  /* 0x0ffffffe06047810 */ /* 0x010fc80007ffe0ff */
[----:B------:R4:W3:Y:S03]  /*0400*/  F2I.FTZ.U32.TRUNC.NTZ R5, R4 ;  /* 0x0000000400057305 */ /* 0x0008e6000021f000 */
[----:B------:R-:W5:Y:S01]  /*0410*/  LDC.64 R82, c[0x0][0x498] ;  /* 0x00012600ff527b82 */ /* 0x000f620000000a00 */
[----:B----4-:R-:W-:-:S07]  /*0420*/  IMAD.MOV.U32 R4, RZ, RZ, RZ ;  /* 0x000000ffff047224 */ /* 0x010fce00078e00ff */
[----:B------:R-:W4:Y:S01]  /*0430*/  LDC.64 R80, c[0x0][0x478] ;  /* 0x00011e00ff507b82 */ /* 0x000f220000000a00 */
[----:B---3--:R-:W-:-:S07]  /*0440*/  IMAD.MOV R10, RZ, RZ, -R5 ;  /* 0x000000ffff0a7224 */ /* 0x008fce00078e0a05 */
[----:B------:R-:W3:Y:S01]  /*0450*/  LDC.64 R78, c[0x0][0x480] ;  /* 0x00012000ff4e7b82 */ /* 0x000ee20000000a00 */
[----:B------:R-:W-:-:S04]  /*0460*/  IMAD R9, R10, R7, RZ ;  /* 0x000000070a097224 */ /* 0x000fc800078e02ff */
[----:B------:R-:W-:Y:S01]  /*0470*/  IMAD.HI.U32 R5, R5, R9, R4 ;  /* 0x0000000905057227 */ /* 0x000fe200078e0004 */
[----:B------:R-:W-:Y:S02]  /*0480*/  LOP3.LUT R9, R73, R12, RZ, 0x3c, !PT ;  /* 0x0000000c49097212 */ /* 0x000fe400078e3cff */
[----:B------:R-:W0:Y:S02]  /*0490*/  LDC.64 R10, c[0x0][0x400] ;  /* 0x00010000ff0a7b82 */ /* 0x000e240000000a00 */
[----:B------:R-:W-:Y:S01]  /*04a0*/  ISETP.GE.AND P3, PT, R9, RZ, PT ;  /* 0x000000ff0900720c */ /* 0x000fe20003f66270 */
[----:B------:R-:W-:-:S05]  /*04b0*/  IMAD.HI.U32 R6, R5, R16, RZ ;  /* 0x0000001005067227 */ /* 0x000fca00078e00ff */
[----:B------:R-:W-:-:S05]  /*04c0*/  IADD3 R5, PT, PT, -R6, RZ, RZ ;  /* 0x000000ff06057210 */ /* 0x000fca0007ffe1ff */
[C---:B------:R-:W-:Y:S02]  /*04d0*/  IMAD R4, R7.reuse, R5, R16 ;  /* 0x0000000507047224 */ /* 0x040fe400078e0210 */
[----:B------:R-:W1:Y:S03]  /*04e0*/  LDC.64 R16, c[0x0][0x410] ;  /* 0x00010400ff107b82 */ /* 0x000e660000000a00 */
[----:B------:R-:W-:-:S13]  /*04f0*/  ISETP.GT.U32.AND P5, PT, R7, R4, PT ;  /* 0x000000040700720c */ /* 0x000fda0003fa4070 */
[----:B------:R-:W-:Y:S02]  /*0500*/  @!P5 IMAD.IADD R4, R4, 0x1, -R7 ;  /* 0x000000010404d824 */ /* 0x000fe400078e0a07 */
[----:B------:R-:W-:Y:S01]  /*0510*/  @!P5 VIADD R6, R6, 0x1 ;  /* 0x000000010606d836 */ /* 0x000fe20000000000 */
[----:B------:R-:W-:Y:S02]  /*0520*/  ISETP.NE.AND P5, PT, R12, RZ, PT ;  /* 0x000000ff0c00720c */ /* 0x000fe40003fa5270 */
[----:B------:R-:W-:Y:S01]  /*0530*/  ISETP.GE.U32.AND P4, PT, R4, R7, PT ;  /* 0x000000070400720c */ /* 0x000fe20003f86070 */
[----:B0-----:R-:W-:-:S04]  /*0540*/  IMAD R4, R71, R10, RZ ;  /* 0x0000000a47047224 */ /* 0x001fc800078e02ff */
[C---:B------:R-:W-:Y:S02]  /*0550*/  IMAD R7, R75.reuse, R11, R4 ;  /* 0x0000000b4b077224 */ /* 0x040fe400078e0204 */
[----:B------:R-:W-:-:S04]  /*0560*/  IMAD.WIDE.U32 R4, R75, R10, RZ ;  /* 0x0000000a4b047225 */ /* 0x000fc800078e00ff */
[----:B------:R-:W-:Y:S01]  /*0570*/  IMAD R10, R71, R20, RZ ;  /* 0x00000014470a7224 */ /* 0x000fe200078e02ff */
[----:B------:R-:W-:Y:S01]  /*0580*/  IADD3 R5, PT, PT, R5, R7, RZ ;  /* 0x0000000705057210 */ /* 0x000fe20007ffe0ff */
[----:B------:R-:W-:-:S04]  /*0590*/  @P4 VIADD R6, R6, 0x1 ;  /* 0x0000000106064836 */ /* 0x000fc80000000000 */
[----:B------:R-:W-:Y:S02]  /*05a0*/  IMAD.MOV.U32 R13, RZ, RZ, R6 ;  /* 0x000000ffff0d7224 */ /* 0x000fe400078e0006 */
[----:B-1----:R-:W-:Y:S02]  /*05b0*/  IMAD R6, R71, R16, RZ ;  /* 0x0000001047067224 */ /* 0x002fe400078e02ff */
[----:B------:R-:W-:Y:S01]  /*05c0*/  IMAD.WIDE.U32 R4, R73, R68, R4 ;  /* 0x0000004449047225 */ /* 0x000fe200078e0004 */
[----:B------:R-:W-:Y:S02]  /*05d0*/  @!P3 IADD3 R13, PT, PT, -R13, RZ, RZ ;  /* 0x000000ff0d0db210 */ /* 0x000fe40007ffe1ff */
[----:B------:R-:W-:Y:S01]  /*05e0*/  @!P5 LOP3.LUT R13, RZ, R12, RZ, 0x33, !PT ;  /* 0x0000000cff0dd212 */ /* 0x000fe200078e33ff */
[C---:B------:R-:W-:Y:S01]  /*05f0*/  IMAD R15, R75.reuse, R17, R6 ;  /* 0x000000114b0f7224 */ /* 0x040fe200078e0206 */
[----:B------:R-:W-:Y:S01]  /*0600*/  LEA R84, P3, R4, R84, 0x2 ;  /* 0x0000005404547211 */ /* 0x000fe200078610ff */
[----:B------:R-:W-:-:S02]  /*0610*/  IMAD R17, R75, R19, R8 ;  /* 0x000000134b117224 */ /* 0x000fc400078e0208 */
[----:B------:R-:W0:Y:S01]  /*0620*/  LDC.U8 R19, c[0x0][0x3a9] ;  /* 0x0000ea40ff137b82 */ /* 0x000e220000000000 */
[----:B------:R-:W-:-:S04]  /*0630*/  IMAD.WIDE.U32 R6, R75, R16, RZ ;  /* 0x000000104b067225 */ /* 0x000fc800078e00ff */
[----:B------:R-:W-:Y:S02]  /*0640*/  IMAD R69, R73, R69, R5 ;  /* 0x0000004549457224 */ /* 0x000fe400078e0205 */
[C---:B------:R-:W-:Y:S02]  /*0650*/  IMAD R5, R75.reuse, R21, R10 ;  /* 0x000000154b057224 */ /* 0x040fe400078e020a */
[----:B------:R-:W-:Y:S01]  /*0660*/  IMAD.WIDE.U32 R10, R75, R20, RZ ;  /* 0x000000144b0a7225 */ /* 0x000fe200078e00ff */
[----:B------:R-:W-:-:S03]  /*0670*/  LEA.HI.X R69, R4, R85, R69, 0x2, P3 ;  /* 0x0000005504457211 */ /* 0x000fc600018f1445 */
[----:B------:R-:W-:Y:S01]  /*0680*/  IMAD.IADD R7, R7, 0x1, R15 ;  /* 0x0000000107077824 */ /* 0x000fe200078e020f */
[----:B------:R-:W-:Y:S01]  /*0690*/  SHF.R.S32.HI R15, RZ, 0x1f, R13 ;  /* 0x0000001fff0f7819 */ /* 0x000fe2000001140d */
[----:B------:R-:W-:Y:S01]  /*06a0*/  IMAD.WIDE.U32 R8, R75, R18, RZ ;  /* 0x000000124b087225 */ /* 0x000fe200078e00ff */
[----:B------:R-:W-:-:S03]  /*06b0*/  IADD3 R11, PT, PT, R11, R5, RZ ;  /* 0x000000050b0b7210 */ /* 0x000fc60007ffe0ff */
[----:B------:R-:W-:Y:S02]  /*06c0*/  IMAD.IADD R9, R9, 0x1, R17 ;  /* 0x0000000109097824 */ /* 0x000fe400078e0211 */
[C---:B--2---:R-:W-:Y:S02]  /*06d0*/  IMAD R12, R15.reuse, R64, RZ ;  /* 0x000000400f0c7224 */ /* 0x044fe400078e02ff */
[----:B-----5:R-:W-:Y:S01]  /*06e0*/  IMAD R16, R15, R62, RZ ;  /* 0x0000003e0f107224 */ /* 0x020fe200078e02ff */
[----:B0-----:R-:W-:Y:S01]  /*06f0*/  ISETP.NE.AND P5, PT, R19, RZ, PT ;  /* 0x000000ff1300720c */ /* 0x001fe20003fa5270 */
[----:B------:R-:W-:-:S04]  /*0700*/  IMAD.WIDE.U32 R4, R73, R66, R6 ;  /* 0x0000004249047225 */ /* 0x000fc800078e0006 */
[----:B------:R-:W-:Y:S01]  /*0710*/  IMAD.WIDE.U32 R6, R13, R64, R8 ;  /* 0x000000400d067225 */ /* 0x000fe200078e0008 */
[----:B------:R-:W-:-:S03]  /*0720*/  LEA R82, P3, R4, R82, 0x2 ;  /* 0x0000005204527211 */ /* 0x000fc600078610ff */
[C---:B------:R-:W-:Y:S01]  /*0730*/  IMAD R65, R13.reuse, R65, R12 ;  /* 0x000000410d417224 */ /* 0x040fe200078e020c */
[----:B----4-:R-:W-:Y:S01]  /*0740*/  LEA R80, P4, R6, R80, 0x2 ;  /* 0x0000005006507211 */ /* 0x010fe200078810ff */
[----:B------:R-:W-:-:S04]  /*0750*/  IMAD.WIDE.U32 R8, R13, R62, R10 ;  /* 0x0000003e0d087225 */ /* 0x000fc800078e000a */
[----:B------:R-:W-:Y:S01]  /*0760*/  IMAD R63, R13, R63, R16 ;  /* 0x0000003f0d3f7224 */ /* 0x000fe200078e0210 */
[----:B---3--:R-:W-:Y:S01]  /*0770*/  LEA R78, P6, R8, R78, 0x2 ;  /* 0x0000004e084e7211 */ /* 0x008fe200078c10ff */
        /* <DEDUP_REMOVED lines=14> */
.L_x_1075:
        /* <DEDUP_REMOVED lines=11> */
.L_x_1076:
        /* <DEDUP_REMOVED lines=70> */
.L_x_1077:
        /* <DEDUP_REMOVED lines=8> */
[----:B0-----:R-:W-:-:S06]  /*0df0*/  IADD3 R4, PT, PT, R7, 0xffffffe, RZ ;  /* 0x0ffffffe07047810 */ /* 0x001fcc0007ffe0ff */
        /* <DEDUP_REMOVED lines=20> */
.L_x_1078:
        /* <DEDUP_REMOVED lines=13> */
[----:B------:R-:W-:Y:S02]  /*1010*/  LEA.HI.X R13, R0, R13, RZ, 0x2, P2 ;  /* 0x0000000d000d7211 */ /* 0x000fe400010f14ff */
[----:B0-----:R-:W-:Y:S02]  /*1020*/  SHF.L.U32 R66, R53, 0x2, RZ ;  /* 0x0000000235427819 */ /* 0x001fe400000006ff */
[----:B---3--:R-:W-:Y:S02]  /*1030*/  LEA R51, P3, R4, R6, 0x2 ;  /* 0x0000000604337211 */ /* 0x008fe400078610ff */
[C---:B------:R-:W-:Y:S01]  /*1040*/  LOP3.LUT R62, R66.reuse, 0xf80, RZ, 0xc0, !PT ;  /* 0x00000f80423e7812 */ /* 0x040fe200078ec0ff */
[----:B------:R-:W-:Y:S01]  /*1050*/  VIADD R58, R66, 0x1 ;  /* 0x00000001423a7836 */ /* 0x000fe20000000000 */
[----:B------:R-:W-:Y:S01]  /*1060*/  LEA.HI.X R49, R4, R7, R49, 0x2, P3 ;  /* 0x0000000704317211 */ /* 0x000fe200018f1431 */
[----:B------:R-:W-:Y:S01]  /*1070*/  VIADD R56, R66, 0x2 ;  /* 0x0000000242387836 */ /* 0x000fe20000000000 */
[----:B------:R-:W-:-:S02]  /*1080*/  LOP3.LUT R62, R62, 0x1f, R53, 0xf8, !PT ;  /* 0x0000001f3e3e7812 */ /* 0x000fc400078ef835 */
[----:B------:R-:W-:Y:S02]  /*1090*/  IADD3 R54, PT, PT, R66, 0x3, RZ ;  /* 0x0000000342367810 */ /* 0x000fe40007ffe0ff */
[C---:B------:R-:W-:Y:S01]  /*10a0*/  LOP3.LUT R52, R62.reuse, 0x20, RZ, 0xfc, !PT ;  /* 0x000000203e347812 */ /* 0x040fe200078efcff */
[C---:B------:R-:W-:Y:S01]  /*10b0*/  IMAD.WIDE.U32 R16, R62.reuse, 0x4, RZ ;  /* 0x000000043e107825 */ /* 0x040fe200078e00ff */
[C---:B------:R-:W-:Y:S02]  /*10c0*/  LOP3.LUT R50, R62.reuse, 0x40, RZ, 0xfc, !PT ;  /* 0x000000403e327812 */ /* 0x040fe400078efcff */
[----:B------:R-:W-:Y:S02]  /*10d0*/  LOP3.LUT R48, R62, 0x60, RZ, 0xfc, !PT ;  /* 0x000000603e307812 */ /* 0x000fe400078efcff */
[----:B------:R-:W-:-:S07]  /*10e0*/  LOP3.LUT R46, R16, 0x100, RZ, 0xfc, !PT ;  /* 0x00000100102e7812 */ /* 0x000fce00078efcff */
.L_x_1094:
        /* <DEDUP_REMOVED lines=13> */
[C---:B------:R-:W-:Y:S01]  /*11c0*/  SHF.L.U32 R19, R62.reuse, 0x2, RZ ;  /* 0x000000023e137819 */ /* 0x040fe200000006ff */
[----:B------:R-:W-:Y:S01]  /*11d0*/  IMAD.MOV.U32 R7, RZ, RZ, RZ ;  /* 0x000000ffff077224 */ /* 0x000fe200078e00ff */
[-C--:B------:R-:W-:Y:S01]  /*11e0*/  ISETP.GE.AND P2, PT, R62, R45.reuse, PT ;  /* 0x0000002d3e00720c */ /* 0x080fe20003f46270 */
[----:B------:R-:W-:Y:S01]  /*11f0*/  HFMA2 R9, -RZ, RZ, 0, 0 ;  /* 0x00000000ff097431 */ /* 0x000fe200000001ff */
[-C--:B------:R-:W-:Y:S01]  /*1200*/  ISETP.GE.AND P3, PT, R52, R45.reuse, PT ;  /* 0x0000002d3400720c */ /* 0x080fe20003f66270 */
[----:B------:R-:W-:Y:S01]  /*1210*/  IMAD.MOV.U32 R21, RZ, RZ, RZ ;  /* 0x000000ffff157224 */ /* 0x000fe200078e00ff */
[-C--:B------:R-:W-:Y:S01]  /*1220*/  ISETP.GE.AND P4, PT, R50, R45.reuse, PT ;  /* 0x0000002d3200720c */ /* 0x080fe20003f86270 */
[----:B------:R-:W-:Y:S01]  /*1230*/  IMAD.MOV.U32 R23, RZ, RZ, RZ ;  /* 0x000000ffff177224 */ /* 0x000fe200078e00ff */
[----:B------:R-:W-:Y:S02]  /*1240*/  ISETP.GE.AND P5, PT, R48, R45, PT ;  /* 0x0000002d3000720c */ /* 0x000fe40003fa6270 */
[----:B------:R-:W-:-:S05]  /*1250*/  IADD3 R4, P6, PT, R19, R84, RZ ;  /* 0x0000005413047210 */ /* 0x000fca0007fde0ff */
        /* <DEDUP_REMOVED lines=9> */
[----:B------:R-:W-:Y:S01]  /*12f0*/  MOV R25, RZ ;  /* 0x000000ff00197202 */ /* 0x000fe20000000f00 */
[----:B------:R-:W-:-:S02]  /*1300*/  IMAD.MOV.U32 R27, RZ, RZ, RZ ;  /* 0x000000ffff1b7224 */ /* 0x000fc400078e00ff */
[----:B------:R-:W-:Y:S02]  /*1310*/  HFMA2 R29, -RZ, RZ, 0, 0 ;  /* 0x00000000ff1d7431 */ /* 0x000fe400000001ff */
        /* <DEDUP_REMOVED lines=61> */
.L_x_1080:
[----:B------:R-:W-:Y:S05]  /*16f0*/  BSYNC.RECONVERGENT B0 ;  /* 0x0000000000007941 */ /* 0x000fea0003800200 */
.L_x_1079:
        /* <DEDUP_REMOVED lines=37> */
.L_x_1082:
[----:B------:R-:W-:Y:S05]  /*1950*/  BSYNC.RECONVERGENT B0 ;  /* 0x0000000000007941 */ /* 0x000fea0003800200 */
.L_x_1081:
[----:B------:R-:W-:Y:S01]  /*1960*/  FSETP.GTU.FTZ.AND P6, PT, R81, 20, PT ;  /* 0x41a000005100780b */ /* 0x000fe20003fdc000 */
[----:B------:R-:W-:Y:S01]  /*1970*/  BSSY.RECONVERGENT B0, `(.L_x_1083) ;  /* 0x0000024000007945 */ /* 0x000fe20003800200 */
[----:B------:R-:W-:Y:S02]  /*1980*/  FADD.FTZ R88, R7, R57 ;  /* 0x0000003907587221 */ /* 0x000fe40000010000 */
        /* <DEDUP_REMOVED lines=34> */
.L_x_1084:
[----:B------:R-:W-:Y:S05]  /*1bb0*/  BSYNC.RECONVERGENT B0 ;  /* 0x0000000000007941 */ /* 0x000fea0003800200 */
.L_x_1083:
[----:B------:R-:W-:Y:S01]  /*1bc0*/  FSETP.GTU.FTZ.AND P6, PT, R88, 20, PT ;  /* 0x41a000005800780b */ /* 0x000fe20003fdc000 */
[----:B------:R-:W-:Y:S03]  /*1bd0*/  BSSY.RECONVERGENT B0, `(.L_x_1085) ;  /* 0x0000023000007945 */ /* 0x000fe60003800200 */
        /* <DEDUP_REMOVED lines=34> */
.L_x_1086:
[----:B------:R-:W-:Y:S05]  /*1e00*/  BSYNC.RECONVERGENT B0 ;  /* 0x0000000000007941 */ /* 0x000fea0003800200 */
.L_x_1085:
[----:B------:R-:W0:Y:S01]  /*1e10*/  LDCU UR7, c[0x0][0x38c] ;  /* 0x00007180ff0777ac */ /* 0x000e220008000800 */
[----:B------:R-:W-:Y:S01]  /*1e20*/  MOV R83, R67 ;  /* 0x0000004300537202 */ /* 0x000fe20000000f00 */
[----:B------:R-:W-:Y:S02]  /*1e30*/  IMAD.MOV.U32 R85, RZ, RZ, R69 ;  /* 0x000000ffff557224 */ /* 0x000fe400078e0045 */
[-C--:B------:R-:W-:Y:S01]  /*1e40*/  FMUL.FTZ R4, R8, R59.reuse ;  /* 0x0000003b08047220 */ /* 0x080fe20000410000 */
[-C--:B------:R-:W-:Y:S01]  /*1e50*/  FMUL.FTZ R5, R9, R59.reuse ;  /* 0x0000003b09057220 */ /* 0x080fe20000410000 */
[----:B------:R-:W-:Y:S01]  /*1e60*/  FMUL.FTZ R6, R10, R59 ;  /* 0x0000003b0a067220 */ /* 0x000fe20000410000 */
[----:B------:R-:W-:-:S04]  /*1e70*/  IMAD.WIDE.U32 R82, R45, 0x4, R82 ;  /* 0x000000042d527825 */ /* 0x000fc800078e0052 */
        /* <DEDUP_REMOVED lines=29> */
[----:B------:R-:W-:-:S02]  /*2050*/  CS2R R92, SRZ ;  /* 0x00000000005c7805 */ /* 0x000fc4000001ff00 */
[----:B------:R-:W-:Y:S01]  /*2060*/  MOV R91, R51 ;  /* 0x00000033005b7202 */ /* 0x000fe20000000f00 */
[----:B------:R-:W-:Y:S01]  /*2070*/  IMAD.MOV.U32 R89, RZ, RZ, R49 ;  /* 0x000000ffff597224 */ /* 0x000fe200078e0031 */
[----:B------:R-:W-:Y:S01]  /*2080*/  UIADD3 UR8, UPT, UPT, UR6, 0x420, URZ ;  /* 0x0000042006087890 */ /* 0x000fe2000fffe0ff */
[----:B------:R-:W-:Y:S01]  /*2090*/  IMAD R11, R14, UR5, R11 ;  /* 0x000000050e0b7c24 */ /* 0x000fe2000f8e020b */
        /* <DEDUP_REMOVED lines=15> */
[----:B------:R-:W1:Y:S02]  /*2190*/  LDC.64 R24, c[0x0][0x3b8] ;  /* 0x0000ee00ff187b82 */ /* 0x000e640000000a00 */
[----:B------:R-:W-:Y:S01]  /*21a0*/  IMAD.HI.U32 R87, R23, R18, RZ ;  /* 0x0000001217577227 */ /* 0x000fe200078e00ff */
[----:B------:R-:W-:-:S03]  /*21b0*/  IADD3.X R23, PT, PT, R17, R65, RZ, P2, !PT ;  /* 0x0000004111177210 */ /* 0x000fc600017fe4ff */
[----:B------:R-:W-:-:S05]  /*21c0*/  IMAD R18, R87, R19, R18 ;  /* 0x0000001357127224 */ /* 0x000fca00078e0212 */
[----:B------:R-:W-:-:S13]  /*21d0*/  ISETP.GT.U32.AND P6, PT, R21, R18, PT ;  /* 0x000000121500720c */ /* 0x000fda0003fc4070 */
[----:B------:R-:W-:Y:S01]  /*21e0*/  @!P6 IMAD.IADD R18, R18, 0x1, -R21 ;  /* 0x000000011212e824 */ /* 0x000fe200078e0a15 */
[----:B------:R-:W-:Y:S02]  /*21f0*/  @!P6 IADD3 R87, PT, PT, R87, 0x1, RZ ;  /* 0x000000015757e810 */ /* 0x000fe40007ffe0ff */
[----:B-1----:R-:W-:Y:S02]  /*2200*/  SHF.L.U64.HI R96, R24, 0x2, R25 ;  /* 0x0000000218607819 */ /* 0x002fe40000010219 */
[----:B------:R-:W-:Y:S01]  /*2210*/  ISETP.GE.U32.AND P5, PT, R18, R21, PT ;  /* 0x000000151200720c */ /* 0x000fe20003fa6070 */
[----:B------:R-:W-:Y:S01]  /*2220*/  IMAD.WIDE.U32 R18, R14, UR4, R8 ;  /* 0x000000040e127c25 */ /* 0x000fe2000f8e0008 */
[----:B------:R-:W1:Y:S01]  /*2230*/  LDC.64 R20, c[0x0][0x450] ;  /* 0x00011400ff147b82 */ /* 0x000e620000000a00 */
[----:B------:R-:W-:Y:S02]  /*2240*/  UMOV UR4, URZ ;  /* 0x000000ff00047c82 */ /* 0x000fe40008000000 */
[----:B------:R-:W-:-:S08]  /*2250*/  IMAD.IADD R25, R19, 0x1, R11 ;  /* 0x0000000113197824 */ /* 0x000fd000078e020b */
[----:B------:R-:W-:Y:S01]  /*2260*/  @P5 VIADD R87, R87, 0x1 ;  /* 0x0000000157575836 */ /* 0x000fe20000000000 */
[----:B------:R-:W-:-:S04]  /*2270*/  IADD3 R34, P5, PT, R78, R46, RZ ;  /* 0x0000002e4e227210 */ /* 0x000fc80007fbe0ff */
[----:B------:R-:W-:Y:S01]  /*2280*/  @!P4 IADD3 R87, PT, PT, -R87, RZ, RZ ;  /* 0x000000ff5757c210 */ /* 0x000fe20007ffe1ff */
[----:B------:R-:W-:Y:S01]  /*2290*/  IMAD.X R35, R17, 0x1, R63, P5 ;  /* 0x0000000111237824 */ /* 0x000fe200028e063f */
[----:B0-----:R-:W-:-:S07]  /*22a0*/  @!P3 LOP3.LUT R87, RZ, R55, RZ, 0x33, !PT ;  /* 0x00000037ff57b212 */ /* 0x001fce00078e33ff */
.L_x_1093:
[----:B------:R-:W-:Y:S01]  /*22b0*/  ISETP.NE.AND P2, PT, R97, RZ, PT ;  /* 0x000000ff6100720c */ /* 0x000fe20003f45270 */
[----:B------:R-:W-:Y:S01]  /*22c0*/  IMAD.MOV.U32 R39, RZ, RZ, RZ ;  /* 0x000000ffff277224 */ /* 0x000fe200078e00ff */
[-C--:B------:R-:W-:Y:S01]  /*22d0*/  ISETP.GE.AND P3, PT, R52, R45.reuse, PT ;  /* 0x0000002d3400720c */ /* 0x080fe20003f66270 */
[----:B------:R-:W-:Y:S01]  /*22e0*/  IMAD.MOV.U32 R43, RZ, RZ, RZ ;  /* 0x000000ffff2b7224 */ /* 0x000fe200078e00ff */
[-C--:B------:R-:W-:Y:S02]  /*22f0*/  ISETP.GE.AND P4, PT, R50, R45.reuse, PT ;  /* 0x0000002d3200720c */ /* 0x080fe40003f86270 */
[----:B------:R-:W-:Y:S02]  /*2300*/  ISETP.GE.AND P5, PT, R48, R45, PT ;  /* 0x0000002d3000720c */ /* 0x000fe40003fa6270 */
[----:B------:R-:W-:Y:S02]  /*2310*/  MOV R37, RZ ;  /* 0x000000ff00257202 */ /* 0x000fe40000000f00 */
[----:B------:R-:W-:-:S04]  /*2320*/  MOV R41, RZ ;  /* 0x000000ff00297202 */ /* 0x000fc80000000f00 */
[----:B------:R-:W2:Y:S04]  /*2330*/  @!P2 LDG.E R37, desc[UR10][R22.64+-0x100] ;  /* 0xffff000a1625a981 */ /* 0x000ea8000c1e1900 */
[----:B------:R-:W3:Y:S04]  /*2340*/  @!P3 LDG.E R39, desc[UR10][R22.64+-0x80] ;  /* 0xffff800a1627b981 */ /* 0x000ee8000c1e1900 */
[----:B------:R-:W4:Y:S04]  /*2350*/  @!P4 LDG.E R41, desc[UR10][R22.64] ;  /* 0x0000000a1629c981 */ /* 0x000f28000c1e1900 */
[----:B------:R-:W5:Y:S01]  /*2360*/  @!P5 LDG.E R43, desc[UR10][R22.64+0x80] ;  /* 0x0000800a162bd981 */ /* 0x000f62000c1e1900 */
[----:B------:R-:W-:Y:S01]  /*2370*/  MOV R32, R91 ;  /* 0x0000005b00207202 */ /* 0x000fe20000000f00 */
[----:B------:R-:W-:-:S05]  /*2380*/  IMAD.MOV.U32 R33, RZ, RZ, R89 ;  /* 0x000000ffff217224 */ /* 0x000fca00078e0059 */
[----:B------:R-:W5:Y:S01]  /*2390*/  LDG.E R36, desc[UR10][R32.64] ;  /* 0x0000000a20247981 */ /* 0x000f62000c1e1900 */
[----:B------:R-:W-:Y:S01]  /*23a0*/  ISETP.GE.U32.AND P2, PT, R58, R45, PT ;  /* 0x0000002d3a00720c */ /* 0x000fe20003f46070 */
[----:B------:R-:W-:Y:S01]  /*23b0*/  IMAD.MOV.U32 R103, RZ, RZ, RZ ;  /* 0x000000ffff677224 */ /* 0x000fe200078e00ff */
[----:B------:R-:W-:Y:S01]  /*23c0*/  MOV R101, RZ ;  /* 0x000000ff00657202 */ /* 0x000fe20000000f00 */
[----:B--2---:R0:W-:Y:S04]  /*23d0*/  STS [R44], R37 ;  /* 0x000000252c007388 */ /* 0x0041e80000000800 */
[----:B---3--:R2:W-:Y:S04]  /*23e0*/  STS [R44+0x80], R39 ;  /* 0x000080272c007388 */ /* 0x0085e80000000800 */
[----:B----4-:R3:W-:Y:S01]  /*23f0*/  STS [R44+0x100], R41 ;  /* 0x000100292c007388 */ /* 0x0107e20000000800 */
[----:B0-----:R-:W-:-:S03]  /*2400*/  MOV R37, RZ ;  /* 0x000000ff00257202 */ /* 0x001fc60000000f00 */
[----:B-----5:R-:W-:Y:S01]  /*2410*/  STS [R44+0x180], R43 ;  /* 0x0001802b2c007388 */ /* 0x020fe20000000800 */
[----:B------:R-:W-:-:S03]  /*2420*/  NOP ;  /* 0x0000000000007918 */ /* 0x000fc60000000000 */
[----:B------:R-:W0:Y:S01]  /*2430*/  LDS.128 R8, [R0] ;  /* 0x0000000000087984 */ /* 0x000e220000000c00 */
[----:B------:R-:W-:Y:S01]  /*2440*/  FMUL.FTZ R36, R36, 1.4426950216293334961 ;  /* 0x3fb8aa3b24247820 */ /* 0x000fe20000410000 */
[----:B--2---:R-:W-:-:S03]  /*2450*/  IMAD.MOV.U32 R39, RZ, RZ, RZ ;  /* 0x000000ffff277224 */ /* 0x004fc600078e00ff */
        /* <DEDUP_REMOVED lines=16> */
[----:B------:R-:W-:Y:S02]  /*2560*/  FSEL R43, R32, 1, !P2 ;  /* 0x3f800000202b7808 */ /* 0x000fe40005000000 */
[-C--:B------:R-:W-:Y:S02]  /*2570*/  ISETP.GE.U32.AND P2, PT, R54, R45.reuse, PT ;  /* 0x0000002d3600720c */ /* 0x080fe40003f46070 */
[----:B------:R-:W-:Y:S02]  /*2580*/  MOV R32, R34 ;  /* 0x0000002200207202 */ /* 0x000fe40000000f00 */
[----:B------:R-:W-:Y:S02]  /*2590*/  FSEL R95, R11, RZ, !P2 ;  /* 0x000000ff0b5f7208 */ /* 0x000fe40005000000 */
[----:B--2---:R-:W-:Y:S01]  /*25a0*/  FSEL R98, R33, 1, !P2 ;  /* 0x3f80000021627808 */ /* 0x004fe20005000000 */
[----:B------:R-:W-:Y:S01]  /*25b0*/  IMAD.MOV.U32 R33, RZ, RZ, R35 ;  /* 0x000000ffff217224 */ /* 0x000fe200078e0023 */
[----:B------:R-:W-:-:S04]  /*25c0*/  ISETP.GE.U32.AND P2, PT, R66, R45, PT ;  /* 0x0000002d4200720c */ /* 0x000fc80003f46070 */
[----:B------:R-:W-:Y:S01]  /*25d0*/  FSEL R99, R8, RZ, !P2 ;  /* 0x000000ff08637208 */ /* 0x000fe20005000000 */
[----:B------:R-:W2:Y:S01]  /*25e0*/  @!P3 LDG.E R39, desc[UR10][R32.64+-0x80] ;  /* 0xffff800a2027b981 */ /* 0x000ea2000c1e1900 */
[----:B----4-:R-:W-:Y:S02]  /*25f0*/  FSEL R100, R36, 1, !P2 ;  /* 0x3f80000024647808 */ /* 0x010fe40005000000 */
[----:B------:R-:W-:Y:S01]  /*2600*/  ISETP.GE.AND P2, PT, R62, R45, PT ;  /* 0x0000002d3e00720c */ /* 0x000fe20003f46270 */
[----:B------:R-:W3:Y:S04]  /*2610*/  @!P4 LDG.E R101, desc[UR10][R32.64] ;  /* 0x0000000a2065c981 */ /* 0x000ee8000c1e1900 */
[----:B------:R-:W4:Y:S08]  /*2620*/  @!P5 LDG.E R103, desc[UR10][R32.64+0x80] ;  /* 0x0000800a2067d981 */ /* 0x000f30000c1e1900 */
        /* <DEDUP_REMOVED lines=12> */
[----:B------:R-:W-:-:S03]  /*26f0*/  HFMA2 R34, -RZ, RZ, 1.875, 0 ;  /* 0x3f800000ff227431 */ /* 0x000fc600000001ff */
[----:B------:R-:W-:-:S13]  /*2700*/  PLOP3.LUT P6, PT, P6, P1, PT, 0x80, 0x8 ;  /* 0x000000000008781c */ /* 0x000fda00037c3070 */
[----:B------:R-:W-:Y:S05]  /*2710*/  @!P6 BRA `(.L_x_1089) ;  /* 0x000000000010e947 */ /* 0x000fea0003800000 */
[----:B------:R-:W-:-:S05]  /*2720*/  IADD3 R36, P6, PT, R93, R18, RZ ;  /* 0x000000125d247210 */ /* 0x000fca0007fde0ff */
[----:B0-----:R-:W-:-:S05]  /*2730*/  IMAD.X R37, R92, 0x1, R25, P6 ;  /* 0x000000015c257824 */ /* 0x001fca00030e0619 */
[----:B------:R4:W5:Y:S01]  /*2740*/  LDG.E R35, desc[UR10][R36.64] ;  /* 0x0000000a24237981 */ /* 0x000962000c1e1900 */
[----:B------:R-:W-:Y:S05]  /*2750*/  BRA `(.L_x_1088) ;  /* 0x0000000000147947 */ /* 0x000fea0003800000 */
.L_x_1089:
[----:B------:R-:W-:Y:S01]  /*2760*/  MOV R35, RZ ;  /* 0x000000ff00237202 */ /* 0x000fe20000000f00 */
[----:B------:R-:W-:Y:S06]  /*2770*/  @!P0 BRA `(.L_x_1088) ;  /* 0x00000000000c8947 */ /* 0x000fec0003800000 */
[----:B------:R-:W-:-:S05]  /*2780*/  IADD3 R36, P6, PT, R74, R93, RZ ;  /* 0x0000005d4a247210 */ /* 0x000fca0007fde0ff */
[----:B0-----:R-:W-:-:S05]  /*2790*/  IMAD.X R37, R61, 0x1, R92, P6 ;  /* 0x000000013d257824 */ /* 0x001fca00030e065c */
[----:B------:R0:W5:Y:S03]  /*27a0*/  LDG.E R35, desc[UR10][R36.64] ;  /* 0x0000000a24237981 */ /* 0x000166000c1e1900 */
.L_x_1088:
        /* <DEDUP_REMOVED lines=47> */
[----:B--2---:R-:W-:Y:S01]  /*2aa0*/  @!P6 MOV R104, R34 ;  /* 0x000000220068e202 */ /* 0x004fe20000000f00 */
[----:B0----5:R-:W-:Y:S01]  /*2ab0*/  @!P6 IMAD.MOV.U32 R103, RZ, RZ, R35 ;  /* 0x000000ffff67e224 */ /* 0x021fe200078e0023 */
        /* <DEDUP_REMOVED lines=33> */
.L_x_1092:
[----:B------:R-:W-:Y:S02]  /*2cd0*/  ISETP.NE.AND P6, PT, R47, R64, PT ;  /* 0x000000402f00720c */ /* 0x000fe40003fc5270 */
[----:B------:R-:W-:Y:S02]  /*2ce0*/  P2R R34, PR, RZ, 0x1 ;  /* 0x00000001ff227803 */ /* 0x000fe40000000000 */
[----:B------:R-:W-:-:S13]  /*2cf0*/  ISETP.NE.OR P6, PT, R36, RZ, P6 ;  /* 0x000000ff2400720c */ /* 0x000fda00037c5670 */
[----:B------:R-:W-:-:S05]  /*2d00*/  @!P6 IADD3 R36, P0, PT, R74, R93, RZ ;  /* 0x0000005d4a24e210 */ /* 0x000fca0007f1e0ff */
[----:B------:R-:W-:Y:S01]  /*2d10*/  @!P6 IMAD.X R37, R61, 0x1, R92, P0 ;  /* 0x000000013d25e824 */ /* 0x000fe200000e065c */
[----:B------:R-:W-:-:S04]  /*2d20*/  ISETP.NE.AND P0, PT, R34, RZ, PT ;  /* 0x000000ff2200720c */ /* 0x000fc80003f05270 */
[----:B------:R0:W-:Y:S09]  /*2d30*/  @!P6 STG.E desc[UR10][R36.64], R35 ;  /* 0x000000232400e986 */ /* 0x0001f2000c10190a */
.L_x_1091:
[----:B------:R-:W-:Y:S05]  /*2d40*/  BSYNC.RECONVERGENT B0 ;  /* 0x0000000000007941 */ /* 0x000fea0003800200 */
.L_x_1090:
[----:B------:R-:W-:Y:S01]  /*2d50*/  LEA R22, P6, R26, R22, 0x2 ;  /* 0x000000161a167211 */ /* 0x000fe200078c10ff */
[----:B------:R-:W-:Y:S01]  /*2d60*/  UIADD3 UR4, UP0, UPT, UR4, UR12, URZ ;  /* 0x0000000c04047290 */ /* 0x000fe2000ff1e0ff */
[----:B---3--:R-:W-:Y:S01]  /*2d70*/  FFMA.FTZ R4, R8, R99, R4 ;  /* 0x0000006308047223 */ /* 0x008fe20000010004 */
[----:B------:R-:W-:Y:S01]  /*2d80*/  UIADD3 UR7, UPT, UPT, UR7, 0x1, URZ ;  /* 0x0000000107077890 */ /* 0x000fe2000fffe0ff */
[----:B------:R-:W-:Y:S01]  /*2d90*/  IADD3.X R23, PT, PT, R23, R27, RZ, P6, !PT ;  /* 0x0000001b17177210 */ /* 0x000fe200037fe4ff */
[----:B------:R-:W-:Y:S01]  /*2da0*/  UIADD3.X UR5, UPT, UPT, UR5, UR13, URZ, UP0, !UPT ;  /* 0x0000000d05057290 */ /* 0x000fe200087fe4ff */
[----:B------:R-:W-:Y:S01]  /*2db0*/  LEA R34, P6, R30, R32, 0x2 ;  /* 0x000000201e227211 */ /* 0x000fe200078c10ff */
[----:B------:R-:W-:Y:S01]  /*2dc0*/  UISETP.NE.AND UP0, UPT, UR7, URZ, UPT ;  /* 0x000000ff0700728c */ /* 0x000fe2000bf05270 */
[----:B------:R-:W-:Y:S01]  /*2dd0*/  FFMA.FTZ R5, R9, R100, R5 ;  /* 0x0000006409057223 */ /* 0x000fe20000010005 */
[----:B------:R-:W-:Y:S01]  /*2de0*/  FFMA.FTZ R6, R10, R101, R6 ;  /* 0x000000650a067223 */ /* 0x000fe20000010006 */
[----:B------:R-:W-:Y:S01]  /*2df0*/  FFMA.FTZ R7, R11, R98, R7 ;  /* 0x000000620b077223 */ /* 0x000fe20000010007 */
[----:B01----:R-:W-:Y:S01]  /*2e00*/  IMAD.X R35, R33, 0x1, R31, P6 ;  /* 0x0000000121237824 */ /* 0x003fe200030e061f */
[----:B------:R-:W-:Y:S01]  /*2e10*/  LEA R91, P6, R24, R91, 0x2 ;  /* 0x0000005b185b7211 */ /* 0x000fe200078c10ff */
[----:B------:R-:W-:-:S03]  /*2e20*/  UIADD3 UR8, UPT, UPT, UR8, 0x8, URZ ;  /* 0x0000000808087890 */ /* 0x000fc6000fffe0ff */
[----:B------:R-:W-:Y:S02]  /*2e30*/  IADD3.X R89, PT, PT, R89, R96, RZ, P6, !PT ;  /* 0x0000006059597210 */ /* 0x000fe400037fe4ff */
[----:B------:R-:W-:-:S05]  /*2e40*/  LEA R93, P6, R28, R93, 0x2 ;  /* 0x0000005d1c5d7211 */ /* 0x000fca00078c10ff */
[----:B------:R-:W-:Y:S01]  /*2e50*/  IMAD.X R92, R92, 0x1, R29, P6 ;  /* 0x000000015c5c7824 */ /* 0x000fe200030e061d */
[----:B------:R-:W-:Y:S07]  /*2e60*/  BRA.U UP0, `(.L_x_1093) ;  /* 0xfffffff500107547 */ /* 0x000fee000b83ffff */
.L_x_1087:
[----:B------:R-:W0:Y:S01]  /*2e70*/  LDCU.128 UR12, c[0x0][0x430] ;  /* 0x00008600ff0c77ac */ /* 0x000e220008000c00 */
[----:B------:R-:W-:Y:S01]  /*2e80*/  MOV R18, R60 ;  /* 0x0000003c00127202 */ /* 0x000fe20000000f00 */
[----:B------:R-:W-:Y:S01]  /*2e90*/  IMAD.MOV.U32 R19, RZ, RZ, RZ ;  /* 0x000000ffff137224 */ /* 0x000fe200078e00ff */
[----:B------:R-:W-:Y:S01]  /*2ea0*/  BAR.SYNC.DEFER_BLOCKING 0x0 ;  /* 0x0000000000007b1d */ /* 0x000fe20000010000 */
[----:B------:R-:W-:Y:S01]  /*2eb0*/  IMAD.MOV.U32 R31, RZ, RZ, RZ ;  /* 0x000000ffff1f7224 */ /* 0x000fe200078e00ff */
[----:B------:R-:W-:Y:S01]  /*2ec0*/  MOV R33, RZ ;  /* 0x000000ff00217202 */ /* 0x000fe20000000f00 */
[----:B------:R-:W-:-:S03]  /*2ed0*/  IMAD.MOV.U32 R35, RZ, RZ, RZ ;  /* 0x000000ffff237224 */ /* 0x000fc600078e00ff */
[----:B------:R-:W1:Y:S01]  /*2ee0*/  LDCU.128 UR16, c[0x0][0x420] ;  /* 0x00008400ff1077ac */ /* 0x000e620008000c00 */
[----:B------:R-:W2:Y:S01]  /*2ef0*/  LDCU.64 UR4, c[0x0][0x4a8] ;  /* 0x00009500ff0477ac */ /* 0x000ea20008000a00 */
[----:B------:R-:W3:Y:S01]  /*2f00*/  LDCU.64 UR8, c[0x0][0x4b8] ;  /* 0x00009700ff0877ac */ /* 0x000ee20008000a00 */
[----:B0-----:R-:W-:Y:S02]  /*2f10*/  IMAD R10, R71, UR12, RZ ;  /* 0x0000000c470a7c24 */ /* 0x001fe4000f8e02ff */
[----:B------:R-:W-:-:S04]  /*2f20*/  IMAD.WIDE.U32 R8, R75, UR12, R18 ;  /* 0x0000000c4b087c25 */ /* 0x000fc8000f8e0012 */
[----:B------:R-:W-:Y:S02]  /*2f30*/  IMAD R11, R75, UR13, R10 ;  /* 0x0000000d4b0b7c24 */ /* 0x000fe4000f8e020a */
[----:B-1----:R-:W-:Y:S01]  /*2f40*/  IMAD R20, R71, UR16, RZ ;  /* 0x0000001047147c24 */ /* 0x002fe2000f8e02ff */
[----:B------:R-:W-:Y:S02]  /*2f50*/  STS.128 [R0], R4 ;  /* 0x0000000400007388 */ /* 0x000fe40000000c00 */
[----:B------:R-:W-:Y:S01]  /*2f60*/  IADD3 R9, PT, PT, R9, R11, RZ ;  /* 0x0000000b09097210 */ /* 0x000fe20007ffe0ff */
[----:B------:R-:W-:Y:S01]  /*2f70*/  IMAD.WIDE.U32 R10, R75, UR16, R18 ;  /* 0x000000104b0a7c25 */ /* 0x000fe2000f8e0012 */
[----:B------:R-:W-:-:S03]  /*2f80*/  NOP ;  /* 0x0000000000007918 */ /* 0x000fc60000000000 */
[----:B------:R-:W-:Y:S01]  /*2f90*/  IMAD R21, R75, UR17, R20 ;  /* 0x000000114b157c24 */ /* 0x000fe2000f8e0214 */
[----:B------:R-:W-:Y:S01]  /*2fa0*/  LDS R23, [R44+0x80] ;  /* 0x000080002c177984 */ /* 0x000fe20000000800 */
[----:B------:R-:W-:-:S03]  /*2fb0*/  IMAD.WIDE.U32 R8, R73, UR14, R8 ;  /* 0x0000000e49087c25 */ /* 0x000fc6000f8e0008 */
[----:B------:R-:W-:Y:S01]  /*2fc0*/  LDS R25, [R44+0x100] ;  /* 0x000100002c197984 */ /* 0x000fe20000000800 */
[----:B------:R-:W-:Y:S01]  /*2fd0*/  IMAD.IADD R11, R11, 0x1, R21 ;  /* 0x000000010b0b7824 */ /* 0x000fe200078e0215 */
[----:B------:R-:W-:Y:S01]  /*2fe0*/  IADD3 R20, P6, PT, R62, R8, RZ ;  /* 0x000000083e147210 */ /* 0x000fe20007fde0ff */
[C---:B------:R-:W-:Y:S01]  /*2ff0*/  IMAD R21, R73.reuse, UR15, R9 ;  /* 0x0000000f49157c24 */ /* 0x040fe2000f8e0209 */
[----:B------:R-:W-:Y:S01]  /*3000*/  LDS R27, [R44+0x180] ;  /* 0x000180002c1b7984 */ /* 0x000fe20000000800 */
[----:B------:R-:W-:-:S03]  /*3010*/  IMAD.WIDE.U32 R8, R73, UR18, R10 ;  /* 0x0000001249087c25 */ /* 0x000fc6000f8e000a */
[----:B------:R-:W-:Y:S01]  /*3020*/  IADD3.X R11, PT, PT, RZ, R21, RZ, P6, !PT ;  /* 0x00000015ff0b7210 */ /* 0x000fe200037fe4ff */
[----:B------:R-:W-:Y:S01]  /*3030*/  IMAD R9, R73, UR19, R9 ;  /* 0x0000001349097c24 */ /* 0x000fe2000f8e0209 */
[----:B--2---:R-:W-:-:S04]  /*3040*/  LEA R10, P6, R20, UR4, 0x2 ;  /* 0x00000004140a7c11 */ /* 0x004fc8000f8c10ff */
[----:B------:R-:W-:Y:S02]  /*3050*/  LEA.HI.X R11, R20, UR5, R11, 0x2, P6 ;  /* 0x00000005140b7c11 */ /* 0x000fe4000b0f140b */
[----:B------:R-:W-:-:S05]  /*3060*/  IADD3 R8, P6, PT, R62, R8, RZ ;  /* 0x000000083e087210 */ /* 0x000fca0007fde0ff */
[----:B------:R-:W-:Y:S01]  /*3070*/  IMAD.X R9, RZ, RZ, R9, P6 ;  /* 0x000000ffff097224 */ /* 0x000fe200030e0609 */
[----:B---3--:R-:W-:-:S04]  /*3080*/  LEA R20, P6, R8, UR8, 0x2 ;  /* 0x0000000808147c11 */ /* 0x008fc8000f8c10ff */
[----:B------:R-:W-:Y:S02]  /*3090*/  LEA.HI.X R21, R8, UR9, R9, 0x2, P6 ;  /* 0x0000000908157c11 */ /* 0x000fe4000b0f1409 */
[----:B------:R-:W-:Y:S01]  /*30a0*/  ISETP.NE.AND P6, PT, R53, RZ, PT ;  /* 0x000000ff3500720c */ /* 0x000fe20003fc5270 */
[----:B------:R-:W-:-:S12]  /*30b0*/  LDS R9, [R44] ;  /* 0x000000002c097984 */ /* 0x000fd80000000800 */
[----:B------:R-:W-:Y:S01]  /*30c0*/  @!P6 STS [UR6+0x200], R45 ;  /* 0x0002002dff00e988 */ /* 0x000fe20008000806 */
[----:B------:R-:W-:Y:S06]  /*30d0*/  BAR.SYNC.DEFER_BLOCKING 0x0 ;  /* 0x0000000000007b1d */ /* 0x000fec0000010000 */
[----:B------:R-:W0:Y:S02]  /*30e0*/  LDS R29, [UR6+0x200] ;  /* 0x00020006ff1d7984 */ /* 0x000e240008000800 */
[----:B0-----:R-:W-:-:S13]  /*30f0*/  ISETP.GE.AND P6, PT, R62, R29, PT ;  /* 0x0000001d3e00720c */ /* 0x001fda0003fc6270 */
[----:B------:R-:W-:Y:S01]  /*3100*/  @!P6 STG.E desc[UR10][R10.64], R9 ;  /* 0x000000090a00e986 */ /* 0x000fe2000c10190a */
[----:B------:R-:W-:-:S13]  /*3110*/  ISETP.GE.AND P6, PT, R52, R29, PT ;  /* 0x0000001d3400720c */ /* 0x000fda0003fc6270 */
[----:B------:R-:W-:Y:S01]  /*3120*/  @!P6 STG.E desc[UR10][R10.64+0x80], R23 ;  /* 0x000080170a00e986 */ /* 0x000fe2000c10190a */
[----:B------:R-:W-:-:S13]  /*3130*/  ISETP.GE.AND P6, PT, R50, R29, PT ;  /* 0x0000001d3200720c */ /* 0x000fda0003fc6270 */
[----:B------:R-:W-:Y:S01]  /*3140*/  @!P6 STG.E desc[UR10][R10.64+0x100], R25 ;  /* 0x000100190a00e986 */ /* 0x000fe2000c10190a */
[----:B------:R-:W-:Y:S01]  /*3150*/  ISETP.GE.AND P6, PT, R48, R29, PT ;  /* 0x0000001d3000720c */ /* 0x000fe20003fc6270 */
[----:B------:R-:W-:-:S12]  /*3160*/  HFMA2 R29, -RZ, RZ, 0, 0 ;  /* 0x00000000ff1d7431 */ /* 0x000fd800000001ff */
        /* <DEDUP_REMOVED lines=21> */
[----:B------:R-:W0:Y:S02]  /*32c0*/  LDS.128 R8, [R0] ;  /* 0x0000000000087984 */ /* 0x000e240000000c00 */
[----:B0-----:R-:W-:Y:S01]  /*32d0*/  FMUL.FTZ R23, R9, -1.4426950216293334961 ;  /* 0xbfb8aa3b09177820 */ /* 0x001fe20000410000 */
[----:B------:R-:W-:Y:S01]  /*32e0*/  FMUL.FTZ R22, R8, -1.4426950216293334961 ;  /* 0xbfb8aa3b08167820 */ /* 0x000fe20000410000 */
[----:B------:R-:W-:Y:S01]  /*32f0*/  FMUL.FTZ R25, R10, -1.4426950216293334961 ;  /* 0xbfb8aa3b0a197820 */ /* 0x000fe20000410000 */
[----:B------:R-:W-:-:S03]  /*3300*/  FMUL.FTZ R26, R11, -1.4426950216293334961 ;  /* 0xbfb8aa3b0b1a7820 */ /* 0x000fc60000410000 */
[----:B------:R-:W0:Y:S04]  /*3310*/  MUFU.EX2 R23, R23 ;  /* 0x0000001700177308 */ /* 0x000e280000000800 */
[----:B------:R-:W1:Y:S04]  /*3320*/  MUFU.EX2 R22, R22 ;  /* 0x0000001600167308 */ /* 0x000e680000000800 */
[----:B------:R-:W2:Y:S04]  /*3330*/  MUFU.EX2 R25, R25 ;  /* 0x0000001900197308 */ /* 0x000ea80000000800 */
[----:B------:R-:W3:Y:S01]  /*3340*/  MUFU.EX2 R26, R26 ;  /* 0x0000001a001a7308 */ /* 0x000ee20000000800 */
[----:B0-----:R-:W-:Y:S01]  /*3350*/  FADD.FTZ R24, R23, 1 ;  /* 0x3f80000017187421 */ /* 0x001fe20000010000 */
[----:B-1----:R-:W-:-:S05]  /*3360*/  FADD.FTZ R20, R22, 1 ;  /* 0x3f80000016147421 */ /* 0x002fca0000010000 */
[----:B------:R-:W-:Y:S01]  /*3370*/  MUFU.RCP R24, R24 ;  /* 0x0000001800187308 */ /* 0x000fe20000001000 */
[----:B--2---:R-:W-:Y:S01]  /*3380*/  FADD.FTZ R22, R25, 1 ;  /* 0x3f80000019167421 */ /* 0x004fe20000010000 */
[----:B---3--:R-:W-:-:S06]  /*3390*/  FADD.FTZ R23, R26, 1 ;  /* 0x3f8000001a177421 */ /* 0x008fcc0000010000 */
[----:B------:R-:W0:Y:S08]  /*33a0*/  MUFU.RCP R21, R20 ;  /* 0x0000001400157308 */ /* 0x000e300000001000 */
[----:B------:R-:W1:Y:S08]  /*33b0*/  MUFU.RCP R27, R22 ;  /* 0x00000016001b7308 */ /* 0x000e700000001000 */
[----:B------:R-:W2:Y:S01]  /*33c0*/  MUFU.RCP R28, R23 ;  /* 0x00000017001c7308 */ /* 0x000ea20000001000 */
[----:B------:R-:W-:Y:S01]  /*33d0*/  BAR.SYNC.DEFER_BLOCKING 0x0 ;  /* 0x0000000000007b1d */ /* 0x000fe20000010000 */
[----:B0-----:R-:W-:Y:S01]  /*33e0*/  FMUL.FTZ R21, R8, R21 ;  /* 0x0000001508157220 */ /* 0x001fe20000410000 */
[----:B------:R-:W-:-:S03]  /*33f0*/  FMUL.FTZ R8, R9, R24 ;  /* 0x0000001809087220 */ /* 0x000fc60000410000 */
[----:B------:R-:W-:Y:S01]  /*3400*/  FMUL.FTZ R4, R21, R4 ;  /* 0x0000000415047220 */ /* 0x000fe20000410000 */
[----:B------:R-:W-:Y:S01]  /*3410*/  FMUL.FTZ R5, R8, R5 ;  /* 0x0000000508057220 */ /* 0x000fe20000410000 */
[----:B-1----:R-:W-:-:S04]  /*3420*/  FMUL.FTZ R9, R10, R27 ;  /* 0x0000001b0a097220 */ /* 0x002fc80000410000 */
[----:B------:R-:W-:Y:S01]  /*3430*/  FMUL.FTZ R6, R9, R6 ;  /* 0x0000000609067220 */ /* 0x000fe20000410000 */
[----:B--2---:R-:W-:-:S04]  /*3440*/  FMUL.FTZ R10, R11, R28 ;  /* 0x0000001c0b0a7220 */ /* 0x004fc80000410000 */
        /* <DEDUP_REMOVED lines=9> */
[----:B------:R-:W1:Y:S01]  /*34e0*/  LDS R25, [UR6+0x200] ;  /* 0x00020006ff197984 */ /* 0x000e620008000800 */
[----:B------:R-:W2:Y:S02]  /*34f0*/  LDCU.128 UR4, c[0x0][0x440] ;  /* 0x00008800ff0477ac */ /* 0x000ea40008000c00 */
[----:B--2---:R-:W-:-:S02]  /*3500*/  IMAD R8, R71, UR4, RZ ;  /* 0x0000000447087c24 */ /* 0x004fc4000f8e02ff */
[----:B0-----:R-:W-:-:S04]  /*3510*/  IMAD.WIDE.U32 R4, R75, UR4, R18 ;  /* 0x000000044b047c25 */ /* 0x001fc8000f8e0012 */
[----:B------:R-:W-:Y:S01]  /*3520*/  IMAD R7, R75, UR5, R8 ;  /* 0x000000054b077c24 */ /* 0x000fe2000f8e0208 */
[----:B------:R-:W0:Y:S04]  /*3530*/  LDCU.64 UR4, c[0x0][0x4c0] ;  /* 0x00009800ff0477ac */ /* 0x000e280008000a00 */
[----:B------:R-:W-:-:S03]  /*3540*/  IADD3 R5, PT, PT, R5, R7, RZ ;  /* 0x0000000705057210 */ /* 0x000fc60007ffe0ff */
[----:B------:R-:W-:-:S04]  /*3550*/  IMAD.WIDE.U32 R4, R73, UR6, R4 ;  /* 0x0000000649047c25 */ /* 0x000fc8000f8e0004 */
[----:B------:R-:W-:Y:S01]  /*3560*/  IMAD R0, R73, UR7, R5 ;  /* 0x0000000749007c24 */ /* 0x000fe2000f8e0205 */
[C---:B------:R-:W-:Y:S02]  /*3570*/  IADD3 R5, P6, PT, R62.reuse, R4, RZ ;  /* 0x000000043e057210 */ /* 0x040fe40007fde0ff */
[-C--:B-1----:R-:W-:Y:S02]  /*3580*/  ISETP.GE.AND P5, PT, R62, R25.reuse, PT ;  /* 0x000000193e00720c */ /* 0x082fe40003fa6270 */
[-C--:B------:R-:W-:Y:S01]  /*3590*/  ISETP.GE.AND P4, PT, R52, R25.reuse, PT ;  /* 0x000000193400720c */ /* 0x080fe20003f86270 */
[----:B------:R-:W-:Y:S01]  /*35a0*/  IMAD.X R0, RZ, RZ, R0, P6 ;  /* 0x000000ffff007224 */ /* 0x000fe200030e0600 */
[-C--:B------:R-:W-:Y:S02]  /*35b0*/  ISETP.GE.AND P3, PT, R50, R25.reuse, PT ;  /* 0x000000193200720c */ /* 0x080fe40003f66270 */
[----:B------:R-:W-:Y:S02]  /*35c0*/  ISETP.GE.AND P2, PT, R48, R25, PT ;  /* 0x000000193000720c */ /* 0x000fe40003f46270 */
[----:B0-----:R-:W-:-:S04]  /*35d0*/  LEA R4, P6, R5, UR4, 0x2 ;  /* 0x0000000405047c11 */ /* 0x001fc8000f8c10ff */
        /* <DEDUP_REMOVED lines=8> */
.L_x_1095:
        /* <DEDUP_REMOVED lines=10> */
.L_x_7959:


//--------------------- .text._Z25selective_scan_fwd_kernelI32Selective_Scan_fwd_kernel_traitsILi32ELi4ELi1ELb1ELb1ELb1ELb0ELb0EfffEEv13SSMParamsBase --------------------------
	.section	.text._Z25selective_scan_fwd_kernelI32Selective_Scan_fwd_kernel_traitsILi32ELi4ELi1ELb1ELb1ELb1ELb0ELb0EfffEEv13SSMParamsBase,"ax",@progbits
	.align	128
        .global         _Z25selective_scan_fwd_kernelI32Selective_Scan_fwd_kernel_traitsILi32ELi4ELi1ELb1ELb1ELb1ELb0ELb0EfffEEv13SSMParamsBase
        .type           _Z25selective_scan_fwd_kernelI32Selective_Scan_fwd_kernel_traitsILi32ELi4ELi1ELb1ELb1ELb1ELb0ELb0EfffEEv13SSMParamsBase,@function
        .size           _Z25selective_scan_fwd_kernelI32Selective_Scan_fwd_kernel_traitsILi32ELi4ELi1ELb1ELb1ELb1ELb0ELb0EfffEEv13SSMParamsBase,(.L_x_7960 - _Z25selective_scan_fwd_kernelI32Selective_Scan_fwd_kernel_traitsILi32ELi4ELi1ELb1ELb1ELb1ELb0ELb0EfffEEv13SSMParamsBase)
        .other          _Z25selective_scan_fwd_kernelI32Selective_Scan_fwd_kernel_traitsILi32ELi4ELi1ELb1ELb1ELb1ELb0ELb0EfffEEv13SSMParamsBase,@"STO_CUDA_ENTRY STV_DEFAULT"
_Z25selective_scan_fwd_kernelI32Selective_Scan_fwd_kernel_traitsILi32ELi4ELi1ELb1ELb1ELb1ELb0ELb0EfffEEv13SSMParamsBase:
.text._Z25selective_scan_fwd_kernelI32Selective_Scan_fwd_kernel_traitsILi32ELi4ELi1ELb1ELb1ELb1ELb0ELb0EfffEEv13SSMParamsBase:
        /* <DEDUP_REMOVED lines=11> */
[----:B--2---:R-:W-:Y:S02]  /*00b0*/  ISETP.NE.U32.AND P3, PT, R8, RZ, PT ;  /* 0x000000ff0800720c */ /* 0x004fe40003f65070 */
[----:B------:R-:W-:Y:S02]  /*00c0*/  CS2R R4, SRZ ;  /* 0x0000000000047805 */ /* 0x000fe4000001ff00 */
[----:B------:R-:W-:Y:S01]  /*00d0*/  PLOP3.LUT P1, PT, PT, PT, PT, 0x8, 0x80 ;  /* 0x000000000080781c */ /* 0x000fe20003f2e170 */
[----:B------:R-:W-:Y:S01]  /*00e0*/  IMAD.MOV.U32 R0, RZ, RZ, R3 ;  /* 0x000000ffff007224 */ /* 0x000fe200078e0003 */
[----:B------:R-:W-:-:S02]  /*00f0*/  ISETP.NE.AND.EX P3, PT, R9, RZ, PT, P3 ;  /* 0x000000ff0900720c */ /* 0x000fc40003f65330 */
        /* <DEDUP_REMOVED lines=21> */
.L_x_1096:
[----:B-----5:R-:W-:Y:S02]  /*0250*/  ISETP.EQ.U32.AND P3, PT, R0, UR4, PT ;  /* 0x0000000400007c0c */ /* 0x020fe4000bf62070 */
[----:B-1----:R-:W-:-:S04]  /*0260*/  SHF.R.S32.HI R7, RZ, 0x1f, R0 ;  /* 0x0000001fff077819 */ /* 0x002fc80000011400 */
[----:B------:R-:W-:-:S13]  /*0270*/  ISETP.EQ.AND.EX P3, PT, R7, UR5, PT, P3 ;  /* 0x0000000507007c0c */ /* 0x000fda000bf62330 */
[----:B------:R-:W-:Y:S05]  /*0280*/  @P1 EXIT P3 ;  /* 0x000000000000194d */ /* 0x000fea0001800000 */
[----:B------:R-:W0:Y:S01]  /*0290*/  LDC R25, c[0x0][0x394] ;  /* 0x0000e500ff197b82 */ /* 0x000e220000000800 */
[----:B------:R-:W1:Y:S01]  /*02a0*/  S2R R2, SR_CTAID.Y ;  /* 0x0000000000027919 */ /* 0x000e620000002600 */
[----:B------:R-:W-:-:S06]  /*02b0*/  ISETP.NE.AND P2, PT, R10, RZ, P2 ;  /* 0x000000ff0a00720c */ /* 0x000fcc0001745270 */
[----:B------:R-:W2:Y:S08]  /*02c0*/  LDC.64 R32, c[0x0][0x408] ;  /* 0x00010200ff207b82 */ /* 0x000eb00000000a00 */
[----:B------:R-:W3:Y:S01]  /*02d0*/  LDC.64 R16, c[0x0][0x410] ;  /* 0x00010400ff107b82 */ /* 0x000ee20000000a00 */
[----:B0-----:R-:W-:-:S07]  /*02e0*/  IABS R14, R25 ;  /* 0x00000019000e7213 */ /* 0x001fce0000000000 */
[----:B------:R-:W0:Y:S01]  /*02f0*/  LDC.64 R22, c[0x0][0x3c0] ;  /* 0x0000f000ff167b82 */ /* 0x000e220000000a00 */
[----:B------:R-:W4:Y:S01]  /*0300*/  I2F.RP R6, R14 ;  /* 0x0000000e00067306 */ /* 0x000f220000209400 */
[----:B-1----:R-:W-:-:S06]  /*0310*/  IABS R12, R2 ;  /* 0x00000002000c7213 */ /* 0x002fcc0000000000 */
[----:B------:R-:W1:Y:S08]  /*0320*/  LDC.64 R28, c[0x0][0x3e0] ;  /* 0x0000f800ff1c7b82 */ /* 0x000e700000000a00 */
[----:B------:R-:W5:Y:S01]  /*0330*/  LDC.U8 R35, c[0x0][0x3a9] ;  /* 0x0000ea40ff237b82 */ /* 0x000f620000000000 */
[----:B----4-:R-:W4:Y:S07]  /*0340*/  MUFU.RCP R6, R6 ;  /* 0x0000000600067308 */ /* 0x010f2e0000001000 */
[----:B------:R-:W1:Y:S08]  /*0350*/  LDC.64 R56, c[0x0][0x3d8] ;  /* 0x0000f600ff387b82 */ /* 0x000e700000000a00 */
[----:B------:R-:W1:Y:S01]  /*0360*/  LDC.64 R30, c[0x0][0x3f8] ;  /* 0x0000fe00ff1e7b82 */ /* 0x000e620000000a00 */
[----:B----4-:R-:W-:-:S04]  /*0370*/  IADD3 R8, PT, PT, R6, 0xffffffe, RZ ;  /* 0x0ffffffe06087810 */ /* 0x010fc80007ffe0ff */
[----:B------:R4:W2:Y:S03]  /*0380*/  F2I.FTZ.U32.TRUNC.NTZ R9, R8 ;  /* 0x0000000800097305 */ /* 0x0008a6000021f000 */
[----:B------:R-:W1:Y:S01]  /*0390*/  LDC.64 R18, c[0x0][0x418] ;  /* 0x00010600ff127b82 */ /* 0x000e620000000a00 */
[----:B----4-:R-:W-:-:S07]  /*03a0*/  HFMA2 R8, -RZ, RZ, 0, 0 ;  /* 0x00000000ff087431 */ /* 0x010fce00000001ff */
[----:B------:R-:W4:Y:S01]  /*03b0*/  LDC.64 R20, c[0x0][0x498] ;  /* 0x00012600ff147b82 */ /* 0x000f220000000a00 */
[----:B--2---:R-:W-:-:S07]  /*03c0*/  IMAD.MOV R11, RZ, RZ, -R9 ;  /* 0x000000ffff0b7224 */ /* 0x004fce00078e0a09 */
[----:B------:R-:W2:Y:S01]  /*03d0*/  LDC.64 R26, c[0x0][0x478] ;  /* 0x00011e00ff1a7b82 */ /* 0x000ea20000000a00 */
[----:B------:R-:W-:-:S04]  /*03e0*/  IMAD R11, R11, R14, RZ ;  /* 0x0000000e0b0b7224 */ /* 0x000fc800078e02ff */
[----:B------:R-:W-:-:S03]  /*03f0*/  IMAD.HI.U32 R9, R9, R11, R8 ;  /* 0x0000000b09097227 */ /* 0x000fc600078e0008 */
[----:B------:R-:W2:Y:S01]  /*0400*/  LDC.64 R36, c[0x0][0x480] ;  /* 0x00012000ff247b82 */ /* 0x000ea20000000a00 */
[----:B------:R-:W-:-:S04]  /*0410*/  IMAD.MOV.U32 R11, RZ, RZ, R12 ;  /* 0x000000ffff0b7224 */ /* 0x000fc800078e000c */
[----:B------:R-:W-:-:S03]  /*0420*/  IMAD.HI.U32 R6, R9, R11, RZ ;  /* 0x0000000b09067227 */ /* 0x000fc600078e00ff */
[----:B------:R-:W3:Y:S02]  /*0430*/  LDC.64 R12, c[0x0][0x400] ;  /* 0x00010000ff0c7b82 */ /* 0x000ee40000000a00 */
[----:B------:R-:W-:-:S05]  /*0440*/  IADD3 R9, PT, PT, -R6, RZ, RZ ;  /* 0x000000ff06097210 */ /* 0x000fca0007ffe1ff */
[----:B------:R-:W-:-:S05]  /*0450*/  IMAD R11, R14, R9, R11 ;  /* 0x000000090e0b7224 */ /* 0x000fca00078e020b */
[----:B------:R-:W-:Y:S01]  /*0460*/  ISETP.GT.U32.AND P4, PT, R14, R11, PT ;  /* 0x0000000b0e00720c */ /* 0x000fe20003f84070 */
[----:B---3--:R-:W-:-:S12]  /*0470*/  IMAD.WIDE.U32 R8, R3, R12, RZ ;  /* 0x0000000c03087225 */ /* 0x008fd800078e00ff */
        /* <DEDUP_REMOVED lines=10> */
[----:B------:R-:W-:-:S04]  /*0520*/  IMAD.WIDE.U32 R10, R3, R16, RZ ;  /* 0x00000010030a7225 */ /* 0x000fc800078e00ff */
[----:B------:R-:W-:Y:S02]  /*0530*/  IMAD R33, R2, R33, R9 ;  /* 0x0000002102217224 */ /* 0x000fe400078e0209 */
[----:B------:R-:W-:Y:S01]  /*0540*/  @P5 VIADD R6, R6, 0x1 ;  /* 0x0000000106065836 */ /* 0x000fe20000000000 */
[----:B-----5:R-:W-:Y:S01]  /*0550*/  ISETP.NE.AND P5, PT, R35, RZ, PT ;  /* 0x000000ff2300720c */ /* 0x020fe20003fa5270 */
[C---:B------:R-:W-:Y:S02]  /*0560*/  IMAD R11, R3.reuse, R17, R11 ;  /* 0x00000011030b7224 */ /* 0x040fe400078e020b */
[----:B------:R-:W-:Y:S02]  /*0570*/  IMAD R13, R3, R23, R13 ;  /* 0x00000017030d7224 */ /* 0x000fe400078e020d */
[----:B------:R-:W-:Y:S02]  /*0580*/  @!P3 IADD3 R6, PT, PT, -R6, RZ, RZ ;  /* 0x000000ff0606b210 */ /* 0x000fe40007ffe1ff */
[----:B------:R-:W-:-:S02]  /*0590*/  @!P4 LOP3.LUT R6, RZ, R25, RZ, 0x33, !PT ;  /* 0x00000019ff06c212 */ /* 0x000fc400078e33ff */
[C---:B0-----:R-:W-:Y:S02]  /*05a0*/  LEA R34, P3, R8.reuse, R14, 0x2 ;  /* 0x0000000e08227211 */ /* 0x041fe400078610ff */
[----:B------:R-:W-:Y:S02]  /*05b0*/  SHF.R.S32.HI R17, RZ, 0x1f, R6 ;  /* 0x0000001fff117819 */ /* 0x000fe40000011406 */
[----:B------:R-:W-:Y:S01]  /*05c0*/  LEA.HI.X R33, R8, R15, R33, 0x2, P3 ;  /* 0x0000000f08217211 */ /* 0x000fe200018f1421 */
[----:B-1----:R-:W-:-:S04]  /*05d0*/  IMAD.WIDE.U32 R14, R3, R28, RZ ;  /* 0x0000001c030e7225 */ /* 0x002fc800078e00ff */
[----:B------:R-:W-:Y:S02]  /*05e0*/  IMAD R16, R17, R56, RZ ;  /* 0x0000003811107224 */ /* 0x000fe400078e02ff */
[----:B------:R-:W-:Y:S02]  /*05f0*/  IMAD R15, R3, R29, R15 ;  /* 0x0000001d030f7224 */ /* 0x000fe400078e020f */
[----:B------:R-:W-:Y:S02]  /*0600*/  IMAD R17, R17, R30, RZ ;  /* 0x0000001e11117224 */ /* 0x000fe400078e02ff */
[----:B------:R-:W-:-:S04]  /*0610*/  IMAD.WIDE.U32 R8, R2, R18, R10 ;  /* 0x0000001202087225 */ /* 0x000fc800078e000a */
[----:B------:R-:W-:Y:S01]  /*0620*/  IMAD.WIDE.U32 R10, R6, R56, R12 ;  /* 0x00000038060a7225 */ /* 0x000fe200078e000c */
[----:B----4-:R-:W-:-:S03]  /*0630*/  LEA R32, P3, R8, R20, 0x2 ;  /* 0x0000001408207211 */ /* 0x010fc600078610ff */
[----:B------:R-:W-:Y:S01]  /*0640*/  IMAD R57, R6, R57, R16 ;  /* 0x0000003906397224 */ /* 0x000fe200078e0210 */
[----:B--2---:R-:W-:Y:S01]  /*0650*/  LEA R56, P4, R10, R26, 0x2 ;  /* 0x0000001a0a387211 */ /* 0x004fe200078810ff */
        /* <DEDUP_REMOVED lines=17> */
.L_x_1097:
        /* <DEDUP_REMOVED lines=11> */
.L_x_1098:
        /* <DEDUP_REMOVED lines=8> */
[----:B--2---:R-:W-:-:S07]  /*08a0*/  @!P6 LEA R8, P3, R3, R8, 0x2 ;  /* 0x000000080308e211 */ /* 0x004fce00078610ff */
[----:B------:R-:W2:Y:S01]  /*08b0*/  LDC.64 R22, c[0x0][0x500] ;  /* 0x00014000ff167b82 */ /* 0x000ea20000000a00 */
        /* <DEDUP_REMOVED lines=8> */
[----:B---3--:R-:W-:Y:S02]  /*0940*/  ISETP.NE.U32.AND P4, PT, R12, RZ, PT ;  /* 0x000000ff0c00720c */ /* 0x008fe40003f85070 */
[----:B------:R-:W-:Y:S02]  /*0950*/  SEL R54, R5, RZ, !P0 ;  /* 0x000000ff05367207 */ /* 0x000fe40004000000 */
[----:B------:R-:W-:-:S02]  /*0960*/  SEL R55, R4, RZ, !P0 ;  /* 0x000000ff04377207 */ /* 0x000fc40004000000 */
[----:B------:R-:W-:Y:S02]  /*0970*/  ISETP.NE.AND.EX P4, PT, R13, RZ, PT, P4 ;  /* 0x000000ff0d00720c */ /* 0x000fe40003f85340 */
[----:B----4-:R-:W-:-:S04]  /*0980*/  ISETP.NE.U32.AND P0, PT, R20, RZ, PT ;  /* 0x000000ff1400720c */ /* 0x010fc80003f05070 */
[----:B------:R-:W-:-:S04]  /*0990*/  ISETP.NE.AND.EX P0, PT, R21, RZ, PT, P0 ;  /* 0x000000ff1500720c */ /* 0x000fc80003f05300 */
[----:B------:R-:W-:Y:S01]  /*09a0*/  ISETP.EQ.OR P0, PT, R35, RZ, !P0 ;  /* 0x000000ff2300720c */ /* 0x000fe20004702670 */
[----:B--2---:R-:W-:-:S05]  /*09b0*/  @!P6 IMAD.WIDE R4, R9, 0x4, R54 ;  /* 0x000000040904e825 */ /* 0x004fca00078e0236 */
[----:B------:R0:W5:Y:S01]  /*09c0*/  @!P6 LDG.E R0, desc[UR12][R4.64] ;  /* 0x0000000c0400e981 */ /* 0x000162000c1e1900 */
[----:B------:R-:W-:Y:S01]  /*09d0*/  @P3 LEA R6, P6, R2, R10, 0x2 ;  /* 0x0000000a02063211 */ /* 0x000fe200078c10ff */
[----:B------:R-:W-:-:S03]  /*09e0*/  HFMA2 R15, -RZ, RZ, 0, 0 ;  /* 0x00000000ff0f7431 */ /* 0x000fc600000001ff */
[C---:B------:R-:W-:Y:S02]  /*09f0*/  @P3 LEA.HI.X R7, R2.reuse, R11, RZ, 0x2, P6 ;  /* 0x0000000b02073211 */ /* 0x040fe400030f14ff */
[C---:B------:R-:W-:Y:S01]  /*0a00*/  @P4 LEA R8, P6, R2.reuse, R12, 0x2 ;  /* 0x0000000c02084211 */ /* 0x040fe200078c10ff */
[----:B0-----:R-:W0:Y:S03]  /*0a10*/  LDC.64 R4, c[0x0][0x4f8] ;  /* 0x00013e00ff047b82 */ /* 0x001e260000000a00 */
[----:B------:R-:W-:Y:S01]  /*0a20*/  @P4 LEA.HI.X R9, R2, R13, RZ, 0x2, P6 ;  /* 0x0000000d02094211 */ /* 0x000fe200030f14ff */
[----:B------:R1:W5:Y:S01]  /*0a30*/  @P3 LDG.E R15, desc[UR12][R6.64] ;  /* 0x0000000c060f3981 */ /* 0x000362000c1e1900 */
[C---:B------:R-:W-:Y:S02]  /*0a40*/  @!P0 LEA R10, P6, R3.reuse, R20, 0x2 ;  /* 0x00000014030a8211 */ /* 0x040fe400078c10ff */
[----:B------:R-:W-:Y:S01]  /*0a50*/  MOV R20, RZ ;  /* 0x000000ff00147202 */ /* 0x000fe20000000f00 */
[----:B------:R1:W5:Y:S01]  /*0a60*/  @P4 LDG.E R16, desc[UR12][R8.64] ;  /* 0x0000000c08104981 */ /* 0x000362000c1e1900 */
[----:B------:R-:W-:Y:S01]  /*0a70*/  @!P0 LEA.HI.X R11, R3, R21, RZ, 0x2, P6 ;  /* 0x00000015030b8211 */ /* 0x000fe200030f14ff */
[----:B------:R-:W2:Y:S04]  /*0a80*/  LDC R13, c[0x0][0x3ac] ;  /* 0x0000eb00ff0d7b82 */ /* 0x000ea80000000800 */
[----:B------:R1:W5:Y:S01]  /*0a90*/  @!P0 LDG.E R20, desc[UR12][R10.64] ;  /* 0x0000000c0a148981 */ /* 0x000362000c1e1900 */
[----:B------:R-:W-:-:S04]  /*0aa0*/  ISETP.NE.U32.AND P0, PT, R22, RZ, PT ;  /* 0x000000ff1600720c */ /* 0x000fc80003f05070 */
[----:B------:R-:W-:Y:S02]  /*0ab0*/  ISETP.NE.AND.EX P0, PT, R23, RZ, PT, P0 ;  /* 0x000000ff1700720c */ /* 0x000fe40003f05300 */
[----:B0-----:R-:W-:-:S04]  /*0ac0*/  ISETP.EQ.U32.AND P3, PT, R4, RZ, PT ;  /* 0x000000ff0400720c */ /* 0x001fc80003f62070 */
[----:B------:R-:W-:Y:S02]  /*0ad0*/  ISETP.EQ.OR.EX P0, PT, R5, RZ, !P0, P3 ;  /* 0x000000ff0500720c */ /* 0x000fe40004702730 */
[----:B--2---:R-:W-:-:S11]  /*0ae0*/  SEL R13, R13, 0x800, P5 ;  /* 0x000008000d0d7807 */ /* 0x004fd60002800000 */
        /* <DEDUP_REMOVED lines=15> */
[----:B--2---:R-:W-:Y:S01]  /*0be0*/  IADD3 R10, PT, PT, R10, -R11, RZ ;  /* 0x8000000b0a0a7210 */ /* 0x004fe20007ffe0ff */
        /* <DEDUP_REMOVED lines=9> */
.L_x_1099:
[-C--:B------:R-:W-:Y:S01]  /*0c80*/  IABS R9, R13.reuse ;  /* 0x0000000d00097213 */ /* 0x080fe20000000000 */
[----:B------:R-:W0:Y:S01]  /*0c90*/  LDC R6, c[0x0][0x388] ;  /* 0x0000e200ff067b82 */ /* 0x000e220000000800 */
[----:B------:R-:W-:Y:S01]  /*0ca0*/  IABS R10, R13 ;  /* 0x0000000d000a7213 */ /* 0x000fe20000000000 */
[----:B------:R-:W-:Y:S01]  /*0cb0*/  IMAD.MOV.U32 R14, RZ, RZ, RZ ;  /* 0x000000ffff0e7224 */ /* 0x000fe200078e00ff */
[----:B------:R-:W1:Y:S02]  /*0cc0*/  I2F.RP R7, R9 ;  /* 0x0000000900077306 */ /* 0x000e640000209400 */
[----:B------:R-:W-:-:S06]  /*0cd0*/  IADD3 R10, PT, PT, RZ, -R10, RZ ;  /* 0x8000000aff0a7210 */ /* 0x000fcc0007ffe0ff */
[----:B-1----:R-:W1:Y:S01]  /*0ce0*/  MUFU.RCP R7, R7 ;  /* 0x0000000700077308 */ /* 0x002e620000001000 */
[----:B0-----:R-:W-:Y:S02]  /*0cf0*/  IADD3 R6, PT, PT, R13, -0x1, R6 ;  /* 0xffffffff0d067810 */ /* 0x001fe40007ffe006 */
[----:B-1----:R-:W-:-:S05]  /*0d00*/  IADD3 R4, PT, PT, R7, 0xffffffe, RZ ;  /* 0x0ffffffe07047810 */ /* 0x002fca0007ffe0ff */
[----:B------:R0:W1:Y:S02]  /*0d10*/  F2I.FTZ.U32.TRUNC.NTZ R5, R4 ;  /* 0x0000000400057305 */ /* 0x000064000021f000 */
[----:B0-----:R-:W-:Y:S02]  /*0d20*/  IMAD.MOV.U32 R4, RZ, RZ, RZ ;  /* 0x000000ffff047224 */ /* 0x001fe400078e00ff */
[----:B-1----:R-:W-:-:S04]  /*0d30*/  IMAD.MOV R8, RZ, RZ, -R5 ;  /* 0x000000ffff087224 */ /* 0x002fc800078e0a05 */
[----:B------:R-:W-:Y:S01]  /*0d40*/  IMAD R11, R8, R9, RZ ;  /* 0x00000009080b7224 */ /* 0x000fe200078e02ff */
[----:B------:R-:W-:Y:S02]  /*0d50*/  IABS R8, R6 ;  /* 0x0000000600087213 */ /* 0x000fe40000000000 */
[----:B------:R-:W-:Y:S01]  /*0d60*/  LOP3.LUT R6, R6, R13, RZ, 0x3c, !PT ;  /* 0x0000000d06067212 */ /* 0x000fe200078e3cff */
[----:B------:R-:W-:Y:S01]  /*0d70*/  IMAD.HI.U32 R5, R5, R11, R4 ;  /* 0x0000000b05057227 */ /* 0x000fe200078e0004 */
[----:B------:R-:W-:Y:S02]  /*0d80*/  MOV R4, R10 ;  /* 0x0000000a00047202 */ /* 0x000fe40000000f00 */
[----:B------:R-:W-:Y:S02]  /*0d90*/  ISETP.GE.AND P4, PT, R6, RZ, PT ;  /* 0x000000ff0600720c */ /* 0x000fe40003f86270 */
[----:B------:R-:W-:Y:S01]  /*0da0*/  MOV R11, RZ ;  /* 0x000000ff000b7202 */ /* 0x000fe20000000f00 */
[----:B------:R-:W-:-:S04]  /*0db0*/  IMAD.HI.U32 R5, R5, R8, RZ ;  /* 0x0000000805057227 */ /* 0x000fc800078e00ff */
[----:B------:R-:W-:-:S05]  /*0dc0*/  IMAD R4, R5, R4, R8 ;  /* 0x0000000405047224 */ /* 0x000fca00078e0208 */
[----:B------:R-:W-:-:S13]  /*0dd0*/  ISETP.GT.U32.AND P3, PT, R9, R4, PT ;  /* 0x000000040900720c */ /* 0x000fda0003f64070 */
[----:B------:R-:W-:Y:S01]  /*0de0*/  @!P3 IMAD.IADD R4, R4, 0x1, -R9 ;  /* 0x000000010404b824 */ /* 0x000fe200078e0a09 */
[----:B------:R-:W-:Y:S02]  /*0df0*/  @!P3 IADD3 R5, PT, PT, R5, 0x1, RZ ;  /* 0x000000010505b810 */ /* 0x000fe40007ffe0ff */
[----:B------:R-:W-:Y:S02]  /*0e00*/  ISETP.NE.AND P3, PT, R13, RZ, PT ;  /* 0x000000ff0d00720c */ /* 0x000fe40003f65270 */
[----:B------:R-:W-:-:S13]  /*0e10*/  ISETP.GE.U32.AND P0, PT, R4, R9, PT ;  /* 0x000000090400720c */ /* 0x000fda0003f06070 */
[----:B------:R-:W-:-:S05]  /*0e20*/  @P0 VIADD R5, R5, 0x1 ;  /* 0x0000000105050836 */ /* 0x000fca0000000000 */
[----:B------:R-:W-:Y:S02]  /*0e30*/  @!P4 IADD3 R5, PT, PT, -R5, RZ, RZ ;  /* 0x000000ff0505c210 */ /* 0x000fe40007ffe1ff */
[----:B------:R-:W-:-:S05]  /*0e40*/  @!P3 LOP3.LUT R5, RZ, R13, RZ, 0x33, !PT ;  /* 0x0000000dff05b212 */ /* 0x000fca00078e33ff */
[----:B------:R-:W-:-:S07]  /*0e50*/  IMAD.MOV.U32 R12, RZ, RZ, R5 ;  /* 0x000000ffff0c7224 */ /* 0x000fce00078e0005 */
.L_x_1100:
[----:B------:R-:W-:-:S13]  /*0e60*/  ISETP.GE.AND P0, PT, R12, 0x1, PT ;  /* 0x000000010c00780c */ /* 0x000fda0003f06270 */
[----:B------:R-:W-:Y:S05]  /*0e70*/  @!P0 EXIT ;  /* 0x000000000000894d */ /* 0x000fea0003800000 */
[----:B------:R-:W0:Y:S01]  /*0e80*/  LDC.64 R8, c[0x0][0x3b0] ;  /* 0x0000ec00ff087b82 */ /* 0x000e220000000a00 */
[----:B------:R-:W1:Y:S01]  /*0e90*/  LDCU.128 UR8, c[0x0][0x430] ;  /* 0x00008600ff0877ac */ /* 0x000e620008000c00 */
[----:B------:R-:W2:Y:S01]  /*0ea0*/  S2R R10, SR_TID.X ;  /* 0x00000000000a7919 */ /* 0x000ea20000002100 */
[----:B-----5:R-:W-:Y:S01]  /*0eb0*/  SHF.R.S32.HI R6, RZ, 0x1f, R0 ;  /* 0x0000001fff067819 */ /* 0x020fe20000011400 */
[----:B------:R-:W3:Y:S04]  /*0ec0*/  LDCU.64 UR4, c[0x0][0x450] ;  /* 0x00008a00ff0477ac */ /* 0x000ee80008000a00 */
[----:B------:R-:W4:Y:S08]  /*0ed0*/  LDC.64 R44, c[0x0][0x4e8] ;  /* 0x00013a00ff2c7b82 */ /* 0x000f300000000a00 */
[----:B------:R-:W2:Y:S01]  /*0ee0*/  LDC.64 R22, c[0x0][0x470] ;  /* 0x00011c00ff167b82 */ /* 0x000ea20000000a00 */
[----:B-1----:R-:W-:-:S04]  /*0ef0*/  IMAD.WIDE.U32 R4, R2, UR10, RZ ;  /* 0x0000000a02047c25 */ /* 0x002fc8000f8e00ff */
[----:B---3--:R-:W-:-:S03]  /*0f00*/  IMAD R7, R6, UR4, RZ ;  /* 0x0000000406077c24 */ /* 0x008fc6000f8e02ff */
[----:B------:R-:W1:Y:S01]  /*0f10*/  LDC.64 R40, c[0x0][0x4a8] ;  /* 0x00012a00ff287b82 */ /* 0x000e620000000a00 */
[----:B0-----:R-:W-:-:S04]  /*0f20*/  IMAD.WIDE.U32 R20, R2, R8, RZ ;  /* 0x0000000802147225 */ /* 0x001fc800078e00ff */
[C---:B------:R-:W-:Y:S01]  /*0f30*/  IMAD R5, R2.reuse, UR11, R5 ;  /* 0x0000000b02057c24 */ /* 0x040fe2000f8e0205 */
[----:B------:R-:W0:Y:S01]  /*0f40*/  LDCU.U8 UR11, c[0x0][0x3a8] ;  /* 0x00007500ff0b77ac */ /* 0x000e220008000000 */
[----:B------:R-:W-:Y:S01]  /*0f50*/  IMAD R2, R2, R9, R21 ;  /* 0x0000000902027224 */ /* 0x000fe200078e0215 */
[----:B------:R-:W3:Y:S01]  /*0f60*/  LDC.64 R52, c[0x0][0x3d0] ;  /* 0x0000f400ff347b82 */ /* 0x000ee20000000a00 */
[C---:B------:R-:W-:Y:S01]  /*0f70*/  IMAD R9, R0.reuse, UR5, R7 ;  /* 0x0000000500097c24 */ /* 0x040fe2000f8e0207 */
[C---:B----4-:R-:W-:Y:S01]  /*0f80*/  LEA R44, P0, R3.reuse, R44, 0x2 ;  /* 0x0000002c032c7211 */ /* 0x050fe200078010ff */
[----:B------:R-:W-:Y:S01]  /*0f90*/  IMAD.WIDE.U32 R6, R0, UR4, RZ ;  /* 0x0000000400067c25 */ /* 0x000fe2000f8e00ff */
[----:B------:R-:W4:Y:S02]  /*0fa0*/  LDCU UR4, c[0x0][0x38c] ;  /* 0x00007180ff0477ac */ /* 0x000f240008000800 */
[C---:B------:R-:W-:Y:S01]  /*0fb0*/  LEA.HI.X R45, R3.reuse, R45, RZ, 0x2, P0 ;  /* 0x0000002d032d7211 */ /* 0x040fe200000f14ff */
[----:B------:R-:W-:Y:S01]  /*0fc0*/  IMAD.WIDE.U32 R42, R3, UR8, R4 ;  /* 0x00000008032a7c25 */ /* 0x000fe2000f8e0004 */
[----:B------:R-:W0:Y:S01]  /*0fd0*/  LDC.64 R50, c[0x0][0x3f0] ;  /* 0x0000fc00ff327b82 */ /* 0x000e220000000a00 */
[----:B------:R-:W-:-:S02]  /*0fe0*/  IADD3 R7, PT, PT, R7, R9, RZ ;  /* 0x0000000907077210 */ /* 0x000fc40007ffe0ff */
[----:B--2---:R-:W-:Y:S01]  /*0ff0*/  LEA R9, P3, R20, R22, 0x2 ;  /* 0x0000001614097211 */ /* 0x004fe200078610ff */
[----:B------:R-:W-:Y:S01]  /*1000*/  IMAD.SHL.U32 R0, R10, 0x4, RZ ;  /* 0x000000040a007824 */ /* 0x000fe200078e00ff */
[----:B------:R-:W-:Y:S01]  /*1010*/  ISETP.NE.AND P0, PT, R35, RZ, P2 ;  /* 0x000000ff2300720c */ /* 0x000fe20001705270 */
[C---:B------:R-:W-:Y:S01]  /*1020*/  IMAD.SHL.U32 R8, R6.reuse, 0x4, RZ ;  /* 0x0000000406087824 */ /* 0x040fe200078e00ff */
[----:B------:R-:W-:Y:S01]  /*1030*/  SHF.L.U64.HI R7, R6, 0x2, R7 ;  /* 0x0000000206077819 */ /* 0x000fe20000010207 */
[----:B------:R-:W2:Y:S01]  /*1040*/  LDC.64 R48, c[0x0][0x460] ;  /* 0x00011800ff307b82 */ /* 0x000ea20000000a00 */
[----:B------:R-:W-:Y:S01]  /*1050*/  LEA.HI.X R5, R20, R23, R2, 0x2, P3 ;  /* 0x0000001714057211 */ /* 0x000fe200018f1402 */
[----:B------:R-:W-:Y:S01]  /*1060*/  IMAD R6, R3, UR9, R43 ;  /* 0x0000000903067c24 */ /* 0x000fe2000f8e022b */
[----:B------:R-:W-:Y:S02]  /*1070*/  ISETP.NE.AND P3, PT, R35, RZ, P1 ;  /* 0x000000ff2300720c */ /* 0x000fe40000f65270 */
[----:B------:R-:W-:-:S02]  /*1080*/  CS2R R2, SRZ ;  /* 0x0000000000027805 */ /* 0x000fc4000001ff00 */
[----:B------:R-:W-:Y:S01]  /*1090*/  IADD3 R4, PT, PT, R12, -0x1, RZ ;  /* 0xffffffff0c047810 */ /* 0x000fe20007ffe0ff */
[----:B----4-:R-:W-:Y:S01]  /*10a0*/  UISETP.LT.AND UP0, UPT, UR4, 0x1, UPT ;  /* 0x000000010400788c */ /* 0x010fe2000bf01270 */
[----:B------:R-:W-:Y:S01]  /*10b0*/  PLOP3.LUT P1, PT, P0, P1, PT, 0x80, 0x8 ;  /* 0x000000000008781c */ /* 0x000fe20000723070 */
[----:B------:R-:W4:Y:S01]  /*10c0*/  LDC.64 R46, c[0x0][0x3b8] ;  /* 0x0000ee00ff2e7b82 */ /* 0x000f220000000a00 */
[----:B-1----:R-:W-:Y:S01]  /*10d0*/  IMAD.WIDE.U32 R40, R10, 0x10, R40 ;  /* 0x000000100a287825 */ /* 0x002fe200078e0028 */
[----:B------:R-:W-:Y:S01]  /*10e0*/  USEL UR4, UR4, 0x1, !UP0 ;  /* 0x0000000104047887 */ /* 0x000fe2000c000000 */
[----:B---3--:R-:W-:Y:S02]  /*10f0*/  SHF.L.U64.HI R36, R52, 0x2, R53 ;  /* 0x0000000234247819 */ /* 0x008fe40000010235 */
[C---:B------:R-:W-:Y:S01]  /*1100*/  IADD3 R68, PT, PT, R0.reuse, 0x1, RZ ;  /* 0x0000000100447810 */ /* 0x040fe20007ffe0ff */
[C---:B------:R-:W-:Y:S01]  /*1110*/  VIADD R66, R0.reuse, 0x2 ;  /* 0x0000000200427836 */ /* 0x040fe20000000000 */
[----:B------:R-:W-:Y:S01]  /*1120*/  IADD3 R60, PT, PT, R0, 0x3, RZ ;  /* 0x00000003003c7810 */ /* 0x000fe20007ffe0ff */
[----:B------:R-:W-:Y:S01]  /*1130*/  UIADD3 UR8, UPT, UPT, -UR4, URZ, URZ ;  /* 0x000000ff04087290 */ /* 0x000fe2000fffe1ff */
[----:B0-----:R-:W-:-:S02]  /*1140*/  SHF.L.U64.HI R37, R50, 0x2, R51 ;  /* 0x0000000232257819 */ /* 0x001fc40000010233 */
[----:B--2---:R-:W-:Y:S02]  /*1150*/  SHF.L.U64.HI R38, R48, 0x2, R49 ;  /* 0x0000000230267819 */ /* 0x004fe40000010231 */
[----:B----4-:R-:W-:-:S07]  /*1160*/  SHF.L.U64.HI R47, R46, 0x2, R47 ;  /* 0x000000022e2f7819 */ /* 0x010fce000001022f */
.L_x_1116:
[----:B0-2---:R-:W0:Y:S02]  /*1170*/  LDC.64 R20, c[0x0][0x4f8] ;  /* 0x00013e00ff147b82 */ /* 0x005e240000000a00 */
        /* <DEDUP_REMOVED lines=9> */
[----:B-1----:R-:W-:Y:S01]  /*1210*/  IMAD.MOV.U32 R29, RZ, RZ, R19 ;  /* 0x000000ffff1d7224 */ /* 0x002fe200078e0013 */
[----:B------:R-:W-:Y:S01]  /*1220*/  MOV R28, R32 ;  /* 0x00000020001c7202 */ /* 0x000fe20000000f00 */
[----:B--2---:R-:W-:Y:S01]  /*1230*/  @P0 IMAD.IADD R39, R39, 0x1, -R22 ;  /* 0x0000000127270824 */ /* 0x004fe200078e0a16 */
[----:B0-----:R-:W-:-:S04]  /*1240*/  @!P0 VIADDMNMX R39, R24, R23, R13, PT ;  /* 0x0000001718278246 */ /* 0x001fc8000380010d */
[----:B------:R-:W-:-:S13]  /*1250*/  ISETP.GE.AND P0, PT, R39, 0x1, PT ;  /* 0x000000012700780c */ /* 0x000fda0003f06270 */
[----:B------:R-:W-:Y:S05]  /*1260*/  @!P0 EXIT ;  /* 0x000000000000894d */ /* 0x000fea0003800000 */
[----:B------:R-:W-:Y:S01]  /*1270*/  BAR.SYNC.DEFER_BLOCKING 0x0 ;  /* 0x0000000000007b1d */ /* 0x000fe20000010000 */
[----:B------:R-:W-:Y:S01]  /*1280*/  MOV R32, R34 ;  /* 0x0000002200207202 */ /* 0x000fe20000000f00 */
[----:B------:R-:W-:-:S04]  /*1290*/  IMAD.WIDE.U32 R20, R10, 0x10, R28 ;  /* 0x000000100a147825 */ /* 0x000fc800078e001c */
[--C-:B------:R-:W-:Y:S02]  /*12a0*/  IMAD.WIDE.U32 R24, R10, 0x10, R32.reuse ;  /* 0x000000100a187825 */ /* 0x100fe400078e0020 */
[----:B------:R-:W2:Y:S04]  /*12b0*/  LDG.E.128 R20, desc[UR12][R20.64] ;  /* 0x0000000c14147981 */ /* 0x000ea8000c1e1d00 */
[----:B------:R-:W5:Y:S01]  /*12c0*/  LDG.E.128 R24, desc[UR12][R24.64] ;  /* 0x0000000c18187981 */ /* 0x000f62000c1e1d00 */
[----:B------:R-:W-:Y:S01]  /*12d0*/  ISETP.NE.AND P0, PT, RZ, UR11, PT ;  /* 0x0000000bff007c0c */ /* 0x000fe2000bf05270 */
[----:B------:R-:W-:-:S04]  /*12e0*/  IMAD.WIDE.U32 R32, R39, 0x4, R32 ;  /* 0x0000000427207825 */ /* 0x000fc800078e0020 */
[----:B------:R-:W-:-:S04]  /*12f0*/  IMAD.WIDE.U32 R28, R39, 0x4, R28 ;  /* 0x00000004271c7825 */ /* 0x000fc800078e001c */
[----:B------:R-:W-:Y:S01]  /*1300*/  IMAD.MOV.U32 R34, RZ, RZ, R32 ;  /* 0x000000ffff227224 */ /* 0x000fe200078e0020 */
[----:B------:R-:W-:Y:S01]  /*1310*/  MOV R32, R28 ;  /* 0x0000001c00207202 */ /* 0x000fe20000000f00 */
[----:B------:R-:W-:Y:S02]  /*1320*/  IMAD.MOV.U32 R19, RZ, RZ, R29 ;  /* 0x000000ffff137224 */ /* 0x000fe400078e001d */
[--C-:B--2---:R-:W-:Y:S01]  /*1330*/  FADD.FTZ R51, R20, R16.reuse ;  /* 0x0000001014337221 */ /* 0x104fe20000010000 */
[--C-:B------:R-:W-:Y:S01]  /*1340*/  @!P0 FADD.FTZ R72, R21, R16.reuse ;  /* 0x0000001015488221 */ /* 0x100fe20000010000 */
[--C-:B------:R-:W-:Y:S01]  /*1350*/  @!P0 FADD.FTZ R49, R22, R16.reuse ;  /* 0x0000001016318221 */ /* 0x100fe20000010000 */
[----:B------:R-:W-:Y:S01]  /*1360*/  @!P0 FADD.FTZ R70, R23, R16 ;  /* 0x0000001017468221 */ /* 0x000fe20000010000 */
[----:B------:R-:W-:Y:S06]  /*1370*/  @!P0 BRA `(.L_x_1101) ;  /* 0x00000008002c8947 */ /* 0x000fec0003800000 */
[----:B------:R-:W-:Y:S01]  /*1380*/  FSETP.GTU.FTZ.AND P5, PT, R51, 20, PT ;  /* 0x41a000003300780b */ /* 0x000fe20003fbc000 */
[--C-:B------:R-:W-:Y:S01]  /*1390*/  FADD.FTZ R72, R21, R16.reuse ;  /* 0x0000001015487221 */ /* 0x100fe20000010000 */
[--C-:B------:R-:W-:Y:S01]  /*13a0*/  FADD.FTZ R49, R22, R16.reuse ;  /* 0x0000001016317221 */ /* 0x100fe20000010000 */
[----:B------:R-:W-:Y:S01]  /*13b0*/  BSSY.RECONVERGENT B0, `(.L_x_1102) ;  /* 0x0000023000007945 */ /* 0x000fe20003800200 */
[----:B------:R-:W-:Y:S02]  /*13c0*/  FADD.FTZ R70, R23, R16 ;  /* 0x0000001017467221 */ /* 0x000fe40000010000 */
        /* <DEDUP_REMOVED lines=33> */
.L_x_1103:
[----:B------:R-:W-:Y:S05]  /*15e0*/  BSYNC.RECONVERGENT B0 ;  /* 0x0000000000007941 */ /* 0x000fea0003800200 */
.L_x_1102:
[----:B------:R-:W-:Y:S01]  /*15f0*/  BSSY.RECONVERGENT B0, `(.L_x_1104) ;  /* 0x0000021000007945 */ /* 0x000fe20003800200 */
[----:B------:R-:W-:-:S03]  /*1600*/  FSETP.GTU.FTZ.AND P5, PT, R70, 20, PT ;  /* 0x41a000004600780b */ /* 0x000fc60003fbc000 */
        /* <DEDUP_REMOVED lines=31> */
.L_x_1105:
[----:B------:R-:W-:Y:S05]  /*1800*/  BSYNC.RECONVERGENT B0 ;  /* 0x0000000000007941 */ /* 0x000fea0003800200 */
.L_x_1104:
        /* <DEDUP_REMOVED lines=32> */
.L_x_1107:
[----:B------:R-:W-:Y:S05]  /*1a10*/  BSYNC.RECONVERGENT B0 ;  /* 0x0000000000007941 */ /* 0x000fea0003800200 */
.L_x_1106:
        /* <DEDUP_REMOVED lines=32> */
.L_x_1108:
[----:B------:R-:W-:Y:S05]  /*1c20*/  BSYNC.RECONVERGENT B0 ;  /* 0x0000000000007941 */ /* 0x000fea0003800200 */
.L_x_1101:
[----:B------:R-:W0:Y:S01]  /*1c30*/  LDCU UR4, c[0x0][0x38c] ;  /* 0x00007180ff0477ac */ /* 0x000e220008000800 */
[-C--:B-----5:R-:W-:Y:S01]  /*1c40*/  FMUL.FTZ R20, R24, R15.reuse ;  /* 0x0000000f18147220 */ /* 0x0a0fe20000410000 */
[-C--:B------:R-:W-:Y:S01]  /*1c50*/  FMUL.FTZ R21, R25, R15.reuse ;  /* 0x0000000f19157220 */ /* 0x080fe20000410000 */
[-C--:B------:R-:W-:Y:S01]  /*1c60*/  FMUL.FTZ R22, R26, R15.reuse ;  /* 0x0000000f1a167220 */ /* 0x080fe20000410000 */
[----:B------:R-:W-:Y:S01]  /*1c70*/  FMUL.FTZ R23, R27, R15 ;  /* 0x0000000f1b177220 */ /* 0x000fe20000410000 */
[----:B0-----:R-:W-:Y:S01]  /*1c80*/  UISETP.GE.AND UP0, UPT, UR4, 0x1, UPT ;  /* 0x000000010400788c */ /* 0x001fe2000bf06270 */
[----:B------:R-:W-:Y:S08]  /*1c90*/  BAR.SYNC.DEFER_BLOCKING 0x0 ;  /* 0x0000000000007b1d */ /* 0x000ff00000010000 */
[----:B------:R-:W-:Y:S05]  /*1ca0*/  BRA.U !UP0, `(.L_x_1109) ;  /* 0x0000000d080c7547 */ /* 0x000fea000b800000 */
[-C--:B------:R-:W-:Y:S01]  /*1cb0*/  IABS R31, R13.reuse ;  /* 0x0000000d001f7213 */ /* 0x080fe20000000000 */
[----:B------:R-:W0:Y:S01]  /*1cc0*/  S2UR UR5, SR_CgaCtaId ;  /* 0x00000000000579c3 */ /* 0x000e220000008800 */
[----:B------:R-:W-:Y:S01]  /*1cd0*/  IADD3 R30, PT, PT, R11, -0x1, R39 ;  /* 0xffffffff0b1e7810 */ /* 0x000fe20007ffe027 */
[----:B------:R-:W-:Y:S01]  /*1ce0*/  UMOV UR4, 0x400 ;  /* 0x0000040000047882 */ /* 0x000fe20000000000 */
[----:B------:R-:W1:Y:S01]  /*1cf0*/  I2F.RP R53, R31 ;  /* 0x0000001f00357306 */ /* 0x000e620000209400 */
[----:B------:R-:W-:Y:S01]  /*1d00*/  IABS R63, R13 ;  /* 0x0000000d003f7213 */ /* 0x000fe20000000000 */
[----:B------:R-:W-:Y:S01]  /*1d10*/  FMUL.FTZ R74, R25, R72 ;  /* 0x00000048194a7220 */ /* 0x000fe20000410000 */
[----:B------:R-:W-:Y:S01]  /*1d20*/  IABS R62, R30 ;  /* 0x0000001e003e7213 */ /* 0x000fe20000000000 */
[----:B------:R-:W-:Y:S01]  /*1d30*/  FMUL.FTZ R67, R26, R49 ;  /* 0x000000311a437220 */ /* 0x000fe20000410000 */
[----:B------:R-:W-:Y:S01]  /*1d40*/  IADD3 R63, PT, PT, RZ, -R63, RZ ;  /* 0x8000003fff3f7210 */ /* 0x000fe20007ffe0ff */
[----:B------:R-:W-:Y:S01]  /*1d50*/  FMUL.FTZ R76, R27, R70 ;  /* 0x000000461b4c7220 */ /* 0x000fe20000410000 */
[----:B------:R-:W-:Y:S01]  /*1d60*/  LOP3.LUT R30, R30, R13, RZ, 0x3c, !PT ;  /* 0x0000000d1e1e7212 */ /* 0x000fe200078e3cff */
[----:B------:R-:W-:Y:S01]  /*1d70*/  IMAD.WIDE.U32 R78, R10, 0x10, R56 ;  /* 0x000000100a4e7825 */ /* 0x000fe200078e0038 */
[----:B------:R-:W-:Y:S01]  /*1d80*/  MOV R73, R18 ;  /* 0x0000001200497202 */ /* 0x000fe20000000f00 */
[----:B------:R-:W2:Y:S01]  /*1d90*/  LDCU.64 UR14, c[0x0][0x460] ;  /* 0x00008c00ff0e77ac */ /* 0x000ea20008000a00 */
[----:B------:R-:W-:Y:S01]  /*1da0*/  ISETP.GE.AND P5, PT, R30, RZ, PT ;  /* 0x000000ff1e00720c */ /* 0x000fe20003fa6270 */
[----:B------:R-:W-:Y:S01]  /*1db0*/  IMAD.WIDE.U32 R80, R10, 0x10, R58 ;  /* 0x000000100a507825 */ /* 0x000fe200078e003a */
[----:B------:R-:W-:Y:S01]  /*1dc0*/  UMOV UR7, UR8 ;  /* 0x0000000800077c82 */ /* 0x000fe20008000000 */
[----:B-1----:R-:W1:Y:S02]  /*1dd0*/  MUFU.RCP R53, R53 ;  /* 0x0000003500357308 */ /* 0x002e640000001000 */
[----:B------:R-:W-:-:S02]  /*1de0*/  IMAD.MOV.U32 R71, RZ, RZ, R9 ;  /* 0x000000ffff477224 */ /* 0x000fc400078e0009 */
[----:B------:R-:W-:Y:S02]  /*1df0*/  IMAD.MOV.U32 R82, RZ, RZ, R5 ;  /* 0x000000ffff527224 */ /* 0x000fe400078e0005 */
[----:B------:R-:W-:Y:S01]  /*1e00*/  IMAD.MOV.U32 R84, RZ, RZ, R17 ;  /* 0x000000ffff547224 */ /* 0x000fe200078e0011 */
[----:B0-----:R-:W-:-:S03]  /*1e10*/  ULEA UR5, UR5, UR4, 0x18 ;  /* 0x0000000405057291 */ /* 0x001fc6000f8ec0ff */
[----:B------:R-:W-:Y:S01]  /*1e20*/  UMOV UR4, URZ ;  /* 0x000000ff00047c82 */ /* 0x000fe20008000000 */
[----:B------:R-:W-:-:S03]  /*1e30*/  UIADD3 UR6, UPT, UPT, UR5, 0x420, URZ ;  /* 0x0000042005067890 */ /* 0x000fc6000fffe0ff */
[----:B------:R-:W-:Y:S01]  /*1e40*/  UMOV UR5, URZ ;  /* 0x000000ff00057c82 */ /* 0x000fe20008000000 */
[----:B-1----:R-:W-:Y:S01]  /*1e50*/  IADD3 R29, PT, PT, R53, 0xffffffe, RZ ;  /* 0x0ffffffe351d7810 */ /* 0x002fe20007ffe0ff */
[----:B------:R-:W-:-:S05]  /*1e60*/  FMUL.FTZ R53, R24, R51 ;  /* 0x0000003318357220 */ /* 0x000fca0000410000 */
[----:B------:R-:W0:Y:S02]  /*1e70*/  F2I.FTZ.U32.TRUNC.NTZ R29, R29 ;  /* 0x0000001d001d7305 */ /* 0x000e24000021f000 */
[----:B0-----:R-:W-:-:S04]  /*1e80*/  IMAD.MOV R28, RZ, RZ, -R29 ;  /* 0x000000ffff1c7224 */ /* 0x001fc800078e0a1d */
[----:B------:R-:W-:Y:S02]  /*1e90*/  IMAD R61, R28, R31, RZ ;  /* 0x0000001f1c3d7224 */ /* 0x000fe400078e02ff */
[----:B------:R-:W-:-:S04]  /*1ea0*/  IMAD.MOV.U32 R28, RZ, RZ, RZ ;  /* 0x000000ffff1c7224 */ /* 0x000fc800078e00ff */
[----:B------:R-:W-:Y:S01]  /*1eb0*/  IMAD.HI.U32 R61, R29, R61, R28 ;  /* 0x0000003d1d3d7227 */ /* 0x000fe200078e001c */
[----:B------:R-:W-:-:S03]  /*1ec0*/  MOV R28, R62 ;  /* 0x0000003e001c7202 */ /* 0x000fc60000000f00 */
[----:B------:R-:W-:Y:S02]  /*1ed0*/  IMAD.MOV.U32 R29, RZ, RZ, R63 ;  /* 0x000000ffff1d7224 */ /* 0x000fe400078e003f */
[----:B------:R-:W-:Y:S01]  /*1ee0*/  IMAD.HI.U32 R69, R61, R28, RZ ;  /* 0x0000001c3d457227 */ /* 0x000fe200078e00ff */
[----:B------:R-:W0:Y:S01]  /*1ef0*/  LDC.64 R62, c[0x0][0x450] ;  /* 0x00011400ff3e7b82 */ /* 0x000e220000000a00 */
[----:B------:R-:W1:Y:S02]  /*1f00*/  S2R R61, SR_LANEID ;  /* 0x00000000003d7919 */ /* 0x000e640000000000 */
[----:B------:R-:W-:-:S05]  /*1f10*/  IMAD R28, R69, R29, R28 ;  /* 0x0000001d451c7224 */ /* 0x000fca00078e021c */
[----:B------:R-:W-:-:S13]  /*1f20*/  ISETP.GT.U32.AND P4, PT, R31, R28, PT ;  /* 0x0000001c1f00720c */ /* 0x000fda0003f84070 */
[-C--:B------:R-:W-:Y:S01]  /*1f30*/  @!P4 IADD3 R28, PT, PT, R28, -R31.reuse, RZ ;  /* 0x8000001f1c1cc210 */ /* 0x080fe20007ffe0ff */
[----:B------:R-:W-:Y:S01]  /*1f40*/  @!P4 VIADD R69, R69, 0x1 ;  /* 0x000000014545c836 */ /* 0x000fe20000000000 */
[----:B------:R-:W-:Y:S02]  /*1f50*/  ISETP.NE.AND P4, PT, R13, RZ, PT ;  /* 0x000000ff0d00720c */ /* 0x000fe40003f85270 */
[----:B------:R-:W-:-:S13]  /*1f60*/  ISETP.GE.U32.AND P0, PT, R28, R31, PT ;  /* 0x0000001f1c00720c */ /* 0x000fda0003f06070 */
[----:B------:R-:W-:-:S04]  /*1f70*/  @P0 IADD3 R69, PT, PT, R69, 0x1, RZ ;  /* 0x0000000145450810 */ /* 0x000fc80007ffe0ff */
[----:B------:R-:W-:Y:S02]  /*1f80*/  @!P5 IADD3 R69, PT, PT, -R69, RZ, RZ ;  /* 0x000000ff4545d210 */ /* 0x000fe40007ffe1ff */
[----:B-12---:R-:W-:-:S07]  /*1f90*/  @!P4 LOP3.LUT R69, RZ, R13, RZ, 0x33, !PT ;  /* 0x0000000dff45c212 */ /* 0x006fce00078e33ff */
.L_x_1115:
[----:B------:R-:W-:Y:S01]  /*1fa0*/  MOV R86, R71 ;  /* 0x0000004700567202 */ /* 0x000fe20000000f00 */
[----:B------:R-:W-:Y:S01]  /*1fb0*/  IMAD.MOV.U32 R87, RZ, RZ, R82 ;  /* 0x000000ffff577224 */ /* 0x000fe200078e0052 */
[----:B01----:R-:W2:Y:S04]  /*1fc0*/  LDG.E.128 R28, desc[UR12][R78.64] ;  /* 0x0000000c4e1c7981 */ /* 0x003ea8000c1e1d00 */
[----:B------:R-:W3:Y:S04]  /*1fd0*/  LDG.E R75, desc[UR12][R86.64] ;  /* 0x0000000c564b7981 */ /* 0x000ee8000c1e1900 */
[----:B------:R1:W5:Y:S01]  /*1fe0*/  LDG.E.128 R24, desc[UR12][R80.64] ;  /* 0x0000000c50187981 */ /* 0x000362000c1e1d00 */
[----:B------:R-:W-:-:S13]  /*1ff0*/  ISETP.NE.AND P0, PT, R3, RZ, PT ;  /* 0x000000ff0300720c */ /* 0x000fda0003f05270 */
[----:B------:R-:W4:Y:S01]  /*2000*/  @P0 LDS.64 R64, [UR6] ;  /* 0x00000006ff400984 */ /* 0x000f220008000a00 */
[-C--:B------:R-:W-:Y:S02]  /*2010*/  ISETP.GE.U32.AND P6, PT, R0, R39.reuse, PT ;  /* 0x000000270000720c */ /* 0x080fe40003fc6070 */
[-C--:B------:R-:W-:Y:S02]  /*2020*/  ISETP.GE.U32.AND P4, PT, R66, R39.reuse, PT ;  /* 0x000000274200720c */ /* 0x080fe40003f86070 */
[----:B------:R-:W-:Y:S01]  /*2030*/  ISETP.GE.U32.AND P5, PT, R68, R39, PT ;  /* 0x000000274400720c */ /* 0x000fe20003fa6070 */
[----:B---3--:R-:W-:-:S04]  /*2040*/  FMUL.FTZ R75, R75, 1.4426950216293334961 ;  /* 0x3fb8aa3b4b4b7820 */ /* 0x008fc80000410000 */
[C---:B------:R-:W-:Y:S01]  /*2050*/  FMUL.FTZ R92, R75.reuse, R51 ;  /* 0x000000334b5c7220 */ /* 0x040fe20000410000 */
[C---:B------:R-:W-:Y:S01]  /*2060*/  FMUL.FTZ R85, R75.reuse, R72 ;  /* 0x000000484b557220 */ /* 0x040fe20000410000 */
[C---:B------:R-:W-:Y:S01]  /*2070*/  FMUL.FTZ R90, R75.reuse, R49 ;  /* 0x000000314b5a7220 */ /* 0x040fe20000410000 */
[----:B------:R-:W-:-:S03]  /*2080*/  FMUL.FTZ R83, R75, R70 ;  /* 0x000000464b537220 */ /* 0x000fc60000410000 */
[----:B------:R-:W3:Y:S04]  /*2090*/  MUFU.EX2 R92, R92 ;  /* 0x0000005c005c7308 */ /* 0x000ee80000000800 */
[----:B------:R-:W0:Y:S04]  /*20a0*/  MUFU.EX2 R85, R85 ;  /* 0x0000005500557308 */ /* 0x000e280000000800 */
[----:B------:R-:W1:Y:S04]  /*20b0*/  MUFU.EX2 R90, R90 ;  /* 0x0000005a005a7308 */ /* 0x000e680000000800 */
[----:B------:R-:W4:Y:S01]  /*20c0*/  MUFU.EX2 R83, R83 ;  /* 0x0000005300537308 */ /* 0x000f220000000800 */
[----:B--2---:R-:W-:Y:S01]  /*20d0*/  FMUL.FTZ R28, R53, R28 ;  /* 0x0000001c351c7220 */ /* 0x004fe20000410000 */
[----:B------:R-:W-:Y:S01]  /*20e0*/  FMUL.FTZ R29, R74, R29 ;  /* 0x0000001d4a1d7220 */ /* 0x000fe20000410000 */
[----:B------:R-:W-:Y:S01]  /*20f0*/  FMUL.FTZ R30, R67, R30 ;  /* 0x0000001e431e7220 */ /* 0x000fe20000410000 */
[----:B------:R-:W-:Y:S01]  /*2100*/  FMUL.FTZ R31, R76, R31 ;  /* 0x0000001f4c1f7220 */ /* 0x000fe20000410000 */
[----:B---3--:R-:W-:-:S02]  /*2110*/  FSEL R92, R92, 1, !P6 ;  /* 0x3f8000005c5c7808 */ /* 0x008fc40007000000 */
[----:B------:R-:W-:Y:S02]  /*2120*/  FSEL R75, R28, RZ, !P6 ;  /* 0x000000ff1c4b7208 */ /* 0x000fe40007000000 */
[----:B------:R-:W-:Y:S02]  /*2130*/  ISETP.GE.U32.AND P6, PT, R60, R39, PT ;  /* 0x000000273c00720c */ /* 0x000fe40003fc6070 */
[----:B------:R-:W-:Y:S02]  /*2140*/  FSEL R88, R29, RZ, !P5 ;  /* 0x000000ff1d587208 */ /* 0x000fe40006800000 */
[----:B------:R-:W-:Y:S02]  /*2150*/  FSEL R77, R30, RZ, !P4 ;  /* 0x000000ff1e4d7208 */ /* 0x000fe40006000000 */
[----:B------:R-:W-:Y:S02]  /*2160*/  FSEL R86, R31, RZ, !P6 ;  /* 0x000000ff1f567208 */ /* 0x000fe40007000000 */
[----:B0-----:R-:W-:-:S02]  /*2170*/  FSEL R85, R85, 1, !P5 ;  /* 0x3f80000055557808 */ /* 0x001fc40006800000 */
[----:B-1----:R-:W-:Y:S02]  /*2180*/  FSEL R90, R90, 1, !P4 ;  /* 0x3f8000005a5a7808 */ /* 0x002fe40006000000 */
[----:B----4-:R-:W-:Y:S01]  /*2190*/  FSEL R83, R83, 1, !P6 ;  /* 0x3f80000053537808 */ /* 0x010fe20007000000 */
[----:B------:R-:W-:Y:S06]  /*21a0*/  @P0 BRA `(.L_x_1110) ;  /* 0x00000000002c0947 */ /* 0x000fec0003800000 */
[----:B------:R-:W-:Y:S01]  /*21b0*/  HFMA2 R64, -RZ, RZ, 1.875, 0 ;  /* 0x3f800000ff407431 */ /* 0x000fe200000001ff */
[----:B------:R-:W-:Y:S06]  /*21c0*/  @!P1 BRA `(.L_x_1111) ;  /* 0x0000000000109947 */ /* 0x000fec0003800000 */
[----:B------:R-:W-:-:S05]  /*21d0*/  IADD3 R28, P0, PT, R73, R8, RZ ;  /* 0x00000008491c7210 */ /* 0x000fca0007f1e0ff */
[----:B------:R-:W-:-:S05]  /*21e0*/  IMAD.X R29, R84, 0x1, R7, P0 ;  /* 0x00000001541d7824 */ /* 0x000fca00000e0607 */
[----:B------:R1:W5:Y:S01]  /*21f0*/  LDG.E R65, desc[UR12][R28.64] ;  /* 0x0000000c1c417981 */ /* 0x000362000c1e1900 */
[----:B------:R-:W-:Y:S05]  /*2200*/  BRA `(.L_x_1110) ;  /* 0x0000000000147947 */ /* 0x000fea0003800000 */
.L_x_1111:
[----:B------:R-:W-:Y:S01]  /*2210*/  MOV R65, RZ ;  /* 0x000000ff00417202 */ /* 0x000fe20000000f00 */
[----:B------:R-:W-:Y:S06]  /*2220*/  @!P2 BRA `(.L_x_1110) ;  /* 0x00000000000ca947 */ /* 0x000fec0003800000 */
[----:B------:R-:W-:Y:S01]  /*2230*/  IMAD.MOV.U32 R28, RZ, RZ, R73 ;  /* 0x000000ffff1c7224 */ /* 0x000fe200078e0049 */
[----:B------:R-:W-:-:S05]  /*2240*/  MOV R29, R84 ;  /* 0x00000054001d7202 */ /* 0x000fca0000000f00 */
[----:B------:R0:W5:Y:S02]  /*2250*/  LDG.E R65, desc[UR12][R28.64] ;  /* 0x0000000c1c417981 */ /* 0x000164000c1e1900 */
.L_x_1110:
[-C--:B01----:R-:W-:Y:S01]  /*2260*/  FFMA.FTZ R28, R75, R85.reuse, R88 ;  /* 0x000000554b1c7223 */ /* 0x083fe20000010058 */
[----:B------:R-:W-:Y:S01]  /*2270*/  FMUL.FTZ R29, R92, R85 ;  /* 0x000000555c1d7220 */ /* 0x000fe20000410000 */
[C---:B------:R-:W-:Y:S01]  /*2280*/  ISETP.GE.AND P0, PT, R61.reuse, 0x1, PT ;  /* 0x000000013d00780c */ /* 0x040fe20003f06270 */
[----:B------:R-:W0:Y:S01]  /*2290*/  S2UR UR10, SR_CgaCtaId ;  /* 0x00000000000a79c3 */ /* 0x000e220000008800 */
[C---:B------:R-:W-:Y:S01]  /*22a0*/  FFMA.FTZ R28, R90.reuse, R28, R77 ;  /* 0x0000001c5a1c7223 */ /* 0x040fe2000001004d */
[----:B------:R-:W-:Y:S01]  /*22b0*/  UMOV UR9, 0x400 ;  /* 0x0000040000097882 */ /* 0x000fe20000000000 */
[----:B------:R-:W-:Y:S01]  /*22c0*/  ISETP.NE.AND P4, PT, R61, RZ, PT ;  /* 0x000000ff3d00720c */ /* 0x000fe20003f85270 */
[----:B------:R-:W-:Y:S01]  /*22d0*/  BSSY.RECONVERGENT B0, `(.L_x_1112) ;  /* 0x000004e000007945 */ /* 0x000fe20003800200 */
[----:B------:R-:W-:Y:S01]  /*22e0*/  FFMA.FTZ R30, R83, R28, R86 ;  /* 0x0000001c531e7223 */ /* 0x000fe20000010056 */
[----:B------:R-:W-:Y:S01]  /*22f0*/  FMUL.FTZ R28, R90, R29 ;  /* 0x0000001d5a1c7220 */ /* 0x000fe20000410000 */
[----:B------:R-:W-:-:S03]  /*2300*/  ISETP.NE.AND P5, PT, R10, RZ, PT ;  /* 0x000000ff0a00720c */ /* 0x000fc60003fa5270 */
[----:B------:R-:W1:Y:S01]  /*2310*/  SHFL.UP PT, R31, R30, 0x1, RZ ;  /* 0x042000001e1f7989 */ /* 0x000e6200000e00ff */
[----:B------:R-:W-:-:S05]  /*2320*/  FMUL.FTZ R87, R83, R28 ;  /* 0x0000001c53577220 */ /* 0x000fca0000410000 */
[----:B------:R-:W2:Y:S01]  /*2330*/  SHFL.UP PT, R28, R87, 0x1, RZ ;  /* 0x04200000571c7989 */ /* 0x000ea200000e00ff */
[----:B0-----:R-:W-:Y:S01]  /*2340*/  ULEA UR9, UR10, UR9, 0x18 ;  /* 0x000000090a097291 */ /* 0x001fe2000f8ec0ff */
[----:B-1----:R-:W-:-:S05]  /*2350*/  FFMA.FTZ R31, R87, R31, R30 ;  /* 0x0000001f571f7223 */ /* 0x002fca000001001e */
[----:B------:R-:W-:Y:S01]  /*2360*/  FSEL R31, R30, R31, !P0 ;  /* 0x0000001f1e1f7208 */ /* 0x000fe20004000000 */
[----:B--2---:R-:W-:Y:S01]  /*2370*/  @P0 FMUL.FTZ R87, R87, R28 ;  /* 0x0000001c57570220 */ /* 0x004fe20000410000 */
        /* <DEDUP_REMOVED lines=44> */
[----:B------:R-:W-:-:S05]  /*2640*/  FMUL.FTZ R30, R30, R64 ;  /* 0x000000401e1e7220 */ /* 0x000fca0000410000 */
[----:B------:R0:W-:Y:S01]  /*2650*/  STS.64 [UR6], R30 ;  /* 0x0000001eff007988 */ /* 0x0001e20008000a06 */
[----:B------:R-:W-:Y:S05]  /*2660*/  @!P3 BRA `(.L_x_1114) ;  /* 0x00000000003cb947 */ /* 0x000fea0003800000 */
[----:B------:R-:W-:-:S13]  /*2670*/  ISETP.NE.AND P0, PT, R3, R4, PT ;  /* 0x000000040300720c */ /* 0x000fda0003f05270 */
[----:B------:R-:W2:Y:S02]  /*2680*/  @!P0 LDG.E R91, desc[UR12][R44.64] ;  /* 0x0000000c2c5b8981 */ /* 0x000ea4000c1e1900 */
[----:B--2---:R-:W-:-:S05]  /*2690*/  @!P0 IMAD.WIDE R90, R91, 0x4, R54 ;  /* 0x000000045b5a8825 */ /* 0x004fca00078e0236 */
[----:B0-----:R-:W2:Y:S01]  /*26a0*/  @!P0 LDG.E R30, desc[UR12][R90.64] ;  /* 0x0000000c5a1e8981 */ /* 0x001ea2000c1e1900 */
        /* <DEDUP_REMOVED lines=11> */
.L_x_1114:
[----:B------:R-:W-:-:S04]  /*2760*/  ISETP.NE.AND P0, PT, R3, R4, PT ;  /* 0x000000040300720c */ /* 0x000fc80003f05270 */
[----:B------:R-:W-:-:S13]  /*2770*/  ISETP.NE.OR P0, PT, R35, RZ, P0 ;  /* 0x000000ff2300720c */ /* 0x000fda0000705670 */
[----:B------:R-:W-:Y:S01]  /*2780*/  @!P0 MOV R28, R73 ;  /* 0x00000049001c8202 */ /* 0x000fe20000000f00 */
[----:B------:R-:W-:-:S05]  /*2790*/  @!P0 IMAD.MOV.U32 R29, RZ, RZ, R84 ;  /* 0x000000ffff1d8224 */ /* 0x000fca00078e0054 */
[----:B------:R1:W-:Y:S02]  /*27a0*/  @!P0 STG.E desc[UR12][R28.64], R31 ;  /* 0x0000001f1c008986 */ /* 0x0003e4000c10190c */
.L_x_1113:
[----:B------:R-:W-:Y:S05]  /*27b0*/  BSYNC.RECONVERGENT B0 ;  /* 0x0000000000007941 */ /* 0x000fea0003800200 */
.L_x_1112:
        /* <DEDUP_REMOVED lines=18> */
.L_x_1109:
[----:B------:R-:W-:Y:S01]  /*28e0*/  BAR.SYNC.DEFER_BLOCKING 0x0 ;  /* 0x0000000000007b1d */ /* 0x000fe20000010000 */
[----:B------:R-:W-:Y:S01]  /*28f0*/  IADD3 R25, P0, PT, R2, R42, RZ ;  /* 0x0000002a02197210 */ /* 0x000fe20007f1e0ff */
[----:B------:R-:W-:Y:S01]  /*2900*/  VIADD R3, R3, 0x1 ;  /* 0x0000000103037836 */ /* 0x000fe20000000000 */
[C---:B------:R-:W-:Y:S01]  /*2910*/  IADD3 R11, PT, PT, R39.reuse, R11, RZ ;  /* 0x0000000b270b7210 */ /* 0x040fe20007ffe0ff */
[----:B------:R-:W-:Y:S01]  /*2920*/  IMAD.WIDE.U32 R56, R39, 0x4, R56 ;  /* 0x0000000427387825 */ /* 0x000fe200078e0038 */
[----:B------:R-:W-:Y:S02]  /*2930*/  IADD3.X R26, PT, PT, RZ, R6, RZ, P0, !PT ;  /* 0x00000006ff1a7210 */ /* 0x000fe400007fe4ff */
[----:B------:R-:W-:Y:S01]  /*2940*/  LEA R24, P0, R25, R40, 0x2 ;  /* 0x0000002819187211 */ /* 0x000fe200078010ff */
[C---:B------:R-:W-:Y:S01]  /*2950*/  IMAD.WIDE.U32 R58, R39.reuse, 0x4, R58 ;  /* 0x00000004273a7825 */ /* 0x040fe200078e003a */
[----:B------:R-:W-:Y:S02]  /*2960*/  IADD3 R2, PT, PT, R39, R2, RZ ;  /* 0x0000000227027210 */ /* 0x000fe40007ffe0ff */
[----:B------:R-:W-:-:S02]  /*2970*/  LEA.HI.X R25, R25, R41, R26, 0x2, P0 ;  /* 0x0000002919197211 */ /* 0x000fc400000f141a */
[----:B------:R-:W-:-:S03]  /*2980*/  ISETP.NE.AND P0, PT, R3, R12, PT ;  /* 0x0000000c0300720c */ /* 0x000fc60003f05270 */
[----:B------:R2:W-:Y:S10]  /*2990*/  STG.E.128 desc[UR12][R24.64], R20 ;  /* 0x0000001418007986 */ /* 0x0005f4000c101d0c */
[----:B------:R-:W-:Y:S05]  /*29a0*/  @P0 BRA `(.L_x_1116) ;  /* 0xffffffe400f00947 */ /* 0x000fea000383ffff */
[----:B------:R-:W-:Y:S05]  /*29b0*/  EXIT ;  /* 0x000000000000794d */ /* 0x000fea0003800000 */
.L_x_1117:
        /* <DEDUP_REMOVED lines=12> */
.L_x_7960:


//--------------------- .text._Z25selective_scan_fwd_kernelI32Selective_Scan_fwd_kernel_traitsILi32ELi4ELi1ELb1ELb1ELb1ELb0ELb1EfffEEv13SSMParamsBase --------------------------
	.section	.text._Z25selective_scan_fwd_kernelI32Selective_Scan_fwd_kernel_traitsILi32ELi4ELi1ELb1ELb1ELb1ELb0ELb1EfffEEv13SSMParamsBase,"ax",@progbits
	.align	128
        .global         _Z25selective_scan_fwd_kernelI32Selective_Scan_fwd_kernel_traitsILi32ELi4ELi1ELb1ELb1ELb1ELb0ELb1EfffEEv13SSMParamsBase
        .type           _Z25selective_scan_fwd_kernelI32Selective_Scan_fwd_kernel_traitsILi32ELi4ELi1ELb1ELb1ELb1ELb0ELb1EfffEEv13SSMParamsBase,@function
        .size           _Z25selective_scan_fwd_kernelI32Selective_Scan_fwd_kernel_traitsILi32ELi4ELi1ELb1ELb1ELb1ELb0ELb1EfffEEv13SSMParamsBase,(.L_x_7961 - _Z25selective_scan_fwd_kernelI32Selective_Scan_fwd_kernel_traitsILi32ELi4ELi1ELb1ELb1ELb1ELb0ELb1EfffEEv13SSMParamsBase)
        .other          _Z25selective_scan_fwd_kernelI32Selective_Scan_fwd_kernel_traitsILi32ELi4ELi1ELb1ELb1ELb1ELb0ELb1EfffEEv13SSMParamsBase,@"STO_CUDA_ENTRY STV_DEFAULT"
_Z25selective_scan_fwd_kernelI32Selective_Scan_fwd_kernel_traitsILi32ELi4ELi1ELb1ELb1ELb1ELb0ELb1EfffEEv13SSMParamsBase:
.text._Z25selective_scan_fwd_kernelI32Selective_Scan_fwd_kernel_traitsILi32ELi4ELi1ELb1ELb1ELb1ELb0ELb1EfffEEv13SSMParamsBase:
        /* <DEDUP_REMOVED lines=42> */
.L_x_1118:
        /* <DEDUP_REMOVED lines=92> */
.L_x_1119:
        /* <DEDUP_REMOVED lines=11> */
.L_x_1120:
        /* <DEDUP_REMOVED lines=70> */
.L_x_1121:
        /* <DEDUP_REMOVED lines=29> */
.L_x_1122:
        /* <DEDUP_REMOVED lines=35> */
.L_x_1138:
        /* <DEDUP_REMOVED lines=97> */
.L_x_1124:
[----:B------:R-:W-:Y:S05]  /*1780*/  BSYNC.RECONVERGENT B0 ;  /* 0x0000000000007941 */ /* 0x000fea0003800200 */
.L_x_1123:
        /* <DEDUP_REMOVED lines=36> */
.L_x_1126:
[----:B------:R-:W-:Y:S05]  /*19d0*/  BSYNC.RECONVERGENT B0 ;  /* 0x0000000000007941 */ /* 0x000fea0003800200 */
.L_x_1125:
        /* <DEDUP_REMOVED lines=32> */
.L_x_1128:
[----:B------:R-:W-:Y:S05]  /*1be0*/  BSYNC.RECONVERGENT B0 ;  /* 0x0000000000007941 */ /* 0x000fea0003800200 */
.L_x_1127:
        /* <DEDUP_REMOVED lines=32> */
.L_x_1130:
[----:B------:R-:W-:Y:S05]  /*1df0*/  BSYNC.RECONVERGENT B0 ;  /* 0x0000000000007941 */ /* 0x000fea0003800200 */
.L_x_1129:
        /* <DEDUP_REMOVED lines=70> */
.L_x_1137:
        /* <DEDUP_REMOVED lines=73> */
.L_x_1133:
[----:B------:R-:W-:Y:S01]  /*26f0*/  MOV R41, RZ ;  /* 0x000000ff00297202 */ /* 0x000fe20000000f00 */
[----:B------:R-:W-:Y:S06]  /*2700*/  @!P2 BRA `(.L_x_1132) ;  /* 0x00000000000ca947 */ /* 0x000fec0003800000 */
[----:B------:R-:W-:-:S05]  /*2710*/  IADD3 R12, P0, PT, R54, R99, RZ ;  /* 0x00000063360c7210 */ /* 0x000fca0007f1e0ff */
[----:B------:R-:W-:-:S05]  /*2720*/  IMAD.X R13, R53, 0x1, R82, P0 ;  /* 0x00000001350d7824 */ /* 0x000fca00000e0652 */
[----:B------:R1:W5:Y:S03]  /*2730*/  LDG.E R41, desc[UR10][R12.64] ;  /* 0x0000000a0c297981 */ /* 0x000366000c1e1900 */
.L_x_1132:
        /* <DEDUP_REMOVED lines=82> */
.L_x_1136:
[----:B------:R-:W-:-:S04]  /*2c60*/  ISETP.NE.AND P0, PT, R89, R66, PT ;  /* 0x000000425900720c */ /* 0x000fc80003f05270 */
[----:B------:R-:W-:-:S13]  /*2c70*/  ISETP.NE.OR P0, PT, R12, RZ, P0 ;  /* 0x000000ff0c00720c */ /* 0x000fda0000705670 */
[----:B------:R-:W-:-:S05]  /*2c80*/  @!P0 IADD3 R12, P3, PT, R54, R99, RZ ;  /* 0x00000063360c8210 */ /* 0x000fca0007f7e0ff */
[----:B------:R-:W-:-:S05]  /*2c90*/  @!P0 IMAD.X R13, R53, 0x1, R82, P3 ;  /* 0x00000001350d8824 */ /* 0x000fca00018e0652 */
[----:B------:R0:W-:Y:S03]  /*2ca0*/  @!P0 STG.E desc[UR10][R12.64], R41 ;  /* 0x000000290c008986 */ /* 0x0001e6000c10190a */
.L_x_1135:
[----:B------:R-:W-:Y:S05]  /*2cb0*/  BSYNC.RECONVERGENT B0 ;  /* 0x0000000000007941 */ /* 0x000fea0003800200 */
.L_x_1134:
        /* <DEDUP_REMOVED lines=18> */
.L_x_1131:
        /* <DEDUP_REMOVED lines=32> */
.L_x_1139:
        /* <DEDUP_REMOVED lines=10> */
.L_x_7961:


//--------------------- .text._Z25selective_scan_fwd_kernelI32Selective_Scan_fwd_kernel_traitsILi32ELi4ELi1ELb1ELb1ELb1ELb1ELb0EfffEEv13SSMParamsBase --------------------------
	.section	.text._Z25selective_scan_fwd_kernelI32Selective_Scan_fwd_kernel_traitsILi32ELi4ELi1ELb1ELb1ELb1ELb1ELb0EfffEEv13SSMParamsBase,"ax",@progbits
	.align	128
        .global         _Z25selective_scan_fwd_kernelI32Selective_Scan_fwd_kernel_traitsILi32ELi4ELi1ELb1ELb1ELb1ELb1ELb0EfffEEv13SSMParamsBase
        .type           _Z25selective_scan_fwd_kernelI32Selective_Scan_fwd_kernel_traitsILi32ELi4ELi1ELb1ELb1ELb1ELb1ELb0EfffEEv13SSMParamsBase,@function
        .size           _Z25selective_scan_fwd_kernelI32Selective_Scan_fwd_kernel_traitsILi32ELi4ELi1ELb1ELb1ELb1ELb1ELb0EfffEEv13SSMParamsBase,(.L_x_7962 - _Z25selective_scan_fwd_kernelI32Selective_Scan_fwd_kernel_traitsILi32ELi4ELi1ELb1ELb1ELb1ELb1ELb0EfffEEv13SSMParamsBase)
        .other          _Z25selective_scan_fwd_kernelI32Selective_Scan_fwd_kernel_traitsILi32ELi4ELi1ELb1ELb1ELb1ELb1ELb0EfffEEv13SSMParamsBase,@"STO_CUDA_ENTRY STV_DEFAULT"
_Z25selective_scan_fwd_kernelI32Selective_Scan_fwd_kernel_traitsILi32ELi4ELi1ELb1ELb1ELb1ELb1ELb0EfffEEv13SSMParamsBase:
.text._Z25selective_scan_fwd_kernelI32Selective_Scan_fwd_kernel_traitsILi32ELi4ELi1ELb1ELb1ELb1ELb1ELb0EfffEEv13SSMParamsBase:
        /* <DEDUP_REMOVED lines=37> */
.L_x_1140:
        /* <DEDUP_REMOVED lines=17> */
[----:B------:R-:W2:Y:S01]  /*0360*/  LDC.64 R38, c[0x0][0x3d8] ;  /* 0x0000f600ff267b82 */ /* 0x000ea20000000a00 */
[----:B-1----:R-:W-:-:S04]  /*0370*/  IADD3 R6, PT, PT, R8, 0xffffffe, RZ ;  /* 0x0ffffffe08067810 */ /* 0x002fc80007ffe0ff */
[----:B------:R1:W3:Y:S03]  /*0380*/  F2I.FTZ.U32.TRUNC.NTZ R7, R6 ;  /* 0x0000000600077305 */ /* 0x0002e6000021f000 */
[----:B------:R-:W2:Y:S01]  /*0390*/  LDC.64 R40, c[0x0][0x3f8] ;  /* 0x0000fe00ff287b82 */ /* 0x000ea20000000a00 */
[----:B-1----:R-:W-:-:S07]  /*03a0*/  HFMA2 R6, -RZ, RZ, 0, 0 ;  /* 0x00000000ff067431 */ /* 0x002fce00000001ff */
        /* <DEDUP_REMOVED lines=8> */
[----:B------:R-:W0:Y:S02]  /*0430*/  LDC.64 R12, c[0x0][0x400] ;  /* 0x00010000ff0c7b82 */ /* 0x000e240000000a00 */
[----:B------:R-:W-:-:S05]  /*0440*/  IADD3 R7, PT, PT, -R8, RZ, RZ ;  /* 0x000000ff08077210 */ /* 0x000fca0007ffe1ff */
[C---:B------:R-:W-:Y:S01]  /*0450*/  IMAD R9, R14.reuse, R7, R9 ;  /* 0x000000070e097224 */ /* 0x040fe200078e0209 */
[----:B------:R-:W3:Y:S04]  /*0460*/  LDC.64 R28, c[0x0][0x480] ;  /* 0x00012000ff1c7b82 */ /* 0x000ee80000000a00 */
[----:B------:R-:W-:Y:S01]  /*0470*/  ISETP.GT.U32.AND P4, PT, R14, R9, PT ;  /* 0x000000090e00720c */ /* 0x000fe20003f84070 */
[----:B0-----:R-:W-:-:S12]  /*0480*/  IMAD.WIDE.U32 R6, R3, R12, RZ ;  /* 0x0000000c03067225 */ /* 0x001fd800078e00ff */
[----:B------:R-:W-:Y:S01]  /*0490*/  @!P4 IADD3 R8, PT, PT, R8, 0x1, RZ ;  /* 0x000000010808c810 */ /* 0x000fe20007ffe0ff */
[----:B------:R-:W-:Y:S01]  /*04a0*/  @!P4 IMAD.IADD R9, R9, 0x1, -R14 ;  /* 0x000000010909c824 */ /* 0x000fe200078e0a0e */
[----:B------:R-:W-:Y:S01]  /*04b0*/  ISETP.NE.AND P4, PT, R11, RZ, PT ;  /* 0x000000ff0b00720c */ /* 0x000fe20003f85270 */
[C---:B------:R-:W-:Y:S02]  /*04c0*/  IMAD R7, R3.reuse, R13, R7 ;  /* 0x0000000d03077224 */ /* 0x040fe400078e0207 */
[----:B-----5:R-:W-:Y:S01]  /*04d0*/  IMAD.WIDE.U32 R12, R3, R26, RZ ;  /* 0x0000001a030c7225 */ /* 0x020fe200078e00ff */
[----:B------:R-:W-:Y:S02]  /*04e0*/  ISETP.GE.U32.AND P5, PT, R9, R14, PT ;  /* 0x0000000e0900720c */ /* 0x000fe40003fa6070 */
[C---:B------:R-:W-:Y:S01]  /*04f0*/  LOP3.LUT R9, R0.reuse, R11, RZ, 0x3c, !PT ;  /* 0x0000000b00097212 */ /* 0x040fe200078e3cff */
[----:B------:R-:W-:-:S03]  /*0500*/  IMAD.WIDE.U32 R6, R0, R64, R6 ;  /* 0x0000004000067225 */ /* 0x000fc600078e0006 */
[----:B------:R-:W-:Y:S01]  /*0510*/  ISETP.GE.AND P3, PT, R9, RZ, PT ;  /* 0x000000ff0900720c */ /* 0x000fe20003f66270 */
[----:B------:R-:W-:Y:S02]  /*0520*/  IMAD R65, R0, R65, R7 ;  /* 0x0000004100417224 */ /* 0x000fe400078e0207 */
[----:B------:R-:W-:-:S04]  /*0530*/  IMAD R13, R3, R27, R13 ;  /* 0x0000001b030d7224 */ /* 0x000fc800078e020d */
[----:B------:R-:W-:Y:S01]  /*0540*/  @P5 VIADD R8, R8, 0x1 ;  /* 0x0000000108085836 */ /* 0x000fe20000000000 */
[----:B----4-:R-:W-:-:S04]  /*0550*/  ISETP.NE.AND P5, PT, R81, RZ, PT ;  /* 0x000000ff5100720c */ /* 0x010fc80003fa5270 */
[----:B------:R-:W-:Y:S01]  /*0560*/  MOV R15, R8 ;  /* 0x00000008000f7202 */ /* 0x000fe20000000f00 */
[----:B------:R-:W-:-:S04]  /*0570*/  IMAD.WIDE.U32 R8, R3, R18, RZ ;  /* 0x0000001203087225 */ /* 0x000fc800078e00ff */
[----:B------:R-:W-:Y:S01]  /*0580*/  @!P3 IMAD.MOV R15, RZ, RZ, -R15 ;  /* 0x000000ffff0fb224 */ /* 0x000fe200078e0a0f */
[C---:B------:R-:W-:Y:S01]  /*0590*/  LEA R64, P3, R6.reuse, R16, 0x2 ;  /* 0x0000001006407211 */ /* 0x040fe200078610ff */
[C---:B------:R-:W-:Y:S01]  /*05a0*/  IMAD R9, R3.reuse, R19, R9 ;  /* 0x0000001303097224 */ /* 0x040fe200078e0209 */
[----:B------:R-:W-:Y:S01]  /*05b0*/  @!P4 LOP3.LUT R15, RZ, R11, RZ, 0x33, !PT ;  /* 0x0000000bff0fc212 */ /* 0x000fe200078e33ff */
[C---:B--2---:R-:W-:Y:S01]  /*05c0*/  IMAD.WIDE.U32 R10, R3.reuse, R22, RZ ;  /* 0x00000016030a7225 */ /* 0x044fe200078e00ff */
[----:B------:R-:W-:Y:S02]  /*05d0*/  LEA.HI.X R65, R6, R17, R65, 0x2, P3 ;  /* 0x0000001106417211 */ /* 0x000fe400018f1441 */
[----:B------:R-:W-:Y:S01]  /*05e0*/  SHF.R.S32.HI R17, RZ, 0x1f, R15 ;  /* 0x0000001fff117819 */ /* 0x000fe2000001140f */
[----:B------:R-:W-:Y:S02]  /*05f0*/  IMAD R11, R3, R23, R11 ;  /* 0x00000017030b7224 */ /* 0x000fe400078e020b */
        /* <DEDUP_REMOVED lines=24> */
.L_x_1141:
        /* <DEDUP_REMOVED lines=11> */
.L_x_1142:
[----:B------:R-:W-:Y:S01]  /*0830*/  PLOP3.LUT P1, PT, P1, P0, PT, 0x20, 0x2 ;  /* 0x000000000002781c */ /* 0x000fe20000f20470 */
[----:B------:R-:W0:Y:S03]  /*0840*/  LDC.64 R16, c[0x0][0x468] ;  /* 0x00011a00ff107b82 */ /* 0x000e260000000a00 */
[----:B------:R-:W-:-:S05]  /*0850*/  ISETP.EQ.OR P6, PT, R81, RZ, !P1 ;  /* 0x000000ff5100720c */ /* 0x000fca0004fc2670 */
[----:B------:R-:W1:Y:S08]  /*0860*/  LDC.64 R10, c[0x0][0x488] ;  /* 0x00012200ff0a7b82 */ /* 0x000e700000000a00 */
[----:B------:R-:W2:Y:S08]  /*0870*/  @!P6 LDC.64 R8, c[0x0][0x4f0] ;  /* 0x00013c00ff08eb82 */ /* 0x000eb00000000a00 */
[----:B------:R-:W3:Y:S01]  /*0880*/  LDC.64 R12, c[0x0][0x4a0] ;  /* 0x00012800ff0c7b82 */ /* 0x000ee20000000a00 */
[----:B------:R-:W-:-:S07]  /*0890*/  CS2R R58, SRZ ;  /* 0x00000000003a7805 */ /* 0x000fce000001ff00 */
[----:B------:R-:W4:Y:S01]  /*08a0*/  LDC.64 R14, c[0x0][0x4e0] ;  /* 0x00013800ff0e7b82 */ /* 0x000f220000000a00 */
[----:B--2---:R-:W-:-:S07]  /*08b0*/  @!P6 LEA R8, P3, R3, R8, 0x2 ;  /* 0x000000080308e211 */ /* 0x004fce00078610ff */
        /* <DEDUP_REMOVED lines=18> */
[----:B------:R-:W-:-:S04]  /*09e0*/  @P3 LEA R6, P6, R0, R10, 0x2 ;  /* 0x0000000a00063211 */ /* 0x000fc800078c10ff */
[C---:B------:R-:W-:Y:S02]  /*09f0*/  @P3 LEA.HI.X R7, R0.reuse, R11, RZ, 0x2, P6 ;  /* 0x0000000b00073211 */ /* 0x040fe400030f14ff */
[C---:B------:R-:W-:Y:S01]  /*0a00*/  @P4 LEA R8, P6, R0.reuse, R12, 0x2 ;  /* 0x0000000c00084211 */ /* 0x040fe200078c10ff */
[----:B0-----:R-:W0:Y:S03]  /*0a10*/  LDC.64 R4, c[0x0][0x4f8] ;  /* 0x00013e00ff047b82 */ /* 0x001e260000000a00 */
[----:B------:R-:W-:Y:S01]  /*0a20*/  @P4 LEA.HI.X R9, R0, R13, RZ, 0x2, P6 ;  /* 0x0000000d00094211 */ /* 0x000fe200030f14ff */
[----:B------:R-:W-:Y:S01]  /*0a30*/  IMAD.MOV.U32 R13, RZ, RZ, RZ ;  /* 0x000000ffff0d7224 */ /* 0x000fe200078e00ff */
[C---:B------:R-:W-:Y:S01]  /*0a40*/  @!P0 LEA R10, P6, R3.reuse, R14, 0x2 ;  /* 0x0000000e030a8211 */ /* 0x040fe200078c10ff */
[----:B------:R1:W5:Y:S03]  /*0a50*/  @P3 LDG.E R59, desc[UR12][R6.64] ;  /* 0x0000000c063b3981 */ /* 0x000366000c1e1900 */
[----:B------:R-:W-:Y:S01]  /*0a60*/  @!P0 LEA.HI.X R11, R3, R15, RZ, 0x2, P6 ;  /* 0x0000000f030b8211 */ /* 0x000fe200030f14ff */
[----:B------:R1:W5:Y:S01]  /*0a70*/  @P4 LDG.E R58, desc[UR12][R8.64] ;  /* 0x0000000c083a4981 */ /* 0x000362000c1e1900 */
[----:B------:R-:W2:Y:S03]  /*0a80*/  LDC.64 R14, c[0x0][0x500] ;  /* 0x00014000ff0e7b82 */ /* 0x000ea60000000a00 */
[----:B------:R1:W5:Y:S01]  /*0a90*/  @!P0 LDG.E R13, desc[UR12][R10.64] ;  /* 0x0000000c0a0d8981 */ /* 0x000362000c1e1900 */
[----:B0-----:R-:W-:-:S02]  /*0aa0*/  ISETP.EQ.U32.AND P3, PT, R4, RZ, PT ;  /* 0x000000ff0400720c */ /* 0x001fc40003f62070 */
        /* <DEDUP_REMOVED lines=29> */
.L_x_1143:
[-C--:B------:R-:W-:Y:S01]  /*0c80*/  IABS R9, R56.reuse ;  /* 0x0000003800097213 */ /* 0x080fe20000000000 */
[----:B------:R-:W0:Y:S01]  /*0c90*/  LDC R7, c[0x0][0x388] ;  /* 0x0000e200ff077b82 */ /* 0x000e220000000800 */
[----:B------:R-:W-:Y:S01]  /*0ca0*/  IABS R10, R56 ;  /* 0x00000038000a7213 */ /* 0x000fe20000000000 */
[----:B------:R-:W-:Y:S01]  /*0cb0*/  IMAD.MOV.U32 R54, RZ, RZ, RZ ;  /* 0x000000ffff367224 */ /* 0x000fe200078e00ff */
        /* <DEDUP_REMOVED lines=10> */
[----:B0-----:R-:W-:Y:S01]  /*0d60*/  HFMA2 R4, -RZ, RZ, 0, 0 ;  /* 0x00000000ff047431 */ /* 0x001fe200000001ff */
        /* <DEDUP_REMOVED lines=15> */
.L_x_1144:
[----:B------:R-:W-:-:S13]  /*0e60*/  ISETP.GE.AND P0, PT, R55, 0x1, PT ;  /* 0x000000013700780c */ /* 0x000fda0003f06270 */
[----:B------:R-:W-:Y:S05]  /*0e70*/  @!P0 EXIT ;  /* 0x000000000000894d */ /* 0x000fea0003800000 */
[----:B------:R-:W0:Y:S01]  /*0e80*/  LDCU.128 UR4, c[0x0][0x430] ;  /* 0x00008600ff0477ac */ /* 0x000e220008000c00 */
[----:B-----5:R-:W1:Y:S01]  /*0e90*/  LDC.64 R12, c[0x0][0x3b0] ;  /* 0x0000ec00ff0c7b82 */ /* 0x020e620000000a00 */
[----:B------:R-:W2:Y:S01]  /*0ea0*/  S2R R53, SR_TID.X ;  /* 0x0000000000357919 */ /* 0x000ea20000002100 */
[----:B------:R-:W-:Y:S01]  /*0eb0*/  SHF.R.S32.HI R10, RZ, 0x1f, R2 ;  /* 0x0000001fff0a7819 */ /* 0x000fe20000011402 */
[----:B------:R-:W3:Y:S01]  /*0ec0*/  LDCU.128 UR8, c[0x0][0x420] ;  /* 0x00008400ff0877ac */ /* 0x000ee20008000c00 */
[----:B------:R-:W-:Y:S01]  /*0ed0*/  CS2R R46, SRZ ;  /* 0x00000000002e7805 */ /* 0x000fe2000001ff00 */
[----:B------:R-:W4:Y:S03]  /*0ee0*/  LDCU.128 UR16, c[0x0][0x440] ;  /* 0x00008800ff1077ac */ /* 0x000f260008000c00 */
[----:B------:R-:W2:Y:S01]  /*0ef0*/  LDC.64 R14, c[0x0][0x470] ;  /* 0x00011c00ff0e7b82 */ /* 0x000ea20000000a00 */
[----:B------:R-:W1:Y:S07]  /*0f00*/  LDCU.64 UR14, c[0x0][0x450] ;  /* 0x00008a00ff0e77ac */ /* 0x000e6e0008000a00 */
[----:B------:R-:W2:Y:S01]  /*0f10*/  LDC.64 R20, c[0x0][0x4e8] ;  /* 0x00013a00ff147b82 */ /* 0x000ea20000000a00 */
[----:B0-----:R-:W-:-:S04]  /*0f20*/  IMAD.WIDE.U32 R4, R0, UR6, RZ ;  /* 0x0000000600047c25 */ /* 0x001fc8000f8e00ff */
[C---:B------:R-:W-:Y:S02]  /*0f30*/  IMAD R5, R0.reuse, UR7, R5 ;  /* 0x0000000700057c24 */ /* 0x040fe4000f8e0205 */
[C---:B---3--:R-:W-:Y:S01]  /*0f40*/  IMAD.WIDE.U32 R6, R0.reuse, UR10, RZ ;  /* 0x0000000a00067c25 */ /* 0x048fe2000f8e00ff */
[----:B------:R-:W0:Y:S03]  /*0f50*/  LDC.64 R18, c[0x0][0x4a8] ;  /* 0x00012a00ff127b82 */ /* 0x000e260000000a00 */
[----:B------:R-:W-:Y:S01]  /*0f60*/  IMAD.WIDE.U32 R34, R3, UR4, R4 ;  /* 0x0000000403227c25 */ /* 0x000fe2000f8e0004 */
[----:B------:R-:W3:Y:S03]  /*0f70*/  LDCU UR4, c[0x0][0x38c] ;  /* 0x00007180ff0477ac */ /* 0x000ee60008000800 */
[C---:B----4-:R-:W-:Y:S01]  /*0f80*/  IMAD.WIDE.U32 R8, R0.reuse, UR18, RZ ;  /* 0x0000001200087c25 */ /* 0x050fe2000f8e00ff */
[----:B------:R-:W4:Y:S03]  /*0f90*/  LDC.64 R16, c[0x0][0x4b8] ;  /* 0x00012e00ff107b82 */ /* 0x000f260000000a00 */
[----:B-1----:R-:W-:-:S04]  /*0fa0*/  IMAD.WIDE.U32 R48, R0, R12, RZ ;  /* 0x0000000c00307225 */ /* 0x002fc800078e00ff */
[----:B------:R-:W-:Y:S01]  /*0fb0*/  IMAD R11, R10, UR14, RZ ;  /* 0x0000000e0a0b7c24 */ /* 0x000fe2000f8e02ff */
[----:B------:R-:W1:Y:S01]  /*0fc0*/  LDC.64 R4, c[0x0][0x4c0] ;  /* 0x00013000ff047b82 */ /* 0x000e620000000a00 */
[----:B------:R-:W-:Y:S01]  /*0fd0*/  IMAD R7, R0, UR11, R7 ;  /* 0x0000000b00077c24 */ /* 0x000fe2000f8e0207 */
[----:B--2---:R-:W-:Y:S01]  /*0fe0*/  LEA R50, P3, R48, R14, 0x2 ;  /* 0x0000000e30327211 */ /* 0x004fe200078610ff */
[C---:B------:R-:W-:Y:S01]  /*0ff0*/  IMAD R9, R0.reuse, UR19, R9 ;  /* 0x0000001300097c24 */ /* 0x040fe2000f8e0209 */
[C---:B------:R-:W-:Y:S01]  /*1000*/  LEA R20, P0, R3.reuse, R20, 0x2 ;  /* 0x0000001403147211 */ /* 0x040fe200078010ff */
[----:B------:R-:W-:Y:S01]  /*1010*/  IMAD R0, R0, R13, R49 ;  /* 0x0000000d00007224 */ /* 0x000fe200078e0231 */
[----:B---3--:R-:W-:Y:S01]  /*1020*/  UISETP.LT.AND UP0, UPT, UR4, 0x1, UPT ;  /* 0x000000010400788c */ /* 0x008fe2000bf01270 */
[C---:B------:R-:W-:Y:S01]  /*1030*/  IMAD R51, R2.reuse, UR15, R11 ;  /* 0x0000000f02337c24 */ /* 0x040fe2000f8e020b */
[----:B------:R-:W2:Y:S01]  /*1040*/  LDC.64 R32, c[0x0][0x3d0] ;  /* 0x0000f400ff207b82 */ /* 0x000ea20000000a00 */
[----:B------:R-:W-:Y:S01]  /*1050*/  IMAD.WIDE.U32 R10, R2, UR14, RZ ;  /* 0x0000000e020a7c25 */ /* 0x000fe2000f8e00ff */
[----:B------:R-:W-:Y:S01]  /*1060*/  LEA.HI.X R48, R48, R15, R0, 0x2, P3 ;  /* 0x0000000f30307211 */ /* 0x000fe200018f1400 */
[----:B------:R-:W-:Y:S01]  /*1070*/  USEL UR4, UR4, 0x1, !UP0 ;  /* 0x0000000104047887 */ /* 0x000fe2000c000000 */
[----:B------:R-:W-:Y:S01]  /*1080*/  LEA.HI.X R21, R3, R21, RZ, 0x2, P0 ;  /* 0x0000001503157211 */ /* 0x000fe200000f14ff */
[----:B------:R-:W-:Y:S01]  /*1090*/  IMAD.IADD R51, R11, 0x1, R51 ;  /* 0x000000010b337824 */ /* 0x000fe200078e0233 */
[----:B------:R-:W-:Y:S01]  /*10a0*/  SHF.L.U32 R0, R53, 0x2, RZ ;  /* 0x0000000235007819 */ /* 0x000fe200000006ff */
[----:B------:R-:W-:Y:S01]  /*10b0*/  IMAD.WIDE.U32 R24, R3, UR8, R6 ;  /* 0x0000000803187c25 */ /* 0x000fe2000f8e0006 */
[----:B------:R-:W3:Y:S01]  /*10c0*/  LDC.64 R30, c[0x0][0x3f0] ;  /* 0x0000fc00ff1e7b82 */ /* 0x000ee20000000a00 */
[----:B------:R-:W-:Y:S01]  /*10d0*/  ISETP.NE.AND P0, PT, R81, RZ, P2 ;  /* 0x000000ff5100720c */ /* 0x000fe20001705270 */
[----:B------:R-:W1:Y:S01]  /*10e0*/  LDCU.U8 UR11, c[0x0][0x3a8] ;  /* 0x00007500ff0b77ac */ /* 0x000e620008000000 */
[----:B------:R-:W-:Y:S01]  /*10f0*/  IMAD.WIDE.U32 R22, R3, UR16, R8 ;  /* 0x0000001003167c25 */ /* 0x000fe2000f8e0008 */
[----:B------:R-:W-:-:S02]  /*1100*/  ISETP.NE.AND P3, PT, R81, RZ, P1 ;  /* 0x000000ff5100720c */ /* 0x000fc40000f65270 */
[C---:B------:R-:W-:Y:S01]  /*1110*/  SHF.L.U32 R52, R10.reuse, 0x2, RZ ;  /* 0x000000020a347819 */ /* 0x040fe200000006ff */
[C---:B------:R-:W-:Y:S01]  /*1120*/  IMAD R80, R3.reuse, UR5, R35 ;  /* 0x0000000503507c24 */ /* 0x040fe2000f8e0223 */
[----:B------:R-:W3:Y:S01]  /*1130*/  LDC.64 R28, c[0x0][0x460] ;  /* 0x00011800ff1c7b82 */ /* 0x000ee20000000a00 */
[C---:B------:R-:W-:Y:S01]  /*1140*/  IMAD R79, R3.reuse, UR9, R25 ;  /* 0x00000009034f7c24 */ /* 0x040fe2000f8e0219 */
[----:B------:R-:W-:Y:S01]  /*1150*/  SHF.L.U64.HI R51, R10, 0x2, R51 ;  /* 0x000000020a337819 */ /* 0x000fe20000010233 */
[----:B------:R-:W-:Y:S01]  /*1160*/  IMAD R77, R3, UR17, R23 ;  /* 0x00000011034d7c24 */ /* 0x000fe2000f8e0217 */
[----:B------:R-:W-:Y:S01]  /*1170*/  PLOP3.LUT P1, PT, P0, P1, PT, 0x80, 0x8 ;  /* 0x000000000008781c */ /* 0x000fe20000723070 */
[----:B------:R-:W-:Y:S01]  /*1180*/  VIADD R49, R55, 0xffffffff ;  /* 0xffffffff37317836 */ /* 0x000fe20000000000 */
[----:B------:R-:W-:Y:S01]  /*1190*/  IADD3 R68, PT, PT, R0, 0x2, RZ ;  /* 0x0000000200447810 */ /* 0x000fe20007ffe0ff */
[C---:B0-----:R-:W-:Y:S01]  /*11a0*/  IMAD.WIDE.U32 R18, R53.reuse, 0x10, R18 ;  /* 0x0000001035127825 */ /* 0x041fe200078e0012 */
[----:B------:R-:W0:Y:S01]  /*11b0*/  LDC.64 R26, c[0x0][0x3b8] ;  /* 0x0000ee00ff1a7b82 */ /* 0x000e220000000a00 */
[----:B--2---:R-:W-:Y:S01]  /*11c0*/  SHF.L.U64.HI R33, R32, 0x2, R33 ;  /* 0x0000000220217819 */ /* 0x004fe20000010221 */
[----:B------:R-:W-:Y:S01]  /*11d0*/  UIADD3 UR8, UPT, UPT, -UR4, URZ, URZ ;  /* 0x000000ff04087290 */ /* 0x000fe2000fffe1ff */
[----:B----4-:R-:W-:-:S04]  /*11e0*/  IMAD.WIDE.U32 R16, R53, 0x10, R16 ;  /* 0x0000001035107825 */ /* 0x010fc800078e0010 */
[----:B-1----:R-:W-:Y:S01]  /*11f0*/  IMAD.WIDE.U32 R2, R53, 0x10, R4 ;  /* 0x0000001035027825 */ /* 0x002fe200078e0004 */
[----:B---3--:R-:W-:-:S03]  /*1200*/  SHF.L.U64.HI R31, R30, 0x2, R31 ;  /* 0x000000021e1f7819 */ /* 0x008fc6000001021f */
[C---:B------:R-:W-:Y:S02]  /*1210*/  VIADD R70, R0.reuse, 0x1 ;  /* 0x0000000100467836 */ /* 0x040fe40000000000 */
[----:B------:R-:W-:Y:S01]  /*1220*/  VIADD R66, R0, 0x3 ;  /* 0x0000000300427836 */ /* 0x000fe20000000000 */
[----:B------:R-:W-:Y:S02]  /*1230*/  SHF.L.U64.HI R29, R28, 0x2, R29 ;  /* 0x000000021c1d7819 */ /* 0x000fe4000001021d */
[----:B0-----:R-:W-:-:S07]  /*1240*/  SHF.L.U64.HI R67, R26, 0x2, R27 ;  /* 0x000000021a437819 */ /* 0x001fce000001021b */
.L_x_1160:
[----:B0-----:R-:W0:Y:S02]  /*1250*/  LDC.64 R4, c[0x0][0x4f8] ;  /* 0x00013e00ff047b82 */ /* 0x001e240000000a00 */
        /* <DEDUP_REMOVED lines=8> */
[----:B------:R-:W-:Y:S01]  /*12e0*/  @!P0 IMAD.MOV R7, RZ, RZ, -R47 ;  /* 0x000000ffff078224 */ /* 0x000fe200078e0a2f */
[----:B--2---:R-:W-:-:S04]  /*12f0*/  @P0 IADD3 R27, PT, PT, R27, -R6, RZ ;  /* 0x800000061b1b0210 */ /* 0x004fc80007ffe0ff */
[----:B-1----:R-:W-:-:S04]  /*1300*/  @!P0 VIADDMNMX R27, R7, R8, R56, PT ;  /* 0x00000008071b8246 */ /* 0x002fc80003800138 */
[----:B------:R-:W-:-:S13]  /*1310*/  ISETP.GE.AND P0, PT, R27, 0x1, PT ;  /* 0x000000011b00780c */ /* 0x000fda0003f06270 */
[----:B------:R-:W-:Y:S05]  /*1320*/  @!P0 EXIT ;  /* 0x000000000000894d */ /* 0x000fea0003800000 */
[----:B------:R-:W-:Y:S01]  /*1330*/  BAR.SYNC.DEFER_BLOCKING 0x0 ;  /* 0x0000000000007b1d */ /* 0x000fe20000010000 */
[----:B------:R-:W-:-:S04]  /*1340*/  IMAD.WIDE.U32 R4, R53, 0x10, R62 ;  /* 0x0000001035047825 */ /* 0x000fc800078e003e */
[--C-:B------:R-:W-:Y:S02]  /*1350*/  IMAD.WIDE.U32 R8, R53, 0x10, R64.reuse ;  /* 0x0000001035087825 */ /* 0x100fe400078e0040 */
[----:B------:R-:W2:Y:S04]  /*1360*/  LDG.E.128 R4, desc[UR12][R4.64] ;  /* 0x0000000c04047981 */ /* 0x000ea8000c1e1d00 */
[----:B------:R-:W5:Y:S01]  /*1370*/  LDG.E.128 R8, desc[UR12][R8.64] ;  /* 0x0000000c08087981 */ /* 0x000f62000c1e1d00 */
[----:B------:R-:W-:Y:S01]  /*1380*/  ISETP.NE.AND P0, PT, RZ, UR11, PT ;  /* 0x0000000bff007c0c */ /* 0x000fe2000bf05270 */
[----:B------:R-:W-:-:S04]  /*1390*/  IMAD.WIDE.U32 R64, R27, 0x4, R64 ;  /* 0x000000041b407825 */ /* 0x000fc800078e0040 */
[----:B------:R-:W-:-:S04]  /*13a0*/  IMAD.WIDE.U32 R62, R27, 0x4, R62 ;  /* 0x000000041b3e7825 */ /* 0x000fc800078e003e */
[----:B--2---:R-:W-:-:S04]  /*13b0*/  FADD.FTZ R71, R4, R58 ;  /* 0x0000003a04477221 */ /* 0x004fc80000010000 */
        /* <DEDUP_REMOVED lines=42> */
.L_x_1147:
[----:B------:R-:W-:Y:S05]  /*1660*/  BSYNC.RECONVERGENT B0 ;  /* 0x0000000000007941 */ /* 0x000fea0003800200 */
.L_x_1146:
[----:B------:R-:W-:Y:S01]  /*1670*/  BSSY.RECONVERGENT B0, `(.L_x_1148) ;  /* 0x0000021000007945 */ /* 0x000fe20003800200 */
[----:B------:R-:W-:-:S03]  /*1680*/  FSETP.GTU.FTZ.AND P5, PT, R76, 20, PT ;  /* 0x41a000004c00780b */ /* 0x000fc60003fbc000 */
        /* <DEDUP_REMOVED lines=31> */
.L_x_1149:
[----:B------:R-:W-:Y:S05]  /*1880*/  BSYNC.RECONVERGENT B0 ;  /* 0x0000000000007941 */ /* 0x000fea0003800200 */
.L_x_1148:
[----:B------:R-:W-:Y:S04]  /*1890*/  BSSY.RECONVERGENT B0, `(.L_x_1150) ;  /* 0x0000020000007945 */ /* 0x000fe80003800200 */
[----:B------:R-:W-:Y:S05]  /*18a0*/  @P0 BRA `(.L_x_1151) ;  /* 0x0000000000780947 */ /* 0x000fea0003800000 */
        /* <DEDUP_REMOVED lines=30> */
.L_x_1151:
[----:B------:R-:W-:Y:S05]  /*1a90*/  BSYNC.RECONVERGENT B0 ;  /* 0x0000000000007941 */ /* 0x000fea0003800200 */
.L_x_1150:
[----:B------:R-:W-:Y:S04]  /*1aa0*/  BSSY.RECONVERGENT B0, `(.L_x_1145) ;  /* 0x0000020000007945 */ /* 0x000fe80003800200 */
        /* <DEDUP_REMOVED lines=31> */
.L_x_1152:
[----:B------:R-:W-:Y:S05]  /*1ca0*/  BSYNC.RECONVERGENT B0 ;  /* 0x0000000000007941 */ /* 0x000fea0003800200 */
.L_x_1145:
        /* <DEDUP_REMOVED lines=11> */
[----:B------:R-:W1:Y:S01]  /*1d60*/  S2R R94, SR_LANEID ;  /* 0x00000000005e7919 */ /* 0x000e620000000000 */
[----:B------:R-:W2:Y:S01]  /*1d70*/  I2F.RP R14, R43 ;  /* 0x0000002b000e7306 */ /* 0x000ea20000209400 */
[----:B------:R-:W-:Y:S01]  /*1d80*/  IABS R44, R56 ;  /* 0x00000038002c7213 */ /* 0x000fe20000000000 */
[----:B------:R-:W-:Y:S01]  /*1d90*/  FMUL.FTZ R83, R8, R71 ;  /* 0x0000004708537220 */ /* 0x000fe20000410000 */
[----:B------:R-:W-:Y:S01]  /*1da0*/  IABS R42, R15 ;  /* 0x0000000f002a7213 */ /* 0x000fe20000000000 */
[----:B------:R-:W-:Y:S01]  /*1db0*/  FMUL.FTZ R82, R9, R78 ;  /* 0x0000004e09527220 */ /* 0x000fe20000410000 */
[----:B------:R-:W-:Y:S01]  /*1dc0*/  IADD3 R44, PT, PT, RZ, -R44, RZ ;  /* 0x8000002cff2c7210 */ /* 0x000fe20007ffe0ff */
[----:B------:R-:W-:Y:S01]  /*1dd0*/  UMOV UR4, 0x400 ;  /* 0x0000040000047882 */ /* 0x000fe20000000000 */
[----:B------:R-:W-:Y:S01]  /*1de0*/  LOP3.LUT R15, R15, R56, RZ, 0x3c, !PT ;  /* 0x000000380f0f7212 */ /* 0x000fe200078e3cff */
[----:B------:R-:W-:-:S04]  /*1df0*/  IMAD.WIDE.U32 R88, R53, 0x10, R38 ;  /* 0x0000001035587825 */ /* 0x000fc800078e0026 */
[----:B------:R-:W-:Y:S01]  /*1e00*/  FMUL.FTZ R85, R10, R69 ;  /* 0x000000450a557220 */ /* 0x000fe20000410000 */
[----:B------:R-:W-:Y:S01]  /*1e10*/  FMUL.FTZ R86, R11, R76 ;  /* 0x0000004c0b567220 */ /* 0x000fe20000410000 */
[----:B------:R-:W-:Y:S01]  /*1e20*/  ISETP.GE.AND P5, PT, R15, RZ, PT ;  /* 0x000000ff0f00720c */ /* 0x000fe20003fa6270 */
[----:B------:R-:W-:Y:S01]  /*1e30*/  IMAD.WIDE.U32 R8, R53, 0x10, R40 ;  /* 0x0000001035087825 */ /* 0x000fe200078e0028 */
[----:B------:R-:W-:Y:S01]  /*1e40*/  MOV R93, R50 ;  /* 0x00000032005d7202 */ /* 0x000fe20000000f00 */
[----:B------:R-:W3:Y:S01]  /*1e50*/  LDCU.64 UR14, c[0x0][0x460] ;  /* 0x00008c00ff0e77ac */ /* 0x000ee20008000a00 */
[----:B--2---:R-:W2:Y:S01]  /*1e60*/  MUFU.RCP R14, R14 ;  /* 0x0000000e000e7308 */ /* 0x004ea20000001000 */
[----:B------:R-:W-:Y:S01]  /*1e70*/  IMAD.MOV.U32 R84, RZ, RZ, R88 ;  /* 0x000000ffff547224 */ /* 0x000fe200078e0058 */
[----:B------:R-:W-:Y:S01]  /*1e80*/  MOV R88, R9 ;  /* 0x0000000900587202 */ /* 0x000fe20000000f00 */
[----:B------:R-:W-:Y:S01]  /*1e90*/  IMAD.MOV.U32 R87, RZ, RZ, R8 ;  /* 0x000000ffff577224 */ /* 0x000fe200078e0008 */
[----:B------:R-:W-:Y:S01]  /*1ea0*/  MOV R90, R48 ;  /* 0x00000030005a7202 */ /* 0x000fe20000000f00 */
[----:B------:R-:W-:Y:S01]  /*1eb0*/  IMAD.MOV.U32 R92, RZ, RZ, R60 ;  /* 0x000000ffff5c7224 */ /* 0x000fe200078e003c */
[----:B0-----:R-:W-:Y:S01]  /*1ec0*/  ULEA UR5, UR5, UR4, 0x18 ;  /* 0x0000000405057291 */ /* 0x001fe2000f8ec0ff */
[----:B------:R-:W-:Y:S01]  /*1ed0*/  MOV R95, R61 ;  /* 0x0000003d005f7202 */ /* 0x000fe20000000f00 */
[----:B------:R-:W-:Y:S01]  /*1ee0*/  UMOV UR7, UR8 ;  /* 0x0000000800077c82 */ /* 0x000fe20008000000 */
[----:B------:R-:W-:Y:S01]  /*1ef0*/  UMOV UR4, URZ ;  /* 0x000000ff00047c82 */ /* 0x000fe20008000000 */
[----:B------:R-:W-:-:S03]  /*1f00*/  UIADD3 UR6, UPT, UPT, UR5, 0x420, URZ ;  /* 0x0000042005067890 */ /* 0x000fc6000fffe0ff */
[----:B------:R-:W-:Y:S01]  /*1f10*/  UMOV UR5, URZ ;  /* 0x000000ff00057c82 */ /* 0x000fe20008000000 */
[----:B--2---:R-:W-:-:S06]  /*1f20*/  IADD3 R13, PT, PT, R14, 0xffffffe, RZ ;  /* 0x0ffffffe0e0d7810 */ /* 0x004fcc0007ffe0ff */
[----:B------:R-:W0:Y:S02]  /*1f30*/  F2I.FTZ.U32.TRUNC.NTZ R13, R13 ;  /* 0x0000000d000d7305 */ /* 0x000e24000021f000 */
[----:B0-----:R-:W-:-:S04]  /*1f40*/  IMAD.MOV R12, RZ, RZ, -R13 ;  /* 0x000000ffff0c7224 */ /* 0x001fc800078e0a0d */
[----:B------:R-:W-:Y:S02]  /*1f50*/  IMAD R45, R12, R43, RZ ;  /* 0x0000002b0c2d7224 */ /* 0x000fe400078e02ff */
[----:B------:R-:W-:-:S05]  /*1f60*/  HFMA2 R12, -RZ, RZ, 0, 0 ;  /* 0x00000000ff0c7431 */ /* 0x000fca00000001ff */
[----:B------:R-:W-:Y:S01]  /*1f70*/  IMAD.HI.U32 R45, R13, R45, R12 ;  /* 0x0000002d0d2d7227 */ /* 0x000fe200078e000c */
[----:B------:R-:W-:-:S03]  /*1f80*/  MOV R13, R44 ;  /* 0x0000002c000d7202 */ /* 0x000fc60000000f00 */
[----:B------:R-:W-:-:S04]  /*1f90*/  IMAD.MOV.U32 R12, RZ, RZ, R42 ;  /* 0x000000ffff0c7224 */ /* 0x000fc800078e002a */
[----:B------:R-:W-:-:S04]  /*1fa0*/  IMAD.HI.U32 R91, R45, R12, RZ ;  /* 0x0000000c2d5b7227 */ /* 0x000fc800078e00ff */
[----:B------:R-:W-:-:S05]  /*1fb0*/  IMAD R12, R91, R13, R12 ;  /* 0x0000000d5b0c7224 */ /* 0x000fca00078e020c */
[----:B------:R-:W-:-:S13]  /*1fc0*/  ISETP.GT.U32.AND P4, PT, R43, R12, PT ;  /* 0x0000000c2b00720c */ /* 0x000fda0003f84070 */
[-C--:B------:R-:W-:Y:S02]  /*1fd0*/  @!P4 IADD3 R12, PT, PT, R12, -R43.reuse, RZ ;  /* 0x8000002b0c0cc210 */ /* 0x080fe40007ffe0ff */
[----:B------:R-:W-:Y:S02]  /*1fe0*/  @!P4 IADD3 R91, PT, PT, R91, 0x1, RZ ;  /* 0x000000015b5bc810 */ /* 0x000fe40007ffe0ff */
[----:B------:R-:W-:Y:S02]  /*1ff0*/  ISETP.GE.U32.AND P0, PT, R12, R43, PT ;  /* 0x0000002b0c00720c */ /* 0x000fe40003f06070 */
[----:B------:R-:W0:Y:S01]  /*2000*/  LDC.64 R42, c[0x0][0x450] ;  /* 0x00011400ff2a7b82 */ /* 0x000e220000000a00 */
[----:B------:R-:W-:-:S10]  /*2010*/  ISETP.NE.AND P4, PT, R56, RZ, PT ;  /* 0x000000ff3800720c */ /* 0x000fd40003f85270 */
[----:B------:R-:W-:-:S05]  /*2020*/  @P0 IADD3 R91, PT, PT, R91, 0x1, RZ ;  /* 0x000000015b5b0810 */ /* 0x000fca0007ffe0ff */
[----:B------:R-:W-:Y:S01]  /*2030*/  @!P5 IMAD.MOV R91, RZ, RZ, -R91 ;  /* 0x000000ffff5bd224 */ /* 0x000fe200078e0a5b */
[----:B-1-3--:R-:W-:-:S07]  /*2040*/  @!P4 LOP3.LUT R91, RZ, R56, RZ, 0x33, !PT ;  /* 0x00000038ff5bc212 */ /* 0x00afce00078e33ff */
.L_x_1159:
[----:B------:R-:W-:Y:S02]  /*2050*/  MOV R72, R93 ;  /* 0x0000005d00487202 */ /* 0x000fe40000000f00 */
[----:B------:R-:W-:-:S05]  /*2060*/  MOV R73, R90 ;  /* 0x0000005a00497202 */ /* 0x000fca0000000f00 */
[----:B--2---:R-:W2:Y:S01]  /*2070*/  LDG.E R72, desc[UR12][R72.64] ;  /* 0x0000000c48487981 */ /* 0x004ea2000c1e1900 */
[----:B------:R-:W-:Y:S01]  /*2080*/  IMAD.MOV.U32 R12, RZ, RZ, R84 ;  /* 0x000000ffff0c7224 */ /* 0x000fe200078e0054 */
[----:B------:R-:W-:-:S06]  /*2090*/  MOV R13, R89 ;  /* 0x00000059000d7202 */ /* 0x000fcc0000000f00 */
[----:B-1----:R-:W3:Y:S01]  /*20a0*/  LDG.E.128 R12, desc[UR12][R12.64] ;  /* 0x0000000c0c0c7981 */ /* 0x002ee2000c1e1d00 */
[----:B------:R-:W-:Y:S01]  /*20b0*/  MOV R8, R87 ;  /* 0x0000005700087202 */ /* 0x000fe20000000f00 */
[----:B------:R-:W-:-:S06]  /*20c0*/  IMAD.MOV.U32 R9, RZ, RZ, R88 ;  /* 0x000000ffff097224 */ /* 0x000fcc00078e0058 */
[----:B------:R-:W5:Y:S01]  /*20d0*/  LDG.E.128 R8, desc[UR12][R8.64] ;  /* 0x0000000c08087981 */ /* 0x000f62000c1e1d00 */
[----:B------:R-:W-:Y:S02]  /*20e0*/  ISETP.NE.AND P0, PT, R46, RZ, PT ;  /* 0x000000ff2e00720c */ /* 0x000fe40003f05270 */
[-C--:B------:R-:W-:Y:S02]  /*20f0*/  ISETP.GE.U32.AND P6, PT, R0, R27.reuse, PT ;  /* 0x0000001b0000720c */ /* 0x080fe40003fc6070 */
[-C--:B------:R-:W-:Y:S02]  /*2100*/  ISETP.GE.U32.AND P4, PT, R68, R27.reuse, PT ;  /* 0x0000001b4400720c */ /* 0x080fe40003f86070 */
[----:B------:R-:W-:-:S07]  /*2110*/  ISETP.GE.U32.AND P5, PT, R70, R27, PT ;  /* 0x0000001b4600720c */ /* 0x000fce0003fa6070 */
[----:B0-----:R-:W1:Y:S01]  /*2120*/  @P0 LDS.64 R44, [UR6] ;  /* 0x00000006ff2c0984 */ /* 0x001e620008000a00 */
[----:B--2---:R-:W-:-:S04]  /*2130*/  FMUL.FTZ R74, R72, 1.4426950216293334961 ;  /* 0x3fb8aa3b484a7820 */ /* 0x004fc80000410000 */
[C---:B------:R-:W-:Y:S01]  /*2140*/  FMUL.FTZ R75, R74.reuse, R71 ;  /* 0x000000474a4b7220 */ /* 0x040fe20000410000 */
[C---:B------:R-:W-:Y:S01]  /*2150*/  FMUL.FTZ R97, R74.reuse, R69 ;  /* 0x000000454a617220 */ /* 0x040fe20000410000 */
[C---:B------:R-:W-:Y:S01]  /*2160*/  FMUL.FTZ R96, R74.reuse, R78 ;  /* 0x0000004e4a607220 */ /* 0x040fe20000410000 */
[----:B------:R-:W-:Y:S01]  /*2170*/  FMUL.FTZ R99, R74, R76 ;  /* 0x0000004c4a637220 */ /* 0x000fe20000410000 */
[----:B---3--:R-:W-:Y:S01]  /*2180*/  FMUL.FTZ R12, R83, R12 ;  /* 0x0000000c530c7220 */ /* 0x008fe20000410000 */
[----:B------:R-:W-:Y:S01]  /*2190*/  FMUL.FTZ R13, R82, R13 ;  /* 0x0000000d520d7220 */ /* 0x000fe20000410000 */
[----:B------:R-:W2:Y:S01]  /*21a0*/  MUFU.EX2 R75, R75 ;  /* 0x0000004b004b7308 */ /* 0x000ea20000000800 */
[----:B------:R-:W-:Y:S01]  /*21b0*/  FMUL.FTZ R14, R85, R14 ;  /* 0x0000000e550e7220 */ /* 0x000fe20000410000 */
[----:B------:R-:W-:Y:S01]  /*21c0*/  FMUL.FTZ R15, R86, R15 ;  /* 0x0000000f560f7220 */ /* 0x000fe20000410000 */
[----:B------:R-:W-:Y:S01]  /*21d0*/  FSEL R72, R12, RZ, !P6 ;  /* 0x000000ff0c487208 */ /* 0x000fe20007000000 */
[----:B------:R-:W3:Y:S02]  /*21e0*/  MUFU.EX2 R97, R97 ;  /* 0x0000006100617308 */ /* 0x000ee40000000800 */
[----:B------:R-:W-:-:S02]  /*21f0*/  FSEL R74, R14, RZ, !P4 ;  /* 0x000000ff0e4a7208 */ /* 0x000fc40006000000 */
[----:B------:R4:W0:Y:S04]  /*2200*/  MUFU.EX2 R98, R96 ;  /* 0x0000006000627308 */ /* 0x0008280000000800 */
[----:B------:R3:W1:Y:S01]  /*2210*/  MUFU.EX2 R100, R99 ;  /* 0x0000006300647308 */ /* 0x0006620000000800 */
[----:B--2---:R-:W-:Y:S02]  /*2220*/  FSEL R73, R75, 1, !P6 ;  /* 0x3f8000004b497808 */ /* 0x004fe40007000000 */
[----:B------:R-:W-:Y:S02]  /*2230*/  ISETP.GE.U32.AND P6, PT, R66, R27, PT ;  /* 0x0000001b4200720c */ /* 0x000fe40003fc6070 */
[----:B------:R-:W-:Y:S02]  /*2240*/  FSEL R75, R13, RZ, !P5 ;  /* 0x000000ff0d4b7208 */ /* 0x000fe40006800000 */
[----:B----4-:R-:W-:-:S02]  /*2250*/  FSEL R96, R15, RZ, !P6 ;  /* 0x000000ff0f607208 */ /* 0x010fc40007000000 */
[----:B---3--:R-:W-:Y:S02]  /*2260*/  FSEL R99, R97, 1, !P4 ;  /* 0x3f80000061637808 */ /* 0x008fe40006000000 */
[----:B0-----:R-:W-:Y:S02]  /*2270*/  FSEL R98, R98, 1, !P5 ;  /* 0x3f80000062627808 */ /* 0x001fe40006800000 */
[----:B-1----:R-:W-:Y:S01]  /*2280*/  FSEL R97, R100, 1, !P6 ;  /* 0x3f80000064617808 */ /* 0x002fe20007000000 */
[----:B------:R-:W-:Y:S06]  /*2290*/  @P0 BRA `(.L_x_1154) ;  /* 0x00000000002c0947 */ /* 0x000fec0003800000 */
[----:B------:R-:W-:Y:S01]  /*22a0*/  HFMA2 R44, -RZ, RZ, 1.875, 0 ;  /* 0x3f800000ff2c7431 */ /* 0x000fe200000001ff */
[----:B------:R-:W-:Y:S06]  /*22b0*/  @!P1 BRA `(.L_x_1155) ;  /* 0x0000000000109947 */ /* 0x000fec0003800000 */
[----:B------:R-:W-:-:S04]  /*22c0*/  IADD3 R12, P0, PT, R95, R52, RZ ;  /* 0x000000345f0c7210 */ /* 0x000fc80007f1e0ff */
[----:B------:R-:W-:-:S05]  /*22d0*/  IADD3.X R13, PT, PT, R92, R51, RZ, P0, !PT ;  /* 0x000000335c0d7210 */ /* 0x000fca00007fe4ff */
[----:B------:R1:W5:Y:S01]  /*22e0*/  LDG.E R45, desc[UR12][R12.64] ;  /* 0x0000000c0c2d7981 */ /* 0x000362000c1e1900 */
[----:B------:R-:W-:Y:S05]  /*22f0*/  BRA `(.L_x_1154) ;  /* 0x0000000000147947 */ /* 0x000fea0003800000 */
.L_x_1155:
[----:B------:R-:W-:Y:S01]  /*2300*/  IMAD.MOV.U32 R45, RZ, RZ, RZ ;  /* 0x000000ffff2d7224 */ /* 0x000fe200078e00ff */
[----:B------:R-:W-:Y:S06]  /*2310*/  @!P2 BRA `(.L_x_1154) ;  /* 0x00000000000ca947 */ /* 0x000fec0003800000 */
[----:B------:R-:W-:Y:S02]  /*2320*/  MOV R12, R95 ;  /* 0x0000005f000c7202 */ /* 0x000fe40000000f00 */
[----:B------:R-:W-:-:S05]  /*2330*/  MOV R13, R92 ;  /* 0x0000005c000d7202 */ /* 0x000fca0000000f00 */
[----:B------:R0:W5:Y:S02]  /*2340*/  LDG.E R45, desc[UR12][R12.64] ;  /* 0x0000000c0c2d7981 */ /* 0x000164000c1e1900 */
.L_x_1154:
        /* <DEDUP_REMOVED lines=80> */
.L_x_1158:
[----:B------:R-:W-:-:S04]  /*2850*/  ISETP.NE.AND P0, PT, R46, R49, PT ;  /* 0x000000312e00720c */ /* 0x000fc80003f05270 */
[----:B------:R-:W-:-:S13]  /*2860*/  ISETP.NE.OR P0, PT, R81, RZ, P0 ;  /* 0x000000ff5100720c */ /* 0x000fda0000705670 */
[----:B------:R-:W-:Y:S01]  /*2870*/  @!P0 IMAD.MOV.U32 R12, RZ, RZ, R95 ;  /* 0x000000ffff0c8224 */ /* 0x000fe200078e005f */
[----:B------:R-:W-:-:S05]  /*2880*/  @!P0 MOV R13, R92 ;  /* 0x0000005c000d8202 */ /* 0x000fca0000000f00 */
[----:B------:R2:W-:Y:S02]  /*2890*/  @!P0 STG.E desc[UR12][R12.64], R45 ;  /* 0x0000002d0c008986 */ /* 0x0005e4000c10190c */
.L_x_1157:
[----:B------:R-:W-:Y:S05]  /*28a0*/  BSYNC.RECONVERGENT B0 ;  /* 0x0000000000007941 */ /* 0x000fea0003800200 */
.L_x_1156:
        /* <DEDUP_REMOVED lines=18> */
.L_x_1153:
[----:B------:R-:W-:Y:S01]  /*29d0*/  BAR.SYNC.DEFER_BLOCKING 0x0 ;  /* 0x0000000000007b1d */ /* 0x000fe20000010000 */
[C---:B------:R-:W-:Y:S02]  /*29e0*/  IADD3 R11, P0, PT, R47.reuse, R34, RZ ;  /* 0x000000222f0b7210 */ /* 0x040fe40007f1e0ff */
[----:B------:R-:W-:-:S03]  /*29f0*/  IADD3 R9, P4, PT, R47, R24, RZ ;  /* 0x000000182f097210 */ /* 0x000fc60007f9e0ff */
[----:B--2---:R-:W-:Y:S01]  /*2a00*/  IMAD.X R13, RZ, RZ, R80, P0 ;  /* 0x000000ffff0d7224 */ /* 0x004fe200000e0650 */
[C---:B------:R-:W-:Y:S02]  /*2a10*/  LEA R12, P0, R11.reuse, R18, 0x2 ;  /* 0x000000120b0c7211 */ /* 0x040fe400078010ff */
[----:B------:R-:W-:Y:S02]  /*2a20*/  IADD3.X R10, PT, PT, RZ, R79, RZ, P4, !PT ;  /* 0x0000004fff0a7210 */ /* 0x000fe400027fe4ff */
[----:B------:R-:W-:Y:S02]  /*2a30*/  LEA.HI.X R13, R11, R19, R13, 0x2, P0 ;  /* 0x000000130b0d7211 */ /* 0x000fe400000f140d */
[----:B------:R-:W-:-:S04]  /*2a40*/  LEA R8, P4, R9, R16, 0x2 ;  /* 0x0000001009087211 */ /* 0x000fc800078810ff */
[----:B------:R-:W-:Y:S01]  /*2a50*/  LEA.HI.X R9, R9, R17, R10, 0x2, P4 ;  /* 0x0000001109097211 */ /* 0x000fe200020f140a */
[----:B------:R2:W-:Y:S01]  /*2a60*/  STG.E.128 desc[UR12][R12.64], R4 ;  /* 0x000000040c007986 */ /* 0x0005e2000c101d0c */
[----:B------:R-:W-:Y:S06]  /*2a70*/  BAR.SYNC.DEFER_BLOCKING 0x0 ;  /* 0x0000000000007b1d */ /* 0x000fec0000010000 */
[----:B------:R-:W1:Y:S01]  /*2a80*/  LDG.E.128 R8, desc[UR12][R8.64] ;  /* 0x0000000c08087981 */ /* 0x000e62000c1e1d00 */
[----:B--2---:R-:W-:Y:S01]  /*2a90*/  IADD3 R13, P0, PT, R47, R22, RZ ;  /* 0x000000162f0d7210 */ /* 0x004fe20007f1e0ff */
[----:B------:R-:W-:Y:S01]  /*2aa0*/  VIADD R46, R46, 0x1 ;  /* 0x000000012e2e7836 */ /* 0x000fe20000000000 */
[C---:B------:R-:W-:Y:S01]  /*2ab0*/  IADD3 R54, PT, PT, R27.reuse, R54, RZ ;  /* 0x000000361b367210 */ /* 0x040fe20007ffe0ff */
[C---:B------:R-:W-:Y:S01]  /*2ac0*/  IMAD.WIDE.U32 R38, R27.reuse, 0x4, R38 ;  /* 0x000000041b267825 */ /* 0x040fe200078e0026 */
[----:B------:R-:W-:-:S03]  /*2ad0*/  IADD3 R47, PT, PT, R27, R47, RZ ;  /* 0x0000002f1b2f7210 */ /* 0x000fc60007ffe0ff */
[----:B------:R-:W-:Y:S01]  /*2ae0*/  IMAD.WIDE.U32 R40, R27, 0x4, R40 ;  /* 0x000000041b287825 */ /* 0x000fe200078e0028 */
[----:B------:R-:W-:Y:S03]  /*2af0*/  BAR.SYNC.DEFER_BLOCKING 0x0 ;  /* 0x0000000000007b1d */ /* 0x000fe60000010000 */
[----:B-1----:R-:W-:Y:S01]  /*2b00*/  FMUL.FTZ R14, R8, -1.4426950216293334961 ;  /* 0xbfb8aa3b080e7820 */ /* 0x002fe20000410000 */
[----:B------:R-:W-:Y:S01]  /*2b10*/  FMUL.FTZ R42, R9, -1.4426950216293334961 ;  /* 0xbfb8aa3b092a7820 */ /* 0x000fe20000410000 */
[----:B0-----:R-:W-:Y:S01]  /*2b20*/  FMUL.FTZ R45, R11, -1.4426950216293334961 ;  /* 0xbfb8aa3b0b2d7820 */ /* 0x001fe20000410000 */
[----:B------:R-:W-:-:S03]  /*2b30*/  FMUL.FTZ R44, R10, -1.4426950216293334961 ;  /* 0xbfb8aa3b0a2c7820 */ /* 0x000fc60000410000 */
[----:B------:R-:W0:Y:S04]  /*2b40*/  MUFU.EX2 R14, R14 ;  /* 0x0000000e000e7308 */ /* 0x000e280000000800 */
[----:B------:R-:W1:Y:S04]  /*2b50*/  MUFU.EX2 R42, R42 ;  /* 0x0000002a002a7308 */ /* 0x000e680000000800 */
[----:B------:R-:W2:Y:S04]  /*2b60*/  MUFU.EX2 R45, R45 ;  /* 0x0000002d002d7308 */ /* 0x000ea80000000800 */
[----:B------:R-:W3:Y:S01]  /*2b70*/  MUFU.EX2 R44, R44 ;  /* 0x0000002c002c7308 */ /* 0x000ee20000000800 */
[----:B0-----:R-:W-:Y:S01]  /*2b80*/  FADD.FTZ R15, R14, 1 ;  /* 0x3f8000000e0f7421 */ /* 0x001fe20000010000 */
[----:B-1----:R-:W-:-:S05]  /*2b90*/  FADD.FTZ R43, R42, 1 ;  /* 0x3f8000002a2b7421 */ /* 0x002fca0000010000 */
[----:B------:R-:W0:Y:S01]  /*2ba0*/  MUFU.RCP R15, R15 ;  /* 0x0000000f000f7308 */ /* 0x000e220000001000 */
[----:B--2---:R-:W-:Y:S01]  /*2bb0*/  FADD.FTZ R42, R45, 1 ;  /* 0x3f8000002d2a7421 */ /* 0x004fe20000010000 */
[----:B---3--:R-:W-:Y:S01]  /*2bc0*/  FADD.FTZ R14, R44, 1 ;  /* 0x3f8000002c0e7421 */ /* 0x008fe20000010000 */
[----:B------:R-:W-:-:S05]  /*2bd0*/  IADD3.X R44, PT, PT, RZ, R77, RZ, P0, !PT ;  /* 0x0000004dff2c7210 */ /* 0x000fca00007fe4ff */
[----:B------:R-:W1:Y:S01]  /*2be0*/  MUFU.RCP R72, R43 ;  /* 0x0000002b00487308 */ /* 0x000e620000001000 */
[----:B------:R-:W-:-:S04]  /*2bf0*/  LEA R12, P0, R13, R2, 0x2 ;  /* 0x000000020d0c7211 */ /* 0x000fc800078010ff */
[----:B------:R-:W-:Y:S02]  /*2c00*/  LEA.HI.X R13, R13, R3, R44, 0x2, P0 ;  /* 0x000000030d0d7211 */ /* 0x000fe400000f142c */
[----:B------:R-:W-:Y:S01]  /*2c10*/  ISETP.NE.AND P0, PT, R46, R55, PT ;  /* 0x000000372e00720c */ /* 0x000fe20003f05270 */
[----:B------:R-:W2:Y:S01]  /*2c20*/  MUFU.RCP R69, R14 ;  /* 0x0000000e00457308 */ /* 0x000ea20000001000 */
[----:B0-----:R-:W-:-:S04]  /*2c30*/  FMUL.FTZ R15, R8, R15 ;  /* 0x0000000f080f7220 */ /* 0x001fc80000410000 */
[----:B------:R-:W-:-:S03]  /*2c40*/  FMUL.FTZ R4, R15, R4 ;  /* 0x000000040f047220 */ /* 0x000fc60000410000 */
[----:B------:R-:W0:Y:S01]  /*2c50*/  MUFU.RCP R42, R42 ;  /* 0x0000002a002a7308 */ /* 0x000e220000001000 */
[----:B-1----:R-:W-:-:S04]  /*2c60*/  FMUL.FTZ R8, R9, R72 ;  /* 0x0000004809087220 */ /* 0x002fc80000410000 */
[----:B------:R-:W-:Y:S01]  /*2c70*/  FMUL.FTZ R5, R8, R5 ;  /* 0x0000000508057220 */ /* 0x000fe20000410000 */
[----:B--2---:R-:W-:-:S04]  /*2c80*/  FMUL.FTZ R9, R10, R69 ;  /* 0x000000450a097220 */ /* 0x004fc80000410000 */
[----:B------:R-:W-:Y:S01]  /*2c90*/  FMUL.FTZ R6, R9, R6 ;  /* 0x0000000609067220 */ /* 0x000fe20000410000 */
[----:B0-----:R-:W-:-:S04]  /*2ca0*/  FMUL.FTZ R10, R11, R42 ;  /* 0x0000002a0b0a7220 */ /* 0x001fc80000410000 */
[----:B------:R-:W-:-:S05]  /*2cb0*/  FMUL.FTZ R7, R10, R7 ;  /* 0x000000070a077220 */ /* 0x000fca0000410000 */
[----:B------:R0:W-:Y:S01]  /*2cc0*/  STG.E.128 desc[UR12][R12.64], R4 ;  /* 0x000000040c007986 */ /* 0x0001e2000c101d0c */
[----:B------:R-:W-:Y:S05]  /*2cd0*/  @P0 BRA `(.L_x_1160) ;  /* 0xffffffe4005c0947 */ /* 0x000fea000383ffff */
[----:B------:R-:W-:Y:S05]  /*2ce0*/  EXIT ;  /* 0x000000000000794d */ /* 0x000fea0003800000 */
.L_x_1161:
        /* <DEDUP_REMOVED lines=9> */
.L_x_7962:


//--------------------- .text._Z25selective_scan_fwd_kernelI32Selective_Scan_fwd_kernel_traitsILi32ELi4ELi1ELb1ELb1ELb1ELb1ELb1EfffEEv13SSMParamsBase --------------------------
	.section	.text._Z25selective_scan_fwd_kernelI32Selective_Scan_fwd_kernel_traitsILi32ELi4ELi1ELb1ELb1ELb1ELb1ELb1EfffEEv13SSMParamsBase,"ax",@progbits
	.align	128
        .global         _Z25selective_scan_fwd_kernelI32Selective_Scan_fwd_kernel_traitsILi32ELi4ELi1ELb1ELb1ELb1ELb1ELb1EfffEEv13SSMParamsBase
        .type           _Z25selective_scan_fwd_kernelI32Selective_Scan_fwd_kernel_traitsILi32ELi4ELi1ELb1ELb1ELb1ELb1ELb1EfffEEv13SSMParamsBase,@function
        .size           _Z25selective_scan_fwd_kernelI32Selective_Scan_fwd_kernel_traitsILi32ELi4ELi1ELb1ELb1ELb1ELb1ELb1EfffEEv13SSMParamsBase,(.L_x_7963 - _Z25selective_scan_fwd_kernelI32Selective_Scan_fwd_kernel_traitsILi32ELi4ELi1ELb1ELb1ELb1ELb1ELb1EfffEEv13SSMParamsBase)
        .other          _Z25selective_scan_fwd_kernelI32Selective_Scan_fwd_kernel_traitsILi32ELi4ELi1ELb1ELb1ELb1ELb1ELb1EfffEEv13SSMParamsBase,@"STO_CUDA_ENTRY STV_DEFAULT"
_Z25selective_scan_fwd_kernelI32Selective_Scan_fwd_kernel_traitsILi32ELi4ELi1ELb1ELb1ELb1ELb1ELb1EfffEEv13SSMParamsBase:
.text._Z25selective_scan_fwd_kernelI32Selective_Scan_fwd_kernel_traitsILi32ELi4ELi1ELb1ELb1ELb1ELb1ELb1EfffEEv13SSMParamsBase:
        /* <DEDUP_REMOVED lines=42> */
.L_x_1162:
        /* <DEDUP_REMOVED lines=92> */
.L_x_1163:
        /* <DEDUP_REMOVED lines=11> */
.L_x_1164:
        /* <DEDUP_REMOVED lines=70> */
.L_x_1165:
        /* <DEDUP_REMOVED lines=29> */
.L_x_1166:
        /* <DEDUP_REMOVED lines=27> */
.L_x_1182:
        /* <DEDUP_REMOVED lines=96> */
.L_x_1168:
[----:B------:R-:W-:Y:S05]  /*16f0*/  BSYNC.RECONVERGENT B0 ;  /* 0x0000000000007941 */ /* 0x000fea0003800200 */
.L_x_1167:
        /* <DEDUP_REMOVED lines=37> */
.L_x_1170:
[----:B------:R-:W-:Y:S05]  /*1950*/  BSYNC.RECONVERGENT B0 ;  /* 0x0000000000007941 */ /* 0x000fea0003800200 */
.L_x_1169:
        /* <DEDUP_REMOVED lines=37> */
.L_x_1172:
[----:B------:R-:W-:Y:S05]  /*1bb0*/  BSYNC.RECONVERGENT B0 ;  /* 0x0000000000007941 */ /* 0x000fea0003800200 */
.L_x_1171:
        /* <DEDUP_REMOVED lines=36> */
.L_x_1174:
[----:B------:R-:W-:Y:S05]  /*1e00*/  BSYNC.RECONVERGENT B0 ;  /* 0x0000000000007941 */ /* 0x000fea0003800200 */
.L_x_1173:
        /* <DEDUP_REMOVED lines=74> */
.L_x_1181:
        /* <DEDUP_REMOVED lines=75> */
.L_x_1177:
[----:B------:R-:W-:Y:S01]  /*2760*/  MOV R35, RZ ;  /* 0x000000ff00237202 */ /* 0x000fe20000000f00 */
[----:B------:R-:W-:Y:S06]  /*2770*/  @!P0 BRA `(.L_x_1176) ;  /* 0x00000000000c8947 */ /* 0x000fec0003800000 */
[----:B------:R-:W-:-:S05]  /*2780*/  IADD3 R36, P6, PT, R74, R93, RZ ;  /* 0x0000005d4a247210 */ /* 0x000fca0007fde0ff */
[----:B0-----:R-:W-:-:S05]  /*2790*/  IMAD.X R37, R61, 0x1, R92, P6 ;  /* 0x000000013d257824 */ /* 0x001fca00030e065c */
[----:B------:R0:W5:Y:S03]  /*27a0*/  LDG.E R35, desc[UR10][R36.64] ;  /* 0x0000000a24237981 */ /* 0x000166000c1e1900 */
.L_x_1176:
        /* <DEDUP_REMOVED lines=82> */
.L_x_1180:
[----:B------:R-:W-:Y:S02]  /*2cd0*/  ISETP.NE.AND P6, PT, R47, R64, PT ;  /* 0x000000402f00720c */ /* 0x000fe40003fc5270 */
[----:B------:R-:W-:Y:S02]  /*2ce0*/  P2R R34, PR, RZ, 0x1 ;  /* 0x00000001ff227803 */ /* 0x000fe40000000000 */
[----:B------:R-:W-:-:S13]  /*2cf0*/  ISETP.NE.OR P6, PT, R36, RZ, P6 ;  /* 0x000000ff2400720c */ /* 0x000fda00037c5670 */
[----:B------:R-:W-:-:S05]  /*2d00*/  @!P6 IADD3 R36, P0, PT, R74, R93, RZ ;  /* 0x0000005d4a24e210 */ /* 0x000fca0007f1e0ff */
[----:B------:R-:W-:Y:S01]  /*2d10*/  @!P6 IMAD.X R37, R61, 0x1, R92, P0 ;  /* 0x000000013d25e824 */ /* 0x000fe200000e065c */
[----:B------:R-:W-:-:S04]  /*2d20*/  ISETP.NE.AND P0, PT, R34, RZ, PT ;  /* 0x000000ff2200720c */ /* 0x000fc80003f05270 */
[----:B------:R0:W-:Y:S09]  /*2d30*/  @!P6 STG.E desc[UR10][R36.64], R35 ;  /* 0x000000232400e986 */ /* 0x0001f2000c10190a */
.L_x_1179:
[----:B------:R-:W-:Y:S05]  /*2d40*/  BSYNC.RECONVERGENT B0 ;  /* 0x0000000000007941 */ /* 0x000fea0003800200 */
.L_x_1178:
        /* <DEDUP_REMOVED lines=18> */
.L_x_1175:
        /* <DEDUP_REMOVED lines=127> */
.L_x_1183:
        /* <DEDUP_REMOVED lines=10> */
.L_x_7963:


//--------------------- .text._Z25selective_scan_fwd_kernelI32Selective_Scan_fwd_kernel_traitsILi64ELi16ELi1ELb0ELb1ELb1ELb0ELb0EfffEEv13SSMParamsBase --------------------------
	.section	.text._Z25selective_scan_fwd_kernelI32Selective_Scan_fwd_kernel_traitsILi64ELi16ELi1ELb0ELb1ELb1ELb0ELb0EfffEEv13SSMParamsBase,"ax",@progbits
	.align	128
        .global         _Z25selective_scan_fwd_kernelI32Selective_Scan_fwd_kernel_traitsILi64ELi16ELi1ELb0ELb1ELb1ELb0ELb0EfffEEv13SSMParamsBase
        .type           _Z25selective_scan_fwd_kernelI32Selective_Scan_fwd_kernel_traitsILi64ELi16ELi1ELb0ELb1ELb1ELb0ELb0EfffEEv13SSMParamsBase,@function
        .size           _Z25selective_scan_fwd_kernelI32Selective_Scan_fwd_kernel_traitsILi64ELi16ELi1ELb0ELb1ELb1ELb0ELb0EfffEEv13SSMParamsBase,(.L_x_7964 - _Z25selective_scan_fwd_kernelI32Selective_Scan_fwd_kernel_traitsILi64ELi16ELi1ELb0ELb1ELb1ELb0ELb0EfffEEv13SSMParamsBase)
        .other          _Z25selective_scan_fwd_kernelI32Selective_Scan_fwd_kernel_traitsILi64ELi16ELi1ELb0ELb1ELb1ELb0ELb0EfffEEv13SSMParamsBase,@"STO_CUDA_ENTRY STV_DEFAULT"
_Z25selective_scan_fwd_kernelI32Selective_Scan_fwd_kernel_traitsILi64ELi16ELi1ELb0ELb1ELb1ELb0ELb0EfffEEv13SSMParamsBase:
.text._Z25selective_scan_fwd_kernelI32Selective_Scan_fwd_kernel_traitsILi64ELi16ELi1ELb0ELb1ELb1ELb0ELb0EfffEEv13SSMParamsBase:
        /* <DEDUP_REMOVED lines=14> */
[----:B---3--:R-:W-:Y:S01]  /*00e0*/  UISETP.NE.U32.AND UP3, UPT, UR6, URZ, UPT ;  /* 0x000000ff0600728c */ /* 0x008fe2000bf65070 */
[----:B------:R-:W-:Y:S01]  /*00f0*/  MOV R110, UR10 ;  /* 0x0000000a006e7c02 */ /* 0x000fe20008000f00 */
[----:B------:R-:W-:Y:S02]  /*0100*/  UPLOP3.LUT UP1, UPT, UPT, UPT, UPT, 0x40, 0x4 ;  /* 0x000000000004789c */ /* 0x000fe40003f2e870 */
[----:B------:R-:W-:Y:S02]  /*0110*/  UISETP.NE.AND.EX UP3, UPT, UR7, URZ, UPT, UP3 ;  /* 0x000000ff0700728c */ /* 0x000fe4000bf65330 */
[----:B------:R-:W-:Y:S01]  /*0120*/  UPLOP3.LUT UP0, UPT, UPT, UPT, UPT, 0x80, 0x8 ;  /* 0x000000000008789c */ /* 0x000fe20003f0f070 */
[----:B------:R-:W-:Y:S01]  /*0130*/  UMOV UR4, URZ ;  /* 0x000000ff00047c82 */ /* 0x000fe20008000000 */
[----:B------:R-:W-:-:S05]  /*0140*/  UMOV UR5, URZ ;  /* 0x000000ff00057c82 */ /* 0x000fca0008000000 */
[----:B0---4-:R-:W-:Y:S05]  /*0150*/  BRA.U !UP3, `(.L_x_1184) ;  /* 0x000000010b687547 */ /* 0x011fea000b800000 */
[----:B------:R-:W0:Y:S02]  /*0160*/  LDCU.U8 UR4, c[0x0][0x3a9] ;  /* 0x00007520ff0477ac */ /* 0x000e240008000000 */
[----:B0-----:R-:W-:-:S06]  /*0170*/  UISETP.NE.AND UP0, UPT, UR4, URZ, UPT ;  /* 0x000000ff0400728c */ /* 0x001fcc000bf05270 */
[----:B------:R-:W-:-:S05]  /*0180*/  PLOP3.LUT P0, PT, PT, PT, UP0, 0x80, 0x8 ;  /* 0x000000000008781c */ /* 0x000fca0003f0f008 */
[----:B------:R-:W0:Y:S01]  /*0190*/  @UP0 LDCU.64 UR4, c[0x0][0x4f0] ;  /* 0x00009e00ff0407ac */ /* 0x000e220008000a00 */
[----:B------:R-:W1:Y:S01]  /*01a0*/  @UP0 LDCU.64 UR8, c[0x0][0x468] ;  /* 0x00008d00ff0807ac */ /* 0x000e620008000a00 */
[----:B0-----:R-:W-:-:S06]  /*01b0*/  @UP0 UIMAD.WIDE.U32 UR4, UR10, 0x4, UR4 ;  /* 0x000000040a0408a5 */ /* 0x001fcc000f8e0004 */
[----:B------:R-:W-:Y:S02]  /*01c0*/  IMAD.U32 R2, RZ, RZ, UR4 ;  /* 0x00000004ff027e24 */ /* 0x000fe4000f8e00ff */
[----:B------:R-:W-:-:S05]  /*01d0*/  IMAD.U32 R3, RZ, RZ, UR5 ;  /* 0x00000005ff037e24 */ /* 0x000fca000f8e00ff */
[----:B------:R-:W2:Y:S02]  /*01e0*/  @P0 LDG.E R2, desc[UR34][R2.64] ;  /* 0x0000002202020981 */ /* 0x000ea4000c1e1900 */
[----:B--2---:R-:W-:-:S13]  /*01f0*/  @P0 R2UR UR4, R2 ;  /* 0x00000000020402ca */ /* 0x004fda00000e0000 */
[----:B------:R-:W-:-:S04]  /*0200*/  @UP0 USHF.R.S32.HI UR5, URZ, 0x1f, UR4 ;  /* 0x0000001fff050899 */ /* 0x000fc80008011404 */
[----:B-1----:R-:W-:-:S04]  /*0210*/  @UP0 UIMAD.WIDE.U32 UR4, UR10, UR8, UR4 ;  /* 0x000000080a0402a5 */ /* 0x002fc8000f8e0004 */
[----:B------:R-:W-:Y:S02]  /*0220*/  @UP0 UIMAD UR5, UR10, UR9, UR5 ;  /* 0x000000090a0502a4 */ /* 0x000fe4000f8e0205 */
[----:B------:R-:W-:-:S04]  /*0230*/  @UP0 ULEA UR6, UP1, UR4, UR6, 0x2 ;  /* 0x0000000604060291 */ /* 0x000fc8000f8210ff */
[----:B------:R-:W-:Y:S02]  /*0240*/  @UP0 ULEA.HI.X UR7, UR4, UR7, UR5, 0x2, UP1 ;  /* 0x0000000704070291 */ /* 0x000fe400088f1405 */
[----:B------:R-:W-:-:S03]  /*0250*/  MOV R4, UR6 ;  /* 0x0000000600047c02 */ /* 0x000fc60008000f00 */
[----:B------:R-:W0:Y:S01]  /*0260*/  @!UP0 LDCU.64 UR4, c[0x0][0x4d0] ;  /* 0x00009a00ff0487ac */ /* 0x000e220008000a00 */
[----:B------:R-:W-:-:S05]  /*0270*/  IMAD.U32 R5, RZ, RZ, UR7 ;  /* 0x00000007ff057e24 */ /* 0x000fca000f8e00ff */
[----:B------:R1:W5:Y:S01]  /*0280*/  @P0 LDG.E R110, desc[UR34][R4.64] ;  /* 0x00000022046e0981 */ /* 0x000362000c1e1900 */
[----:B0-----:R-:W-:-:S06]  /*0290*/  @!UP0 UIMAD.WIDE.U32 UR4, UR10, 0x4, UR4 ;  /* 0x000000040a0488a5 */ /* 0x001fcc000f8e0004 */
[----:B------:R-:W-:Y:S01]  /*02a0*/  IMAD.U32 R2, RZ, RZ, UR4 ;  /* 0x00000004ff027e24 */ /* 0x000fe2000f8e00ff */
[----:B------:R-:W-:Y:S01]  /*02b0*/  MOV R3, UR5 ;  /* 0x0000000500037c02 */ /* 0x000fe20008000f00 */
[----:B------:R-:W-:Y:S02]  /*02c0*/  UPLOP3.LUT UP1, UPT, UPT, UPT, UPT, 0x80, 0x8 ;  /* 0x000000000008789c */ /* 0x000fe40003f2f070 */
[----:B------:R-:W-:Y:S01]  /*02d0*/  UPLOP3.LUT UP0, UPT, UPT, UPT, UPT, 0x40, 0x4 ;  /* 0x000000000004789c */ /* 0x000fe20003f0e870 */
[----:B------:R-:W0:Y:S02]  /*02e0*/  LDCU.64 UR4, c[0x0][0x4d0] ;  /* 0x00009a00ff0477ac */ /* 0x000e240008000a00 */
[----:B0-----:R1:W5:Y:S08]  /*02f0*/  @!P0 LDG.E R110, desc[UR34][R2.64] ;  /* 0x00000022026e8981 */ /* 0x001370000c1e1900 */
.L_x_1184:
[----:B-----5:R-:W-:Y:S02]  /*0300*/  ISETP.EQ.U32.AND P0, PT, R110, UR12, PT ;  /* 0x0000000c6e007c0c */ /* 0x020fe4000bf02070 */
[----:B-1----:R-:W-:Y:S02]  /*0310*/  SHF.R.S32.HI R3, RZ, 0x1f, R110 ;  /* 0x0000001fff037819 */ /* 0x002fe4000001146e */
[----:B------:R-:W-:Y:S02]  /*0320*/  PLOP3.LUT P2, PT, PT, PT, UP1, 0x80, 0x8 ;  /* 0x000000000008781c */ /* 0x000fe40003f4f018 */
        /* <DEDUP_REMOVED lines=8> */
[----:B------:R-:W5:Y:S01]  /*03b0*/  LDCU.128 UR12, c[0x0][0x410] ;  /* 0x00008200ff0c77ac */ /* 0x000f620008000c00 */
[----:B------:R-:W5:Y:S01]  /*03c0*/  LDCU.64 UR32, c[0x0][0x3e0] ;  /* 0x00007c00ff2077ac */ /* 0x000f620008000a00 */
[----:B0-----:R-:W-:Y:S01]  /*03d0*/  IMAD.U32 R0, RZ, RZ, UR30 ;  /* 0x0000001eff007e24 */ /* 0x001fe2000f8e00ff */
[----:B------:R-:W0:Y:S04]  /*03e0*/  LDCU.64 UR36, c[0x0][0x3f8] ;  /* 0x00007f00ff2477ac */ /* 0x000e280008000a00 */
[----:B------:R-:W-:Y:S01]  /*03f0*/  IABS R0, R0 ;  /* 0x0000000000007213 */ /* 0x000fe20000000000 */
[----:B------:R-:W0:Y:S03]  /*0400*/  LDCU.64 UR28, c[0x0][0x478] ;  /* 0x00008f00ff1c77ac */ /* 0x000e260008000a00 */
[----:B------:R-:W-:-:S02]  /*0410*/  R2UR UR24, R0 ;  /* 0x00000000001872ca */ /* 0x000fc400000e0000 */
        /* <DEDUP_REMOVED lines=18> */
[----:B------:R-:W-:Y:S02]  /*0540*/  UIMAD UR21, UR11, UR19, UR7 ;  /* 0x000000130b1572a4 */ /* 0x000fe4000f8e0207 */
[----:B------:R-:W-:Y:S02]  /*0550*/  ULOP3.LUT UR7, UR11, UR30, URZ, 0x3c, !UPT ;  /* 0x0000001e0b077292 */ /* 0x000fe4000f8e3cff */
[----:B----4-:R-:W-:Y:S02]  /*0560*/  UIMAD.WIDE.U32 UR16, UR10, UR22, URZ ;  /* 0x000000160a1072a5 */ /* 0x010fe4000f8e00ff */
[----:B-----5:R-:W-:Y:S02]  /*0570*/  UIMAD.WIDE.U32 UR18, UR10, UR32, URZ ;  /* 0x000000200a1272a5 */ /* 0x020fe4000f8e00ff */
[----:B------:R-:W-:Y:S02]  /*0580*/  UIMAD UR17, UR10, UR23, UR17 ;  /* 0x000000170a1172a4 */ /* 0x000fe4000f8e0211 */
[----:B------:R-:W-:-:S02]  /*0590*/  @!UP4 UIADD3 UR8, UPT, UPT, UR8, -UR24, URZ ;  /* 0x800000180808c290 */ /* 0x000fc4000fffe0ff */
[----:B------:R-:W-:Y:S02]  /*05a0*/  @!UP4 UIADD3 UR20, UPT, UPT, UR20, 0x1, URZ ;  /* 0x000000011414c890 */ /* 0x000fe4000fffe0ff */
[----:B------:R-:W-:Y:S02]  /*05b0*/  UISETP.GE.U32.AND UP3, UPT, UR8, UR24, UPT ;  /* 0x000000180800728c */ /* 0x000fe4000bf66070 */
[----:B------:R-:W-:Y:S01]  /*05c0*/  UISETP.GE.AND UP4, UPT, UR7, URZ, UPT ;  /* 0x000000ff0700728c */ /* 0x000fe2000bf86270 */
[----:B------:R-:W1:Y:S01]  /*05d0*/  LDCU.64 UR22, c[0x0][0x3d8] ;  /* 0x00007b00ff1677ac */ /* 0x000e620008000a00 */
[----:B------:R-:W-:Y:S01]  /*05e0*/  UIMAD.WIDE.U32 UR8, UR10, UR12, URZ ;  /* 0x0000000c0a0872a5 */ /* 0x000fe2000f8e00ff */
[----:B------:R-:W2:Y:S06]  /*05f0*/  LDCU.128 UR24, c[0x0][0x490] ;  /* 0x00009200ff1877ac */ /* 0x000eac0008000c00 */
[----:B------:R-:W-:-:S02]  /*0600*/  @UP3 UIADD3 UR20, UPT, UPT, UR20, 0x1, URZ ;  /* 0x0000000114143890 */ /* 0x000fc4000fffe0ff */
[----:B------:R-:W-:Y:S02]  /*0610*/  UISETP.NE.AND UP3, UPT, UR30, URZ, UPT ;  /* 0x000000ff1e00728c */ /* 0x000fe4000bf65270 */
[----:B------:R-:W-:Y:S02]  /*0620*/  @!UP4 UIADD3 UR20, UPT, UPT, -UR20, URZ, URZ ;  /* 0x000000ff1414c290 */ /* 0x000fe4000fffe1ff */
[----:B------:R-:W-:-:S04]  /*0630*/  UIMAD UR9, UR10, UR13, UR9 ;  /* 0x0000000d0a0972a4 */ /* 0x000fc8000f8e0209 */
[----:B------:R-:W-:-:S03]  /*0640*/  UIMAD.WIDE.U32 UR8, UR11, UR14, UR8 ;  /* 0x0000000e0b0872a5 */ /* 0x000fc6000f8e0008 */
[----:B------:R-:W-:Y:S01]  /*0650*/  @!UP3 ULOP3.LUT UR20, URZ, UR30, URZ, 0x33, !UPT ;  /* 0x0000001eff14b292 */ /* 0x000fe2000f8e33ff */
[----:B------:R-:W3:Y:S03]  /*0660*/  LDCU.64 UR30, c[0x0][0x480] ;  /* 0x00009000ff1e77ac */ /* 0x000ee60008000a00 */
[----:B------:R-:W-:Y:S02]  /*0670*/  USHF.R.S32.HI UR7, URZ, 0x1f, UR20 ;  /* 0x0000001fff077899 */ /* 0x000fe40008011414 */
[----:B-1----:R-:W-:Y:S02]  /*0680*/  UIMAD.WIDE.U32 UR12, UR20, UR22, UR16 ;  /* 0x00000016140c72a5 */ /* 0x002fe4000f8e0010 */
[----:B------:R-:W-:Y:S01]  /*0690*/  UIMAD UR14, UR7, UR22, URZ ;  /* 0x00000016070e72a4 */ /* 0x000fe2000f8e02ff */
[----:B------:R-:W1:Y:S01]  /*06a0*/  LDCU.U8 UR17, c[0x0][0x3a9] ;  /* 0x00007520ff1177ac */ /* 0x000e620008000000 */
[----:B------:R-:W-:-:S02]  /*06b0*/  UIMAD UR9, UR11, UR15, UR9 ;  /* 0x0000000f0b0972a4 */ /* 0x000fc4000f8e0209 */
[----:B------:R-:W-:Y:S01]  /*06c0*/  UIMAD UR15, UR10, UR33, UR19 ;  /* 0x000000210a0f72a4 */ /* 0x000fe2000f8e0213 */
[----:B------:R-:W-:Y:S01]  /*06d0*/  @P1 R2UR UR19, R6 ;  /* 0x00000000061312ca */ /* 0x000fe200000e0000 */
[----:B------:R-:W-:Y:S02]  /*06e0*/  UIMAD UR16, UR20, UR23, UR14 ;  /* 0x00000017141072a4 */ /* 0x000fe4000f8e020e */
[----:B0-----:R-:W-:Y:S01]  /*06f0*/  UIMAD UR7, UR7, UR36, URZ ;  /* 0x00000024070772a4 */ /* 0x001fe2000f8e02ff */
[----:B------:R-:W-:Y:S01]  /*0700*/  UMOV UR14, UR18 ;  /* 0x00000012000e7c82 */ /* 0x000fe20008000000 */
[----:B--2---:R-:W-:Y:S02]  /*0710*/  ULEA UR24, UP3, UR6, UR24, 0x2 ;  /* 0x0000001806187291 */ /* 0x004fe4000f8610ff */
[----:B------:R-:W-:Y:S02]  /*0720*/  UIMAD.WIDE.U32 UR14, UR20, UR36, UR14 ;  /* 0x00000024140e72a5 */ /* 0x000fe4000f8e000e */
[----:B------:R-:W-:-:S02]  /*0730*/  UIMAD UR20, UR20, UR37, UR7 ;  /* 0x00000025141472a4 */ /* 0x000fc4000f8e0207 */
[----:B------:R-:W-:Y:S02]  /*0740*/  ULEA.HI.X UR25, UR6, UR25, UR21, 0x2, UP3 ;  /* 0x0000001906197291 */ /* 0x000fe400098f1415 */
[----:B---3--:R-:W-:Y:S02]  /*0750*/  ULEA UR30, UP5, UR14, UR30, 0x2 ;  /* 0x0000001e0e1e7291 */ /* 0x008fe4000f8a10ff */
[----:B------:R-:W-:Y:S02]  /*0760*/  UIADD3 UR6, UPT, UPT, UR15, UR20, URZ ;  /* 0x000000140f067290 */ /* 0x000fe4000fffe0ff */
[----:B------:R-:W-:Y:S02]  /*0770*/  ULEA UR26, UP4, UR8, UR26, 0x2 ;  /* 0x0000001a081a7291 */ /* 0x000fe4000f8810ff */
[----:B------:R-:W-:Y:S02]  /*0780*/  ULEA.HI.X UR31, UR14, UR31, UR6, 0x2, UP5 ;  /* 0x0000001f0e1f7291 */ /* 0x000fe4000a8f1406 */
[----:B-1----:R-:W-:-:S02]  /*0790*/  UISETP.NE.AND UP5, UPT, UR17, URZ, UPT ;  /* 0x000000ff1100728c */ /* 0x002fc4000bfa5270 */
        /* <DEDUP_REMOVED lines=11> */
[----:B------:R-:W-:Y:S02]  /*0850*/  ULEA.HI.X UR6, UR6, UR13, UR8, 0x2, UP3 ;  /* 0x0000000d06067291 */ /* 0x000fe400098f1408 */
[----:B------:R-:W-:-:S04]  /*0860*/  MOV R109, UR7 ;  /* 0x00000007006d7c02 */ /* 0x000fc80008000f00 */
[----:B------:R-:W-:Y:S01]  /*0870*/  IMAD.U32 R108, RZ, RZ, UR6 ;  /* 0x00000006ff6c7e24 */ /* 0x000fe2000f8e00ff */
[----:B------:R-:W-:Y:S06]  /*0880*/  BRA `(.L_x_1186) ;  /* 0x00000000002c7947 */ /* 0x000fec0003800000 */
.L_x_1185:
[----:B------:R-:W0:Y:S08]  /*0890*/  LDC.64 R4, c[0x0][0x450] ;  /* 0x00011400ff047b82 */ /* 0x000e300000000a00 */
[----:B------:R-:W1:Y:S08]  /*08a0*/  LDC.64 R6, c[0x0][0x458] ;  /* 0x00011600ff067b82 */ /* 0x000e700000000a00 */
[----:B------:R-:W2:Y:S01]  /*08b0*/  LDC.64 R8, c[0x0][0x4b0] ;  /* 0x00012c00ff087b82 */ /* 0x000ea20000000a00 */
[----:B0-----:R-:W-:-:S02]  /*08c0*/  IMAD R0, R3, R4, RZ ;  /* 0x0000000403007224 */ /* 0x001fc400078e02ff */
[----:B------:R-:W-:-:S04]  /*08d0*/  IMAD.WIDE.U32 R2, R110, R4, RZ ;  /* 0x000000046e027225 */ /* 0x000fc800078e00ff */
[----:B------:R-:W-:-:S04]  /*08e0*/  IMAD R5, R110, R5, R0 ;  /* 0x000000056e057224 */ /* 0x000fc800078e0200 */
[----:B------:R-:W-:Y:S02]  /*08f0*/  IMAD.IADD R3, R3, 0x1, R5 ;  /* 0x0000000103037824 */ /* 0x000fe400078e0205 */
[----:B-1----:R-:W-:-:S04]  /*0900*/  IMAD.WIDE.U32 R2, R6, UR11, R2 ;  /* 0x0000000b06027c25 */ /* 0x002fc8000f8e0002 */
[----:B------:R-:W-:Y:S01]  /*0910*/  IMAD R108, R7, UR11, R3 ;  /* 0x0000000b076c7c24 */ /* 0x000fe2000f8e0203 */
[----:B--2---:R-:W-:-:S04]  /*0920*/  LEA R109, P0, R2, R8, 0x2 ;  /* 0x00000008026d7211 */ /* 0x004fc800078010ff */
[----:B------:R-:W-:-:S09]  /*0930*/  LEA.HI.X R108, R2, R9, R108, 0x2, P0 ;  /* 0x00000009026c7211 */ /* 0x000fd200000f146c */
.L_x_1186:
[----:B------:R-:W-:Y:S01]  /*0940*/  UPLOP3.LUT UP1, UPT, UP1, UP0, UPT, 0x20, 0x2 ;  /* 0x000000000002789c */ /* 0x000fe20000f20470 */
[----:B------:R-:W0:Y:S03]  /*0950*/  LDCU.64 UR8, c[0x0][0x488] ;  /* 0x00009100ff0877ac */ /* 0x000e260008000a00 */
[----:B------:R-:W-:Y:S01]  /*0960*/  UISETP.EQ.OR UP6, UPT, UR17, URZ, !UP1 ;  /* 0x000000ff1100728c */ /* 0x000fe2000cfc2670 */
[----:B------:R-:W1:Y:S05]  /*0970*/  LDCU.64 UR12, c[0x0][0x468] ;  /* 0x00008d00ff0c77ac */ /* 0x000e6a0008000a00 */
[----:B------:R-:W-:Y:S01]  /*0980*/  PLOP3.LUT P2, PT, PT, PT, UP6, 0x80, 0x8 ;  /* 0x000000000008781c */ /* 0x000fe20003f4f068 */
[----:B------:R-:W2:Y:S04]  /*0990*/  LDCU.64 UR14, c[0x0][0x4a0] ;  /* 0x00009400ff0e77ac */ /* 0x000ea80008000a00 */
[----:B------:R-:W3:Y:S01]  /*09a0*/  @!UP6 LDCU.64 UR6, c[0x0][0x4f0] ;  /* 0x00009e00ff06e7ac */ /* 0x000ee20008000a00 */
[----:B------:R-:W4:Y:S01]  /*09b0*/  LDCU UR32, c[0x0][0x3ac] ;  /* 0x00007580ff2077ac */ /* 0x000f220008000800 */
[----:B---3--:R-:W-:-:S04]  /*09c0*/  @!UP6 ULEA UR6, UP3, UR10, UR6, 0x2 ;  /* 0x000000060a06e291 */ /* 0x008fc8000f8610ff */
[----:B------:R-:W-:Y:S02]  /*09d0*/  @!UP6 ULEA.HI.X UR7, UR10, UR7, URZ, 0x2, UP3 ;  /* 0x000000070a07e291 */ /* 0x000fe400098f14ff */
[----:B------:R-:W-:-:S04]  /*09e0*/  MOV R2, UR6 ;  /* 0x0000000600027c02 */ /* 0x000fc80008000f00 */
[----:B------:R-:W-:-:S05]  /*09f0*/  IMAD.U32 R3, RZ, RZ, UR7 ;  /* 0x00000007ff037e24 */ /* 0x000fca000f8e00ff */
[----:B------:R3:W4:Y:S01]  /*0a00*/  @!P2 LDG.E R0, desc[UR34][R2.64] ;  /* 0x000000220200a981 */ /* 0x000722000c1e1900 */
[----:B0-----:R-:W-:Y:S02]  /*0a10*/  UISETP.NE.U32.AND UP4, UPT, UR8, URZ, UPT ;  /* 0x000000ff0800728c */ /* 0x001fe4000bf85070 */
[----:B-1----:R-:W-:Y:S02]  /*0a20*/  UIMAD.WIDE.U32 UR6, UR10, UR12, URZ ;  /* 0x0000000c0a0672a5 */ /* 0x002fe4000f8e00ff */
[----:B------:R-:W-:Y:S02]  /*0a30*/  UISETP.NE.AND.EX UP4, UPT, UR9, URZ, UPT, UP4 ;  /* 0x000000ff0900728c */ /* 0x000fe4000bf85340 */
[----:B------:R-:W-:Y:S02]  /*0a40*/  UIMAD UR12, UR10, UR13, UR7 ;  /* 0x0000000d0a0c72a4 */ /* 0x000fe4000f8e0207 */
[----:B------:R-:W-:Y:S02]  /*0a50*/  ULEA UR20, UP3, UR6, UR4, 0x2 ;  /* 0x0000000406147291 */ /* 0x000fe4000f8610ff */
[----:B------:R-:W-:-:S02]  /*0a60*/  PLOP3.LUT P0, PT, PT, PT, UP4, 0x80, 0x8 ;  /* 0x000000000008781c */ /* 0x000fc40003f0f048 */
[----:B------:R-:W-:-:S03]  /*0a70*/  ULEA.HI.X UR12, UR6, UR5, UR12, 0x2, UP3 ;  /* 0x00000005060c7291 */ /* 0x000fc600098f140c */
[----:B------:R-:W-:-:S04]  /*0a80*/  @UP4 ULEA UR4, UP3, UR11, UR8, 0x2 ;  /* 0x000000080b044291 */ /* 0x000fc8000f8610ff */
[----:B------:R-:W-:Y:S02]  /*0a90*/  @UP4 ULEA.HI.X UR5, UR11, UR9, URZ, 0x2, UP3 ;  /* 0x000000090b054291 */ /* 0x000fe400098f14ff */
[----:B--2---:R-:W-:Y:S01]  /*0aa0*/  UISETP.NE.U32.AND UP3, UPT, UR14, URZ, UPT ;  /* 0x000000ff0e00728c */ /* 0x004fe2000bf65070 */
[----:B---3--:R-:W-:Y:S01]  /*0ab0*/  IMAD.U32 R2, RZ, RZ, UR4 ;  /* 0x00000004ff027e24 */ /* 0x008fe2000f8e00ff */
[----:B------:R-:W0:Y:S02]  /*0ac0*/  LDCU.64 UR8, c[0x0][0x4e0] ;  /* 0x00009c00ff0877ac */ /* 0x000e240008000a00 */
[----:B------:R-:W-:Y:S01]  /*0ad0*/  MOV R3, UR5 ;  /* 0x0000000500037c02 */ /* 0x000fe20008000f00 */
[----:B------:R-:W-:Y:S02]  /*0ae0*/  UISETP.NE.AND.EX UP3, UPT, UR15, URZ, UPT, UP3 ;  /* 0x000000ff0f00728c */ /* 0x000fe4000bf65330 */
[----:B------:R-:W-:Y:S02]  /*0af0*/  USEL UR20, UR20, URZ, !UP0 ;  /* 0x000000ff14147287 */ /* 0x000fe4000c000000 */
[----:B------:R-:W2:Y:S02]  /*0b00*/  @P0 LDG.E R2, desc[UR34][R2.64] ;  /* 0x0000002202020981 */ /* 0x000ea4000c1e1900 */
[----:B------:R-:W-:-:S05]  /*0b10*/  PLOP3.LUT P1, PT, PT, PT, UP3, 0x80, 0x8 ;  /* 0x000000000008781c */ /* 0x000fca0003f2f038 */
[----:B------:R-:W-:-:S04]  /*0b20*/  @UP3 ULEA UR6, UP4, UR11, UR14, 0x2 ;  /* 0x0000000e0b063291 */ /* 0x000fc8000f8810ff */
[----:B------:R-:W-:Y:S02]  /*0b30*/  @UP3 ULEA.HI.X UR7, UR11, UR15, URZ, 0x2, UP4 ;  /* 0x0000000f0b073291 */ /* 0x000fe4000a0f14ff */
[----:B0-----:R-:W-:Y:S01]  /*0b40*/  UISETP.NE.U32.AND UP4, UPT, UR8, URZ, UPT ;  /* 0x000000ff0800728c */ /* 0x001fe2000bf85070 */
[----:B------:R-:W-:-:S03]  /*0b50*/  IMAD.U32 R4, RZ, RZ, UR6 ;  /* 0x00000006ff047e24 */ /* 0x000fc6000f8e00ff */
[----:B------:R-:W-:Y:S01]  /*0b60*/  UISETP.NE.AND.EX UP4, UPT, UR9, URZ, UPT, UP4 ;  /* 0x000000ff0900728c */ /* 0x000fe2000bf85340 */
[----:B------:R-:W-:-:S03]  /*0b70*/  IMAD.U32 R5, RZ, RZ, UR7 ;  /* 0x00000007ff057e24 */ /* 0x000fc6000f8e00ff */
[----:B------:R-:W-:Y:S02]  /*0b80*/  UISETP.EQ.OR UP4, UPT, UR17, URZ, !UP4 ;  /* 0x000000ff1100728c */ /* 0x000fe4000e782670 */
[----:B------:R-:W-:Y:S01]  /*0b90*/  USEL UR21, UR12, URZ, !UP0 ;  /* 0x000000ff0c157287 */ /* 0x000fe2000c000000 */
[----:B------:R-:W3:Y:S01]  /*0ba0*/  @P1 LDG.E R4, desc[UR34][R4.64] ;  /* 0x0000002204041981 */ /* 0x000ee2000c1e1900 */
[----:B------:R-:W0:Y:S02]  /*0bb0*/  LDCU.64 UR12, c[0x0][0x500] ;  /* 0x0000a000ff0c77ac */ /* 0x000e240008000a00 */
[----:B------:R-:W-:-:S05]  /*0bc0*/  PLOP3.LUT P3, PT, PT, PT, UP4, 0x80, 0x8 ;  /* 0x000000000008781c */ /* 0x000fca0003f6f048 */
[----:B------:R-:W-:-:S04]  /*0bd0*/  @!UP4 ULEA UR8, UP3, UR10, UR8, 0x2 ;  /* 0x000000080a08c291 */ /* 0x000fc8000f8610ff */
[----:B------:R-:W-:Y:S02]  /*0be0*/  @!UP4 ULEA.HI.X UR9, UR10, UR9, URZ, 0x2, UP3 ;  /* 0x000000090a09c291 */ /* 0x000fe400098f14ff */
[----:B------:R-:W-:-:S04]  /*0bf0*/  MOV R8, UR8 ;  /* 0x0000000800087c02 */ /* 0x000fc80008000f00 */
[----:B------:R-:W-:-:S05]  /*0c00*/  IMAD.U32 R9, RZ, RZ, UR9 ;  /* 0x00000009ff097e24 */ /* 0x000fca000f8e00ff */
[----:B------:R-:W3:Y:S01]  /*0c10*/  @!P3 LDG.E R8, desc[UR34][R8.64] ;  /* 0x000000220808b981 */ /* 0x000ee2000c1e1900 */
[----:B----4-:R-:W-:-:S13]  /*0c20*/  @!P2 R2UR UR4, R0 ;  /* 0x000000000004a2ca */ /* 0x010fda00000e0000 */
[----:B------:R-:W-:-:S06]  /*0c30*/  @!UP6 UIMAD.WIDE UR4, UR4, 0x4, UR20 ;  /* 0x000000040404e8a5 */ /* 0x000fcc000f8e0214 */
[----:B------:R-:W-:Y:S01]  /*0c40*/  IMAD.U32 R6, RZ, RZ, UR4 ;  /* 0x00000004ff067e24 */ /* 0x000fe2000f8e00ff */
[----:B------:R-:W-:-:S04]  /*0c50*/  MOV R7, UR5 ;  /* 0x0000000500077c02 */ /* 0x000fc80008000f00 */
[----:B------:R-:W1:Y:S01]  /*0c60*/  LDCU.64 UR4, c[0x0][0x4f8] ;  /* 0x00009f00ff0477ac */ /* 0x000e620008000a00 */
[----:B------:R4:W5:Y:S01]  /*0c70*/  @!P2 LDG.E R110, desc[UR34][R6.64] ;  /* 0x00000022066ea981 */ /* 0x000962000c1e1900 */
[----:B0-----:R-:W-:-:S04]  /*0c80*/  UISETP.NE.U32.AND UP0, UPT, UR12, URZ, UPT ;  /* 0x000000ff0c00728c */ /* 0x001fc8000bf05070 */
[----:B------:R-:W-:Y:S01]  /*0c90*/  UISETP.NE.AND.EX UP0, UPT, UR13, URZ, UPT, UP0 ;  /* 0x000000ff0d00728c */ /* 0x000fe2000bf05300 */
[----:B------:R-:W-:Y:S01]  /*0ca0*/  UMOV UR6, URZ ;  /* 0x000000ff00067c82 */ /* 0x000fe20008000000 */
[----:B------:R-:W-:Y:S01]  /*0cb0*/  UMOV UR7, URZ ;  /* 0x000000ff00077c82 */ /* 0x000fe20008000000 */
[----:B------:R-:W-:Y:S01]  /*0cc0*/  UMOV UR9, URZ ;  /* 0x000000ff00097c82 */ /* 0x000fe20008000000 */
[----:B-1----:R-:W-:Y:S01]  /*0cd0*/  UISETP.EQ.U32.AND UP3, UPT, UR4, URZ, UPT ;  /* 0x000000ff0400728c */ /* 0x002fe2000bf62070 */
[----:B--2---:R-:W-:-:S03]  /*0ce0*/  @P0 R2UR UR6, R2 ;  /* 0x00000000020602ca */ /* 0x004fc600000e0000 */
[----:B------:R-:W-:Y:S01]  /*0cf0*/  UISETP.EQ.OR.EX UP0, UPT, UR5, URZ, !UP0, UP3 ;  /* 0x000000ff0500728c */ /* 0x000fe2000c702730 */
[----:B---3--:R-:W-:Y:S01]  /*0d00*/  @P1 R2UR UR7, R4 ;  /* 0x00000000040712ca */ /* 0x008fe200000e0000 */
[----:B------:R-:W-:Y:S01]  /*0d10*/  USEL UR32, UR32, 0x800, UP5 ;  /* 0x0000080020207887 */ /* 0x000fe2000a800000 */
[----:B------:R-:W-:-:S06]  /*0d20*/  @!P3 R2UR UR9, R8 ;  /* 0x000000000809b2ca */ /* 0x000fcc00000e0000 */
[----:B----4-:R-:W-:Y:S09]  /*0d30*/  BRA.U UP0, `(.L_x_1187) ;  /* 0x00000001008c7547 */ /* 0x010ff2000b800000 */
        /* <DEDUP_REMOVED lines=35> */
.L_x_1187:
[----:B------:R-:W-:Y:S01]  /*0f70*/  IABS R5, UR32 ;  /* 0x0000002000057c13 */ /* 0x000fe20008000000 */
[----:B------:R-:W0:Y:S03]  /*0f80*/  LDCU UR8, c[0x0][0x388] ;  /* 0x00007100ff0877ac */ /* 0x000e260008000800 */
[----:B------:R-:W1:Y:S08]  /*0f90*/  I2F.RP R0, R5 ;  /* 0x0000000500007306 */ /* 0x000e700000209400 */
[----:B-1----:R-:W1:Y:S01]  /*0fa0*/  MUFU.RCP R0, R0 ;  /* 0x0000000000007308 */ /* 0x002e620000001000 */
[----:B0-----:R-:W-:-:S06]  /*0fb0*/  UIADD3 UR8, UPT, UPT, UR32, -0x1, UR8 ;  /* 0xffffffff20087890 */ /* 0x001fcc000fffe008 */
[----:B------:R-:W-:Y:S01]  /*0fc0*/  IMAD.U32 R4, RZ, RZ, UR8 ;  /* 0x00000008ff047e24 */ /* 0x000fe2000f8e00ff */
[----:B------:R-:W-:Y:S01]  /*0fd0*/  ULOP3.LUT UR8, UR8, UR32, URZ, 0x3c, !UPT ;  /* 0x0000002008087292 */ /* 0x000fe2000f8e3cff */
[----:B-1----:R-:W-:-:S03]  /*0fe0*/  VIADD R2, R0, 0xffffffe ;  /* 0x0ffffffe00027836 */ /* 0x002fc60000000000 */
[----:B------:R-:W-:Y:S01]  /*0ff0*/  IABS R0, R4 ;  /* 0x0000000400007213 */ /* 0x000fe20000000000 */
[----:B------:R0:W1:Y:S03]  /*1000*/  F2I.FTZ.U32.TRUNC.NTZ R3, R2 ;  /* 0x0000000200037305 */ /* 0x000066000021f000 */
[----:B------:R-:W-:Y:S02]  /*1010*/  R2UR UR9, R0 ;  /* 0x00000000000972ca */ /* 0x000fe400000e0000 */
[----:B------:R-:W-:-:S05]  /*1020*/  IABS R0, UR32 ;  /* 0x0000002000007c13 */ /* 0x000fca0008000000 */
[----:B------:R-:W-:Y:S02]  /*1030*/  IMAD.MOV R0, RZ, RZ, -R0 ;  /* 0x000000ffff007224 */ /* 0x000fe400078e0a00 */
[----:B0-----:R-:W-:-:S05]  /*1040*/  HFMA2 R2, -RZ, RZ, 0, 0 ;  /* 0x00000000ff027431 */ /* 0x001fca00000001ff */
[----:B------:R-:W-:Y:S01]  /*1050*/  R2UR UR4, R2 ;  /* 0x00000000020472ca */ /* 0x000fe200000e0000 */
[----:B-1----:R-:W-:Y:S01]  /*1060*/  IMAD.MOV R6, RZ, RZ, -R3 ;  /* 0x000000ffff067224 */ /* 0x002fe200078e0a03 */
[----:B------:R-:W-:-:S03]  /*1070*/  R2UR UR5, R3 ;  /* 0x00000000030572ca */ /* 0x000fc600000e0000 */
[----:B------:R-:W-:-:S10]  /*1080*/  IMAD R7, R6, R5, RZ ;  /* 0x0000000506077224 */ /* 0x000fd400078e02ff */
[----:B------:R-:W-:Y:S01]  /*1090*/  IMAD.HI.U32 R7, R3, R7, UR4 ;  /* 0x0000000403077e27 */ /* 0x000fe2000f8e0007 */
[----:B------:R-:W-:-:S04]  /*10a0*/  MOV R3, UR9 ;  /* 0x0000000900037c02 */ /* 0x000fc80008000f00 */
[----:B------:R-:W-:-:S13]  /*10b0*/  R2UR UR4, R7 ;  /* 0x00000000070472ca */ /* 0x000fda00000e0000 */
[----:B------:R-:W-:-:S03]  /*10c0*/  UIMAD.WIDE.U32 UR4, UR4, UR9, URZ ;  /* 0x00000009040472a5 */ /* 0x000fc6000f8e00ff */
[----:B------:R-:W-:-:S03]  /*10d0*/  UMOV UR9, URZ ;  /* 0x000000ff00097c82 */ /* 0x000fc60008000000 */
[----:B------:R-:W-:-:S05]  /*10e0*/  IMAD R0, R0, UR5, R3 ;  /* 0x0000000500007c24 */ /* 0x000fca000f8e0203 */
[----:B------:R-:W-:-:S13]  /*10f0*/  ISETP.GT.U32.AND P0, PT, R5, R0, PT ;  /* 0x000000000500720c */ /* 0x000fda0003f04070 */
[----:B------:R-:W-:Y:S01]  /*1100*/  VOTEU.ANY UP3, P0 ;  /* 0x0000000000ff7886 */ /* 0x000fe20000060100 */
[----:B------:R-:W-:-:S04]  /*1110*/  PLOP3.LUT P0, PT, PT, PT, UP3, 0x80, 0x8 ;  /* 0x000000000008781c */ /* 0x000fc80003f0f038 */
[----:B------:R-:W-:Y:S02]  /*1120*/  @!UP3 UIADD3 UR5, UPT, UPT, UR5, 0x1, URZ ;  /* 0x000000010505b890 */ /* 0x000fe4000fffe0ff */
[----:B------:R-:W-:-:S03]  /*1130*/  UISETP.GE.AND UP3, UPT, UR8, URZ, UPT ;  /* 0x000000ff0800728c */ /* 0x000fc6000bf66270 */
[----:B------:R-:W-:-:S04]  /*1140*/  UMOV UR8, URZ ;  /* 0x000000ff00087c82 */ /* 0x000fc80008000000 */
[----:B------:R-:W-:-:S05]  /*1150*/  @!P0 IMAD.IADD R0, R0, 0x1, -R5 ;  /* 0x0000000100008824 */ /* 0x000fca00078e0a05 */
[----:B------:R-:W-:-:S13]  /*1160*/  ISETP.GE.U32.AND P0, PT, R0, R5, PT ;  /* 0x000000050000720c */ /* 0x000fda0003f06070 */
[----:B------:R-:W-:-:S05]  /*1170*/  VOTEU.ANY UP0, P0 ;  /* 0x0000000000ff7886 */ /* 0x000fca0000000100 */
[----:B------:R-:W-:Y:S02]  /*1180*/  @UP0 UIADD3 UR5, UPT, UPT, UR5, 0x1, URZ ;  /* 0x0000000105050890 */ /* 0x000fe4000fffe0ff */
[----:B------:R-:W-:Y:S02]  /*1190*/  UISETP.NE.AND UP0, UPT, UR32, URZ, UPT ;  /* 0x000000ff2000728c */ /* 0x000fe4000bf05270 */
[----:B------:R-:W-:-:S09]  /*11a0*/  @!UP3 UIADD3 UR5, UPT, UPT, -UR5, URZ, URZ ;  /* 0x000000ff0505b290 */ /* 0x000fd2000fffe1ff */
[----:B------:R-:W-:-:S07]  /*11b0*/  @!UP0 ULOP3.LUT UR5, URZ, UR32, URZ, 0x33, !UPT ;  /* 0x00000020ff058292 */ /* 0x000fce000f8e33ff */
[----:B------:R-:W-:-:S05]  /*11c0*/  UMOV UR33, UR5 ;  /* 0x0000000500217c82 */ /* 0x000fca0008000000 */
.L_x_1188:
[----:B------:R-:W-:-:S06]  /*11d0*/  UISETP.GE.AND UP0, UPT, UR33, 0x1, UPT ;  /* 0x000000012100788c */ /* 0x000fcc000bf06270 */
[----:B------:R-:W-:-:S13]  /*11e0*/  PLOP3.LUT P0, PT, PT, PT, UP0, 0x80, 0x8 ;  /* 0x000000000008781c */ /* 0x000fda0003f0f008 */
[----:B------:R-:W-:Y:S05]  /*11f0*/  @!P0 EXIT ;  /* 0x000000000000894d */ /* 0x000fea0003800000 */
[----:B------:R-:W0:Y:S01]  /*1200*/  LDCU.128 UR12, c[0x0][0x430] ;  /* 0x00008600ff0c77ac */ /* 0x000e220008000c00 */
[----:B------:R-:W1:Y:S01]  /*1210*/  S2R R107, SR_TID.X ;  /* 0x00000000006b7919 */ /* 0x000e620000002100 */
[----:B0-----:R-:W-:-:S04]  /*1220*/  UIMAD.WIDE.U32 UR4, UR11, UR14, URZ ;  /* 0x0000000e0b0472a5 */ /* 0x001fc8000f8e00ff */
[----:B------:R-:W-:-:S03]  /*1230*/  UIMAD UR5, UR11, UR15, UR5 ;  /* 0x0000000f0b0572a4 */ /* 0x000fc6000f8e0205 */
[----:B------:R-:W-:Y:S01]  /*1240*/  UMOV UR11, URZ ;  /* 0x000000ff000b7c82 */ /* 0x000fe20008000000 */
[----:B------:R-:W-:-:S04]  /*1250*/  UIMAD.WIDE.U32 UR22, UR10, UR12, UR4 ;  /* 0x0000000c0a1672a5 */ /* 0x000fc8000f8e0004 */
[----:B------:R-:W-:-:S03]  /*1260*/  UIMAD UR36, UR10, UR13, UR23 ;  /* 0x0000000d0a2472a4 */ /* 0x000fc6000f8e0217 */
[----:B-1----:R-:W-:-:S09]  /*1270*/  UMOV UR10, URZ ;  /* 0x000000ff000a7c82 */ /* 0x002fd20008000000 */
.L_x_1232:
[----:B0-----:R-:W0:Y:S02]  /*1280*/  LDCU.64 UR4, c[0x0][0x4f8] ;  /* 0x00009f00ff0477ac */ /* 0x001e240008000a00 */
[----:B0-----:R-:W-:-:S04]  /*1290*/  UISETP.NE.U32.AND UP0, UPT, UR4, URZ, UPT ;  /* 0x000000ff0400728c */ /* 0x001fc8000bf05070 */
[----:B------:R-:W-:-:S06]  /*12a0*/  UISETP.NE.AND.EX UP0, UPT, UR5, URZ, UPT, UP0 ;  /* 0x000000ff0500728c */ /* 0x000fcc000bf05300 */
[----:B------:R-:W-:-:S05]  /*12b0*/  PLOP3.LUT P0, PT, PT, PT, UP0, 0x80, 0x8 ;  /* 0x000000000008781c */ /* 0x000fca0003f0f008 */
[----:B------:R-:W0:Y:S01]  /*12c0*/  @UP0 LDCU.64 UR4, c[0x0][0x4f8] ;  /* 0x00009f00ff0407ac */ /* 0x000e220008000a00 */
[----:B------:R-:W-:-:S04]  /*12d0*/  @UP0 UIADD3 UR12, UPT, UPT, UR10, UR8, URZ ;  /* 0x000000080a0c0290 */ /* 0x000fc8000fffe0ff */
[----:B0-----:R-:W-:-:S06]  /*12e0*/  @UP0 UIMAD.WIDE UR4, UR12, 0x4, UR4 ;  /* 0x000000040c0408a5 */ /* 0x001fcc000f8e0204 */
[----:B--2---:R-:W-:Y:S01]  /*12f0*/  IMAD.U32 R2, RZ, RZ, UR4 ;  /* 0x00000004ff027e24 */ /* 0x004fe2000f8e00ff */
[----:B------:R-:W-:-:S04]  /*1300*/  MOV R3, UR5 ;  /* 0x0000000500037c02 */ /* 0x000fc80008000f00 */
[----:B------:R-:W0:Y:S01]  /*1310*/  @!UP0 LDCU UR5, c[0x0][0x388] ;  /* 0x00007100ff0587ac */ /* 0x000e220008000800 */
[----:B------:R-:W2:Y:S04]  /*1320*/  @P0 LDG.E R4, desc[UR34][R2.64+0x4] ;  /* 0x0000042202040981 */ /* 0x000ea8000c1e1900 */
[----:B------:R-:W3:Y:S01]  /*1330*/  @P0 LDG.E R6, desc[UR34][R2.64] ;  /* 0x0000002202060981 */ /* 0x000ee2000c1e1900 */
[----:B------:R-:W-:-:S06]  /*1340*/  @!UP0 UIADD3 UR4, UPT, UPT, -UR11, URZ, URZ ;  /* 0x000000ff0b048290 */ /* 0x000fcc000fffe1ff */
[----:B------:R-:W-:Y:S01]  /*1350*/  IMAD.U32 R5, RZ, RZ, UR4 ;  /* 0x00000004ff057e24 */ /* 0x000fe2000f8e00ff */
[----:B--2---:R-:W-:Y:S01]  /*1360*/  @P0 R2UR UR37, R4 ;  /* 0x00000000042502ca */ /* 0x004fe200000e0000 */
[----:B0-----:R-:W-:Y:S01]  /*1370*/  IMAD.U32 R4, RZ, RZ, UR5 ;  /* 0x00000005ff047e24 */ /* 0x001fe2000f8e00ff */
[----:B---3--:R-:W-:-:S04]  /*1380*/  @P0 R2UR UR4, R6 ;  /* 0x00000000060402ca */ /* 0x008fc800000e0000 */
[----:B------:R-:W-:-:S04]  /*1390*/  @!P0 VIADDMNMX R4, R5, R4, UR32, PT ;  /* 0x0000002005048e46 */ /* 0x000fc8000b800104 */
[----:B------:R-:W-:-:S05]  /*13a0*/  @!P0 R2UR UR5, R4 ;  /* 0x00000000040582ca */ /* 0x000fca00000e0000 */
[----:B------:R-:W-:-:S08]  /*13b0*/  @UP0 UIADD3 UR37, UPT, UPT, UR37, -UR4, URZ ;  /* 0x8000000425250290 */ /* 0x000fd0000fffe0ff */
[----:B------:R-:W-:Y:S02]  /*13c0*/  @!UP0 UMOV UR37, UR5 ;  /* 0x0000000500258c82 */ /* 0x000fe40008000000 */
[----:B------:R-:W-:-:S06]  /*13d0*/  UISETP.GE.AND UP0, UPT, UR37, 0x1, UPT ;  /* 0x000000012500788c */ /* 0x000fcc000bf06270 */
[----:B------:R-:W-:-:S13]  /*13e0*/  PLOP3.LUT P0, PT, PT, PT, UP0, 0x80, 0x8 ;  /* 0x000000000008781c */ /* 0x000fda0003f0f008 */
[----:B------:R-:W-:Y:S05]  /*13f0*/  @!P0 EXIT ;  /* 0x000000000000894d */ /* 0x000fea0003800000 */
[----:B------:R-:W-:Y:S01]  /*1400*/  SHF.L.U32 R2, R107, 0x4, RZ ;  /* 0x000000046b027819 */ /* 0x000fe200000006ff */
[----:B------:R-:W-:Y:S01]  /*1410*/  BAR.SYNC.DEFER_BLOCKING 0x0 ;  /* 0x0000000000007b1d */ /* 0x000fe20000010000 */
[----:B------:R-:W-:Y:S02]  /*1420*/  LOP3.LUT R0, R0, 0xfffffdff, RZ, 0xc0, !PT ;  /* 0xfffffdff00007812 */ /* 0x000fe400078ec0ff */
[----:B------:R-:W-:Y:S02]  /*1430*/  CS2R R8, SRZ ;  /* 0x0000000000087805 */ /* 0x000fe4000001ff00 */
[----:B------:R-:W-:Y:S02]  /*1440*/  LOP3.LUT R2, R2, 0x3e00, RZ, 0xc0, !PT ;  /* 0x00003e0002027812 */ /* 0x000fe400078ec0ff */
[----:B------:R-:W-:Y:S02]  /*1450*/  CS2R R12, SRZ ;  /* 0x00000000000c7805 */ /* 0x000fe4000001ff00 */
[----:B------:R-:W-:Y:S01]  /*1460*/  CS2R R10, SRZ ;  /* 0x00000000000a7805 */ /* 0x000fe2000001ff00 */
[----:B------:R-:W-:Y:S01]  /*1470*/  IMAD.MOV.U32 R5, RZ, RZ, RZ ;  /* 0x000000ffff057224 */ /* 0x000fe200078e00ff */
[----:B------:R-:W-:-:S02]  /*1480*/  LOP3.LUT R106, R2, 0x1f, R107, 0xf8, !PT ;  /* 0x0000001f026a7812 */ /* 0x000fc400078ef86b */
[----:B------:R-:W-:Y:S02]  /*1490*/  CS2R R16, SRZ ;  /* 0x0000000000107805 */ /* 0x000fe4000001ff00 */
[----:B------:R-:W-:Y:S02]  /*14a0*/  CS2R R14, SRZ ;  /* 0x00000000000e7805 */ /* 0x000fe4000001ff00 */
[----:B------:R-:W-:Y:S02]  /*14b0*/  CS2R R18, SRZ ;  /* 0x0000000000127805 */ /* 0x000fe4000001ff00 */
[C---:B------:R-:W-:Y:S01]  /*14c0*/  ISETP.GE.AND P0, PT, R106.reuse, UR37, PT ;  /* 0x000000256a007c0c */ /* 0x040fe2000bf06270 */
[C---:B------:R-:W-:Y:S01]  /*14d0*/  IMAD.SHL.U32 R4, R106.reuse, 0x4, RZ ;  /* 0x000000046a047824 */ /* 0x040fe200078e00ff */
[----:B------:R-:W-:Y:S02]  /*14e0*/  LOP3.LUT R99, R106, 0xe0, RZ, 0xfc, !PT ;  /* 0x000000e06a637812 */ /* 0x000fe400078efcff */
[----:B------:R-:W-:-:S02]  /*14f0*/  CS2R R20, SRZ ;  /* 0x0000000000147805 */ /* 0x000fc4000001ff00 */
[----:B------:R-:W-:Y:S02]  /*1500*/  LOP3.LUT R104, R106, 0x40, RZ, 0xfc, !PT ;  /* 0x000000406a687812 */ /* 0x000fe400078efcff */
[----:B------:R-:W-:Y:S02]  /*1510*/  IADD3 R6, P1, PT, R4, UR24, RZ ;  /* 0x0000001804067c10 */ /* 0x000fe4000ff3e0ff */
[C---:B------:R-:W-:Y:S02]  /*1520*/  LOP3.LUT R105, R106.reuse, 0x20, RZ, 0xfc, !PT ;  /* 0x000000206a697812 */ /* 0x040fe400078efcff */
[----:B------:R-:W-:Y:S02]  /*1530*/  IADD3.X R7, PT, PT, RZ, UR25, RZ, P1, !PT ;  /* 0x00000019ff077c10 */ /* 0x000fe40008ffe4ff */
[----:B------:R-:W-:Y:S02]  /*1540*/  LOP3.LUT R98, R106, 0x100, RZ, 0xfc, !PT ;  /* 0x000001006a627812 */ /* 0x000fe400078efcff */
[----:B------:R-:W-:-:S02]  /*1550*/  @P0 LOP3.LUT R0, R0, 0x200, RZ, 0xfc, !PT ;  /* 0x0000020000000812 */ /* 0x000fc400078efcff */
[----:B------:R-:W-:Y:S02]  /*1560*/  IADD3 R2, P0, PT, R4, UR26, RZ ;  /* 0x0000001a04027c10 */ /* 0x000fe4000ff1e0ff */
[----:B------:R-:W-:Y:S02]  /*1570*/  LOP3.LUT R100, R106, 0xc0, RZ, 0xfc, !PT ;  /* 0x000000c06a647812 */ /* 0x000fe400078efcff */
[----:B------:R-:W-:Y:S01]  /*1580*/  ISETP.GE.AND P6, PT, R104, UR37, PT ;  /* 0x0000002568007c0c */ /* 0x000fe2000bfc6270 */
[----:B------:R-:W-:Y:S01]  /*1590*/  IMAD.X R3, RZ, RZ, UR27, P0 ;  /* 0x0000001bff037e24 */ /* 0x000fe200080e06ff */
[----:B------:R-:W-:Y:S02]  /*15a0*/  LOP3.LUT P0, RZ, R0, 0x200, RZ, 0xc0, !PT ;  /* 0x0000020000ff7812 */ /* 0x000fe4000780c0ff */
[----:B------:R-:W-:Y:S02]  /*15b0*/  ISETP.GE.AND P1, PT, R105, UR37, PT ;  /* 0x0000002569007c0c */ /* 0x000fe4000bf26270 */
[----:B------:R-:W-:-:S02]  /*15c0*/  LOP3.LUT R103, R106, 0x60, RZ, 0xfc, !PT ;  /* 0x000000606a677812 */ /* 0x000fc400078efcff */
[----:B------:R-:W-:Y:S02]  /*15d0*/  LOP3.LUT R102, R106, 0x80, RZ, 0xfc, !PT ;  /* 0x000000806a667812 */ /* 0x000fe400078efcff */
        /* <DEDUP_REMOVED lines=11> */
[----:B------:R-:W2:Y:S01]  /*1690*/  @!P2 LDG.E R14, desc[UR34][R6.64+0x300] ;  /* 0x00030022060ea981 */ /* 0x000ea2000c1e1900 */
[C---:B------:R-:W-:Y:S02]  /*16a0*/  LOP3.LUT R95, R106.reuse, 0x160, RZ, 0xfc, !PT ;  /* 0x000001606a5f7812 */ /* 0x040fe400078efcff */
[C---:B------:R-:W-:Y:S01]  /*16b0*/  LOP3.LUT R94, R106.reuse, 0x180, RZ, 0xfc, !PT ;  /* 0x000001806a5e7812 */ /* 0x040fe200078efcff */
[----:B------:R-:W2:Y:S01]  /*16c0*/  @!P5 LDG.E R9, desc[UR34][R6.64+0x180] ;  /* 0x000180220609d981 */ /* 0x000ea2000c1e1900 */
[----:B------:R-:W-:-:S03]  /*16d0*/  LOP3.LUT R93, R106, 0x1a0, RZ, 0xfc, !PT ;  /* 0x000001a06a5d7812 */ /* 0x000fc600078efcff */
[----:B------:R-:W2:Y:S01]  /*16e0*/  @!P0 LDG.E R13, desc[UR34][R6.64+0x380] ;  /* 0x00038022060d8981 */ /* 0x000ea2000c1e1900 */
[----:B------:R-:W-:Y:S02]  /*16f0*/  ISETP.GE.AND P0, PT, R98, UR37, PT ;  /* 0x0000002562007c0c */ /* 0x000fe4000bf06270 */
[----:B------:R-:W-:Y:S01]  /*1700*/  ISETP.GE.AND P6, PT, R97, UR37, PT ;  /* 0x0000002561007c0c */ /* 0x000fe2000bfc6270 */
[----:B------:R-:W2:Y:S01]  /*1710*/  @!P4 LDG.E R12, desc[UR34][R6.64+0x200] ;  /* 0x00020022060cc981 */ /* 0x000ea2000c1e1900 */
[----:B------:R-:W-:Y:S02]  /*1720*/  ISETP.GE.AND P1, PT, R95, UR37, PT ;  /* 0x000000255f007c0c */ /* 0x000fe4000bf26270 */
[----:B------:R-:W-:Y:S01]  /*1730*/  ISETP.GE.AND P2, PT, R94, UR37, PT ;  /* 0x000000255e007c0c */ /* 0x000fe2000bf46270 */
[----:B------:R-:W2:Y:S06]  /*1740*/  @!P3 LDG.E R11, desc[UR34][R6.64+0x280] ;  /* 0x00028022060bb981 */ /* 0x000eac000c1e1900 */
[----:B------:R-:W2:Y:S01]  /*1750*/  @!P0 LDG.E R16, desc[UR34][R6.64+0x400] ;  /* 0x0004002206108981 */ /* 0x000ea2000c1e1900 */
[----:B------:R-:W-:-:S02]  /*1760*/  ISETP.GE.AND P0, PT, R96, UR37, PT ;  /* 0x0000002560007c0c */ /* 0x000fc4000bf06270 */
[C---:B------:R-:W-:Y:S01]  /*1770*/  LOP3.LUT R92, R106.reuse, 0x1c0, RZ, 0xfc, !PT ;  /* 0x000001c06a5c7812 */ /* 0x040fe200078efcff */
[----:B------:R-:W2:Y:S01]  /*1780*/  @!P6 LDG.E R15, desc[UR34][R6.64+0x480] ;  /* 0x00048022060fe981 */ /* 0x000ea2000c1e1900 */
[----:B------:R-:W-:Y:S02]  /*1790*/  LOP3.LUT R91, R106, 0x1e0, RZ, 0xfc, !PT ;  /* 0x000001e06a5b7812 */ /* 0x000fe400078efcff */
[----:B------:R-:W-:Y:S01]  /*17a0*/  ISETP.GE.AND P3, PT, R93, UR37, PT ;  /* 0x000000255d007c0c */ /* 0x000fe2000bf66270 */
[----:B------:R-:W2:Y:S01]  /*17b0*/  @!P1 LDG.E R17, desc[UR34][R6.64+0x580] ;  /* 0x0005802206119981 */ /* 0x000ea2000c1e1900 */
[----:B------:R-:W-:Y:S02]  /*17c0*/  ISETP.GE.AND P4, PT, R92, UR37, PT ;  /* 0x000000255c007c0c */ /* 0x000fe4000bf86270 */
[----:B------:R-:W-:Y:S01]  /*17d0*/  ISETP.GE.AND P5, PT, R91, UR37, PT ;  /* 0x000000255b007c0c */ /* 0x000fe2000bfa6270 */
[----:B------:R-:W2:Y:S04]  /*17e0*/  @!P2 LDG.E R20, desc[UR34][R6.64+0x600] ;  /* 0x000600220614a981 */ /* 0x000ea8000c1e1900 */
[----:B------:R-:W2:Y:S01]  /*17f0*/  @!P0 LDG.E R18, desc[UR34][R6.64+0x500] ;  /* 0x0005002206128981 */ /* 0x000ea2000c1e1900 */
[----:B------:R-:W-:-:S03]  /*1800*/  IMAD.MOV.U32 R22, RZ, RZ, RZ ;  /* 0x000000ffff167224 */ /* 0x000fc600078e00ff */
[----:B------:R-:W2:Y:S04]  /*1810*/  @!P3 LDG.E R19, desc[UR34][R6.64+0x680] ;  /* 0x000680220613b981 */ /* 0x000ea8000c1e1900 */
[----:B------:R-:W2:Y:S04]  /*1820*/  @!P4 LDG.E R22, desc[UR34][R6.64+0x700] ;  /* 0x000700220616c981 */ /* 0x000ea8000c1e1900 */
[----:B------:R0:W2:Y:S01]  /*1830*/  @!P5 LDG.E R21, desc[UR34][R6.64+0x780] ;  /* 0x000780220615d981 */ /* 0x0000a2000c1e1900 */
[----:B------:R-:W1:Y:S01]  /*1840*/  S2R R90, SR_LANEID ;  /* 0x00000000005a7919 */ /* 0x000e620000000000 */
[----:B------:R-:W0:Y:S01]  /*1850*/  S2UR UR4, SR_CgaCtaId ;  /* 0x00000000000479c3 */ /* 0x000e220000008800 */
[----:B------:R-:W-:-:S04]  /*1860*/  SHF.L.U32 R23, R107, 0x4, RZ ;  /* 0x000000046b177819 */ /* 0x000fc800000006ff */
[----:B------:R-:W-:Y:S01]  /*1870*/  LOP3.LUT R23, R23, 0x3e00, RZ, 0xc0, !PT ;  /* 0x00003e0017177812 */ /* 0x000fe200078ec0ff */
[----:B------:R-:W-:Y:S02]  /*1880*/  UMOV UR41, 0x400 ;  /* 0x0000040000297882 */ /* 0x000fe40000000000 */
[----:B0-----:R-:W-:Y:S01]  /*1890*/  ULEA UR41, UR4, UR41, 0x18 ;  /* 0x0000002904297291 */ /* 0x001fe2000f8ec0ff */
[----:B------:R-:W-:Y:S01]  /*18a0*/  P2R R27, PR, RZ, 0x1 ;  /* 0x00000001ff1b7803 */ /* 0x000fe20000000000 */
[----:B------:R-:W0:Y:S01]  /*18b0*/  LDCU.U8 UR4, c[0x0][0x3a8] ;  /* 0x00007500ff0477ac */ /* 0x000e220008000000 */
[----:B-1----:R-:W-:-:S04]  /*18c0*/  IMAD.IADD R23, R23, 0x1, R90 ;  /* 0x0000000117177824 */ /* 0x002fc800078e025a */
[C---:B------:R-:W-:Y:S02]  /*18d0*/  VIADD R6, R23.reuse, 0x60 ;  /* 0x0000006017067836 */ /* 0x040fe40000000000 */
[C---:B------:R-:W-:Y:S01]  /*18e0*/  VIADD R24, R23.reuse, 0x20 ;  /* 0x0000002017187836 */ /* 0x040fe20000000000 */
[C---:B------:R-:W-:Y:S02]  /*18f0*/  IADD3 R26, PT, PT, R23.reuse, 0x40, RZ ;  /* 0x00000040171a7810 */ /* 0x040fe40007ffe0ff */
[-C--:B------:R-:W-:Y:S01]  /*1900*/  LEA.HI.SX32 R6, R6, R23.reuse, 0x1b ;  /* 0x0000001706067211 */ /* 0x080fe200078fdaff */
[C---:B------:R-:W-:Y:S01]  /*1910*/  VIADD R28, R23.reuse, 0x80 ;  /* 0x00000080171c7836 */ /* 0x040fe20000000000 */
[-C--:B------:R-:W-:Y:S02]  /*1920*/  LEA.HI.SX32 R89, R23, R23.reuse, 0x1b ;  /* 0x0000001717597211 */ /* 0x080fe400078fdaff */
[----:B------:R-:W-:Y:S02]  /*1930*/  LEA R82, R6, UR41, 0x2 ;  /* 0x0000002906527c11 */ /* 0x000fe4000f8e10ff */
[----:B------:R-:W-:-:S02]  /*1940*/  LEA.HI.SX32 R24, R24, R23, 0x1b ;  /* 0x0000001718187211 */ /* 0x000fc400078fdaff */
[----:B------:R-:W-:Y:S02]  /*1950*/  IADD3 R6, PT, PT, R23, 0xa0, RZ ;  /* 0x000000a017067810 */ /* 0x000fe40007ffe0ff */
[-C--:B------:R-:W-:Y:S02]  /*1960*/  LEA.HI.SX32 R26, R26, R23.reuse, 0x1b ;  /* 0x000000171a1a7211 */ /* 0x080fe400078fdaff */
[----:B------:R-:W-:Y:S02]  /*1970*/  LEA R89, R89, UR41, 0x2 ;  /* 0x0000002959597c11 */ /* 0x000fe4000f8e10ff */
[-C--:B------:R-:W-:Y:S02]  /*1980*/  LEA.HI.SX32 R28, R28, R23.reuse, 0x1b ;  /* 0x000000171c1c7211 */ /* 0x080fe400078fdaff */
[----:B------:R-:W-:Y:S01]  /*1990*/  LEA R88, R24, UR41, 0x2 ;  /* 0x0000002918587c11 */ /* 0x000fe2000f8e10ff */
[----:B------:R-:W-:Y:S01]  /*19a0*/  VIADD R24, R23, 0xc0 ;  /* 0x000000c017187836 */ /* 0x000fe20000000000 */
[----:B------:R-:W-:-:S02]  /*19b0*/  LEA.HI.SX32 R6, R6, R23, 0x1b ;  /* 0x0000001706067211 */ /* 0x000fc400078fdaff */
[----:B------:R-:W-:Y:S01]  /*19c0*/  LEA R83, R26, UR41, 0x2 ;  /* 0x000000291a537c11 */ /* 0x000fe2000f8e10ff */
[C---:B------:R-:W-:Y:S01]  /*19d0*/  VIADD R26, R23.reuse, 0xe0 ;  /* 0x000000e0171a7836 */ /* 0x040fe20000000000 */
[----:B------:R-:W-:Y:S01]  /*19e0*/  LEA R81, R28, UR41, 0x2 ;  /* 0x000000291c517c11 */ /* 0x000fe2000f8e10ff */
[C---:B------:R-:W-:Y:S01]  /*19f0*/  VIADD R30, R23.reuse, 0x120 ;  /* 0x00000120171e7836 */ /* 0x040fe20000000000 */
[C---:B------:R-:W-:Y:S02]  /*1a00*/  IADD3 R28, PT, PT, R23.reuse, 0x100, RZ ;  /* 0x00000100171c7810 */ /* 0x040fe40007ffe0ff */
[----:B------:R-:W-:Y:S01]  /*1a10*/  LEA R80, R6, UR41, 0x2 ;  /* 0x0000002906507c11 */ /* 0x000fe2000f8e10ff */
[----:B------:R-:W-:Y:S01]  /*1a20*/  VIADD R6, R23, 0x140 ;  /* 0x0000014017067836 */ /* 0x000fe20000000000 */
[-C--:B------:R-:W-:Y:S02]  /*1a30*/  LEA.HI.SX32 R24, R24, R23.reuse, 0x1b ;  /* 0x0000001718187211 */ /* 0x080fe400078fdaff */
[----:B------:R-:W-:-:S02]  /*1a40*/  LEA.HI.SX32 R26, R26, R23, 0x1b ;  /* 0x000000171a1a7211 */ /* 0x000fc400078fdaff */
[-C--:B------:R-:W-:Y:S02]  /*1a50*/  LEA.HI.SX32 R28, R28, R23.reuse, 0x1b ;  /* 0x000000171c1c7211 */ /* 0x080fe400078fdaff */
[-C--:B------:R-:W-:Y:S02]  /*1a60*/  LEA.HI.SX32 R30, R30, R23.reuse, 0x1b ;  /* 0x000000171e1e7211 */ /* 0x080fe400078fdaff */
[----:B------:R-:W-:Y:S02]  /*1a70*/  LEA R79, R24, UR41, 0x2 ;  /* 0x00000029184f7c11 */ /* 0x000fe4000f8e10ff */
[----:B------:R-:W-:Y:S02]  /*1a80*/  LEA.HI.SX32 R6, R6, R23, 0x1b ;  /* 0x0000001706067211 */ /* 0x000fe400078fdaff */
[----:B------:R-:W-:Y:S01]  /*1a90*/  LEA R78, R26, UR41, 0x2 ;  /* 0x000000291a4e7c11 */ /* 0x000fe2000f8e10ff */
[----:B------:R-:W-:Y:S01]  /*1aa0*/  VIADD R26, R23, 0x1e0 ;  /* 0x000001e0171a7836 */ /* 0x000fe20000000000 */
[----:B------:R-:W-:-:S02]  /*1ab0*/  LEA R77, R28, UR41, 0x2 ;  /* 0x000000291c4d7c11 */ /* 0x000fc4000f8e10ff */
[----:B------:R-:W-:Y:S02]  /*1ac0*/  LEA R76, R30, UR41, 0x2 ;  /* 0x000000291e4c7c11 */ /* 0x000fe4000f8e10ff */
[----:B------:R-:W-:Y:S02]  /*1ad0*/  IADD3 R24, PT, PT, R23, 0x1c0, RZ ;  /* 0x000001c017187810 */ /* 0x000fe40007ffe0ff */
[----:B------:R-:W-:Y:S02]  /*1ae0*/  LEA R75, R6, UR41, 0x2 ;  /* 0x00000029064b7c11 */ /* 0x000fe4000f8e10ff */
[-C--:B------:R-:W-:Y:S02]  /*1af0*/  LEA.HI.SX32 R24, R24, R23.reuse, 0x1b ;  /* 0x0000001718187211 */ /* 0x080fe400078fdaff */
[----:B------:R-:W-:Y:S02]  /*1b00*/  LEA.HI.SX32 R26, R26, R23, 0x1b ;  /* 0x000000171a1a7211 */ /* 0x000fe400078fdaff */
[----:B------:R-:W-:-:S02]  /*1b10*/  LEA R71, R24, UR41, 0x2 ;  /* 0x0000002918477c11 */ /* 0x000fc4000f8e10ff */
[----:B------:R-:W-:Y:S02]  /*1b20*/  LEA R70, R26, UR41, 0x2 ;  /* 0x000000291a467c11 */ /* 0x000fe4000f8e10ff */
[----:B------:R-:W-:Y:S02]  /*1b30*/  ISETP.GE.AND P0, PT, R105, UR37, PT ;  /* 0x0000002569007c0c */ /* 0x000fe4000bf06270 */
[----:B------:R-:W-:Y:S02]  /*1b40*/  P2R R25, PR, RZ, 0x40 ;  /* 0x00000040ff197803 */ /* 0x000fe40000000000 */
[----:B------:R-:W-:Y:S01]  /*1b50*/  ISETP.GE.AND P6, PT, R104, UR37, PT ;  /* 0x0000002568007c0c */ /* 0x000fe2000bfc6270 */
[----:B------:R-:W-:Y:S01]  /*1b60*/  HFMA2 R24, -RZ, RZ, 0, 0 ;  /* 0x00000000ff187431 */ /* 0x000fe200000001ff */
[----:B---3--:R1:W-:Y:S04]  /*1b70*/  STS [R89], R8 ;  /* 0x0000000859007388 */ /* 0x0083e80000000800 */
[----:B----4-:R-:W-:Y:S04]  /*1b80*/  STS [R88+0x80], R5 ;  /* 0x0000800558007388 */ /* 0x010fe80000000800 */
[----:B--2---:R2:W-:Y:S01]  /*1b90*/  STS [R83+0x100], R10 ;  /* 0x0001000a53007388 */ /* 0x0045e20000000800 */
[----:B-1----:R-:W-:-:S03]  /*1ba0*/  IADD3 R8, PT, PT, R23, 0x160, RZ ;  /* 0x0000016017087810 */ /* 0x002fc60007ffe0ff */
[----:B------:R-:W-:Y:S01]  /*1bb0*/  STS [R82+0x180], R9 ;  /* 0x0001800952007388 */ /* 0x000fe20000000800 */
[-C--:B------:R-:W-:Y:S01]  /*1bc0*/  LEA.HI.SX32 R8, R8, R23.reuse, 0x1b ;  /* 0x0000001708087211 */ /* 0x080fe200078fdaff */
[C---:B--2---:R-:W-:Y:S02]  /*1bd0*/  VIADD R10, R23.reuse, 0x180 ;  /* 0x00000180170a7836 */ /* 0x044fe40000000000 */
[----:B------:R1:W-:Y:S03]  /*1be0*/  STS [R81+0x200], R12 ;  /* 0x0002000c51007388 */ /* 0x0003e60000000800 */
[----:B------:R-:W-:Y:S01]  /*1bf0*/  LEA.HI.SX32 R10, R10, R23, 0x1b ;  /* 0x000000170a0a7211 */ /* 0x000fe200078fdaff */
[----:B------:R-:W-:Y:S01]  /*1c00*/  STS [R80+0x280], R11 ;  /* 0x0002800b50007388 */ /* 0x000fe20000000800 */
[----:B------:R-:W-:Y:S01]  /*1c10*/  LEA R74, R8, UR41, 0x2 ;  /* 0x00000029084a7c11 */ /* 0x000fe2000f8e10ff */
[----:B-1----:R-:W-:-:S02]  /*1c20*/  VIADD R12, R23, 0x1a0 ;  /* 0x000001a0170c7836 */ /* 0x002fc40000000000 */
[----:B------:R-:W-:Y:S01]  /*1c30*/  STS [R79+0x300], R14 ;  /* 0x0003000e4f007388 */ /* 0x000fe20000000800 */
[----:B------:R-:W-:-:S03]  /*1c40*/  LEA R73, R10, UR41, 0x2 ;  /* 0x000000290a497c11 */ /* 0x000fc6000f8e10ff */
[----:B------:R-:W-:Y:S01]  /*1c50*/  STS [R78+0x380], R13 ;  /* 0x0003800d4e007388 */ /* 0x000fe20000000800 */
[----:B------:R-:W-:Y:S01]  /*1c60*/  LEA.HI.SX32 R12, R12, R23, 0x1b ;  /* 0x000000170c0c7211 */ /* 0x000fe200078fdaff */
[----:B------:R-:W-:Y:S02]  /*1c70*/  IMAD R23, R90, 0xf, R23 ;  /* 0x0000000f5a177824 */ /* 0x000fe400078e0217 */
        /* <DEDUP_REMOVED lines=37> */
[----:B------:R-:W-:Y:S01]  /*1ed0*/  STS [R72+0x680], R19 ;  /* 0x0006801348007388 */ /* 0x000fe20000000800 */
        /* <DEDUP_REMOVED lines=39> */
[----:B------:R-:W-:Y:S01]  /*2150*/  CS2R R22, SRZ ;  /* 0x0000000000167805 */ /* 0x000fe2000001ff00 */
[----:B------:R-:W2:Y:S01]  /*2160*/  @!P0 LDG.E R17, desc[UR34][R2.64+0x80] ;  /* 0x0000802202118981 */ /* 0x000ea2000c1e1900 */
[----:B------:R-:W-:-:S03]  /*2170*/  ISETP.GE.AND P0, PT, R103, UR37, PT ;  /* 0x0000002567007c0c */ /* 0x000fc6000bf06270 */
[----:B------:R-:W3:Y:S01]  /*2180*/  @!P6 LDG.E R20, desc[UR34][R2.64+0x100] ;  /* 0x000100220214e981 */ /* 0x000ee2000c1e1900 */
[----:B------:R-:W-:-:S09]  /*2190*/  ISETP.GE.AND P6, PT, R102, UR37, PT ;  /* 0x0000002566007c0c */ /* 0x000fd2000bfc6270 */
[----:B------:R-:W4:Y:S01]  /*21a0*/  @!P0 LDG.E R19, desc[UR34][R2.64+0x180] ;  /* 0x0001802202138981 */ /* 0x000f22000c1e1900 */
[----:B------:R-:W-:-:S03]  /*21b0*/  ISETP.GE.AND P0, PT, R101, UR37, PT ;  /* 0x0000002565007c0c */ /* 0x000fc6000bf06270 */
[----:B------:R-:W4:Y:S01]  /*21c0*/  @!P6 LDG.E R22, desc[UR34][R2.64+0x200] ;  /* 0x000200220216e981 */ /* 0x000f22000c1e1900 */
[----:B------:R-:W-:-:S09]  /*21d0*/  ISETP.GE.AND P6, PT, R100, UR37, PT ;  /* 0x0000002564007c0c */ /* 0x000fd2000bfc6270 */
[----:B------:R-:W4:Y:S01]  /*21e0*/  @!P0 LDG.E R21, desc[UR34][R2.64+0x280] ;  /* 0x0002802202158981 */ /* 0x000f22000c1e1900 */
[----:B------:R-:W-:-:S03]  /*21f0*/  ISETP.GE.AND P0, PT, R99, UR37, PT ;  /* 0x0000002563007c0c */ /* 0x000fc6000bf06270 */
[----:B------:R-:W4:Y:S01]  /*2200*/  @!P6 LDG.E R24, desc[UR34][R2.64+0x300] ;  /* 0x000300220218e981 */ /* 0x000f22000c1e1900 */
[----:B------:R-:W-:-:S09]  /*2210*/  ISETP.GE.AND P6, PT, R98, UR37, PT ;  /* 0x0000002562007c0c */ /* 0x000fd2000bfc6270 */
[----:B------:R-:W4:Y:S01]  /*2220*/  @!P0 LDG.E R23, desc[UR34][R2.64+0x380] ;  /* 0x0003802202178981 */ /* 0x000f22000c1e1900 */
[----:B------:R-:W-:Y:S02]  /*2230*/  ISETP.NE.AND P0, PT, R27, RZ, PT ;  /* 0x000000ff1b00720c */ /* 0x000fe40003f05270 */
[----:B------:R-:W-:-:S06]  /*2240*/  CS2R R26, SRZ ;  /* 0x00000000001a7805 */ /* 0x000fcc000001ff00 */
[----:B------:R-:W4:Y:S01]  /*2250*/  @!P6 LDG.E R26, desc[UR34][R2.64+0x400] ;  /* 0x00040022021ae981 */ /* 0x000f22000c1e1900 */
[----:B------:R-:W-:Y:S01]  /*2260*/  ISETP.NE.AND P6, PT, R25, RZ, PT ;  /* 0x000000ff1900720c */ /* 0x000fe20003fc5270 */
[----:B------:R-:W-:Y:S01]  /*2270*/  IMAD.MOV.U32 R25, RZ, RZ, RZ ;  /* 0x000000ffff197224 */ /* 0x000fe200078e00ff */
[----:B------:R-:W-:Y:S02]  /*2280*/  CS2R R28, SRZ ;  /* 0x00000000001c7805 */ /* 0x000fe4000001ff00 */
[----:B------:R-:W-:Y:S01]  /*2290*/  CS2R R30, SRZ ;  /* 0x00000000001e7805 */ /* 0x000fe2000001ff00 */
[----:B------:R-:W-:Y:S01]  /*22a0*/  IMAD.MOV.U32 R32, RZ, RZ, RZ ;  /* 0x000000ffff207224 */ /* 0x000fe200078e00ff */
[----:B------:R-:W4:Y:S04]  /*22b0*/  @!P1 LDG.E R27, desc[UR34][R2.64+0x580] ;  /* 0x00058022021b9981 */ /* 0x000f28000c1e1900 */
[----:B------:R-:W4:Y:S04]  /*22c0*/  @!P0 LDG.E R28, desc[UR34][R2.64+0x500] ;  /* 0x00050022021c8981 */ /* 0x000f28000c1e1900 */
[----:B------:R-:W4:Y:S01]  /*22d0*/  @!P6 LDG.E R25, desc[UR34][R2.64+0x480] ;  /* 0x000480220219e981 */ /* 0x000f22000c1e1900 */
[----:B------:R-:W-:-:S03]  /*22e0*/  LOP3.LUT P6, RZ, R0, 0x200, RZ, 0xc0, !PT ;  /* 0x0000020000ff7812 */ /* 0x000fc600078cc0ff */
[----:B------:R-:W4:Y:S04]  /*22f0*/  @!P2 LDG.E R30, desc[UR34][R2.64+0x600] ;  /* 0x00060022021ea981 */ /* 0x000f28000c1e1900 */
[----:B------:R-:W4:Y:S04]  /*2300*/  @!P3 LDG.E R29, desc[UR34][R2.64+0x680] ;  /* 0x00068022021db981 */ /* 0x000f28000c1e1900 */
[----:B------:R-:W4:Y:S04]  /*2310*/  @!P4 LDG.E R32, desc[UR34][R2.64+0x700] ;  /* 0x000700220220c981 */ /* 0x000f28000c1e1900 */
[----:B------:R-:W2:Y:S04]  /*2320*/  @!P6 LDG.E R18, desc[UR34][R2.64] ;  /* 0x000000220212e981 */ /* 0x000ea8000c1e1900 */
[----:B------:R-:W4:Y:S01]  /*2330*/  @!P5 LDG.E R31, desc[UR34][R2.64+0x780] ;  /* 0x00078022021fd981 */ /* 0x000f22000c1e1900 */
[----:B------:R-:W-:Y:S03]  /*2340*/  BSSY.RECONVERGENT B0, `(.L_x_1189) ;  /* 0x000004d000007945 */ /* 0x000fe60003800200 */
[----:B--2---:R-:W-:Y:S04]  /*2350*/  STS [R89], R18 ;  /* 0x0000001259007388 */ /* 0x004fe80000000800 */
        /* <DEDUP_REMOVED lines=20> */
[----:B------:R-:W4:Y:S04]  /*24a0*/  LDS R49, [R65+0x10] ;  /* 0x0000100041317984 */ /* 0x000f280000000800 */
[----:B------:R-:W4:Y:S04]  /*24b0*/  LDS R48, [R64+0x14] ;  /* 0x0000140040307984 */ /* 0x000f280000000800 */
[----:B------:R0:W0:Y:S04]  /*24c0*/  LDS R47, [R63+0x18] ;  /* 0x000018003f2f7984 */ /* 0x0000280000000800 */
[----:B------:R0:W0:Y:S04]  /*24d0*/  LDS R46, [R62+0x1c] ;  /* 0x00001c003e2e7984 */ /* 0x0000280000000800 */
[----:B------:R0:W3:Y:S04]  /*24e0*/  LDS R45, [R61+0x20] ;  /* 0x000020003d2d7984 */ /* 0x0000e80000000800 */
[----:B------:R0:W4:Y:S04]  /*24f0*/  LDS R44, [R60+0x24] ;  /* 0x000024003c2c7984 */ /* 0x0001280000000800 */
[----:B------:R0:W4:Y:S04]  /*2500*/  LDS R39, [R59+0x28] ;  /* 0x000028003b277984 */ /* 0x0001280000000800 */
[----:B------:R0:W4:Y:S04]  /*2510*/  LDS R38, [R58+0x2c] ;  /* 0x00002c003a267984 */ /* 0x0001280000000800 */
[----:B------:R0:W4:Y:S04]  /*2520*/  LDS R37, [R57+0x30] ;  /* 0x0000300039257984 */ /* 0x0001280000000800 */
[----:B------:R0:W4:Y:S04]  /*2530*/  LDS R36, [R56+0x34] ;  /* 0x0000340038247984 */ /* 0x0001280000000800 */
[----:B------:R0:W4:Y:S04]  /*2540*/  LDS R35, [R55+0x38] ;  /* 0x0000380037237984 */ /* 0x0001280000000800 */
[----:B------:R0:W4:Y:S01]  /*2550*/  LDS R34, [R54+0x3c] ;  /* 0x00003c0036227984 */ /* 0x0001220000000800 */
[----:B-1----:R-:W-:-:S05]  /*2560*/  FADD.FTZ R53, R53, UR7 ;  /* 0x0000000735357e21 */ /* 0x002fca0008010000 */
[----:B------:R-:W-:-:S04]  /*2570*/  FSETP.GTU.FTZ.AND P0, PT, R53, 20, PT ;  /* 0x41a000003500780b */ /* 0x000fc80003f1c000 */
[----:B0-----:R-:W-:Y:S01]  /*2580*/  ISETP.EQ.OR P0, PT, RZ, UR4, P0 ;  /* 0x00000004ff007c0c */ /* 0x001fe20008702670 */
[----:B--2---:R-:W-:Y:S01]  /*2590*/  FADD.FTZ R52, R52, UR7 ;  /* 0x0000000734347e21 */ /* 0x004fe20008010000 */
[----:B---3--:R-:W-:Y:S01]  /*25a0*/  FADD.FTZ R51, R51, UR7 ;  /* 0x0000000733337e21 */ /* 0x008fe20008010000 */
[----:B----4-:R-:W-:Y:S01]  /*25b0*/  FADD.FTZ R50, R50, UR7 ;  /* 0x0000000732327e21 */ /* 0x010fe20008010000 */
[----:B------:R-:W-:Y:S01]  /*25c0*/  FADD.FTZ R49, R49, UR7 ;  /* 0x0000000731317e21 */ /* 0x000fe20008010000 */
        /* <DEDUP_REMOVED lines=36> */
.L_x_1190:
[----:B------:R-:W-:Y:S05]  /*2810*/  BSYNC.RECONVERGENT B0 ;  /* 0x0000000000007941 */ /* 0x000fea0003800200 */
.L_x_1189:
        /* <DEDUP_REMOVED lines=36> */
.L_x_1192:
[----:B------:R-:W-:Y:S05]  /*2a60*/  BSYNC.RECONVERGENT B0 ;  /* 0x0000000000007941 */ /* 0x000fea0003800200 */
.L_x_1191:
        /* <DEDUP_REMOVED lines=34> */
.L_x_1194:
[----:B------:R-:W-:Y:S05]  /*2c90*/  BSYNC.RECONVERGENT B0 ;  /* 0x0000000000007941 */ /* 0x000fea0003800200 */
.L_x_1193:
        /* <DEDUP_REMOVED lines=36> */
.L_x_1196:
[----:B------:R-:W-:Y:S05]  /*2ee0*/  BSYNC.RECONVERGENT B0 ;  /* 0x0000000000007941 */ /* 0x000fea0003800200 */
.L_x_1195:
        /* <DEDUP_REMOVED lines=34> */
.L_x_1198:
[----:B------:R-:W-:Y:S05]  /*3110*/  BSYNC.RECONVERGENT B0 ;  /* 0x0000000000007941 */ /* 0x000fea0003800200 */
.L_x_1197:
        /* <DEDUP_REMOVED lines=36> */
.L_x_1200:
[----:B------:R-:W-:Y:S05]  /*3360*/  BSYNC.RECONVERGENT B0 ;  /* 0x0000000000007941 */ /* 0x000fea0003800200 */
.L_x_1199:
        /* <DEDUP_REMOVED lines=34> */
.L_x_1202:
[----:B------:R-:W-:Y:S05]  /*3590*/  BSYNC.RECONVERGENT B0 ;  /* 0x0000000000007941 */ /* 0x000fea0003800200 */
.L_x_1201:
        /* <DEDUP_REMOVED lines=36> */
.L_x_1204:
[----:B------:R-:W-:Y:S05]  /*37e0*/  BSYNC.RECONVERGENT B0 ;  /* 0x0000000000007941 */ /* 0x000fea0003800200 */
.L_x_1203:
        /* <DEDUP_REMOVED lines=34> */
.L_x_1206:
[----:B------:R-:W-:Y:S05]  /*3a10*/  BSYNC.RECONVERGENT B0 ;  /* 0x0000000000007941 */ /* 0x000fea0003800200 */
.L_x_1205:
        /* <DEDUP_REMOVED lines=36> */
.L_x_1208:
[----:B------:R-:W-:Y:S05]  /*3c60*/  BSYNC.RECONVERGENT B0 ;  /* 0x0000000000007941 */ /* 0x000fea0003800200 */
.L_x_1207:
        /* <DEDUP_REMOVED lines=34> */
.L_x_1210:
[----:B------:R-:W-:Y:S05]  /*3e90*/  BSYNC.RECONVERGENT B0 ;  /* 0x0000000000007941 */ /* 0x000fea0003800200 */
.L_x_1209:
[----:B------:R-:W-:Y:S01]  /*3ea0*/  ISETP.EQ.OR P0, PT, RZ, UR4, P0 ;  /* 0x00000004ff007c0c */ /* 0x000fe20008702670 */
[----:B------:R-:W-:Y:S01]  /*3eb0*/  BSSY.RECONVERGENT B0, `(.L_x_1211) ;  /* 0x0000025000007945 */ /* 0x000fe20003800200 */
[----:B------:R-:W-:Y:S02]  /*3ec0*/  FSETP.GTU.FTZ.AND P2, PT, R34, 20, PT ;  /* 0x41a000002200780b */ /* 0x000fe40003f5c000 */
[----:B------:R-:W-:Y:S02]  /*3ed0*/  ISETP.EQ.OR P4, PT, RZ, UR4, P4 ;  /* 0x00000004ff007c0c */ /* 0x000fe4000a782670 */
        /* <DEDUP_REMOVED lines=34> */
.L_x_1212:
[----:B------:R-:W-:Y:S05]  /*4100*/  BSYNC.RECONVERGENT B0 ;  /* 0x0000000000007941 */ /* 0x000fea0003800200 */
.L_x_1211:
        /* <DEDUP_REMOVED lines=32> */
.L_x_1214:
[----:B------:R-:W-:Y:S05]  /*4310*/  BSYNC.RECONVERGENT B0 ;  /* 0x0000000000007941 */ /* 0x000fea0003800200 */
.L_x_1213:
        /* <DEDUP_REMOVED lines=32> */
.L_x_1216:
[----:B------:R-:W-:Y:S05]  /*4520*/  BSYNC.RECONVERGENT B0 ;  /* 0x0000000000007941 */ /* 0x000fea0003800200 */
.L_x_1215:
        /* <DEDUP_REMOVED lines=32> */
.L_x_1218:
[----:B------:R-:W-:Y:S05]  /*4730*/  BSYNC.RECONVERGENT B0 ;  /* 0x0000000000007941 */ /* 0x000fea0003800200 */
.L_x_1217:
        /* <DEDUP_REMOVED lines=32> */
.L_x_1220:
[----:B------:R-:W-:Y:S05]  /*4940*/  BSYNC.RECONVERGENT B0 ;  /* 0x0000000000007941 */ /* 0x000fea0003800200 */
.L_x_1219:
        /* <DEDUP_REMOVED lines=54> */
[----:B------:R-:W0:Y:S04]  /*4cb0*/  LDCU.64 UR38, c[0x0][0x460] ;  /* 0x00008c00ff2677ac */ /* 0x000e280008000a00 */
[----:B------:R-:W1:Y:S01]  /*4cc0*/  LDCU.64 UR16, c[0x0][0x450] ;  /* 0x00008a00ff1077ac */ /* 0x000e620008000a00 */
        /* <DEDUP_REMOVED lines=8> */
.L_x_1231:
[----:B------:R-:W-:Y:S02]  /*4d50*/  ISETP.GE.AND P0, PT, R100, UR37, PT ;  /* 0x0000002564007c0c */ /* 0x000fe4000bf06270 */
[----:B------:R-:W-:Y:S02]  /*4d60*/  CS2R R114, SRZ ;  /* 0x0000000000727805 */ /* 0x000fe4000001ff00 */
[----:B------:R-:W-:Y:S02]  /*4d70*/  CS2R R112, SRZ ;  /* 0x0000000000707805 */ /* 0x000fe4000001ff00 */
[----:B------:R-:W-:Y:S02]  /*4d80*/  ISETP.GE.AND P1, PT, R101, UR37, PT ;  /* 0x0000002565007c0c */ /* 0x000fe4000bf26270 */
[----:B------:R-:W-:Y:S02]  /*4d90*/  CS2R R116, SRZ ;  /* 0x0000000000747805 */ /* 0x000fe4000001ff00 */
[----:B------:R-:W-:Y:S01]  /*4da0*/  ISETP.GE.AND P2, PT, R102, UR37, PT ;  /* 0x0000002566007c0c */ /* 0x000fe2000bf46270 */
[----:B------:R-:W-:Y:S01]  /*4db0*/  HFMA2 R111, -RZ, RZ, 0, 0 ;  /* 0x00000000ff6f7431 */ /* 0x000fe200000001ff */
[----:B------:R-:W-:-:S02]  /*4dc0*/  ISETP.GE.AND P3, PT, R103, UR37, PT ;  /* 0x0000002567007c0c */ /* 0x000fc4000bf66270 */
[----:B0-----:R-:W-:Y:S02]  /*4dd0*/  CS2R R86, SRZ ;  /* 0x0000000000567805 */ /* 0x001fe4000001ff00 */
[----:B------:R-:W-:Y:S02]  /*4de0*/  ISETP.GE.AND P4, PT, R104, UR37, PT ;  /* 0x0000002568007c0c */ /* 0x000fe4000bf86270 */
[----:B------:R-:W-:Y:S02]  /*4df0*/  CS2R R42, SRZ ;  /* 0x00000000002a7805 */ /* 0x000fe4000001ff00 */
[----:B------:R-:W-:Y:S02]  /*4e00*/  LOP3.LUT P6, RZ, R0, 0x200, RZ, 0xc0, !PT ;  /* 0x0000020000ff7812 */ /* 0x000fe400078cc0ff */
[----:B------:R-:W-:Y:S01]  /*4e10*/  CS2R R120, SRZ ;  /* 0x0000000000787805 */ /* 0x000fe2000001ff00 */
[----:B------:R-:W2:Y:S01]  /*4e20*/  @!P0 LDG.E R114, desc[UR34][R84.64+-0x100] ;  /* 0xffff002254728981 */ /* 0x000ea2000c1e1900 */
[----:B------:R-:W-:Y:S01]  /*4e30*/  ISETP.GE.AND P0, PT, R99, UR37, PT ;  /* 0x0000002563007c0c */ /* 0x000fe2000bf06270 */
[----:B------:R-:W-:Y:S01]  /*4e40*/  IMAD.MOV.U32 R122, RZ, RZ, RZ ;  /* 0x000000ffff7a7224 */ /* 0x000fe200078e00ff */
[----:B------:R-:W-:Y:S01]  /*4e50*/  ISETP.GE.AND P5, PT, R105, UR37, PT ;  /* 0x0000002569007c0c */ /* 0x000fe2000bfa6270 */
[----:B------:R-:W3:Y:S01]  /*4e60*/  @!P1 LDG.E R111, desc[UR34][R84.64+-0x180] ;  /* 0xfffe8022546f9981 */ /* 0x000ee2000c1e1900 */
[----:B------:R-:W-:-:S02]  /*4e70*/  CS2R R118, SRZ ;  /* 0x0000000000767805 */ /* 0x000fc4000001ff00 */
[----:B------:R-:W-:Y:S01]  /*4e80*/  MOV R124, RZ ;  /* 0x000000ff007c7202 */ /* 0x000fe20000000f00 */
[----:B------:R-:W4:Y:S04]  /*4e90*/  @!P2 LDG.E R112, desc[UR34][R84.64+-0x200] ;  /* 0xfffe00225470a981 */ /* 0x000f28000c1e1900 */
[----:B------:R-:W2:Y:S04]  /*4ea0*/  @!P3 LDG.E R87, desc[UR34][R84.64+-0x280] ;  /* 0xfffd80225457b981 */ /* 0x000ea8000c1e1900 */
[----:B------:R-:W3:Y:S01]  /*4eb0*/  @!P0 LDG.E R113, desc[UR34][R84.64+-0x80] ;  /* 0xffff802254718981 */ /* 0x000ee2000c1e1900 */
[----:B------:R-:W-:-:S02]  /*4ec0*/  ISETP.GE.AND P0, PT, R98, UR37, PT ;  /* 0x0000002562007c0c */ /* 0x000fc4000bf06270 */
[----:B------:R-:W-:Y:S01]  /*4ed0*/  ISETP.GE.AND P1, PT, R96, UR37, PT ;  /* 0x0000002560007c0c */ /* 0x000fe2000bf26270 */
[----:B------:R-:W4:Y:S01]  /*4ee0*/  @!P4 LDG.E R86, desc[UR34][R84.64+-0x300] ;  /* 0xfffd00225456c981 */ /* 0x000f22000c1e1900 */
[----:B------:R-:W-:Y:S02]  /*4ef0*/  ISETP.GE.AND P2, PT, R95, UR37, PT ;  /* 0x000000255f007c0c */ /* 0x000fe4000bf46270 */
[----:B------:R-:W-:Y:S01]  /*4f00*/  ISETP.GE.AND P3, PT, R94, UR37, PT ;  /* 0x000000255e007c0c */ /* 0x000fe2000bf66270 */
[----:B------:R-:W2:Y:S01]  /*4f10*/  @!P6 LDG.E R42, desc[UR34][R84.64+-0x400] ;  /* 0xfffc0022542ae981 */ /* 0x000ea2000c1e1900 */
[----:B------:R-:W-:-:S03]  /*4f20*/  ISETP.GE.AND P4, PT, R93, UR37, PT ;  /* 0x000000255d007c0c */ /* 0x000fc6000bf86270 */
[----:B------:R-:W3:Y:S04]  /*4f30*/  @!P5 LDG.E R43, desc[UR34][R84.64+-0x380] ;  /* 0xfffc8022542bd981 */ /* 0x000ee8000c1e1900 */
[----:B------:R-:W4:Y:S01]  /*4f40*/  @!P0 LDG.E R116, desc[UR34][R84.64] ;  /* 0x0000002254748981 */ /* 0x000f22000c1e1900 */
[----:B------:R-:W-:Y:S02]  /*4f50*/  ISETP.GE.AND P0, PT, R97, UR37, PT ;  /* 0x0000002561007c0c */ /* 0x000fe4000bf06270 */
[----:B------:R-:W-:Y:S01]  /*4f60*/  ISETP.GE.AND P5, PT, R92, UR37, PT ;  /* 0x000000255c007c0c */ /* 0x000fe2000bfa6270 */
[----:B------:R-:W4:Y:S01]  /*4f70*/  @!P1 LDG.E R120, desc[UR34][R84.64+0x100] ;  /* 0x0001002254789981 */ /* 0x000f22000c1e1900 */
[----:B------:R-:W-:-:S03]  /*4f80*/  ISETP.GE.AND P6, PT, R91, UR37, PT ;  /* 0x000000255b007c0c */ /* 0x000fc6000bfc6270 */
[----:B------:R-:W4:Y:S04]  /*4f90*/  @!P2 LDG.E R117, desc[UR34][R84.64+0x180] ;  /* 0x000180225475a981 */ /* 0x000f28000c1e1900 */
[----:B------:R-:W4:Y:S04]  /*4fa0*/  @!P3 LDG.E R122, desc[UR34][R84.64+0x200] ;  /* 0x00020022547ab981 */ /* 0x000f28000c1e1900 */
[----:B------:R-:W4:Y:S04]  /*4fb0*/  @!P0 LDG.E R115, desc[UR34][R84.64+0x80] ;  /* 0x0000802254738981 */ /* 0x000f28000c1e1900 */
[----:B------:R-:W4:Y:S04]  /*4fc0*/  @!P4 LDG.E R119, desc[UR34][R84.64+0x280] ;  /* 0x000280225477c981 */ /* 0x000f28000c1e1900 */
[----:B------:R-:W4:Y:S04]  /*4fd0*/  @!P5 LDG.E R124, desc[UR34][R84.64+0x300] ;  /* 0x00030022547cd981 */ /* 0x000f28000c1e1900 */
[----:B------:R-:W4:Y:S01]  /*4fe0*/  @!P6 LDG.E R121, desc[UR34][R84.64+0x380] ;  /* 0x000380225479e981 */ /* 0x000f22000c1e1900 */
[----:B------:R-:W-:-:S02]  /*4ff0*/  P2R R125, PR, RZ, 0x1 ;  /* 0x00000001ff7d7803 */ /* 0x000fc40000000000 */
[----:B------:R-:W-:Y:S01]  /*5000*/  ISETP.GE.AND P0, PT, R106, UR37, PT ;  /* 0x000000256a007c0c */ /* 0x000fe2000bf06270 */
[----:B------:R-:W-:Y:S01]  /*5010*/  IMAD.U32 R40, RZ, RZ, UR47 ;  /* 0x0000002fff287e24 */ /* 0x000fe2000f8e00ff */
[----:B------:R-:W-:-:S05]  /*5020*/  MOV R41, UR48 ;  /* 0x0000003000297c02 */ /* 0x000fca0008000f00 */
[----:B------:R0:W4:Y:S01]  /*5030*/  LDG.E R131, desc[UR34][R40.64] ;  /* 0x0000002228837981 */ /* 0x000122000c1e1900 */
[----:B------:R-:W-:Y:S02]  /*5040*/  P2R R123, PR, RZ, 0x2 ;  /* 0x00000002ff7b7803 */ /* 0x000fe40000000000 */
[----:B------:R-:W-:Y:S01]  /*5050*/  ISETP.GE.AND P1, PT, R105, UR37, PT ;  /* 0x0000002569007c0c */ /* 0x000fe2000bf26270 */
[----:B--2---:R-:W-:Y:S04]  /*5060*/  STS [R89], R42 ;  /* 0x0000002a59007388 */ /* 0x004fe80000000800 */
        /* <DEDUP_REMOVED lines=12> */
[----:B------:R-:W-:Y:S04]  /*5130*/  STS [R72+0x680], R119 ;  /* 0x0006807748007388 */ /* 0x000fe80000000800 */
[----:B------:R3:W-:Y:S04]  /*5140*/  STS [R71+0x700], R124 ;  /* 0x0007007c47007388 */ /* 0x0007e80000000800 */
[----:B------:R4:W-:Y:S01]  /*5150*/  STS [R70+0x780], R121 ;  /* 0x0007807946007388 */ /* 0x0009e20000000800 */
[----:B------:R-:W-:-:S03]  /*5160*/  NOP ;  /* 0x0000000000007918 */ /* 0x000fc60000000000 */
[----:B------:R-:W4:Y:S01]  /*5170*/  @!P0 LDG.E R118, desc[UR34][R164.64+-0x400] ;  /* 0xfffc0022a4768981 */ /* 0x000f22000c1e1900 */
[----:B------:R-:W-:Y:S02]  /*5180*/  ISETP.GE.AND P0, PT, R104, UR37, PT ;  /* 0x0000002568007c0c */ /* 0x000fe4000bf06270 */
[----:B--2---:R-:W-:Y:S02]  /*5190*/  CS2R R116, SRZ ;  /* 0x0000000000747805 */ /* 0x004fe4000001ff00 */
[----:B------:R-:W-:Y:S01]  /*51a0*/  CS2R R114, SRZ ;  /* 0x0000000000727805 */ /* 0x000fe2000001ff00 */
[----:B---3--:R-:W-:Y:S02]  /*51b0*/  IMAD.MOV.U32 R124, RZ, RZ, RZ ;  /* 0x000000ffff7c7224 */ /* 0x008fe400078e00ff */
[----:B------:R-:W-:Y:S01]  /*51c0*/  HFMA2 R122, -RZ, RZ, 0, 0 ;  /* 0x00000000ff7a7431 */ /* 0x000fe200000001ff */
[----:B----4-:R-:W-:Y:S01]  /*51d0*/  CS2R R120, SRZ ;  /* 0x0000000000787805 */ /* 0x010fe2000001ff00 */
[----:B------:R-:W-:Y:S01]  /*51e0*/  IMAD.MOV.U32 R119, RZ, RZ, RZ ;  /* 0x000000ffff777224 */ /* 0x000fe200078e00ff */
[----:B------:R-:W-:Y:S01]  /*51f0*/  CS2R R112, SRZ ;  /* 0x0000000000707805 */ /* 0x000fe2000001ff00 */
[----:B------:R-:W2:Y:S01]  /*5200*/  @!P1 LDG.E R115, desc[UR34][R164.64+-0x380] ;  /* 0xfffc8022a4739981 */ /* 0x000ea2000c1e1900 */
[----:B------:R-:W-:Y:S01]  /*5210*/  ISETP.GE.AND P1, PT, R103, UR37, PT ;  /* 0x0000002567007c0c */ /* 0x000fe2000bf26270 */
[----:B------:R-:W-:Y:S01]  /*5220*/  IMAD.MOV.U32 R111, RZ, RZ, RZ ;  /* 0x000000ffff6f7224 */ /* 0x000fe200078e00ff */
[----:B------:R-:W-:Y:S01]  /*5230*/  CS2R R86, SRZ ;  /* 0x0000000000567805 */ /* 0x000fe2000001ff00 */
[----:B------:R-:W3:Y:S04]  /*5240*/  LDS R126, [R65+0x10] ;  /* 0x00001000417e7984 */ /* 0x000ee80000000800 */
[----:B------:R-:W4:Y:S01]  /*5250*/  @!P0 LDG.E R116, desc[UR34][R164.64+-0x300] ;  /* 0xfffd0022a4748981 */ /* 0x000f22000c1e1900 */
[----:B------:R-:W-:-:S03]  /*5260*/  ISETP.GE.AND P0, PT, R102, UR37, PT ;  /* 0x0000002566007c0c */ /* 0x000fc6000bf06270 */
[----:B------:R-:W4:Y:S04]  /*5270*/  @!P2 LDG.E R113, desc[UR34][R164.64+0x180] ;  /* 0x00018022a471a981 */ /* 0x000f28000c1e1900 */
        /* <DEDUP_REMOVED lines=13> */
[----:B------:R-:W-:-:S03]  /*5350*/  ISETP.NE.AND P1, PT, R123, RZ, PT ;  /* 0x000000ff7b00720c */ /* 0x000fc60003f25270 */
[----:B------:R-:W-:Y:S04]  /*5360*/  LDS R42, [R67+0x8] ;  /* 0x00000800432a7984 */ /* 0x000fe80000000800 */
[----:B------:R-:W4:Y:S01]  /*5370*/  @!P0 LDG.E R120, desc[UR34][R164.64] ;  /* 0x00000022a4788981 */ /* 0x000f22000c1e1900 */
[----:B------:R-:W-:Y:S02]  /*5380*/  ISETP.NE.AND P0, PT, R125, RZ, PT ;  /* 0x000000ff7d00720c */ /* 0x000fe40003f05270 */
[----:B------:R-:W-:Y:S01]  /*5390*/  MOV R123, RZ ;  /* 0x000000ff007b7202 */ /* 0x000fe20000000f00 */
[----:B------:R-:W1:Y:S04]  /*53a0*/  LDS R125, [R66+0xc] ;  /* 0x00000c00427d7984 */ /* 0x000e680000000800 */
[----:B------:R-:W4:Y:S01]  /*53b0*/  @!P1 LDG.E R114, desc[UR34][R164.64+0x100] ;  /* 0x00010022a4729981 */ /* 0x000f22000c1e1900 */
[----:B------:R-:W-:-:S03]  /*53c0*/  SHF.L.U32 R130, R107, 0x4, RZ ;  /* 0x000000046b827819 */ /* 0x000fc600000006ff */
[----:B------:R-:W1:Y:S04]  /*53d0*/  LDS R129, [R64+0x14] ;  /* 0x0000140040817984 */ /* 0x000e680000000800 */
[----:B------:R-:W4:Y:S01]  /*53e0*/  @!P0 LDG.E R123, desc[UR34][R164.64+0x80] ;  /* 0x00008022a47b8981 */ /* 0x000f22000c1e1900 */
[----:B0-----:R-:W-:Y:S02]  /*53f0*/  VIADD R40, R130, 0x2 ;  /* 0x0000000282287836 */ /* 0x001fe40000000000 */
[----:B------:R-:W-:Y:S01]  /*5400*/  FMUL.FTZ R131, R131, 1.4426950216293334961 ;  /* 0x3fb8aa3b83837820 */ /* 0x000fe20000410000 */
[----:B------:R-:W0:Y:S02]  /*5410*/  LDS R132, [R63+0x18] ;  /* 0x000018003f847984 */ /* 0x000e240000000800 */
[----:B------:R-:W-:-:S02]  /*5420*/  ISETP.GE.U32.AND P1, PT, R40, UR37, PT ;  /* 0x0000002528007c0c */ /* 0x000fc4000bf26070 */
[C---:B------:R-:W-:Y:S01]  /*5430*/  IADD3 R40, PT, PT, R130.reuse, 0x5, RZ ;  /* 0x0000000582287810 */ /* 0x040fe20007ffe0ff */
[----:B------:R-:W-:Y:S02]  /*5440*/  VIADD R41, R130, 0x4 ;  /* 0x0000000482297836 */ /* 0x000fe40000000000 */
[----:B------:R-:W-:Y:S01]  /*5450*/  FMUL.FTZ R134, R131, R51 ;  /* 0x0000003383867220 */ /* 0x000fe20000410000 */
[----:B------:R-:W-:Y:S02]  /*5460*/  ISETP.GE.U32.AND P4, PT, R40, UR37, PT ;  /* 0x0000002528007c0c */ /* 0x000fe4000bf86070 */
[C---:B------:R-:W-:Y:S01]  /*5470*/  IADD3 R40, PT, PT, R130.reuse, 0x7, RZ ;  /* 0x0000000782287810 */ /* 0x040fe20007ffe0ff */
[----:B---3--:R-:W-:Y:S01]  /*5480*/  FMUL.FTZ R126, R13, R126 ;  /* 0x0000007e0d7e7220 */ /* 0x008fe20000410000 */
[----:B------:R-:W-:Y:S01]  /*5490*/  ISETP.GE.U32.AND P3, PT, R41, UR37, PT ;  /* 0x0000002529007c0c */ /* 0x000fe2000bf66070 */
[----:B------:R-:W-:Y:S01]  /*54a0*/  VIADD R41, R130, 0x6 ;  /* 0x0000000682297836 */ /* 0x000fe20000000000 */
[----:B------:R-:W-:Y:S01]  /*54b0*/  ISETP.GE.U32.AND P0, PT, R40, UR37, PT ;  /* 0x0000002528007c0c */ /* 0x000fe2000bf06070 */
[----:B------:R-:W3:Y:S01]  /*54c0*/  MUFU.EX2 R134, R134 ;  /* 0x0000008600867308 */ /* 0x000ee20000000800 */
[----:B------:R-:W-:Y:S01]  /*54d0*/  IADD3 R43, PT, PT, R130, 0x3, RZ ;  /* 0x00000003822b7810 */ /* 0x000fe20007ffe0ff */
[----:B------:R-:W0:Y:S01]  /*54e0*/  LDS R40, [R61+0x20] ;  /* 0x000020003d287984 */ /* 0x000e220000000800 */
[----:B------:R-:W-:-:S02]  /*54f0*/  ISETP.GE.U32.AND P5, PT, R41, UR37, PT ;  /* 0x0000002529007c0c */ /* 0x000fc4000bfa6070 */
[----:B------:R-:W-:Y:S01]  /*5500*/  ISETP.GE.U32.AND P2, PT, R43, UR37, PT ;  /* 0x000000252b007c0c */ /* 0x000fe2000bf46070 */
[----:B------:R-:W-:Y:S01]  /*5510*/  LDS R41, [R60+0x24] ;  /* 0x000024003c297984 */ /* 0x000fe20000000800 */
[----:B------:R-:W-:Y:S01]  /*5520*/  FSEL R156, R126, RZ, !P3 ;  /* 0x000000ff7e9c7208 */ /* 0x000fe20005800000 */
[----:B-1----:R-:W-:Y:S02]  /*5530*/  FMUL.FTZ R125, R14, R125 ;  /* 0x0000007d0e7d7220 */ /* 0x002fe40000410000 */
[----:B------:R-:W1:Y:S01]  /*5540*/  LDS R43, [R62+0x1c] ;  /* 0x00001c003e2b7984 */ /* 0x000e620000000800 */
[C---:B------:R-:W-:Y:S01]  /*5550*/  FMUL.FTZ R126, R131.reuse, R45 ;  /* 0x0000002d837e7220 */ /* 0x040fe20000410000 */
[----:B------:R-:W-:Y:S01]  /*5560*/  FMUL.FTZ R135, R131, R50 ;  /* 0x0000003283877220 */ /* 0x000fe20000410000 */
[----:B------:R-:W-:Y:S01]  /*5570*/  FMUL.FTZ R42, R15, R42 ;  /* 0x0000002a0f2a7220 */ /* 0x000fe20000410000 */
[----:B------:R-:W-:Y:S01]  /*5580*/  FSEL R158, R125, RZ, !P2 ;  /* 0x000000ff7d9e7208 */ /* 0x000fe20005000000 */
[C---:B------:R-:W-:Y:S01]  /*5590*/  FMUL.FTZ R125, R131.reuse, R47 ;  /* 0x0000002f837d7220 */ /* 0x040fe20000410000 */
[----:B------:R-:W-:Y:S01]  /*55a0*/  VIADD R133, R130, 0x8 ;  /* 0x0000000882857836 */ /* 0x000fe20000000000 */
[----:B------:R3:W-:Y:S01]  /*55b0*/  MUFU.EX2 R147, R126 ;  /* 0x0000007e00937308 */ /* 0x0007e20000000800 */
[----:B------:R-:W-:Y:S01]  /*55c0*/  FMUL.FTZ R136, R131, R49 ;  /* 0x0000003183887220 */ /* 0x000fe20000410000 */
[----:B------:R-:W-:-:S02]  /*55d0*/  FSEL R160, R42, RZ, !P1 ;  /* 0x000000ff2aa07208 */ /* 0x000fc40004800000 */
[----:B------:R-:W0:Y:S01]  /*55e0*/  MUFU.EX2 R135, R135 ;  /* 0x0000008700877308 */ /* 0x000e220000000800 */
[----:B---3--:R-:W-:Y:S01]  /*55f0*/  FSEL R159, R134, 1, !P1 ;  /* 0x3f800000869f7808 */ /* 0x008fe20004800000 */
[----:B------:R-:W3:Y:S01]  /*5600*/  LDS R126, [R59+0x28] ;  /* 0x000028003b7e7984 */ /* 0x000ee20000000800 */
[----:B------:R-:W-:Y:S01]  /*5610*/  ISETP.GE.U32.AND P1, PT, R133, UR37, PT ;  /* 0x0000002585007c0c */ /* 0x000fe2000bf26070 */
[----:B------:R-:W0:Y:S01]  /*5620*/  MUFU.EX2 R125, R125 ;  /* 0x0000007d007d7308 */ /* 0x000e220000000800 */
[C---:B------:R-:W-:Y:S01]  /*5630*/  FMUL.FTZ R133, R131.reuse, R46 ;  /* 0x0000002e83857220 */ /* 0x040fe20000410000 */
[----:B------:R-:W-:Y:S02]  /*5640*/  FMUL.FTZ R137, R131, R48 ;  /* 0x0000003083897220 */ /* 0x000fe40000410000 */
[----:B------:R-:W1:Y:S01]  /*5650*/  MUFU.EX2 R136, R136 ;  /* 0x0000008800887308 */ /* 0x000e620000000800 */
[----:B------:R-:W-:-:S03]  /*5660*/  IADD3 R42, PT, PT, R130, 0x9, RZ ;  /* 0x00000009822a7810 */ /* 0x000fc60007ffe0ff */
[----:B------:R-:W1:Y:S01]  /*5670*/  MUFU.EX2 R133, R133 ;  /* 0x0000008500857308 */ /* 0x000e620000000800 */
[----:B------:R-:W-:-:S03]  /*5680*/  FMUL.FTZ R129, R12, R129 ;  /* 0x000000810c817220 */ /* 0x000fc60000410000 */
[----:B------:R-:W1:Y:S01]  /*5690*/  MUFU.EX2 R137, R137 ;  /* 0x0000008900897308 */ /* 0x000e620000000800 */
[----:B0-----:R-:W-:Y:S02]  /*56a0*/  FSEL R157, R135, 1, !P2 ;  /* 0x3f800000879d7808 */ /* 0x001fe40005000000 */
[----:B------:R-:W-:Y:S01]  /*56b0*/  ISETP.GE.U32.AND P2, PT, R42, UR37, PT ;  /* 0x000000252a007c0c */ /* 0x000fe2000bf46070 */
[----:B------:R-:W-:Y:S01]  /*56c0*/  VIADD R42, R130, 0xa ;  /* 0x0000000a822a7836 */ /* 0x000fe20000000000 */
[----:B------:R-:W-:Y:S02]  /*56d0*/  FSEL R151, R125, 1, !P5 ;  /* 0x3f8000007d977808 */ /* 0x000fe40006800000 */
[----:B------:R-:W-:Y:S01]  /*56e0*/  FSEL R154, R129, RZ, !P4 ;  /* 0x000000ff819a7208 */ /* 0x000fe20006000000 */
[----:B------:R-:W0:Y:S01]  /*56f0*/  LDS R125, [R58+0x2c] ;  /* 0x00002c003a7d7984 */ /* 0x000e220000000800 */
[----:B------:R-:W-:Y:S01]  /*5700*/  FMUL.FTZ R129, R131, R44 ;  /* 0x0000002c83817220 */ /* 0x000fe20000410000 */
[----:B-1----:R-:W-:-:S02]  /*5710*/  FSEL R155, R136, 1, !P3 ;  /* 0x3f800000889b7808 */ /* 0x002fc40005800000 */
[----:B------:R-:W-:Y:S02]  /*5720*/  ISETP.GE.U32.AND P3, PT, R42, UR37, PT ;  /* 0x000000252a007c0c */ /* 0x000fe4000bf66070 */
[----:B------:R-:W-:Y:S01]  /*5730*/  IADD3 R42, PT, PT, R130, 0xb, RZ ;  /* 0x0000000b822a7810 */ /* 0x000fe20007ffe0ff */
[----:B------:R-:W1:Y:S01]  /*5740*/  MUFU.EX2 R129, R129 ;  /* 0x0000008100817308 */ /* 0x000e620000000800 */
[----:B------:R-:W-:Y:S01]  /*5750*/  FSEL R149, R133, 1, !P0 ;  /* 0x3f80000085957808 */ /* 0x000fe20004000000 */
[----:B------:R-:W-:Y:S01]  /*5760*/  FMUL.FTZ R133, R131, R39 ;  /* 0x0000002783857220 */ /* 0x000fe20000410000 */
[----:B------:R-:W-:Y:S01]  /*5770*/  FSEL R153, R137, 1, !P4 ;  /* 0x3f80000089997808 */ /* 0x000fe20006000000 */
[----:B------:R-:W-:Y:S01]  /*5780*/  FMUL.FTZ R132, R11, R132 ;  /* 0x000000840b847220 */ /* 0x000fe20000410000 */
[----:B------:R-:W-:Y:S01]  /*5790*/  ISETP.GE.U32.AND P4, PT, R42, UR37, PT ;  /* 0x000000252a007c0c */ /* 0x000fe2000bf86070 */
[----:B------:R-:W-:Y:S01]  /*57a0*/  FMUL.FTZ R148, R9, R40 ;  /* 0x0000002809947220 */ /* 0x000fe20000410000 */
[----:B------:R-:W-:-:S02]  /*57b0*/  VIADD R42, R130, 0xc ;  /* 0x0000000c822a7836 */ /* 0x000fc40000000000 */
[----:B------:R-:W-:Y:S01]  /*57c0*/  VIADD R40, R130, 0xe ;  /* 0x0000000e82287836 */ /* 0x000fe20000000000 */
[----:B------:R-:W0:Y:S01]  /*57d0*/  MUFU.EX2 R133, R133 ;  /* 0x0000008500857308 */ /* 0x000e220000000800 */
[----:B------:R-:W-:Y:S01]  /*57e0*/  FSEL R152, R132, RZ, !P5 ;  /* 0x000000ff84987208 */ /* 0x000fe20006800000 */
[----:B------:R-:W-:Y:S01]  /*57f0*/  FMUL.FTZ R43, R10, R43 ;  /* 0x0000002b0a2b7220 */ /* 0x000fe20000410000 */
[----:B------:R-:W-:Y:S01]  /*5800*/  FSEL R148, R148, RZ, !P1 ;  /* 0x000000ff94947208 */ /* 0x000fe20004800000 */
[----:B------:R-:W-:Y:S01]  /*5810*/  FMUL.FTZ R41, R8, R41 ;  /* 0x0000002908297220 */ /* 0x000fe20000410000 */
[----:B------:R-:W-:Y:S01]  /*5820*/  FSEL R147, R147, 1, !P1 ;  /* 0x3f80000093937808 */ /* 0x000fe20004800000 */
[----:B---3--:R-:W-:Y:S01]  /*5830*/  FMUL.FTZ R126, R7, R126 ;  /* 0x0000007e077e7220 */ /* 0x008fe20000410000 */
[----:B------:R-:W-:Y:S01]  /*5840*/  ISETP.GE.U32.AND P5, PT, R42, UR37, PT ;  /* 0x000000252a007c0c */ /* 0x000fe2000bfa6070 */
[----:B------:R-:W3:Y:S01]  /*5850*/  LDS R132, [R69] ;  /* 0x0000000045847984 */ /* 0x000ee20000000800 */
[----:B------:R-:W-:-:S02]  /*5860*/  ISETP.GE.U32.AND P1, PT, R40, UR37, PT ;  /* 0x0000002528007c0c */ /* 0x000fc4000bf26070 */
[C---:B------:R-:W-:Y:S02]  /*5870*/  IADD3 R42, PT, PT, R130.reuse, 0xd, RZ ;  /* 0x0000000d822a7810 */ /* 0x040fe40007ffe0ff */
[----:B------:R-:W-:Y:S02]  /*5880*/  IADD3 R40, PT, PT, R130, 0xf, RZ ;  /* 0x0000000f82287810 */ /* 0x000fe40007ffe0ff */
[----:B------:R-:W-:Y:S02]  /*5890*/  FSEL R150, R43, RZ, !P0 ;  /* 0x000000ff2b967208 */ /* 0x000fe40004000000 */
[----:B------:R-:W-:Y:S01]  /*58a0*/  FSEL R146, R41, RZ, !P2 ;  /* 0x000000ff29927208 */ /* 0x000fe20005000000 */
[----:B------:R-:W-:Y:S01]  /*58b0*/  LDS R43, [R56+0x34] ;  /* 0x00003400382b7984 */ /* 0x000fe20000000800 */
[----:B-1----:R-:W-:Y:S02]  /*58c0*/  FSEL R145, R129, 1, !P2 ;  /* 0x3f80000081917808 */ /* 0x002fe40005000000 */
[----:B------:R-:W-:Y:S01]  /*58d0*/  ISETP.GE.U32.AND P0, PT, R42, UR37, PT ;  /* 0x000000252a007c0c */ /* 0x000fe2000bf06070 */
[----:B------:R-:W1:Y:S01]  /*58e0*/  LDS R41, [R68+0x4] ;  /* 0x0000040044297984 */ /* 0x000e620000000800 */
[----:B------:R-:W-:-:S03]  /*58f0*/  ISETP.GE.U32.AND P2, PT, R40, UR37, PT ;  /* 0x0000002528007c0c */ /* 0x000fc6000bf46070 */
[----:B------:R-:W1:Y:S04]  /*5900*/  LDS R40, [R57+0x30] ;  /* 0x0000300039287984 */ /* 0x000e680000000800 */
[----:B------:R-:W1:Y:S04]  /*5910*/  LDS R42, [R55+0x38] ;  /* 0x00003800372a7984 */ /* 0x000e680000000800 */
[----:B------:R-:W1:Y:S01]  /*5920*/  LDS R129, [R54+0x3c] ;  /* 0x00003c0036817984 */ /* 0x000e620000000800 */
[----:B------:R-:W-:Y:S02]  /*5930*/  FSEL R144, R126, RZ, !P3 ;  /* 0x000000ff7e907208 */ /* 0x000fe40005800000 */
[----:B0-----:R-:W-:-:S02]  /*5940*/  FSEL R143, R133, 1, !P3 ;  /* 0x3f800000858f7808 */ /* 0x001fc40005800000 */
[----:B------:R-:W-:Y:S01]  /*5950*/  ISETP.NE.AND P3, PT, RZ, UR10, PT ;  /* 0x0000000aff007c0c */ /* 0x000fe2000bf65270 */
[----:B------:R-:W-:Y:S01]  /*5960*/  FMUL.FTZ R142, R6, R125 ;  /* 0x0000007d068e7220 */ /* 0x000fe20000410000 */
[C---:B------:R-:W-:Y:S01]  /*5970*/  FMUL.FTZ R141, R131.reuse, R38 ;  /* 0x00000026838d7220 */ /* 0x040fe20000410000 */
[----:B------:R-:W-:-:S05]  /*5980*/  FMUL.FTZ R139, R131, R53 ;  /* 0x00000035838b7220 */ /* 0x000fca0000410000 */
[----:B------:R-:W0:Y:S01]  /*5990*/  MUFU.EX2 R141, R141 ;  /* 0x0000008d008d7308 */ /* 0x000e220000000800 */
[C---:B------:R-:W-:Y:S01]  /*59a0*/  FMUL.FTZ R138, R131.reuse, R37 ;  /* 0x00000025838a7220 */ /* 0x040fe20000410000 */
[C---:B------:R-:W-:Y:S01]  /*59b0*/  FMUL.FTZ R137, R131.reuse, R36 ;  /* 0x0000002483897220 */ /* 0x040fe20000410000 */
[C---:B------:R-:W-:Y:S01]  /*59c0*/  FMUL.FTZ R136, R131.reuse, R35 ;  /* 0x0000002383887220 */ /* 0x040fe20000410000 */
[C---:B------:R-:W-:Y:S01]  /*59d0*/  FMUL.FTZ R135, R131.reuse, R34 ;  /* 0x0000002283877220 */ /* 0x040fe20000410000 */
[----:B------:R-:W-:Y:S01]  /*59e0*/  FMUL.FTZ R133, R131, R52 ;  /* 0x0000003483857220 */ /* 0x000fe20000410000 */
[----:B------:R-:W1:Y:S01]  /*59f0*/  MUFU.EX2 R139, R139 ;  /* 0x0000008b008b7308 */ /* 0x000e620000000800 */
[----:B------:R-:W-:-:S03]  /*5a00*/  FSEL R142, R142, RZ, !P4 ;  /* 0x000000ff8e8e7208 */ /* 0x000fc60006000000 */
[----:B------:R-:W4:Y:S04]  /*5a10*/  MUFU.EX2 R138, R138 ;  /* 0x0000008a008a7308 */ /* 0x000f280000000800 */
[----:B------:R-:W4:Y:S01]  /*5a20*/  MUFU.EX2 R137, R137 ;  /* 0x0000008900897308 */ /* 0x000f220000000800 */
[----:B0-----:R-:W-:-:S03]  /*5a30*/  FSEL R141, R141, 1, !P4 ;  /* 0x3f8000008d8d7808 */ /* 0x001fc60006000000 */
[----:B------:R-:W0:Y:S04]  /*5a40*/  MUFU.EX2 R136, R136 ;  /* 0x0000008800887308 */ /* 0x000e280000000800 */
[----:B------:R-:W0:Y:S04]  /*5a50*/  MUFU.EX2 R135, R135 ;  /* 0x0000008700877308 */ /* 0x000e280000000800 */
[----:B------:R-:W0:Y:S01]  /*5a60*/  MUFU.EX2 R133, R133 ;  /* 0x0000008500857308 */ /* 0x000e220000000800 */
[----:B---3--:R-:W-:Y:S01]  /*5a70*/  FMUL.FTZ R132, R17, R132 ;  /* 0x0000008411847220 */ /* 0x008fe20000410000 */
[C---:B------:R-:W-:Y:S01]  /*5a80*/  ISETP.GE.U32.AND P4, PT, R130.reuse, UR37, PT ;  /* 0x0000002582007c0c */ /* 0x040fe2000bf86070 */
[----:B------:R-:W-:-:S02]  /*5a90*/  VIADD R130, R130, 0x1 ;  /* 0x0000000182827836 */ /* 0x000fc40000000000 */
[----:B-1----:R-:W-:Y:S01]  /*5aa0*/  FMUL.FTZ R41, R16, R41 ;  /* 0x0000002910297220 */ /* 0x002fe20000410000 */
[----:B------:R-:W-:Y:S01]  /*5ab0*/  FMUL.FTZ R40, R5, R40 ;  /* 0x0000002805287220 */ /* 0x000fe20000410000 */
[----:B------:R-:W-:Y:S01]  /*5ac0*/  FSEL R140, R132, RZ, !P4 ;  /* 0x000000ff848c7208 */ /* 0x000fe20006000000 */
[----:B------:R-:W-:Y:S01]  /*5ad0*/  FMUL.FTZ R43, R4, R43 ;  /* 0x0000002b042b7220 */ /* 0x000fe20000410000 */
[----:B------:R-:W-:Y:S01]  /*5ae0*/  FSEL R139, R139, 1, !P4 ;  /* 0x3f8000008b8b7808 */ /* 0x000fe20006000000 */
[----:B------:R-:W-:Y:S01]  /*5af0*/  FMUL.FTZ R42, R3, R42 ;  /* 0x0000002a032a7220 */ /* 0x000fe20000410000 */
[----:B------:R-:W-:Y:S01]  /*5b00*/  FMUL.FTZ R129, R2, R129 ;  /* 0x0000008102817220 */ /* 0x000fe20000410000 */
[----:B------:R-:W-:Y:S01]  /*5b10*/  ISETP.GE.U32.AND P4, PT, R130, UR37, PT ;  /* 0x0000002582007c0c */ /* 0x000fe2000bf86070 */
[----:B------:R1:W-:Y:S04]  /*5b20*/  STS [R89+0x1080], R118 ;  /* 0x0010807659007388 */ /* 0x0003e80000000800 */
[----:B--2---:R1:W-:Y:S04]  /*5b30*/  STS [R88+0x1100], R115 ;  /* 0x0011007358007388 */ /* 0x0043e80000000800 */
[----:B----4-:R1:W-:Y:S04]  /*5b40*/  STS [R83+0x1180], R116 ;  /* 0x0011807453007388 */ /* 0x0103e80000000800 */
        /* <DEDUP_REMOVED lines=31> */
[----:B------:R-:W-:-:S02]  /*5d40*/  FSEL R138, R138, 1, !P5 ;  /* 0x3f8000008a8a7808 */ /* 0x000fc40006800000 */
[----:B------:R-:W-:Y:S02]  /*5d50*/  FSEL R137, R137, 1, !P0 ;  /* 0x3f80000089897808 */ /* 0x000fe40004000000 */
[----:B0-----:R-:W-:Y:S02]  /*5d60*/  FSEL R136, R136, 1, !P1 ;  /* 0x3f80000088887808 */ /* 0x001fe40004800000 */
[----:B------:R-:W-:Y:S02]  /*5d70*/  FSEL R135, R135, 1, !P2 ;  /* 0x3f80000087877808 */ /* 0x000fe40005000000 */
[----:B------:R-:W-:Y:S02]  /*5d80*/  FSEL R134, R41, RZ, !P4 ;  /* 0x000000ff29867208 */ /* 0x000fe40006000000 */
[----:B------:R-:W-:Y:S02]  /*5d90*/  FSEL R133, R133, 1, !P4 ;  /* 0x3f80000085857808 */ /* 0x000fe40006000000 */
[----:B------:R-:W-:-:S02]  /*5da0*/  FSEL R132, R40, RZ, !P5 ;  /* 0x000000ff28847208 */ /* 0x000fc40006800000 */
[----:B------:R-:W-:Y:S02]  /*5db0*/  FSEL R131, R43, RZ, !P0 ;  /* 0x000000ff2b837208 */ /* 0x000fe40004000000 */
[----:B------:R-:W-:Y:S02]  /*5dc0*/  FSEL R130, R42, RZ, !P1 ;  /* 0x000000ff2a827208 */ /* 0x000fe40004800000 */
[----:B------:R-:W-:Y:S01]  /*5dd0*/  FSEL R129, R129, RZ, !P2 ;  /* 0x000000ff81817208 */ /* 0x000fe20005000000 */
[----:B--234-:R-:W-:Y:S06]  /*5de0*/  @P3 BRA `(.L_x_1222) ;  /* 0x0000000000543947 */ /* 0x01cfec0003800000 */
[----:B------:R-:W0:Y:S01]  /*5df0*/  LDCU.U8 UR4, c[0x0][0x3a9] ;  /* 0x00007520ff0477ac */ /* 0x000e220008000000 */
[----:B-1----:R-:W-:Y:S01]  /*5e00*/  MOV R86, 0x3f800000 ;  /* 0x3f80000000567802 */ /* 0x002fe20000000f00 */
[----:B0-----:R-:W-:-:S04]  /*5e10*/  UISETP.NE.AND UP0, UPT, UR4, URZ, UP2 ;  /* 0x000000ff0400728c */ /* 0x001fc80009705270 */
[----:B------:R-:W-:-:S09]  /*5e20*/  UPLOP3.LUT UP0, UPT, UP0, UP1, UPT, 0x80, 0x8 ;  /* 0x000000000008789c */ /* 0x000fd20000703070 */
[----:B------:R-:W-:Y:S05]  /*5e30*/  BRA.U !UP0, `(.L_x_1223) ;  /* 0x00000001082c7547 */ /* 0x000fea000b800000 */
[----:B-----5:R-:W-:-:S05]  /*5e40*/  SHF.R.S32.HI R40, RZ, 0x1f, R110 ;  /* 0x0000001fff287819 */ /* 0x020fca000001146e */
[----:B------:R-:W-:-:S04]  /*5e50*/  IMAD R41, R40, UR16, RZ ;  /* 0x0000001028297c24 */ /* 0x000fc8000f8e02ff */
[C---:B------:R-:W-:Y:S02]  /*5e60*/  IMAD R43, R110.reuse, UR17, R41 ;  /* 0x000000116e2b7c24 */ /* 0x040fe4000f8e0229 */
[----:B------:R-:W-:-:S04]  /*5e70*/  IMAD.WIDE.U32 R40, R110, UR16, RZ ;  /* 0x000000106e287c25 */ /* 0x000fc8000f8e00ff */
[----:B------:R-:W-:Y:S01]  /*5e80*/  IMAD.IADD R43, R41, 0x1, R43 ;  /* 0x00000001292b7824 */ /* 0x000fe200078e022b */
[----:B------:R-:W-:-:S04]  /*5e90*/  LEA R41, P0, R40, R109, 0x2 ;  /* 0x0000006d28297211 */ /* 0x000fc800078010ff */
[----:B------:R-:W-:Y:S02]  /*5ea0*/  LEA.HI.X R42, R40, R108, R43, 0x2, P0 ;  /* 0x0000006c282a7211 */ /* 0x000fe400000f142b */
[----:B------:R-:W-:-:S04]  /*5eb0*/  IADD3 R40, P0, PT, R41, UR12, RZ ;  /* 0x0000000c29287c10 */ /* 0x000fc8000ff1e0ff */
[----:B------:R-:W-:-:S05]  /*5ec0*/  IADD3.X R41, PT, PT, R42, UR13, RZ, P0, !PT ;  /* 0x0000000d2a297c10 */ /* 0x000fca00087fe4ff */
[----:B------:R0:W5:Y:S01]  /*5ed0*/  LDG.E R87, desc[UR34][R40.64] ;  /* 0x0000002228577981 */ /* 0x000162000c1e1900 */
[----:B------:R-:W-:Y:S05]  /*5ee0*/  BRA `(.L_x_1222) ;  /* 0x0000000000147947 */ /* 0x000fea0003800000 */
.L_x_1223:
[----:B------:R-:W-:Y:S01]  /*5ef0*/  HFMA2 R87, -RZ, RZ, 0, 0 ;  /* 0x00000000ff577431 */ /* 0x000fe200000001ff */
[----:B------:R-:W-:Y:S06]  /*5f00*/  BRA.U !UP2, `(.L_x_1222) ;  /* 0x000000010a0c7547 */ /* 0x000fec000b800000 */
[----:B------:R-:W-:-:S04]  /*5f10*/  IADD3 R40, P0, PT, R109, UR12, RZ ;  /* 0x0000000c6d287c10 */ /* 0x000fc8000ff1e0ff */
[----:B------:R-:W-:-:S05]  /*5f20*/  IADD3.X R41, PT, PT, R108, UR13, RZ, P0, !PT ;  /* 0x0000000d6c297c10 */ /* 0x000fca00087fe4ff */
[----:B------:R2:W5:Y:S04]  /*5f30*/  LDG.E R87, desc[UR34][R40.64] ;  /* 0x0000002228577981 */ /* 0x000568000c1e1900 */
.L_x_1222:
[----:B0-2---:R-:W-:Y:S01]  /*5f40*/  FFMA.FTZ R40, R140, R133, R134 ;  /* 0x000000858c287223 */ /* 0x005fe20000010086 */
[C---:B------:R-:W-:Y:S01]  /*5f50*/  ISETP.GE.AND P0, PT, R90.reuse, 0x1, PT ;  /* 0x000000015a00780c */ /* 0x040fe20003f06270 */
[----:B------:R-:W0:Y:S01]  /*5f60*/  S2UR UR4, SR_CgaCtaId ;  /* 0x00000000000479c3 */ /* 0x000e220000008800 */
[----:B------:R-:W-:Y:S01]  /*5f70*/  ISETP.NE.AND P1, PT, R90, 0x1f, PT ;  /* 0x0000001f5a00780c */ /* 0x000fe20003f25270 */
[----:B------:R-:W-:Y:S01]  /*5f80*/  FFMA.FTZ R40, R159, R40, R160 ;  /* 0x000000289f287223 */ /* 0x000fe200000100a0 */
[----:B------:R-:W-:Y:S01]  /*5f90*/  UMOV UR41, 0x400 ;  /* 0x0000040000297882 */ /* 0x000fe20000000000 */
[----:B------:R-:W-:Y:S02]  /*5fa0*/  BSSY.RECONVERGENT B0, `(.L_x_1224) ;  /* 0x0000058000007945 */ /* 0x000fe40003800200 */
[----:B------:R-:W-:-:S04]  /*5fb0*/  FFMA.FTZ R40, R157, R40, R158 ;  /* 0x000000289d287223 */ /* 0x000fc8000001009e */
[----:B------:R-:W-:-:S04]  /*5fc0*/  FFMA.FTZ R40, R155, R40, R156 ;  /* 0x000000289b287223 */ /* 0x000fc8000001009c */
[----:B------:R-:W-:-:S04]  /*5fd0*/  FFMA.FTZ R40, R153, R40, R154 ;  /* 0x0000002899287223 */ /* 0x000fc8000001009a */
        /* <DEDUP_REMOVED lines=19> */
[----:B------:R-:W-:Y:S01]  /*6110*/  FMUL.FTZ R42, R143, R40 ;  /* 0x000000288f2a7220 */ /* 0x000fe20000410000 */
[----:B------:R-:W-:-:S03]  /*6120*/  FFMA.FTZ R40, R135, R162, R129 ;  /* 0x000000a287287223 */ /* 0x000fc60000010081 */
[----:B------:R-:W-:Y:S02]  /*6130*/  FMUL.FTZ R43, R141, R42 ;  /* 0x0000002a8d2b7220 */ /* 0x000fe40000410000 */
[----:B------:R-:W0:Y:S02]  /*6140*/  SHFL.UP PT, R41, R40, 0x1, RZ ;  /* 0x0420000028297989 */ /* 0x000e2400000e00ff */
[----:B------:R-:W-:-:S04]  /*6150*/  FMUL.FTZ R42, R138, R43 ;  /* 0x0000002b8a2a7220 */ /* 0x000fc80000410000 */
[----:B------:R-:W-:-:S04]  /*6160*/  FMUL.FTZ R43, R137, R42 ;  /* 0x0000002a892b7220 */ /* 0x000fc80000410000 */
[----:B------:R-:W-:Y:S01]  /*6170*/  FMUL.FTZ R42, R136, R43 ;  /* 0x0000002b882a7220 */ /* 0x000fe20000410000 */
[----:B------:R-:W-:-:S03]  /*6180*/  @!P1 SHF.R.U32.HI R43, RZ, 0x2, R107 ;  /* 0x00000002ff2b9819 */ /* 0x000fc6000001166b */
        /* <DEDUP_REMOVED lines=23> */
[----:B------:R-:W-:Y:S02]  /*6300*/  @!P1 LOP3.LUT R162, R43, 0xf8, RZ, 0xc0, !PT ;  /* 0x000000f82ba29812 */ /* 0x000fe400078ec0ff */
[----:B------:R-:W0:Y:S01]  /*6310*/  SHFL.UP PT, R40, R161, 0x10, RZ ;  /* 0x06000000a1287989 */ /* 0x000e2200000e00ff */
[----:B------:R-:W-:-:S03]  /*6320*/  ISETP.GE.AND P0, PT, R90, 0x10, PT ;  /* 0x000000105a00780c */ /* 0x000fc60003f06270 */
[----:B------:R-:W2:Y:S01]  /*6330*/  SHFL.UP PT, R41, R42, 0x10, RZ ;  /* 0x060000002a297989 */ /* 0x000ea200000e00ff */
[C---:B0-----:R-:W-:Y:S01]  /*6340*/  FMUL.FTZ R40, R161.reuse, R40 ;  /* 0x00000028a1287220 */ /* 0x041fe20000410000 */
[----:B--2---:R-:W-:-:S04]  /*6350*/  FFMA.FTZ R41, R161, R41, R42 ;  /* 0x00000029a1297223 */ /* 0x004fc8000001002a */
[----:B------:R-:W-:Y:S01]  /*6360*/  FSEL R161, R161, R40, !P0 ;  /* 0x00000028a1a17208 */ /* 0x000fe20004000000 */
[----:B------:R-:W-:Y:S01]  /*6370*/  @!P1 STS.64 [R162+UR41+0x2100], R40 ;  /* 0x00210028a2009988 */ /* 0x000fe20008000a29 */
[----:B------:R-:W-:Y:S02]  /*6380*/  FSEL R163, R42, R41, !P0 ;  /* 0x000000292aa37208 */ /* 0x000fe40004000000 */
[----:B------:R-:W-:Y:S02]  /*6390*/  SHF.R.U32.HI R42, RZ, 0x5, R107 ;  /* 0x00000005ff2a7819 */ /* 0x000fe4000001166b */
[----:B------:R-:W-:Y:S01]  /*63a0*/  SHFL.UP PT, R161, R161, 0x1, RZ ;  /* 0x04200000a1a17989 */ /* 0x000fe200000e00ff */
[----:B------:R-:W-:Y:S01]  /*63b0*/  BAR.SYNC.DEFER_BLOCKING 0x0 ;  /* 0x0000000000007b1d */ /* 0x000fe20000010000 */
[----:B------:R-:W-:Y:S02]  /*63c0*/  ISETP.NE.AND P0, PT, R42, 0x1, PT ;  /* 0x000000012a00780c */ /* 0x000fe40003f05270 */
[----:B------:R-:W-:-:S03]  /*63d0*/  ISETP.GE.U32.AND P1, PT, R107, 0x20, PT ;  /* 0x000000206b00780c */ /* 0x000fc60003f26070 */
[----:B------:R-:W-:Y:S04]  /*63e0*/  SHFL.UP PT, R162, R163, 0x1, RZ ;  /* 0x04200000a3a27989 */ /* 0x000fe800000e00ff */
[----:B------:R-:W0:Y:S02]  /*63f0*/  LDS.128 R40, [UR41+0x2100] ;  /* 0x00210029ff287984 */ /* 0x000e240008000c00 */
[C---:B0-----:R-:W-:Y:S01]  /*6400*/  FSEL R127, R41.reuse, R127, !P0 ;  /* 0x0000007f297f7208 */ /* 0x041fe20004000000 */
[----:B------:R-:W-:Y:S01]  /*6410*/  FFMA.FTZ R43, R41, R42, R43 ;  /* 0x0000002a292b7223 */ /* 0x000fe2000001002b */
[C---:B------:R-:W-:Y:S01]  /*6420*/  FSEL R128, R40.reuse, R128, !P0 ;  /* 0x0000008028807208 */ /* 0x040fe20004000000 */
[----:B------:R-:W-:Y:S01]  /*6430*/  FMUL.FTZ R42, R40, R42 ;  /* 0x0000002a282a7220 */ /* 0x000fe20000410000 */
[----:B------:R-:W-:Y:S01]  /*6440*/  @P1 ISETP.NE.AND P0, PT, R90, RZ, PT ;  /* 0x000000ff5a00120c */ /* 0x000fe20003f05270 */
[----:B------:R-:W-:-:S02]  /*6450*/  @P1 FFMA.FTZ R40, R161, R127, R162 ;  /* 0x0000007fa1281223 */ /* 0x000fc400000100a2 */
        /* <DEDUP_REMOVED lines=12> */
.L_x_1225:
[----:B------:R-:W-:Y:S05]  /*6520*/  BSYNC.RECONVERGENT B0 ;  /* 0x0000000000007941 */ /* 0x000fea0003800200 */
.L_x_1224:
        /* <DEDUP_REMOVED lines=40> */
.L_x_1229:
[----:B------:R-:W-:Y:S01]  /*67b0*/  IABS R40, UR32 ;  /* 0x0000002000287c13 */ /* 0x000fe20008000000 */
[----:B------:R-:W-:Y:S01]  /*67c0*/  UIADD3 UR51, UPT, UPT, UR9, -0x1, UR37 ;  /* 0xffffffff09337890 */ /* 0x000fe2000fffe025 */
[----:B0-----:R-:W-:Y:S01]  /*67d0*/  IABS R86, UR32 ;  /* 0x0000002000567c13 */ /* 0x001fe20008000000 */
[----:B------:R-:W-:Y:S01]  /*67e0*/  UMOV UR4, URZ ;  /* 0x000000ff00047c82 */ /* 0x000fe20008000000 */
[----:B------:R-:W-:-:S03]  /*67f0*/  R2UR UR54, R40 ;  /* 0x00000000283672ca */ /* 0x000fc600000e0000 */
[----:B------:R-:W-:Y:S01]  /*6800*/  IABS R43, UR51 ;  /* 0x00000033002b7c13 */ /* 0x000fe20008000000 */
[----:B------:R-:W-:-:S03]  /*6810*/  ULOP3.LUT UR51, UR51, UR32, URZ, 0x3c, !UPT ;  /* 0x0000002033337292 */ /* 0x000fc6000f8e3cff */
[----:B------:R-:W-:-:S06]  /*6820*/  R2UR UR52, R43 ;  /* 0x000000002b3472ca */ /* 0x000fcc00000e0000 */
        /* <DEDUP_REMOVED lines=25> */
.L_x_1230:
[----:B01----:R-:W0:Y:S01]  /*69c0*/  LDC.64 R42, c[0x0][0x450] ;  /* 0x00011400ff2a7b82 */ /* 0x003e220000000a00 */
[----:B-----5:R-:W-:-:S05]  /*69d0*/  SHF.R.S32.HI R87, RZ, 0x1f, R40 ;  /* 0x0000001fff577819 */ /* 0x020fca0000011428 */
[-C--:B0-----:R-:W-:Y:S02]  /*69e0*/  IMAD R134, R87, R42.reuse, RZ ;  /* 0x0000002a57867224 */ /* 0x081fe400078e02ff */
[----:B------:R-:W-:-:S04]  /*69f0*/  IMAD.WIDE.U32 R86, R40, R42, UR14 ;  /* 0x0000000e28567e25 */ /* 0x000fc8000f8e002a */
[----:B------:R-:W-:Y:S01]  /*6a00*/  IMAD R43, R40, R43, R134 ;  /* 0x0000002b282b7224 */ /* 0x000fe200078e0286 */
[----:B------:R-:W-:-:S03]  /*6a10*/  LEA R42, P0, R86, R109, 0x2 ;  /* 0x0000006d562a7211 */ /* 0x000fc600078010ff */
[----:B------:R-:W-:-:S05]  /*6a20*/  IMAD.IADD R43, R87, 0x1, R43 ;  /* 0x00000001572b7824 */ /* 0x000fca00078e022b */
[----:B------:R-:W-:-:S05]  /*6a30*/  LEA.HI.X R43, R86, R108, R43, 0x2, P0 ;  /* 0x0000006c562b7211 */ /* 0x000fca00000f142b */
[----:B------:R1:W-:Y:S01]  /*6a40*/  STG.E desc[UR34][R42.64], R41 ;  /* 0x000000292a007986 */ /* 0x0003e2000c101922 */
[----:B------:R-:W-:Y:S05]  /*6a50*/  BRA `(.L_x_1227) ;  /* 0x00000000001c7947 */ /* 0x000fea0003800000 */
.L_x_1228:
[----:B------:R-:W-:-:S04]  /*6a60*/  UIADD3 UR5, UPT, UPT, UR33, -0x1, URZ ;  /* 0xffffffff21057890 */ /* 0x000fc8000fffe0ff */
[----:B------:R-:W-:-:S04]  /*6a70*/  UISETP.NE.AND UP0, UPT, UR10, UR5, UPT ;  /* 0x000000050a00728c */ /* 0x000fc8000bf05270 */
[----:B------:R-:W-:-:S06]  /*6a80*/  UISETP.NE.OR UP0, UPT, UR4, URZ, UP0 ;  /* 0x000000ff0400728c */ /* 0x000fcc0008705670 */
[----:B------:R-:W-:-:S13]  /*6a90*/  PLOP3.LUT P1, PT, PT, PT, UP0, 0x80, 0x8 ;  /* 0x000000000008781c */ /* 0x000fda0003f2f008 */
[----:B------:R-:W-:-:S04]  /*6aa0*/  @!P1 IADD3 R42, P0, PT, R109, UR12, RZ ;  /* 0x0000000c6d2a9c10 */ /* 0x000fc8000ff1e0ff */
[----:B------:R-:W-:-:S05]  /*6ab0*/  @!P1 IADD3.X R43, PT, PT, R108, UR13, RZ, P0, !PT ;  /* 0x0000000d6c2b9c10 */ /* 0x000fca00087fe4ff */
[----:B------:R2:W-:Y:S04]  /*6ac0*/  @!P1 STG.E desc[UR34][R42.64], R41 ;  /* 0x000000292a009986 */ /* 0x0005e8000c101922 */
.L_x_1227:
[----:B------:R-:W-:Y:S05]  /*6ad0*/  BSYNC.RECONVERGENT B0 ;  /* 0x0000000000007941 */ /* 0x000fea0003800200 */
.L_x_1226:
        /* <DEDUP_REMOVED lines=32> */
.L_x_1221:
[----:B------:R-:W-:Y:S01]  /*6ce0*/  BAR.SYNC.DEFER_BLOCKING 0x0 ;  /* 0x0000000000007b1d */ /* 0x000fe20000010000 */
[C---:B------:R-:W-:Y:S01]  /*6cf0*/  ISETP.NE.AND P0, PT, R107.reuse, RZ, PT ;  /* 0x000000ff6b00720c */ /* 0x040fe20003f05270 */
[----:B------:R-:W-:Y:S01]  /*6d00*/  IMAD.SHL.U32 R2, R107, 0x10, RZ ;  /* 0x000000106b027824 */ /* 0x000fe200078e00ff */
[----:B------:R-:W-:Y:S01]  /*6d10*/  MOV R8, UR37 ;  /* 0x0000002500087c02 */ /* 0x000fe20008000f00 */
[----:B------:R-:W-:Y:S01]  /*6d20*/  UIADD3 UR10, UPT, UPT, UR10, 0x1, URZ ;  /* 0x000000010a0a7890 */ /* 0x000fe2000fffe0ff */
[----:B------:R-:W-:Y:S01]  /*6d30*/  MOV R6, UR11 ;  /* 0x0000000b00067c02 */ /* 0x000fe20008000f00 */
[----:B------:R-:W1:Y:S01]  /*6d40*/  LDCU.64 UR4, c[0x0][0x4a8] ;  /* 0x00009500ff0477ac */ /* 0x000e620008000a00 */
[----:B------:R-:W-:Y:S01]  /*6d50*/  LOP3.LUT R2, R2, 0x3e00, RZ, 0xc0, !PT ;  /* 0x00003e0002027812 */ /* 0x000fe200078ec0ff */
[----:B------:R-:W-:Y:S02]  /*6d60*/  UISETP.NE.AND UP0, UPT, UR10, UR33, UPT ;  /* 0x000000210a00728c */ /* 0x000fe4000bf05270 */
[----:B------:R-:W-:-:S02]  /*6d70*/  UIADD3 UR9, UPT, UPT, UR37, UR9, URZ ;  /* 0x0000000925097290 */ /* 0x000fc4000fffe0ff */
[----:B------:R-:W-:Y:S02]  /*6d80*/  UIMAD.WIDE.U32 UR28, UR37, 0x4, UR28 ;  /* 0x00000004251c78a5 */ /* 0x000fe4000f8e001c */
[----:B------:R-:W-:Y:S02]  /*6d90*/  UIMAD.WIDE.U32 UR30, UR37, 0x4, UR30 ;  /* 0x00000004251e78a5 */ /* 0x000fe4000f8e001e */
[----:B------:R-:W-:Y:S02]  /*6da0*/  UIADD3 UR11, UPT, UPT, UR37, UR11, URZ ;  /* 0x0000000b250b7290 */ /* 0x000fe4000fffe0ff */
[----:B------:R-:W-:Y:S02]  /*6db0*/  UIMAD.WIDE.U32 UR26, UR37, 0x4, UR26 ;  /* 0x00000004251a78a5 */ /* 0x000fe4000f8e001a */
[----:B------:R-:W-:Y:S01]  /*6dc0*/  UIMAD.WIDE.U32 UR24, UR37, 0x4, UR24 ;  /* 0x00000004251878a5 */ /* 0x000fe2000f8e0018 */
        /* <DEDUP_REMOVED lines=15> */
[----:B--2---:R-:W-:-:S03]  /*6ec0*/  LOP3.LUT R21, R2, 0x1f, R107, 0xf8, !PT ;  /* 0x0000001f02157812 */ /* 0x004fc600078ef86b */
[----:B------:R-:W-:Y:S01]  /*6ed0*/  STS [R54+0x3c], R18 ;  /* 0x00003c1236007388 */ /* 0x000fe20000000800 */
[----:B------:R-:W-:-:S03]  /*6ee0*/  NOP ;  /* 0x0000000000007918 */ /* 0x000fc60000000000 */
[----:B------:R-:W-:Y:S01]  /*6ef0*/  LDS R89, [R89] ;  /* 0x0000000059597984 */ /* 0x000fe20000000800 */
[C---:B------:R-:W-:Y:S02]  /*6f00*/  LOP3.LUT R23, R21.reuse, 0x20, RZ, 0xfc, !PT ;  /* 0x0000002015177812 */ /* 0x040fe400078efcff */
[C---:B------:R-:W-:Y:S01]  /*6f10*/  LOP3.LUT R25, R21.reuse, 0x40, RZ, 0xfc, !PT ;  /* 0x0000004015197812 */ /* 0x040fe200078efcff */
[----:B------:R-:W-:Y:S01]  /*6f20*/  LDS R5, [R88+0x80] ;  /* 0x0000800058057984 */ /* 0x000fe20000000800 */
[C---:B------:R-:W-:Y:S02]  /*6f30*/  LOP3.LUT R29, R21.reuse, 0xa0, RZ, 0xfc, !PT ;  /* 0x000000a0151d7812 */ /* 0x040fe400078efcff */
[C---:B------:R-:W-:Y:S01]  /*6f40*/  LOP3.LUT R27, R21.reuse, 0x60, RZ, 0xfc, !PT ;  /* 0x00000060151b7812 */ /* 0x040fe200078efcff */
        /* <DEDUP_REMOVED lines=16> */
[----:B------:R-:W-:-:S04]  /*7050*/  IADD3 R3, P0, P1, R21, UR22, R6 ;  /* 0x0000001615037c10 */ /* 0x000fc8000f91e006 */
[----:B------:R-:W-:Y:S02]  /*7060*/  IADD3.X R6, PT, PT, RZ, UR36, RZ, P0, P1 ;  /* 0x00000024ff067c10 */ /* 0x000fe400087e24ff */
[----:B-1----:R-:W-:-:S04]  /*7070*/  LEA R2, P0, R3, UR4, 0x2 ;  /* 0x0000000403027c11 */ /* 0x002fc8000f8010ff */
[----:B------:R-:W-:Y:S01]  /*7080*/  LEA.HI.X R3, R3, UR5, R6, 0x2, P0 ;  /* 0x0000000503037c11 */ /* 0x000fe200080f1406 */
[----:B------:R-:W1:Y:S02]  /*7090*/  LDS R4, [UR41+0x1080] ;  /* 0x00108029ff047984 */ /* 0x000e640008000800 */
[-C--:B-1----:R-:W-:Y:S02]  /*70a0*/  ISETP.GE.AND P2, PT, R21, R4.reuse, PT ;  /* 0x000000041500720c */ /* 0x082fe40003f46270 */
[-C--:B------:R-:W-:Y:S02]  /*70b0*/  ISETP.GE.AND P1, PT, R23, R4.reuse, PT ;  /* 0x000000041700720c */ /* 0x080fe40003f26270 */
[----:B------:R-:W-:Y:S02]  /*70c0*/  ISETP.GE.AND P0, PT, R25, R4, PT ;  /* 0x000000041900720c */ /* 0x000fe40003f06270 */
[C---:B------:R-:W-:Y:S02]  /*70d0*/  LOP3.LUT R23, R21.reuse, 0xc0, RZ, 0xfc, !PT ;  /* 0x000000c015177812 */ /* 0x040fe400078efcff */
[----:B------:R-:W-:-:S02]  /*70e0*/  LOP3.LUT R25, R21, 0x80, RZ, 0xfc, !PT ;  /* 0x0000008015197812 */ /* 0x000fc400078efcff */
[-C--:B------:R-:W-:Y:S02]  /*70f0*/  ISETP.GE.AND P3, PT, R23, R4.reuse, PT ;  /* 0x000000041700720c */ /* 0x080fe40003f66270 */
[-C--:B------:R-:W-:Y:S01]  /*7100*/  ISETP.GE.AND P5, PT, R29, R4.reuse, PT ;  /* 0x000000041d00720c */ /* 0x080fe20003fa6270 */
[----:B------:R-:W-:Y:S01]  /*7110*/  @!P2 STG.E desc[UR34][R2.64], R89 ;  /* 0x000000590200a986 */ /* 0x000fe2000c101922 */
[----:B------:R-:W-:Y:S02]  /*7120*/  LOP3.LUT R23, R21, 0xe0, RZ, 0xfc, !PT ;  /* 0x000000e015177812 */ /* 0x000fe400078efcff */
[-C--:B------:R-:W-:Y:S01]  /*7130*/  ISETP.GE.AND P6, PT, R25, R4.reuse, PT ;  /* 0x000000041900720c */ /* 0x080fe20003fc6270 */
[----:B------:R1:W-:Y:S01]  /*7140*/  @!P1 STG.E desc[UR34][R2.64+0x80], R5 ;  /* 0x0000800502009986 */ /* 0x0003e2000c101922 */
[----:B------:R-:W-:Y:S02]  /*7150*/  LOP3.LUT R25, R21, 0x100, RZ, 0xfc, !PT ;  /* 0x0000010015197812 */ /* 0x000fe400078efcff */
[----:B------:R-:W-:Y:S01]  /*7160*/  ISETP.GE.AND P2, PT, R23, R4, PT ;  /* 0x000000041700720c */ /* 0x000fe20003f46270 */
[----:B------:R2:W-:Y:S01]  /*7170*/  @!P0 STG.E desc[UR34][R2.64+0x100], R83 ;  /* 0x0001005302008986 */ /* 0x0005e2000c101922 */
[----:B------:R-:W-:-:S02]  /*7180*/  LOP3.LUT R23, R21, 0x120, RZ, 0xfc, !PT ;  /* 0x0000012015177812 */ /* 0x000fc400078efcff */
[-C--:B------:R-:W-:Y:S01]  /*7190*/  ISETP.GE.AND P4, PT, R27, R4.reuse, PT ;  /* 0x000000041b00720c */ /* 0x080fe20003f86270 */
[----:B------:R2:W-:Y:S01]  /*71a0*/  @!P5 STG.E desc[UR34][R2.64+0x280], R9 ;  /* 0x000280090200d986 */ /* 0x0005e2000c101922 */
[-C--:B------:R-:W-:Y:S02]  /*71b0*/  ISETP.GE.AND P1, PT, R25, R4.reuse, PT ;  /* 0x000000041900720c */ /* 0x080fe40003f26270 */
[-C--:B------:R-:W-:Y:S01]  /*71c0*/  ISETP.GE.AND P0, PT, R23, R4.reuse, PT ;  /* 0x000000041700720c */ /* 0x080fe20003f06270 */
[----:B------:R2:W-:Y:S01]  /*71d0*/  @!P6 STG.E desc[UR34][R2.64+0x200], R81 ;  /* 0x000200510200e986 */ /* 0x0005e2000c101922 */
[C---:B------:R-:W-:Y:S02]  /*71e0*/  LOP3.LUT R23, R21.reuse, 0x180, RZ, 0xfc, !PT ;  /* 0x0000018015177812 */ /* 0x040fe400078efcff */
[----:B------:R-:W-:Y:S01]  /*71f0*/  LOP3.LUT R25, R21, 0x140, RZ, 0xfc, !PT ;  /* 0x0000014015197812 */ /* 0x000fe200078efcff */
[----:B------:R2:W-:Y:S01]  /*7200*/  @!P3 STG.E desc[UR34][R2.64+0x300], R79 ;  /* 0x0003004f0200b986 */ /* 0x0005e2000c101922 */
[----:B------:R-:W-:-:S02]  /*7210*/  ISETP.GE.AND P5, PT, R23, R4, PT ;  /* 0x000000041700720c */ /* 0x000fc40003fa6270 */
[C---:B------:R-:W-:Y:S01]  /*7220*/  LOP3.LUT R27, R21.reuse, 0x160, RZ, 0xfc, !PT ;  /* 0x00000160151b7812 */ /* 0x040fe200078efcff */
[----:B------:R2:W-:Y:S01]  /*7230*/  @!P4 STG.E desc[UR34][R2.64+0x180], R7 ;  /* 0x000180070200c986 */ /* 0x0005e2000c101922 */
[C---:B-1----:R-:W-:Y:S02]  /*7240*/  LOP3.LUT R5, R21.reuse, 0x1a0, RZ, 0xfc, !PT ;  /* 0x000001a015057812 */ /* 0x042fe400078efcff */
[C---:B------:R-:W-:Y:S01]  /*7250*/  LOP3.LUT R23, R21.reuse, 0x1c0, RZ, 0xfc, !PT ;  /* 0x000001c015177812 */ /* 0x040fe200078efcff */
[----:B------:R2:W-:Y:S01]  /*7260*/  @!P2 STG.E desc[UR34][R2.64+0x380], R11 ;  /* 0x0003800b0200a986 */ /* 0x0005e2000c101922 */
[----:B------:R-:W-:Y:S02]  /*7270*/  LOP3.LUT R21, R21, 0x1e0, RZ, 0xfc, !PT ;  /* 0x000001e015157812 */ /* 0x000fe400078efcff */
[-C--:B------:R-:W-:Y:S01]  /*7280*/  ISETP.GE.AND P4, PT, R25, R4.reuse, PT ;  /* 0x000000041900720c */ /* 0x080fe20003f86270 */
[----:B------:R2:W-:Y:S01]  /*7290*/  @!P1 STG.E desc[UR34][R2.64+0x400], R77 ;  /* 0x0004004d02009986 */ /* 0x0005e2000c101922 */
[----:B------:R-:W-:-:S02]  /*72a0*/  ISETP.GE.AND P6, PT, R27, R4, PT ;  /* 0x000000041b00720c */ /* 0x000fc40003fc6270 */
[-C--:B------:R-:W-:Y:S01]  /*72b0*/  ISETP.GE.AND P3, PT, R5, R4.reuse, PT ;  /* 0x000000040500720c */ /* 0x080fe20003f66270 */
[----:B------:R2:W-:Y:S01]  /*72c0*/  @!P0 STG.E desc[UR34][R2.64+0x480], R13 ;  /* 0x0004800d02008986 */ /* 0x0005e2000c101922 */
[-C--:B------:R-:W-:Y:S02]  /*72d0*/  ISETP.GE.AND P2, PT, R23, R4.reuse, PT ;  /* 0x000000041700720c */ /* 0x080fe40003f46270 */
[----:B------:R-:W-:Y:S01]  /*72e0*/  ISETP.GE.AND P1, PT, R21, R4, PT ;  /* 0x000000041500720c */ /* 0x000fe20003f26270 */
        /* <DEDUP_REMOVED lines=8> */
.L_x_1233:
        /* <DEDUP_REMOVED lines=9> */
.L_x_7964:


//--------------------- .text._Z25selective_scan_fwd_kernelI32Selective_Scan_fwd_kernel_traitsILi64ELi16ELi1ELb0ELb1ELb1ELb0ELb1EfffEEv13SSMParamsBase --------------------------
	.section	.text._Z25selective_scan_fwd_kernelI32Selective_Scan_fwd_kernel_traitsILi64ELi16ELi1ELb0ELb1ELb1ELb0ELb1EfffEEv13SSMParamsBase,"ax",@progbits
	.align	128
        .global         _Z25selective_scan_fwd_kernelI32Selective_Scan_fwd_kernel_traitsILi64ELi16ELi1ELb0ELb1ELb1ELb0ELb1EfffEEv13SSMParamsBase
        .type           _Z25selective_scan_fwd_kernelI32Selective_Scan_fwd_kernel_traitsILi64ELi16ELi1ELb0ELb1ELb1ELb0ELb1EfffEEv13SSMParamsBase,@function
        .size           _Z25selective_scan_fwd_kernelI32Selective_Scan_fwd_kernel_traitsILi64ELi16ELi1ELb0ELb1ELb1ELb0ELb1EfffEEv13SSMParamsBase,(.L_x_7965 - _Z25selective_scan_fwd_kernelI32Selective_Scan_fwd_kernel_traitsILi64ELi16ELi1ELb0ELb1ELb1ELb0ELb1EfffEEv13SSMParamsBase)
        .other          _Z25selective_scan_fwd_kernelI32Selective_Scan_fwd_kernel_traitsILi64ELi16ELi1ELb0ELb1ELb1ELb0ELb1EfffEEv13SSMParamsBase,@"STO_CUDA_ENTRY STV_DEFAULT"
_Z25selective_scan_fwd_kernelI32Selective_Scan_fwd_kernel_traitsILi64ELi16ELi1ELb0ELb1ELb1ELb0ELb1EfffEEv13SSMParamsBase:
.text._Z25selective_scan_fwd_kernelI32Selective_Scan_fwd_kernel_traitsILi64ELi16ELi1ELb0ELb1ELb1ELb0ELb1EfffEEv13SSMParamsBase:
        /* <DEDUP_REMOVED lines=19> */
[----:B------:R-:W1:Y:S01]  /*0130*/  LDCU.64 UR6, c[0x0][0x4d0] ;  /* 0x00009a00ff0677ac */ /* 0x000e620008000a00 */
[----:B------:R-:W-:Y:S01]  /*0140*/  IMAD.U32 R110, RZ, RZ, UR10 ;  /* 0x0000000aff6e7e24 */ /* 0x000fe2000f8e00ff */
[----:B-1----:R-:W-:-:S04]  /*0150*/  UISETP.NE.U32.AND UP3, UPT, UR6, URZ, UPT ;  /* 0x000000ff0600728c */ /* 0x002fc8000bf65070 */
[----:B------:R-:W-:Y:S02]  /*0160*/  UISETP.NE.AND.EX UP3, UPT, UR7, URZ, UPT, UP3 ;  /* 0x000000ff0700728c */ /* 0x000fe4000bf65330 */
[----:B------:R-:W-:Y:S02]  /*0170*/  UPLOP3.LUT UP1, UPT, UPT, UPT, UPT, 0x40, 0x4 ;  /* 0x000000000004789c */ /* 0x000fe40003f2e870 */
[----:B------:R-:W-:Y:S01]  /*0180*/  UPLOP3.LUT UP0, UPT, UPT, UPT, UPT, 0x80, 0x8 ;  /* 0x000000000008789c */ /* 0x000fe20003f0f070 */
[----:B------:R-:W-:Y:S01]  /*0190*/  UMOV UR4, URZ ;  /* 0x000000ff00047c82 */ /* 0x000fe20008000000 */
[----:B------:R-:W-:-:S03]  /*01a0*/  UMOV UR5, URZ ;  /* 0x000000ff00057c82 */ /* 0x000fc60008000000 */
        /* <DEDUP_REMOVED lines=8> */
[----:B------:R-:W-:-:S04]  /*0230*/  MOV R2, UR4 ;  /* 0x0000000400027c02 */ /* 0x000fc80008000f00 */
        /* <DEDUP_REMOVED lines=8> */
[----:B------:R-:W-:-:S04]  /*02c0*/  IMAD.U32 R4, RZ, RZ, UR8 ;  /* 0x00000008ff047e24 */ /* 0x000fc8000f8e00ff */
[----:B------:R-:W-:-:S05]  /*02d0*/  MOV R5, UR9 ;  /* 0x0000000900057c02 */ /* 0x000fca0008000f00 */
[----:B------:R0:W5:Y:S01]  /*02e0*/  @P0 LDG.E R110, desc[UR36][R4.64] ;  /* 0x00000024046e0981 */ /* 0x000162000c1e1900 */
[----:B------:R-:W-:-:S04]  /*02f0*/  @!UP0 ULEA UR4, UP1, UR10, UR6, 0x2 ;  /* 0x000000060a048291 */ /* 0x000fc8000f8210ff */
[----:B------:R-:W-:Y:S02]  /*0300*/  @!UP0 ULEA.HI.X UR5, UR10, UR7, URZ, 0x2, UP1 ;  /* 0x000000070a058291 */ /* 0x000fe400088f14ff */
[----:B------:R-:W-:-:S04]  /*0310*/  IMAD.U32 R2, RZ, RZ, UR4 ;  /* 0x00000004ff027e24 */ /* 0x000fc8000f8e00ff */
[----:B------:R-:W-:Y:S01]  /*0320*/  IMAD.U32 R3, RZ, RZ, UR5 ;  /* 0x00000005ff037e24 */ /* 0x000fe2000f8e00ff */
[----:B------:R-:W-:Y:S02]  /*0330*/  UPLOP3.LUT UP1, UPT, UPT, UPT, UPT, 0x80, 0x8 ;  /* 0x000000000008789c */ /* 0x000fe40003f2f070 */
[----:B------:R-:W-:Y:S02]  /*0340*/  UPLOP3.LUT UP0, UPT, UPT, UPT, UPT, 0x40, 0x4 ;  /* 0x000000000004789c */ /* 0x000fe40003f0e870 */
[----:B------:R-:W1:Y:S02]  /*0350*/  LDCU.64 UR4, c[0x0][0x4d0] ;  /* 0x00009a00ff0477ac */ /* 0x000e640008000a00 */
[----:B-1----:R0:W5:Y:S07]  /*0360*/  @!P0 LDG.E R110, desc[UR36][R2.64] ;  /* 0x00000024026e8981 */ /* 0x00216e000c1e1900 */
.L_x_1234:
[----:B-----5:R-:W-:Y:S02]  /*0370*/  ISETP.EQ.U32.AND P0, PT, R110, UR12, PT ;  /* 0x0000000c6e007c0c */ /* 0x020fe4000bf02070 */
[----:B0-----:R-:W-:Y:S02]  /*0380*/  SHF.R.S32.HI R3, RZ, 0x1f, R110 ;  /* 0x0000001fff037819 */ /* 0x001fe4000001146e */
[----:B------:R-:W-:Y:S02]  /*0390*/  PLOP3.LUT P2, PT, PT, PT, UP1, 0x80, 0x8 ;  /* 0x000000000008781c */ /* 0x000fe40003f4f018 */
[----:B------:R-:W-:-:S13]  /*03a0*/  ISETP.EQ.AND.EX P0, PT, R3, UR13, PT, P0 ;  /* 0x0000000d03007c0c */ /* 0x000fda000bf02300 */
[----:B------:R-:W-:Y:S05]  /*03b0*/  @P2 EXIT P0 ;  /* 0x000000000000294d */ /* 0x000fea0000000000 */
[----:B------:R-:W0:Y:S01]  /*03c0*/  LDCU UR30, c[0x0][0x394] ;  /* 0x00007280ff1e77ac */ /* 0x000e220008000800 */
[----:B------:R-:W1:Y:S01]  /*03d0*/  S2R R4, SR_CTAID.Y ;  /* 0x0000000000047919 */ /* 0x000e620000002600 */
[----:B------:R-:W-:Y:S01]  /*03e0*/  R2UR UR22, R8 ;  /* 0x00000000081672ca */ /* 0x000fe200000e0000 */
[----:B------:R-:W2:Y:S01]  /*03f0*/  S2UR UR11, SR_CTAID.Y ;  /* 0x00000000000b79c3 */ /* 0x000ea20000002600 */
[----:B------:R-:W3:Y:S01]  /*0400*/  LDCU.128 UR24, c[0x0][0x400] ;  /* 0x00008000ff1877ac */ /* 0x000ee20008000c00 */
[----:B------:R-:W4:Y:S01]  /*0410*/  LDCU.128 UR12, c[0x0][0x410] ;  /* 0x00008200ff0c77ac */ /* 0x000f220008000c00 */
[----:B------:R-:W-:Y:S01]  /*0420*/  UMOV UR6, URZ ;  /* 0x000000ff00067c82 */ /* 0x000fe20008000000 */
[----:B------:R-:W5:Y:S08]  /*0430*/  LDCU.64 UR28, c[0x0][0x3c0] ;  /* 0x00007800ff1c77ac */ /* 0x000f700008000a00 */
[----:B------:R-:W-:Y:S01]  /*0440*/  USHF.R.S32.HI UR16, URZ, 0x1f, UR22 ;  /* 0x0000001fff107899 */ /* 0x000fe20008011416 */
[----:B0-----:R-:W-:Y:S01]  /*0450*/  MOV R0, UR30 ;  /* 0x0000001e00007c02 */ /* 0x001fe20008000f00 */
[----:B------:R-:W0:Y:S03]  /*0460*/  LDCU.64 UR34, c[0x0][0x3e0] ;  /* 0x00007c00ff2277ac */ /* 0x000e260008000a00 */
[----:B------:R-:W-:Y:S01]  /*0470*/  IABS R0, R0 ;  /* 0x0000000000007213 */ /* 0x000fe20000000000 */
[----:B---3--:R-:W-:Y:S01]  /*0480*/  UIMAD UR17, UR16, UR24, URZ ;  /* 0x00000018101172a4 */ /* 0x008fe2000f8e02ff */
[----:B------:R-:W3:Y:S02]  /*0490*/  LDCU.64 UR38, c[0x0][0x3f8] ;  /* 0x00007f00ff2677ac */ /* 0x000ee40008000a00 */
[----:B------:R-:W-:Y:S01]  /*04a0*/  R2UR UR23, R0 ;  /* 0x00000000001772ca */ /* 0x000fe200000e0000 */
[----:B------:R-:W-:-:S02]  /*04b0*/  UIMAD UR17, UR22, UR25, UR17 ;  /* 0x00000019161172a4 */ /* 0x000fc4000f8e0211 */
[----:B----4-:R-:W-:Y:S01]  /*04c0*/  UIMAD UR20, UR16, UR12, URZ ;  /* 0x0000000c101472a4 */ /* 0x010fe2000f8e02ff */
[----:B-1----:R-:W-:Y:S01]  /*04d0*/  IABS R4, R4 ;  /* 0x0000000400047213 */ /* 0x002fe20000000000 */
[----:B------:R-:W-:Y:S02]  /*04e0*/  UIMAD.WIDE.U32 UR18, UR22, UR12, URZ ;  /* 0x0000000c161272a5 */ /* 0x000fe4000f8e00ff */
[----:B------:R-:W-:Y:S01]  /*04f0*/  UIMAD UR13, UR22, UR13, UR20 ;  /* 0x0000000d160d72a4 */ /* 0x000fe2000f8e0214 */
[----:B------:R-:W-:Y:S01]  /*0500*/  R2UR UR21, R4 ;  /* 0x00000000041572ca */ /* 0x000fe200000e0000 */
[----:B------:R-:W1:Y:S04]  /*0510*/  LDCU.64 UR32, c[0x0][0x3d8] ;  /* 0x00007b00ff2077ac */ /* 0x000e680008000a00 */
[----:B------:R-:W4:Y:S01]  /*0520*/  I2F.RP R0, UR23 ;  /* 0x0000001700007d06 */ /* 0x000f220008209400 */
[----:B------:R-:W-:-:S02]  /*0530*/  UIADD3 UR19, UPT, UPT, UR19, UR13, URZ ;  /* 0x0000000d13137290 */ /* 0x000fc4000fffe0ff */
[----:B-----5:R-:W-:-:S05]  /*0540*/  UIMAD.WIDE.U32 UR12, UR22, UR28, URZ ;  /* 0x0000001c160c72a5 */ /* 0x020fca000f8e00ff */
        /* <DEDUP_REMOVED lines=9> */
[----:B------:R-:W-:-:S05]  /*05e0*/  UIADD3 UR7, UPT, UPT, UR7, UR17, URZ ;  /* 0x0000001107077290 */ /* 0x000fca000fffe0ff */
[----:B------:R-:W-:Y:S01]  /*05f0*/  UMOV UR17, UR9 ;  /* 0x0000000900117c82 */ /* 0x000fe20008000000 */
[----:B--2---:R-:W-:Y:S02]  /*0600*/  UIMAD.WIDE.U32 UR8, UR11, UR26, UR6 ;  /* 0x0000001a0b0872a5 */ /* 0x004fe4000f8e0006 */
[----:B------:R-:W-:Y:S02]  /*0610*/  UIADD3 UR20, UPT, UPT, -UR17, URZ, URZ ;  /* 0x000000ff11147290 */ /* 0x000fe4000fffe1ff */
[----:B------:R-:W-:Y:S02]  /*0620*/  UIMAD.WIDE.U32 UR6, UR11, UR14, UR18 ;  /* 0x0000000e0b0672a5 */ /* 0x000fe4000f8e0012 */
[----:B------:R-:W-:Y:S02]  /*0630*/  UIMAD UR20, UR23, UR20, UR21 ;  /* 0x00000014171472a4 */ /* 0x000fe4000f8e0215 */
[----:B------:R-:W-:Y:S02]  /*0640*/  UIMAD UR21, UR11, UR27, UR9 ;  /* 0x0000001b0b1572a4 */ /* 0x000fe4000f8e0209 */
[----:B------:R-:W-:-:S02]  /*0650*/  UISETP.GT.U32.AND UP4, UPT, UR23, UR20, UPT ;  /* 0x000000141700728c */ /* 0x000fc4000bf84070 */
[----:B------:R-:W-:Y:S02]  /*0660*/  UIMAD UR9, UR11, UR15, UR7 ;  /* 0x0000000f0b0972a4 */ /* 0x000fe4000f8e0207 */
[----:B------:R-:W-:Y:S02]  /*0670*/  ULOP3.LUT UR7, UR11, UR30, URZ, 0x3c, !UPT ;  /* 0x0000001e0b077292 */ /* 0x000fe4000f8e3cff */
[----:B------:R-:W-:Y:S02]  /*0680*/  UIMAD UR14, UR16, UR28, URZ ;  /* 0x0000001c100e72a4 */ /* 0x000fe4000f8e02ff */
[----:B0-----:R-:W-:Y:S02]  /*0690*/  UIMAD UR19, UR16, UR34, URZ ;  /* 0x00000022101372a4 */ /* 0x001fe4000f8e02ff */
[----:B------:R-:W-:Y:S02]  /*06a0*/  UIMAD UR14, UR22, UR29, UR14 ;  /* 0x0000001d160e72a4 */ /* 0x000fe4000f8e020e */
[----:B------:R-:W-:-:S02]  /*06b0*/  @!UP4 UIADD3 UR20, UPT, UPT, UR20, -UR23, URZ ;  /* 0x800000171414c290 */ /* 0x000fc4000fffe0ff */
[----:B------:R-:W-:Y:S02]  /*06c0*/  @!UP4 UIADD3 UR17, UPT, UPT, UR17, 0x1, URZ ;  /* 0x000000011111c890 */ /* 0x000fe4000fffe0ff */
[----:B------:R-:W-:Y:S02]  /*06d0*/  UISETP.GE.U32.AND UP3, UPT, UR20, UR23, UPT ;  /* 0x000000171400728c */ /* 0x000fe4000bf66070 */
[----:B------:R-:W-:Y:S01]  /*06e0*/  UISETP.GE.AND UP4, UPT, UR7, URZ, UPT ;  /* 0x000000ff0700728c */ /* 0x000fe2000bf86270 */
[----:B------:R-:W-:Y:S01]  /*06f0*/  @P1 R2UR UR20, R7 ;  /* 0x00000000071412ca */ /* 0x000fe200000e0000 */
[----:B------:R-:W-:Y:S02]  /*0700*/  UIADD3 UR13, UPT, UPT, UR13, UR14, URZ ;  /* 0x0000000e0d0d7290 */ /* 0x000fe4000fffe0ff */
[----:B------:R-:W-:Y:S02]  /*0710*/  UIMAD.WIDE.U32 UR14, UR22, UR34, URZ ;  /* 0x00000022160e72a5 */ /* 0x000fe4000f8e00ff */
[----:B------:R-:W-:Y:S01]  /*0720*/  UIMAD UR19, UR22, UR35, UR19 ;  /* 0x00000023161372a4 */ /* 0x000fe2000f8e0213 */
[----:B------:R-:W0:Y:S02]  /*0730*/  LDCU.U8 UR23, c[0x0][0x3a9] ;  /* 0x00007520ff1777ac */ /* 0x000e240008000000 */
[----:B------:R-:W-:-:S02]  /*0740*/  @UP3 UIADD3 UR17, UPT, UPT, UR17, 0x1, URZ ;  /* 0x0000000111113890 */ /* 0x000fc4000fffe0ff */
[----:B------:R-:W-:Y:S02]  /*0750*/  UISETP.NE.AND UP3, UPT, UR30, URZ, UPT ;  /* 0x000000ff1e00728c */ /* 0x000fe4000bf65270 */
[----:B------:R-:W-:Y:S02]  /*0760*/  @!UP4 UIADD3 UR17, UPT, UPT, -UR17, URZ, URZ ;  /* 0x000000ff1111c290 */ /* 0x000fe4000fffe1ff */
[----:B------:R-:W-:Y:S01]  /*0770*/  UIADD3 UR15, UPT, UPT, UR15, UR19, URZ ;  /* 0x000000130f0f7290 */ /* 0x000fe2000fffe0ff */
[----:B------:R-:W2:Y:S01]  /*0780*/  LDCU.128 UR24, c[0x0][0x490] ;  /* 0x00009200ff1877ac */ /* 0x000ea20008000c00 */
[----:B------:R-:W4:Y:S05]  /*0790*/  LDCU.64 UR28, c[0x0][0x478] ;  /* 0x00008f00ff1c77ac */ /* 0x000f2a0008000a00 */
[----:B------:R-:W-:Y:S01]  /*07a0*/  @!UP3 ULOP3.LUT UR17, URZ, UR30, URZ, 0x33, !UPT ;  /* 0x0000001eff11b292 */ /* 0x000fe2000f8e33ff */
[----:B------:R-:W5:Y:S03]  /*07b0*/  LDCU.64 UR30, c[0x0][0x480] ;  /* 0x00009000ff1e77ac */ /* 0x000f660008000a00 */
[----:B------:R-:W-:-:S02]  /*07c0*/  USHF.R.S32.HI UR7, URZ, 0x1f, UR17 ;  /* 0x0000001fff077899 */ /* 0x000fc40008011411 */
[----:B---3--:R-:W-:Y:S02]  /*07d0*/  UIMAD.WIDE.U32 UR14, UR17, UR38, UR14 ;  /* 0x00000026110e72a5 */ /* 0x008fe4000f8e000e */
[----:B------:R-:W-:Y:S02]  /*07e0*/  UIMAD UR19, UR7, UR38, URZ ;  /* 0x00000026071372a4 */ /* 0x000fe4000f8e02ff */
[----:B-1----:R-:W-:Y:S01]  /*07f0*/  UIMAD UR18, UR7, UR32, URZ ;  /* 0x00000020071272a4 */ /* 0x002fe2000f8e02ff */
[----:B------:R-:W-:Y:S01]  /*0800*/  R2UR UR7, R6 ;  /* 0x00000000060772ca */ /* 0x000fe200000e0000 */
[----:B------:R-:W-:Y:S02]  /*0810*/  UIMAD UR19, UR17, UR39, UR19 ;  /* 0x00000027111372a4 */ /* 0x000fe4000f8e0213 */
[----:B------:R-:W-:Y:S02]  /*0820*/  UIMAD UR18, UR17, UR33, UR18 ;  /* 0x00000021111272a4 */ /* 0x000fe4000f8e0212 */
[----:B------:R-:W-:-:S02]  /*0830*/  UIADD3 UR33, UPT, UPT, UR15, UR19, URZ ;  /* 0x000000130f217290 */ /* 0x000fc4000fffe0ff */
[----:B-----5:R-:W-:Y:S02]  /*0840*/  ULEA UR30, UP5, UR14, UR30, 0x2 ;  /* 0x0000001e0e1e7291 */ /* 0x020fe4000f8a10ff */
[----:B--2---:R-:W-:Y:S02]  /*0850*/  ULEA UR24, UP3, UR8, UR24, 0x2 ;  /* 0x0000001808187291 */ /* 0x004fe4000f8610ff */
[----:B------:R-:W-:Y:S02]  /*0860*/  ULEA.HI.X UR33, UR14, UR31, UR33, 0x2, UP5 ;  /* 0x0000001f0e217291 */ /* 0x000fe4000a8f1421 */
[----:B0-----:R-:W-:Y:S02]  /*0870*/  UISETP.NE.AND UP5, UPT, UR23, URZ, UPT ;  /* 0x000000ff1700728c */ /* 0x001fe4000bfa5270 */
[----:B------:R-:W-:Y:S02]  /*0880*/  UIMAD.WIDE.U32 UR12, UR17, UR32, UR12 ;  /* 0x00000020110c72a5 */ /* 0x000fe4000f8e000c */
[----:B------:R-:W-:-:S02]  /*0890*/  ULEA.HI.X UR25, UR8, UR25, UR21, 0x2, UP3 ;  /* 0x0000001908197291 */ /* 0x000fc400098f1415 */
[----:B------:R-:W-:Y:S02]  /*08a0*/  ULEA UR26, UP4, UR6, UR26, 0x2 ;  /* 0x0000001a061a7291 */ /* 0x000fe4000f8810ff */
[----:B----4-:R-:W-:Y:S02]  /*08b0*/  ULEA UR28, UP3, UR12, UR28, 0x2 ;  /* 0x0000001c0c1c7291 */ /* 0x010fe4000f8610ff */
[----:B------:R-:W-:Y:S02]  /*08c0*/  UIADD3 UR8, UPT, UPT, UR13, UR18, URZ ;  /* 0x000000120d087290 */ /* 0x000fe4000fffe0ff */
[----:B------:R-:W-:Y:S02]  /*08d0*/  ULEA.HI.X UR27, UR6, UR27, UR9, 0x2, UP4 ;  /* 0x0000001b061b7291 */ /* 0x000fe4000a0f1409 */
[----:B------:R-:W-:Y:S02]  /*08e0*/  ULEA.HI.X UR29, UR12, UR29, UR8, 0x2, UP3 ;  /* 0x0000001d0c1d7291 */ /* 0x000fe400098f1408 */
[----:B------:R-:W-:-:S02]  /*08f0*/  UIADD3 UR31, UPT, UPT, -UR22, UR7, URZ ;  /* 0x00000007161f7290 */ /* 0x000fc4000fffe1ff */
        /* <DEDUP_REMOVED lines=8> */
[----:B------:R-:W-:-:S04]  /*0980*/  IMAD.U32 R109, RZ, RZ, UR7 ;  /* 0x00000007ff6d7e24 */ /* 0x000fc8000f8e00ff */
[----:B------:R-:W-:Y:S01]  /*0990*/  MOV R108, UR6 ;  /* 0x00000006006c7c02 */ /* 0x000fe20008000f00 */
[----:B------:R-:W-:Y:S06]  /*09a0*/  BRA `(.L_x_1236) ;  /* 0x00000000002c7947 */ /* 0x000fec0003800000 */
.L_x_1235:
        /* <DEDUP_REMOVED lines=11> */
.L_x_1236:
        /* <DEDUP_REMOVED lines=10> */
[----:B------:R-:W-:-:S04]  /*0b00*/  IMAD.U32 R2, RZ, RZ, UR6 ;  /* 0x00000006ff027e24 */ /* 0x000fc8000f8e00ff */
[----:B------:R-:W-:-:S05]  /*0b10*/  MOV R3, UR7 ;  /* 0x0000000700037c02 */ /* 0x000fca0008000f00 */
        /* <DEDUP_REMOVED lines=13> */
[----:B------:R-:W-:Y:S01]  /*0bf0*/  IMAD.U32 R3, RZ, RZ, UR5 ;  /* 0x00000005ff037e24 */ /* 0x000fe2000f8e00ff */
[----:B------:R-:W-:Y:S02]  /*0c00*/  UISETP.NE.AND.EX UP3, UPT, UR15, URZ, UPT, UP3 ;  /* 0x000000ff0f00728c */ /* 0x000fe4000bf65330 */
[----:B------:R-:W-:Y:S02]  /*0c10*/  USEL UR20, UR20, URZ, !UP0 ;  /* 0x000000ff14147287 */ /* 0x000fe4000c000000 */
[----:B------:R-:W2:Y:S02]  /*0c20*/  @P0 LDG.E R2, desc[UR36][R2.64] ;  /* 0x0000002402020981 */ /* 0x000ea4000c1e1900 */
[----:B------:R-:W-:-:S05]  /*0c30*/  PLOP3.LUT P1, PT, PT, PT, UP3, 0x80, 0x8 ;  /* 0x000000000008781c */ /* 0x000fca0003f2f038 */
[----:B------:R-:W-:-:S04]  /*0c40*/  @UP3 ULEA UR6, UP4, UR11, UR14, 0x2 ;  /* 0x0000000e0b063291 */ /* 0x000fc8000f8810ff */
[----:B------:R-:W-:Y:S02]  /*0c50*/  @UP3 ULEA.HI.X UR7, UR11, UR15, URZ, 0x2, UP4 ;  /* 0x0000000f0b073291 */ /* 0x000fe4000a0f14ff */
[----:B0-----:R-:W-:Y:S01]  /*0c60*/  UISETP.NE.U32.AND UP4, UPT, UR8, URZ, UPT ;  /* 0x000000ff0800728c */ /* 0x001fe2000bf85070 */
[----:B------:R-:W-:-:S03]  /*0c70*/  MOV R4, UR6 ;  /* 0x0000000600047c02 */ /* 0x000fc60008000f00 */
        /* <DEDUP_REMOVED lines=9> */
[----:B------:R-:W-:-:S04]  /*0d10*/  IMAD.U32 R8, RZ, RZ, UR8 ;  /* 0x00000008ff087e24 */ /* 0x000fc8000f8e00ff */
[----:B------:R-:W-:-:S05]  /*0d20*/  MOV R9, UR9 ;  /* 0x0000000900097c02 */ /* 0x000fca0008000f00 */
[----:B------:R-:W3:Y:S01]  /*0d30*/  @!P3 LDG.E R8, desc[UR36][R8.64] ;  /* 0x000000240808b981 */ /* 0x000ee2000c1e1900 */
[----:B----4-:R-:W-:-:S13]  /*0d40*/  @!P2 R2UR UR4, R0 ;  /* 0x000000000004a2ca */ /* 0x010fda00000e0000 */
[----:B------:R-:W-:-:S06]  /*0d50*/  @!UP6 UIMAD.WIDE UR4, UR4, 0x4, UR20 ;  /* 0x000000040404e8a5 */ /* 0x000fcc000f8e0214 */
[----:B------:R-:W-:Y:S02]  /*0d60*/  IMAD.U32 R6, RZ, RZ, UR4 ;  /* 0x00000004ff067e24 */ /* 0x000fe4000f8e00ff */
[----:B------:R-:W-:-:S03]  /*0d70*/  IMAD.U32 R7, RZ, RZ, UR5 ;  /* 0x00000005ff077e24 */ /* 0x000fc6000f8e00ff */
[----:B------:R-:W1:Y:S02]  /*0d80*/  LDCU.64 UR4, c[0x0][0x4f8] ;  /* 0x00009f00ff0477ac */ /* 0x000e640008000a00 */
        /* <DEDUP_REMOVED lines=48> */
.L_x_1237:
[----:B------:R-:W-:Y:S01]  /*1090*/  IABS R5, UR32 ;  /* 0x0000002000057c13 */ /* 0x000fe20008000000 */
[----:B------:R-:W-:-:S03]  /*10a0*/  UIADD3 UR8, UPT, UPT, UR31, -0x1, UR32 ;  /* 0xffffffff1f087890 */ /* 0x000fc6000fffe020 */
[----:B------:R-:W0:Y:S03]  /*10b0*/  I2F.RP R0, R5 ;  /* 0x0000000500007306 */ /* 0x000e260000209400 */
[----:B------:R-:W-:Y:S01]  /*10c0*/  MOV R4, UR8 ;  /* 0x0000000800047c02 */ /* 0x000fe20008000f00 */
[----:B------:R-:W-:-:S04]  /*10d0*/  ULOP3.LUT UR8, UR8, UR32, URZ, 0x3c, !UPT ;  /* 0x0000002008087292 */ /* 0x000fc8000f8e3cff */
[----:B0-----:R-:W0:Y:S02]  /*10e0*/  MUFU.RCP R0, R0 ;  /* 0x0000000000007308 */ /* 0x001e240000001000 */
[----:B0-----:R-:W-:Y:S02]  /*10f0*/  IADD3 R2, PT, PT, R0, 0xffffffe, RZ ;  /* 0x0ffffffe00027810 */ /* 0x001fe40007ffe0ff */
[----:B------:R-:W-:-:S04]  /*1100*/  IABS R0, R4 ;  /* 0x0000000400007213 */ /* 0x000fc80000000000 */
[----:B------:R0:W1:Y:S01]  /*1110*/  F2I.FTZ.U32.TRUNC.NTZ R3, R2 ;  /* 0x0000000200037305 */ /* 0x000062000021f000 */
[----:B------:R-:W-:Y:S02]  /*1120*/  R2UR UR9, R0 ;  /* 0x00000000000972ca */ /* 0x000fe400000e0000 */
[----:B------:R-:W-:Y:S01]  /*1130*/  IABS R0, UR32 ;  /* 0x0000002000007c13 */ /* 0x000fe20008000000 */
[----:B0-----:R-:W-:-:S04]  /*1140*/  IMAD.MOV.U32 R2, RZ, RZ, RZ ;  /* 0x000000ffff027224 */ /* 0x001fc800078e00ff */
[----:B------:R-:W-:Y:S01]  /*1150*/  IMAD.MOV R0, RZ, RZ, -R0 ;  /* 0x000000ffff007224 */ /* 0x000fe200078e0a00 */
[----:B------:R-:W-:Y:S01]  /*1160*/  R2UR UR4, R2 ;  /* 0x00000000020472ca */ /* 0x000fe200000e0000 */
[----:B-1----:R-:W-:Y:S01]  /*1170*/  IMAD.MOV R6, RZ, RZ, -R3 ;  /* 0x000000ffff067224 */ /* 0x002fe200078e0a03 */
[----:B------:R-:W-:-:S03]  /*1180*/  R2UR UR5, R3 ;  /* 0x00000000030572ca */ /* 0x000fc600000e0000 */
[----:B------:R-:W-:-:S10]  /*1190*/  IMAD R7, R6, R5, RZ ;  /* 0x0000000506077224 */ /* 0x000fd400078e02ff */
[----:B------:R-:W-:-:S04]  /*11a0*/  IMAD.HI.U32 R7, R3, R7, UR4 ;  /* 0x0000000403077e27 */ /* 0x000fc8000f8e0007 */
[----:B------:R-:W-:Y:S01]  /*11b0*/  IMAD.U32 R3, RZ, RZ, UR9 ;  /* 0x00000009ff037e24 */ /* 0x000fe2000f8e00ff */
        /* <DEDUP_REMOVED lines=10> */
[----:B------:R-:W-:-:S04]  /*1260*/  @!P0 IADD3 R0, PT, PT, R0, -R5, RZ ;  /* 0x8000000500008210 */ /* 0x000fc80007ffe0ff */
[----:B------:R-:W-:-:S13]  /*1270*/  ISETP.GE.U32.AND P0, PT, R0, R5, PT ;  /* 0x000000050000720c */ /* 0x000fda0003f06070 */
[----:B------:R-:W-:-:S05]  /*1280*/  VOTEU.ANY UP0, P0 ;  /* 0x0000000000ff7886 */ /* 0x000fca0000000100 */
[----:B------:R-:W-:Y:S02]  /*1290*/  @UP0 UIADD3 UR5, UPT, UPT, UR5, 0x1, URZ ;  /* 0x0000000105050890 */ /* 0x000fe4000fffe0ff */
[----:B------:R-:W-:Y:S02]  /*12a0*/  UISETP.NE.AND UP0, UPT, UR32, URZ, UPT ;  /* 0x000000ff2000728c */ /* 0x000fe4000bf05270 */
[----:B------:R-:W-:-:S09]  /*12b0*/  @!UP3 UIADD3 UR5, UPT, UPT, -UR5, URZ, URZ ;  /* 0x000000ff0505b290 */ /* 0x000fd2000fffe1ff */
[----:B------:R-:W-:-:S07]  /*12c0*/  @!UP0 ULOP3.LUT UR5, URZ, UR32, URZ, 0x33, !UPT ;  /* 0x00000020ff058292 */ /* 0x000fce000f8e33ff */
[----:B------:R-:W-:-:S05]  /*12d0*/  UMOV UR34, UR5 ;  /* 0x0000000500227c82 */ /* 0x000fca0008000000 */
.L_x_1238:
[----:B------:R-:W-:-:S06]  /*12e0*/  UISETP.GE.AND UP0, UPT, UR34, 0x1, UPT ;  /* 0x000000012200788c */ /* 0x000fcc000bf06270 */
[----:B------:R-:W-:-:S13]  /*12f0*/  PLOP3.LUT P0, PT, PT, PT, UP0, 0x80, 0x8 ;  /* 0x000000000008781c */ /* 0x000fda0003f0f008 */
[----:B------:R-:W-:Y:S05]  /*1300*/  @!P0 EXIT ;  /* 0x000000000000894d */ /* 0x000fea0003800000 */
[----:B------:R-:W0:Y:S01]  /*1310*/  S2R R107, SR_TID.X ;  /* 0x00000000006b7919 */ /* 0x000e220000002100 */
[----:B------:R-:W1:Y:S01]  /*1320*/  LDCU.128 UR12, c[0x0][0x430] ;  /* 0x00008600ff0c77ac */ /* 0x000e620008000c00 */
[----:B------:R-:W-:Y:S01]  /*1330*/  UMOV UR10, URZ ;  /* 0x000000ff000a7c82 */ /* 0x000fe20008000000 */
[----:B-1----:R-:W-:Y:S02]  /*1340*/  UIMAD.WIDE.U32 UR4, UR11, UR14, URZ ;  /* 0x0000000e0b0472a5 */ /* 0x002fe4000f8e00ff */
[----:B------:R-:W-:Y:S02]  /*1350*/  UIMAD UR16, UR16, UR12, URZ ;  /* 0x0000000c101072a4 */ /* 0x000fe4000f8e02ff */
[----:B------:R-:W-:Y:S02]  /*1360*/  UIMAD UR5, UR11, UR15, UR5 ;  /* 0x0000000f0b0572a4 */ /* 0x000fe4000f8e0205 */
[----:B------:R-:W-:Y:S02]  /*1370*/  UIMAD UR13, UR22, UR13, UR16 ;  /* 0x0000000d160d72a4 */ /* 0x000fe4000f8e0210 */
[----:B------:R-:W-:Y:S01]  /*1380*/  UIMAD.WIDE.U32 UR22, UR22, UR12, UR4 ;  /* 0x0000000c161672a5 */ /* 0x000fe2000f8e0004 */
[----:B------:R-:W-:-:S03]  /*1390*/  UMOV UR11, URZ ;  /* 0x000000ff000b7c82 */ /* 0x000fc60008000000 */
[----:B------:R-:W-:Y:S01]  /*13a0*/  UIADD3 UR35, UPT, UPT, UR23, UR13, URZ ;  /* 0x0000000d17237290 */ /* 0x000fe2000fffe0ff */
[----:B0-----:R-:W-:-:S05]  /*13b0*/  IMAD.SHL.U32 R0, R107, 0x10, RZ ;  /* 0x000000106b007824 */ /* 0x001fca00078e00ff */
[----:B------:R-:W-:-:S04]  /*13c0*/  LOP3.LUT R0, R0, 0x3e00, RZ, 0xc0, !PT ;  /* 0x00003e0000007812 */ /* 0x000fc800078ec0ff */
[----:B------:R-:W-:-:S04]  /*13d0*/  LOP3.LUT R0, R0, 0x1f, R107, 0xf8, !PT ;  /* 0x0000001f00007812 */ /* 0x000fc800078ef86b */
[C---:B------:R-:W-:Y:S02]  /*13e0*/  LOP3.LUT R106, R0.reuse, 0x140, RZ, 0xfc, !PT ;  /* 0x00000140006a7812 */ /* 0x040fe400078efcff */
[C---:B------:R-:W-:Y:S02]  /*13f0*/  LOP3.LUT R105, R0.reuse, 0x160, RZ, 0xfc, !PT ;  /* 0x0000016000697812 */ /* 0x040fe400078efcff */
[C---:B------:R-:W-:Y:S02]  /*1400*/  LOP3.LUT R104, R0.reuse, 0x180, RZ, 0xfc, !PT ;  /* 0x0000018000687812 */ /* 0x040fe400078efcff */
[C---:B------:R-:W-:Y:S02]  /*1410*/  LOP3.LUT R103, R0.reuse, 0x1a0, RZ, 0xfc, !PT ;  /* 0x000001a000677812 */ /* 0x040fe400078efcff */
[C---:B------:R-:W-:Y:S02]  /*1420*/  LOP3.LUT R102, R0.reuse, 0x1c0, RZ, 0xfc, !PT ;  /* 0x000001c000667812 */ /* 0x040fe400078efcff */
[----:B------:R-:W-:-:S07]  /*1430*/  LOP3.LUT R101, R0, 0x1e0, RZ, 0xfc, !PT ;  /* 0x000001e000657812 */ /* 0x000fce00078efcff */
.L_x_1282:
        /* <DEDUP_REMOVED lines=8> */
[----:B------:R-:W-:-:S05]  /*14c0*/  MOV R3, UR5 ;  /* 0x0000000500037c02 */ /* 0x000fca0008000f00 */
[----:B------:R-:W2:Y:S04]  /*14d0*/  @P0 LDG.E R6, desc[UR36][R2.64+0x4] ;  /* 0x0000042402060981 */ /* 0x000ea8000c1e1900 */
[----:B------:R-:W3:Y:S01]  /*14e0*/  @P0 LDG.E R4, desc[UR36][R2.64] ;  /* 0x0000002402040981 */ /* 0x000ee2000c1e1900 */
[----:B------:R-:W-:Y:S01]  /*14f0*/  IMAD.U32 R5, RZ, RZ, UR31 ;  /* 0x0000001fff057e24 */ /* 0x000fe2000f8e00ff */
[----:B--2---:R-:W-:Y:S01]  /*1500*/  @P0 R2UR UR46, R6 ;  /* 0x00000000062e02ca */ /* 0x004fe200000e0000 */
[----:B------:R-:W-:Y:S01]  /*1510*/  IMAD.U32 R6, RZ, RZ, UR11 ;  /* 0x0000000bff067e24 */ /* 0x000fe2000f8e00ff */
[----:B---3--:R-:W-:-:S04]  /*1520*/  @P0 R2UR UR4, R4 ;  /* 0x00000000040402ca */ /* 0x008fc800000e0000 */
[----:B------:R-:W-:-:S04]  /*1530*/  @!P0 VIADDMNMX R4, R5, -R6, UR32, PT ;  /* 0x0000002005048e46 */ /* 0x000fc8000b800906 */
        /* <DEDUP_REMOVED lines=45> */
[----:B------:R-:W-:-:S03]  /*1810*/  LOP3.LUT R91, R100, 0x120, RZ, 0xfc, !PT ;  /* 0x00000120645b7812 */ /* 0x000fc600078efcff */
[----:B------:R-:W2:Y:S04]  /*1820*/  @!P2 LDG.E R14, desc[UR36][R6.64+0x300] ;  /* 0x00030024060ea981 */ /* 0x000ea8000c1e1900 */
[----:B------:R-:W2:Y:S04]  /*1830*/  @!P5 LDG.E R9, desc[UR36][R6.64+0x180] ;  /* 0x000180240609d981 */ /* 0x000ea8000c1e1900 */
[----:B------:R-:W2:Y:S01]  /*1840*/  @!P0 LDG.E R13, desc[UR36][R6.64+0x380] ;  /* 0x00038024060d8981 */ /* 0x000ea2000c1e1900 */
[----:B------:R-:W-:Y:S02]  /*1850*/  ISETP.GE.AND P0, PT, R92, UR46, PT ;  /* 0x0000002e5c007c0c */ /* 0x000fe4000bf06270 */
[----:B------:R-:W-:Y:S01]  /*1860*/  ISETP.GE.AND P6, PT, R91, UR46, PT ;  /* 0x0000002e5b007c0c */ /* 0x000fe2000bfc6270 */
[----:B------:R-:W2:Y:S01]  /*1870*/  @!P4 LDG.E R12, desc[UR36][R6.64+0x200] ;  /* 0x00020024060cc981 */ /* 0x000ea2000c1e1900 */
[----:B------:R-:W-:-:S02]  /*1880*/  ISETP.GE.AND P1, PT, R105, UR46, PT ;  /* 0x0000002e69007c0c */ /* 0x000fc4000bf26270 */
[----:B------:R-:W-:Y:S01]  /*1890*/  ISETP.GE.AND P2, PT, R104, UR46, PT ;  /* 0x0000002e68007c0c */ /* 0x000fe2000bf46270 */
[----:B------:R-:W2:Y:S06]  /*18a0*/  @!P3 LDG.E R11, desc[UR36][R6.64+0x280] ;  /* 0x00028024060bb981 */ /* 0x000eac000c1e1900 */
[----:B------:R-:W2:Y:S01]  /*18b0*/  @!P0 LDG.E R16, desc[UR36][R6.64+0x400] ;  /* 0x0004002406108981 */ /* 0x000ea2000c1e1900 */
[----:B------:R-:W-:Y:S02]  /*18c0*/  ISETP.GE.AND P0, PT, R106, UR46, PT ;  /* 0x0000002e6a007c0c */ /* 0x000fe4000bf06270 */
[----:B------:R-:W-:Y:S01]  /*18d0*/  ISETP.GE.AND P3, PT, R103, UR46, PT ;  /* 0x0000002e67007c0c */ /* 0x000fe2000bf66270 */
[----:B------:R-:W2:Y:S01]  /*18e0*/  @!P6 LDG.E R15, desc[UR36][R6.64+0x480] ;  /* 0x00048024060fe981 */ /* 0x000ea2000c1e1900 */
[----:B------:R-:W-:-:S02]  /*18f0*/  ISETP.GE.AND P4, PT, R102, UR46, PT ;  /* 0x0000002e66007c0c */ /* 0x000fc4000bf86270 */
[----:B------:R-:W-:Y:S01]  /*1900*/  ISETP.GE.AND P5, PT, R101, UR46, PT ;  /* 0x0000002e65007c0c */ /* 0x000fe2000bfa6270 */
[----:B------:R-:W2:Y:S04]  /*1910*/  @!P1 LDG.E R17, desc[UR36][R6.64+0x580] ;  /* 0x0005802406119981 */ /* 0x000ea8000c1e1900 */
        /* <DEDUP_REMOVED lines=259> */
.L_x_1240:
[----:B------:R-:W-:Y:S05]  /*2950*/  BSYNC.RECONVERGENT B0 ;  /* 0x0000000000007941 */ /* 0x000fea0003800200 */
.L_x_1239:
        /* <DEDUP_REMOVED lines=36> */
.L_x_1242:
[----:B------:R-:W-:Y:S05]  /*2ba0*/  BSYNC.RECONVERGENT B0 ;  /* 0x0000000000007941 */ /* 0x000fea0003800200 */
.L_x_1241:
        /* <DEDUP_REMOVED lines=34> */
.L_x_1244:
[----:B------:R-:W-:Y:S05]  /*2dd0*/  BSYNC.RECONVERGENT B0 ;  /* 0x0000000000007941 */ /* 0x000fea0003800200 */
.L_x_1243:
        /* <DEDUP_REMOVED lines=36> */
.L_x_1246:
[----:B------:R-:W-:Y:S05]  /*3020*/  BSYNC.RECONVERGENT B0 ;  /* 0x0000000000007941 */ /* 0x000fea0003800200 */
.L_x_1245:
        /* <DEDUP_REMOVED lines=34> */
.L_x_1248:
[----:B------:R-:W-:Y:S05]  /*3250*/  BSYNC.RECONVERGENT B0 ;  /* 0x0000000000007941 */ /* 0x000fea0003800200 */
.L_x_1247:
        /* <DEDUP_REMOVED lines=36> */
.L_x_1250:
[----:B------:R-:W-:Y:S05]  /*34a0*/  BSYNC.RECONVERGENT B0 ;  /* 0x0000000000007941 */ /* 0x000fea0003800200 */
.L_x_1249:
        /* <DEDUP_REMOVED lines=34> */
.L_x_1252:
[----:B------:R-:W-:Y:S05]  /*36d0*/  BSYNC.RECONVERGENT B0 ;  /* 0x0000000000007941 */ /* 0x000fea0003800200 */
.L_x_1251:
        /* <DEDUP_REMOVED lines=36> */
.L_x_1254:
[----:B------:R-:W-:Y:S05]  /*3920*/  BSYNC.RECONVERGENT B0 ;  /* 0x0000000000007941 */ /* 0x000fea0003800200 */
.L_x_1253:
        /* <DEDUP_REMOVED lines=34> */
.L_x_1256:
[----:B------:R-:W-:Y:S05]  /*3b50*/  BSYNC.RECONVERGENT B0 ;  /* 0x0000000000007941 */ /* 0x000fea0003800200 */
.L_x_1255:
        /* <DEDUP_REMOVED lines=36> */
.L_x_1258:
[----:B------:R-:W-:Y:S05]  /*3da0*/  BSYNC.RECONVERGENT B0 ;  /* 0x0000000000007941 */ /* 0x000fea0003800200 */
.L_x_1257:
        /* <DEDUP_REMOVED lines=34> */
.L_x_1260:
[----:B------:R-:W-:Y:S05]  /*3fd0*/  BSYNC.RECONVERGENT B0 ;  /* 0x0000000000007941 */ /* 0x000fea0003800200 */
.L_x_1259:
        /* <DEDUP_REMOVED lines=38> */
.L_x_1262:
[----:B------:R-:W-:Y:S05]  /*4240*/  BSYNC.RECONVERGENT B0 ;  /* 0x0000000000007941 */ /* 0x000fea0003800200 */
.L_x_1261:
        /* <DEDUP_REMOVED lines=32> */
.L_x_1264:
[----:B------:R-:W-:Y:S05]  /*4450*/  BSYNC.RECONVERGENT B0 ;  /* 0x0000000000007941 */ /* 0x000fea0003800200 */
.L_x_1263:
        /* <DEDUP_REMOVED lines=32> */
.L_x_1266:
[----:B------:R-:W-:Y:S05]  /*4660*/  BSYNC.RECONVERGENT B0 ;  /* 0x0000000000007941 */ /* 0x000fea0003800200 */
.L_x_1265:
        /* <DEDUP_REMOVED lines=32> */
.L_x_1268:
[----:B------:R-:W-:Y:S05]  /*4870*/  BSYNC.RECONVERGENT B0 ;  /* 0x0000000000007941 */ /* 0x000fea0003800200 */
.L_x_1267:
        /* <DEDUP_REMOVED lines=32> */
.L_x_1270:
[----:B------:R-:W-:Y:S05]  /*4a80*/  BSYNC.RECONVERGENT B0 ;  /* 0x0000000000007941 */ /* 0x000fea0003800200 */
.L_x_1269:
        /* <DEDUP_REMOVED lines=64> */
.L_x_1281:
        /* <DEDUP_REMOVED lines=282> */
.L_x_1273:
[----:B------:R-:W-:Y:S01]  /*6030*/  HFMA2 R87, -RZ, RZ, 0, 0 ;  /* 0x00000000ff577431 */ /* 0x000fe200000001ff */
[----:B------:R-:W-:Y:S06]  /*6040*/  BRA.U !UP2, `(.L_x_1272) ;  /* 0x000000010a0c7547 */ /* 0x000fec000b800000 */
[----:B------:R-:W-:-:S04]  /*6050*/  IADD3 R40, P0, PT, R109, UR15, RZ ;  /* 0x0000000f6d287c10 */ /* 0x000fc8000ff1e0ff */
[----:B------:R-:W-:-:S05]  /*6060*/  IADD3.X R41, PT, PT, R108, UR14, RZ, P0, !PT ;  /* 0x0000000e6c297c10 */ /* 0x000fca00087fe4ff */
[----:B------:R2:W5:Y:S04]  /*6070*/  LDG.E R87, desc[UR36][R40.64] ;  /* 0x0000002428577981 */ /* 0x000568000c1e1900 */
.L_x_1272:
        /* <DEDUP_REMOVED lines=94> */
.L_x_1275:
[----:B------:R-:W-:Y:S05]  /*6660*/  BSYNC.RECONVERGENT B0 ;  /* 0x0000000000007941 */ /* 0x000fea0003800200 */
.L_x_1274:
        /* <DEDUP_REMOVED lines=40> */
.L_x_1279:
        /* <DEDUP_REMOVED lines=33> */
.L_x_1280:
        /* <DEDUP_REMOVED lines=10> */
.L_x_1278:
[----:B------:R-:W-:-:S04]  /*6ba0*/  UIADD3 UR5, UPT, UPT, UR34, -0x1, URZ ;  /* 0xffffffff22057890 */ /* 0x000fc8000fffe0ff */
[----:B------:R-:W-:-:S04]  /*6bb0*/  UISETP.NE.AND UP0, UPT, UR10, UR5, UPT ;  /* 0x000000050a00728c */ /* 0x000fc8000bf05270 */
[----:B------:R-:W-:-:S06]  /*6bc0*/  UISETP.NE.OR UP0, UPT, UR4, URZ, UP0 ;  /* 0x000000ff0400728c */ /* 0x000fcc0008705670 */
[----:B------:R-:W-:-:S13]  /*6bd0*/  PLOP3.LUT P1, PT, PT, PT, UP0, 0x80, 0x8 ;  /* 0x000000000008781c */ /* 0x000fda0003f2f008 */
[----:B------:R-:W-:-:S04]  /*6be0*/  @!P1 IADD3 R42, P0, PT, R109, UR15, RZ ;  /* 0x0000000f6d2a9c10 */ /* 0x000fc8000ff1e0ff */
[----:B------:R-:W-:-:S05]  /*6bf0*/  @!P1 IADD3.X R43, PT, PT, R108, UR14, RZ, P0, !PT ;  /* 0x0000000e6c2b9c10 */ /* 0x000fca00087fe4ff */
[----:B------:R2:W-:Y:S04]  /*6c00*/  @!P1 STG.E desc[UR36][R42.64], R41 ;  /* 0x000000292a009986 */ /* 0x0005e8000c101924 */
.L_x_1277:
[----:B------:R-:W-:Y:S05]  /*6c10*/  BSYNC.RECONVERGENT B0 ;  /* 0x0000000000007941 */ /* 0x000fea0003800200 */
.L_x_1276:
        /* <DEDUP_REMOVED lines=32> */
.L_x_1271:
        /* <DEDUP_REMOVED lines=66> */
[----:B------:R-:W-:Y:S02]  /*7240*/  LOP3.LUT R23, R21, 0xa0, RZ, 0xfc, !PT ;  /* 0x000000a015177812 */ /* 0x000fe400078efcff */
[----:B------:R-:W-:-:S02]  /*7250*/  ISETP.GE.AND P6, PT, R25, R4, PT ;  /* 0x000000041900720c */ /* 0x000fc40003fc6270 */
[-C--:B------:R-:W-:Y:S02]  /*7260*/  ISETP.GE.AND P3, PT, R23, R4.reuse, PT ;  /* 0x000000041700720c */ /* 0x080fe40003f66270 */
[C---:B------:R-:W-:Y:S02]  /*7270*/  LOP3.LUT R23, R21.reuse, 0xe0, RZ, 0xfc, !PT ;  /* 0x000000e015177812 */ /* 0x040fe400078efcff */
[----:B------:R-:W-:Y:S01]  /*7280*/  LOP3.LUT R25, R21, 0xc0, RZ, 0xfc, !PT ;  /* 0x000000c015197812 */ /* 0x000fe200078efcff */
[----:B------:R1:W-:Y:S01]  /*7290*/  @!P1 STG.E desc[UR36][R2.64], R89 ;  /* 0x0000005902009986 */ /* 0x0003e2000c101924 */
[-C--:B------:R-:W-:Y:S02]  /*72a0*/  ISETP.GE.AND P1, PT, R23, R4.reuse, PT ;  /* 0x000000041700720c */ /* 0x080fe40003f26270 */
[----:B------:R-:W-:Y:S01]  /*72b0*/  LOP3.LUT R23, R21, 0x100, RZ, 0xfc, !PT ;  /* 0x0000010015177812 */ /* 0x000fe200078efcff */
[----:B------:R1:W-:Y:S01]  /*72c0*/  @!P0 STG.E desc[UR36][R2.64+0x80], R5 ;  /* 0x0000800502008986 */ /* 0x0003e2000c101924 */
[----:B------:R-:W-:-:S02]  /*72d0*/  ISETP.GE.AND P5, PT, R27, R4, PT ;  /* 0x000000041b00720c */ /* 0x000fc40003fa6270 */
[-C--:B------:R-:W-:Y:S01]  /*72e0*/  ISETP.GE.AND P4, PT, R29, R4.reuse, PT ;  /* 0x000000041d00720c */ /* 0x080fe20003f86270 */
[----:B------:R1:W-:Y:S01]  /*72f0*/  @!P6 STG.E desc[UR36][R2.64+0x100], R83 ;  /* 0x000100530200e986 */ /* 0x0003e2000c101924 */
[-C--:B------:R-:W-:Y:S02]  /*7300*/  ISETP.GE.AND P2, PT, R25, R4.reuse, PT ;  /* 0x000000041900720c */ /* 0x080fe40003f46270 */
[-C--:B------:R-:W-:Y:S01]  /*7310*/  ISETP.GE.AND P0, PT, R23, R4.reuse, PT ;  /* 0x000000041700720c */ /* 0x080fe20003f06270 */
[----:B------:R1:W-:Y:S01]  /*7320*/  @!P3 STG.E desc[UR36][R2.64+0x280], R9 ;  /* 0x000280090200b986 */ /* 0x0003e2000c101924 */
[----:B------:R-:W-:Y:S02]  /*7330*/  LOP3.LUT R21, R21, 0x120, RZ, 0xfc, !PT ;  /* 0x0000012015157812 */ /* 0x000fe400078efcff */
[-C--:B------:R-:W-:Y:S01]  /*7340*/  ISETP.GE.AND P3, PT, R104, R4.reuse, PT ;  /* 0x000000046800720c */ /* 0x080fe20003f66270 */
[----:B------:R1:W-:Y:S01]  /*7350*/  @!P1 STG.E desc[UR36][R2.64+0x380], R11 ;  /* 0x0003800b02009986 */ /* 0x0003e2000c101924 */
[----:B------:R-:W-:-:S02]  /*7360*/  ISETP.GE.AND P6, PT, R21, R4, PT ;  /* 0x000000041500720c */ /* 0x000fc40003fc6270 */
        /* <DEDUP_REMOVED lines=18> */
.L_x_1283:
        /* <DEDUP_REMOVED lines=15> */
.L_x_7965:


//--------------------- .text._Z25selective_scan_fwd_kernelI32Selective_Scan_fwd_kernel_traitsILi64ELi16ELi1ELb0ELb1ELb1ELb1ELb0EfffEEv13SSMParamsBase --------------------------
	.section	.text._Z25selective_scan_fwd_kernelI32Selective_Scan_fwd_kernel_traitsILi64ELi16ELi1ELb0ELb1ELb1ELb1ELb0EfffEEv13SSMParamsBase,"ax",@progbits
	.align	128
        .global         _Z25selective_scan_fwd_kernelI32Selective_Scan_fwd_kernel_traitsILi64ELi16ELi1ELb0ELb1ELb1ELb1ELb0EfffEEv13SSMParamsBase
        .type           _Z25selective_scan_fwd_kernelI32Selective_Scan_fwd_kernel_traitsILi64ELi16ELi1ELb0ELb1ELb1ELb1ELb0EfffEEv13SSMParamsBase,@function
        .size           _Z25selective_scan_fwd_kernelI32Selective_Scan_fwd_kernel_traitsILi64ELi16ELi1ELb0ELb1ELb1ELb1ELb0EfffEEv13SSMParamsBase,(.L_x_7966 - _Z25selective_scan_fwd_kernelI32Selective_Scan_fwd_kernel_traitsILi64ELi16ELi1ELb0ELb1ELb1ELb1ELb0EfffEEv13SSMParamsBase)
        .other          _Z25selective_scan_fwd_kernelI32Selective_Scan_fwd_kernel_traitsILi64ELi16ELi1ELb0ELb1ELb1ELb1ELb0EfffEEv13SSMParamsBase,@"STO_CUDA_ENTRY STV_DEFAULT"
_Z25selective_scan_fwd_kernelI32Selective_Scan_fwd_kernel_traitsILi64ELi16ELi1ELb0ELb1ELb1ELb1ELb0EfffEEv13SSMParamsBase:
.text._Z25selective_scan_fwd_kernelI32Selective_Scan_fwd_kernel_traitsILi64ELi16ELi1ELb0ELb1ELb1ELb1ELb0EfffEEv13SSMParamsBase:
        /* <DEDUP_REMOVED lines=50> */
.L_x_1284:
        /* <DEDUP_REMOVED lines=8> */
[----:B------:R-:W1:Y:S01]  /*03a0*/  S2UR UR39, SR_CTAID.Y ;  /* 0x00000000002779c3 */ /* 0x000e620000002600 */
[----:B------:R-:W-:Y:S01]  /*03b0*/  UMOV UR6, URZ ;  /* 0x000000ff00067c82 */ /* 0x000fe20008000000 */
[----:B------:R-:W2:Y:S01]  /*03c0*/  LDCU.128 UR16, c[0x0][0x400] ;  /* 0x00008000ff1077ac */ /* 0x000ea20008000c00 */
[----:B------:R-:W3:Y:S01]  /*03d0*/  LDCU.64 UR20, c[0x0][0x3c0] ;  /* 0x00007800ff1477ac */ /* 0x000ee20008000a00 */
[----:B------:R-:W4:Y:S01]  /*03e0*/  LDCU.64 UR32, c[0x0][0x3e0] ;  /* 0x00007c00ff2077ac */ /* 0x000f220008000a00 */
[----:B------:R-:W4:Y:S01]  /*03f0*/  LDCU.64 UR36, c[0x0][0x3f8] ;  /* 0x00007f00ff2477ac */ /* 0x000f220008000a00 */
[----:B0-----:R-:W-:Y:S01]  /*0400*/  IMAD.U32 R0, RZ, RZ, UR30 ;  /* 0x0000001eff007e24 */ /* 0x001fe2000f8e00ff */
[----:B------:R-:W0:Y:S04]  /*0410*/  LDCU.128 UR24, c[0x0][0x490] ;  /* 0x00009200ff1877ac */ /* 0x000e280008000c00 */
[----:B------:R-:W-:-:S02]  /*0420*/  IABS R0, R0 ;  /* 0x0000000000007213 */ /* 0x000fc40000000000 */
[----:B-1----:R-:W-:Y:S01]  /*0430*/  IABS R3, UR39 ;  /* 0x0000002700037c13 */ /* 0x002fe20008000000 */
[----:B------:R-:W1:Y:S01]  /*0440*/  LDCU.64 UR28, c[0x0][0x478] ;  /* 0x00008f00ff1c77ac */ /* 0x000e620008000a00 */
[----:B------:R-:W-:Y:S02]  /*0450*/  R2UR UR15, R0 ;  /* 0x00000000000f72ca */ /* 0x000fe400000e0000 */
[----:B------:R-:W-:-:S11]  /*0460*/  R2UR UR14, R3 ;  /* 0x00000000030e72ca */ /* 0x000fd600000e0000 */
[----:B------:R-:W2:Y:S08]  /*0470*/  I2F.RP R0, UR15 ;  /* 0x0000000f00007d06 */ /* 0x000eb00008209400 */
[----:B--2---:R-:W2:Y:S02]  /*0480*/  MUFU.RCP R0, R0 ;  /* 0x0000000000007308 */ /* 0x004ea40000001000 */
[----:B--2---:R-:W-:-:S06]  /*0490*/  VIADD R2, R0, 0xffffffe ;  /* 0x0ffffffe00027836 */ /* 0x004fcc0000000000 */
[----:B------:R-:W2:Y:S02]  /*04a0*/  F2I.FTZ.U32.TRUNC.NTZ R2, R2 ;  /* 0x0000000200027305 */ /* 0x000ea4000021f000 */
[----:B--2---:R-:W-:-:S13]  /*04b0*/  R2UR UR7, R2 ;  /* 0x00000000020772ca */ /* 0x004fda00000e0000 */
        /* <DEDUP_REMOVED lines=9> */
[----:B------:R-:W-:Y:S02]  /*0550*/  UIMAD.WIDE.U32 UR6, UR39, UR18, UR6 ;  /* 0x00000012270672a5 */ /* 0x000fe4000f8e0006 */
[----:B------:R-:W-:-:S02]  /*0560*/  UISETP.GT.U32.AND UP4, UPT, UR15, UR14, UPT ;  /* 0x0000000e0f00728c */ /* 0x000fc4000bf84070 */
[----:B---3--:R-:W-:Y:S01]  /*0570*/  UIMAD.WIDE.U32 UR16, UR22, UR20, URZ ;  /* 0x00000014161072a5 */ /* 0x008fe2000f8e00ff */
[----:B------:R-:W2:Y:S01]  /*0580*/  LDCU.128 UR8, c[0x0][0x410] ;  /* 0x00008200ff0877ac */ /* 0x000ea20008000c00 */
[----:B------:R-:W-:Y:S02]  /*0590*/  UIMAD UR19, UR39, UR19, UR7 ;  /* 0x00000013271372a4 */ /* 0x000fe4000f8e0207 */
[----:B------:R-:W-:-:S05]  /*05a0*/  ULOP3.LUT UR7, UR39, UR30, URZ, 0x3c, !UPT ;  /* 0x0000001e27077292 */ /* 0x000fca000f8e3cff */
[----:B------:R-:W-:Y:S02]  /*05b0*/  @!UP4 UIADD3 UR14, UPT, UPT, UR14, -UR15, URZ ;  /* 0x8000000f0e0ec290 */ /* 0x000fe4000fffe0ff */
[----:B------:R-:W-:Y:S02]  /*05c0*/  @!UP4 UIADD3 UR13, UPT, UPT, UR13, 0x1, URZ ;  /* 0x000000010d0dc890 */ /* 0x000fe4000fffe0ff */
[----:B------:R-:W-:Y:S02]  /*05d0*/  UISETP.GE.U32.AND UP3, UPT, UR14, UR15, UPT ;  /* 0x0000000f0e00728c */ /* 0x000fe4000bf66070 */
[----:B------:R-:W-:Y:S01]  /*05e0*/  UIMAD UR17, UR22, UR21, UR17 ;  /* 0x00000015161172a4 */ /* 0x000fe2000f8e0211 */
[----:B------:R-:W3:Y:S01]  /*05f0*/  LDCU.64 UR20, c[0x0][0x3d8] ;  /* 0x00007b00ff1477ac */ /* 0x000ee20008000a00 */
[----:B------:R-:W-:Y:S02]  /*0600*/  UISETP.GE.AND UP4, UPT, UR7, URZ, UPT ;  /* 0x000000ff0700728c */ /* 0x000fe4000bf86270 */
[----:B--2---:R-:W-:-:S05]  /*0610*/  UIMAD.WIDE.U32 UR14, UR22, UR8, URZ ;  /* 0x00000008160e72a5 */ /* 0x004fca000f8e00ff */
[----:B------:R-:W-:Y:S02]  /*0620*/  @UP3 UIADD3 UR13, UPT, UPT, UR13, 0x1, URZ ;  /* 0x000000010d0d3890 */ /* 0x000fe4000fffe0ff */
[----:B------:R-:W-:Y:S02]  /*0630*/  UISETP.NE.AND UP3, UPT, UR30, URZ, UPT ;  /* 0x000000ff1e00728c */ /* 0x000fe4000bf65270 */
[----:B------:R-:W-:Y:S01]  /*0640*/  UIMAD UR9, UR22, UR9, UR15 ;  /* 0x00000009160972a4 */ /* 0x000fe2000f8e020f */
[----:B------:R-:W-:Y:S01]  /*0650*/  UMOV UR8, UR14 ;  /* 0x0000000e00087c82 */ /* 0x000fe20008000000 */
[----:B------:R-:W-:Y:S02]  /*0660*/  @!UP4 UIADD3 UR13, UPT, UPT, -UR13, URZ, URZ ;  /* 0x000000ff0d0dc290 */ /* 0x000fe4000fffe1ff */
[----:B------:R-:W-:Y:S02]  /*0670*/  UIMAD.WIDE.U32 UR8, UR39, UR10, UR8 ;  /* 0x0000000a270872a5 */ /* 0x000fe4000f8e0008 */
[----:B----4-:R-:W-:-:S03]  /*0680*/  UIMAD.WIDE.U32 UR14, UR22, UR32, URZ ;  /* 0x00000020160e72a5 */ /* 0x010fc6000f8e00ff */
[----:B------:R-:W-:Y:S01]  /*0690*/  @!UP3 ULOP3.LUT UR13, URZ, UR30, URZ, 0x33, !UPT ;  /* 0x0000001eff0db292 */ /* 0x000fe2000f8e33ff */
[----:B------:R-:W2:Y:S01]  /*06a0*/  LDCU.64 UR30, c[0x0][0x480] ;  /* 0x00009000ff1e77ac */ /* 0x000ea20008000a00 */
[----:B------:R-:W-:Y:S02]  /*06b0*/  UIMAD UR9, UR39, UR11, UR9 ;  /* 0x0000000b270972a4 */ /* 0x000fe4000f8e0209 */
[----:B---3--:R-:W-:Y:S01]  /*06c0*/  UIMAD.WIDE.U32 UR10, UR13, UR20, UR16 ;  /* 0x000000140d0a72a5 */ /* 0x008fe2000f8e0010 */
[----:B-----5:R-:W-:Y:S01]  /*06d0*/  @P1 R2UR UR17, R6 ;  /* 0x00000000061112ca */ /* 0x020fe200000e0000 */
[----:B------:R-:W-:Y:S01]  /*06e0*/  USHF.R.S32.HI UR7, URZ, 0x1f, UR13 ;  /* 0x0000001fff077899 */ /* 0x000fe2000801140d */
[----:B------:R-:W3:Y:S03]  /*06f0*/  LDCU.U8 UR16, c[0x0][0x3a9] ;  /* 0x00007520ff1077ac */ /* 0x000ee60008000000 */
[----:B------:R-:W-:-:S02]  /*0700*/  UIMAD UR18, UR7, UR20, URZ ;  /* 0x00000014071272a4 */ /* 0x000fc4000f8e02ff */
[----:B------:R-:W-:Y:S02]  /*0710*/  UIMAD UR15, UR22, UR33, UR15 ;  /* 0x00000021160f72a4 */ /* 0x000fe4000f8e020f */
[----:B------:R-:W-:Y:S02]  /*0720*/  UIMAD UR7, UR7, UR36, URZ ;  /* 0x00000024070772a4 */ /* 0x000fe4000f8e02ff */
[----:B------:R-:W-:Y:S02]  /*0730*/  UIMAD UR18, UR13, UR21, UR18 ;  /* 0x000000150d1272a4 */ /* 0x000fe4000f8e0212 */
[----:B0-----:R-:W-:Y:S02]  /*0740*/  ULEA UR24, UP3, UR6, UR24, 0x2 ;  /* 0x0000001806187291 */ /* 0x001fe4000f8610ff */
[----:B------:R-:W-:Y:S02]  /*0750*/  UIMAD.WIDE.U32 UR14, UR13, UR36, UR14 ;  /* 0x000000240d0e72a5 */ /* 0x000fe4000f8e000e */
[----:B------:R-:W-:-:S02]  /*0760*/  UIMAD UR13, UR13, UR37, UR7 ;  /* 0x000000250d0d72a4 */ /* 0x000fc4000f8e0207 */
[----:B------:R-:W-:Y:S02]  /*0770*/  ULEA.HI.X UR25, UR6, UR25, UR19, 0x2, UP3 ;  /* 0x0000001906197291 */ /* 0x000fe400098f1413 */
[----:B--2---:R-:W-:Y:S02]  /*0780*/  ULEA UR30, UP5, UR14, UR30, 0x2 ;  /* 0x0000001e0e1e7291 */ /* 0x004fe4000f8a10ff */
[----:B------:R-:W-:Y:S02]  /*0790*/  UIADD3 UR6, UPT, UPT, UR15, UR13, URZ ;  /* 0x0000000d0f067290 */ /* 0x000fe4000fffe0ff */
[----:B------:R-:W-:Y:S02]  /*07a0*/  ULEA UR26, UP4, UR8, UR26, 0x2 ;  /* 0x0000001a081a7291 */ /* 0x000fe4000f8810ff */
[----:B------:R-:W-:Y:S02]  /*07b0*/  ULEA.HI.X UR31, UR14, UR31, UR6, 0x2, UP5 ;  /* 0x0000001f0e1f7291 */ /* 0x000fe4000a8f1406 */
[----:B---3--:R-:W-:-:S02]  /*07c0*/  UISETP.NE.AND UP5, UPT, UR16, URZ, UPT ;  /* 0x000000ff1000728c */ /* 0x008fc4000bfa5270 */
[----:B-1----:R-:W-:Y:S02]  /*07d0*/  ULEA UR28, UP3, UR10, UR28, 0x2 ;  /* 0x0000001c0a1c7291 */ /* 0x002fe4000f8610ff */
        /* <DEDUP_REMOVED lines=12> */
.L_x_1285:
        /* <DEDUP_REMOVED lines=10> */
.L_x_1286:
        /* <DEDUP_REMOVED lines=8> */
[----:B------:R-:W5:Y:S01]  /*09c0*/  LDCU UR36, c[0x0][0x3ac] ;  /* 0x00007580ff2477ac */ /* 0x000f620008000800 */
        /* <DEDUP_REMOVED lines=32> */
[----:B------:R-:W0:Y:S01]  /*0bd0*/  LDCU.64 UR12, c[0x0][0x500] ;  /* 0x0000a000ff0c77ac */ /* 0x000e220008000a00 */
[----:B------:R-:W-:-:S02]  /*0be0*/  IMAD.U32 R8, RZ, RZ, UR10 ;  /* 0x0000000aff087e24 */ /* 0x000fc4000f8e00ff */
[----:B------:R-:W-:Y:S01]  /*0bf0*/  IMAD.U32 R3, RZ, RZ, UR7 ;  /* 0x00000007ff037e24 */ /* 0x000fe2000f8e00ff */
[----:B------:R-:W1:Y:S01]  /*0c00*/  LDCU.64 UR6, c[0x0][0x4f8] ;  /* 0x00009f00ff0677ac */ /* 0x000e620008000a00 */
[----:B------:R-:W-:Y:S02]  /*0c10*/  IMAD.U32 R5, RZ, RZ, UR9 ;  /* 0x00000009ff057e24 */ /* 0x000fe4000f8e00ff */
[----:B------:R-:W-:Y:S01]  /*0c20*/  IMAD.U32 R7, RZ, RZ, UR5 ;  /* 0x00000005ff077e24 */ /* 0x000fe2000f8e00ff */
[----:B------:R-:W2:Y:S01]  /*0c30*/  @P0 LDG.E R2, desc[UR34][R2.64] ;  /* 0x0000002202020981 */ /* 0x000ea2000c1e1900 */
[----:B------:R-:W-:-:S03]  /*0c40*/  IMAD.U32 R9, RZ, RZ, UR11 ;  /* 0x0000000bff097e24 */ /* 0x000fc6000f8e00ff */
[----:B------:R-:W3:Y:S04]  /*0c50*/  @P1 LDG.E R4, desc[UR34][R4.64] ;  /* 0x0000002204041981 */ /* 0x000ee8000c1e1900 */
[----:B------:R-:W4:Y:S04]  /*0c60*/  @!P2 LDG.E R6, desc[UR34][R6.64] ;  /* 0x000000220606a981 */ /* 0x000f28000c1e1900 */
[----:B------:R-:W4:Y:S01]  /*0c70*/  @!P3 LDG.E R8, desc[UR34][R8.64] ;  /* 0x000000220808b981 */ /* 0x000f22000c1e1900 */
[----:B0-----:R-:W-:Y:S02]  /*0c80*/  UISETP.NE.U32.AND UP0, UPT, UR12, URZ, UPT ;  /* 0x000000ff0c00728c */ /* 0x001fe4000bf05070 */
[----:B-1----:R-:W-:-:S02]  /*0c90*/  UISETP.EQ.U32.AND UP3, UPT, UR6, URZ, UPT ;  /* 0x000000ff0600728c */ /* 0x002fc4000bf62070 */
[----:B------:R-:W-:Y:S01]  /*0ca0*/  UISETP.NE.AND.EX UP0, UPT, UR13, URZ, UPT, UP0 ;  /* 0x000000ff0d00728c */ /* 0x000fe2000bf05300 */
[----:B------:R-:W-:Y:S01]  /*0cb0*/  UMOV UR4, URZ ;  /* 0x000000ff00047c82 */ /* 0x000fe20008000000 */
[----:B------:R-:W-:Y:S02]  /*0cc0*/  UMOV UR5, URZ ;  /* 0x000000ff00057c82 */ /* 0x000fe40008000000 */
[----:B------:R-:W-:Y:S01]  /*0cd0*/  UISETP.EQ.OR.EX UP0, UPT, UR7, URZ, !UP0, UP3 ;  /* 0x000000ff0700728c */ /* 0x000fe2000c702730 */
[----:B------:R-:W-:Y:S01]  /*0ce0*/  UMOV UR9, URZ ;  /* 0x000000ff00097c82 */ /* 0x000fe20008000000 */
[----:B-----5:R-:W-:Y:S01]  /*0cf0*/  USEL UR36, UR36, 0x800, UP5 ;  /* 0x0000080024247887 */ /* 0x020fe2000a800000 */
[----:B--2---:R-:W-:Y:S02]  /*0d00*/  @P0 R2UR UR4, R2 ;  /* 0x00000000020402ca */ /* 0x004fe400000e0000 */
[----:B---3--:R-:W-:Y:S02]  /*0d10*/  @P1 R2UR UR5, R4 ;  /* 0x00000000040512ca */ /* 0x008fe400000e0000 */
[----:B----4-:R-:W-:-:S02]  /*0d20*/  @!P2 R2UR UR23, R6 ;  /* 0x000000000617a2ca */ /* 0x010fc400000e0000 */
[----:B------:R-:W-:Y:S01]  /*0d30*/  @!P3 R2UR UR9, R8 ;  /* 0x000000000809b2ca */ /* 0x000fe200000e0000 */
[----:B------:R-:W-:-:S14]  /*0d40*/  BRA.U UP0, `(.L_x_1287) ;  /* 0x00000001008c7547 */ /* 0x000fdc000b800000 */
[----:B------:R-:W-:Y:S01]  /*0d50*/  UISETP.NE.AND UP0, UPT, UR22, URZ, UPT ;  /* 0x000000ff1600728c */ /* 0x000fe2000bf05270 */
[----:B------:R-:W0:Y:S05]  /*0d60*/  LDCU.64 UR10, c[0x0][0x4f8] ;  /* 0x00009f00ff0a77ac */ /* 0x000e2a0008000a00 */
[----:B------:R-:W-:-:S05]  /*0d70*/  PLOP3.LUT P0, PT, PT, PT, UP0, 0x80, 0x8 ;  /* 0x000000000008781c */ /* 0x000fca0003f0f008 */
[----:B------:R-:W1:Y:S01]  /*0d80*/  @UP0 LDCU.64 UR6, c[0x0][0x500] ;  /* 0x0000a000ff0607ac */ /* 0x000e620008000a00 */
[----:B------:R-:W-:-:S04]  /*0d90*/  @UP0 UIADD3 UR8, UPT, UPT, UR22, -0x1, URZ ;  /* 0xffffffff16080890 */ /* 0x000fc8000fffe0ff */
[----:B-1----:R-:W-:-:S06]  /*0da0*/  @UP0 UIMAD.WIDE.U32 UR6, UR8, 0x4, UR6 ;  /* 0x00000004080608a5 */ /* 0x002fcc000f8e0006 */
        /* <DEDUP_REMOVED lines=11> */
[----:B------:R-:W-:-:S02]  /*0e60*/  IMAD.U32 R7, RZ, RZ, UR11 ;  /* 0x0000000bff077e24 */ /* 0x000fc4000f8e00ff */
        /* <DEDUP_REMOVED lines=17> */
.L_x_1287:
[----:B------:R-:W-:Y:S01]  /*0f80*/  IABS R0, UR36 ;  /* 0x0000002400007c13 */ /* 0x000fe20008000000 */
[----:B------:R-:W0:Y:S01]  /*0f90*/  LDCU UR8, c[0x0][0x388] ;  /* 0x00007100ff0877ac */ /* 0x000e220008000800 */
[----:B------:R-:W-:Y:S02]  /*0fa0*/  IABS R4, UR36 ;  /* 0x0000002400047c13 */ /* 0x000fe40008000000 */
[----:B------:R-:W-:Y:S01]  /*0fb0*/  R2UR UR11, R0 ;  /* 0x00000000000b72ca */ /* 0x000fe200000e0000 */
[----:B------:R-:W-:-:S12]  /*0fc0*/  UMOV UR6, URZ ;  /* 0x000000ff00067c82 */ /* 0x000fd80008000000 */
[----:B------:R-:W1:Y:S01]  /*0fd0*/  I2F.RP R0, UR11 ;  /* 0x0000000b00007d06 */ /* 0x000e620008209400 */
[----:B0-----:R-:W-:-:S06]  /*0fe0*/  UIADD3 UR8, UPT, UPT, UR36, -0x1, UR8 ;  /* 0xffffffff24087890 */ /* 0x001fcc000fffe008 */
[----:B------:R-:W-:Y:S01]  /*0ff0*/  IMAD.U32 R3, RZ, RZ, UR8 ;  /* 0x00000008ff037e24 */ /* 0x000fe2000f8e00ff */
[----:B------:R-:W-:-:S04]  /*1000*/  ULOP3.LUT UR8, UR8, UR36, URZ, 0x3c, !UPT ;  /* 0x0000002408087292 */ /* 0x000fc8000f8e3cff */
[----:B------:R-:W-:Y:S01]  /*1010*/  IABS R3, R3 ;  /* 0x0000000300037213 */ /* 0x000fe20000000000 */
[----:B-1----:R-:W0:Y:S03]  /*1020*/  MUFU.RCP R0, R0 ;  /* 0x0000000000007308 */ /* 0x002e260000001000 */
[----:B------:R-:W-:Y:S01]  /*1030*/  R2UR UR10, R3 ;  /* 0x00000000030a72ca */ /* 0x000fe200000e0000 */
        /* <DEDUP_REMOVED lines=22> */
.L_x_1288:
[----:B------:R-:W-:-:S06]  /*11a0*/  UISETP.GE.AND UP0, UPT, UR37, 0x1, UPT ;  /* 0x000000012500788c */ /* 0x000fcc000bf06270 */
[----:B------:R-:W-:-:S13]  /*11b0*/  PLOP3.LUT P0, PT, PT, PT, UP0, 0x80, 0x8 ;  /* 0x000000000008781c */ /* 0x000fda0003f0f008 */
[----:B------:R-:W-:Y:S05]  /*11c0*/  @!P0 EXIT ;  /* 0x000000000000894d */ /* 0x000fea0003800000 */
[----:B------:R-:W0:Y:S01]  /*11d0*/  S2R R112, SR_TID.X ;  /* 0x0000000000707919 */ /* 0x000e220000002100 */
[----:B------:R-:W-:Y:S01]  /*11e0*/  UMOV UR7, URZ ;  /* 0x000000ff00077c82 */ /* 0x000fe20008000000 */
[----:B------:R-:W-:Y:S01]  /*11f0*/  UMOV UR8, URZ ;  /* 0x000000ff00087c82 */ /* 0x000fe20008000000 */
[----:B0-----:R-:W-:-:S05]  /*1200*/  IMAD.SHL.U32 R0, R112, 0x10, RZ ;  /* 0x0000001070007824 */ /* 0x001fca00078e00ff */
[----:B------:R-:W-:-:S04]  /*1210*/  LOP3.LUT R3, R0, 0x3e00, RZ, 0xc0, !PT ;  /* 0x00003e0000037812 */ /* 0x000fc800078ec0ff */
[----:B------:R-:W-:-:S04]  /*1220*/  LOP3.LUT R3, R3, 0x1f, R112, 0xf8, !PT ;  /* 0x0000001f03037812 */ /* 0x000fc800078ef870 */
[C---:B------:R-:W-:Y:S01]  /*1230*/  LOP3.LUT R111, R3.reuse, 0x160, RZ, 0xfc, !PT ;  /* 0x00000160036f7812 */ /* 0x040fe200078efcff */
[C---:B------:R-:W-:Y:S01]  /*1240*/  IMAD.SHL.U32 R106, R3.reuse, 0x4, RZ ;  /* 0x00000004036a7824 */ /* 0x040fe200078e00ff */
[C---:B------:R-:W-:Y:S02]  /*1250*/  LOP3.LUT R110, R3.reuse, 0x180, RZ, 0xfc, !PT ;  /* 0x00000180036e7812 */ /* 0x040fe400078efcff */
[C---:B------:R-:W-:Y:S02]  /*1260*/  LOP3.LUT R109, R3.reuse, 0x1a0, RZ, 0xfc, !PT ;  /* 0x000001a0036d7812 */ /* 0x040fe400078efcff */
[C---:B------:R-:W-:Y:S02]  /*1270*/  LOP3.LUT R108, R3.reuse, 0x1c0, RZ, 0xfc, !PT ;  /* 0x000001c0036c7812 */ /* 0x040fe400078efcff */
[----:B------:R-:W-:-:S07]  /*1280*/  LOP3.LUT R107, R3, 0x1e0, RZ, 0xfc, !PT ;  /* 0x000001e0036b7812 */ /* 0x000fce00078efcff */
.L_x_1332:
[----:B------:R-:W0:Y:S02]  /*1290*/  LDCU.64 UR10, c[0x0][0x4f8] ;  /* 0x00009f00ff0a77ac */ /* 0x000e240008000a00 */
[----:B0-----:R-:W-:-:S04]  /*12a0*/  UISETP.NE.U32.AND UP0, UPT, UR10, URZ, UPT ;  /* 0x000000ff0a00728c */ /* 0x001fc8000bf05070 */
[----:B------:R-:W-:-:S06]  /*12b0*/  UISETP.NE.AND.EX UP0, UPT, UR11, URZ, UPT, UP0 ;  /* 0x000000ff0b00728c */ /* 0x000fcc000bf05300 */
[----:B------:R-:W-:-:S05]  /*12c0*/  PLOP3.LUT P0, PT, PT, PT, UP0, 0x80, 0x8 ;  /* 0x000000000008781c */ /* 0x000fca0003f0f008 */
[----:B------:R-:W0:Y:S01]  /*12d0*/  @UP0 LDCU.64 UR10, c[0x0][0x4f8] ;  /* 0x00009f00ff0a07ac */ /* 0x000e220008000a00 */
[----:B------:R-:W-:-:S04]  /*12e0*/  @UP0 UIADD3 UR12, UPT, UPT, UR7, UR6, URZ ;  /* 0x00000006070c0290 */ /* 0x000fc8000fffe0ff */
[----:B0-----:R-:W-:-:S06]  /*12f0*/  @UP0 UIMAD.WIDE UR10, UR12, 0x4, UR10 ;  /* 0x000000040c0a08a5 */ /* 0x001fcc000f8e020a */
[----:B------:R-:W-:Y:S02]  /*1300*/  IMAD.U32 R4, RZ, RZ, UR10 ;  /* 0x0000000aff047e24 */ /* 0x000fe4000f8e00ff */
[----:B------:R-:W-:-:S03]  /*1310*/  IMAD.U32 R5, RZ, RZ, UR11 ;  /* 0x0000000bff057e24 */ /* 0x000fc6000f8e00ff */
[----:B------:R-:W0:Y:S02]  /*1320*/  @!UP0 LDCU UR11, c[0x0][0x388] ;  /* 0x00007100ff0b87ac */ /* 0x000e240008000800 */
[----:B------:R-:W2:Y:S04]  /*1330*/  @P0 LDG.E R0, desc[UR34][R4.64+0x4] ;  /* 0x0000042204000981 */ /* 0x000ea8000c1e1900 */
[----:B------:R-:W3:Y:S01]  /*1340*/  @P0 LDG.E R6, desc[UR34][R4.64] ;  /* 0x0000002204060981 */ /* 0x000ee2000c1e1900 */
[----:B------:R-:W-:-:S06]  /*1350*/  @!UP0 UIADD3 UR10, UPT, UPT, -UR8, URZ, URZ ;  /* 0x000000ff080a8290 */ /* 0x000fcc000fffe1ff */
[----:B------:R-:W-:Y:S02]  /*1360*/  MOV R3, UR10 ;  /* 0x0000000a00037c02 */ /* 0x000fe40008000f00 */
        /* <DEDUP_REMOVED lines=10> */
[----:B------:R-:W-:Y:S01]  /*1410*/  IMAD.SHL.U32 R4, R112, 0x10, RZ ;  /* 0x0000001070047824 */ /* 0x000fe200078e00ff */
[----:B------:R-:W-:Y:S01]  /*1420*/  BAR.SYNC.DEFER_BLOCKING 0x0 ;  /* 0x0000000000007b1d */ /* 0x000fe20000010000 */
[----:B------:R-:W-:Y:S02]  /*1430*/  IADD3 R6, P3, PT, R106, UR24, RZ ;  /* 0x000000186a067c10 */ /* 0x000fe4000ff7e0ff */
[----:B------:R-:W-:Y:S02]  /*1440*/  CS2R R16, SRZ ;  /* 0x0000000000107805 */ /* 0x000fe4000001ff00 */
[----:B------:R-:W-:Y:S01]  /*1450*/  ISETP.GE.AND P0, PT, R111, UR38, PT ;  /* 0x000000266f007c0c */ /* 0x000fe2000bf06270 */
[----:B------:R-:W-:Y:S01]  /*1460*/  IMAD.MOV.U32 R0, RZ, RZ, RZ ;  /* 0x000000ffff007224 */ /* 0x000fe200078e00ff */
[----:B------:R-:W-:Y:S01]  /*1470*/  LOP3.LUT R105, R4, 0x3e00, RZ, 0xc0, !PT ;  /* 0x00003e0004697812 */ /* 0x000fe200078ec0ff */
[----:B------:R-:W-:Y:S01]  /*1480*/  IMAD.X R7, RZ, RZ, UR25, P3 ;  /* 0x00000019ff077e24 */ /* 0x000fe200098e06ff */
[----:B------:R-:W-:-:S02]  /*1490*/  CS2R R10, SRZ ;  /* 0x00000000000a7805 */ /* 0x000fc4000001ff00 */
[----:B------:R-:W-:Y:S02]  /*14a0*/  ISETP.GE.AND P2, PT, R109, UR38, PT ;  /* 0x000000266d007c0c */ /* 0x000fe4000bf46270 */
[----:B------:R-:W-:Y:S02]  /*14b0*/  CS2R R18, SRZ ;  /* 0x0000000000127805 */ /* 0x000fe4000001ff00 */
[----:B------:R-:W-:Y:S01]  /*14c0*/  LOP3.LUT R105, R105, 0x1f, R112, 0xf8, !PT ;  /* 0x0000001f69697812 */ /* 0x000fe200078ef870 */
[----:B------:R-:W-:Y:S01]  /*14d0*/  IMAD.MOV.U32 R3, RZ, RZ, RZ ;  /* 0x000000ffff037224 */ /* 0x000fe200078e00ff */
[----:B------:R-:W-:Y:S02]  /*14e0*/  ISETP.GE.AND P1, PT, R110, UR38, PT ;  /* 0x000000266e007c0c */ /* 0x000fe4000bf26270 */
[----:B------:R-:W-:Y:S02]  /*14f0*/  CS2R R8, SRZ ;  /* 0x0000000000087805 */ /* 0x000fe4000001ff00 */
[C---:B------:R-:W-:Y:S01]  /*1500*/  ISETP.GE.AND P3, PT, R105.reuse, UR38, PT ;  /* 0x0000002669007c0c */ /* 0x040fe2000bf66270 */
[C---:B------:R-:W-:Y:S01]  /*1510*/  IMAD.SHL.U32 R106, R105.reuse, 0x4, RZ ;  /* 0x00000004696a7824 */ /* 0x040fe200078e00ff */
[----:B------:R-:W-:-:S02]  /*1520*/  LOP3.LUT R104, R105, 0x20, RZ, 0xfc, !PT ;  /* 0x0000002069687812 */ /* 0x000fc400078efcff */
[----:B------:R-:W-:Y:S02]  /*1530*/  CS2R R12, SRZ ;  /* 0x00000000000c7805 */ /* 0x000fe4000001ff00 */
[----:B------:R-:W-:Y:S02]  /*1540*/  LOP3.LUT R2, R2, 0xfffffbff, RZ, 0xc0, !PT ;  /* 0xfffffbff02027812 */ /* 0x000fe400078ec0ff */
[----:B------:R-:W-:Y:S02]  /*1550*/  CS2R R14, SRZ ;  /* 0x00000000000e7805 */ /* 0x000fe4000001ff00 */
[----:B------:R-:W-:Y:S02]  /*1560*/  ISETP.GE.AND P6, PT, R104, UR38, PT ;  /* 0x0000002668007c0c */ /* 0x000fe4000bfc6270 */
[----:B------:R-:W-:Y:S02]  /*1570*/  CS2R R20, SRZ ;  /* 0x0000000000147805 */ /* 0x000fe4000001ff00 */
[----:B------:R-:W-:Y:S01]  /*1580*/  LOP3.LUT R103, R105, 0x40, RZ, 0xfc, !PT ;  /* 0x0000004069677812 */ /* 0x000fe200078efcff */
[----:B------:R-:W2:Y:S01]  /*1590*/  @!P0 LDG.E R17, desc[UR34][R6.64+0x580] ;  /* 0x0005802206118981 */ /* 0x000ea2000c1e1900 */
[----:B------:R-:W-:-:S02]  /*15a0*/  P2R R27, PR, RZ, 0x1 ;  /* 0x00000001ff1b7803 */ /* 0x000fc40000000000 */
[----:B------:R-:W-:Y:S01]  /*15b0*/  @P3 LOP3.LUT R2, R2, 0x400, RZ, 0xfc, !PT ;  /* 0x0000040002023812 */ /* 0x000fe200078efcff */
[----:B------:R-:W3:Y:S01]  /*15c0*/  @!P2 LDG.E R19, desc[UR34][R6.64+0x680] ;  /* 0x000680220613a981 */ /* 0x000ee2000c1e1900 */
[----:B------:R-:W-:Y:S02]  /*15d0*/  ISETP.GE.AND P5, PT, R103, UR38, PT ;  /* 0x0000002667007c0c */ /* 0x000fe4000bfa6270 */
[C---:B------:R-:W-:Y:S01]  /*15e0*/  LOP3.LUT P0, RZ, R2.reuse, 0x400, RZ, 0xc0, !PT ;  /* 0x0000040002ff7812 */ /* 0x040fe2000780c0ff */
[----:B------:R-:W4:Y:S01]  /*15f0*/  @!P1 LDG.E R18, desc[UR34][R6.64+0x600] ;  /* 0x0006002206129981 */ /* 0x000f22000c1e1900 */
[----:B------:R-:W-:Y:S02]  /*1600*/  LOP3.LUT R2, R2, 0xfffffdff, RZ, 0xc0, !PT ;  /* 0xfffffdff02027812 */ /* 0x000fe400078ec0ff */
[----:B------:R-:W-:Y:S01]  /*1610*/  LOP3.LUT R102, R105, 0x60, RZ, 0xfc, !PT ;  /* 0x0000006069667812 */ /* 0x000fe200078efcff */
[----:B------:R-:W5:Y:S01]  /*1620*/  @!P6 LDG.E R3, desc[UR34][R6.64+0x80] ;  /* 0x000080220603e981 */ /* 0x000f62000c1e1900 */
[----:B------:R-:W-:-:S02]  /*1630*/  @P6 LOP3.LUT R2, R2, 0x200, RZ, 0xfc, !PT ;  /* 0x0000020002026812 */ /* 0x000fc400078efcff */
[----:B------:R-:W-:Y:S02]  /*1640*/  ISETP.GE.AND P4, PT, R102, UR38, PT ;  /* 0x0000002666007c0c */ /* 0x000fe4000bf86270 */
[----:B------:R-:W-:Y:S01]  /*1650*/  LOP3.LUT R2, R2, 0xfffffeff, RZ, 0xc0, !PT ;  /* 0xfffffeff02027812 */ /* 0x000fe200078ec0ff */
[----:B------:R-:W2:Y:S01]  /*1660*/  @!P5 LDG.E R8, desc[UR34][R6.64+0x100] ;  /* 0x000100220608d981 */ /* 0x000ea2000c1e1900 */
[----:B------:R-:W-:Y:S02]  /*1670*/  LOP3.LUT R101, R105, 0x80, RZ, 0xfc, !PT ;  /* 0x0000008069657812 */ /* 0x000fe400078efcff */
[----:B------:R-:W-:Y:S01]  /*1680*/  @P5 LOP3.LUT R2, R2, 0x100, RZ, 0xfc, !PT ;  /* 0x0000010002025812 */ /* 0x000fe200078efcff */
[----:B------:R-:W3:Y:S01]  /*1690*/  @!P0 LDG.E R0, desc[UR34][R6.64] ;  /* 0x0000002206008981 */ /* 0x000ee2000c1e1900 */
[----:B------:R-:W-:Y:S02]  /*16a0*/  ISETP.GE.AND P0, PT, R101, UR38, PT ;  /* 0x0000002665007c0c */ /* 0x000fe4000bf06270 */
[----:B------:R-:W-:-:S02]  /*16b0*/  LOP3.LUT R2, R2, 0xffffff7f, RZ, 0xc0, !PT ;  /* 0xffffff7f02027812 */ /* 0x000fc400078ec0ff */
[C---:B------:R-:W-:Y:S01]  /*16c0*/  LOP3.LUT R100, R105.reuse, 0xa0, RZ, 0xfc, !PT ;  /* 0x000000a069647812 */ /* 0x040fe200078efcff */
[----:B------:R-:W4:Y:S01]  /*16d0*/  @!P4 LDG.E R9, desc[UR34][R6.64+0x180] ;  /* 0x000180220609c981 */ /* 0x000f22000c1e1900 */
[----:B------:R-:W-:Y:S02]  /*16e0*/  @P4 LOP3.LUT R2, R2, 0x80, RZ, 0xfc, !PT ;  /* 0x0000008002024812 */ /* 0x000fe400078efcff */
[C---:B------:R-:W-:Y:S02]  /*16f0*/  LOP3.LUT R99, R105.reuse, 0xc0, RZ, 0xfc, !PT ;  /* 0x000000c069637812 */ /* 0x040fe400078efcff */
[----:B------:R-:W-:Y:S02]  /*1700*/  LOP3.LUT R2, R2, 0xffffffbf, RZ, 0xc0, !PT ;  /* 0xffffffbf02027812 */ /* 0x000fe400078ec0ff */
[----:B------:R-:W-:Y:S01]  /*1710*/  LOP3.LUT R98, R105, 0xe0, RZ, 0xfc, !PT ;  /* 0x000000e069627812 */ /* 0x000fe200078efcff */
[----:B------:R-:W4:Y:S01]  /*1720*/  @!P0 LDG.E R10, desc[UR34][R6.64+0x200] ;  /* 0x00020022060a8981 */ /* 0x000f22000c1e1900 */
[----:B------:R-:W-:-:S02]  /*1730*/  @P0 LOP3.LUT R2, R2, 0x40, RZ, 0xfc, !PT ;  /* 0x0000004002020812 */ /* 0x000fc400078efcff */
[----:B------:R-:W-:Y:S02]  /*1740*/  ISETP.GE.AND P0, PT, R100, UR38, PT ;  /* 0x0000002664007c0c */ /* 0x000fe4000bf06270 */
[----:B------:R-:W-:Y:S02]  /*1750*/  LOP3.LUT R2, R2, 0xffffffdf, RZ, 0xc0, !PT ;  /* 0xffffffdf02027812 */ /* 0x000fe400078ec0ff */
[C---:B------:R-:W-:Y:S02]  /*1760*/  LOP3.LUT R97, R105.reuse, 0x100, RZ, 0xfc, !PT ;  /* 0x0000010069617812 */ /* 0x040fe400078efcff */
[----:B------:R-:W-:Y:S02]  /*1770*/  IADD3 R4, P3, PT, R106, UR26, RZ ;  /* 0x0000001a6a047c10 */ /* 0x000fe4000ff7e0ff */
[----:B------:R-:W-:Y:S02]  /*1780*/  P2R R31, PR, RZ, 0x4 ;  /* 0x00000004ff1f7803 */ /* 0x000fe40000000000 */
[----:B------:R-:W-:-:S02]  /*1790*/  LOP3.LUT R96, R105, 0x120, RZ, 0xfc, !PT ;  /* 0x0000012069607812 */ /* 0x000fc400078efcff */
[----:B------:R-:W-:Y:S01]  /*17a0*/  P2R R29, PR, RZ, 0x2 ;  /* 0x00000002ff1d7803 */ /* 0x000fe20000000000 */
[----:B------:R-:W4:Y:S01]  /*17b0*/  @!P0 LDG.E R11, desc[UR34][R6.64+0x280] ;  /* 0x00028022060b8981 */ /* 0x000f22000c1e1900 */
[----:B------:R-:W-:Y:S02]  /*17c0*/  LOP3.LUT R95, R105, 0x140, RZ, 0xfc, !PT ;  /* 0x00000140695f7812 */ /* 0x000fe400078efcff */
[----:B------:R-:W-:Y:S02]  /*17d0*/  ISETP.GE.AND P2, PT, R99, UR38, PT ;  /* 0x0000002663007c0c */ /* 0x000fe4000bf46270 */
[----:B------:R-:W-:Y:S02]  /*17e0*/  @P0 LOP3.LUT R2, R2, 0x20, RZ, 0xfc, !PT ;  /* 0x0000002002020812 */ /* 0x000fe400078efcff */
[----:B------:R-:W-:Y:S02]  /*17f0*/  ISETP.GE.AND P1, PT, R98, UR38, PT ;  /* 0x0000002662007c0c */ /* 0x000fe4000bf26270 */
[----:B------:R-:W-:-:S02]  /*1800*/  ISETP.GE.AND P0, PT, R97, UR38, PT ;  /* 0x0000002661007c0c */ /* 0x000fc4000bf06270 */
[----:B------:R-:W-:Y:S02]  /*1810*/  IADD3.X R5, PT, PT, RZ, UR27, RZ, P3, !PT ;  /* 0x0000001bff057c10 */ /* 0x000fe40009ffe4ff */
[----:B------:R-:W-:Y:S02]  /*1820*/  ISETP.GE.AND P6, PT, R96, UR38, PT ;  /* 0x0000002660007c0c */ /* 0x000fe4000bfc6270 */
[----:B------:R-:W-:Y:S01]  /*1830*/  ISETP.GE.AND P3, PT, R95, UR38, PT ;  /* 0x000000265f007c0c */ /* 0x000fe2000bf66270 */
[----:B------:R-:W4:Y:S01]  /*1840*/  @!P2 LDG.E R12, desc[UR34][R6.64+0x300] ;  /* 0x00030022060ca981 */ /* 0x000f22000c1e1900 */
[----:B------:R-:W-:-:S03]  /*1850*/  ISETP.GE.AND P4, PT, R108, UR38, PT ;  /* 0x000000266c007c0c */ /* 0x000fc6000bf86270 */
[----:B------:R-:W4:Y:S04]  /*1860*/  @!P1 LDG.E R13, desc[UR34][R6.64+0x380] ;  /* 0x00038022060d9981 */ /* 0x000f28000c1e1900 */
[----:B------:R-:W4:Y:S04]  /*1870*/  @!P0 LDG.E R14, desc[UR34][R6.64+0x400] ;  /* 0x00040022060e8981 */ /* 0x000f28000c1e1900 */
[----:B------:R-:W4:Y:S01]  /*1880*/  @!P6 LDG.E R15, desc[UR34][R6.64+0x480] ;  /* 0x00048022060fe981 */ /* 0x000f22000c1e1900 */
[----:B------:R-:W-:-:S03]  /*1890*/  ISETP.GE.AND P5, PT, R107, UR38, PT ;  /* 0x000000266b007c0c */ /* 0x000fc6000bfa6270 */
[----:B------:R-:W4:Y:S04]  /*18a0*/  @!P3 LDG.E R16, desc[UR34][R6.64+0x500] ;  /* 0x000500220610b981 */ /* 0x000f28000c1e1900 */
[----:B------:R-:W4:Y:S06]  /*18b0*/  @!P4 LDG.E R20, desc[UR34][R6.64+0x700] ;  /* 0x000700220614c981 */ /* 0x000f2c000c1e1900 */
[----:B------:R0:W4:Y:S01]  /*18c0*/  @!P5 LDG.E R21, desc[UR34][R6.64+0x780] ;  /* 0x000780220615d981 */ /* 0x000122000c1e1900 */
[----:B------:R-:W1:Y:S01]  /*18d0*/  S2R R94, SR_LANEID ;  /* 0x00000000005e7919 */ /* 0x000e620000000000 */
[----:B------:R-:W0:Y:S01]  /*18e0*/  S2UR UR10, SR_CgaCtaId ;  /* 0x00000000000a79c3 */ /* 0x000e220000008800 */
[----:B------:R-:W-:-:S05]  /*18f0*/  IMAD.SHL.U32 R22, R112, 0x10, RZ ;  /* 0x0000001070167824 */ /* 0x000fca00078e00ff */
[----:B------:R-:W-:Y:S01]  /*1900*/  LOP3.LUT R23, R22, 0x3e00, RZ, 0xc0, !PT ;  /* 0x00003e0016177812 */ /* 0x000fe200078ec0ff */
[----:B------:R-:W-:Y:S02]  /*1910*/  UMOV UR45, 0x400 ;  /* 0x00000400002d7882 */ /* 0x000fe40000000000 */
[----:B0-----:R-:W-:Y:S01]  /*1920*/  ULEA UR45, UR10, UR45, 0x18 ;  /* 0x0000002d0a2d7291 */ /* 0x001fe2000f8ec0ff */
[----:B------:R-:W-:Y:S01]  /*1930*/  LOP3.LUT R2, R2, 0xffffffef, RZ, 0xc0, !PT ;  /* 0xffffffef02027812 */ /* 0x000fe200078ec0ff */
[----:B------:R-:W-:Y:S01]  /*1940*/  HFMA2 R34, -RZ, RZ, 0, 0 ;  /* 0x00000000ff227431 */ /* 0x000fe200000001ff */
[----:B------:R-:W-:Y:S01]  /*1950*/  P2R R33, PR, RZ, 0x4 ;  /* 0x00000004ff217803 */ /* 0x000fe20000000000 */
[----:B------:R-:W-:Y:S02]  /*1960*/  IMAD.MOV.U32 R25, RZ, RZ, RZ ;  /* 0x000000ffff197224 */ /* 0x000fe400078e00ff */
[----:B-1----:R-:W-:Y:S02]  /*1970*/  IMAD.IADD R23, R23, 0x1, R94 ;  /* 0x0000000117177824 */ /* 0x002fe400078e025e */
[----:B------:R-:W-:Y:S01]  /*1980*/  IMAD.MOV.U32 R42, RZ, RZ, RZ ;  /* 0x000000ffff2a7224 */ /* 0x000fe200078e00ff */
[----:B------:R-:W-:Y:S01]  /*1990*/  CS2R R44, SRZ ;  /* 0x00000000002c7805 */ /* 0x000fe2000001ff00 */
[C---:B------:R-:W-:Y:S01]  /*19a0*/  VIADD R6, R23.reuse, 0x20 ;  /* 0x0000002017067836 */ /* 0x040fe20000000000 */
[C---:B------:R-:W-:Y:S01]  /*19b0*/  LEA.HI.SX32 R93, R23.reuse, R23, 0x1b ;  /* 0x00000017175d7211 */ /* 0x040fe200078fdaff */
[----:B------:R-:W-:Y:S01]  /*19c0*/  VIADD R22, R23, 0x40 ;  /* 0x0000004017167836 */ /* 0x000fe20000000000 */
[----:B------:R-:W-:-:S02]  /*19d0*/  CS2R R48, SRZ ;  /* 0x0000000000307805 */ /* 0x000fc4000001ff00 */
[----:B------:R-:W-:Y:S02]  /*19e0*/  CS2R R46, SRZ ;  /* 0x00000000002e7805 */ /* 0x000fe4000001ff00 */
[----:B------:R-:W-:Y:S01]  /*19f0*/  LEA R93, R93, UR45, 0x2 ;  /* 0x0000002d5d5d7c11 */ /* 0x000fe2000f8e10ff */
[C---:B------:R-:W-:Y:S01]  /*1a00*/  VIADD R24, R23.reuse, 0x60 ;  /* 0x0000006017187836 */ /* 0x040fe20000000000 */
[-C--:B------:R-:W-:Y:S01]  /*1a10*/  LEA.HI.SX32 R6, R6, R23.reuse, 0x1b ;  /* 0x0000001706067211 */ /* 0x080fe200078fdaff */
[----:B------:R-:W-:Y:S01]  /*1a20*/  IMAD.MOV.U32 R50, RZ, RZ, RZ ;  /* 0x000000ffff327224 */ /* 0x000fe200078e00ff */
[C---:B------:R-:W-:Y:S01]  /*1a30*/  IADD3 R26, PT, PT, R23.reuse, 0x80, RZ ;  /* 0x00000080171a7810 */ /* 0x040fe20007ffe0ff */
[----:B------:R-:W-:Y:S01]  /*1a40*/  IMAD.MOV.U32 R52, RZ, RZ, RZ ;  /* 0x000000ffff347224 */ /* 0x000fe200078e00ff */
[----:B------:R-:W-:Y:S01]  /*1a50*/  LEA R92, R6, UR45, 0x2 ;  /* 0x0000002d065c7c11 */ /* 0x000fe2000f8e10ff */
[C---:B------:R-:W-:Y:S01]  /*1a60*/  VIADD R6, R23.reuse, 0xe0 ;  /* 0x000000e017067836 */ /* 0x040fe20000000000 */
[-C--:B------:R-:W-:Y:S01]  /*1a70*/  LEA.HI.SX32 R22, R22, R23.reuse, 0x1b ;  /* 0x0000001716167211 */ /* 0x080fe200078fdaff */
[----:B------:R-:W-:Y:S01]  /*1a80*/  IMAD.MOV.U32 R82, RZ, RZ, RZ ;  /* 0x000000ffff527224 */ /* 0x000fe200078e00ff */
[-C--:B------:R-:W-:Y:S01]  /*1a90*/  LEA.HI.SX32 R24, R24, R23.reuse, 0x1b ;  /* 0x0000001718187211 */ /* 0x080fe200078fdaff */
[C---:B------:R-:W-:Y:S01]  /*1aa0*/  VIADD R28, R23.reuse, 0xa0 ;  /* 0x000000a0171c7836 */ /* 0x040fe20000000000 */
[----:B------:R-:W-:Y:S01]  /*1ab0*/  LEA.HI.SX32 R26, R26, R23, 0x1b ;  /* 0x000000171a1a7211 */ /* 0x000fe200078fdaff */
[----:B------:R-:W0:Y:S01]  /*1ac0*/  LDCU.U8 UR10, c[0x0][0x3a8] ;  /* 0x00007500ff0a77ac */ /* 0x000e220008000000 */
[----:B------:R-:W-:Y:S01]  /*1ad0*/  LEA R89, R22, UR45, 0x2 ;  /* 0x0000002d16597c11 */ /* 0x000fe2000f8e10ff */
[----:B------:R-:W-:Y:S01]  /*1ae0*/  VIADD R22, R23, 0x100 ;  /* 0x0000010017167836 */ /* 0x000fe20000000000 */
[----:B------:R-:W-:-:S02]  /*1af0*/  LEA R88, R24, UR45, 0x2 ;  /* 0x0000002d18587c11 */ /* 0x000fc4000f8e10ff */
[-C--:B------:R-:W-:Y:S01]  /*1b00*/  LEA.HI.SX32 R6, R6, R23.reuse, 0x1b ;  /* 0x0000001706067211 */ /* 0x080fe200078fdaff */
[C---:B------:R-:W-:Y:S01]  /*1b10*/  VIADD R24, R23.reuse, 0x120 ;  /* 0x0000012017187836 */ /* 0x040fe20000000000 */
[----:B------:R-:W-:Y:S02]  /*1b20*/  LEA R81, R26, UR45, 0x2 ;  /* 0x0000002d1a517c11 */ /* 0x000fe4000f8e10ff */
[-C--:B------:R-:W-:Y:S02]  /*1b30*/  LEA.HI.SX32 R28, R28, R23.reuse, 0x1b ;  /* 0x000000171c1c7211 */ /* 0x080fe400078fdaff */
[C---:B------:R-:W-:Y:S02]  /*1b40*/  IADD3 R26, PT, PT, R23.reuse, 0x140, RZ ;  /* 0x00000140171a7810 */ /* 0x040fe40007ffe0ff */
[----:B------:R-:W-:Y:S01]  /*1b50*/  LEA R78, R6, UR45, 0x2 ;  /* 0x0000002d064e7c11 */ /* 0x000fe2000f8e10ff */
[----:B------:R-:W-:Y:S01]  /*1b60*/  VIADD R6, R23, 0x180 ;  /* 0x0000018017067836 */ /* 0x000fe20000000000 */
[----:B------:R-:W-:-:S02]  /*1b70*/  LEA.HI.SX32 R22, R22, R23, 0x1b ;  /* 0x0000001716167211 */ /* 0x000fc400078fdaff */
[----:B------:R-:W-:Y:S02]  /*1b80*/  LEA R80, R28, UR45, 0x2 ;  /* 0x0000002d1c507c11 */ /* 0x000fe4000f8e10ff */
[-C--:B------:R-:W-:Y:S02]  /*1b90*/  LEA.HI.SX32 R24, R24, R23.reuse, 0x1b ;  /* 0x0000001718187211 */ /* 0x080fe400078fdaff */
[-C--:B------:R-:W-:Y:S02]  /*1ba0*/  LEA.HI.SX32 R26, R26, R23.reuse, 0x1b ;  /* 0x000000171a1a7211 */ /* 0x080fe400078fdaff */
[----:B------:R-:W-:Y:S01]  /*1bb0*/  LEA R77, R22, UR45, 0x2 ;  /* 0x0000002d164d7c11 */ /* 0x000fe2000f8e10ff */
[----:B------:R-:W-:Y:S01]  /*1bc0*/  VIADD R22, R23, 0x1e0 ;  /* 0x000001e017167836 */ /* 0x000fe20000000000 */
[----:B------:R-:W-:Y:S02]  /*1bd0*/  LEA.HI.SX32 R6, R6, R23, 0x1b ;  /* 0x0000001706067211 */ /* 0x000fe400078fdaff */
[----:B------:R-:W-:-:S02]  /*1be0*/  LEA R76, R24, UR45, 0x2 ;  /* 0x0000002d184c7c11 */ /* 0x000fc4000f8e10ff */
[----:B------:R-:W-:Y:S02]  /*1bf0*/  LEA R75, R26, UR45, 0x2 ;  /* 0x0000002d1a4b7c11 */ /* 0x000fe4000f8e10ff */
[----:B------:R-:W-:Y:S02]  /*1c00*/  LEA R73, R6, UR45, 0x2 ;  /* 0x0000002d06497c11 */ /* 0x000fe4000f8e10ff */
[----:B------:R-:W-:Y:S02]  /*1c10*/  LEA.HI.SX32 R22, R22, R23, 0x1b ;  /* 0x0000001716167211 */ /* 0x000fe400078fdaff */
[----:B------:R-:W-:Y:S02]  /*1c20*/  @P2 LOP3.LUT R2, R2, 0x10, RZ, 0xfc, !PT ;  /* 0x0000001002022812 */ /* 0x000fe400078efcff */
[----:B------:R-:W-:Y:S02]  /*1c30*/  LEA R70, R22, UR45, 0x2 ;  /* 0x0000002d16467c11 */ /* 0x000fe4000f8e10ff */
        /* <DEDUP_REMOVED lines=11> */
[----:B---3--:R1:W-:Y:S02]  /*1cf0*/  STS [R93], R0 ;  /* 0x000000005d007388 */ /* 0x0083e40000000800 */
[C---:B-1----:R-:W-:Y:S02]  /*1d00*/  VIADD R0, R23.reuse, 0xc0 ;  /* 0x000000c017007836 */ /* 0x042fe40000000000 */
[----:B-----5:R-:W-:Y:S03]  /*1d10*/  STS [R92+0x80], R3 ;  /* 0x000080035c007388 */ /* 0x020fe60000000800 */
[-C--:B------:R-:W-:Y:S01]  /*1d20*/  LEA.HI.SX32 R0, R0, R23.reuse, 0x1b ;  /* 0x0000001700007211 */ /* 0x080fe200078fdaff */
[----:B--2---:R1:W-:Y:S03]  /*1d30*/  STS [R89+0x100], R8 ;  /* 0x0001000859007388 */ /* 0x0043e60000000800 */
[----:B------:R-:W-:Y:S01]  /*1d40*/  LEA R79, R0, UR45, 0x2 ;  /* 0x0000002d004f7c11 */ /* 0x000fe2000f8e10ff */
[C---:B------:R-:W-:Y:S01]  /*1d50*/  VIADD R0, R23.reuse, 0x160 ;  /* 0x0000016017007836 */ /* 0x040fe20000000000 */
[----:B----4-:R-:W-:Y:S04]  /*1d60*/  STS [R88+0x180], R9 ;  /* 0x0001800958007388 */ /* 0x010fe80000000800 */
[----:B------:R2:W-:Y:S01]  /*1d70*/  STS [R81+0x200], R10 ;  /* 0x0002000a51007388 */ /* 0x0005e20000000800 */
[----:B-1----:R-:W-:Y:S01]  /*1d80*/  VIADD R8, R23, 0x1a0 ;  /* 0x000001a017087836 */ /* 0x002fe20000000000 */
[----:B------:R-:W-:-:S02]  /*1d90*/  LEA.HI.SX32 R0, R0, R23, 0x1b ;  /* 0x0000001700007211 */ /* 0x000fc400078fdaff */
[----:B------:R-:W-:Y:S02]  /*1da0*/  STS [R80+0x280], R11 ;  /* 0x0002800b50007388 */ /* 0x000fe40000000800 */
[----:B------:R-:W-:Y:S01]  /*1db0*/  LEA.HI.SX32 R8, R8, R23, 0x1b ;  /* 0x0000001708087211 */ /* 0x000fe200078fdaff */
[----:B--2---:R-:W-:Y:S01]  /*1dc0*/  VIADD R10, R23, 0x1c0 ;  /* 0x000001c0170a7836 */ /* 0x004fe20000000000 */
[----:B------:R-:W-:-:S04]  /*1dd0*/  LEA R74, R0, UR45, 0x2 ;  /* 0x0000002d004a7c11 */ /* 0x000fc8000f8e10ff */
[----:B------:R-:W-:Y:S02]  /*1de0*/  LEA.HI.SX32 R10, R10, R23, 0x1b ;  /* 0x000000170a0a7211 */ /* 0x000fe400078fdaff */
[----:B------:R-:W-:Y:S01]  /*1df0*/  LEA R72, R8, UR45, 0x2 ;  /* 0x0000002d08487c11 */ /* 0x000fe2000f8e10ff */
[----:B------:R1:W-:Y:S01]  /*1e00*/  STS [R79+0x300], R12 ;  /* 0x0003000c4f007388 */ /* 0x0003e20000000800 */
[----:B------:R-:W-:-:S03]  /*1e10*/  LEA R71, R10, UR45, 0x2 ;  /* 0x0000002d0a477c11 */ /* 0x000fc6000f8e10ff */
[----:B------:R-:W-:Y:S01]  /*1e20*/  STS [R78+0x380], R13 ;  /* 0x0003800d4e007388 */ /* 0x000fe20000000800 */
[----:B------:R-:W-:-:S03]  /*1e30*/  IMAD R23, R94, 0xf, R23 ;  /* 0x0000000f5e177824 */ /* 0x000fc600078e0217 */
        /* <DEDUP_REMOVED lines=13> */
[C---:B---3--:R-:W-:Y:S01]  /*1f10*/  VIADD R16, R23.reuse, 0x7 ;  /* 0x0000000717107836 */ /* 0x048fe20000000000 */
[----:B------:R1:W-:Y:S01]  /*1f20*/  STS [R71+0x700], R20 ;  /* 0x0007001447007388 */ /* 0x0003e20000000800 */
[C---:B------:R-:W-:Y:S02]  /*1f30*/  VIADD R22, R23.reuse, 0xa ;  /* 0x0000000a17167836 */ /* 0x040fe40000000000 */
[----:B----4-:R-:W-:-:S02]  /*1f40*/  VIADD R18, R23, 0x8 ;  /* 0x0000000817127836 */ /* 0x010fc40000000000 */
[C---:B------:R-:W-:Y:S02]  /*1f50*/  VIADD R24, R23.reuse, 0xb ;  /* 0x0000000b17187836 */ /* 0x040fe40000000000 */
[C---:B------:R-:W-:Y:S02]  /*1f60*/  VIADD R26, R23.reuse, 0xc ;  /* 0x0000000c171a7836 */ /* 0x040fe40000000000 */
[C---:B------:R-:W-:Y:S01]  /*1f70*/  VIADD R28, R23.reuse, 0xd ;  /* 0x0000000d171c7836 */ /* 0x040fe20000000000 */
[C---:B-1----:R-:W-:Y:S01]  /*1f80*/  IADD3 R20, PT, PT, R23.reuse, 0x9, RZ ;  /* 0x0000000917147810 */ /* 0x042fe20007ffe0ff */
        /* <DEDUP_REMOVED lines=32> */
[----:B------:R-:W-:Y:S01]  /*2190*/  LEA R55, R32, UR45, 0x2 ;  /* 0x0000002d20377c11 */ /* 0x000fe2000f8e10ff */
        /* <DEDUP_REMOVED lines=20> */
[----:B------:R-:W-:Y:S01]  /*22e0*/  ISETP.NE.AND P2, PT, R39, RZ, PT ;  /* 0x000000ff2700720c */ /* 0x000fe20003f45270 */
[----:B------:R-:W-:Y:S01]  /*22f0*/  IMAD.MOV.U32 R17, RZ, RZ, RZ ;  /* 0x000000ffff117224 */ /* 0x000fe200078e00ff */
[----:B------:R-:W-:Y:S01]  /*2300*/  LOP3.LUT R2, R2, 0xfffffff7, RZ, 0xc0, !PT ;  /* 0xfffffff702027812 */ /* 0x000fe200078ec0ff */
[----:B------:R-:W3:Y:S04]  /*2310*/  @!P0 LDG.E R48, desc[UR34][R4.64+0x400] ;  /* 0x0004002204308981 */ /* 0x000ee8000c1e1900 */
[----:B------:R-:W4:Y:S01]  /*2320*/  @!P1 LDG.E R47, desc[UR34][R4.64+0x380] ;  /* 0x00038022042f9981 */ /* 0x000f22000c1e1900 */
[----:B------:R-:W-:Y:S01]  /*2330*/  IMAD.MOV.U32 R19, RZ, RZ, RZ ;  /* 0x000000ffff137224 */ /* 0x000fe200078e00ff */
[----:B-1----:R-:W-:Y:S01]  /*2340*/  MOV R21, RZ ;  /* 0x000000ff00157202 */ /* 0x002fe20000000f00 */
[----:B------:R-:W-:Y:S01]  /*2350*/  IMAD.MOV.U32 R23, RZ, RZ, RZ ;  /* 0x000000ffff177224 */ /* 0x000fe200078e00ff */
[----:B------:R-:W5:Y:S04]  /*2360*/  @!P3 LDG.E R50, desc[UR34][R4.64+0x500] ;  /* 0x000500220432b981 */ /* 0x000f68000c1e1900 */
[----:B------:R-:W3:Y:S01]  /*2370*/  @!P2 LDG.E R25, desc[UR34][R4.64+0x80] ;  /* 0x000080220419a981 */ /* 0x000ee2000c1e1900 */
[----:B------:R-:W-:-:S02]  /*2380*/  ISETP.NE.AND P2, PT, R38, RZ, PT ;  /* 0x000000ff2600720c */ /* 0x000fc40003f45270 */
[----:B------:R-:W-:Y:S01]  /*2390*/  @P1 LOP3.LUT R2, R2, 0x8, RZ, 0xfc, !PT ;  /* 0x0000000802021812 */ /* 0x000fe200078efcff */
        /* <DEDUP_REMOVED lines=8> */
[----:B------:R-:W-:Y:S02]  /*2420*/  ISETP.NE.AND P2, PT, R35, RZ, PT ;  /* 0x000000ff2300720c */ /* 0x000fe40003f45270 */
[----:B------:R-:W-:-:S11]  /*2430*/  LOP3.LUT R2, R2, 0xfffffffb, RZ, 0xc0, !PT ;  /* 0xfffffffb02027812 */ /* 0x000fd600078ec0ff */
[----:B------:R-:W5:Y:S01]  /*2440*/  @!P2 LDG.E R17, desc[UR34][R4.64+0x280] ;  /* 0x000280220411a981 */ /* 0x000f62000c1e1900 */
[----:B------:R-:W-:Y:S02]  /*2450*/  ISETP.NE.AND P2, PT, R33, RZ, PT ;  /* 0x000000ff2100720c */ /* 0x000fe40003f45270 */
[----:B------:R-:W-:Y:S02]  /*2460*/  @P0 LOP3.LUT R2, R2, 0x4, RZ, 0xfc, !PT ;  /* 0x0000000402020812 */ /* 0x000fe400078efcff */
[----:B------:R-:W-:Y:S02]  /*2470*/  ISETP.NE.AND P0, PT, R27, RZ, PT ;  /* 0x000000ff1b00720c */ /* 0x000fe40003f05270 */
[----:B------:R-:W-:-:S07]  /*2480*/  ISETP.NE.AND P1, PT, R29, RZ, PT ;  /* 0x000000ff1d00720c */ /* 0x000fce0003f25270 */
[----:B------:R-:W5:Y:S01]  /*2490*/  @!P2 LDG.E R46, desc[UR34][R4.64+0x300] ;  /* 0x00030022042ea981 */ /* 0x000f62000c1e1900 */
[----:B------:R-:W-:-:S03]  /*24a0*/  ISETP.NE.AND P2, PT, R31, RZ, PT ;  /* 0x000000ff1f00720c */ /* 0x000fc60003f45270 */
[----:B------:R-:W5:Y:S04]  /*24b0*/  @!P0 LDG.E R21, desc[UR34][R4.64+0x580] ;  /* 0x0005802204158981 */ /* 0x000f68000c1e1900 */
[----:B------:R-:W5:Y:S06]  /*24c0*/  @!P1 LDG.E R52, desc[UR34][R4.64+0x600] ;  /* 0x0006002204349981 */ /* 0x000f6c000c1e1900 */
[----:B------:R-:W5:Y:S01]  /*24d0*/  @!P2 LDG.E R23, desc[UR34][R4.64+0x680] ;  /* 0x000680220417a981 */ /* 0x000f62000c1e1900 */
[----:B------:R-:W-:-:S04]  /*24e0*/  LOP3.LUT R2, R2, 0xfffffffd, RZ, 0xc0, !PT ;  /* 0xfffffffd02027812 */ /* 0x000fc800078ec0ff */
[----:B------:R-:W-:Y:S01]  /*24f0*/  @P6 LOP3.LUT R2, R2, 0x2, RZ, 0xfc, !PT ;  /* 0x0000000202026812 */ /* 0x000fe200078efcff */
[----:B------:R-:W-:Y:S01]  /*2500*/  BSSY.RECONVERGENT B0, `(.L_x_1289) ;  /* 0x0000047000007945 */ /* 0x000fe20003800200 */
        /* <DEDUP_REMOVED lines=70> */
.L_x_1290:
[----:B------:R-:W-:Y:S05]  /*2970*/  BSYNC.RECONVERGENT B0 ;  /* 0x0000000000007941 */ /* 0x000fea0003800200 */
.L_x_1289:
        /* <DEDUP_REMOVED lines=37> */
.L_x_1292:
[----:B------:R-:W-:Y:S05]  /*2bd0*/  BSYNC.RECONVERGENT B0 ;  /* 0x0000000000007941 */ /* 0x000fea0003800200 */
.L_x_1291:
[----:B------:R-:W-:Y:S01]  /*2be0*/  FSETP.GTU.FTZ.AND P6, PT, R51, 20, PT ;  /* 0x41a000003300780b */ /* 0x000fe20003fdc000 */
[----:B------:R-:W-:Y:S01]  /*2bf0*/  BSSY.RECONVERGENT B0, `(.L_x_1293) ;  /* 0x0000024000007945 */ /* 0x000fe20003800200 */
[----:B------:R-:W-:Y:S02]  /*2c00*/  FADD.FTZ R50, R5, UR5 ;  /* 0x0000000505327e21 */ /* 0x000fe40008010000 */
        /* <DEDUP_REMOVED lines=34> */
.L_x_1294:
[----:B------:R-:W-:Y:S05]  /*2e30*/  BSYNC.RECONVERGENT B0 ;  /* 0x0000000000007941 */ /* 0x000fea0003800200 */
.L_x_1293:
        /* <DEDUP_REMOVED lines=37> */
.L_x_1296:
[----:B------:R-:W-:Y:S05]  /*3090*/  BSYNC.RECONVERGENT B0 ;  /* 0x0000000000007941 */ /* 0x000fea0003800200 */
.L_x_1295:
        /* <DEDUP_REMOVED lines=37> */
.L_x_1298:
[----:B------:R-:W-:Y:S05]  /*32f0*/  BSYNC.RECONVERGENT B0 ;  /* 0x0000000000007941 */ /* 0x000fea0003800200 */
.L_x_1297:
        /* <DEDUP_REMOVED lines=37> */
.L_x_1300:
[----:B------:R-:W-:Y:S05]  /*3550*/  BSYNC.RECONVERGENT B0 ;  /* 0x0000000000007941 */ /* 0x000fea0003800200 */
.L_x_1299:
        /* <DEDUP_REMOVED lines=37> */
.L_x_1302:
[----:B------:R-:W-:Y:S05]  /*37b0*/  BSYNC.RECONVERGENT B0 ;  /* 0x0000000000007941 */ /* 0x000fea0003800200 */
.L_x_1301:
[----:B------:R-:W-:Y:S01]  /*37c0*/  FSETP.GTU.FTZ.AND P6, PT, R46, 20, PT ;  /* 0x41a000002e00780b */ /* 0x000fe20003fdc000 */
[----:B------:R-:W-:Y:S01]  /*37d0*/  BSSY.RECONVERGENT B0, `(.L_x_1303) ;  /* 0x0000024000007945 */ /* 0x000fe20003800200 */
[----:B---3--:R-:W-:Y:S02]  /*37e0*/  FADD.FTZ R45, R45, UR5 ;  /* 0x000000052d2d7e21 */ /* 0x008fe40008010000 */
        /* <DEDUP_REMOVED lines=34> */
.L_x_1304:
[----:B------:R-:W-:Y:S05]  /*3a10*/  BSYNC.RECONVERGENT B0 ;  /* 0x0000000000007941 */ /* 0x000fea0003800200 */
.L_x_1303:
        /* <DEDUP_REMOVED lines=37> */
.L_x_1306:
[----:B------:R-:W-:Y:S05]  /*3c70*/  BSYNC.RECONVERGENT B0 ;  /* 0x0000000000007941 */ /* 0x000fea0003800200 */
.L_x_1305:
        /* <DEDUP_REMOVED lines=37> */
.L_x_1308:
[----:B------:R-:W-:Y:S05]  /*3ed0*/  BSYNC.RECONVERGENT B0 ;  /* 0x0000000000007941 */ /* 0x000fea0003800200 */
.L_x_1307:
        /* <DEDUP_REMOVED lines=37> */
.L_x_1310:
[----:B------:R-:W-:Y:S05]  /*4130*/  BSYNC.RECONVERGENT B0 ;  /* 0x0000000000007941 */ /* 0x000fea0003800200 */
.L_x_1309:
        /* <DEDUP_REMOVED lines=37> */
.L_x_1312:
[----:B------:R-:W-:Y:S05]  /*4390*/  BSYNC.RECONVERGENT B0 ;  /* 0x0000000000007941 */ /* 0x000fea0003800200 */
.L_x_1311:
        /* <DEDUP_REMOVED lines=37> */
.L_x_1314:
[----:B------:R-:W-:Y:S05]  /*45f0*/  BSYNC.RECONVERGENT B0 ;  /* 0x0000000000007941 */ /* 0x000fea0003800200 */
.L_x_1313:
        /* <DEDUP_REMOVED lines=37> */
.L_x_1316:
[----:B------:R-:W-:Y:S05]  /*4850*/  BSYNC.RECONVERGENT B0 ;  /* 0x0000000000007941 */ /* 0x000fea0003800200 */
.L_x_1315:
        /* <DEDUP_REMOVED lines=37> */
.L_x_1318:
[----:B------:R-:W-:Y:S05]  /*4ab0*/  BSYNC.RECONVERGENT B0 ;  /* 0x0000000000007941 */ /* 0x000fea0003800200 */
.L_x_1317:
        /* <DEDUP_REMOVED lines=36> */
.L_x_1320:
[----:B------:R-:W-:Y:S05]  /*4d00*/  BSYNC.RECONVERGENT B0 ;  /* 0x0000000000007941 */ /* 0x000fea0003800200 */
.L_x_1319:
        /* <DEDUP_REMOVED lines=20> */
[----:B------:R-:W0:Y:S01]  /*4e50*/  LDCU.128 UR16, c[0x0][0x3b0] ;  /* 0x00007600ff1077ac */ /* 0x000e220008000c00 */
[----:B------:R-:W-:Y:S01]  /*4e60*/  LOP3.LUT P2, RZ, R2, 0x400, RZ, 0xc0, !PT ;  /* 0x0000040002ff7812 */ /* 0x000fe2000784c0ff */
[----:B------:R-:W-:Y:S01]  /*4e70*/  FMUL.FTZ R17, R16, R53 ;  /* 0x0000003510117220 */ /* 0x000fe20000410000 */
[----:B------:R-:W-:Y:S01]  /*4e80*/  IADD3 R82, P0, PT, R106, 0x400, RZ ;  /* 0x000004006a527810 */ /* 0x000fe20007f1e0ff */
[----:B------:R-:W1:Y:S01]  /*4e90*/  LDCU.64 UR12, c[0x0][0x470] ;  /* 0x00008e00ff0c77ac */ /* 0x000e620008000a00 */
[----:B------:R-:W-:Y:S01]  /*4ea0*/  FMUL.FTZ R16, R15, R52 ;  /* 0x000000340f107220 */ /* 0x000fe20000410000 */
[----:B------:R-:W-:Y:S01]  /*4eb0*/  FMUL.FTZ R15, R14, R51 ;  /* 0x000000330e0f7220 */ /* 0x000fe20000410000 */
[----:B------:R-:W-:Y:S01]  /*4ec0*/  LOP3.LUT R2, R2, 0xfffff7ff, RZ, 0xc0, !PT ;  /* 0xfffff7ff02027812 */ /* 0x000fe200078ec0ff */
[----:B------:R-:W-:Y:S01]  /*4ed0*/  UIADD3 UR51, UPT, UPT, UR45, 0x2120, URZ ;  /* 0x000021202d337890 */ /* 0x000fe2000fffe0ff */
        /* <DEDUP_REMOVED lines=10> */
[----:B------:R-:W-:Y:S01]  /*4f80*/  @P2 LOP3.LUT R2, R2, 0x800, RZ, 0xfc, !PT ;  /* 0x0000080002022812 */ /* 0x000fe200078efcff */
[----:B------:R-:W-:Y:S01]  /*4f90*/  FMUL.FTZ R9, R8, R45 ;  /* 0x0000002d08097220 */ /* 0x000fe20000410000 */
[----:B------:R-:W-:Y:S01]  /*4fa0*/  IADD3 R82, P2, PT, R82, UR28, RZ ;  /* 0x0000001c52527c10 */ /* 0x000fe2000ff5e0ff */
        /* <DEDUP_REMOVED lines=8> */
[----:B------:R-:W-:Y:S01]  /*5030*/  FMUL.FTZ R6, R43, R38 ;  /* 0x000000262b067220 */ /* 0x000fe20000410000 */
[----:B------:R-:W-:Y:S01]  /*5040*/  FMUL.FTZ R5, R40, R37 ;  /* 0x0000002528057220 */ /* 0x000fe20000410000 */
[----:B------:R-:W-:Y:S01]  /*5050*/  FMUL.FTZ R0, R41, R34 ;  /* 0x0000002229007220 */ /* 0x000fe20000410000 */
[----:B------:R-:W-:Y:S01]  /*5060*/  IADD3.X R83, PT, PT, R83, UR29, RZ, P2, !PT ;  /* 0x0000001d53537c10 */ /* 0x000fe200097fe4ff */
[----:B------:R-:W-:-:S02]  /*5070*/  ULEA.HI.X UR53, UR10, UR13, UR17, 0x2, UP0 ;  /* 0x0000000d0a357291 */ /* 0x000fc400080f1411 */
[----:B------:R-:W-:Y:S01]  /*5080*/  UIADD3 UR52, UPT, UPT, -UR52, URZ, URZ ;  /* 0x000000ff34347290 */ /* 0x000fe2000fffe1ff */
[----:B------:R-:W0:Y:S01]  /*5090*/  LDCU.64 UR16, c[0x0][0x450] ;  /* 0x00008a00ff1077ac */ /* 0x000e220008000a00 */
[----:B------:R-:W1:Y:S01]  /*50a0*/  LDCU.64 UR40, c[0x0][0x460] ;  /* 0x00008c00ff2877ac */ /* 0x000e620008000a00 */
[----:B------:R-:W0:Y:S01]  /*50b0*/  LDCU.64 UR42, c[0x0][0x4e8] ;  /* 0x00009d00ff2a77ac */ /* 0x000e220008000a00 */
[----:B------:R-:W-:Y:S02]  /*50c0*/  USHF.L.U64.HI UR19, UR18, 0x2, UR19 ;  /* 0x0000000212137899 */ /* 0x000fe40008010213 */
[----:B--2---:R-:W-:Y:S02]  /*50d0*/  USHF.L.U64.HI UR54, UR44, 0x2, UR45 ;  /* 0x000000022c367899 */ /* 0x004fe4000801022d */
[----:B---3--:R-:W-:Y:S02]  /*50e0*/  USHF.L.U64.HI UR47, UR46, 0x2, UR47 ;  /* 0x000000022e2f7899 */ /* 0x008fe4000801022f */
[----:B----4-:R-:W-:Y:S01]  /*50f0*/  USHF.L.U64.HI UR49, UR48, 0x2, UR49 ;  /* 0x0000000230317899 */ /* 0x010fe20008010231 */
[----:B------:R-:W-:Y:S01]  /*5100*/  UMOV UR12, URZ ;  /* 0x000000ff000c7c82 */ /* 0x000fe20008000000 */
[----:B------:R-:W-:Y:S01]  /*5110*/  UMOV UR13, URZ ;  /* 0x000000ff000d7c82 */ /* 0x000fe20008000000 */
[----:B------:R-:W-:Y:S01]  /*5120*/  UMOV UR14, URZ ;  /* 0x000000ff000e7c82 */ /* 0x000fe20008000000 */
[----:B------:R-:W-:-:S08]  /*5130*/  UMOV UR15, URZ ;  /* 0x000000ff000f7c82 */ /* 0x000fd00008000000 */
.L_x_1331:
[----:B------:R-:W-:Y:S02]  /*5140*/  ISETP.GE.AND P5, PT, R104, UR38, PT ;  /* 0x0000002668007c0c */ /* 0x000fe4000bfa6270 */
[----:B------:R-:W-:Y:S02]  /*5150*/  CS2R R114, SRZ ;  /* 0x0000000000727805 */ /* 0x000fe4000001ff00 */
[C---:B------:R-:W-:Y:S01]  /*5160*/  LOP3.LUT P6, RZ, R2.reuse, 0x800, RZ, 0xc0, !PT ;  /* 0x0000080002ff7812 */ /* 0x040fe200078cc0ff */
[----:B------:R-:W-:Y:S01]  /*5170*/  HFMA2 R113, -RZ, RZ, 0, 0 ;  /* 0x00000000ff717431 */ /* 0x000fe200000001ff */
[----:B------:R-:W-:Y:S02]  /*5180*/  ISETP.GE.AND P4, PT, R103, UR38, PT ;  /* 0x0000002667007c0c */ /* 0x000fe4000bf86270 */
[----:B------:R-:W-:Y:S02]  /*5190*/  CS2R R116, SRZ ;  /* 0x0000000000747805 */ /* 0x000fe4000001ff00 */
[----:B------:R-:W-:-:S02]  /*51a0*/  LOP3.LUT R2, R2, 0xfffffdff, RZ, 0xc0, !PT ;  /* 0xfffffdff02027812 */ /* 0x000fc400078ec0ff */
[----:B0-----:R-:W-:Y:S02]  /*51b0*/  CS2R R86, SRZ ;  /* 0x0000000000567805 */ /* 0x001fe4000001ff00 */
[----:B------:R-:W-:Y:S02]  /*51c0*/  ISETP.GE.AND P3, PT, R102, UR38, PT ;  /* 0x0000002666007c0c */ /* 0x000fe4000bf66270 */
[----:B------:R-:W-:Y:S02]  /*51d0*/  CS2R R90, SRZ ;  /* 0x00000000005a7805 */ /* 0x000fe4000001ff00 */
[----:B------:R-:W-:Y:S02]  /*51e0*/  ISETP.GE.AND P2, PT, R101, UR38, PT ;  /* 0x0000002665007c0c */ /* 0x000fe4000bf46270 */
[----:B------:R-:W-:Y:S02]  /*51f0*/  CS2R R42, SRZ ;  /* 0x00000000002a7805 */ /* 0x000fe4000001ff00 */
[----:B------:R-:W-:Y:S01]  /*5200*/  ISETP.GE.AND P1, PT, R100, UR38, PT ;  /* 0x0000002664007c0c */ /* 0x000fe2000bf26270 */
[----:B------:R-:W-:Y:S01]  /*5210*/  IMAD.MOV.U32 R118, RZ, RZ, RZ ;  /* 0x000000ffff767224 */ /* 0x000fe200078e00ff */
[----:B------:R-:W-:Y:S01]  /*5220*/  @P5 LOP3.LUT R2, R2, 0x200, RZ, 0xfc, !PT ;  /* 0x0000020002025812 */ /* 0x000fe200078efcff */
[----:B------:R-:W-:Y:S01]  /*5230*/  IMAD.MOV.U32 R128, RZ, RZ, RZ ;  /* 0x000000ffff807224 */ /* 0x000fe200078e00ff */
[----:B------:R-:W-:Y:S01]  /*5240*/  ISETP.GE.AND P0, PT, R99, UR38, PT ;  /* 0x0000002663007c0c */ /* 0x000fe2000bf06270 */
[----:B------:R-:W2:Y:S01]  /*5250*/  @!P6 LDG.E R42, desc[UR34][R82.64+-0x400] ;  /* 0xfffc0022522ae981 */ /* 0x000ea2000c1e1900 */
[----:B------:R-:W-:Y:S01]  /*5260*/  LOP3.LUT R2, R2, 0xfffffeff, RZ, 0xc0, !PT ;  /* 0xfffffeff02027812 */ /* 0x000fe200078ec0ff */
[----:B------:R-:W-:Y:S01]  /*5270*/  IMAD.MOV.U32 R131, RZ, RZ, RZ ;  /* 0x000000ffff837224 */ /* 0x000fe200078e00ff */
[----:B------:R-:W-:Y:S01]  /*5280*/  CS2R R132, SRZ ;  /* 0x0000000000847805 */ /* 0x000fe2000001ff00 */
[----:B------:R-:W3:Y:S01]  /*5290*/  @!P3 LDG.E R87, desc[UR34][R82.64+-0x280] ;  /* 0xfffd80225257b981 */ /* 0x000ee2000c1e1900 */
[----:B------:R-:W-:-:S03]  /*52a0*/  @P4 LOP3.LUT R2, R2, 0x100, RZ, 0xfc, !PT ;  /* 0x0000010002024812 */ /* 0x000fc600078efcff */
[----:B------:R-:W4:Y:S01]  /*52b0*/  @!P1 LDG.E R91, desc[UR34][R82.64+-0x180] ;  /* 0xfffe8022525b9981 */ /* 0x000f22000c1e1900 */
[----:B------:R-:W-:-:S03]  /*52c0*/  LOP3.LUT R2, R2, 0xffffff7f, RZ, 0xc0, !PT ;  /* 0xffffff7f02027812 */ /* 0x000fc600078ec0ff */
[----:B------:R-:W5:Y:S01]  /*52d0*/  @!P0 LDG.E R114, desc[UR34][R82.64+-0x100] ;  /* 0xffff002252728981 */ /* 0x000f62000c1e1900 */
[----:B------:R-:W-:-:S03]  /*52e0*/  @P3 LOP3.LUT R2, R2, 0x80, RZ, 0xfc, !PT ;  /* 0x0000008002023812 */ /* 0x000fc600078efcff */
[----:B------:R-:W4:Y:S01]  /*52f0*/  @!P2 LDG.E R90, desc[UR34][R82.64+-0x200] ;  /* 0xfffe0022525aa981 */ /* 0x000f22000c1e1900 */
[----:B------:R-:W-:-:S03]  /*5300*/  LOP3.LUT R2, R2, 0xffffffbf, RZ, 0xc0, !PT ;  /* 0xffffffbf02027812 */ /* 0x000fc600078ec0ff */
[----:B------:R-:W3:Y:S01]  /*5310*/  @!P4 LDG.E R86, desc[UR34][R82.64+-0x300] ;  /* 0xfffd00225256c981 */ /* 0x000ee2000c1e1900 */
[----:B------:R-:W-:-:S03]  /*5320*/  @P2 LOP3.LUT R2, R2, 0x40, RZ, 0xfc, !PT ;  /* 0x0000004002022812 */ /* 0x000fc600078efcff */
[----:B------:R-:W5:Y:S01]  /*5330*/  @!P5 LDG.E R43, desc[UR34][R82.64+-0x380] ;  /* 0xfffc8022522bd981 */ /* 0x000f62000c1e1900 */
[----:B------:R-:W-:-:S04]  /*5340*/  LOP3.LUT R2, R2, 0xffffffdf, RZ, 0xc0, !PT ;  /* 0xffffffdf02027812 */ /* 0x000fc800078ec0ff */
[----:B------:R-:W-:-:S04]  /*5350*/  @P1 LOP3.LUT R2, R2, 0x20, RZ, 0xfc, !PT ;  /* 0x0000002002021812 */ /* 0x000fc800078efcff */
[----:B------:R-:W-:-:S04]  /*5360*/  LOP3.LUT R2, R2, 0xffffffef, RZ, 0xc0, !PT ;  /* 0xffffffef02027812 */ /* 0x000fc800078ec0ff */
[----:B------:R-:W-:Y:S02]  /*5370*/  @P0 LOP3.LUT R2, R2, 0x10, RZ, 0xfc, !PT ;  /* 0x0000001002020812 */ /* 0x000fe400078efcff */
[----:B------:R-:W-:Y:S02]  /*5380*/  ISETP.GE.AND P0, PT, R98, UR38, PT ;  /* 0x0000002662007c0c */ /* 0x000fe4000bf06270 */
[----:B------:R-:W-:-:S11]  /*5390*/  LOP3.LUT R2, R2, 0xfffffff7, RZ, 0xc0, !PT ;  /* 0xfffffff702027812 */ /* 0x000fd600078ec0ff */
[----:B------:R-:W-:Y:S01]  /*53a0*/  @P0 LOP3.LUT R2, R2, 0x8, RZ, 0xfc, !PT ;  /* 0x0000000802020812 */ /* 0x000fe200078efcff */
[----:B------:R-:W4:Y:S01]  /*53b0*/  @!P0 LDG.E R113, desc[UR34][R82.64+-0x80] ;  /* 0xffff802252718981 */ /* 0x000f22000c1e1900 */
[----:B------:R-:W-:Y:S02]  /*53c0*/  ISETP.GE.AND P0, PT, R97, UR38, PT ;  /* 0x0000002661007c0c */ /* 0x000fe4000bf06270 */
[----:B------:R-:W-:-:S11]  /*53d0*/  LOP3.LUT R2, R2, 0xfffffffb, RZ, 0xc0, !PT ;  /* 0xfffffffb02027812 */ /* 0x000fd600078ec0ff */
[----:B------:R-:W-:Y:S01]  /*53e0*/  @P0 LOP3.LUT R2, R2, 0x4, RZ, 0xfc, !PT ;  /* 0x0000000402020812 */ /* 0x000fe200078efcff */
[----:B------:R-:W4:Y:S01]  /*53f0*/  @!P0 LDG.E R116, desc[UR34][R82.64] ;  /* 0x0000002252748981 */ /* 0x000f22000c1e1900 */
[----:B------:R-:W-:Y:S02]  /*5400*/  ISETP.GE.AND P0, PT, R96, UR38, PT ;  /* 0x0000002660007c0c */ /* 0x000fe4000bf06270 */
[----:B------:R-:W-:Y:S02]  /*5410*/  LOP3.LUT R2, R2, 0xfffffffd, RZ, 0xc0, !PT ;  /* 0xfffffffd02027812 */ /* 0x000fe400078ec0ff */
[----:B------:R-:W-:Y:S02]  /*5420*/  ISETP.GE.AND P3, PT, R95, UR38, PT ;  /* 0x000000265f007c0c */ /* 0x000fe4000bf66270 */
[----:B------:R-:W-:Y:S02]  /*5430*/  ISETP.GE.AND P1, PT, R110, UR38, PT ;  /* 0x000000266e007c0c */ /* 0x000fe4000bf26270 */
[----:B------:R-:W-:-:S05]  /*5440*/  ISETP.GE.AND P2, PT, R109, UR38, PT ;  /* 0x000000266d007c0c */ /* 0x000fca000bf46270 */
[----:B------:R-:W-:Y:S01]  /*5450*/  @P0 LOP3.LUT R2, R2, 0x2, RZ, 0xfc, !PT ;  /* 0x0000000202020812 */ /* 0x000fe200078efcff */
        /* <DEDUP_REMOVED lines=9> */
[----:B------:R-:W4:Y:S01]  /*54f0*/  @!P5 LDG.E R133, desc[UR34][R82.64+0x380] ;  /* 0x000380225285d981 */ /* 0x000f22000c1e1900 */
[----:B------:R-:W-:Y:S01]  /*5500*/  MOV R41, UR53 ;  /* 0x0000003500297c02 */ /* 0x000fe20008000f00 */
[----:B------:R-:W-:-:S05]  /*5510*/  IMAD.U32 R40, RZ, RZ, UR50 ;  /* 0x00000032ff287e24 */ /* 0x000fca000f8e00ff */
[----:B------:R0:W4:Y:S02]  /*5520*/  LDG.E R41, desc[UR34][R40.64] ;  /* 0x0000002228297981 */ /* 0x000124000c1e1900 */
[----:B0-----:R-:W-:-:S05]  /*5530*/  IMAD.SHL.U32 R40, R112, 0x10, RZ ;  /* 0x0000001070287824 */ /* 0x001fca00078e00ff */
[----:B------:R-:W-:Y:S01]  /*5540*/  ISETP.GE.U32.AND P6, PT, R40, UR38, PT ;  /* 0x0000002628007c0c */ /* 0x000fe2000bfc6070 */
[----:B--2---:R-:W-:Y:S04]  /*5550*/  STS [R93], R42 ;  /* 0x0000002a5d007388 */ /* 0x004fe80000000800 */
[----:B-----5:R-:W-:Y:S04]  /*5560*/  STS [R92+0x80], R43 ;  /* 0x0000802b5c007388 */ /* 0x020fe80000000800 */
[----:B---3--:R0:W-:Y:S04]  /*5570*/  STS [R89+0x100], R86 ;  /* 0x0001005659007388 */ /* 0x0081e80000000800 */
[----:B------:R2:W-:Y:S04]  /*5580*/  STS [R88+0x180], R87 ;  /* 0x0001805758007388 */ /* 0x0005e80000000800 */
        /* <DEDUP_REMOVED lines=13> */
[----:B------:R-:W4:Y:S04]  /*5660*/  LDS R42, [R68] ;  /* 0x00000000442a7984 */ /* 0x000f280000000800 */
[----:B------:R-:W5:Y:S01]  /*5670*/  LDS R43, [R69+0x4] ;  /* 0x00000400452b7984 */ /* 0x000f620000000800 */
[----:B------:R-:W-:-:S04]  /*5680*/  FMUL.FTZ R41, R41, 1.4426950216293334961 ;  /* 0x3fb8aa3b29297820 */ /* 0x000fc80000410000 */
[C---:B0-----:R-:W-:Y:S01]  /*5690*/  FMUL.FTZ R86, R41.reuse, R53 ;  /* 0x0000003529567220 */ /* 0x041fe20000410000 */
[----:B--2---:R-:W-:-:S05]  /*56a0*/  FMUL.FTZ R87, R41, R52 ;  /* 0x0000003429577220 */ /* 0x004fca0000410000 */
[----:B------:R-:W3:Y:S04]  /*56b0*/  MUFU.EX2 R86, R86 ;  /* 0x0000005600567308 */ /* 0x000ee80000000800 */
[----:B------:R-:W0:Y:S01]  /*56c0*/  MUFU.EX2 R87, R87 ;  /* 0x0000005700577308 */ /* 0x000e220000000800 */
[----:B---3--:R-:W-:Y:S01]  /*56d0*/  FSEL R131, R86, 1, !P6 ;  /* 0x3f80000056837808 */ /* 0x008fe20007000000 */
[----:B----4-:R-:W-:-:S05]  /*56e0*/  FMUL.FTZ R42, R17, R42 ;  /* 0x0000002a112a7220 */ /* 0x010fca0000410000 */
[----:B------:R-:W-:Y:S01]  /*56f0*/  FSEL R132, R42, RZ, !P6 ;  /* 0x000000ff2a847208 */ /* 0x000fe20007000000 */
[----:B------:R-:W-:Y:S02]  /*5700*/  VIADD R42, R40, 0x1 ;  /* 0x00000001282a7836 */ /* 0x000fe40000000000 */
[----:B-----5:R-:W-:-:S03]  /*5710*/  FMUL.FTZ R43, R16, R43 ;  /* 0x0000002b102b7220 */ /* 0x020fc60000410000 */
[----:B------:R-:W-:Y:S02]  /*5720*/  ISETP.GE.U32.AND P6, PT, R42, UR38, PT ;  /* 0x000000262a007c0c */ /* 0x000fe4000bfc6070 */
[----:B------:R-:W2:Y:S02]  /*5730*/  LDS R42, [R66+0x8] ;  /* 0x00000800422a7984 */ /* 0x000ea40000000800 */
[----:B------:R-:W-:Y:S01]  /*5740*/  FSEL R134, R43, RZ, !P6 ;  /* 0x000000ff2b867208 */ /* 0x000fe20007000000 */
[----:B------:R-:W-:Y:S01]  /*5750*/  VIADD R43, R40, 0x2 ;  /* 0x00000002282b7836 */ /* 0x000fe20000000000 */
[----:B0-----:R-:W-:-:S04]  /*5760*/  FSEL R133, R87, 1, !P6 ;  /* 0x3f80000057857808 */ /* 0x001fc80007000000 */
[----:B------:R-:W-:Y:S02]  /*5770*/  ISETP.GE.U32.AND P6, PT, R43, UR38, PT ;  /* 0x000000262b007c0c */ /* 0x000fe4000bfc6070 */
[----:B------:R-:W0:Y:S01]  /*5780*/  LDS R43, [R67+0xc] ;  /* 0x00000c00432b7984 */ /* 0x000e220000000800 */
[C---:B------:R-:W-:Y:S01]  /*5790*/  FMUL.FTZ R86, R41.reuse, R51 ;  /* 0x0000003329567220 */ /* 0x040fe20000410000 */
[----:B------:R-:W-:-:S05]  /*57a0*/  FMUL.FTZ R87, R41, R50 ;  /* 0x0000003229577220 */ /* 0x000fca0000410000 */
[----:B------:R-:W3:Y:S04]  /*57b0*/  MUFU.EX2 R86, R86 ;  /* 0x0000005600567308 */ /* 0x000ee80000000800 */
[----:B------:R-:W4:Y:S01]  /*57c0*/  MUFU.EX2 R87, R87 ;  /* 0x0000005700577308 */ /* 0x000f220000000800 */
[----:B--2---:R-:W-:-:S05]  /*57d0*/  FMUL.FTZ R42, R15, R42 ;  /* 0x0000002a0f2a7220 */ /* 0x004fca0000410000 */
[----:B------:R-:W-:Y:S01]  /*57e0*/  FSEL R136, R42, RZ, !P6 ;  /* 0x000000ff2a887208 */ /* 0x000fe20007000000 */
[----:B------:R-:W-:Y:S01]  /*57f0*/  VIADD R42, R40, 0x3 ;  /* 0x00000003282a7836 */ /* 0x000fe20000000000 */
[----:B---3--:R-:W-:Y:S01]  /*5800*/  FSEL R135, R86, 1, !P6 ;  /* 0x3f80000056877808 */ /* 0x008fe20007000000 */
[----:B0-----:R-:W-:-:S03]  /*5810*/  FMUL.FTZ R43, R14, R43 ;  /* 0x0000002b0e2b7220 */ /* 0x001fc60000410000 */
[----:B------:R-:W-:Y:S02]  /*5820*/  ISETP.GE.U32.AND P6, PT, R42, UR38, PT ;  /* 0x000000262a007c0c */ /* 0x000fe4000bfc6070 */
[----:B------:R-:W0:Y:S02]  /*5830*/  LDS R42, [R64+0x10] ;  /* 0x00001000402a7984 */ /* 0x000e240000000800 */
[----:B------:R-:W-:Y:S02]  /*5840*/  FSEL R138, R43, RZ, !P6 ;  /* 0x000000ff2b8a7208 */ /* 0x000fe40007000000 */
[----:B------:R-:W-:Y:S02]  /*5850*/  IADD3 R43, PT, PT, R40, 0x4, RZ ;  /* 0x00000004282b7810 */ /* 0x000fe40007ffe0ff */
[----:B----4-:R-:W-:Y:S02]  /*5860*/  FSEL R137, R87, 1, !P6 ;  /* 0x3f80000057897808 */ /* 0x010fe40007000000 */
[----:B------:R-:W-:-:S02]  /*5870*/  ISETP.GE.U32.AND P6, PT, R43, UR38, PT ;  /* 0x000000262b007c0c */ /* 0x000fc4000bfc6070 */
[----:B------:R-:W2:Y:S01]  /*5880*/  LDS R43, [R65+0x14] ;  /* 0x00001400412b7984 */ /* 0x000ea20000000800 */
[C---:B------:R-:W-:Y:S01]  /*5890*/  FMUL.FTZ R86, R41.reuse, R49 ;  /* 0x0000003129567220 */ /* 0x040fe20000410000 */
[----:B------:R-:W-:-:S05]  /*58a0*/  FMUL.FTZ R87, R41, R48 ;  /* 0x0000003029577220 */ /* 0x000fca0000410000 */
[----:B------:R-:W3:Y:S04]  /*58b0*/  MUFU.EX2 R86, R86 ;  /* 0x0000005600567308 */ /* 0x000ee80000000800 */
[----:B------:R-:W4:Y:S01]  /*58c0*/  MUFU.EX2 R87, R87 ;  /* 0x0000005700577308 */ /* 0x000f220000000800 */
[----:B0-----:R-:W-:-:S05]  /*58d0*/  FMUL.FTZ R42, R13, R42 ;  /* 0x0000002a0d2a7220 */ /* 0x001fca0000410000 */
[----:B------:R-:W-:Y:S01]  /*58e0*/  FSEL R140, R42, RZ, !P6 ;  /* 0x000000ff2a8c7208 */ /* 0x000fe20007000000 */
[----:B------:R-:W-:Y:S01]  /*58f0*/  VIADD R42, R40, 0x5 ;  /* 0x00000005282a7836 */ /* 0x000fe20000000000 */
[----:B---3--:R-:W-:Y:S01]  /*5900*/  FSEL R139, R86, 1, !P6 ;  /* 0x3f800000568b7808 */ /* 0x008fe20007000000 */
[----:B--2---:R-:W-:-:S03]  /*5910*/  FMUL.FTZ R43, R12, R43 ;  /* 0x0000002b0c2b7220 */ /* 0x004fc60000410000 */
[----:B------:R-:W-:Y:S02]  /*5920*/  ISETP.GE.U32.AND P6, PT, R42, UR38, PT ;  /* 0x000000262a007c0c */ /* 0x000fe4000bfc6070 */
[----:B------:R-:W0:Y:S02]  /*5930*/  LDS R42, [R62+0x18] ;  /* 0x000018003e2a7984 */ /* 0x000e240000000800 */
[----:B------:R-:W-:Y:S01]  /*5940*/  FSEL R142, R43, RZ, !P6 ;  /* 0x000000ff2b8e7208 */ /* 0x000fe20007000000 */
[----:B------:R-:W-:Y:S01]  /*5950*/  VIADD R43, R40, 0x6 ;  /* 0x00000006282b7836 */ /* 0x000fe20000000000 */
[----:B----4-:R-:W-:-:S04]  /*5960*/  FSEL R141, R87, 1, !P6 ;  /* 0x3f800000578d7808 */ /* 0x010fc80007000000 */
[----:B------:R-:W-:Y:S02]  /*5970*/  ISETP.GE.U32.AND P6, PT, R43, UR38, PT ;  /* 0x000000262b007c0c */ /* 0x000fe4000bfc6070 */
        /* <DEDUP_REMOVED lines=22> */
[----:B------:R-:W-:Y:S02]  /*5ae0*/  FSEL R148, R42, RZ, !P6 ;  /* 0x000000ff2a947208 */ /* 0x000fe40007000000 */
[----:B------:R-:W-:Y:S02]  /*5af0*/  IADD3 R42, PT, PT, R40, 0x9, RZ ;  /* 0x00000009282a7810 */ /* 0x000fe40007ffe0ff */
[----:B---3--:R-:W-:Y:S01]  /*5b00*/  FSEL R147, R86, 1, !P6 ;  /* 0x3f80000056937808 */ /* 0x008fe20007000000 */
[----:B--2---:R-:W-:Y:S01]  /*5b10*/  FMUL.FTZ R43, R8, R43 ;  /* 0x0000002b082b7220 */ /* 0x004fe20000410000 */
        /* <DEDUP_REMOVED lines=34> */
[----:B------:R-:W-:Y:S02]  /*5d40*/  FSEL R158, R43, RZ, !P6 ;  /* 0x000000ff2b9e7208 */ /* 0x000fe40007000000 */
[----:B------:R-:W-:Y:S02]  /*5d50*/  IADD3 R43, PT, PT, R40, 0xe, RZ ;  /* 0x0000000e282b7810 */ /* 0x000fe40007ffe0ff */
[----:B------:R-:W-:Y:S02]  /*5d60*/  P2R R119, PR, RZ, 0x8 ;  /* 0x00000008ff777803 */ /* 0x000fe40000000000 */
[----:B------:R-:W-:-:S02]  /*5d70*/  LOP3.LUT P3, RZ, R2, 0x4, RZ, 0xc0, !PT ;  /* 0x0000000402ff7812 */ /* 0x000fc4000786c0ff */
[----:B----4-:R-:W-:Y:S02]  /*5d80*/  FSEL R157, R87, 1, !P6 ;  /* 0x3f800000579d7808 */ /* 0x010fe40007000000 */
[----:B------:R-:W-:Y:S02]  /*5d90*/  ISETP.GE.U32.AND P6, PT, R43, UR38, PT ;  /* 0x000000262b007c0c */ /* 0x000fe4000bfc6070 */
[----:B------:R-:W2:Y:S01]  /*5da0*/  LDS R43, [R55+0x3c] ;  /* 0x00003c00372b7984 */ /* 0x000ea20000000800 */
[----:B------:R-:W-:Y:S02]  /*5db0*/  P2R R120, PR, RZ, 0x8 ;  /* 0x00000008ff787803 */ /* 0x000fe40000000000 */
[----:B------:R-:W-:-:S04]  /*5dc0*/  LOP3.LUT P3, RZ, R2, 0x8, RZ, 0xc0, !PT ;  /* 0x0000000802ff7812 */ /* 0x000fc8000786c0ff */
[----:B------:R-:W-:Y:S02]  /*5dd0*/  P2R R121, PR, RZ, 0x8 ;  /* 0x00000008ff797803 */ /* 0x000fe40000000000 */
[----:B------:R-:W-:-:S04]  /*5de0*/  LOP3.LUT P3, RZ, R2, 0x10, RZ, 0xc0, !PT ;  /* 0x0000001002ff7812 */ /* 0x000fc8000786c0ff */
[----:B------:R-:W-:Y:S02]  /*5df0*/  P2R R122, PR, RZ, 0x8 ;  /* 0x00000008ff7a7803 */ /* 0x000fe40000000000 */
[----:B------:R-:W-:Y:S01]  /*5e00*/  LOP3.LUT P3, RZ, R2, 0x20, RZ, 0xc0, !PT ;  /* 0x0000002002ff7812 */ /* 0x000fe2000786c0ff */
[----:B------:R-:W-:-:S03]  /*5e10*/  FMUL.FTZ R86, R41, R35 ;  /* 0x0000002329567220 */ /* 0x000fc60000410000 */
[----:B------:R-:W-:Y:S02]  /*5e20*/  P2R R123, PR, RZ, 0x8 ;  /* 0x00000008ff7b7803 */ /* 0x000fe40000000000 */
[----:B------:R-:W-:Y:S01]  /*5e30*/  LOP3.LUT P3, RZ, R2, 0x40, RZ, 0xc0, !PT ;  /* 0x0000004002ff7812 */ /* 0x000fe2000786c0ff */
[----:B------:R-:W-:-:S03]  /*5e40*/  FMUL.FTZ R87, R41, R34 ;  /* 0x0000002229577220 */ /* 0x000fc60000410000 */
[----:B------:R-:W-:Y:S02]  /*5e50*/  P2R R124, PR, RZ, 0x8 ;  /* 0x00000008ff7c7803 */ /* 0x000fe40000000000 */
[C---:B------:R-:W-:Y:S01]  /*5e60*/  LOP3.LUT P3, RZ, R2.reuse, 0x80, RZ, 0xc0, !PT ;  /* 0x0000008002ff7812 */ /* 0x040fe2000786c0ff */
[----:B------:R-:W3:Y:S03]  /*5e70*/  MUFU.EX2 R86, R86 ;  /* 0x0000005600567308 */ /* 0x000ee60000000800 */
[----:B------:R-:W-:Y:S02]  /*5e80*/  P2R R125, PR, RZ, 0x8 ;  /* 0x00000008ff7d7803 */ /* 0x000fe40000000000 */
[----:B------:R-:W-:Y:S01]  /*5e90*/  LOP3.LUT P3, RZ, R2, 0x100, RZ, 0xc0, !PT ;  /* 0x0000010002ff7812 */ /* 0x000fe2000786c0ff */
[----:B------:R-:W4:Y:S03]  /*5ea0*/  MUFU.EX2 R87, R87 ;  /* 0x0000005700577308 */ /* 0x000f260000000800 */
[----:B------:R-:W-:-:S02]  /*5eb0*/  P2R R126, PR, RZ, 0x8 ;  /* 0x00000008ff7e7803 */ /* 0x000fc40000000000 */
[----:B------:R-:W-:Y:S01]  /*5ec0*/  LOP3.LUT P3, RZ, R2, 0x200, RZ, 0xc0, !PT ;  /* 0x0000020002ff7812 */ /* 0x000fe2000786c0ff */
[----:B0-----:R-:W-:Y:S01]  /*5ed0*/  FMUL.FTZ R42, R3, R42 ;  /* 0x0000002a032a7220 */ /* 0x001fe20000410000 */
[----:B------:R-:W-:Y:S02]  /*5ee0*/  VIADD R40, R40, 0xf ;  /* 0x0000000f28287836 */ /* 0x000fe40000000000 */
[----:B------:R-:W-:Y:S02]  /*5ef0*/  P2R R127, PR, RZ, 0x8 ;  /* 0x00000008ff7f7803 */ /* 0x000fe40000000000 */
[----:B------:R-:W-:Y:S01]  /*5f00*/  ISETP.GE.AND P3, PT, R105, UR38, PT ;  /* 0x0000002669007c0c */ /* 0x000fe2000bf66270 */
[----:B--2---:R-:W-:Y:S01]  /*5f10*/  FMUL.FTZ R43, R0, R43 ;  /* 0x0000002b002b7220 */ /* 0x004fe20000410000 */
[----:B---3--:R-:W-:Y:S02]  /*5f20*/  FSEL R159, R86, 1, !P6 ;  /* 0x3f800000569f7808 */ /* 0x008fe40007000000 */
[----:B------:R-:W-:-:S02]  /*5f30*/  FSEL R160, R42, RZ, !P6 ;  /* 0x000000ff2aa07208 */ /* 0x000fc40007000000 */
[----:B------:R-:W-:Y:S02]  /*5f40*/  ISETP.GE.U32.AND P6, PT, R40, UR38, PT ;  /* 0x0000002628007c0c */ /* 0x000fe4000bfc6070 */
[----:B------:R-:W-:Y:S02]  /*5f50*/  CS2R R40, SRZ ;  /* 0x0000000000287805 */ /* 0x000fe4000001ff00 */
[----:B----4-:R-:W-:Y:S02]  /*5f60*/  FSEL R161, R87, 1, !P6 ;  /* 0x3f80000057a17808 */ /* 0x010fe40007000000 */
[----:B------:R-:W-:Y:S02]  /*5f70*/  FSEL R162, R43, RZ, !P6 ;  /* 0x000000ff2ba27208 */ /* 0x000fe40007000000 */
[----:B------:R-:W2:Y:S01]  /*5f80*/  @!P3 LDG.E R40, desc[UR34][R84.64+-0x400] ;  /* 0xfffc00225428b981 */ /* 0x000ea2000c1e1900 */
[C---:B------:R-:W-:Y:S02]  /*5f90*/  LOP3.LUT P6, RZ, R2.reuse, 0x2, RZ, 0xc0, !PT ;  /* 0x0000000202ff7812 */ /* 0x040fe400078cc0ff */
[----:B------:R-:W-:-:S04]  /*5fa0*/  LOP3.LUT R2, R2, 0xfffffbff, RZ, 0xc0, !PT ;  /* 0xfffffbff02027812 */ /* 0x000fc800078ec0ff */
        /* <DEDUP_REMOVED lines=18> */
[----:B------:R-:W-:Y:S02]  /*60d0*/  IMAD.MOV.U32 R115, RZ, RZ, RZ ;  /* 0x000000ffff737224 */ /* 0x000fe400078e00ff */
[----:B------:R-:W-:Y:S01]  /*60e0*/  IMAD.MOV.U32 R118, RZ, RZ, RZ ;  /* 0x000000ffff767224 */ /* 0x000fe200078e00ff */
[----:B------:R-:W-:Y:S01]  /*60f0*/  MOV R163, RZ ;  /* 0x000000ff00a37202 */ /* 0x000fe20000000f00 */
[----:B------:R-:W-:Y:S01]  /*6100*/  IMAD.MOV.U32 R128, RZ, RZ, RZ ;  /* 0x000000ffff807224 */ /* 0x000fe200078e00ff */
[----:B------:R-:W5:Y:S01]  /*6110*/  @!P0 LDG.E R117, desc[UR34][R84.64+0x180] ;  /* 0x0001802254758981 */ /* 0x000f62000c1e1900 */
[----:B------:R-:W-:-:S02]  /*6120*/  IMAD.MOV.U32 R122, RZ, RZ, RZ ;  /* 0x000000ffff7a7224 */ /* 0x000fc400078e00ff */
[----:B------:R-:W-:Y:S01]  /*6130*/  IMAD.MOV.U32 R121, RZ, RZ, RZ ;  /* 0x000000ffff797224 */ /* 0x000fe200078e00ff */
        /* <DEDUP_REMOVED lines=45> */
[----:B--234-:R-:W-:Y:S05]  /*6410*/  @P6 BRA `(.L_x_1322) ;  /* 0x0000000000646947 */ /* 0x01cfea0003800000 */
[----:B------:R-:W2:Y:S01]  /*6420*/  LDCU.U8 UR10, c[0x0][0x3a9] ;  /* 0x00007520ff0a77ac */ /* 0x000ea20008000000 */
[----:B0-----:R-:W-:Y:S01]  /*6430*/  IMAD.MOV.U32 R86, RZ, RZ, 0x3f800000 ;  /* 0x3f800000ff567424 */ /* 0x001fe200078e00ff */
[----:B--2---:R-:W-:-:S04]  /*6440*/  UISETP.NE.AND UP0, UPT, UR10, URZ, UP2 ;  /* 0x000000ff0a00728c */ /* 0x004fc80009705270 */
        /* <DEDUP_REMOVED lines=15> */
.L_x_1323:
[----:B------:R-:W-:Y:S01]  /*6540*/  IMAD.MOV.U32 R87, RZ, RZ, RZ ;  /* 0x000000ffff577224 */ /* 0x000fe200078e00ff */
[----:B------:R-:W-:Y:S06]  /*6550*/  BRA.U !UP2, `(.L_x_1322) ;  /* 0x000000010a147547 */ /* 0x000fec000b800000 */
[----:B------:R-:W-:-:S04]  /*6560*/  UIADD3 UR10, UP0, UPT, UR32, UR12, URZ ;  /* 0x0000000c200a7290 */ /* 0x000fc8000ff1e0ff */
[----:B------:R-:W-:Y:S02]  /*6570*/  UIADD3.X UR11, UPT, UPT, UR33, UR13, URZ, UP0, !UPT ;  /* 0x0000000d210b7290 */ /* 0x000fe400087fe4ff */
[----:B------:R-:W-:-:S04]  /*6580*/  IMAD.U32 R40, RZ, RZ, UR10 ;  /* 0x0000000aff287e24 */ /* 0x000fc8000f8e00ff */
[----:B------:R-:W-:-:S05]  /*6590*/  IMAD.U32 R41, RZ, RZ, UR11 ;  /* 0x0000000bff297e24 */ /* 0x000fca000f8e00ff */
[----:B------:R3:W5:Y:S02]  /*65a0*/  LDG.E R87, desc[UR34][R40.64] ;  /* 0x0000002228577981 */ /* 0x000764000c1e1900 */
.L_x_1322:
[----:B0-23--:R-:W-:Y:S01]  /*65b0*/  FFMA.FTZ R40, R132, R133, R134 ;  /* 0x0000008584287223 */ /* 0x00dfe20000010086 */
        /* <DEDUP_REMOVED lines=64> */
[----:B------:R-:W-:-:S04]  /*69c0*/  @!P6 SHF.R.U32.HI R42, RZ, 0x2, R112 ;  /* 0x00000002ff2ae819 */ /* 0x000fc80000011670 */
[----:B------:R-:W-:Y:S01]  /*69d0*/  @!P6 LOP3.LUT R42, R42, 0xf8, RZ, 0xc0, !PT ;  /* 0x000000f82a2ae812 */ /* 0x000fe200078ec0ff */
[C---:B0-----:R-:W-:Y:S01]  /*69e0*/  FMUL.FTZ R90, R41.reuse, R90 ;  /* 0x0000005a295a7220 */ /* 0x041fe20000410000 */
[----:B--2---:R-:W-:-:S05]  /*69f0*/  FFMA.FTZ R91, R41, R91, R40 ;  /* 0x0000005b295b7223 */ /* 0x004fca0000010028 */
[----:B------:R-:W-:Y:S01]  /*6a00*/  @!P6 STS.64 [R42+UR45+0x2100], R90 ;  /* 0x0021005a2a00e988 */ /* 0x000fe20008000a2d */
[----:B------:R-:W-:Y:S01]  /*6a10*/  BAR.SYNC.DEFER_BLOCKING 0x0 ;  /* 0x0000000000007b1d */ /* 0x000fe20000010000 */
[----:B------:R-:W-:-:S04]  /*6a20*/  ISETP.GE.AND P6, PT, R94, 0x10, PT ;  /* 0x000000105e00780c */ /* 0x000fc80003fc6270 */
[----:B------:R-:W-:Y:S02]  /*6a30*/  FSEL R164, R41, R90, !P6 ;  /* 0x0000005a29a47208 */ /* 0x000fe40007000000 */
[----:B------:R-:W-:Y:S02]  /*6a40*/  FSEL R165, R40, R91, !P6 ;  /* 0x0000005b28a57208 */ /* 0x000fe40007000000 */
[----:B------:R-:W-:Y:S02]  /*6a50*/  ISETP.NE.AND P6, PT, R163, 0x1, PT ;  /* 0x00000001a300780c */ /* 0x000fe40003fc5270 */
[----:B------:R-:W-:Y:S04]  /*6a60*/  SHFL.UP PT, R163, R164, 0x1, RZ ;  /* 0x04200000a4a37989 */ /* 0x000fe800000e00ff */
[----:B------:R-:W-:Y:S04]  /*6a70*/  SHFL.UP PT, R90, R165, 0x1, RZ ;  /* 0x04200000a55a7989 */ /* 0x000fe800000e00ff */
[----:B------:R-:W0:Y:S02]  /*6a80*/  LDS.128 R40, [UR45+0x2100] ;  /* 0x0021002dff287984 */ /* 0x000e240008000c00 */
[----:B0-----:R-:W-:-:S02]  /*6a90*/  FSEL R129, R40, R129, !P6 ;  /* 0x0000008128817208 */ /* 0x001fc40007000000 */
[----:B------:R-:W-:Y:S02]  /*6aa0*/  FSEL R130, R41, R130, !P6 ;  /* 0x0000008229827208 */ /* 0x000fe40007000000 */
[----:B------:R-:W-:Y:S01]  /*6ab0*/  @P0 ISETP.NE.AND P6, PT, R94, RZ, PT ;  /* 0x000000ff5e00020c */ /* 0x000fe20003fc5270 */
[C---:B------:R-:W-:Y:S02]  /*6ac0*/  @P0 FMUL.FTZ R91, R163.reuse, R129 ;  /* 0x00000081a35b0220 */ /* 0x040fe40000410000 */
[----:B------:R-:W-:-:S03]  /*6ad0*/  @P0 FFMA.FTZ R165, R163, R130, R90 ;  /* 0x00000082a3a50223 */ /* 0x000fc6000001005a */
[----:B------:R-:W-:Y:S01]  /*6ae0*/  @P0 FSEL R163, R129, R91, !P6 ;  /* 0x0000005b81a30208 */ /* 0x000fe20007000000 */
[-C--:B------:R-:W-:Y:S01]  /*6af0*/  FMUL.FTZ R91, R40, R42.reuse ;  /* 0x0000002a285b7220 */ /* 0x080fe20000410000 */
[----:B------:R-:W-:Y:S01]  /*6b00*/  @P0 FSEL R90, R130, R165, !P6 ;  /* 0x000000a5825a0208 */ /* 0x000fe20007000000 */
[----:B------:R-:W-:Y:S01]  /*6b10*/  FFMA.FTZ R42, R41, R42, R43 ;  /* 0x0000002a292a7223 */ /* 0x000fe2000001002b */
[----:B------:R-:W-:Y:S02]  /*6b20*/  ISETP.GE.U32.AND P6, PT, R112, 0x20, PT ;  /* 0x000000207000780c */ /* 0x000fe40003fc6070 */
[----:B------:R-:W-:-:S11]  /*6b30*/  LOP3.LUT P0, RZ, R2, 0x1000, RZ, 0xc0, !PT ;  /* 0x0000100002ff7812 */ /* 0x000fd6000780c0ff */
[----:B-----5:R-:W-:Y:S01]  /*6b40*/  @P6 IMAD.MOV.U32 R41, RZ, RZ, R87 ;  /* 0x000000ffff296224 */ /* 0x020fe200078e0057 */
[----:B------:R-:W-:Y:S01]  /*6b50*/  @P6 MOV R40, R86 ;  /* 0x0000005600286202 */ /* 0x000fe20000000f00 */
[----:B------:R-:W-:Y:S06]  /*6b60*/  @P6 BRA `(.L_x_1325) ;  /* 0x0000000000186947 */ /* 0x000fec0003800000 */
[----:B------:R-:W-:Y:S01]  /*6b70*/  ISETP.NE.AND P6, PT, R94, RZ, PT ;  /* 0x000000ff5e00720c */ /* 0x000fe20003fc5270 */
[C---:B------:R-:W-:Y:S01]  /*6b80*/  FFMA.FTZ R41, R91.reuse, R87, R42 ;  /* 0x000000575b297223 */ /* 0x040fe2000001002a */
[----:B------:R-:W-:-:S11]  /*6b90*/  FMUL.FTZ R40, R91, R86 ;  /* 0x000000565b287220 */ /* 0x000fd60000410000 */
[----:B------:R0:W-:Y:S01]  /*6ba0*/  @!P6 STS.64 [UR45+0x2118], R86 ;  /* 0x00211856ff00e988 */ /* 0x0001e20008000a2d */
[----:B------:R-:W-:Y:S02]  /*6bb0*/  @!P6 IMAD.MOV.U32 R163, RZ, RZ, R86 ;  /* 0x000000ffffa3e224 */ /* 0x000fe400078e0056 */
[----:B------:R-:W-:-:S07]  /*6bc0*/  @!P6 IMAD.MOV.U32 R90, RZ, RZ, R87 ;  /* 0x000000ffff5ae224 */ /* 0x000fce00078e0057 */
.L_x_1325:
[----:B-1----:R-:W-:Y:S05]  /*6bd0*/  BSYNC.RECONVERGENT B0 ;  /* 0x0000000000007941 */ /* 0x002fea0003800200 */
.L_x_1324:
        /* <DEDUP_REMOVED lines=30> */
[----:B------:R-:W-:-:S04]  /*6dc0*/  ULEA UR10, UP0, UR22, UR42, 0x2 ;  /* 0x0000002a160a7291 */ /* 0x000fc8000f8010ff */
[----:B------:R-:W-:Y:S02]  /*6dd0*/  ULEA.HI.X UR11, UR22, UR43, URZ, 0x2, UP0 ;  /* 0x0000002b160b7291 */ /* 0x000fe400080f14ff */
[----:B0-----:R-:W-:-:S04]  /*6de0*/  IMAD.U32 R86, RZ, RZ, UR10 ;  /* 0x0000000aff567e24 */ /* 0x001fc8000f8e00ff */
[----:B------:R-:W-:-:S05]  /*6df0*/  IMAD.U32 R87, RZ, RZ, UR11 ;  /* 0x0000000bff577e24 */ /* 0x000fca000f8e00ff */
[----:B------:R-:W2:Y:S02]  /*6e00*/  LDG.E R86, desc[UR34][R86.64] ;  /* 0x0000002256567981 */ /* 0x000ea4000c1e1900 */
[----:B--2---:R-:W-:-:S13]  /*6e10*/  R2UR UR10, R86 ;  /* 0x00000000560a72ca */ /* 0x004fda00000e0000 */
[----:B------:R-:W-:-:S06]  /*6e20*/  UIMAD.WIDE UR10, UR10, 0x4, UR20 ;  /* 0x000000040a0a78a5 */ /* 0x000fcc000f8e0214 */
[----:B------:R-:W-:Y:S01]  /*6e30*/  MOV R42, UR10 ;  /* 0x0000000a002a7c02 */ /* 0x000fe20008000f00 */
[----:B------:R-:W-:-:S05]  /*6e40*/  IMAD.U32 R43, RZ, RZ, UR11 ;  /* 0x0000000bff2b7e24 */ /* 0x000fca000f8e00ff */
[----:B------:R1:W5:Y:S01]  /*6e50*/  LDG.E R40, desc[UR34][R42.64] ;  /* 0x000000222a287981 */ /* 0x000362000c1e1900 */
[----:B------:R-:W-:Y:S05]  /*6e60*/  BRA `(.L_x_1330) ;  /* 0x0000000000847947 */ /* 0x000fea0003800000 */
.L_x_1329:
        /* <DEDUP_REMOVED lines=33> */
.L_x_1330:
        /* <DEDUP_REMOVED lines=10> */
.L_x_1328:
[----:B------:R-:W-:-:S04]  /*7120*/  UIADD3 UR11, UPT, UPT, UR37, -0x1, URZ ;  /* 0xffffffff250b7890 */ /* 0x000fc8000fffe0ff */
[----:B------:R-:W-:-:S04]  /*7130*/  UISETP.NE.AND UP0, UPT, UR7, UR11, UPT ;  /* 0x0000000b0700728c */ /* 0x000fc8000bf05270 */
[----:B------:R-:W-:-:S06]  /*7140*/  UISETP.NE.OR UP0, UPT, UR10, URZ, UP0 ;  /* 0x000000ff0a00728c */ /* 0x000fcc0008705670 */
[----:B------:R-:W-:-:S05]  /*7150*/  PLOP3.LUT P6, PT, PT, PT, UP0, 0x80, 0x8 ;  /* 0x000000000008781c */ /* 0x000fca0003fcf008 */
[----:B------:R-:W-:-:S04]  /*7160*/  @!UP0 UIADD3 UR10, UP3, UPT, UR32, UR12, URZ ;  /* 0x0000000c200a8290 */ /* 0x000fc8000ff7e0ff */
[----:B------:R-:W-:Y:S02]  /*7170*/  @!UP0 UIADD3.X UR11, UPT, UPT, UR33, UR13, URZ, UP3, !UPT ;  /* 0x0000000d210b8290 */ /* 0x000fe40009ffe4ff */
[----:B------:R-:W-:-:S04]  /*7180*/  IMAD.U32 R42, RZ, RZ, UR10 ;  /* 0x0000000aff2a7e24 */ /* 0x000fc8000f8e00ff */
[----:B------:R-:W-:-:S05]  /*7190*/  IMAD.U32 R43, RZ, RZ, UR11 ;  /* 0x0000000bff2b7e24 */ /* 0x000fca000f8e00ff */
[----:B------:R2:W-:Y:S02]  /*71a0*/  @!P6 STG.E desc[UR34][R42.64], R41 ;  /* 0x000000292a00e986 */ /* 0x0005e4000c101922 */
.L_x_1327:
[----:B------:R-:W-:Y:S05]  /*71b0*/  BSYNC.RECONVERGENT B0 ;  /* 0x0000000000007941 */ /* 0x000fea0003800200 */
.L_x_1326:
        /* <DEDUP_REMOVED lines=8> */
[----:B------:R-:W-:Y:S01]  /*7240*/  UIADD3 UR14, UP3, UPT, UR14, UR40, URZ ;  /* 0x000000280e0e7290 */ /* 0x000fe2000ff7e0ff */
[----:B------:R-:W-:Y:S01]  /*7250*/  MOV R41, UR48 ;  /* 0x0000003000297c02 */ /* 0x000fe20008000f00 */
[----:B------:R-:W-:Y:S01]  /*7260*/  ULEA UR12, UP4, UR44, UR12, 0x2 ;  /* 0x0000000c2c0c7291 */ /* 0x000fe2000f8810ff */
[----:B------:R-:W-:Y:S01]  /*7270*/  IADD3.X R85, PT, PT, R85, UR47, RZ, P6, !PT ;  /* 0x0000002f55557c10 */ /* 0x000fe2000b7fe4ff */
[----:B------:R-:W-:Y:S01]  /*7280*/  FFMA.FTZ R31, R116, R135, R31 ;  /* 0x00000087741f7223 */ /* 0x000fe2000001001f */
        /* <DEDUP_REMOVED lines=19> */
.L_x_1321:
[----:B------:R-:W1:Y:S01]  /*73c0*/  LDCU.128 UR12, c[0x0][0x430] ;  /* 0x00008600ff0c77ac */ /* 0x000e620008000c00 */
[C---:B------:R-:W-:Y:S01]  /*73d0*/  IMAD.SHL.U32 R0, R112.reuse, 0x10, RZ ;  /* 0x0000001070007824 */ /* 0x040fe200078e00ff */
[----:B------:R-:W-:Y:S01]  /*73e0*/  BAR.SYNC.DEFER_BLOCKING 0x0 ;  /* 0x0000000000007b1d */ /* 0x000fe20000010000 */
[----:B------:R-:W-:Y:S02]  /*73f0*/  P2R R42, PR, RZ, 0x8 ;  /* 0x00000008ff2a7803 */ /* 0x000fe40000000000 */
[----:B------:R-:W-:Y:S02]  /*7400*/  ISETP.NE.AND P3, PT, R112, RZ, PT ;  /* 0x000000ff7000720c */ /* 0x000fe40003f65270 */
[----:B------:R-:W-:Y:S01]  /*7410*/  LOP3.LUT R3, R0, 0x3e00, RZ, 0xc0, !PT ;  /* 0x00003e0000037812 */ /* 0x000fe200078ec0ff */
[----:B------:R-:W-:Y:S01]  /*7420*/  UMOV UR10, UR8 ;  /* 0x00000008000a7c82 */ /* 0x000fe20008000000 */
[----:B------:R-:W-:Y:S01]  /*7430*/  UMOV UR11, URZ ;  /* 0x000000ff000b7c82 */ /* 0x000fe20008000000 */
[----:B------:R-:W-:-:S02]  /*7440*/  P2R R44, PR, RZ, 0x1 ;  /* 0x00000001ff2c7803 */ /* 0x000fc40000000000 */
[----:B------:R-:W-:Y:S02]  /*7450*/  LOP3.LUT R0, R3, 0x1f, R112, 0xf8, !PT ;  /* 0x0000001f03007812 */ /* 0x000fe400078ef870 */
[----:B------:R-:W-:Y:S02]  /*7460*/  P2R R46, PR, RZ, 0x2 ;  /* 0x00000002ff2e7803 */ /* 0x000fe40000000000 */
[C---:B------:R-:W-:Y:S01]  /*7470*/  LOP3.LUT R10, R0.reuse, 0x120, RZ, 0xfc, !PT ;  /* 0x00000120000a7812 */ /* 0x040fe200078efcff */
[----:B-1----:R-:W-:Y:S01]  /*7480*/  UIMAD.WIDE.U32 UR16, UR22, UR12, UR10 ;  /* 0x0000000c161072a5 */ /* 0x002fe2000f8e000a */
[C---:B------:R-:W-:Y:S02]  /*7490*/  LOP3.LUT R12, R0.reuse, 0x80, RZ, 0xfc, !PT ;  /* 0x00000080000c7812 */ /* 0x040fe400078efcff */
[C---:B------:R-:W-:Y:S01]  /*74a0*/  LOP3.LUT R14, R0.reuse, 0xe0, RZ, 0xfc, !PT ;  /* 0x000000e0000e7812 */ /* 0x040fe200078efcff */
[----:B------:R-:W-:Y:S01]  /*74b0*/  UIMAD UR13, UR22, UR13, UR17 ;  /* 0x0000000d160d72a4 */ /* 0x000fe2000f8e0211 */
[----:B------:R-:W-:-:S02]  /*74c0*/  LOP3.LUT R16, R0, 0x140, RZ, 0xfc, !PT ;  /* 0x0000014000107812 */ /* 0x000fc400078efcff */
[----:B------:R-:W-:Y:S01]  /*74d0*/  UMOV UR12, UR16 ;  /* 0x00000010000c7c82 */ /* 0x000fe20008000000 */
[----:B------:R-:W-:Y:S01]  /*74e0*/  STS [R68], R33 ;  /* 0x0000002144007388 */ /* 0x000fe20000000800 */
[----:B------:R-:W-:Y:S01]  /*74f0*/  UIMAD.WIDE.U32 UR12, UR39, UR14, UR12 ;  /* 0x0000000e270c72a5 */ /* 0x000fe2000f8e000c */
[----:B------:R-:W-:Y:S02]  /*7500*/  LOP3.LUT P0, RZ, R2, 0x40, RZ, 0xc0, !PT ;  /* 0x0000004002ff7812 */ /* 0x000fe4000780c0ff */
[----:B------:R-:W-:Y:S01]  /*7510*/  STS [R69+0x4], R32 ;  /* 0x0000042045007388 */ /* 0x000fe20000000800 */
[----:B------:R-:W-:Y:S01]  /*7520*/  UIMAD UR15, UR39, UR15, UR13 ;  /* 0x0000000f270f72a4 */ /* 0x000fe2000f8e020d */
[----:B------:R-:W-:Y:S02]  /*7530*/  P2R R48, PR, RZ, 0x4 ;  /* 0x00000004ff307803 */ /* 0x000fe40000000000 */
[----:B------:R-:W-:Y:S01]  /*7540*/  IADD3 R4, P6, PT, R0, UR12, RZ ;  /* 0x0000000c00047c10 */ /* 0x000fe2000ffde0ff */
[----:B------:R-:W-:Y:S01]  /*7550*/  STS [R66+0x8], R31 ;  /* 0x0000081f42007388 */ /* 0x000fe20000000800 */
[----:B------:R-:W-:-:S02]  /*7560*/  LOP3.LUT P1, RZ, R2, 0x20, RZ, 0xc0, !PT ;  /* 0x0000002002ff7812 */ /* 0x000fc4000782c0ff */
[----:B------:R-:W-:Y:S01]  /*7570*/  P2R R50, PR, RZ, 0x10 ;  /* 0x00000010ff327803 */ /* 0x000fe20000000000 */
[----:B------:R-:W-:Y:S01]  /*7580*/  IMAD.X R5, RZ, RZ, UR15, P6 ;  /* 0x0000000fff057e24 */ /* 0x000fe2000b0e06ff */
[----:B------:R-:W-:Y:S01]  /*7590*/  STS [R67+0xc], R30 ;  /* 0x00000c1e43007388 */ /* 0x000fe20000000800 */
[C---:B------:R-:W-:Y:S01]  /*75a0*/  LOP3.LUT P2, RZ, R2.reuse, 0x10, RZ, 0xc0, !PT ;  /* 0x0000001002ff7812 */ /* 0x040fe2000784c0ff */
[----:B------:R-:W1:Y:S01]  /*75b0*/  LDCU.128 UR12, c[0x0][0x420] ;  /* 0x00008400ff0c77ac */ /* 0x000e620008000c00 */
[----:B------:R-:W-:Y:S01]  /*75c0*/  P2R R52, PR, RZ, 0x20 ;  /* 0x00000020ff347803 */ /* 0x000fe20000000000 */
[----:B------:R-:W-:Y:S01]  /*75d0*/  STS [R64+0x10], R29 ;  /* 0x0000101d40007388 */ /* 0x000fe20000000800 */
[C---:B------:R-:W-:Y:S02]  /*75e0*/  LOP3.LUT P4, RZ, R2.reuse, 0x8, RZ, 0xc0, !PT ;  /* 0x0000000802ff7812 */ /* 0x040fe4000788c0ff */
[----:B------:R-:W-:Y:S01]  /*75f0*/  LOP3.LUT P5, RZ, R2, 0x4, RZ, 0xc0, !PT ;  /* 0x0000000402ff7812 */ /* 0x000fe200078ac0ff */
        /* <DEDUP_REMOVED lines=18> */
[----:B------:R-:W-:Y:S04]  /*7720*/  STS [R54+0x38], R19 ;  /* 0x0000381336007388 */ /* 0x000fe80000000800 */
[----:B------:R-:W-:Y:S01]  /*7730*/  STS [R55+0x3c], R18 ;  /* 0x00003c1237007388 */ /* 0x000fe20000000800 */
[----:B------:R-:W-:-:S03]  /*7740*/  NOP ;  /* 0x0000000000007918 */ /* 0x000fc60000000000 */
[----:B------:R-:W-:Y:S01]  /*7750*/  LDS R11, [R93] ;  /* 0x000000005d0b7984 */ /* 0x000fe20000000800 */
[----:B--2---:R-:W-:-:S03]  /*7760*/  LEA R6, P6, R4, UR12, 0x2 ;  /* 0x0000000c04067c11 */ /* 0x004fc6000f8c10ff */
[----:B------:R-:W-:Y:S01]  /*7770*/  LDS R17, [R92+0x80] ;  /* 0x000080005c117984 */ /* 0x000fe20000000800 */
[----:B------:R-:W-:Y:S01]  /*7780*/  LEA.HI.X R7, R4, UR13, R5, 0x2, P6 ;  /* 0x0000000d04077c11 */ /* 0x000fe2000b0f1405 */
[----:B------:R-:W2:Y:S02]  /*7790*/  LDCU.64 UR12, c[0x0][0x4b8] ;  /* 0x00009700ff0c77ac */ /* 0x000ea40008000a00 */
[----:B------:R-:W-:Y:S04]  /*77a0*/  LDS R15, [R89+0x100] ;  /* 0x00010000590f7984 */ /* 0x000fe80000000800 */
[----:B------:R-:W-:Y:S04]  /*77b0*/  LDS R35, [R88+0x180] ;  /* 0x0001800058237984 */ /* 0x000fe80000000800 */
[----:B------:R-:W-:Y:S04]  /*77c0*/  LDS R37, [R81+0x200] ;  /* 0x0002000051257984 */ /* 0x000fe80000000800 */
[----:B------:R-:W-:Y:S01]  /*77d0*/  LDS R13, [R80+0x280] ;  /* 0x00028000500d7984 */ /* 0x000fe20000000800 */
[----:B--2---:R-:W-:-:S03]  /*77e0*/  LEA R4, P6, R3, UR12, 0x2 ;  /* 0x0000000c03047c11 */ /* 0x004fc6000f8c10ff */
[----:B------:R-:W-:Y:S01]  /*77f0*/  LDS R39, [R79+0x300] ;  /* 0x000300004f277984 */ /* 0x000fe20000000800 */
[----:B------:R-:W-:Y:S01]  /*7800*/  LEA.HI.X R5, R3, UR13, R8, 0x2, P6 ;  /* 0x0000000d03057c11 */ /* 0x000fe2000b0f1408 */
[----:B------:R-:W-:Y:S02]  /*7810*/  IMAD.U32 R3, RZ, RZ, UR38 ;  /* 0x00000026ff037e24 */ /* 0x000fe4000f8e00ff */
[----:B------:R-:W-:Y:S01]  /*7820*/  LDS R41, [R78+0x380] ;  /* 0x000380004e297984 */ /* 0x000fe20000000800 */
[----:B------:R-:W-:Y:S01]  /*7830*/  LOP3.LUT R8, R0, 0x100, RZ, 0xfc, !PT ;  /* 0x0000010000087812 */ /* 0x000fe200078efcff */
        /* <DEDUP_REMOVED lines=13> */
[----:B------:R-:W-:Y:S02]  /*7910*/  LOP3.LUT P3, RZ, R2, 0x100, RZ, 0xc0, !PT ;  /* 0x0000010002ff7812 */ /* 0x000fe4000786c0ff */
[----:B---3--:R-:W-:Y:S02]  /*7920*/  LOP3.LUT R3, R0, 0xa0, RZ, 0xfc, !PT ;  /* 0x000000a000037812 */ /* 0x008fe400078efcff */
[----:B------:R-:W-:Y:S02]  /*7930*/  P2R R38, PR, RZ, 0x8 ;  /* 0x00000008ff267803 */ /* 0x000fe40000000000 */
[----:B------:R-:W-:-:S04]  /*7940*/  LOP3.LUT P3, RZ, R2, 0x200, RZ, 0xc0, !PT ;  /* 0x0000020002ff7812 */ /* 0x000fc8000786c0ff */
[----:B------:R-:W-:Y:S02]  /*7950*/  P2R R36, PR, RZ, 0x8 ;  /* 0x00000008ff247803 */ /* 0x000fe40000000000 */
[----:B------:R-:W-:Y:S01]  /*7960*/  LOP3.LUT P3, RZ, R2, 0x400, RZ, 0xc0, !PT ;  /* 0x0000040002ff7812 */ /* 0x000fe2000786c0ff */
[----:B------:R-:W3:Y:S02]  /*7970*/  LDS R34, [UR45+0x1080] ;  /* 0x0010802dff227984 */ /* 0x000ee40008000800 */
[----:B---3--:R-:W-:-:S13]  /*7980*/  ISETP.GE.AND P6, PT, R111, R34, PT ;  /* 0x000000226f00720c */ /* 0x008fda0003fc6270 */
[----:B------:R3:W-:Y:S01]  /*7990*/  @!P6 STG.E desc[UR34][R6.64+0x580], R9 ;  /* 0x000580090600e986 */ /* 0x0007e2000c101922 */
[----:B------:R-:W-:Y:S02]  /*79a0*/  ISETP.GE.AND P6, PT, R110, R34, PT ;  /* 0x000000226e00720c */ /* 0x000fe40003fc6270 */
[----:B---3--:R-:W-:-:S11]  /*79b0*/  LOP3.LUT R9, R0, 0x40, RZ, 0xfc, !PT ;  /* 0x0000004000097812 */ /* 0x008fd600078efcff */
[----:B------:R-:W-:Y:S01]  /*79c0*/  @!P6 STG.E desc[UR34][R6.64+0x600], R49 ;  /* 0x000600310600e986 */ /* 0x000fe2000c101922 */
[----:B------:R-:W-:-:S13]  /*79d0*/  ISETP.GE.AND P6, PT, R109, R34, PT ;  /* 0x000000226d00720c */ /* 0x000fda0003fc6270 */
[----:B------:R-:W-:Y:S01]  /*79e0*/  @!P6 STG.E desc[UR34][R6.64+0x680], R51 ;  /* 0x000680330600e986 */ /* 0x000fe2000c101922 */
[----:B------:R-:W-:-:S13]  /*79f0*/  ISETP.GE.AND P6, PT, R108, R34, PT ;  /* 0x000000226c00720c */ /* 0x000fda0003fc6270 */
[----:B------:R-:W-:Y:S01]  /*7a00*/  @!P6 STG.E desc[UR34][R6.64+0x700], R53 ;  /* 0x000700350600e986 */ /* 0x000fe2000c101922 */
[----:B------:R-:W-:-:S13]  /*7a10*/  ISETP.GE.AND P6, PT, R0, R34, PT ;  /* 0x000000220000720c */ /* 0x000fda0003fc6270 */
[----:B------:R3:W-:Y:S01]  /*7a20*/  @!P6 STG.E desc[UR34][R6.64], R11 ;  /* 0x0000000b0600e986 */ /* 0x0007e2000c101922 */
[----:B------:R-:W-:Y:S02]  /*7a30*/  ISETP.GE.AND P6, PT, R3, R34, PT ;  /* 0x000000220300720c */ /* 0x000fe40003fc6270 */
[----:B---3--:R-:W-:-:S11]  /*7a40*/  LOP3.LUT R11, R0, 0xc0, RZ, 0xfc, !PT ;  /* 0x000000c0000b7812 */ /* 0x008fd600078efcff */
[----:B------:R3:W-:Y:S01]  /*7a50*/  @!P6 STG.E desc[UR34][R6.64+0x280], R13 ;  /* 0x0002800d0600e986 */ /* 0x0007e2000c101922 */
[----:B------:R-:W-:Y:S02]  /*7a60*/  ISETP.GE.AND P6, PT, R8, R34, PT ;  /* 0x000000220800720c */ /* 0x000fe40003fc6270 */
[----:B---3--:R-:W-:-:S11]  /*7a70*/  LOP3.LUT R13, R0, 0x60, RZ, 0xfc, !PT ;  /* 0x00000060000d7812 */ /* 0x008fd600078efcff */
[----:B------:R-:W-:Y:S01]  /*7a80*/  @!P6 STG.E desc[UR34][R6.64+0x400], R43 ;  /* 0x0004002b0600e986 */ /* 0x000fe2000c101922 */
[----:B------:R-:W-:-:S13]  /*7a90*/  ISETP.GE.AND P6, PT, R9, R34, PT ;  /* 0x000000220900720c */ /* 0x000fda0003fc6270 */
        /* <DEDUP_REMOVED lines=10> */
[----:B------:R-:W-:-:S13]  /*7b40*/  ISETP.GE.AND P6, PT, R14, R34, PT ;  /* 0x000000220e00720c */ /* 0x000fda0003fc6270 */
[----:B------:R-:W-:Y:S01]  /*7b50*/  @!P6 STG.E desc[UR34][R6.64+0x380], R41 ;  /* 0x000380290600e986 */ /* 0x000fe2000c101922 */
[----:B------:R-:W-:-:S13]  /*7b60*/  ISETP.GE.AND P6, PT, R15, R34, PT ;  /* 0x000000220f00720c */ /* 0x000fda0003fc6270 */
[----:B------:R4:W-:Y:S01]  /*7b70*/  @!P6 STG.E desc[UR34][R6.64+0x80], R17 ;  /* 0x000080110600e986 */ /* 0x0009e2000c101922 */
[----:B------:R-:W-:-:S13]  /*7b80*/  ISETP.GE.AND P6, PT, R16, R34, PT ;  /* 0x000000221000720c */ /* 0x000fda0003fc6270 */
[----:B------:R-:W-:Y:S01]  /*7b90*/  @!P6 STG.E desc[UR34][R6.64+0x500], R47 ;  /* 0x0005002f0600e986 */ /* 0x000fe2000c101922 */
[----:B------:R-:W-:Y:S02]  /*7ba0*/  ISETP.GE.AND P6, PT, R107, R34, PT ;  /* 0x000000226b00720c */ /* 0x000fe40003fc6270 */
[----:B---3--:R-:W-:-:S11]  /*7bb0*/  CS2R R34, SRZ ;  /* 0x0000000000227805 */ /* 0x008fd6000001ff00 */
[----:B------:R3:W-:Y:S01]  /*7bc0*/  @!P6 STG.E desc[UR34][R6.64+0x780], R83 ;  /* 0x000780530600e986 */ /* 0x0007e2000c101922 */
[----:B----4-:R-:W-:Y:S01]  /*7bd0*/  HFMA2 R17, -RZ, RZ, 0, 0 ;  /* 0x00000000ff117431 */ /* 0x010fe200000001ff */
[----:B------:R-:W-:Y:S01]  /*7be0*/  LOP3.LUT P6, RZ, R2, 0x2, RZ, 0xc0, !PT ;  /* 0x0000000202ff7812 */ /* 0x000fe200078cc0ff */
[----:B------:R-:W-:Y:S06]  /*7bf0*/  BAR.SYNC.DEFER_BLOCKING 0x0 ;  /* 0x0000000000007b1d */ /* 0x000fec0000010000 */
[----:B------:R-:W4:Y:S01]  /*7c00*/  @!P3 LDG.E R34, desc[UR34][R4.64] ;  /* 0x000000220422b981 */ /* 0x000f22000c1e1900 */
[----:B------:R-:W-:-:S02]  /*7c10*/  ISETP.NE.AND P3, PT, R36, RZ, PT ;  /* 0x000000ff2400720c */ /* 0x000fc40003f65270 */
[----:B------:R-:W-:Y:S02]  /*7c20*/  CS2R R36, SRZ ;  /* 0x0000000000247805 */ /* 0x000fe4000001ff00 */
[----:B---3--:R-:W-:-:S04]  /*7c30*/  CS2R R6, SRZ ;  /* 0x0000000000067805 */ /* 0x008fc8000001ff00 */
[----:B------:R-:W3:Y:S05]  /*7c40*/  @!P4 LDG.E R37, desc[UR34][R4.64+0x380] ;  /* 0x000380220425c981 */ /* 0x000eea000c1e1900 */
[----:B------:R-:W5:Y:S01]  /*7c50*/  @!P3 LDG.E R35, desc[UR34][R4.64+0x80] ;  /* 0x000080220423b981 */ /* 0x000f62000c1e1900 */
[----:B------:R-:W-:Y:S02]  /*7c60*/  ISETP.NE.AND P3, PT, R38, RZ, PT ;  /* 0x000000ff2600720c */ /* 0x000fe40003f65270 */
[----:B------:R-:W-:Y:S01]  /*7c70*/  CS2R R38, SRZ ;  /* 0x0000000000267805 */ /* 0x000fe2000001ff00 */
[----:B------:R-:W3:Y:S04]  /*7c80*/  @!P1 LDG.E R7, desc[UR34][R4.64+0x280] ;  /* 0x0002802204079981 */ /* 0x000ee8000c1e1900 */
[----:B------:R-:W3:Y:S06]  /*7c90*/  @!P2 LDG.E R6, desc[UR34][R4.64+0x300] ;  /* 0x000300220406a981 */ /* 0x000eec000c1e1900 */
[----:B------:R-:W3:Y:S01]  /*7ca0*/  @!P3 LDG.E R36, desc[UR34][R4.64+0x100] ;  /* 0x000100220424b981 */ /* 0x000ee2000c1e1900 */
[----:B------:R-:W-:-:S02]  /*7cb0*/  ISETP.NE.AND P3, PT, R40, RZ, PT ;  /* 0x000000ff2800720c */ /* 0x000fc40003f65270 */
[----:B------:R-:W-:Y:S01]  /*7cc0*/  CS2R R40, SRZ ;  /* 0x0000000000287805 */ /* 0x000fe2000001ff00 */
[----:B------:R-:W3:Y:S01]  /*7cd0*/  @!P0 LDG.E R38, desc[UR34][R4.64+0x200] ;  /* 0x0002002204268981 */ /* 0x000ee2000c1e1900 */
[----:B------:R-:W-:Y:S02]  /*7ce0*/  ISETP.NE.AND P0, PT, R44, RZ, PT ;  /* 0x000000ff2c00720c */ /* 0x000fe40003f05270 */
[----:B------:R-:W-:Y:S02]  /*7cf0*/  ISETP.NE.AND P1, PT, R46, RZ, PT ;  /* 0x000000ff2e00720c */ /* 0x000fe40003f25270 */
[----:B------:R-:W3:Y:S01]  /*7d00*/  @!P5 LDG.E R40, desc[UR34][R4.64+0x400] ;  /* 0x000400220428d981 */ /* 0x000ee2000c1e1900 */
[----:B------:R-:W-:Y:S02]  /*7d10*/  ISETP.NE.AND P2, PT, R48, RZ, PT ;  /* 0x000000ff3000720c */ /* 0x000fe40003f45270 */
[----:B------:R-:W-:Y:S01]  /*7d20*/  ISETP.NE.AND P4, PT, R50, RZ, PT ;  /* 0x000000ff3200720c */ /* 0x000fe20003f85270 */
[----:B------:R-:W3:Y:S04]  /*7d30*/  @!P6 LDG.E R39, desc[UR34][R4.64+0x480] ;  /* 0x000480220427e981 */ /* 0x000ee8000c1e1900 */
[----:B------:R-:W3:Y:S01]  /*7d40*/  @!P3 LDG.E R17, desc[UR34][R4.64+0x180] ;  /* 0x000180220411b981 */ /* 0x000ee2000c1e1900 */
[----:B------:R-:W-:-:S02]  /*7d50*/  ISETP.NE.AND P3, PT, R42, RZ, PT ;  /* 0x000000ff2a00720c */ /* 0x000fc40003f65270 */
[----:B------:R-:W-:Y:S02]  /*7d60*/  ISETP.NE.AND P5, PT, R52, RZ, PT ;  /* 0x000000ff3400720c */ /* 0x000fe40003fa5270 */
[----:B------:R-:W-:Y:S02]  /*7d70*/  CS2R R42, SRZ ;  /* 0x00000000002a7805 */ /* 0x000fe4000001ff00 */
[----:B------:R-:W-:Y:S01]  /*7d80*/  CS2R R44, SRZ ;  /* 0x00000000002c7805 */ /* 0x000fe2000001ff00 */
[----:B------:R-:W-:Y:S01]  /*7d90*/  IMAD.MOV.U32 R46, RZ, RZ, RZ ;  /* 0x000000ffff2e7224 */ /* 0x000fe200078e00ff */
        /* <DEDUP_REMOVED lines=11> */
[----:B----4-:R-:W-:Y:S04]  /*7e50*/  STS [R93], R34 ;  /* 0x000000225d007388 */ /* 0x010fe80000000800 */
        /* <DEDUP_REMOVED lines=16> */
[----:B------:R-:W2:Y:S04]  /*7f60*/  LDS R36, [R68] ;  /* 0x0000000044247984 */ /* 0x000ea80000000800 */
[----:B------:R-:W3:Y:S04]  /*7f70*/  LDS R37, [R69+0x4] ;  /* 0x0000040045257984 */ /* 0x000ee80000000800 */
[----:B------:R-:W4:Y:S04]  /*7f80*/  LDS R38, [R66+0x8] ;  /* 0x0000080042267984 */ /* 0x000f280000000800 */
        /* <DEDUP_REMOVED lines=14> */
[----:B---3--:R-:W-:-:S05]  /*8070*/  FMUL.FTZ R46, R37, -1.4426950216293334961 ;  /* 0xbfb8aa3b252e7820 */ /* 0x008fca0000410000 */
[----:B------:R-:W2:Y:S04]  /*8080*/  MUFU.EX2 R45, R45 ;  /* 0x0000002d002d7308 */ /* 0x000ea80000000800 */
[----:B------:R-:W3:Y:S01]  /*8090*/  MUFU.EX2 R46, R46 ;  /* 0x0000002e002e7308 */ /* 0x000ee20000000800 */
[----:B----4-:R-:W-:Y:S01]  /*80a0*/  FMUL.FTZ R47, R38, -1.4426950216293334961 ;  /* 0xbfb8aa3b262f7820 */ /* 0x010fe20000410000 */
[----:B-----5:R-:W-:Y:S01]  /*80b0*/  FMUL.FTZ R48, R39, -1.4426950216293334961 ;  /* 0xbfb8aa3b27307820 */ /* 0x020fe20000410000 */
[----:B0-----:R-:W-:Y:S01]  /*80c0*/  FMUL.FTZ R49, R40, -1.4426950216293334961 ;  /* 0xbfb8aa3b28317820 */ /* 0x001fe20000410000 */
[----:B-1----:R-:W-:Y:S01]  /*80d0*/  FMUL.FTZ R50, R41, -1.4426950216293334961 ;  /* 0xbfb8aa3b29327820 */ /* 0x002fe20000410000 */
[----:B------:R-:W-:Y:S01]  /*80e0*/  FMUL.FTZ R51, R42, -1.4426950216293334961 ;  /* 0xbfb8aa3b2a337820 */ /* 0x000fe20000410000 */
[----:B------:R-:W-:Y:S01]  /*80f0*/  FMUL.FTZ R52, R43, -1.4426950216293334961 ;  /* 0xbfb8aa3b2b347820 */ /* 0x000fe20000410000 */
[----:B------:R-:W-:Y:S01]  /*8100*/  FMUL.FTZ R83, R34, -1.4426950216293334961 ;  /* 0xbfb8aa3b22537820 */ /* 0x000fe20000410000 */
[----:B------:R-:W0:Y:S01]  /*8110*/  MUFU.EX2 R47, R47 ;  /* 0x0000002f002f7308 */ /* 0x000e220000000800 */
[----:B------:R-:W-:Y:S01]  /*8120*/  FMUL.FTZ R53, R44, -1.4426950216293334961 ;  /* 0xbfb8aa3b2c357820 */ /* 0x000fe20000410000 */
[----:B------:R-:W-:Y:S01]  /*8130*/  FMUL.FTZ R82, R35, -1.4426950216293334961 ;  /* 0xbfb8aa3b23527820 */ /* 0x000fe20000410000 */
[----:B--2---:R-:W-:Y:S01]  /*8140*/  FADD.FTZ R45, R45, 1 ;  /* 0x3f8000002d2d7421 */ /* 0x004fe20000010000 */
[----:B------:R-:W1:Y:S01]  /*8150*/  MUFU.EX2 R48, R48 ;  /* 0x0000003000307308 */ /* 0x000e620000000800 */
[----:B------:R-:W-:Y:S01]  /*8160*/  FMUL.FTZ R84, R17, -1.4426950216293334961 ;  /* 0xbfb8aa3b11547820 */ /* 0x000fe20000410000 */
[----:B---3--:R-:W-:-:S02]  /*8170*/  FADD.FTZ R46, R46, 1 ;  /* 0x3f8000002e2e7421 */ /* 0x008fc40000010000 */
[----:B------:R-:W2:Y:S01]  /*8180*/  MUFU.EX2 R49, R49 ;  /* 0x0000003100317308 */ /* 0x000ea20000000800 */
[----:B------:R-:W-:-:S03]  /*8190*/  FMUL.FTZ R85, R7, -1.4426950216293334961 ;  /* 0xbfb8aa3b07557820 */ /* 0x000fc60000410000 */
[----:B------:R-:W3:Y:S01]  /*81a0*/  MUFU.EX2 R50, R50 ;  /* 0x0000003200327308 */ /* 0x000ee20000000800 */
[----:B------:R-:W-:-:S03]  /*81b0*/  FMUL.FTZ R86, R6, -1.4426950216293334961 ;  /* 0xbfb8aa3b06567820 */ /* 0x000fc60000410000 */
[----:B------:R-:W4:Y:S01]  /*81c0*/  MUFU.EX2 R51, R51 ;  /* 0x0000003300337308 */ /* 0x000f220000000800 */
[----:B------:R-:W-:-:S03]  /*81d0*/  FMUL.FTZ R87, R5, -1.4426950216293334961 ;  /* 0xbfb8aa3b05577820 */ /* 0x000fc60000410000 */
[----:B------:R-:W5:Y:S04]  /*81e0*/  MUFU.EX2 R52, R52 ;  /* 0x0000003400347308 */ /* 0x000f680000000800 */
[----:B------:R-:W5:Y:S01]  /*81f0*/  MUFU.EX2 R83, R83 ;  /* 0x0000005300537308 */ /* 0x000f620000000800 */
[----:B------:R-:W-:-:S03]  /*8200*/  FMUL.FTZ R90, R4, -1.4426950216293334961 ;  /* 0xbfb8aa3b045a7820 */ /* 0x000fc60000410000 */
[----:B------:R-:W5:Y:S04]  /*8210*/  MUFU.EX2 R53, R53 ;  /* 0x0000003500357308 */ /* 0x000f680000000800 */
[----:B------:R-:W5:Y:S04]  /*8220*/  MUFU.EX2 R82, R82 ;  /* 0x0000005200527308 */ /* 0x000f680000000800 */
[----:B------:R-:W5:Y:S01]  /*8230*/  MUFU.RCP R45, R45 ;  /* 0x0000002d002d7308 */ /* 0x000f620000001000 */
[----:B0-----:R-:W-:Y:S01]  /*8240*/  FADD.FTZ R47, R47, 1 ;  /* 0x3f8000002f2f7421 */ /* 0x001fe20000010000 */
[----:B-1----:R-:W-:-:S06]  /*8250*/  FADD.FTZ R48, R48, 1 ;  /* 0x3f80000030307421 */ /* 0x002fcc0000010000 */
[----:B------:R-:W0:Y:S04]  /*8260*/  MUFU.EX2 R84, R84 ;  /* 0x0000005400547308 */ /* 0x000e280000000800 */
[----:B------:R-:W1:Y:S01]  /*8270*/  MUFU.RCP R46, R46 ;  /* 0x0000002e002e7308 */ /* 0x000e620000001000 */
[----:B--2---:R-:W-:Y:S01]  /*8280*/  FADD.FTZ R49, R49, 1 ;  /* 0x3f80000031317421 */ /* 0x004fe20000010000 */
[----:B---3--:R-:W-:-:S06]  /*8290*/  FADD.FTZ R50, R50, 1 ;  /* 0x3f80000032327421 */ /* 0x008fcc0000010000 */
[----:B------:R-:W2:Y:S04]  /*82a0*/  MUFU.EX2 R85, R85 ;  /* 0x0000005500557308 */ /* 0x000ea80000000800 */
[----:B------:R-:W3:Y:S04]  /*82b0*/  MUFU.EX2 R86, R86 ;  /* 0x0000005600567308 */ /* 0x000ee80000000800 */
[----:B------:R-:W1:Y:S01]  /*82c0*/  MUFU.EX2 R87, R87 ;  /* 0x0000005700577308 */ /* 0x000e620000000800 */
[----:B----4-:R-:W-:-:S03]  /*82d0*/  FADD.FTZ R51, R51, 1 ;  /* 0x3f80000033337421 */ /* 0x010fc60000010000 */
[----:B------:R-:W4:Y:S01]  /*82e0*/  MUFU.EX2 R90, R90 ;  /* 0x0000005a005a7308 */ /* 0x000f220000000800 */
[----:B-----5:R-:W-:Y:S01]  /*82f0*/  FADD.FTZ R52, R52, 1 ;  /* 0x3f80000034347421 */ /* 0x020fe20000010000 */
[----:B------:R-:W-:Y:S01]  /*8300*/  FADD.FTZ R83, R83, 1 ;  /* 0x3f80000053537421 */ /* 0x000fe20000010000 */
[----:B------:R-:W-:Y:S01]  /*8310*/  FADD.FTZ R53, R53, 1 ;  /* 0x3f80000035357421 */ /* 0x000fe20000010000 */
[----:B------:R-:W5:Y:S01]  /*8320*/  MUFU.RCP R47, R47 ;  /* 0x0000002f002f7308 */ /* 0x000f620000001000 */
[----:B------:R-:W-:Y:S01]  /*8330*/  FADD.FTZ R82, R82, 1 ;  /* 0x3f80000052527421 */ /* 0x000fe20000010000 */
[----:B0-----:R-:W-:Y:S01]  /*8340*/  FADD.FTZ R84, R84, 1 ;  /* 0x3f80000054547421 */ /* 0x001fe20000010000 */
[----:B--2---:R-:W-:-:S05]  /*8350*/  FADD.FTZ R85, R85, 1 ;  /* 0x3f80000055557421 */ /* 0x004fca0000010000 */
[----:B------:R-:W0:Y:S01]  /*8360*/  MUFU.RCP R48, R48 ;  /* 0x0000003000307308 */ /* 0x000e220000001000 */
[----:B------:R-:W-:Y:S01]  /*8370*/  FMUL.FTZ R36, R36, R45 ;  /* 0x0000002d24247220 */ /* 0x000fe20000410000 */
[----:B---3--:R-:W-:Y:S01]  /*8380*/  FADD.FTZ R86, R86, 1 ;  /* 0x3f80000056567421 */ /* 0x008fe20000010000 */
[----:B-1----:R-:W-:-:S05]  /*8390*/  FMUL.FTZ R37, R37, R46 ;  /* 0x0000002e25257220 */ /* 0x002fca0000410000 */
[----:B------:R-:W1:Y:S01]  /*83a0*/  MUFU.RCP R49, R49 ;  /* 0x0000003100317308 */ /* 0x000e620000001000 */
[----:B------:R-:W-:Y:S01]  /*83b0*/  FADD.FTZ R87, R87, 1 ;  /* 0x3f80000057577421 */ /* 0x000fe20000010000 */
[----:B----4-:R-:W-:-:S06]  /*83c0*/  FADD.FTZ R90, R90, 1 ;  /* 0x3f8000005a5a7421 */ /* 0x010fcc0000010000 */
[----:B------:R-:W2:Y:S01]  /*83d0*/  MUFU.RCP R50, R50 ;  /* 0x0000003200327308 */ /* 0x000ea20000001000 */
[----:B------:R-:W-:Y:S01]  /*83e0*/  FMUL.FTZ R33, R36, R33 ;  /* 0x0000002124217220 */ /* 0x000fe20000410000 */
[----:B------:R-:W-:Y:S06]  /*83f0*/  BAR.SYNC.DEFER_BLOCKING 0x0 ;  /* 0x0000000000007b1d */ /* 0x000fec0000010000 */
[----:B------:R-:W3:Y:S01]  /*8400*/  MUFU.RCP R51, R51 ;  /* 0x0000003300337308 */ /* 0x000ee20000001000 */
[----:B------:R-:W-:-:S07]  /*8410*/  FMUL.FTZ R32, R37, R32 ;  /* 0x0000002025207220 */ /* 0x000fce0000410000 */
[----:B------:R-:W4:Y:S08]  /*8420*/  MUFU.RCP R52, R52 ;  /* 0x0000003400347308 */ /* 0x000f300000001000 */
[----:B------:R-:W4:Y:S08]  /*8430*/  MUFU.RCP R83, R83 ;  /* 0x0000005300537308 */ /* 0x000f300000001000 */
[----:B------:R-:W4:Y:S08]  /*8440*/  MUFU.RCP R53, R53 ;  /* 0x0000003500357308 */ /* 0x000f300000001000 */
[----:B------:R-:W4:Y:S08]  /*8450*/  MUFU.RCP R82, R82 ;  /* 0x0000005200527308 */ /* 0x000f300000001000 */
[----:B------:R-:W4:Y:S08]  /*8460*/  MUFU.RCP R84, R84 ;  /* 0x0000005400547308 */ /* 0x000f300000001000 */
[----:B------:R-:W4:Y:S01]  /*8470*/  MUFU.RCP R94, R85 ;  /* 0x00000055005e7308 */ /* 0x000f220000001000 */
[----:B-----5:R-:W-:-:S07]  /*8480*/  FMUL.FTZ R38, R38, R47 ;  /* 0x0000002f26267220 */ /* 0x020fce0000410000 */
[----:B------:R-:W5:Y:S01]  /*8490*/  MUFU.RCP R91, R86 ;  /* 0x00000056005b7308 */ /* 0x000f620000001000 */
[----:B0-----:R-:W-:-:S07]  /*84a0*/  FMUL.FTZ R39, R39, R48 ;  /* 0x0000003027277220 */ /* 0x001fce0000410000 */
[----:B------:R-:W0:Y:S01]  /*84b0*/  MUFU.RCP R36, R87 ;  /* 0x0000005700247308 */ /* 0x000e220000001000 */
[----:B-1----:R-:W-:-:S07]  /*84c0*/  FMUL.FTZ R40, R40, R49 ;  /* 0x0000003128287220 */ /* 0x002fce0000410000 */
[----:B------:R-:W1:Y:S01]  /*84d0*/  MUFU.RCP R37, R90 ;  /* 0x0000005a00257308 */ /* 0x000e620000001000 */
[----:B--2---:R-:W-:Y:S01]  /*84e0*/  FMUL.FTZ R41, R41, R50 ;  /* 0x0000003229297220 */ /* 0x004fe20000410000 */
[----:B------:R-:W-:Y:S01]  /*84f0*/  FMUL.FTZ R31, R38, R31 ;  /* 0x0000001f261f7220 */ /* 0x000fe20000410000 */
[----:B---3--:R-:W-:Y:S01]  /*8500*/  FMUL.FTZ R42, R42, R51 ;  /* 0x000000332a2a7220 */ /* 0x008fe20000410000 */
[----:B------:R-:W-:Y:S01]  /*8510*/  FMUL.FTZ R30, R39, R30 ;  /* 0x0000001e271e7220 */ /* 0x000fe20000410000 */
[----:B----4-:R-:W-:Y:S01]  /*8520*/  FMUL.FTZ R43, R43, R52 ;  /* 0x000000342b2b7220 */ /* 0x010fe20000410000 */
[----:B------:R-:W-:Y:S01]  /*8530*/  FMUL.FTZ R34, R34, R83 ;  /* 0x0000005322227220 */ /* 0x000fe20000410000 */
        /* <DEDUP_REMOVED lines=9> */
[----:B------:R-:W-:Y:S01]  /*85d0*/  FMUL.FTZ R23, R34, R23 ;  /* 0x0000001722177220 */ /* 0x000fe20000410000 */
[----:B------:R-:W-:Y:S01]  /*85e0*/  FMUL.FTZ R25, R44, R25 ;  /* 0x000000192c197220 */ /* 0x000fe20000410000 */
[----:B------:R-:W-:Y:S01]  /*85f0*/  FMUL.FTZ R34, R7, R94 ;  /* 0x0000005e07227220 */ /* 0x000fe20000410000 */
[----:B------:R-:W-:Y:S01]  /*8600*/  STS [R66+0x8], R31 ;  /* 0x0000081f42007388 */ /* 0x000fe20000000800 */
[----:B------:R-:W-:Y:S01]  /*8610*/  FMUL.FTZ R24, R35, R24 ;  /* 0x0000001823187220 */ /* 0x000fe20000410000 */
[----:B-----5:R-:W-:-:S02]  /*8620*/  FMUL.FTZ R7, R6, R91 ;  /* 0x0000005b06077220 */ /* 0x020fc40000410000 */
[----:B------:R-:W-:Y:S01]  /*8630*/  STS [R67+0xc], R30 ;  /* 0x00000c1e43007388 */ /* 0x000fe20000000800 */
[----:B0-----:R-:W-:Y:S01]  /*8640*/  FMUL.FTZ R6, R5, R36 ;  /* 0x0000002405067220 */ /* 0x001fe20000410000 */
[----:B------:R-:W-:Y:S02]  /*8650*/  FMUL.FTZ R22, R17, R22 ;  /* 0x0000001611167220 */ /* 0x000fe40000410000 */
[----:B------:R-:W-:Y:S01]  /*8660*/  STS [R64+0x10], R29 ;  /* 0x0000101d40007388 */ /* 0x000fe20000000800 */
[----:B-1----:R-:W-:Y:S01]  /*8670*/  FMUL.FTZ R5, R4, R37 ;  /* 0x0000002504057220 */ /* 0x002fe20000410000 */
[----:B------:R-:W-:Y:S02]  /*8680*/  FMUL.FTZ R21, R34, R21 ;  /* 0x0000001522157220 */ /* 0x000fe40000410000 */
[----:B------:R-:W-:Y:S01]  /*8690*/  STS [R65+0x14], R28 ;  /* 0x0000141c41007388 */ /* 0x000fe20000000800 */
[----:B------:R-:W-:-:S03]  /*86a0*/  FMUL.FTZ R20, R7, R20 ;  /* 0x0000001407147220 */ /* 0x000fc60000410000 */
        /* <DEDUP_REMOVED lines=32> */
[----:B------:R-:W0:Y:S01]  /*88b0*/  LDS R6, [UR45+0x1080] ;  /* 0x0010802dff067984 */ /* 0x000e220008000800 */
[----:B------:R-:W-:-:S02]  /*88c0*/  IADD3 R5, P0, PT, R0, UR10, RZ ;  /* 0x0000000a00057c10 */ /* 0x000fc4000ff1e0ff */
[-C--:B0-----:R-:W-:Y:S02]  /*88d0*/  ISETP.GE.AND P4, PT, R0, R6.reuse, PT ;  /* 0x000000060000720c */ /* 0x081fe40003f86270 */
[----:B------:R-:W-:Y:S01]  /*88e0*/  ISETP.GE.AND P5, PT, R15, R6, PT ;  /* 0x000000060f00720c */ /* 0x000fe20003fa6270 */
[----:B------:R-:W-:Y:S01]  /*88f0*/  IMAD.X R0, RZ, RZ, UR15, P0 ;  /* 0x0000000fff007e24 */ /* 0x000fe200080e06ff */
[----:B------:R-:W-:-:S04]  /*8900*/  LEA R4, P0, R5, UR16, 0x2 ;  /* 0x0000001005047c11 */ /* 0x000fc8000f8010ff */
        /* <DEDUP_REMOVED lines=36> */
[----:B------:R-:W-:Y:S02]  /*8b50*/  UIADD3 UR8, UPT, UPT, UR38, UR8, URZ ;  /* 0x0000000826087290 */ /* 0x000fe4000fffe0ff */
[----:B------:R-:W-:-:S02]  /*8b60*/  UIMAD.WIDE.U32 UR26, UR38, 0x4, UR26 ;  /* 0x00000004261a78a5 */ /* 0x000fc4000f8e001a */
[----:B------:R-:W-:Y:S01]  /*8b70*/  UIMAD.WIDE.U32 UR24, UR38, 0x4, UR24 ;  /* 0x00000004261878a5 */ /* 0x000fe2000f8e0018 */
[----:B0-----:R-:W-:Y:S11]  /*8b80*/  BRA.U UP0, `(.L_x_1332) ;  /* 0xffffff8500c07547 */ /* 0x001ff6000b83ffff */
[----:B------:R-:W-:Y:S05]  /*8b90*/  EXIT ;  /* 0x000000000000794d */ /* 0x000fea0003800000 */
.L_x_1333:
        /* <DEDUP_REMOVED lines=14> */
.L_x_7966:


//--------------------- .text._Z25selective_scan_fwd_kernelI32Selective_Scan_fwd_kernel_traitsILi64ELi16ELi1ELb0ELb1ELb1ELb1ELb1EfffEEv13SSMParamsBase --------------------------
	.section	.text._Z25selective_scan_fwd_kernelI32Selective_Scan_fwd_kernel_traitsILi64ELi16ELi1ELb0ELb1ELb1ELb1ELb1EfffEEv13SSMParamsBase,"ax",@progbits
	.align	128
        .global         _Z25selective_scan_fwd_kernelI32Selective_Scan_fwd_kernel_traitsILi64ELi16ELi1ELb0ELb1ELb1ELb1ELb1EfffEEv13SSMParamsBase
        .type           _Z25selective_scan_fwd_kernelI32Selective_Scan_fwd_kernel_traitsILi64ELi16ELi1ELb0ELb1ELb1ELb1ELb1EfffEEv13SSMParamsBase,@function
        .size           _Z25selective_scan_fwd_kernelI32Selective_Scan_fwd_kernel_traitsILi64ELi16ELi1ELb0ELb1ELb1ELb1ELb1EfffEEv13SSMParamsBase,(.L_x_7967 - _Z25selective_scan_fwd_kernelI32Selective_Scan_fwd_kernel_traitsILi64ELi16ELi1ELb0ELb1ELb1ELb1ELb1EfffEEv13SSMParamsBase)
        .other          _Z25selective_scan_fwd_kernelI32Selective_Scan_fwd_kernel_traitsILi64ELi16ELi1ELb0ELb1ELb1ELb1ELb1EfffEEv13SSMParamsBase,@"STO_CUDA_ENTRY STV_DEFAULT"
_Z25selective_scan_fwd_kernelI32Selective_Scan_fwd_kernel_traitsILi64ELi16ELi1ELb0ELb1ELb1ELb1ELb1EfffEEv13SSMParamsBase:
.text._Z25selective_scan_fwd_kernelI32Selective_Scan_fwd_kernel_traitsILi64ELi16ELi1ELb0ELb1ELb1ELb1ELb1EfffEEv13SSMParamsBase:
        /* <DEDUP_REMOVED lines=47> */
[----:B------:R-:W-:Y:S02]  /*02f0*/  MOV R2, UR6 ;  /* 0x0000000600027c02 */ /* 0x000fe40008000f00 */
        /* <DEDUP_REMOVED lines=9> */
.L_x_1334:
        /* <DEDUP_REMOVED lines=9> */
[----:B-----5:R-:W-:Y:S01]  /*0420*/  R2UR UR48, R8 ;  /* 0x00000000083072ca */ /* 0x020fe200000e0000 */
[----:B------:R-:W2:Y:S01]  /*0430*/  LDCU.128 UR16, c[0x0][0x400] ;  /* 0x00008000ff1077ac */ /* 0x000ea20008000c00 */
[----:B------:R-:W3:Y:S01]  /*0440*/  LDCU.128 UR12, c[0x0][0x410] ;  /* 0x00008200ff0c77ac */ /* 0x000ee20008000c00 */
[----:B------:R-:W-:Y:S01]  /*0450*/  UMOV UR6, URZ ;  /* 0x000000ff00067c82 */ /* 0x000fe20008000000 */
[----:B------:R-:W4:Y:S09]  /*0460*/  LDCU.64 UR24, c[0x0][0x3c0] ;  /* 0x00007800ff1877ac */ /* 0x000f320008000a00 */
[----:B------:R-:W-:Y:S01]  /*0470*/  USHF.R.S32.HI UR21, URZ, 0x1f, UR48 ;  /* 0x0000001fff157899 */ /* 0x000fe20008011430 */
[----:B0-----:R-:W-:Y:S01]  /*0480*/  IMAD.U32 R0, RZ, RZ, UR30 ;  /* 0x0000001eff007e24 */ /* 0x001fe2000f8e00ff */
[----:B------:R-:W0:Y:S04]  /*0490*/  LDCU.64 UR32, c[0x0][0x3d8] ;  /* 0x00007b00ff2077ac */ /* 0x000e280008000a00 */
[----:B------:R-:W-:Y:S01]  /*04a0*/  IABS R0, R0 ;  /* 0x0000000000007213 */ /* 0x000fe20000000000 */
[----:B--2---:R-:W-:Y:S01]  /*04b0*/  UIMAD UR20, UR21, UR16, URZ ;  /* 0x00000010151472a4 */ /* 0x004fe2000f8e02ff */
[----:B-1----:R-:W-:Y:S01]  /*04c0*/  IABS R3, UR39 ;  /* 0x0000002700037c13 */ /* 0x002fe20008000000 */
[----:B---3--:R-:W-:Y:S01]  /*04d0*/  UIMAD UR23, UR21, UR12, URZ ;  /* 0x0000000c151772a4 */ /* 0x008fe2000f8e02ff */
[----:B------:R-:W-:Y:S01]  /*04e0*/  R2UR UR27, R0 ;  /* 0x00000000001b72ca */ /* 0x000fe200000e0000 */
[----:B------:R-:W-:Y:S01]  /*04f0*/  UIMAD UR20, UR48, UR17, UR20 ;  /* 0x00000011301472a4 */ /* 0x000fe2000f8e0214 */
[----:B------:R-:W-:Y:S01]  /*0500*/  R2UR UR26, R3 ;  /* 0x00000000031a72ca */ /* 0x000fe200000e0000 */
[----:B------:R-:W-:Y:S01]  /*0510*/  UIMAD UR13, UR48, UR13, UR23 ;  /* 0x0000000d300d72a4 */ /* 0x000fe2000f8e0217 */
[----:B------:R-:W1:Y:S01]  /*0520*/  LDCU.64 UR36, c[0x0][0x3e0] ;  /* 0x00007c00ff2477ac */ /* 0x000e620008000a00 */
[----:B------:R-:W2:Y:S08]  /*0530*/  LDCU.64 UR28, c[0x0][0x478] ;  /* 0x00008f00ff1c77ac */ /* 0x000eb00008000a00 */
[----:B------:R-:W3:Y:S08]  /*0540*/  I2F.RP R0, UR27 ;  /* 0x0000001b00007d06 */ /* 0x000ef00008209400 */
[----:B---3--:R-:W3:Y:S02]  /*0550*/  MUFU.RCP R0, R0 ;  /* 0x0000000000007308 */ /* 0x008ee40000001000 */
[----:B---3--:R-:W-:-:S06]  /*0560*/  VIADD R2, R0, 0xffffffe ;  /* 0x0ffffffe00027836 */ /* 0x008fcc0000000000 */
[----:B------:R-:W3:Y:S02]  /*0570*/  F2I.FTZ.U32.TRUNC.NTZ R2, R2 ;  /* 0x0000000200027305 */ /* 0x000ee4000021f000 */
[----:B---3--:R-:W-:-:S13]  /*0580*/  R2UR UR7, R2 ;  /* 0x00000000020772ca */ /* 0x008fda00000e0000 */
[----:B------:R-:W-:-:S04]  /*0590*/  UIADD3 UR10, UPT, UPT, URZ, -UR7, URZ ;  /* 0x80000007ff0a7290 */ /* 0x000fc8000fffe0ff */
[----:B------:R-:W-:-:S04]  /*05a0*/  UIMAD UR10, UR10, UR27, URZ ;  /* 0x0000001b0a0a72a4 */ /* 0x000fc8000f8e02ff */
[----:B------:R-:W-:Y:S02]  /*05b0*/  UIMAD.WIDE.U32 UR10, UR7, UR10, UR6 ;  /* 0x0000000a070a72a5 */ /* 0x000fe4000f8e0006 */
[----:B------:R-:W-:Y:S02]  /*05c0*/  UIMAD.WIDE.U32 UR6, UR48, UR16, URZ ;  /* 0x00000010300672a5 */ /* 0x000fe4000f8e00ff */
[----:B------:R-:W-:Y:S02]  /*05d0*/  UIMAD.WIDE.U32 UR10, UR11, UR26, URZ ;  /* 0x0000001a0b0a72a5 */ /* 0x000fe4000f8e00ff */
[----:B------:R-:W-:Y:S02]  /*05e0*/  UIADD3 UR7, UPT, UPT, UR7, UR20, URZ ;  /* 0x0000001407077290 */ /* 0x000fe4000fffe0ff */
[----:B------:R-:W-:-:S03]  /*05f0*/  UIMAD.WIDE.U32 UR16, UR48, UR12, URZ ;  /* 0x0000000c301072a5 */ /* 0x000fc6000f8e00ff */
[----:B------:R-:W-:Y:S01]  /*0600*/  UMOV UR20, UR11 ;  /* 0x0000000b00147c82 */ /* 0x000fe20008000000 */
[----:B------:R-:W-:Y:S02]  /*0610*/  UIADD3 UR17, UPT, UPT, UR17, UR13, URZ ;  /* 0x0000000d11117290 */ /* 0x000fe4000fffe0ff */
[----:B------:R-:W-:Y:S02]  /*0620*/  UIADD3 UR12, UPT, UPT, -UR20, URZ, URZ ;  /* 0x000000ff140c7290 */ /* 0x000fe4000fffe1ff */
[----:B------:R-:W-:Y:S02]  /*0630*/  UIMAD.WIDE.U32 UR10, UR39, UR18, UR6 ;  /* 0x00000012270a72a5 */ /* 0x000fe4000f8e0006 */
[----:B------:R-:W-:Y:S02]  /*0640*/  UIMAD UR12, UR27, UR12, UR26 ;  /* 0x0000000c1b0c72a4 */ /* 0x000fe4000f8e021a */
[----:B------:R-:W-:Y:S02]  /*0650*/  UIMAD.WIDE.U32 UR6, UR39, UR14, UR16 ;  /* 0x0000000e270672a5 */ /* 0x000fe4000f8e0010 */
[----:B------:R-:W-:-:S02]  /*0660*/  UISETP.GT.U32.AND UP4, UPT, UR27, UR12, UPT ;  /* 0x0000000c1b00728c */ /* 0x000fc4000bf84070 */
[----:B------:R-:W-:Y:S02]  /*0670*/  UIMAD UR18, UR39, UR15, UR7 ;  /* 0x0000000f271272a4 */ /* 0x000fe4000f8e0207 */
[----:B------:R-:W-:Y:S02]  /*0680*/  ULOP3.LUT UR7, UR39, UR30, URZ, 0x3c, !UPT ;  /* 0x0000001e27077292 */ /* 0x000fe4000f8e3cff */
[----:B------:R-:W-:Y:S02]  /*0690*/  UIMAD UR19, UR39, UR19, UR11 ;  /* 0x00000013271372a4 */ /* 0x000fe4000f8e020b */
[----:B----4-:R-:W-:Y:S02]  /*06a0*/  UIMAD UR11, UR21, UR24, URZ ;  /* 0x00000018150b72a4 */ /* 0x010fe4000f8e02ff */
[----:B------:R-:W-:Y:S02]  /*06b0*/  UIMAD.WIDE.U32 UR14, UR48, UR24, URZ ;  /* 0x00000018300e72a5 */ /* 0x000fe4000f8e00ff */
[----:B------:R-:W-:-:S02]  /*06c0*/  @!UP4 UIADD3 UR12, UPT, UPT, UR12, -UR27, URZ ;  /* 0x8000001b0c0cc290 */ /* 0x000fc4000fffe0ff */
[----:B------:R-:W-:Y:S02]  /*06d0*/  @!UP4 UIADD3 UR20, UPT, UPT, UR20, 0x1, URZ ;  /* 0x000000011414c890 */ /* 0x000fe4000fffe0ff */
[----:B------:R-:W-:Y:S02]  /*06e0*/  UISETP.GE.U32.AND UP3, UPT, UR12, UR27, UPT ;  /* 0x0000001b0c00728c */ /* 0x000fe4000bf66070 */
[----:B------:R-:W-:Y:S02]  /*06f0*/  UISETP.GE.AND UP4, UPT, UR7, URZ, UPT ;  /* 0x000000ff0700728c */ /* 0x000fe4000bf86270 */
[----:B------:R-:W-:Y:S02]  /*0700*/  UIMAD UR11, UR48, UR25, UR11 ;  /* 0x00000019300b72a4 */ /* 0x000fe4000f8e020b */
[----:B-1----:R-:W-:Y:S01]  /*0710*/  UIMAD UR21, UR21, UR36, URZ ;  /* 0x00000024151572a4 */ /* 0x002fe2000f8e02ff */
[----:B------:R-:W1:Y:S04]  /*0720*/  LDCU.64 UR12, c[0x0][0x3f8] ;  /* 0x00007f00ff0c77ac */ /* 0x000e680008000a00 */
[----:B------:R-:W-:-:S02]  /*0730*/  @UP3 UIADD3 UR20, UPT, UPT, UR20, 0x1, URZ ;  /* 0x0000000114143890 */ /* 0x000fc4000fffe0ff */
[----:B------:R-:W-:Y:S02]  /*0740*/  UISETP.NE.AND UP3, UPT, UR30, URZ, UPT ;  /* 0x000000ff1e00728c */ /* 0x000fe4000bf65270 */
[----:B------:R-:W-:Y:S02]  /*0750*/  @!UP4 UIADD3 UR20, UPT, UPT, -UR20, URZ, URZ ;  /* 0x000000ff1414c290 */ /* 0x000fe4000fffe1ff */
[----:B------:R-:W-:Y:S02]  /*0760*/  UIADD3 UR15, UPT, UPT, UR15, UR11, URZ ;  /* 0x0000000b0f0f7290 */ /* 0x000fe4000fffe0ff */
[----:B------:R-:W-:Y:S02]  /*0770*/  UIMAD UR23, UR48, UR37, UR21 ;  /* 0x00000025301772a4 */ /* 0x000fe4000f8e0215 */
[----:B------:R-:W-:Y:S01]  /*0780*/  UIMAD.WIDE.U32 UR16, UR48, UR36, URZ ;  /* 0x00000024301072a5 */ /* 0x000fe2000f8e00ff */
[----:B------:R-:W3:Y:S02]  /*0790*/  LDCU.128 UR24, c[0x0][0x490] ;  /* 0x00009200ff1877ac */ /* 0x000ee40008000c00 */
[----:B------:R-:W-:Y:S01]  /*07a0*/  @!UP3 ULOP3.LUT UR20, URZ, UR30, URZ, 0x33, !UPT ;  /* 0x0000001eff14b292 */ /* 0x000fe2000f8e33ff */
[----:B------:R-:W4:Y:S03]  /*07b0*/  LDCU.64 UR30, c[0x0][0x480] ;  /* 0x00009000ff1e77ac */ /* 0x000f260008000a00 */
[----:B------:R-:W-:-:S02]  /*07c0*/  USHF.R.S32.HI UR7, URZ, 0x1f, UR20 ;  /* 0x0000001fff077899 */ /* 0x000fc40008011414 */
[----:B------:R-:W-:Y:S01]  /*07d0*/  UIADD3 UR17, UPT, UPT, UR17, UR23, URZ ;  /* 0x0000001711117290 */ /* 0x000fe2000fffe0ff */
[----:B------:R-:W-:Y:S01]  /*07e0*/  R2UR UR23, R6 ;  /* 0x00000000061772ca */ /* 0x000fe200000e0000 */
[----:B0-----:R-:W-:Y:S02]  /*07f0*/  UIMAD UR11, UR7, UR32, URZ ;  /* 0x00000020070b72a4 */ /* 0x001fe4000f8e02ff */
[----:B-1----:R-:W-:Y:S02]  /*0800*/  UIMAD UR7, UR7, UR12, URZ ;  /* 0x0000000c070772a4 */ /* 0x002fe4000f8e02ff */
[----:B------:R-:W-:Y:S02]  /*0810*/  UIMAD UR21, UR20, UR33, UR11 ;  /* 0x00000021141572a4 */ /* 0x000fe4000f8e020b */
[----:B------:R-:W-:Y:S02]  /*0820*/  UIMAD UR7, UR20, UR13, UR7 ;  /* 0x0000000d140772a4 */ /* 0x000fe4000f8e0207 */
[----:B------:R-:W-:-:S02]  /*0830*/  UIMAD.WIDE.U32 UR12, UR20, UR12, UR16 ;  /* 0x0000000c140c72a5 */ /* 0x000fc4000f8e0010 */
[----:B------:R-:W-:Y:S01]  /*0840*/  UIMAD.WIDE.U32 UR14, UR20, UR32, UR14 ;  /* 0x00000020140e72a5 */ /* 0x000fe2000f8e000e */
[----:B------:R-:W-:Y:S01]  /*0850*/  @P1 R2UR UR32, R7 ;  /* 0x00000000072012ca */ /* 0x000fe200000e0000 */
[----:B------:R-:W0:Y:S01]  /*0860*/  LDCU.U8 UR11, c[0x0][0x3a9] ;  /* 0x00007520ff0b77ac */ /* 0x000e220008000000 */
[----:B----4-:R-:W-:Y:S02]  /*0870*/  ULEA UR30, UP5, UR12, UR30, 0x2 ;  /* 0x0000001e0c1e7291 */ /* 0x010fe4000f8a10ff */
[----:B------:R-:W-:Y:S02]  /*0880*/  UIADD3 UR7, UPT, UPT, UR13, UR7, URZ ;  /* 0x000000070d077290 */ /* 0x000fe4000fffe0ff */
[----:B---3--:R-:W-:Y:S02]  /*0890*/  ULEA UR24, UP3, UR10, UR24, 0x2 ;  /* 0x000000180a187291 */ /* 0x008fe4000f8610ff */
[----:B------:R-:W-:Y:S02]  /*08a0*/  ULEA.HI.X UR31, UR12, UR31, UR7, 0x2, UP5 ;  /* 0x0000001f0c1f7291 */ /* 0x000fe4000a8f1407 */
[----:B------:R-:W-:-:S02]  /*08b0*/  ULEA.HI.X UR25, UR10, UR25, UR19, 0x2, UP3 ;  /* 0x000000190a197291 */ /* 0x000fc400098f1413 */
[----:B------:R-:W-:Y:S02]  /*08c0*/  ULEA UR26, UP4, UR6, UR26, 0x2 ;  /* 0x0000001a061a7291 */ /* 0x000fe4000f8810ff */
[----:B--2---:R-:W-:Y:S02]  /*08d0*/  ULEA UR28, UP3, UR14, UR28, 0x2 ;  /* 0x0000001c0e1c7291 */ /* 0x004fe4000f8610ff */
[----:B0-----:R-:W-:Y:S02]  /*08e0*/  UISETP.NE.AND UP5, UPT, UR11, URZ, UPT ;  /* 0x000000ff0b00728c */ /* 0x001fe4000bfa5270 */
[----:B------:R-:W-:Y:S02]  /*08f0*/  UIADD3 UR10, UPT, UPT, UR15, UR21, URZ ;  /* 0x000000150f0a7290 */ /* 0x000fe4000fffe0ff */
[----:B------:R-:W-:Y:S02]  /*0900*/  ULEA.HI.X UR27, UR6, UR27, UR18, 0x2, UP4 ;  /* 0x0000001b061b7291 */ /* 0x000fe4000a0f1412 */
[----:B------:R-:W-:-:S02]  /*0910*/  ULEA.HI.X UR29, UR14, UR29, UR10, 0x2, UP3 ;  /* 0x0000001d0e1d7291 */ /* 0x000fc400098f140a */
        /* <DEDUP_REMOVED lines=10> */
.L_x_1335:
        /* <DEDUP_REMOVED lines=10> */
.L_x_1336:
        /* <DEDUP_REMOVED lines=40> */
[----:B------:R-:W-:Y:S02]  /*0ce0*/  IMAD.U32 R4, RZ, RZ, UR10 ;  /* 0x0000000aff047e24 */ /* 0x000fe4000f8e00ff */
[----:B------:R-:W-:-:S02]  /*0cf0*/  IMAD.U32 R8, RZ, RZ, UR12 ;  /* 0x0000000cff087e24 */ /* 0x000fc4000f8e00ff */
[----:B------:R-:W-:Y:S02]  /*0d00*/  IMAD.U32 R3, RZ, RZ, UR7 ;  /* 0x00000007ff037e24 */ /* 0x000fe4000f8e00ff */
[----:B------:R-:W-:Y:S02]  /*0d10*/  IMAD.U32 R5, RZ, RZ, UR11 ;  /* 0x0000000bff057e24 */ /* 0x000fe4000f8e00ff */
[----:B------:R-:W-:Y:S01]  /*0d20*/  IMAD.U32 R7, RZ, RZ, UR5 ;  /* 0x00000005ff077e24 */ /* 0x000fe2000f8e00ff */
[----:B------:R-:W2:Y:S01]  /*0d30*/  @P0 LDG.E R2, desc[UR34][R2.64] ;  /* 0x0000002202020981 */ /* 0x000ea2000c1e1900 */
[----:B------:R-:W-:Y:S01]  /*0d40*/  IMAD.U32 R9, RZ, RZ, UR13 ;  /* 0x0000000dff097e24 */ /* 0x000fe2000f8e00ff */
[----:B------:R-:W0:Y:S02]  /*0d50*/  LDCU.64 UR12, c[0x0][0x500] ;  /* 0x0000a000ff0c77ac */ /* 0x000e240008000a00 */
[----:B------:R-:W3:Y:S01]  /*0d60*/  @P1 LDG.E R4, desc[UR34][R4.64] ;  /* 0x0000002204041981 */ /* 0x000ee2000c1e1900 */
[----:B------:R-:W1:Y:S03]  /*0d70*/  LDCU.64 UR10, c[0x0][0x4f8] ;  /* 0x00009f00ff0a77ac */ /* 0x000e660008000a00 */
[----:B------:R-:W4:Y:S04]  /*0d80*/  @!P2 LDG.E R6, desc[UR34][R6.64] ;  /* 0x000000220606a981 */ /* 0x000f28000c1e1900 */
[----:B------:R-:W4:Y:S01]  /*0d90*/  @!P3 LDG.E R8, desc[UR34][R8.64] ;  /* 0x000000220808b981 */ /* 0x000f22000c1e1900 */
[----:B------:R-:W-:Y:S01]  /*0da0*/  UMOV UR4, URZ ;  /* 0x000000ff00047c82 */ /* 0x000fe20008000000 */
[----:B------:R-:W-:Y:S01]  /*0db0*/  UMOV UR5, URZ ;  /* 0x000000ff00057c82 */ /* 0x000fe20008000000 */
[----:B------:R-:W-:Y:S01]  /*0dc0*/  UMOV UR7, URZ ;  /* 0x000000ff00077c82 */ /* 0x000fe20008000000 */
[----:B-----5:R-:W-:-:S02]  /*0dd0*/  USEL UR36, UR36, 0x800, UP5 ;  /* 0x0000080024247887 */ /* 0x020fc4000a800000 */
[----:B0-----:R-:W-:Y:S02]  /*0de0*/  UISETP.NE.U32.AND UP0, UPT, UR12, URZ, UPT ;  /* 0x000000ff0c00728c */ /* 0x001fe4000bf05070 */
[----:B-1----:R-:W-:Y:S02]  /*0df0*/  UISETP.EQ.U32.AND UP3, UPT, UR10, URZ, UPT ;  /* 0x000000ff0a00728c */ /* 0x002fe4000bf62070 */
[----:B------:R-:W-:-:S04]  /*0e00*/  UISETP.NE.AND.EX UP0, UPT, UR13, URZ, UPT, UP0 ;  /* 0x000000ff0d00728c */ /* 0x000fc8000bf05300 */
[----:B------:R-:W-:Y:S01]  /*0e10*/  UISETP.EQ.OR.EX UP0, UPT, UR11, URZ, !UP0, UP3 ;  /* 0x000000ff0b00728c */ /* 0x000fe2000c702730 */
[----:B--2---:R-:W-:Y:S02]  /*0e20*/  @P0 R2UR UR4, R2 ;  /* 0x00000000020402ca */ /* 0x004fe400000e0000 */
[----:B---3--:R-:W-:Y:S02]  /*0e30*/  @P1 R2UR UR5, R4 ;  /* 0x00000000040512ca */ /* 0x008fe400000e0000 */
[----:B----4-:R-:W-:Y:S02]  /*0e40*/  @!P2 R2UR UR22, R6 ;  /* 0x000000000616a2ca */ /* 0x010fe400000e0000 */
        /* <DEDUP_REMOVED lines=37> */
.L_x_1337:
[----:B------:R-:W-:Y:S01]  /*10a0*/  IABS R0, UR36 ;  /* 0x0000002400007c13 */ /* 0x000fe20008000000 */
[----:B------:R-:W-:Y:S02]  /*10b0*/  UIADD3 UR8, UPT, UPT, UR23, -0x1, UR36 ;  /* 0xffffffff17087890 */ /* 0x000fe4000fffe024 */
[----:B------:R-:W-:Y:S01]  /*10c0*/  IABS R4, UR36 ;  /* 0x0000002400047c13 */ /* 0x000fe20008000000 */
[----:B------:R-:W-:Y:S01]  /*10d0*/  UMOV UR6, URZ ;  /* 0x000000ff00067c82 */ /* 0x000fe20008000000 */
[----:B------:R-:W-:Y:S02]  /*10e0*/  R2UR UR11, R0 ;  /* 0x00000000000b72ca */ /* 0x000fe400000e0000 */
[----:B------:R-:W-:Y:S01]  /*10f0*/  IMAD.U32 R3, RZ, RZ, UR8 ;  /* 0x00000008ff037e24 */ /* 0x000fe2000f8e00ff */
[----:B------:R-:W-:-:S04]  /*1100*/  ULOP3.LUT UR8, UR8, UR36, URZ, 0x3c, !UPT ;  /* 0x0000002408087292 */ /* 0x000fc8000f8e3cff */
[----:B------:R-:W-:-:S04]  /*1110*/  IABS R3, R3 ;  /* 0x0000000300037213 */ /* 0x000fc80000000000 */
[----:B------:R-:W-:Y:S02]  /*1120*/  R2UR UR10, R3 ;  /* 0x00000000030a72ca */ /* 0x000fe400000e0000 */
        /* <DEDUP_REMOVED lines=16> */
[----:B------:R-:W-:Y:S01]  /*1230*/  UISETP.GE.AND UP3, UPT, UR8, URZ, UPT ;  /* 0x000000ff0800728c */ /* 0x000fe2000bf66270 */
[----:B------:R-:W-:-:S08]  /*1240*/  UMOV UR6, URZ ;  /* 0x000000ff00067c82 */ /* 0x000fd00008000000 */
[----:B------:R-:W-:Y:S02]  /*1250*/  @UP0 UIADD3 UR7, UPT, UPT, UR7, 0x1, URZ ;  /* 0x0000000107070890 */ /* 0x000fe4000fffe0ff */
[----:B------:R-:W-:-:S05]  /*1260*/  UISETP.NE.AND UP0, UPT, UR36, URZ, UPT ;  /* 0x000000ff2400728c */ /* 0x000fca000bf05270 */
[----:B------:R-:W-:Y:S01]  /*1270*/  UMOV UR37, UR7 ;  /* 0x0000000700257c82 */ /* 0x000fe20008000000 */
[----:B------:R-:W-:Y:S01]  /*1280*/  UMOV UR7, URZ ;  /* 0x000000ff00077c82 */ /* 0x000fe20008000000 */
[----:B------:R-:W-:-:S04]  /*1290*/  @!UP3 UIADD3 UR37, UPT, UPT, -UR37, URZ, URZ ;  /* 0x000000ff2525b290 */ /* 0x000fc8000fffe1ff */
[----:B------:R-:W-:-:S12]  /*12a0*/  @!UP0 ULOP3.LUT UR37, URZ, UR36, URZ, 0x33, !UPT ;  /* 0x00000024ff258292 */ /* 0x000fd8000f8e33ff */
.L_x_1338:
        /* <DEDUP_REMOVED lines=8> */
[----:B------:R-:W-:-:S05]  /*1330*/  LOP3.LUT R3, R3, 0x1f, R112, 0xf8, !PT ;  /* 0x0000001f03037812 */ /* 0x000fca00078ef870 */
[----:B------:R-:W-:-:S07]  /*1340*/  IMAD.SHL.U32 R111, R3, 0x4, RZ ;  /* 0x00000004036f7824 */ /* 0x000fce00078e00ff */
.L_x_1382:
        /* <DEDUP_REMOVED lines=8> */
[----:B------:R-:W-:-:S05]  /*13d0*/  IMAD.U32 R5, RZ, RZ, UR13 ;  /* 0x0000000dff057e24 */ /* 0x000fca000f8e00ff */
[----:B------:R-:W2:Y:S04]  /*13e0*/  @P0 LDG.E R6, desc[UR34][R4.64+0x4] ;  /* 0x0000042204060981 */ /* 0x000ea8000c1e1900 */
[----:B------:R-:W3:Y:S01]  /*13f0*/  @P0 LDG.E R0, desc[UR34][R4.64] ;  /* 0x0000002204000981 */ /* 0x000ee2000c1e1900 */
[----:B------:R-:W-:Y:S01]  /*1400*/  IMAD.U32 R3, RZ, RZ, UR23 ;  /* 0x00000017ff037e24 */ /* 0x000fe2000f8e00ff */
[----:B--2---:R-:W-:Y:S02]  /*1410*/  @P0 R2UR UR38, R6 ;  /* 0x00000000062602ca */ /* 0x004fe400000e0000 */
[----:B------:R-:W-:Y:S02]  /*1420*/  MOV R6, UR10 ;  /* 0x0000000a00067c02 */ /* 0x000fe40008000f00 */
[----:B---3--:R-:W-:-:S02]  /*1430*/  @P0 R2UR UR9, R0 ;  /* 0x00000000000902ca */ /* 0x008fc400000e0000 */
[----:B------:R-:W-:-:S04]  /*1440*/  @!P0 VIADDMNMX R0, R3, -R6, UR36, PT ;  /* 0x0000002403008e46 */ /* 0x000fc8000b800906 */
[----:B------:R-:W-:-:S07]  /*1450*/  @!P0 R2UR UR11, R0 ;  /* 0x00000000000b82ca */ /* 0x000fce00000e0000 */
[----:B------:R-:W-:-:S07]  /*1460*/  @UP0 UIADD3 UR38, UPT, UPT, UR38, -UR9, URZ ;  /* 0x8000000926260290 */ /* 0x000fce000fffe0ff */
[----:B------:R-:W-:Y:S02]  /*1470*/  @!UP0 UMOV UR38, UR11 ;  /* 0x0000000b00268c82 */ /* 0x000fe40008000000 */
[----:B------:R-:W-:-:S06]  /*1480*/  UISETP.GE.AND UP0, UPT, UR38, 0x1, UPT ;  /* 0x000000012600788c */ /* 0x000fcc000bf06270 */
[----:B------:R-:W-:-:S13]  /*1490*/  PLOP3.LUT P0, PT, PT, PT, UP0, 0x80, 0x8 ;  /* 0x000000000008781c */ /* 0x000fda0003f0f008 */
[----:B------:R-:W-:Y:S05]  /*14a0*/  @!P0 EXIT ;  /* 0x000000000000894d */ /* 0x000fea0003800000 */
[----:B------:R-:W-:Y:S01]  /*14b0*/  IMAD.SHL.U32 R4, R112, 0x10, RZ ;  /* 0x0000001070047824 */ /* 0x000fe200078e00ff */
[----:B------:R-:W-:Y:S01]  /*14c0*/  IADD3 R6, P0, PT, R111, UR24, RZ ;  /* 0x000000186f067c10 */ /* 0x000fe2000ff1e0ff */
[----:B------:R-:W-:Y:S01]  /*14d0*/  BAR.SYNC.DEFER_BLOCKING 0x0 ;  /* 0x0000000000007b1d */ /* 0x000fe20000010000 */
[----:B------:R-:W-:Y:S01]  /*14e0*/  LOP3.LUT R2, R2, 0xfffffbff, RZ, 0xc0, !PT ;  /* 0xfffffbff02027812 */ /* 0x000fe200078ec0ff */
[----:B------:R-:W-:Y:S01]  /*14f0*/  IMAD.MOV.U32 R0, RZ, RZ, RZ ;  /* 0x000000ffff007224 */ /* 0x000fe200078e00ff */
[----:B------:R-:W-:Y:S01]  /*1500*/  LOP3.LUT R5, R4, 0x3e00, RZ, 0xc0, !PT ;  /* 0x00003e0004057812 */ /* 0x000fe200078ec0ff */
[----:B------:R-:W-:Y:S01]  /*1510*/  IMAD.X R7, RZ, RZ, UR25, P0 ;  /* 0x00000019ff077e24 */ /* 0x000fe200080e06ff */
[----:B------:R-:W-:Y:S01]  /*1520*/  CS2R R12, SRZ ;  /* 0x00000000000c7805 */ /* 0x000fe2000001ff00 */
[----:B------:R-:W-:Y:S01]  /*1530*/  IMAD.MOV.U32 R3, RZ, RZ, RZ ;  /* 0x000000ffff037224 */ /* 0x000fe200078e00ff */
[----:B------:R-:W-:Y:S02]  /*1540*/  LOP3.LUT R110, R5, 0x1f, R112, 0xf8, !PT ;  /* 0x0000001f056e7812 */ /* 0x000fe400078ef870 */
[----:B------:R-:W-:-:S02]  /*1550*/  CS2R R14, SRZ ;  /* 0x00000000000e7805 */ /* 0x000fc4000001ff00 */
[----:B------:R-:W-:Y:S02]  /*1560*/  CS2R R8, SRZ ;  /* 0x0000000000087805 */ /* 0x000fe4000001ff00 */
[----:B------:R-:W-:Y:S02]  /*1570*/  CS2R R10, SRZ ;  /* 0x00000000000a7805 */ /* 0x000fe4000001ff00 */
[C---:B------:R-:W-:Y:S01]  /*1580*/  ISETP.GE.AND P0, PT, R110.reuse, UR38, PT ;  /* 0x000000266e007c0c */ /* 0x040fe2000bf06270 */
[C---:B------:R-:W-:Y:S01]  /*1590*/  IMAD.SHL.U32 R111, R110.reuse, 0x4, RZ ;  /* 0x000000046e6f7824 */ /* 0x040fe200078e00ff */
[C---:B------:R-:W-:Y:S02]  /*15a0*/  LOP3.LUT R109, R110.reuse, 0x20, RZ, 0xfc, !PT ;  /* 0x000000206e6d7812 */ /* 0x040fe400078efcff */
[----:B------:R-:W-:Y:S02]  /*15b0*/  CS2R R16, SRZ ;  /* 0x0000000000107805 */ /* 0x000fe4000001ff00 */
[----:B------:R-:W-:-:S02]  /*15c0*/  LOP3.LUT R108, R110, 0x40, RZ, 0xfc, !PT ;  /* 0x000000406e6c7812 */ /* 0x000fc400078efcff */
[----:B------:R-:W-:Y:S02]  /*15d0*/  CS2R R18, SRZ ;  /* 0x0000000000127805 */ /* 0x000fe4000001ff00 */
[----:B------:R-:W-:Y:S02]  /*15e0*/  ISETP.GE.AND P6, PT, R109, UR38, PT ;  /* 0x000000266d007c0c */ /* 0x000fe4000bfc6270 */
[----:B------:R-:W-:Y:S02]  /*15f0*/  CS2R R20, SRZ ;  /* 0x0000000000147805 */ /* 0x000fe4000001ff00 */
[----:B------:R-:W-:Y:S02]  /*1600*/  ISETP.GE.AND P5, PT, R108, UR38, PT ;  /* 0x000000266c007c0c */ /* 0x000fe4000bfa6270 */
[C---:B------:R-:W-:Y:S02]  /*1610*/  LOP3.LUT R107, R110.reuse, 0x60, RZ, 0xfc, !PT ;  /* 0x000000606e6b7812 */ /* 0x040fe400078efcff */
[----:B------:R-:W-:-:S02]  /*1620*/  LOP3.LUT R106, R110, 0x80, RZ, 0xfc, !PT ;  /* 0x000000806e6a7812 */ /* 0x000fc400078efcff */
[----:B------:R-:W-:Y:S02]  /*1630*/  @P0 LOP3.LUT R2, R2, 0x400, RZ, 0xfc, !PT ;  /* 0x0000040002020812 */ /* 0x000fe400078efcff */
[----:B------:R-:W-:Y:S02]  /*1640*/  ISETP.GE.AND P4, PT, R107, UR38, PT ;  /* 0x000000266b007c0c */ /* 0x000fe4000bf86270 */
[----:B------:R-:W-:Y:S01]  /*1650*/  LOP3.LUT R2, R2, 0xfffffdff, RZ, 0xc0, !PT ;  /* 0xfffffdff02027812 */ /* 0x000fe200078ec0ff */
[----:B------:R-:W2:Y:S01]  /*1660*/  @!P6 LDG.E R3, desc[UR34][R6.64+0x80] ;  /* 0x000080220603e981 */ /* 0x000ea2000c1e1900 */
[----:B------:R-:W-:Y:S02]  /*1670*/  IADD3 R4, P0, PT, R111, UR26, RZ ;  /* 0x0000001a6f047c10 */ /* 0x000fe4000ff1e0ff */
[----:B------:R-:W-:Y:S01]  /*1680*/  @P6 LOP3.LUT R2, R2, 0x200, RZ, 0xfc, !PT ;  /* 0x0000020002026812 */ /* 0x000fe200078efcff */
[----:B------:R-:W3:Y:S01]  /*1690*/  @!P5 LDG.E R8, desc[UR34][R6.64+0x100] ;  /* 0x000100220608d981 */ /* 0x000ee2000c1e1900 */
[----:B------:R-:W-:-:S02]  /*16a0*/  IADD3.X R5, PT, PT, RZ, UR27, RZ, P0, !PT ;  /* 0x0000001bff057c10 */ /* 0x000fc400087fe4ff */
[----:B------:R-:W-:Y:S02]  /*16b0*/  LOP3.LUT R2, R2, 0xfffffeff, RZ, 0xc0, !PT ;  /* 0xfffffeff02027812 */ /* 0x000fe400078ec0ff */
[----:B------:R-:W-:Y:S01]  /*16c0*/  ISETP.GE.AND P3, PT, R106, UR38, PT ;  /* 0x000000266a007c0c */ /* 0x000fe2000bf66270 */
[----:B------:R-:W4:Y:S01]  /*16d0*/  @!P4 LDG.E R9, desc[UR34][R6.64+0x180] ;  /* 0x000180220609c981 */ /* 0x000f22000c1e1900 */
[----:B------:R-:W-:Y:S02]  /*16e0*/  @P5 LOP3.LUT R2, R2, 0x100, RZ, 0xfc, !PT ;  /* 0x0000010002025812 */ /* 0x000fe400078efcff */
[----:B------:R-:W-:Y:S02]  /*16f0*/  LOP3.LUT R105, R110, 0xa0, RZ, 0xfc, !PT ;  /* 0x000000a06e697812 */ /* 0x000fe400078efcff */
[C---:B------:R-:W-:Y:S02]  /*1700*/  LOP3.LUT P0, RZ, R2.reuse, 0x400, RZ, 0xc0, !PT ;  /* 0x0000040002ff7812 */ /* 0x040fe4000780c0ff */
[----:B------:R-:W-:-:S02]  /*1710*/  LOP3.LUT R2, R2, 0xffffff7f, RZ, 0xc0, !PT ;  /* 0xffffff7f02027812 */ /* 0x000fc400078ec0ff */
[----:B------:R-:W-:Y:S02]  /*1720*/  ISETP.GE.AND P2, PT, R105, UR38, PT ;  /* 0x0000002669007c0c */ /* 0x000fe4000bf46270 */
[----:B------:R-:W-:Y:S01]  /*1730*/  @P4 LOP3.LUT R2, R2, 0x80, RZ, 0xfc, !PT ;  /* 0x0000008002024812 */ /* 0x000fe200078efcff */
[----:B------:R-:W5:Y:S01]  /*1740*/  @!P3 LDG.E R10, desc[UR34][R6.64+0x200] ;  /* 0x00020022060ab981 */ /* 0x000f62000c1e1900 */
[----:B------:R-:W-:Y:S02]  /*1750*/  LOP3.LUT R104, R110, 0xc0, RZ, 0xfc, !PT ;  /* 0x000000c06e687812 */ /* 0x000fe400078efcff */
[----:B------:R-:W-:Y:S02]  /*1760*/  LOP3.LUT R2, R2, 0xffffffbf, RZ, 0xc0, !PT ;  /* 0xffffffbf02027812 */ /* 0x000fe400078ec0ff */
[----:B------:R-:W-:Y:S01]  /*1770*/  ISETP.GE.AND P1, PT, R104, UR38, PT ;  /* 0x0000002668007c0c */ /* 0x000fe2000bf26270 */
[----:B------:R-:W2:Y:S01]  /*1780*/  @!P0 LDG.E R0, desc[UR34][R6.64] ;  /* 0x0000002206008981 */ /* 0x000ea2000c1e1900 */
[----:B------:R-:W-:-:S02]  /*1790*/  @P3 LOP3.LUT R2, R2, 0x40, RZ, 0xfc, !PT ;  /* 0x0000004002023812 */ /* 0x000fc400078efcff */
[----:B------:R-:W-:Y:S01]  /*17a0*/  LOP3.LUT R103, R110, 0xe0, RZ, 0xfc, !PT ;  /* 0x000000e06e677812 */ /* 0x000fe200078efcff */
[----:B------:R-:W5:Y:S01]  /*17b0*/  @!P2 LDG.E R11, desc[UR34][R6.64+0x280] ;  /* 0x00028022060ba981 */ /* 0x000f62000c1e1900 */
[----:B------:R-:W-:Y:S02]  /*17c0*/  LOP3.LUT R2, R2, 0xffffffdf, RZ, 0xc0, !PT ;  /* 0xffffffdf02027812 */ /* 0x000fe400078ec0ff */
[----:B------:R-:W-:Y:S02]  /*17d0*/  LOP3.LUT R102, R110, 0x100, RZ, 0xfc, !PT ;  /* 0x000001006e667812 */ /* 0x000fe400078efcff */
[----:B------:R-:W-:Y:S02]  /*17e0*/  @P2 LOP3.LUT R2, R2, 0x20, RZ, 0xfc, !PT ;  /* 0x0000002002022812 */ /* 0x000fe400078efcff */
[----:B------:R-:W-:Y:S01]  /*17f0*/  ISETP.GE.AND P0, PT, R103, UR38, PT ;  /* 0x0000002667007c0c */ /* 0x000fe2000bf06270 */
[----:B------:R-:W5:Y:S01]  /*1800*/  @!P1 LDG.E R12, desc[UR34][R6.64+0x300] ;  /* 0x00030022060c9981 */ /* 0x000f62000c1e1900 */
[----:B------:R-:W-:-:S02]  /*1810*/  LOP3.LUT R2, R2, 0xffffffef, RZ, 0xc0, !PT ;  /* 0xffffffef02027812 */ /* 0x000fc400078ec0ff */
[----:B------:R-:W-:Y:S02]  /*1820*/  LOP3.LUT R101, R110, 0x120, RZ, 0xfc, !PT ;  /* 0x000001206e657812 */ /* 0x000fe400078efcff */
[----:B------:R-:W-:Y:S02]  /*1830*/  @P1 LOP3.LUT R2, R2, 0x10, RZ, 0xfc, !PT ;  /* 0x0000001002021812 */ /* 0x000fe400078efcff */
[----:B------:R-:W-:Y:S02]  /*1840*/  LOP3.LUT R100, R110, 0x140, RZ, 0xfc, !PT ;  /* 0x000001406e647812 */ /* 0x000fe400078efcff */
[----:B------:R-:W-:Y:S02]  /*1850*/  LOP3.LUT R2, R2, 0xfffffff7, RZ, 0xc0, !PT ;  /* 0xfffffff702027812 */ /* 0x000fe400078ec0ff */
[----:B------:R-:W-:Y:S01]  /*1860*/  LOP3.LUT R99, R110, 0x160, RZ, 0xfc, !PT ;  /* 0x000001606e637812 */ /* 0x000fe200078efcff */
[----:B------:R-:W5:Y:S01]  /*1870*/  @!P0 LDG.E R13, desc[UR34][R6.64+0x380] ;  /* 0x00038022060d8981 */ /* 0x000f62000c1e1900 */
[----:B------:R-:W-:-:S02]  /*1880*/  @P0 LOP3.LUT R2, R2, 0x8, RZ, 0xfc, !PT ;  /* 0x0000000802020812 */ /* 0x000fc400078efcff */
[----:B------:R-:W-:Y:S02]  /*1890*/  ISETP.GE.AND P0, PT, R102, UR38, PT ;  /* 0x0000002666007c0c */ /* 0x000fe4000bf06270 */
[----:B------:R-:W-:Y:S02]  /*18a0*/  LOP3.LUT R2, R2, 0xfffffffb, RZ, 0xc0, !PT ;  /* 0xfffffffb02027812 */ /* 0x000fe400078ec0ff */
[C---:B------:R-:W-:Y:S02]  /*18b0*/  LOP3.LUT R98, R110.reuse, 0x180, RZ, 0xfc, !PT ;  /* 0x000001806e627812 */ /* 0x040fe400078efcff */
[C---:B------:R-:W-:Y:S02]  /*18c0*/  LOP3.LUT R97, R110.reuse, 0x1a0, RZ, 0xfc, !PT ;  /* 0x000001a06e617812 */ /* 0x040fe400078efcff */
[----:B------:R-:W-:Y:S02]  /*18d0*/  ISETP.GE.AND P6, PT, R101, UR38, PT ;  /* 0x0000002665007c0c */ /* 0x000fe4000bfc6270 */
[----:B------:R-:W-:-:S02]  /*18e0*/  LOP3.LUT R96, R110, 0x1c0, RZ, 0xfc, !PT ;  /* 0x000001c06e607812 */ /* 0x000fc400078efcff */
[----:B------:R-:W-:Y:S01]  /*18f0*/  LOP3.LUT R95, R110, 0x1e0, RZ, 0xfc, !PT ;  /* 0x000001e06e5f7812 */ /* 0x000fe200078efcff */
[----:B------:R-:W5:Y:S01]  /*1900*/  @!P0 LDG.E R14, desc[UR34][R6.64+0x400] ;  /* 0x00040022060e8981 */ /* 0x000f62000c1e1900 */
[----:B------:R-:W-:Y:S02]  /*1910*/  @P0 LOP3.LUT R2, R2, 0x4, RZ, 0xfc, !PT ;  /* 0x0000000402020812 */ /* 0x000fe400078efcff */
[----:B------:R-:W-:Y:S02]  /*1920*/  ISETP.GE.AND P0, PT, R100, UR38, PT ;  /* 0x0000002664007c0c */ /* 0x000fe4000bf06270 */
[----:B------:R-:W-:Y:S02]  /*1930*/  ISETP.GE.AND P1, PT, R99, UR38, PT ;  /* 0x0000002663007c0c */ /* 0x000fe4000bf26270 */
[----:B------:R-:W-:Y:S01]  /*1940*/  ISETP.GE.AND P2, PT, R98, UR38, PT ;  /* 0x0000002662007c0c */ /* 0x000fe2000bf46270 */
[----:B------:R-:W5:Y:S01]  /*1950*/  @!P6 LDG.E R15, desc[UR34][R6.64+0x480] ;  /* 0x00048022060fe981 */ /* 0x000f62000c1e1900 */
[----:B------:R-:W-:-:S02]  /*1960*/  ISETP.GE.AND P3, PT, R97, UR38, PT ;  /* 0x0000002661007c0c */ /* 0x000fc4000bf66270 */
[----:B------:R-:W-:-:S05]  /*1970*/  ISETP.GE.AND P4, PT, R96, UR38, PT ;  /* 0x0000002660007c0c */ /* 0x000fca000bf86270 */
[----:B------:R-:W5:Y:S01]  /*1980*/  @!P0 LDG.E R16, desc[UR34][R6.64+0x500] ;  /* 0x0005002206108981 */ /* 0x000f62000c1e1900 */
[----:B------:R-:W-:-:S03]  /*1990*/  ISETP.GE.AND P5, PT, R95, UR38, PT ;  /* 0x000000265f007c0c */ /* 0x000fc6000bfa6270 */
[----:B------:R-:W5:Y:S04]  /*19a0*/  @!P1 LDG.E R17, desc[UR34][R6.64+0x580] ;  /* 0x0005802206119981 */ /* 0x000f68000c1e1900 */
[----:B------:R-:W5:Y:S04]  /*19b0*/  @!P2 LDG.E R18, desc[UR34][R6.64+0x600] ;  /* 0x000600220612a981 */ /* 0x000f68000c1e1900 */
[----:B------:R-:W5:Y:S04]  /*19c0*/  @!P3 LDG.E R19, desc[UR34][R6.64+0x680] ;  /* 0x000680220613b981 */ /* 0x000f68000c1e1900 */
[----:B------:R-:W5:Y:S04]  /*19d0*/  @!P4 LDG.E R20, desc[UR34][R6.64+0x700] ;  /* 0x000700220614c981 */ /* 0x000f68000c1e1900 */
[----:B------:R0:W5:Y:S01]  /*19e0*/  @!P5 LDG.E R21, desc[UR34][R6.64+0x780] ;  /* 0x000780220615d981 */ /* 0x000162000c1e1900 */
        /* <DEDUP_REMOVED lines=27> */
[----:B------:R-:W-:Y:S01]  /*1ba0*/  HFMA2 R82, -RZ, RZ, 0, 0 ;  /* 0x00000000ff527431 */ /* 0x000fe200000001ff */
        /* <DEDUP_REMOVED lines=11> */
[----:B------:R-:W-:Y:S02]  /*1c60*/  @P6 LOP3.LUT R2, R2, 0x2, RZ, 0xfc, !PT ;  /* 0x0000000202026812 */ /* 0x000fe400078efcff */
[C---:B------:R-:W-:Y:S02]  /*1c70*/  IADD3 R26, PT, PT, R23.reuse, 0x140, RZ ;  /* 0x00000140171a7810 */ /* 0x040fe40007ffe0ff */
[----:B------:R-:W-:Y:S01]  /*1c80*/  LEA R78, R6, UR43, 0x2 ;  /* 0x0000002b064e7c11 */ /* 0x000fe2000f8e10ff */
[----:B------:R-:W-:Y:S01]  /*1c90*/  VIADD R6, R23, 0x180 ;  /* 0x0000018017067836 */ /* 0x000fe20000000000 */
[----:B------:R-:W-:-:S02]  /*1ca0*/  LEA.HI.SX32 R22, R22, R23, 0x1b ;  /* 0x0000001716167211 */ /* 0x000fc400078fdaff */
[----:B------:R-:W-:Y:S02]  /*1cb0*/  LEA R80, R28, UR43, 0x2 ;  /* 0x0000002b1c507c11 */ /* 0x000fe4000f8e10ff */
[-C--:B------:R-:W-:Y:S02]  /*1cc0*/  LEA.HI.SX32 R24, R24, R23.reuse, 0x1b ;  /* 0x0000001718187211 */ /* 0x080fe400078fdaff */
[----:B------:R-:W-:Y:S02]  /*1cd0*/  LOP3.LUT P6, RZ, R2, 0x4, RZ, 0xc0, !PT ;  /* 0x0000000402ff7812 */ /* 0x000fe400078cc0ff */
[-C--:B------:R-:W-:Y:S02]  /*1ce0*/  LEA.HI.SX32 R26, R26, R23.reuse, 0x1b ;  /* 0x000000171a1a7211 */ /* 0x080fe400078fdaff */
[----:B------:R-:W-:Y:S02]  /*1cf0*/  LEA R77, R22, UR43, 0x2 ;  /* 0x0000002b164d7c11 */ /* 0x000fe4000f8e10ff */
[----:B------:R-:W-:Y:S01]  /*1d00*/  LEA.HI.SX32 R6, R6, R23, 0x1b ;  /* 0x0000001706067211 */ /* 0x000fe200078fdaff */
[----:B------:R-:W-:Y:S01]  /*1d10*/  VIADD R22, R23, 0x1e0 ;  /* 0x000001e017167836 */ /* 0x000fe20000000000 */
[----:B------:R-:W-:-:S02]  /*1d20*/  LEA R76, R24, UR43, 0x2 ;  /* 0x0000002b184c7c11 */ /* 0x000fc4000f8e10ff */
[----:B------:R-:W-:Y:S02]  /*1d30*/  P2R R29, PR, RZ, 0x40 ;  /* 0x00000040ff1d7803 */ /* 0x000fe40000000000 */
[----:B------:R-:W-:Y:S02]  /*1d40*/  LEA R75, R26, UR43, 0x2 ;  /* 0x0000002b1a4b7c11 */ /* 0x000fe4000f8e10ff */
[----:B------:R-:W-:Y:S02]  /*1d50*/  LOP3.LUT P6, RZ, R2, 0x8, RZ, 0xc0, !PT ;  /* 0x0000000802ff7812 */ /* 0x000fe400078cc0ff */
[----:B------:R-:W-:Y:S02]  /*1d60*/  LEA R73, R6, UR43, 0x2 ;  /* 0x0000002b06497c11 */ /* 0x000fe4000f8e10ff */
[----:B------:R-:W-:Y:S02]  /*1d70*/  P2R R31, PR, RZ, 0x40 ;  /* 0x00000040ff1f7803 */ /* 0x000fe40000000000 */
[----:B------:R-:W-:-:S02]  /*1d80*/  LEA.HI.SX32 R22, R22, R23, 0x1b ;  /* 0x0000001716167211 */ /* 0x000fc400078fdaff */
[----:B------:R-:W-:Y:S02]  /*1d90*/  LOP3.LUT P6, RZ, R2, 0x10, RZ, 0xc0, !PT ;  /* 0x0000001002ff7812 */ /* 0x000fe400078cc0ff */
        /* <DEDUP_REMOVED lines=16> */
[-C--:B------:R-:W-:Y:S01]  /*1ea0*/  LEA.HI.SX32 R0, R0, R23.reuse, 0x1b ;  /* 0x0000001700007211 */ /* 0x080fe200078fdaff */
[----:B---3--:R1:W-:Y:S03]  /*1eb0*/  STS [R89+0x100], R8 ;  /* 0x0001000859007388 */ /* 0x0083e60000000800 */
[----:B------:R-:W-:Y:S01]  /*1ec0*/  LEA R79, R0, UR43, 0x2 ;  /* 0x0000002b004f7c11 */ /* 0x000fe2000f8e10ff */
[C---:B------:R-:W-:Y:S01]  /*1ed0*/  VIADD R0, R23.reuse, 0x160 ;  /* 0x0000016017007836 */ /* 0x040fe20000000000 */
[----:B----4-:R-:W-:Y:S04]  /*1ee0*/  STS [R88+0x180], R9 ;  /* 0x0001800958007388 */ /* 0x010fe80000000800 */
[----:B-----5:R2:W-:Y:S01]  /*1ef0*/  STS [R81+0x200], R10 ;  /* 0x0002000a51007388 */ /* 0x0205e20000000800 */
[----:B-1----:R-:W-:Y:S01]  /*1f00*/  VIADD R8, R23, 0x1a0 ;  /* 0x000001a017087836 */ /* 0x002fe20000000000 */
[----:B------:R-:W-:-:S02]  /*1f10*/  LEA.HI.SX32 R0, R0, R23, 0x1b ;  /* 0x0000001700007211 */ /* 0x000fc400078fdaff */
[----:B------:R-:W-:Y:S02]  /*1f20*/  STS [R80+0x280], R11 ;  /* 0x0002800b50007388 */ /* 0x000fe40000000800 */
[----:B------:R-:W-:Y:S01]  /*1f30*/  LEA.HI.SX32 R8, R8, R23, 0x1b ;  /* 0x0000001708087211 */ /* 0x000fe200078fdaff */
[----:B--2---:R-:W-:Y:S01]  /*1f40*/  VIADD R10, R23, 0x1c0 ;  /* 0x000001c0170a7836 */ /* 0x004fe20000000000 */
[----:B------:R1:W-:Y:S01]  /*1f50*/  STS [R79+0x300], R12 ;  /* 0x0003000c4f007388 */ /* 0x0003e20000000800 */
[----:B------:R-:W-:-:S03]  /*1f60*/  LEA R74, R0, UR43, 0x2 ;  /* 0x0000002b004a7c11 */ /* 0x000fc6000f8e10ff */
[----:B------:R-:W-:Y:S01]  /*1f70*/  LEA.HI.SX32 R10, R10, R23, 0x1b ;  /* 0x000000170a0a7211 */ /* 0x000fe200078fdaff */
[----:B------:R-:W-:Y:S01]  /*1f80*/  STS [R78+0x380], R13 ;  /* 0x0003800d4e007388 */ /* 0x000fe20000000800 */
[----:B------:R-:W-:Y:S02]  /*1f90*/  LEA R72, R8, UR43, 0x2 ;  /* 0x0000002b08487c11 */ /* 0x000fe4000f8e10ff */
[----:B------:R-:W-:Y:S01]  /*1fa0*/  LEA R71, R10, UR43, 0x2 ;  /* 0x0000002b0a477c11 */ /* 0x000fe2000f8e10ff */
[----:B------:R2:W-:Y:S01]  /*1fb0*/  STS [R77+0x400], R14 ;  /* 0x0004000e4d007388 */ /* 0x0005e20000000800 */
[----:B------:R-:W-:-:S03]  /*1fc0*/  IMAD R23, R94, 0xf, R23 ;  /* 0x0000000f5e177824 */ /* 0x000fc600078e0217 */
[----:B------:R-:W-:Y:S01]  /*1fd0*/  STS [R76+0x480], R15 ;  /* 0x0004800f4c007388 */ /* 0x000fe20000000800 */
[----:B------:R-:W-:-:S03]  /*1fe0*/  VIADD R0, R23, 0x1 ;  /* 0x0000000117007836 */ /* 0x000fc60000000000 */
[----:B------:R3:W-:Y:S04]  /*1ff0*/  STS [R75+0x500], R16 ;  /* 0x000500104b007388 */ /* 0x0007e80000000800 */
[----:B------:R-:W-:Y:S01]  /*2000*/  STS [R74+0x580], R17 ;  /* 0x000580114a007388 */ /* 0x000fe20000000800 */
[----:B------:R-:W-:-:S03]  /*2010*/  VIADD R6, R23, 0x2 ;  /* 0x0000000217067836 */ /* 0x000fc60000000000 */
[----:B------:R4:W-:Y:S01]  /*2020*/  STS [R73+0x600], R18 ;  /* 0x0006001249007388 */ /* 0x0009e20000000800 */
[----:B------:R-:W-:-:S03]  /*2030*/  VIADD R8, R23, 0x3 ;  /* 0x0000000317087836 */ /* 0x000fc60000000000 */
[----:B------:R-:W-:Y:S01]  /*2040*/  STS [R72+0x680], R19 ;  /* 0x0006801348007388 */ /* 0x000fe20000000800 */
[C---:B------:R-:W-:Y:S01]  /*2050*/  VIADD R10, R23.reuse, 0x4 ;  /* 0x00000004170a7836 */ /* 0x040fe20000000000 */
[C---:B-1----:R-:W-:Y:S01]  /*2060*/  IADD3 R12, PT, PT, R23.reuse, 0x5, RZ ;  /* 0x00000005170c7810 */ /* 0x042fe20007ffe0ff */
[C---:B--2---:R-:W-:Y:S01]  /*2070*/  VIADD R14, R23.reuse, 0x6 ;  /* 0x00000006170e7836 */ /* 0x044fe20000000000 */
[----:B------:R1:W-:Y:S01]  /*2080*/  STS [R71+0x700], R20 ;  /* 0x0007001447007388 */ /* 0x0003e20000000800 */
[C---:B---3--:R-:W-:Y:S01]  /*2090*/  VIADD R16, R23.reuse, 0x7 ;  /* 0x0000000717107836 */ /* 0x048fe20000000000 */
[C---:B------:R-:W-:Y:S01]  /*20a0*/  IADD3 R24, PT, PT, R23.reuse, 0xb, RZ ;  /* 0x0000000b17187810 */ /* 0x040fe20007ffe0ff */
[C---:B----4-:R-:W-:Y:S02]  /*20b0*/  VIADD R18, R23.reuse, 0x8 ;  /* 0x0000000817127836 */ /* 0x050fe40000000000 */
[C---:B------:R-:W-:Y:S02]  /*20c0*/  VIADD R22, R23.reuse, 0xa ;  /* 0x0000000a17167836 */ /* 0x040fe40000000000 */
[----:B------:R-:W-:-:S02]  /*20d0*/  VIADD R26, R23, 0xc ;  /* 0x0000000c171a7836 */ /* 0x000fc40000000000 */
        /* <DEDUP_REMOVED lines=57> */
[----:B------:R-:W-:-:S02]  /*2470*/  IMAD.MOV.U32 R17, RZ, RZ, RZ ;  /* 0x000000ffff117224 */ /* 0x000fc400078e00ff */
[----:B------:R-:W-:Y:S01]  /*2480*/  IMAD.MOV.U32 R19, RZ, RZ, RZ ;  /* 0x000000ffff137224 */ /* 0x000fe200078e00ff */
[----:B-1----:R-:W-:Y:S01]  /*2490*/  MOV R21, RZ ;  /* 0x000000ff00157202 */ /* 0x002fe20000000f00 */
[----:B------:R-:W-:Y:S01]  /*24a0*/  IMAD.MOV.U32 R23, RZ, RZ, RZ ;  /* 0x000000ffff177224 */ /* 0x000fe200078e00ff */
[----:B------:R-:W3:Y:S04]  /*24b0*/  @!P0 LDG.E R50, desc[UR34][R4.64+0x500] ;  /* 0x0005002204328981 */ /* 0x000ee8000c1e1900 */
[----:B------:R-:W4:Y:S04]  /*24c0*/  @!P1 LDG.E R21, desc[UR34][R4.64+0x580] ;  /* 0x0005802204159981 */ /* 0x000f28000c1e1900 */
[----:B------:R-:W5:Y:S01]  /*24d0*/  @!P6 LDG.E R25, desc[UR34][R4.64+0x80] ;  /* 0x000080220419e981 */ /* 0x000f62000c1e1900 */
[----:B------:R-:W-:-:S03]  /*24e0*/  ISETP.NE.AND P6, PT, R38, RZ, PT ;  /* 0x000000ff2600720c */ /* 0x000fc60003fc5270 */
[----:B------:R-:W4:Y:S04]  /*24f0*/  @!P2 LDG.E R52, desc[UR34][R4.64+0x600] ;  /* 0x000600220434a981 */ /* 0x000f28000c1e1900 */
[----:B------:R-:W4:Y:S04]  /*2500*/  @!P3 LDG.E R23, desc[UR34][R4.64+0x680] ;  /* 0x000680220417b981 */ /* 0x000f28000c1e1900 */
[----:B------:R-:W4:Y:S04]  /*2510*/  @!P4 LDG.E R82, desc[UR34][R4.64+0x700] ;  /* 0x000700220452c981 */ /* 0x000f28000c1e1900 */
[----:B------:R-:W3:Y:S01]  /*2520*/  @!P6 LDG.E R42, desc[UR34][R4.64+0x100] ;  /* 0x00010022042ae981 */ /* 0x000ee2000c1e1900 */
[----:B------:R-:W-:-:S03]  /*2530*/  ISETP.NE.AND P6, PT, R37, RZ, PT ;  /* 0x000000ff2500720c */ /* 0x000fc60003fc5270 */
[----:B------:R-:W4:Y:S10]  /*2540*/  @!P5 LDG.E R49, desc[UR34][R4.64+0x780] ;  /* 0x000780220431d981 */ /* 0x000f34000c1e1900 */
        /* <DEDUP_REMOVED lines=14> */
[----:B--2---:R-:W-:Y:S04]  /*2630*/  STS [R93], R34 ;  /* 0x000000225d007388 */ /* 0x004fe80000000800 */
[----:B-----5:R-:W-:Y:S04]  /*2640*/  STS [R92+0x80], R25 ;  /* 0x000080195c007388 */ /* 0x020fe80000000800 */
        /* <DEDUP_REMOVED lines=68> */
.L_x_1340:
[----:B------:R-:W-:Y:S05]  /*2a90*/  BSYNC.RECONVERGENT B0 ;  /* 0x0000000000007941 */ /* 0x000fea0003800200 */
.L_x_1339:
        /* <DEDUP_REMOVED lines=37> */
.L_x_1342:
[----:B------:R-:W-:Y:S05]  /*2cf0*/  BSYNC.RECONVERGENT B0 ;  /* 0x0000000000007941 */ /* 0x000fea0003800200 */
.L_x_1341:
        /* <DEDUP_REMOVED lines=37> */
.L_x_1344:
[----:B------:R-:W-:Y:S05]  /*2f50*/  BSYNC.RECONVERGENT B0 ;  /* 0x0000000000007941 */ /* 0x000fea0003800200 */
.L_x_1343:
        /* <DEDUP_REMOVED lines=37> */
.L_x_1346:
[----:B------:R-:W-:Y:S05]  /*31b0*/  BSYNC.RECONVERGENT B0 ;  /* 0x0000000000007941 */ /* 0x000fea0003800200 */
.L_x_1345:
[----:B------:R-:W-:Y:S01]  /*31c0*/  FSETP.GTU.FTZ.AND P6, PT, R49, 20, PT ;  /* 0x41a000003100780b */ /* 0x000fe20003fdc000 */
[----:B------:R-:W-:Y:S01]  /*31d0*/  BSSY.RECONVERGENT B0, `(.L_x_1347) ;  /* 0x0000024000007945 */ /* 0x000fe20003800200 */
[----:B------:R-:W-:Y:S02]  /*31e0*/  FADD.FTZ R48, R48, UR5 ;  /* 0x0000000530307e21 */ /* 0x000fe40008010000 */
        /* <DEDUP_REMOVED lines=34> */
.L_x_1348:
[----:B------:R-:W-:Y:S05]  /*3410*/  BSYNC.RECONVERGENT B0 ;  /* 0x0000000000007941 */ /* 0x000fea0003800200 */
.L_x_1347:
        /* <DEDUP_REMOVED lines=37> */
.L_x_1350:
[----:B------:R-:W-:Y:S05]  /*3670*/  BSYNC.RECONVERGENT B0 ;  /* 0x0000000000007941 */ /* 0x000fea0003800200 */
.L_x_1349:
        /* <DEDUP_REMOVED lines=37> */
.L_x_1352:
[----:B------:R-:W-:Y:S05]  /*38d0*/  BSYNC.RECONVERGENT B0 ;  /* 0x0000000000007941 */ /* 0x000fea0003800200 */
.L_x_1351:
        /* <DEDUP_REMOVED lines=37> */
.L_x_1354:
[----:B------:R-:W-:Y:S05]  /*3b30*/  BSYNC.RECONVERGENT B0 ;  /* 0x0000000000007941 */ /* 0x000fea0003800200 */
.L_x_1353:
        /* <DEDUP_REMOVED lines=37> */
.L_x_1356:
[----:B------:R-:W-:Y:S05]  /*3d90*/  BSYNC.RECONVERGENT B0 ;  /* 0x0000000000007941 */ /* 0x000fea0003800200 */
.L_x_1355:
        /* <DEDUP_REMOVED lines=37> */
.L_x_1358:
[----:B------:R-:W-:Y:S05]  /*3ff0*/  BSYNC.RECONVERGENT B0 ;  /* 0x0000000000007941 */ /* 0x000fea0003800200 */
.L_x_1357:
        /* <DEDUP_REMOVED lines=37> */
.L_x_1360:
[----:B------:R-:W-:Y:S05]  /*4250*/  BSYNC.RECONVERGENT B0 ;  /* 0x0000000000007941 */ /* 0x000fea0003800200 */
.L_x_1359:
        /* <DEDUP_REMOVED lines=37> */
.L_x_1362:
[----:B------:R-:W-:Y:S05]  /*44b0*/  BSYNC.RECONVERGENT B0 ;  /* 0x0000000000007941 */ /* 0x000fea0003800200 */
.L_x_1361:
        /* <DEDUP_REMOVED lines=37> */
.L_x_1364:
[----:B------:R-:W-:Y:S05]  /*4710*/  BSYNC.RECONVERGENT B0 ;  /* 0x0000000000007941 */ /* 0x000fea0003800200 */
.L_x_1363:
        /* <DEDUP_REMOVED lines=37> */
.L_x_1366:
[----:B------:R-:W-:Y:S05]  /*4970*/  BSYNC.RECONVERGENT B0 ;  /* 0x0000000000007941 */ /* 0x000fea0003800200 */
.L_x_1365:
        /* <DEDUP_REMOVED lines=37> */
.L_x_1368:
[----:B------:R-:W-:Y:S05]  /*4bd0*/  BSYNC.RECONVERGENT B0 ;  /* 0x0000000000007941 */ /* 0x000fea0003800200 */
.L_x_1367:
[----:B------:R-:W-:Y:S01]  /*4be0*/  FSETP.GTU.FTZ.AND P6, PT, R34, 20, PT ;  /* 0x41a000002200780b */ /* 0x000fe20003fdc000 */
[----:B------:R-:W-:Y:S03]  /*4bf0*/  BSSY.RECONVERGENT B0, `(.L_x_1369) ;  /* 0x0000023000007945 */ /* 0x000fe60003800200 */
        /* <DEDUP_REMOVED lines=34> */
.L_x_1370:
[----:B------:R-:W-:Y:S05]  /*4e20*/  BSYNC.RECONVERGENT B0 ;  /* 0x0000000000007941 */ /* 0x000fea0003800200 */
.L_x_1369:
        /* <DEDUP_REMOVED lines=66> */
.L_x_1381:
[----:B------:R-:W-:Y:S02]  /*5250*/  ISETP.GE.AND P5, PT, R109, UR38, PT ;  /* 0x000000266d007c0c */ /* 0x000fe4000bfa6270 */
[----:B------:R-:W-:Y:S02]  /*5260*/  CS2R R114, SRZ ;  /* 0x0000000000727805 */ /* 0x000fe4000001ff00 */
[----:B------:R-:W-:Y:S01]  /*5270*/  LOP3.LUT P6, RZ, R2, 0x800, RZ, 0xc0, !PT ;  /* 0x0000080002ff7812 */ /* 0x000fe200078cc0ff */
[----:B------:R-:W-:Y:S01]  /*5280*/  IMAD.MOV.U32 R113, RZ, RZ, RZ ;  /* 0x000000ffff717224 */ /* 0x000fe200078e00ff */
[----:B------:R-:W-:Y:S02]  /*5290*/  ISETP.GE.AND P4, PT, R108, UR38, PT ;  /* 0x000000266c007c0c */ /* 0x000fe4000bf86270 */
[----:B------:R-:W-:Y:S02]  /*52a0*/  CS2R R116, SRZ ;  /* 0x0000000000747805 */ /* 0x000fe4000001ff00 */
[----:B------:R-:W-:-:S02]  /*52b0*/  LOP3.LUT R2, R2, 0xfffffdff, RZ, 0xc0, !PT ;  /* 0xfffffdff02027812 */ /* 0x000fc400078ec0ff */
[----:B------:R-:W-:Y:S02]  /*52c0*/  CS2R R90, SRZ ;  /* 0x00000000005a7805 */ /* 0x000fe4000001ff00 */
[----:B------:R-:W-:Y:S02]  /*52d0*/  ISETP.GE.AND P3, PT, R107, UR38, PT ;  /* 0x000000266b007c0c */ /* 0x000fe4000bf66270 */
[----:B0-----:R-:W-:Y:S02]  /*52e0*/  CS2R R86, SRZ ;  /* 0x0000000000567805 */ /* 0x001fe4000001ff00 */
[----:B------:R-:W-:Y:S02]  /*52f0*/  ISETP.GE.AND P2, PT, R106, UR38, PT ;  /* 0x000000266a007c0c */ /* 0x000fe4000bf46270 */
[----:B------:R-:W-:Y:S02]  /*5300*/  CS2R R42, SRZ ;  /* 0x00000000002a7805 */ /* 0x000fe4000001ff00 */
[----:B------:R-:W-:Y:S01]  /*5310*/  ISETP.GE.AND P1, PT, R105, UR38, PT ;  /* 0x0000002669007c0c */ /* 0x000fe2000bf26270 */
[----:B------:R-:W-:Y:S01]  /*5320*/  IMAD.MOV.U32 R118, RZ, RZ, RZ ;  /* 0x000000ffff767224 */ /* 0x000fe200078e00ff */
[----:B------:R-:W-:Y:S01]  /*5330*/  @P5 LOP3.LUT R2, R2, 0x200, RZ, 0xfc, !PT ;  /* 0x0000020002025812 */ /* 0x000fe200078efcff */
[----:B------:R-:W-:Y:S01]  /*5340*/  HFMA2 R128, -RZ, RZ, 0, 0 ;  /* 0x00000000ff807431 */ /* 0x000fe200000001ff */
        /* <DEDUP_REMOVED lines=44> */
[----:B------:R-:W-:-:S02]  /*5610*/  IMAD.U32 R41, RZ, RZ, UR51 ;  /* 0x00000033ff297e24 */ /* 0x000fc4000f8e00ff */
        /* <DEDUP_REMOVED lines=35> */
[----:B------:R-:W-:Y:S02]  /*5850*/  FSEL R134, R43, RZ, !P6 ;  /* 0x000000ff2b867208 */ /* 0x000fe40007000000 */
[----:B------:R-:W-:Y:S02]  /*5860*/  IADD3 R43, PT, PT, R40, 0x2, RZ ;  /* 0x00000002282b7810 */ /* 0x000fe40007ffe0ff */
[----:B0-----:R-:W-:Y:S02]  /*5870*/  FSEL R133, R87, 1, !P6 ;  /* 0x3f80000057857808 */ /* 0x001fe40007000000 */
[----:B------:R-:W-:-:S02]  /*5880*/  ISETP.GE.U32.AND P6, PT, R43, UR38, PT ;  /* 0x000000262b007c0c */ /* 0x000fc4000bfc6070 */
        /* <DEDUP_REMOVED lines=150> */
[----:B------:R-:W-:Y:S02]  /*61f0*/  IMAD.MOV.U32 R118, RZ, RZ, RZ ;  /* 0x000000ffff767224 */ /* 0x000fe400078e00ff */
[----:B------:R-:W-:Y:S01]  /*6200*/  IMAD.MOV.U32 R128, RZ, RZ, RZ ;  /* 0x000000ffff807224 */ /* 0x000fe200078e00ff */
[----:B------:R-:W-:Y:S01]  /*6210*/  MOV R122, RZ ;  /* 0x000000ff007a7202 */ /* 0x000fe20000000f00 */
[----:B------:R-:W-:Y:S01]  /*6220*/  IMAD.MOV.U32 R163, RZ, RZ, RZ ;  /* 0x000000ffffa37224 */ /* 0x000fe200078e00ff */
[----:B------:R-:W5:Y:S04]  /*6230*/  @!P6 LDG.E R115, desc[UR34][R84.64+0x80] ;  /* 0x000080225473e981 */ /* 0x000f68000c1e1900 */
[----:B------:R-:W5:Y:S01]  /*6240*/  @!P0 LDG.E R91, desc[UR34][R84.64+-0x80] ;  /* 0xffff8022545b8981 */ /* 0x000f62000c1e1900 */
[----:B------:R-:W-:Y:S01]  /*6250*/  ISETP.NE.AND P0, PT, R120, RZ, PT ;  /* 0x000000ff7800720c */ /* 0x000fe20003f05270 */
[----:B------:R-:W-:-:S02]  /*6260*/  IMAD.MOV.U32 R121, RZ, RZ, RZ ;  /* 0x000000ffff797224 */ /* 0x000fc400078e00ff */
[----:B------:R-:W5:Y:S04]  /*6270*/  @!P1 LDG.E R117, desc[UR34][R84.64+0x180] ;  /* 0x0001802254759981 */ /* 0x000f68000c1e1900 */
[----:B------:R-:W5:Y:S04]  /*6280*/  @!P2 LDG.E R128, desc[UR34][R84.64+0x200] ;  /* 0x000200225480a981 */ /* 0x000f68000c1e1900 */
[----:B------:R-:W5:Y:S04]  /*6290*/  @!P3 LDG.E R163, desc[UR34][R84.64+0x280] ;  /* 0x0002802254a3b981 */ /* 0x000f68000c1e1900 */
[----:B------:R-:W5:Y:S01]  /*62a0*/  @!P0 LDG.E R116, desc[UR34][R84.64] ;  /* 0x0000002254748981 */ /* 0x000f62000c1e1900 */
[----:B------:R-:W-:-:S03]  /*62b0*/  ISETP.NE.AND P0, PT, R119, RZ, PT ;  /* 0x000000ff7700720c */ /* 0x000fc60003f05270 */
[----:B------:R-:W5:Y:S04]  /*62c0*/  @!P4 LDG.E R122, desc[UR34][R84.64+0x300] ;  /* 0x00030022547ac981 */ /* 0x000f68000c1e1900 */
[----:B------:R-:W5:Y:S06]  /*62d0*/  @!P5 LDG.E R121, desc[UR34][R84.64+0x380] ;  /* 0x000380225479d981 */ /* 0x000f6c000c1e1900 */
        /* <DEDUP_REMOVED lines=55> */
.L_x_1373:
[----:B------:R-:W-:Y:S01]  /*6650*/  IMAD.MOV.U32 R87, RZ, RZ, RZ ;  /* 0x000000ffff577224 */ /* 0x000fe200078e00ff */
[----:B------:R-:W-:Y:S06]  /*6660*/  BRA.U !UP2, `(.L_x_1372) ;  /* 0x000000010a147547 */ /* 0x000fec000b800000 */
[----:B------:R-:W-:-:S04]  /*6670*/  UIADD3 UR12, UP0, UPT, UR32, UR9, URZ ;  /* 0x00000009200c7290 */ /* 0x000fc8000ff1e0ff */
[----:B------:R-:W-:Y:S02]  /*6680*/  UIADD3.X UR13, UPT, UPT, UR33, UR11, URZ, UP0, !UPT ;  /* 0x0000000b210d7290 */ /* 0x000fe400087fe4ff */
[----:B------:R-:W-:-:S04]  /*6690*/  MOV R40, UR12 ;  /* 0x0000000c00287c02 */ /* 0x000fc80008000f00 */
[----:B------:R-:W-:-:S05]  /*66a0*/  IMAD.U32 R41, RZ, RZ, UR13 ;  /* 0x0000000dff297e24 */ /* 0x000fca000f8e00ff */
[----:B------:R3:W5:Y:S02]  /*66b0*/  LDG.E R87, desc[UR34][R40.64] ;  /* 0x0000002228577981 */ /* 0x000764000c1e1900 */
.L_x_1372:
        /* <DEDUP_REMOVED lines=98> */
.L_x_1375:
[----:B-1----:R-:W-:Y:S05]  /*6ce0*/  BSYNC.RECONVERGENT B0 ;  /* 0x0000000000007941 */ /* 0x002fea0003800200 */
.L_x_1374:
        /* <DEDUP_REMOVED lines=40> */
.L_x_1379:
        /* <DEDUP_REMOVED lines=33> */
.L_x_1380:
        /* <DEDUP_REMOVED lines=10> */
.L_x_1378:
        /* <DEDUP_REMOVED lines=9> */
.L_x_1377:
[----:B------:R-:W-:Y:S05]  /*72b0*/  BSYNC.RECONVERGENT B0 ;  /* 0x0000000000007941 */ /* 0x000fea0003800200 */
.L_x_1376:
        /* <DEDUP_REMOVED lines=32> */
.L_x_1371:
[----:B------:R-:W1:Y:S01]  /*74c0*/  LDCU.128 UR12, c[0x0][0x430] ;  /* 0x00008600ff0c77ac */ /* 0x000e620008000c00 */
[----:B------:R-:W-:Y:S01]  /*74d0*/  BAR.SYNC.DEFER_BLOCKING 0x0 ;  /* 0x0000000000007b1d */ /* 0x000fe20000010000 */
[C---:B------:R-:W-:Y:S01]  /*74e0*/  IMAD.SHL.U32 R0, R112.reuse, 0x10, RZ ;  /* 0x0000001070007824 */ /* 0x040fe200078e00ff */
[----:B------:R-:W-:Y:S01]  /*74f0*/  P2R R46, PR, RZ, 0x1 ;  /* 0x00000001ff2e7803 */ /* 0x000fe20000000000 */
[----:B------:R-:W-:Y:S01]  /*7500*/  USHF.R.S32.HI UR18, URZ, 0x1f, UR48 ;  /* 0x0000001fff127899 */ /* 0x000fe20008011430 */
[----:B------:R-:W-:Y:S01]  /*7510*/  ISETP.NE.AND P0, PT, R112, RZ, PT ;  /* 0x000000ff7000720c */ /* 0x000fe20003f05270 */
[----:B------:R-:W-:Y:S01]  /*7520*/  IMAD.U32 R9, RZ, RZ, UR38 ;  /* 0x00000026ff097e24 */ /* 0x000fe2000f8e00ff */
[----:B------:R-:W-:Y:S01]  /*7530*/  UMOV UR11, URZ ;  /* 0x000000ff000b7c82 */ /* 0x000fe20008000000 */
[----:B------:R-:W-:Y:S02]  /*7540*/  LOP3.LUT R3, R0, 0x3e00, RZ, 0xc0, !PT ;  /* 0x00003e0000037812 */ /* 0x000fe400078ec0ff */
[----:B------:R-:W-:-:S02]  /*7550*/  P2R R48, PR, RZ, 0x2 ;  /* 0x00000002ff307803 */ /* 0x000fc40000000000 */
[----:B------:R-:W-:Y:S02]  /*7560*/  LOP3.LUT R8, R3, 0x1f, R112, 0xf8, !PT ;  /* 0x0000001f03087812 */ /* 0x000fe400078ef870 */
[----:B------:R-:W-:Y:S02]  /*7570*/  P2R R50, PR, RZ, 0x4 ;  /* 0x00000004ff327803 */ /* 0x000fe40000000000 */
[C---:B------:R-:W-:Y:S01]  /*7580*/  LOP3.LUT R10, R8.reuse, 0x100, RZ, 0xfc, !PT ;  /* 0x00000100080a7812 */ /* 0x040fe200078efcff */
[----:B-1----:R-:W-:Y:S01]  /*7590*/  UIMAD UR9, UR18, UR12, URZ ;  /* 0x0000000c120972a4 */ /* 0x002fe2000f8e02ff */
[C---:B------:R-:W-:Y:S01]  /*75a0*/  LOP3.LUT R12, R8.reuse, 0x40, RZ, 0xfc, !PT ;  /* 0x00000040080c7812 */ /* 0x040fe200078efcff */
[----:B------:R-:W-:Y:S01]  /*75b0*/  UIMAD.WIDE.U32 UR16, UR48, UR12, UR10 ;  /* 0x0000000c301072a5 */ /* 0x000fe2000f8e000a */
[C---:B------:R-:W-:Y:S01]  /*75c0*/  LOP3.LUT R14, R8.reuse, 0x1c0, RZ, 0xfc, !PT ;  /* 0x000001c0080e7812 */ /* 0x040fe200078efcff */
[----:B------:R-:W-:Y:S01]  /*75d0*/  UIMAD UR13, UR48, UR13, UR9 ;  /* 0x0000000d300d72a4 */ /* 0x000fe2000f8e0209 */
[C---:B------:R-:W-:Y:S01]  /*75e0*/  LOP3.LUT R16, R8.reuse, 0x60, RZ, 0xfc, !PT ;  /* 0x0000006008107812 */ /* 0x040fe200078efcff */
[----:B------:R-:W-:Y:S02]  /*75f0*/  STS [R68], R33 ;  /* 0x0000002144007388 */ /* 0x000fe40000000800 */
[----:B------:R-:W-:Y:S01]  /*7600*/  UIADD3 UR13, UPT, UPT, UR17, UR13, URZ ;  /* 0x0000000d110d7290 */ /* 0x000fe2000fffe0ff */
[C---:B------:R-:W-:Y:S01]  /*7610*/  LOP3.LUT R34, R8.reuse, 0x160, RZ, 0xfc, !PT ;  /* 0x0000016008227812 */ /* 0x040fe200078efcff */
[----:B------:R-:W-:Y:S01]  /*7620*/  UMOV UR12, UR16 ;  /* 0x00000010000c7c82 */ /* 0x000fe20008000000 */
[----:B------:R-:W-:Y:S01]  /*7630*/  STS [R69+0x4], R32 ;  /* 0x0000042045007388 */ /* 0x000fe20000000800 */
[----:B------:R-:W-:Y:S01]  /*7640*/  UIMAD.WIDE.U32 UR12, UR39, UR14, UR12 ;  /* 0x0000000e270c72a5 */ /* 0x000fe2000f8e000c */
[----:B------:R-:W-:-:S02]  /*7650*/  LOP3.LUT R36, R8, 0x1e0, RZ, 0xfc, !PT ;  /* 0x000001e008247812 */ /* 0x000fc400078efcff */
[----:B------:R-:W-:Y:S01]  /*7660*/  STS [R66+0x8], R31 ;  /* 0x0000081f42007388 */ /* 0x000fe20000000800 */
[----:B------:R-:W-:Y:S01]  /*7670*/  UIMAD UR15, UR39, UR15, UR13 ;  /* 0x0000000f270f72a4 */ /* 0x000fe2000f8e020d */
[----:B------:R-:W-:Y:S02]  /*7680*/  LOP3.LUT P1, RZ, R2, 0x40, RZ, 0xc0, !PT ;  /* 0x0000004002ff7812 */ /* 0x000fe4000782c0ff */
[----:B------:R-:W-:Y:S01]  /*7690*/  IADD3 R4, P6, PT, R8, UR12, RZ ;  /* 0x0000000c08047c10 */ /* 0x000fe2000ffde0ff */
[----:B------:R-:W-:Y:S01]  /*76a0*/  STS [R67+0xc], R30 ;  /* 0x00000c1e43007388 */ /* 0x000fe20000000800 */
[----:B------:R-:W-:Y:S02]  /*76b0*/  P2R R52, PR, RZ, 0x8 ;  /* 0x00000008ff347803 */ /* 0x000fe40000000000 */
[----:B------:R-:W-:Y:S01]  /*76c0*/  IADD3.X R5, PT, PT, RZ, UR15, RZ, P6, !PT ;  /* 0x0000000fff057c10 */ /* 0x000fe2000b7fe4ff */
[----:B------:R-:W-:Y:S01]  /*76d0*/  STS [R64+0x10], R29 ;  /* 0x0000101d40007388 */ /* 0x000fe20000000800 */
[----:B------:R-:W-:-:S02]  /*76e0*/  LOP3.LUT P2, RZ, R2, 0x20, RZ, 0xc0, !PT ;  /* 0x0000002002ff7812 */ /* 0x000fc4000784c0ff */
[----:B------:R-:W1:Y:S01]  /*76f0*/  LDCU.128 UR12, c[0x0][0x420] ;  /* 0x00008400ff0c77ac */ /* 0x000e620008000c00 */
[----:B------:R-:W-:Y:S01]  /*7700*/  STS [R65+0x14], R28 ;  /* 0x0000141c41007388 */ /* 0x000fe20000000800 */
[----:B------:R-:W-:Y:S02]  /*7710*/  P2R R82, PR, RZ, 0x10 ;  /* 0x00000010ff527803 */ /* 0x000fe40000000000 */
[C---:B------:R-:W-:Y:S01]  /*7720*/  LOP3.LUT P3, RZ, R2.reuse, 0x10, RZ, 0xc0, !PT ;  /* 0x0000001002ff7812 */ /* 0x040fe2000786c0ff */
[----:B------:R-:W-:Y:S01]  /*7730*/  STS [R62+0x18], R27 ;  /* 0x0000181b3e007388 */ /* 0x000fe20000000800 */
[----:B------:R-:W-:Y:S02]  /*7740*/  P2R R84, PR, RZ, 0x20 ;  /* 0x00000020ff547803 */ /* 0x000fe40000000000 */
[C---:B------:R-:W-:Y:S01]  /*7750*/  LOP3.LUT P4, RZ, R2.reuse, 0x8, RZ, 0xc0, !PT ;  /* 0x0000000802ff7812 */ /* 0x040fe2000788c0ff */
[----:B------:R-:W-:Y:S01]  /*7760*/  STS [R63+0x1c], R26 ;  /* 0x00001c1a3f007388 */ /* 0x000fe20000000800 */
[----:B------:R-:W-:-:S03]  /*7770*/  LOP3.LUT P5, RZ, R2, 0x4, RZ, 0xc0, !PT ;  /* 0x0000000402ff7812 */ /* 0x000fc600078ac0ff */
[----:B------:R-:W-:Y:S04]  /*7780*/  STS [R60+0x20], R25 ;  /* 0x000020193c007388 */ /* 0x000fe80000000800 */
[----:B------:R-:W-:Y:S01]  /*7790*/  STS [R61+0x24], R24 ;  /* 0x000024183d007388 */ /* 0x000fe20000000800 */
[----:B-1----:R-:W-:Y:S02]  /*77a0*/  UIMAD UR9, UR18, UR12, URZ ;  /* 0x0000000c120972a4 */ /* 0x002fe4000f8e02ff */
[----:B------:R-:W-:Y:S01]  /*77b0*/  UIMAD.WIDE.U32 UR16, UR48, UR12, UR10 ;  /* 0x0000000c301072a5 */ /* 0x000fe2000f8e000a */
[----:B------:R-:W-:Y:S01]  /*77c0*/  STS [R58+0x28], R23 ;  /* 0x000028173a007388 */ /* 0x000fe20000000800 */
[----:B------:R-:W-:-:S03]  /*77d0*/  UIMAD UR13, UR48, UR13, UR9 ;  /* 0x0000000d300d72a4 */ /* 0x000fc6000f8e0209 */
[----:B------:R-:W-:Y:S01]  /*77e0*/  STS [R59+0x2c], R22 ;  /* 0x00002c163b007388 */ /* 0x000fe20000000800 */
[----:B------:R-:W-:Y:S01]  /*77f0*/  UIADD3 UR13, UPT, UPT, UR17, UR13, URZ ;  /* 0x0000000d110d7290 */ /* 0x000fe2000fffe0ff */
[----:B------:R-:W-:Y:S02]  /*7800*/  UMOV UR12, UR16 ;  /* 0x00000010000c7c82 */ /* 0x000fe40008000000 */
[----:B------:R-:W-:Y:S01]  /*7810*/  STS [R56+0x30], R21 ;  /* 0x0000301538007388 */ /* 0x000fe20000000800 */
[----:B------:R-:W-:-:S03]  /*7820*/  UIMAD.WIDE.U32 UR12, UR39, UR14, UR12 ;  /* 0x0000000e270c72a5 */ /* 0x000fc6000f8e000c */
[----:B------:R-:W-:Y:S01]  /*7830*/  STS [R57+0x34], R20 ;  /* 0x0000341439007388 */ /* 0x000fe20000000800 */
[----:B------:R-:W-:Y:S02]  /*7840*/  UIMAD UR15, UR39, UR15, UR13 ;  /* 0x0000000f270f72a4 */ /* 0x000fe4000f8e020d */
[----:B------:R-:W-:Y:S01]  /*7850*/  IADD3 R0, P6, PT, R8, UR12, RZ ;  /* 0x0000000c08007c10 */ /* 0x000fe2000ffde0ff */
[----:B------:R-:W-:Y:S04]  /*7860*/  STS [R54+0x38], R19 ;  /* 0x0000381336007388 */ /* 0x000fe80000000800 */
[----:B------:R-:W-:Y:S01]  /*7870*/  STS [R55+0x3c], R18 ;  /* 0x00003c1237007388 */ /* 0x000fe20000000800 */
[----:B------:R-:W-:-:S03]  /*7880*/  NOP ;  /* 0x0000000000007918 */ /* 0x000fc60000000000 */
[----:B------:R-:W-:Y:S01]  /*7890*/  LDS R11, [R93] ;  /* 0x000000005d0b7984 */ /* 0x000fe20000000800 */
[----:B------:R-:W1:Y:S01]  /*78a0*/  LDCU.64 UR12, c[0x0][0x4a8] ;  /* 0x00009500ff0c77ac */ /* 0x000e620008000a00 */
[----:B------:R-:W-:Y:S02]  /*78b0*/  IMAD.X R3, RZ, RZ, UR15, P6 ;  /* 0x0000000fff037e24 */ /* 0x000fe4000b0e06ff */
        /* <DEDUP_REMOVED lines=17> */
[C---:B------:R-:W-:Y:S01]  /*79d0*/  LOP3.LUT R0, R8.reuse, 0xe0, RZ, 0xfc, !PT ;  /* 0x000000e008007812 */ /* 0x040fe200078efcff */
[----:B------:R-:W1:Y:S01]  /*79e0*/  LDCU.128 UR12, c[0x0][0x440] ;  /* 0x00008800ff0c77ac */ /* 0x000e620008000c00 */
[----:B------:R-:W-:Y:S01]  /*79f0*/  LOP3.LUT R3, R8, 0x180, RZ, 0xfc, !PT ;  /* 0x0000018008037812 */ /* 0x000fe200078efcff */
        /* <DEDUP_REMOVED lines=8> */
[----:B--2---:R-:W-:Y:S02]  /*7a80*/  LOP3.LUT R9, R8, 0x120, RZ, 0xfc, !PT ;  /* 0x0000012008097812 */ /* 0x004fe400078efcff */
[----:B------:R-:W-:Y:S02]  /*7a90*/  P2R R42, PR, RZ, 0x1 ;  /* 0x00000001ff2a7803 */ /* 0x000fe40000000000 */
[----:B------:R-:W-:-:S04]  /*7aa0*/  LOP3.LUT P0, RZ, R2, 0x200, RZ, 0xc0, !PT ;  /* 0x0000020002ff7812 */ /* 0x000fc8000780c0ff */
[----:B------:R-:W-:Y:S02]  /*7ab0*/  P2R R40, PR, RZ, 0x1 ;  /* 0x00000001ff287803 */ /* 0x000fe40000000000 */
[----:B------:R-:W-:Y:S01]  /*7ac0*/  LOP3.LUT P0, RZ, R2, 0x400, RZ, 0xc0, !PT ;  /* 0x0000040002ff7812 */ /* 0x000fe2000780c0ff */
[----:B------:R-:W2:Y:S02]  /*7ad0*/  LDS R38, [UR43+0x1080] ;  /* 0x0010802bff267984 */ /* 0x000ea40008000800 */
[----:B--2---:R-:W-:-:S13]  /*7ae0*/  ISETP.GE.AND P6, PT, R8, R38, PT ;  /* 0x000000260800720c */ /* 0x004fda0003fc6270 */
[----:B------:R2:W-:Y:S01]  /*7af0*/  @!P6 STG.E desc[UR34][R6.64], R11 ;  /* 0x0000000b0600e986 */ /* 0x0005e2000c101922 */
[----:B------:R-:W-:Y:S02]  /*7b00*/  ISETP.GE.AND P6, PT, R0, R38, PT ;  /* 0x000000260000720c */ /* 0x000fe40003fc6270 */
[----:B--2---:R-:W-:-:S11]  /*7b10*/  LOP3.LUT R11, R8, 0x1a0, RZ, 0xfc, !PT ;  /* 0x000001a0080b7812 */ /* 0x004fd600078efcff */
[----:B------:R2:W-:Y:S01]  /*7b20*/  @!P6 STG.E desc[UR34][R6.64+0x380], R13 ;  /* 0x0003800d0600e986 */ /* 0x0005e2000c101922 */
[----:B------:R-:W-:Y:S02]  /*7b30*/  ISETP.GE.AND P6, PT, R3, R38, PT ;  /* 0x000000260300720c */ /* 0x000fe40003fc6270 */
[----:B--2---:R-:W-:-:S11]  /*7b40*/  LOP3.LUT R13, R8, 0xa0, RZ, 0xfc, !PT ;  /* 0x000000a0080d7812 */ /* 0x004fd600078efcff */
[----:B------:R-:W-:Y:S01]  /*7b50*/  @!P6 STG.E desc[UR34][R6.64+0x600], R51 ;  /* 0x000600330600e986 */ /* 0x000fe2000c101922 */
[----:B------:R-:W-:-:S13]  /*7b60*/  ISETP.GE.AND P6, PT, R9, R38, PT ;  /* 0x000000260900720c */ /* 0x000fda0003fc6270 */
        /* <DEDUP_REMOVED lines=28> */
[----:B--2---:R-:W-:-:S11]  /*7d30*/  CS2R R38, SRZ ;  /* 0x0000000000267805 */ /* 0x004fd6000001ff00 */
[----:B------:R2:W-:Y:S01]  /*7d40*/  @!P6 STG.E desc[UR34][R6.64+0x780], R85 ;  /* 0x000780550600e986 */ /* 0x0005e2000c101922 */
[----:B------:R-:W-:Y:S01]  /*7d50*/  LOP3.LUT P6, RZ, R2, 0x2, RZ, 0xc0, !PT ;  /* 0x0000000202ff7812 */ /* 0x000fe200078cc0ff */
[----:B------:R-:W-:Y:S06]  /*7d60*/  BAR.SYNC.DEFER_BLOCKING 0x0 ;  /* 0x0000000000007b1d */ /* 0x000fec0000010000 */
[----:B------:R-:W3:Y:S01]  /*7d70*/  @!P0 LDG.E R38, desc[UR34][R4.64] ;  /* 0x0000002204268981 */ /* 0x000ee2000c1e1900 */
[----:B------:R-:W-:Y:S02]  /*7d80*/  ISETP.NE.AND P0, PT, R40, RZ, PT ;  /* 0x000000ff2800720c */ /* 0x000fe40003f05270 */
[----:B------:R-:W-:-:S11]  /*7d90*/  CS2R R40, SRZ ;  /* 0x0000000000287805 */ /* 0x000fd6000001ff00 */
[----:B------:R-:W4:Y:S01]  /*7da0*/  @!P0 LDG.E R41, desc[UR34][R4.64+0x80] ;  /* 0x0000802204298981 */ /* 0x000f22000c1e1900 */
[----:B------:R-:W-:Y:S02]  /*7db0*/  ISETP.NE.AND P0, PT, R42, RZ, PT ;  /* 0x000000ff2a00720c */ /* 0x000fe40003f05270 */
[----:B------:R-:W-:Y:S02]  /*7dc0*/  CS2R R42, SRZ ;  /* 0x00000000002a7805 */ /* 0x000fe4000001ff00 */
[----:B--2---:R-:W-:-:S04]  /*7dd0*/  CS2R R6, SRZ ;  /* 0x0000000000067805 */ /* 0x004fc8000001ff00 */
[----:B------:R-:W2:Y:S05]  /*7de0*/  @!P1 LDG.E R42, desc[UR34][R4.64+0x200] ;  /* 0x00020022042a9981 */ /* 0x000eaa000c1e1900 */
[----:B------:R-:W5:Y:S01]  /*7df0*/  @!P0 LDG.E R40, desc[UR34][R4.64+0x100] ;  /* 0x0001002204288981 */ /* 0x000f62000c1e1900 */
        /* <DEDUP_REMOVED lines=26> */
[----:B------:R-:W-:Y:S01]  /*7fa0*/  UIMAD UR13, UR48, UR13, UR9 ;  /* 0x0000000d300d72a4 */ /* 0x000fe2000f8e0209 */
[----:B------:R-:W1:Y:S03]  /*7fb0*/  LDCU.64 UR18, c[0x0][0x4c0] ;  /* 0x00009800ff1277ac */ /* 0x000e660008000a00 */
[----:B------:R-:W-:Y:S01]  /*7fc0*/  UIADD3 UR13, UPT, UPT, UR17, UR13, URZ ;  /* 0x0000000d110d7290 */ /* 0x000fe2000fffe0ff */
[----:B------:R-:W-:-:S03]  /*7fd0*/  UMOV UR12, UR16 ;  /* 0x00000010000c7c82 */ /* 0x000fc60008000000 */
[----:B------:R-:W-:-:S04]  /*7fe0*/  UIMAD.WIDE.U32 UR12, UR39, UR14, UR12 ;  /* 0x0000000e270c72a5 */ /* 0x000fc8000f8e000c */
[----:B------:R-:W-:Y:S01]  /*7ff0*/  UIMAD UR15, UR39, UR15, UR13 ;  /* 0x0000000f270f72a4 */ /* 0x000fe2000f8e020d */
[----:B---3--:R-:W-:Y:S04]  /*8000*/  STS [R93], R38 ;  /* 0x000000265d007388 */ /* 0x008fe80000000800 */
[----:B----4-:R-:W-:Y:S04]  /*8010*/  STS [R92+0x80], R41 ;  /* 0x000080295c007388 */ /* 0x010fe80000000800 */
[----:B-----5:R-:W-:Y:S04]  /*8020*/  STS [R89+0x100], R40 ;  /* 0x0001002859007388 */ /* 0x020fe80000000800 */
        /* <DEDUP_REMOVED lines=32> */
[----:B----4-:R-:W-:Y:S01]  /*8230*/  FMUL.FTZ R52, R43, -1.4426950216293334961 ;  /* 0xbfb8aa3b2b347820 */ /* 0x010fe20000410000 */
[----:B-----5:R-:W-:Y:S01]  /*8240*/  FMUL.FTZ R53, R44, -1.4426950216293334961 ;  /* 0xbfb8aa3b2c357820 */ /* 0x020fe20000410000 */
[----:B0-----:R-:W-:-:S02]  /*8250*/  FMUL.FTZ R82, R45, -1.4426950216293334961 ;  /* 0xbfb8aa3b2d527820 */ /* 0x001fc40000410000 */
[----:B------:R-:W0:Y:S01]  /*8260*/  MUFU.EX2 R50, R50 ;  /* 0x0000003200327308 */ /* 0x000e220000000800 */
[----:B-1----:R-:W-:-:S03]  /*8270*/  FMUL.FTZ R83, R46, -1.4426950216293334961 ;  /* 0xbfb8aa3b2e537820 */ /* 0x002fc60000410000 */
[----:B------:R-:W1:Y:S01]  /*8280*/  MUFU.EX2 R51, R51 ;  /* 0x0000003300337308 */ /* 0x000e620000000800 */
[----:B------:R-:W-:-:S03]  /*8290*/  FMUL.FTZ R84, R47, -1.4426950216293334961 ;  /* 0xbfb8aa3b2f547820 */ /* 0x000fc60000410000 */
[----:B------:R-:W2:Y:S01]  /*82a0*/  MUFU.EX2 R52, R52 ;  /* 0x0000003400347308 */ /* 0x000ea20000000800 */
[----:B------:R-:W-:Y:S01]  /*82b0*/  FMUL.FTZ R85, R48, -1.4426950216293334961 ;  /* 0xbfb8aa3b30557820 */ /* 0x000fe20000410000 */
[----:B------:R-:W-:Y:S01]  /*82c0*/  FMUL.FTZ R86, R49, -1.4426950216293334961 ;  /* 0xbfb8aa3b31567820 */ /* 0x000fe20000410000 */
[----:B------:R-:W-:Y:S01]  /*82d0*/  FMUL.FTZ R87, R40, -1.4426950216293334961 ;  /* 0xbfb8aa3b28577820 */ /* 0x000fe20000410000 */
[----:B------:R-:W3:Y:S01]  /*82e0*/  MUFU.EX2 R53, R53 ;  /* 0x0000003500357308 */ /* 0x000ee20000000800 */
[----:B------:R-:W-:-:S03]  /*82f0*/  FMUL.FTZ R90, R39, -1.4426950216293334961 ;  /* 0xbfb8aa3b275a7820 */ /* 0x000fc60000410000 */
[----:B------:R-:W4:Y:S01]  /*8300*/  MUFU.EX2 R82, R82 ;  /* 0x0000005200527308 */ /* 0x000f220000000800 */
[----:B------:R-:W-:-:S03]  /*8310*/  FMUL.FTZ R91, R38, -1.4426950216293334961 ;  /* 0xbfb8aa3b265b7820 */ /* 0x000fc60000410000 */
[----:B------:R-:W5:Y:S01]  /*8320*/  MUFU.EX2 R83, R83 ;  /* 0x0000005300537308 */ /* 0x000f620000000800 */
[----:B------:R-:W-:-:S03]  /*8330*/  FMUL.FTZ R94, R7, -1.4426950216293334961 ;  /* 0xbfb8aa3b075e7820 */ /* 0x000fc60000410000 */
[----:B------:R-:W5:Y:S01]  /*8340*/  MUFU.EX2 R84, R84 ;  /* 0x0000005400547308 */ /* 0x000f620000000800 */
[----:B------:R-:W-:-:S03]  /*8350*/  FMUL.FTZ R95, R6, -1.4426950216293334961 ;  /* 0xbfb8aa3b065f7820 */ /* 0x000fc60000410000 */
[----:B------:R-:W5:Y:S01]  /*8360*/  MUFU.EX2 R85, R85 ;  /* 0x0000005500557308 */ /* 0x000f620000000800 */
[----:B------:R-:W-:Y:S01]  /*8370*/  FMUL.FTZ R96, R5, -1.4426950216293334961 ;  /* 0xbfb8aa3b05607820 */ /* 0x000fe20000410000 */
[----:B0-----:R-:W-:Y:S02]  /*8380*/  FADD.FTZ R50, R50, 1 ;  /* 0x3f80000032327421 */ /* 0x001fe40000010000 */
[----:B------:R-:W0:Y:S01]  /*8390*/  MUFU.EX2 R86, R86 ;  /* 0x0000005600567308 */ /* 0x000e220000000800 */
[----:B------:R-:W-:Y:S01]  /*83a0*/  FMUL.FTZ R97, R4, -1.4426950216293334961 ;  /* 0xbfb8aa3b04617820 */ /* 0x000fe20000410000 */
[----:B-1----:R-:W-:Y:S02]  /*83b0*/  FADD.FTZ R51, R51, 1 ;  /* 0x3f80000033337421 */ /* 0x002fe40000010000 */
[----:B------:R-:W1:Y:S01]  /*83c0*/  MUFU.EX2 R87, R87 ;  /* 0x0000005700577308 */ /* 0x000e620000000800 */
[----:B--2---:R-:W-:-:S03]  /*83d0*/  FADD.FTZ R52, R52, 1 ;  /* 0x3f80000034347421 */ /* 0x004fc60000010000 */
[----:B------:R-:W2:Y:S04]  /*83e0*/  MUFU.EX2 R90, R90 ;  /* 0x0000005a005a7308 */ /* 0x000ea80000000800 */
[----:B------:R-:W2:Y:S04]  /*83f0*/  MUFU.EX2 R91, R91 ;  /* 0x0000005b005b7308 */ /* 0x000ea80000000800 */
[----:B------:R-:W2:Y:S01]  /*8400*/  MUFU.EX2 R94, R94 ;  /* 0x0000005e005e7308 */ /* 0x000ea20000000800 */
[----:B---3--:R-:W-:-:S03]  /*8410*/  FADD.FTZ R53, R53, 1 ;  /* 0x3f80000035357421 */ /* 0x008fc60000010000 */
[----:B------:R-:W3:Y:S01]  /*8420*/  MUFU.EX2 R95, R95 ;  /* 0x0000005f005f7308 */ /* 0x000ee20000000800 */
[----:B----4-:R-:W-:-:S03]  /*8430*/  FADD.FTZ R82, R82, 1 ;  /* 0x3f80000052527421 */ /* 0x010fc60000010000 */
[----:B------:R-:W4:Y:S01]  /*8440*/  MUFU.EX2 R96, R96 ;  /* 0x0000006000607308 */ /* 0x000f220000000800 */
[----:B-----5:R-:W-:-:S03]  /*8450*/  FADD.FTZ R83, R83, 1 ;  /* 0x3f80000053537421 */ /* 0x020fc60000010000 */
[----:B------:R-:W5:Y:S04]  /*8460*/  MUFU.EX2 R97, R97 ;  /* 0x0000006100617308 */ /* 0x000f680000000800 */
[----:B------:R-:W5:Y:S01]  /*8470*/  MUFU.RCP R50, R50 ;  /* 0x0000003200327308 */ /* 0x000f620000001000 */
[----:B------:R-:W-:Y:S01]  /*8480*/  FADD.FTZ R84, R84, 1 ;  /* 0x3f80000054547421 */ /* 0x000fe20000010000 */
[----:B------:R-:W-:Y:S01]  /*8490*/  FADD.FTZ R85, R85, 1 ;  /* 0x3f80000055557421 */ /* 0x000fe20000010000 */
[----:B0-----:R-:W-:-:S05]  /*84a0*/  FADD.FTZ R86, R86, 1 ;  /* 0x3f80000056567421 */ /* 0x001fca0000010000 */
[----:B------:R-:W0:Y:S01]  /*84b0*/  MUFU.RCP R51, R51 ;  /* 0x0000003300337308 */ /* 0x000e220000001000 */
[----:B-1----:R-:W-:Y:S01]  /*84c0*/  FADD.FTZ R87, R87, 1 ;  /* 0x3f80000057577421 */ /* 0x002fe20000010000 */
[----:B--2---:R-:W-:-:S06]  /*84d0*/  FADD.FTZ R90, R90, 1 ;  /* 0x3f8000005a5a7421 */ /* 0x004fcc0000010000 */
[----:B------:R-:W1:Y:S01]  /*84e0*/  MUFU.RCP R52, R52 ;  /* 0x0000003400347308 */ /* 0x000e620000001000 */
[----:B------:R-:W-:Y:S01]  /*84f0*/  FADD.FTZ R91, R91, 1 ;  /* 0x3f8000005b5b7421 */ /* 0x000fe20000010000 */
[----:B------:R-:W-:Y:S01]  /*8500*/  FADD.FTZ R94, R94, 1 ;  /* 0x3f8000005e5e7421 */ /* 0x000fe20000010000 */
[----:B---3--:R-:W-:-:S05]  /*8510*/  FADD.FTZ R95, R95, 1 ;  /* 0x3f8000005f5f7421 */ /* 0x008fca0000010000 */
[----:B------:R-:W2:Y:S01]  /*8520*/  MUFU.RCP R53, R53 ;  /* 0x0000003500357308 */ /* 0x000ea20000001000 */
[----:B----4-:R-:W-:Y:S01]  /*8530*/  FADD.FTZ R96, R96, 1 ;  /* 0x3f80000060607421 */ /* 0x010fe20000010000 */
[----:B-----5:R-:W-:-:S06]  /*8540*/  FADD.FTZ R97, R97, 1 ;  /* 0x3f80000061617421 */ /* 0x020fcc0000010000 */
[----:B------:R-:W3:Y:S08]  /*8550*/  MUFU.RCP R82, R82 ;  /* 0x0000005200527308 */ /* 0x000ef00000001000 */
[----:B------:R-:W4:Y:S08]  /*8560*/  MUFU.RCP R83, R83 ;  /* 0x0000005300537308 */ /* 0x000f300000001000 */
[----:B------:R-:W5:Y:S01]  /*8570*/  MUFU.RCP R84, R84 ;  /* 0x0000005400547308 */ /* 0x000f620000001000 */
[----:B------:R-:W-:-:S07]  /*8580*/  FMUL.FTZ R50, R41, R50 ;  /* 0x0000003229327220 */ /* 0x000fce0000410000 */
[----:B------:R-:W5:Y:S01]  /*8590*/  MUFU.RCP R85, R85 ;  /* 0x0000005500557308 */ /* 0x000f620000001000 */
[----:B0-----:R-:W-:-:S07]  /*85a0*/  FMUL.FTZ R41, R42, R51 ;  /* 0x000000332a297220 */ /* 0x001fce0000410000 */
[----:B------:R-:W0:Y:S01]  /*85b0*/  MUFU.RCP R86, R86 ;  /* 0x0000005600567308 */ /* 0x000e220000001000 */
[----:B-1----:R-:W-:-:S07]  /*85c0*/  FMUL.FTZ R42, R43, R52 ;  /* 0x000000342b2a7220 */ /* 0x002fce0000410000 */
[----:B------:R-:W1:Y:S08]  /*85d0*/  MUFU.RCP R87, R87 ;  /* 0x0000005700577308 */ /* 0x000e700000001000 */
[----:B------:R-:W1:Y:S08]  /*85e0*/  MUFU.RCP R90, R90 ;  /* 0x0000005a005a7308 */ /* 0x000e700000001000 */
[----:B------:R-:W1:Y:S08]  /*85f0*/  MUFU.RCP R91, R91 ;  /* 0x0000005b005b7308 */ /* 0x000e700000001000 */
[----:B------:R-:W1:Y:S01]  /*8600*/  MUFU.RCP R94, R94 ;  /* 0x0000005e005e7308 */ /* 0x000e620000001000 */
[----:B--2---:R-:W-:-:S07]  /*8610*/  FMUL.FTZ R43, R44, R53 ;  /* 0x000000352c2b7220 */ /* 0x004fce0000410000 */
[----:B------:R-:W2:Y:S01]  /*8620*/  MUFU.RCP R95, R95 ;  /* 0x0000005f005f7308 */ /* 0x000ea20000001000 */
[----:B------:R-:W-:-:S07]  /*8630*/  FMUL.FTZ R31, R42, R31 ;  /* 0x0000001f2a1f7220 */ /* 0x000fce0000410000 */
[----:B------:R-:W2:Y:S01]  /*8640*/  MUFU.RCP R96, R96 ;  /* 0x0000006000607308 */ /* 0x000ea20000001000 */
[----:B------:R-:W-:Y:S01]  /*8650*/  FMUL.FTZ R32, R41, R32 ;  /* 0x0000002029207220 */ /* 0x000fe20000410000 */
[----:B---3--:R-:W-:-:S06]  /*8660*/  FMUL.FTZ R42, R45, R82 ;  /* 0x000000522d2a7220 */ /* 0x008fcc0000410000 */
[----:B------:R-:W3:Y:S01]  /*8670*/  MUFU.RCP R97, R97 ;  /* 0x0000006100617308 */ /* 0x000ee20000001000 */
[----:B------:R-:W-:Y:S01]  /*8680*/  FMUL.FTZ R33, R50, R33 ;  /* 0x0000002132217220 */ /* 0x000fe20000410000 */
[----:B------:R-:W-:Y:S01]  /*8690*/  BAR.SYNC.DEFER_BLOCKING 0x0 ;  /* 0x0000000000007b1d */ /* 0x000fe20000010000 */
[----:B----4-:R-:W-:Y:S01]  /*86a0*/  FMUL.FTZ R41, R46, R83 ;  /* 0x000000532e297220 */ /* 0x010fe20000410000 */
[----:B------:R-:W-:Y:S01]  /*86b0*/  FMUL.FTZ R30, R43, R30 ;  /* 0x0000001e2b1e7220 */ /* 0x000fe20000410000 */
[----:B-----5:R-:W-:Y:S01]  /*86c0*/  FMUL.FTZ R44, R47, R84 ;  /* 0x000000542f2c7220 */ /* 0x020fe20000410000 */
[----:B------:R-:W-:Y:S01]  /*86d0*/  FMUL.FTZ R43, R48, R85 ;  /* 0x00000055302b7220 */ /* 0x000fe20000410000 */
[----:B------:R-:W-:Y:S01]  /*86e0*/  FMUL.FTZ R29, R42, R29 ;  /* 0x0000001d2a1d7220 */ /* 0x000fe20000410000 */
[----:B------:R-:W-:Y:S01]  /*86f0*/  FMUL.FTZ R28, R41, R28 ;  /* 0x0000001c291c7220 */ /* 0x000fe20000410000 */
[----:B0-----:R-:W-:Y:S01]  /*8700*/  FMUL.FTZ R42, R49, R86 ;  /* 0x00000056312a7220 */ /* 0x001fe20000410000 */
[----:B-1----:R-:W-:Y:S01]  /*8710*/  FMUL.FTZ R41, R40, R87 ;  /* 0x0000005728297220 */ /* 0x002fe20000410000 */
[----:B------:R-:W-:Y:S01]  /*8720*/  FMUL.FTZ R27, R44, R27 ;  /* 0x0000001b2c1b7220 */ /* 0x000fe20000410000 */
[----:B------:R-:W-:Y:S01]  /*8730*/  FMUL.FTZ R40, R39, R90 ;  /* 0x0000005a27287220 */ /* 0x000fe20000410000 */
[----:B------:R-:W-:Y:S01]  /*8740*/  FMUL.FTZ R26, R43, R26 ;  /* 0x0000001a2b1a7220 */ /* 0x000fe20000410000 */
[----:B------:R-:W-:Y:S01]  /*8750*/  FMUL.FTZ R39, R38, R91 ;  /* 0x0000005b26277220 */ /* 0x000fe20000410000 */
[----:B------:R-:W-:Y:S01]  /*8760*/  FMUL.FTZ R25, R42, R25 ;  /* 0x000000192a197220 */ /* 0x000fe20000410000 */
[----:B------:R-:W-:Y:S01]  /*8770*/  FMUL.FTZ R38, R7, R94 ;  /* 0x0000005e07267220 */ /* 0x000fe20000410000 */
[----:B------:R-:W-:Y:S01]  /*8780*/  FMUL.FTZ R24, R41, R24 ;  /* 0x0000001829187220 */ /* 0x000fe20000410000 */
[----:B--2---:R-:W-:Y:S01]  /*8790*/  FMUL.FTZ R7, R6, R95 ;  /* 0x0000005f06077220 */ /* 0x004fe20000410000 */
[----:B------:R-:W-:Y:S01]  /*87a0*/  FMUL.FTZ R23, R40, R23 ;  /* 0x0000001728177220 */ /* 0x000fe20000410000 */
[----:B------:R-:W-:Y:S01]  /*87b0*/  FMUL.FTZ R6, R5, R96 ;  /* 0x0000006005067220 */ /* 0x000fe20000410000 */
[----:B------:R-:W-:Y:S04]  /*87c0*/  STS [R68], R33 ;  /* 0x0000002144007388 */ /* 0x000fe80000000800 */
[----:B------:R-:W-:Y:S04]  /*87d0*/  STS [R69+0x4], R32 ;  /* 0x0000042045007388 */ /* 0x000fe80000000800 */
[----:B------:R-:W-:Y:S01]  /*87e0*/  STS [R66+0x8], R31 ;  /* 0x0000081f42007388 */ /* 0x000fe20000000800 */
[----:B------:R-:W-:-:S03]  /*87f0*/  FMUL.FTZ R22, R39, R22 ;  /* 0x0000001627167220 */ /* 0x000fc60000410000 */
[----:B------:R-:W-:Y:S01]  /*8800*/  STS [R67+0xc], R30 ;  /* 0x00000c1e43007388 */ /* 0x000fe20000000800 */
[----:B---3--:R-:W-:-:S03]  /*8810*/  FMUL.FTZ R5, R4, R97 ;  /* 0x0000006104057220 */ /* 0x008fc60000410000 */
[----:B------:R-:W-:Y:S01]  /*8820*/  STS [R64+0x10], R29 ;  /* 0x0000101d40007388 */ /* 0x000fe20000000800 */
[----:B------:R-:W-:-:S03]  /*8830*/  FMUL.FTZ R21, R38, R21 ;  /* 0x0000001526157220 */ /* 0x000fc60000410000 */
        /* <DEDUP_REMOVED lines=81> */
.L_x_1383:
        /* <DEDUP_REMOVED lines=11> */
.L_x_7967:


//--------------------- .text._Z25selective_scan_fwd_kernelI32Selective_Scan_fwd_kernel_traitsILi64ELi16ELi1ELb1ELb1ELb1ELb0ELb0EfffEEv13SSMParamsBase --------------------------
	.section	.text._Z25selective_scan_fwd_kernelI32Selective_Scan_fwd_kernel_traitsILi64ELi16ELi1ELb1ELb1ELb1ELb0ELb0EfffEEv13SSMParamsBase,"ax",@progbits
	.align	128
        .global         _Z25selective_scan_fwd_kernelI32Selective_Scan_fwd_kernel_traitsILi64ELi16ELi1ELb1ELb1ELb1ELb0ELb0EfffEEv13SSMParamsBase
        .type           _Z25selective_scan_fwd_kernelI32Selective_Scan_fwd_kernel_traitsILi64ELi16ELi1ELb1ELb1ELb1ELb0ELb0EfffEEv13SSMParamsBase,@function
        .size           _Z25selective_scan_fwd_kernelI32Selective_Scan_fwd_kernel_traitsILi64ELi16ELi1ELb1ELb1ELb1ELb0ELb0EfffEEv13SSMParamsBase,(.L_x_7968 - _Z25selective_scan_fwd_kernelI32Selective_Scan_fwd_kernel_traitsILi64ELi16ELi1ELb1ELb1ELb1ELb0ELb0EfffEEv13SSMParamsBase)
        .other          _Z25selective_scan_fwd_kernelI32Selective_Scan_fwd_kernel_traitsILi64ELi16ELi1ELb1ELb1ELb1ELb0ELb0EfffEEv13SSMParamsBase,@"STO_CUDA_ENTRY STV_DEFAULT"
_Z25selective_scan_fwd_kernelI32Selective_Scan_fwd_kernel_traitsILi64ELi16ELi1ELb1ELb1ELb1ELb0ELb0EfffEEv13SSMParamsBase:
.text._Z25selective_scan_fwd_kernelI32Selective_Scan_fwd_kernel_traitsILi64ELi16ELi1ELb1ELb1ELb1ELb0ELb0EfffEEv13SSMParamsBase:
[----:B------:R-:W-:Y:S01]  /*0000*/  LDC R1, c[0x0][0x37c] ;  /* 0x0000df00ff017b82 */ /* 0x000fe20000000800 */
[----:B------:R-:W0:Y:S07]  /*0010*/  LDCU.64 UR4, c[0x0][0x4d8] ;  /* 0x00009b00ff0477ac */ /* 0x000e2e0008000a00 */
[----:B------:R-:W1:Y:S01]  /*0020*/  S2UR UR19, SR_CTAID.X ;  /* 0x00000000001379c3 */ /* 0x000e620000002500 */
[----:B------:R-:W2:Y:S01]  /*0030*/  LDCU.64 UR16, c[0x0][0x358] ;  /* 0x00006b00ff1077ac */ /* 0x000ea20008000a00 */
[----:B------:R-:W3:Y:S06]  /*0040*/  LDCU.64 UR6, c[0x0][0x3a0] ;  /* 0x00007400ff0677ac */ /* 0x000eec0008000a00 */
[----:B------:R-:W4:Y:S01]  /*0050*/  LDC.64 R4, c[0x0][0x4d0] ;  /* 0x00013400ff047b82 */ /* 0x000f220000000a00 */
[----:B0-----:R-:W-:-:S04]  /*0060*/  UISETP.NE.U32.AND UP0, UPT, UR4, URZ, UPT ;  /* 0x000000ff0400728c */ /* 0x001fc8000bf05070 */
[----:B------:R-:W-:-:S06]  /*0070*/  UISETP.NE.AND.EX UP0, UPT, UR5, URZ, UPT, UP0 ;  /* 0x000000ff0500728c */ /* 0x000fcc000bf05300 */
[----:B------:R-:W-:-:S05]  /*0080*/  PLOP3.LUT P3, PT, PT, PT, UP0, 0x80, 0x8 ;  /* 0x000000000008781c */ /* 0x000fca0003f6f008 */
[----:B-1----:R-:W-:-:S04]  /*0090*/  @UP0 UIADD3 UR4, UP1, UPT, UR19, UR4, URZ ;  /* 0x0000000413040290 */ /* 0x002fc8000ff3e0ff */
[----:B------:R-:W-:Y:S02]  /*00a0*/  @UP0 UIADD3.X UR5, UPT, UPT, URZ, UR5, URZ, UP1, !UPT ;  /* 0x00000005ff050290 */ /* 0x000fe40008ffe4ff */
[----:B------:R-:W-:-:S04]  /*00b0*/  MOV R2, UR4 ;  /* 0x0000000400027c02 */ /* 0x000fc80008000f00 */
[----:B------:R-:W-:-:S05]  /*00c0*/  MOV R3, UR5 ;  /* 0x0000000500037c02 */ /* 0x000fca0008000f00 */
[----:B--2---:R0:W5:Y:S01]  /*00d0*/  @P3 LDG.E.U8 R0, desc[UR16][R2.64] ;  /* 0x0000001002003981 */ /* 0x004162000c1e1100 */
[----:B----4-:R-:W-:Y:S01]  /*00e0*/  ISETP.NE.U32.AND P0, PT, R4, RZ, PT ;  /* 0x000000ff0400720c */ /* 0x010fe20003f05070 */
[----:B------:R-:W-:Y:S01]  /*00f0*/  UPLOP3.LUT UP1, UPT, UPT, UPT, UPT, 0x40, 0x4 ;  /* 0x000000000004789c */ /* 0x000fe20003f2e870 */
[----:B------:R-:W-:Y:S01]  /*0100*/  HFMA2 R15, -RZ, RZ, 0, 0 ;  /* 0x00000000ff0f7431 */ /* 0x000fe200000001ff */
[----:B------:R-:W-:Y:S01]  /*0110*/  UPLOP3.LUT UP0, UPT, UPT, UPT, UPT, 0x80, 0x8 ;  /* 0x000000000008789c */ /* 0x000fe20003f0f070 */
[----:B------:R-:W-:Y:S02]  /*0120*/  ISETP.NE.AND.EX P0, PT, R5, RZ, PT, P0 ;  /* 0x000000ff0500720c */ /* 0x000fe40003f05300 */
[----:B------:R-:W-:Y:S02]  /*0130*/  MOV R10, RZ ;  /* 0x000000ff000a7202 */ /* 0x000fe40000000f00 */
[----:B------:R-:W-:-:S09]  /*0140*/  MOV R78, UR19 ;  /* 0x00000013004e7c02 */ /* 0x000fd20008000f00 */
[----:B0--3--:R-:W-:Y:S05]  /*0150*/  @!P0 BRA `(.L_x_1384) ;  /* 0x0000000000688947 */ /* 0x009fea0003800000 */
[----:B------:R-:W0:Y:S02]  /*0160*/  LDCU.U8 UR4, c[0x0][0x3a9] ;  /* 0x00007520ff0477ac */ /* 0x000e240008000000 */
[----:B0-----:R-:W-:-:S06]  /*0170*/  UISETP.NE.AND UP0, UPT, UR4, URZ, UPT ;  /* 0x000000ff0400728c */ /* 0x001fcc000bf05270 */
[----:B------:R-:W-:-:S05]  /*0180*/  PLOP3.LUT P1, PT, PT, PT, UP0, 0x80, 0x8 ;  /* 0x000000000008781c */ /* 0x000fca0003f2f008 */
[----:B------:R-:W0:Y:S02]  /*0190*/  @UP0 LDCU.64 UR4, c[0x0][0x4f0] ;  /* 0x00009e00ff0407ac */ /* 0x000e240008000a00 */
[----:B0-----:R-:W-:-:S06]  /*01a0*/  @UP0 UIMAD.WIDE.U32 UR4, UR19, 0x4, UR4 ;  /* 0x00000004130408a5 */ /* 0x001fcc000f8e0004 */
[----:B------:R-:W-:Y:S02]  /*01b0*/  MOV R6, UR4 ;  /* 0x0000000400067c02 */ /* 0x000fe40008000f00 */
[----:B------:R-:W-:-:S03]  /*01c0*/  MOV R7, UR5 ;  /* 0x0000000500077c02 */ /* 0x000fc60008000f00 */
[----:B------:R-:W0:Y:S02]  /*01d0*/  @UP0 LDCU.64 UR4, c[0x0][0x468] ;  /* 0x00008d00ff0407ac */ /* 0x000e240008000a00 */
[----:B------:R-:W2:Y:S01]  /*01e0*/  @P1 LDG.E R2, desc[UR16][R6.64] ;  /* 0x0000001006021981 */ /* 0x000ea2000c1e1900 */
[----:B0-----:R-:W-:Y:S02]  /*01f0*/  MOV R9, UR4 ;  /* 0x0000000400097c02 */ /* 0x001fe40008000f00 */
[----:B------:R-:W-:Y:S01]  /*0200*/  MOV R11, UR5 ;  /* 0x00000005000b7c02 */ /* 0x000fe20008000f00 */
[----:B------:R-:W0:Y:S01]  /*0210*/  @!UP0 LDCU.64 UR4, c[0x0][0x4d0] ;  /* 0x00009a00ff0487ac */ /* 0x000e220008000a00 */
[----:B--2---:R-:W-:-:S03]  /*0220*/  @P1 SHF.R.S32.HI R3, RZ, 0x1f, R2 ;  /* 0x0000001fff031819 */ /* 0x004fc60000011402 */
[----:B------:R-:W-:-:S04]  /*0230*/  @P1 IMAD.WIDE.U32 R2, R9, UR19, R2 ;  /* 0x0000001309021c25 */ /* 0x000fc8000f8e0002 */
[----:B------:R-:W-:Y:S01]  /*0240*/  @P1 IMAD R3, R11, UR19, R3 ;  /* 0x000000130b031c24 */ /* 0x000fe2000f8e0203 */
[----:B------:R-:W-:-:S04]  /*0250*/  @P1 LEA R4, P0, R2, R4, 0x2 ;  /* 0x0000000402041211 */ /* 0x000fc800078010ff */
[----:B------:R-:W-:-:S05]  /*0260*/  @P1 LEA.HI.X R5, R2, R5, R3, 0x2, P0 ;  /* 0x0000000502051211 */ /* 0x000fca00000f1403 */
[----:B------:R1:W5:Y:S01]  /*0270*/  @P1 LDG.E R78, desc[UR16][R4.64] ;  /* 0x00000010044e1981 */ /* 0x000362000c1e1900 */
[----:B0-----:R-:W-:-:S06]  /*0280*/  @!UP0 UIMAD.WIDE.U32 UR4, UR19, 0x4, UR4 ;  /* 0x00000004130488a5 */ /* 0x001fcc000f8e0004 */
[----:B------:R-:W-:Y:S02]  /*0290*/  MOV R2, UR4 ;  /* 0x0000000400027c02 */ /* 0x000fe40008000f00 */
[----:B------:R-:W-:Y:S01]  /*02a0*/  MOV R3, UR5 ;  /* 0x0000000500037c02 */ /* 0x000fe20008000f00 */
[----:B------:R-:W0:Y:S08]  /*02b0*/  LDC R15, c[0x0][0x4d0] ;  /* 0x00013400ff0f7b82 */ /* 0x000e300000000800 */
[----:B------:R-:W2:Y:S01]  /*02c0*/  LDC R10, c[0x0][0x4d4] ;  /* 0x00013500ff0a7b82 */ /* 0x000ea20000000800 */
[----:B------:R1:W5:Y:S01]  /*02d0*/  @!P1 LDG.E R78, desc[UR16][R2.64] ;  /* 0x00000010024e9981 */ /* 0x000362000c1e1900 */
[----:B------:R-:W-:-:S02]  /*02e0*/  UPLOP3.LUT UP1, UPT, UPT, UPT, UPT, 0x80, 0x8 ;  /* 0x000000000008789c */ /* 0x000fc40003f2f070 */
[----:B0-2---:R-:W-:-:S11]  /*02f0*/  UPLOP3.LUT UP0, UPT, UPT, UPT, UPT, 0x40, 0x4 ;  /* 0x000000000004789c */ /* 0x005fd60003f0e870 */
.L_x_1384:
[----:B-----5:R-:W-:Y:S02]  /*0300*/  ISETP.EQ.U32.AND P0, PT, R78, UR6, PT ;  /* 0x000000064e007c0c */ /* 0x020fe4000bf02070 */
[----:B------:R-:W-:Y:S02]  /*0310*/  SHF.R.S32.HI R35, RZ, 0x1f, R78 ;  /* 0x0000001fff237819 */ /* 0x000fe4000001144e */
[----:B------:R-:W-:Y:S02]  /*0320*/  PLOP3.LUT P1, PT, PT, PT, UP1, 0x80, 0x8 ;  /* 0x000000000008781c */ /* 0x000fe40003f2f018 */
[----:B------:R-:W-:-:S13]  /*0330*/  ISETP.EQ.AND.EX P0, PT, R35, UR7, PT, P0 ;  /* 0x0000000723007c0c */ /* 0x000fda000bf02300 */
[----:B------:R-:W-:Y:S05]  /*0340*/  @P1 EXIT P0 ;  /* 0x000000000000194d */ /* 0x000fea0000000000 */
[----:B------:R-:W1:Y:S01]  /*0350*/  LDC R12, c[0x0][0x394] ;  /* 0x0000e500ff0c7b82 */ /* 0x000e620000000800 */
[----:B------:R-:W0:Y:S01]  /*0360*/  LDCU.U8 UR10, c[0x0][0x3a9] ;  /* 0x00007520ff0a77ac */ /* 0x000e220008000000 */
[----:B------:R-:W-:-:S06]  /*0370*/  ISETP.NE.AND P3, PT, R0, RZ, P3 ;  /* 0x000000ff0000720c */ /* 0x000fcc0001f65270 */
[----:B------:R-:W2:Y:S08]  /*0380*/  S2UR UR24, SR_CTAID.Y ;  /* 0x00000000001879c3 */ /* 0x000eb00000002600 */
        /* <DEDUP_REMOVED lines=8> */
[----:B------:R-:W5:Y:S01]  /*0410*/  LDC.64 R76, c[0x0][0x408] ;  /* 0x00010200ff4c7b82 */ /* 0x000f620000000a00 */
[----:B----4-:R-:W-:-:S04]  /*0420*/  IADD3 R2, PT, PT, R4, 0xffffffe, RZ ;  /* 0x0ffffffe04027810 */ /* 0x010fc80007ffe0ff */
[----:B------:R4:W0:Y:S03]  /*0430*/  F2I.FTZ.U32.TRUNC.NTZ R3, R2 ;  /* 0x0000000200037305 */ /* 0x000826000021f000 */
[----:B------:R-:W5:Y:S01]  /*0440*/  LDC.64 R30, c[0x0][0x418] ;  /* 0x00010600ff1e7b82 */ /* 0x000f620000000a00 */
[----:B----4-:R-:W-:-:S07]  /*0450*/  IMAD.MOV.U32 R2, RZ, RZ, RZ ;  /* 0x000000ffff027224 */ /* 0x010fce00078e00ff */
[----:B------:R-:W4:Y:S01]  /*0460*/  LDC.64 R16, c[0x0][0x490] ;  /* 0x00012400ff107b82 */ /* 0x000f220000000a00 */
[----:B0-----:R-:W-:-:S07]  /*0470*/  IADD3 R6, PT, PT, RZ, -R3, RZ ;  /* 0x80000003ff067210 */ /* 0x001fce0007ffe0ff */
[----:B------:R-:W0:Y:S01]  /*0480*/  LDC.64 R18, c[0x0][0x498] ;  /* 0x00012600ff127b82 */ /* 0x000e220000000a00 */
[----:B------:R-:W-:Y:S01]  /*0490*/  IMAD R7, R6, R5, RZ ;  /* 0x0000000506077224 */ /* 0x000fe200078e02ff */
[----:B--2---:R-:W-:-:S03]  /*04a0*/  IABS R6, UR24 ;  /* 0x0000001800067c13 */ /* 0x004fc60008000000 */
[----:B------:R-:W-:-:S03]  /*04b0*/  IMAD.HI.U32 R3, R3, R7, R2 ;  /* 0x0000000703037227 */ /* 0x000fc600078e0002 */
[----:B------:R-:W2:Y:S03]  /*04c0*/  LDC.64 R26, c[0x0][0x478] ;  /* 0x00011e00ff1a7b82 */ /* 0x000ea60000000a00 */
[----:B------:R-:W-:-:S05]  /*04d0*/  IMAD.HI.U32 R4, R3, R6, RZ ;  /* 0x0000000603047227 */ /* 0x000fca00078e00ff */
[----:B------:R-:W2:Y:S01]  /*04e0*/  LDC.64 R32, c[0x0][0x480] ;  /* 0x00012000ff207b82 */ /* 0x000ea20000000a00 */
[----:B------:R-:W-:-:S05]  /*04f0*/  IADD3 R3, PT, PT, -R4, RZ, RZ ;  /* 0x000000ff04037210 */ /* 0x000fca0007ffe1ff */
[C---:B------:R-:W-:Y:S02]  /*0500*/  IMAD R2, R5.reuse, R3, R6 ;  /* 0x0000000305027224 */ /* 0x040fe400078e0206 */
[----:B------:R-:W3:Y:S03]  /*0510*/  LDC.64 R6, c[0x0][0x400] ;  /* 0x00010000ff067b82 */ /* 0x000ee60000000a00 */
[----:B------:R-:W-:-:S13]  /*0520*/  ISETP.GT.U32.AND P1, PT, R5, R2, PT ;  /* 0x000000020500720c */ /* 0x000fda0003f24070 */
[-C--:B------:R-:W-:Y:S02]  /*0530*/  @!P1 IADD3 R2, PT, PT, R2, -R5.reuse, RZ ;  /* 0x8000000502029210 */ /* 0x080fe40007ffe0ff */
[----:B------:R-:W-:Y:S02]  /*0540*/  @!P1 IADD3 R4, PT, PT, R4, 0x1, RZ ;  /* 0x0000000104049810 */ /* 0x000fe40007ffe0ff */
[----:B------:R-:W-:Y:S02]  /*0550*/  ISETP.GE.U32.AND P0, PT, R2, R5, PT ;  /* 0x000000050200720c */ /* 0x000fe40003f06070 */
[C---:B------:R-:W-:Y:S02]  /*0560*/  LOP3.LUT R2, R12.reuse, UR24, RZ, 0x3c, !PT ;  /* 0x000000180c027c12 */ /* 0x040fe4000f8e3cff */
[----:B------:R-:W-:Y:S02]  /*0570*/  ISETP.NE.AND P1, PT, R12, RZ, PT ;  /* 0x000000ff0c00720c */ /* 0x000fe40003f25270 */
[----:B------:R-:W-:Y:S01]  /*0580*/  ISETP.GE.AND P2, PT, R2, RZ, PT ;  /* 0x000000ff0200720c */ /* 0x000fe20003f46270 */
[----:B---3--:R-:W-:-:S04]  /*0590*/  IMAD.WIDE.U32 R2, R6, UR19, RZ ;  /* 0x0000001306027c25 */ /* 0x008fc8000f8e00ff */
[----:B------:R-:W-:Y:S02]  /*05a0*/  IMAD R3, R7, UR19, R3 ;  /* 0x0000001307037c24 */ /* 0x000fe4000f8e0203 */
[----:B------:R-:W-:Y:S01]  /*05b0*/  @P0 IADD3 R4, PT, PT, R4, 0x1, RZ ;  /* 0x0000000104040810 */ /* 0x000fe20007ffe0ff */
[----:B-1----:R-:W-:Y:S01]  /*05c0*/  IMAD.WIDE.U32 R6, R20, UR19, RZ ;  /* 0x0000001314067c25 */ /* 0x002fe2000f8e00ff */
[----:B------:R-:W-:Y:S02]  /*05d0*/  ISETP.NE.AND P0, PT, RZ, UR10, PT ;  /* 0x0000000aff007c0c */ /* 0x000fe4000bf05270 */
[----:B------:R-:W-:Y:S01]  /*05e0*/  MOV R11, R4 ;  /* 0x00000004000b7202 */ /* 0x000fe20000000f00 */
[----:B------:R-:W-:-:S03]  /*05f0*/  IMAD.WIDE.U32 R4, R8, UR19, RZ ;  /* 0x0000001308047c25 */ /* 0x000fc6000f8e00ff */
[----:B------:R-:W-:Y:S01]  /*0600*/  @!P2 IADD3 R11, PT, PT, -R11, RZ, RZ ;  /* 0x000000ff0b0ba210 */ /* 0x000fe20007ffe1ff */
[----:B------:R-:W-:Y:S01]  /*0610*/  IMAD R5, R9, UR19, R5 ;  /* 0x0000001309057c24 */ /* 0x000fe2000f8e0205 */
[----:B------:R-:W-:Y:S01]  /*0620*/  @!P1 LOP3.LUT R11, RZ, R12, RZ, 0x33, !PT ;  /* 0x0000000cff0b9212 */ /* 0x000fe200078e33ff */
[----:B-----5:R-:W-:-:S03]  /*0630*/  IMAD.WIDE.U32 R8, R22, UR19, RZ ;  /* 0x0000001316087c25 */ /* 0x020fc6000f8e00ff */
[----:B------:R-:W-:Y:S01]  /*0640*/  SHF.R.S32.HI R13, RZ, 0x1f, R11 ;  /* 0x0000001fff0d7819 */ /* 0x000fe2000001140b */
[----:B------:R-:W-:Y:S02]  /*0650*/  IMAD R7, R21, UR19, R7 ;  /* 0x0000001315077c24 */ /* 0x000fe4000f8e0207 */
[----:B------:R-:W-:Y:S02]  /*0660*/  IMAD R9, R23, UR19, R9 ;  /* 0x0000001317097c24 */ /* 0x000fe4000f8e0209 */
[C---:B------:R-:W-:Y:S02]  /*0670*/  IMAD R0, R13.reuse, R24, RZ ;  /* 0x000000180d007224 */ /* 0x040fe400078e02ff */
[----:B------:R-:W-:Y:S02]  /*0680*/  IMAD R12, R13, R28, RZ ;  /* 0x0000001c0d0c7224 */ /* 0x000fe400078e02ff */
[----:B------:R-:W-:-:S04]  /*0690*/  IMAD.WIDE.U32 R2, R76, UR24, R2 ;  /* 0x000000184c027c25 */ /* 0x000fc8000f8e0002 */
[----:B------:R-:W-:Y:S01]  /*06a0*/  IMAD.WIDE.U32 R4, R30, UR24, R4 ;  /* 0x000000181e047c25 */ /* 0x000fe2000f8e0004 */
[----:B----4-:R-:W-:-:S03]  /*06b0*/  LEA R76, P1, R2, R16, 0x2 ;  /* 0x00000010024c7211 */ /* 0x010fc600078210ff */
[----:B------:R-:W-:Y:S01]  /*06c0*/  IMAD.WIDE.U32 R6, R11, R24, R6 ;  /* 0x000000180b067225 */ /* 0x000fe200078e0006 */
[----:B0-----:R-:W-:-:S03]  /*06d0*/  LEA R30, P2, R4, R18, 0x2 ;  /* 0x00000012041e7211 */ /* 0x001fc600078410ff */
[C---:B------:R-:W-:Y:S01]  /*06e0*/  IMAD R25, R11.reuse, R25, R0 ;  /* 0x000000190b197224 */ /* 0x040fe200078e0200 */
[----:B--2---:R-:W-:Y:S01]  /*06f0*/  LEA R24, P4, R6, R26, 0x2 ;  /* 0x0000001a06187211 */ /* 0x004fe200078810ff */
[----:B------:R-:W-:-:S03]  /*0700*/  IMAD.WIDE.U32 R8, R11, R28, R8 ;  /* 0x0000001c0b087225 */ /* 0x000fc600078e0008 */
[----:B------:R-:W-:Y:S01]  /*0710*/  IADD3 R25, PT, PT, R7, R25, RZ ;  /* 0x0000001907197210 */ /* 0x000fe20007ffe0ff */
[----:B------:R-:W-:Y:S01]  /*0720*/  IMAD R23, R11, R29, R12 ;  /* 0x0000001d0b177224 */ /* 0x000fe200078e020c */
[----:B------:R-:W-:Y:S01]  /*0730*/  LEA R22, P5, R8, R32, 0x2 ;  /* 0x0000002008167211 */ /* 0x000fe200078a10ff */
[----:B------:R-:W-:Y:S01]  /*0740*/  IMAD R77, R77, UR24, R3 ;  /* 0x000000184d4d7c24 */ /* 0x000fe2000f8e0203 */
[----:B------:R-:W-:Y:S01]  /*0750*/  LEA.HI.X R25, R6, R27, R25, 0x2, P4 ;  /* 0x0000001b06197211 */ /* 0x000fe200020f1419 */
[----:B------:R-:W-:Y:S01]  /*0760*/  IMAD R31, R31, UR24, R5 ;  /* 0x000000181f1f7c24 */ /* 0x000fe2000f8e0205 */
[----:B------:R-:W-:Y:S02]  /*0770*/  IADD3 R23, PT, PT, R9, R23, RZ ;  /* 0x0000001709177210 */ /* 0x000fe40007ffe0ff */
[----:B------:R-:W-:Y:S02]  /*0780*/  LEA.HI.X R77, R2, R17, R77, 0x2, P1 ;  /* 0x00000011024d7211 */ /* 0x000fe400008f144d */
[----:B------:R-:W-:-:S02]  /*0790*/  LEA.HI.X R31, R4, R19, R31, 0x2, P2 ;  /* 0x00000013041f7211 */ /* 0x000fc400010f141f */
[----:B------:R-:W-:Y:S01]  /*07a0*/  LEA.HI.X R23, R8, R33, R23, 0x2, P5 ;  /* 0x0000002108177211 */ /* 0x000fe200028f1417 */
[----:B------:R-:W-:Y:S06]  /*07b0*/  @!P0 BRA `(.L_x_1385) ;  /* 0x00000000001c8947 */ /* 0x000fec0003800000 */
[----:B------:R-:W0:Y:S08]  /*07c0*/  LDC.64 R20, c[0x0][0x458] ;  /* 0x00011600ff147b82 */ /* 0x000e300000000a00 */
[----:B------:R-:W1:Y:S01]  /*07d0*/  LDC.64 R4, c[0x0][0x4b0] ;  /* 0x00012c00ff047b82 */ /* 0x000e620000000a00 */
[----:B0-----:R-:W-:-:S04]  /*07e0*/  IMAD.WIDE.U32 R2, R20, UR24, RZ ;  /* 0x0000001814027c25 */ /* 0x001fc8000f8e00ff */
[----:B------:R-:W-:Y:S01]  /*07f0*/  IMAD R21, R21, UR24, R3 ;  /* 0x0000001815157c24 */ /* 0x000fe2000f8e0203 */
[----:B-1----:R-:W-:-:S04]  /*0800*/  LEA R20, P1, R2, R4, 0x2 ;  /* 0x0000000402147211 */ /* 0x002fc800078210ff */
[----:B------:R-:W-:Y:S01]  /*0810*/  LEA.HI.X R21, R2, R5, R21, 0x2, P1 ;  /* 0x0000000502157211 */ /* 0x000fe200008f1415 */
[----:B------:R-:W-:Y:S08]  /*0820*/  BRA `(.L_x_1386) ;  /* 0x00000000002c7947 */ /* 0x000ff00003800000 */
.L_x_1385:
[----:B------:R-:W0:Y:S08]  /*0830*/  LDC.64 R4, c[0x0][0x450] ;  /* 0x00011400ff047b82 */ /* 0x000e300000000a00 */
[----:B------:R-:W1:Y:S08]  /*0840*/  LDC.64 R20, c[0x0][0x458] ;  /* 0x00011600ff147b82 */ /* 0x000e700000000a00 */
[----:B------:R-:W2:Y:S01]  /*0850*/  LDC.64 R6, c[0x0][0x4b0] ;  /* 0x00012c00ff067b82 */ /* 0x000ea20000000a00 */
[----:B0-----:R-:W-:-:S02]  /*0860*/  IMAD R0, R35, R4, RZ ;  /* 0x0000000423007224 */ /* 0x001fc400078e02ff */
[----:B------:R-:W-:-:S04]  /*0870*/  IMAD.WIDE.U32 R2, R78, R4, RZ ;  /* 0x000000044e027225 */ /* 0x000fc800078e00ff */
[----:B------:R-:W-:-:S05]  /*0880*/  IMAD R5, R78, R5, R0 ;  /* 0x000000054e057224 */ /* 0x000fca00078e0200 */
[----:B------:R-:W-:-:S03]  /*0890*/  IADD3 R3, PT, PT, R3, R5, RZ ;  /* 0x0000000503037210 */ /* 0x000fc60007ffe0ff */
[----:B-1----:R-:W-:-:S04]  /*08a0*/  IMAD.WIDE.U32 R2, R20, UR24, R2 ;  /* 0x0000001814027c25 */ /* 0x002fc8000f8e0002 */
[----:B------:R-:W-:Y:S01]  /*08b0*/  IMAD R21, R21, UR24, R3 ;  /* 0x0000001815157c24 */ /* 0x000fe2000f8e0203 */
[----:B--2---:R-:W-:-:S04]  /*08c0*/  LEA R20, P1, R2, R6, 0x2 ;  /* 0x0000000602147211 */ /* 0x004fc800078210ff */
[----:B------:R-:W-:-:S09]  /*08d0*/  LEA.HI.X R21, R2, R7, R21, 0x2, P1 ;  /* 0x0000000702157211 */ /* 0x000fd200008f1415 */
.L_x_1386:
[----:B------:R-:W-:Y:S01]  /*08e0*/  UPLOP3.LUT UP1, UPT, UP1, UP0, UPT, 0x20, 0x2 ;  /* 0x000000000002789c */ /* 0x000fe20000f20470 */
[----:B------:R-:W0:Y:S01]  /*08f0*/  LDC.64 R4, c[0x0][0x468] ;  /* 0x00011a00ff047b82 */ /* 0x000e220000000a00 */
[----:B------:R-:W1:Y:S02]  /*0900*/  LDCU.64 UR8, c[0x0][0x4e0] ;  /* 0x00009c00ff0877ac */ /* 0x000e640008000a00 */
[----:B------:R-:W-:Y:S01]  /*0910*/  UISETP.EQ.OR UP2, UPT, UR10, URZ, !UP1 ;  /* 0x000000ff0a00728c */ /* 0x000fe2000cf42670 */
[----:B------:R-:W2:Y:S01]  /*0920*/  LDCU.64 UR6, c[0x0][0x4a0] ;  /* 0x00009400ff0677ac */ /* 0x000ea20008000a00 */
[----:B------:R-:W-:Y:S02]  /*0930*/  PLOP3.LUT P5, PT, PT, PT, UP0, 0x80, 0x8 ;  /* 0x000000000008781c */ /* 0x000fe40003faf008 */
[----:B------:R-:W-:Y:S01]  /*0940*/  CS2R R18, SRZ ;  /* 0x0000000000127805 */ /* 0x000fe2000001ff00 */
[----:B------:R-:W-:Y:S01]  /*0950*/  HFMA2 R14, -RZ, RZ, 0, 0 ;  /* 0x00000000ff0e7431 */ /* 0x000fe200000001ff */
[----:B------:R-:W-:Y:S01]  /*0960*/  PLOP3.LUT P1, PT, PT, PT, UP2, 0x80, 0x8 ;  /* 0x000000000008781c */ /* 0x000fe20003f2f028 */
[----:B------:R-:W3:Y:S04]  /*0970*/  LDC R17, c[0x0][0x3ac] ;  /* 0x0000eb00ff117b82 */ /* 0x000ee80000000800 */
[----:B------:R-:W4:Y:S02]  /*0980*/  @!UP2 LDCU.64 UR4, c[0x0][0x4f0] ;  /* 0x00009e00ff04a7ac */ /* 0x000f240008000a00 */
[----:B----4-:R-:W-:-:S04]  /*0990*/  @!UP2 ULEA UR4, UP3, UR19, UR4, 0x2 ;  /* 0x000000041304a291 */ /* 0x010fc8000f8610ff */
[----:B------:R-:W-:Y:S02]  /*09a0*/  @!UP2 ULEA.HI.X UR5, UR19, UR5, URZ, 0x2, UP3 ;  /* 0x000000051305a291 */ /* 0x000fe400098f14ff */
[----:B------:R-:W-:-:S04]  /*09b0*/  MOV R2, UR4 ;  /* 0x0000000400027c02 */ /* 0x000fc80008000f00 */
[----:B------:R-:W-:-:S05]  /*09c0*/  MOV R3, UR5 ;  /* 0x0000000500037c02 */ /* 0x000fca0008000f00 */
[----:B------:R0:W4:Y:S01]  /*09d0*/  @!P1 LDG.E R11, desc[UR16][R2.64] ;  /* 0x00000010020b9981 */ /* 0x000122000c1e1900 */
[----:B------:R-:W3:Y:S01]  /*09e0*/  LDCU.64 UR4, c[0x0][0x488] ;  /* 0x00009100ff0477ac */ /* 0x000ee20008000a00 */
[----:B-1----:R-:W-:Y:S02]  /*09f0*/  UISETP.NE.U32.AND UP4, UPT, UR8, URZ, UPT ;  /* 0x000000ff0800728c */ /* 0x002fe4000bf85070 */
[----:B--2---:R-:W-:Y:S02]  /*0a00*/  UISETP.NE.U32.AND UP3, UPT, UR6, URZ, UPT ;  /* 0x000000ff0600728c */ /* 0x004fe4000bf65070 */
[----:B------:R-:W-:Y:S01]  /*0a10*/  UISETP.NE.AND.EX UP4, UPT, UR9, URZ, UPT, UP4 ;  /* 0x000000ff0900728c */ /* 0x000fe2000bf85340 */
[----:B0-----:R-:W-:Y:S01]  /*0a20*/  IMAD.WIDE.U32 R2, R4, UR19, RZ ;  /* 0x0000001304027c25 */ /* 0x001fe2000f8e00ff */
[----:B------:R-:W-:Y:S02]  /*0a30*/  UISETP.NE.AND.EX UP3, UPT, UR7, URZ, UPT, UP3 ;  /* 0x000000ff0700728c */ /* 0x000fe4000bf65330 */
[----:B------:R-:W-:Y:S01]  /*0a40*/  UISETP.EQ.OR UP4, UPT, UR10, URZ, !UP4 ;  /* 0x000000ff0a00728c */ /* 0x000fe2000e782670 */
[----:B------:R-:W-:Y:S01]  /*0a50*/  IMAD R3, R5, UR19, R3 ;  /* 0x0000001305037c24 */ /* 0x000fe2000f8e0203 */
[----:B------:R-:W-:-:S02]  /*0a60*/  LEA R84, P2, R2, R15, 0x2 ;  /* 0x0000000f02547211 */ /* 0x000fc400078410ff */
[----:B------:R-:W-:Y:S01]  /*0a70*/  PLOP3.LUT P4, PT, PT, PT, UP3, 0x80, 0x8 ;  /* 0x000000000008781c */ /* 0x000fe20003f8f038 */
[----:B---3--:R-:W-:Y:S01]  /*0a80*/  UISETP.NE.U32.AND UP2, UPT, UR4, URZ, UPT ;  /* 0x000000ff0400728c */ /* 0x008fe2000bf45070 */
[----:B------:R-:W-:Y:S02]  /*0a90*/  LEA.HI.X R2, R2, R10, R3, 0x2, P2 ;  /* 0x0000000a02027211 */ /* 0x000fe400010f1403 */
[----:B------:R-:W-:Y:S01]  /*0aa0*/  SEL R84, R84, RZ, !P5 ;  /* 0x000000ff54547207 */ /* 0x000fe20006800000 */
[----:B------:R-:W-:Y:S01]  /*0ab0*/  UISETP.NE.AND.EX UP2, UPT, UR5, URZ, UPT, UP2 ;  /* 0x000000ff0500728c */ /* 0x000fe2000bf45320 */
[----:B------:R-:W-:Y:S01]  /*0ac0*/  SEL R85, R2, RZ, !P5 ;  /* 0x000000ff02557207 */ /* 0x000fe20006800000 */
[----:B------:R-:W-:Y:S01]  /*0ad0*/  @!UP4 ULEA UR8, UP6, UR19, UR8, 0x2 ;  /* 0x000000081308c291 */ /* 0x000fe2000f8c10ff */
[----:B------:R-:W-:-:S03]  /*0ae0*/  PLOP3.LUT P5, PT, PT, PT, UP4, 0x80, 0x8 ;  /* 0x000000000008781c */ /* 0x000fc60003faf048 */
[----:B------:R-:W-:Y:S01]  /*0af0*/  PLOP3.LUT P2, PT, PT, PT, UP2, 0x80, 0x8 ;  /* 0x000000000008781c */ /* 0x000fe20003f4f028 */
[----:B------:R-:W-:Y:S01]  /*0b00*/  @!UP4 ULEA.HI.X UR9, UR19, UR9, URZ, 0x2, UP6 ;  /* 0x000000091309c291 */ /* 0x000fe2000b0f14ff */
[----:B------:R-:W-:-:S03]  /*0b10*/  MOV R8, UR8 ;  /* 0x0000000800087c02 */ /* 0x000fc60008000f00 */
[----:B------:R-:W-:Y:S02]  /*0b20*/  @UP2 ULEA UR4, UP5, UR24, UR4, 0x2 ;  /* 0x0000000418042291 */ /* 0x000fe4000f8a10ff */
[----:B------:R-:W-:Y:S02]  /*0b30*/  MOV R9, UR9 ;  /* 0x0000000900097c02 */ /* 0x000fe40008000f00 */
[----:B------:R-:W-:Y:S02]  /*0b40*/  @UP2 ULEA.HI.X UR5, UR24, UR5, URZ, 0x2, UP5 ;  /* 0x0000000518052291 */ /* 0x000fe4000a8f14ff */
[----:B------:R-:W-:Y:S01]  /*0b50*/  @UP3 ULEA UR6, UP5, UR24, UR6, 0x2 ;  /* 0x0000000618063291 */ /* 0x000fe2000f8a10ff */
[----:B------:R-:W-:Y:S01]  /*0b60*/  IMAD.U32 R4, RZ, RZ, UR4 ;  /* 0x00000004ff047e24 */ /* 0x000fe2000f8e00ff */
[----:B------:R0:W5:Y:S01]  /*0b70*/  @!P5 LDG.E R14, desc[UR16][R8.64] ;  /* 0x00000010080ed981 */ /* 0x000162000c1e1900 */
[----:B------:R-:W1:Y:S01]  /*0b80*/  LDCU.64 UR8, c[0x0][0x500] ;  /* 0x0000a000ff0877ac */ /* 0x000e620008000a00 */
[----:B------:R-:W-:-:S02]  /*0b90*/  MOV R5, UR5 ;  /* 0x0000000500057c02 */ /* 0x000fc40008000f00 */
[----:B------:R-:W-:Y:S01]  /*0ba0*/  MOV R6, UR6 ;  /* 0x0000000600067c02 */ /* 0x000fe20008000f00 */
[----:B------:R-:W-:Y:S02]  /*0bb0*/  @UP3 ULEA.HI.X UR7, UR24, UR7, URZ, 0x2, UP5 ;  /* 0x0000000718073291 */ /* 0x000fe4000a8f14ff */
[----:B------:R0:W5:Y:S01]  /*0bc0*/  @P2 LDG.E R19, desc[UR16][R4.64] ;  /* 0x0000001004132981 */ /* 0x000162000c1e1900 */
[----:B------:R-:W2:Y:S03]  /*0bd0*/  LDCU.64 UR4, c[0x0][0x4f8] ;  /* 0x00009f00ff0477ac */ /* 0x000ea60008000a00 */
[----:B------:R-:W-:-:S05]  /*0be0*/  MOV R7, UR7 ;  /* 0x0000000700077c02 */ /* 0x000fca0008000f00 */
[----:B------:R0:W5:Y:S01]  /*0bf0*/  @P4 LDG.E R18, desc[UR16][R6.64] ;  /* 0x0000001006124981 */ /* 0x000162000c1e1900 */
[----:B----4-:R-:W-:-:S05]  /*0c00*/  @!P1 IMAD.WIDE R2, R11, 0x4, R84 ;  /* 0x000000040b029825 */ /* 0x010fca00078e0254 */
[----:B------:R0:W5:Y:S01]  /*0c10*/  @!P1 LDG.E R78, desc[UR16][R2.64] ;  /* 0x00000010024e9981 */ /* 0x000162000c1e1900 */
[----:B-1----:R-:W-:Y:S02]  /*0c20*/  UISETP.NE.U32.AND UP0, UPT, UR8, URZ, UPT ;  /* 0x000000ff0800728c */ /* 0x002fe4000bf05070 */
[----:B--2---:R-:W-:Y:S02]  /*0c30*/  UISETP.EQ.U32.AND UP2, UPT, UR4, URZ, UPT ;  /* 0x000000ff0400728c */ /* 0x004fe4000bf42070 */
[----:B------:R-:W-:-:S04]  /*0c40*/  UISETP.NE.AND.EX UP0, UPT, UR9, URZ, UPT, UP0 ;  /* 0x000000ff0900728c */ /* 0x000fc8000bf05300 */
[----:B------:R-:W-:Y:S01]  /*0c50*/  UISETP.EQ.OR.EX UP0, UPT, UR5, URZ, !UP0, UP2 ;  /* 0x000000ff0500728c */ /* 0x000fe2000c702720 */
[----:B------:R-:W-:-:S08]  /*0c60*/  SEL R17, R17, 0x800, P0 ;  /* 0x0000080011117807 */ /* 0x000fd00000000000 */
[----:B0-----:R-:W-:Y:S05]  /*0c70*/  BRA.U UP0, `(.L_x_1387) ;  /* 0x0000000100747547 */ /* 0x001fea000b800000 */
[----:B------:R-:W-:Y:S01]  /*0c80*/  UISETP.NE.AND UP0, UPT, UR19, URZ, UPT ;  /* 0x000000ff1300728c */ /* 0x000fe2000bf05270 */
[----:B------:R-:W0:Y:S05]  /*0c90*/  LDC.64 R2, c[0x0][0x4f8] ;  /* 0x00013e00ff027b82 */ /* 0x000e2a0000000a00 */
[----:B------:R-:W-:-:S05]  /*0ca0*/  PLOP3.LUT P0, PT, PT, PT, UP0, 0x80, 0x8 ;  /* 0x000000000008781c */ /* 0x000fca0003f0f008 */
[----:B------:R-:W1:Y:S01]  /*0cb0*/  @UP0 LDCU.64 UR4, c[0x0][0x500] ;  /* 0x0000a000ff0407ac */ /* 0x000e620008000a00 */
[----:B------:R-:W-:-:S04]  /*0cc0*/  @UP0 UIADD3 UR6, UPT, UPT, UR19, -0x1, URZ ;  /* 0xffffffff13060890 */ /* 0x000fc8000fffe0ff */
[----:B-1----:R-:W-:-:S06]  /*0cd0*/  @UP0 UIMAD.WIDE.U32 UR4, UR6, 0x4, UR4 ;  /* 0x00000004060408a5 */ /* 0x002fcc000f8e0004 */
[----:B------:R-:W-:Y:S02]  /*0ce0*/  MOV R6, UR4 ;  /* 0x0000000400067c02 */ /* 0x000fe40008000f00 */
[----:B------:R-:W-:-:S05]  /*0cf0*/  MOV R7, UR5 ;  /* 0x0000000500077c02 */ /* 0x000fca0008000f00 */
[----:B------:R-:W2:Y:S01]  /*0d00*/  @P0 LDG.E R6, desc[UR16][R6.64] ;  /* 0x0000001006060981 */ /* 0x000ea2000c1e1900 */
[----:B------:R-:W-:Y:S01]  /*0d10*/  ULEA UR4, UP0, UR19, UR8, 0x2 ;  /* 0x0000000813047291 */ /* 0x000fe2000f8010ff */
[----:B------:R-:W-:-:S03]  /*0d20*/  MOV R16, RZ ;  /* 0x000000ff00107202 */ /* 0x000fc60000000f00 */
[----:B------:R-:W-:Y:S02]  /*0d30*/  ULEA.HI.X UR5, UR19, UR9, URZ, 0x2, UP0 ;  /* 0x0000000913057291 */ /* 0x000fe400080f14ff */
[----:B------:R-:W-:-:S04]  /*0d40*/  MOV R4, UR4 ;  /* 0x0000000400047c02 */ /* 0x000fc80008000f00 */
[----:B------:R-:W-:-:S06]  /*0d50*/  MOV R5, UR5 ;  /* 0x0000000500057c02 */ /* 0x000fcc0008000f00 */
[----:B------:R-:W3:Y:S01]  /*0d60*/  LDG.E R5, desc[UR16][R4.64] ;  /* 0x0000001004057981 */ /* 0x000ee2000c1e1900 */
[----:B--2---:R-:W-:-:S05]  /*0d70*/  @P0 IADD3 R16, PT, PT, R6, 0x1, RZ ;  /* 0x0000000106100810 */ /* 0x004fca0007ffe0ff */
[----:B0-----:R-:W-:-:S05]  /*0d80*/  IMAD.WIDE R2, R16, 0x4, R2 ;  /* 0x0000000410027825 */ /* 0x001fca00078e0202 */
[----:B------:R-:W2:Y:S04]  /*0d90*/  LDG.E R0, desc[UR16][R2.64+0x4] ;  /* 0x0000041002007981 */ /* 0x000ea8000c1e1900 */
[----:B------:R-:W2:Y:S01]  /*0da0*/  LDG.E R9, desc[UR16][R2.64] ;  /* 0x0000001002097981 */ /* 0x000ea2000c1e1900 */
[----:B---3--:R-:W-:-:S05]  /*0db0*/  IMAD.IADD R15, R5, 0x1, -R16 ;  /* 0x00000001050f7824 */ /* 0x008fca00078e0a10 */
[C---:B------:R-:W-:Y:S02]  /*0dc0*/  ISETP.GT.AND P0, PT, R15.reuse, RZ, PT ;  /* 0x000000ff0f00720c */ /* 0x040fe40003f04270 */
[----:B------:R-:W-:Y:S02]  /*0dd0*/  IADD3 R15, PT, PT, R15, 0x1, RZ ;  /* 0x000000010f0f7810 */ /* 0x000fe40007ffe0ff */
[----:B--2---:R-:W-:-:S04]  /*0de0*/  IADD3 R0, PT, PT, R0, -R9, RZ ;  /* 0x8000000900007210 */ /* 0x004fc80007ffe0ff */
[----:B------:R-:W-:Y:S02]  /*0df0*/  ISETP.GT.AND P1, PT, R17, R0, PT ;  /* 0x000000001100720c */ /* 0x000fe40003f24270 */
[----:B------:R-:W-:-:S04]  /*0e00*/  IADD3 R0, PT, PT, -R0, R17, RZ ;  /* 0x0000001100007210 */ /* 0x000fc80007ffe1ff */
[----:B------:R-:W-:-:S04]  /*0e10*/  SEL R0, R0, RZ, P1 ;  /* 0x000000ff00007207 */ /* 0x000fc80000800000 */
[----:B------:R-:W-:-:S05]  /*0e20*/  SEL R0, R0, RZ, P0 ;  /* 0x000000ff00007207 */ /* 0x000fca0000000000 */
[----:B-----5:R-:W-:Y:S01]  /*0e30*/  IMAD R14, R14, R17, R0 ;  /* 0x000000110e0e7224 */ /* 0x020fe200078e0200 */
[----:B------:R-:W-:Y:S06]  /*0e40*/  BRA `(.L_x_1388) ;  /* 0x0000000000787947 */ /* 0x000fec0003800000 */
.L_x_1387:
[-C--:B------:R-:W-:Y:S01]  /*0e50*/  IABS R5, R17.reuse ;  /* 0x0000001100057213 */ /* 0x080fe20000000000 */
[----:B------:R-:W0:Y:S01]  /*0e60*/  LDC R0, c[0x0][0x388] ;  /* 0x0000e200ff007b82 */ /* 0x000e220000000800 */
[----:B------:R-:W-:Y:S01]  /*0e70*/  IABS R8, R17 ;  /* 0x0000001100087213 */ /* 0x000fe20000000000 */
[----:B-----5:R-:W-:Y:S01]  /*0e80*/  IMAD.MOV.U32 R14, RZ, RZ, RZ ;  /* 0x000000ffff0e7224 */ /* 0x020fe200078e00ff */
[----:B------:R-:W1:Y:S01]  /*0e90*/  I2F.RP R4, R5 ;  /* 0x0000000500047306 */ /* 0x000e620000209400 */
[----:B------:R-:W-:Y:S02]  /*0ea0*/  MOV R16, RZ ;  /* 0x000000ff00107202 */ /* 0x000fe40000000f00 */
[----:B------:R-:W-:-:S05]  /*0eb0*/  IADD3 R8, PT, PT, RZ, -R8, RZ ;  /* 0x80000008ff087210 */ /* 0x000fca0007ffe0ff */
        /* <DEDUP_REMOVED lines=23> */
.L_x_1388:
[----:B------:R-:W-:-:S13]  /*1030*/  ISETP.GE.AND P0, PT, R15, 0x1, PT ;  /* 0x000000010f00780c */ /* 0x000fda0003f06270 */
[----:B------:R-:W-:Y:S05]  /*1040*/  @!P0 EXIT ;  /* 0x000000000000894d */ /* 0x000fea0003800000 */
[----:B------:R-:W0:Y:S01]  /*1050*/  S2R R13, SR_TID.X ;  /* 0x00000000000d7919 */ /* 0x000e220000002100 */
[----:B------:R-:W1:Y:S01]  /*1060*/  LDCU.64 UR10, c[0x0][0x3b0] ;  /* 0x00007600ff0a77ac */ /* 0x000e620008000a00 */
[----:B------:R-:W2:Y:S01]  /*1070*/  S2UR UR6, SR_CgaCtaId ;  /* 0x00000000000679c3 */ /* 0x000ea20000008800 */
[----:B------:R-:W-:Y:S01]  /*1080*/  IMAD.WIDE R78, R78, 0x4, RZ ;  /* 0x000000044e4e7825 */ /* 0x000fe200078e02ff */
[----:B------:R-:W3:Y:S01]  /*1090*/  LDCU.64 UR8, c[0x0][0x4e8] ;  /* 0x00009d00ff0877ac */ /* 0x000ee20008000a00 */
[----:B------:R-:W4:Y:S01]  /*10a0*/  LDCU.64 UR20, c[0x0][0x470] ;  /* 0x00008e00ff1477ac */ /* 0x000f220008000a00 */
[----:B-1----:R-:W-:-:S04]  /*10b0*/  UIMAD.WIDE.U32 UR4, UR24, UR10, URZ ;  /* 0x0000000a180472a5 */ /* 0x002fc8000f8e00ff */
[----:B------:R-:W-:Y:S02]  /*10c0*/  UIMAD UR14, UR24, UR11, UR5 ;  /* 0x0000000b180e72a4 */ /* 0x000fe4000f8e0205 */
[----:B---3--:R-:W-:Y:S01]  /*10d0*/  ULEA UR15, UP0, UR19, UR8, 0x2 ;  /* 0x00000008130f7291 */ /* 0x008fe2000f8010ff */
[----:B------:R-:W-:Y:S02]  /*10e0*/  UMOV UR5, 0x400 ;  /* 0x0000040000057882 */ /* 0x000fe40000000000 */
[----:B--2---:R-:W-:Y:S02]  /*10f0*/  ULEA UR5, UR6, UR5, 0x18 ;  /* 0x0000000506057291 */ /* 0x004fe4000f8ec0ff */
[----:B------:R-:W-:Y:S01]  /*1100*/  ULEA.HI.X UR18, UR19, UR9, URZ, 0x2, UP0 ;  /* 0x0000000913127291 */ /* 0x000fe200080f14ff */
[----:B0-----:R-:W-:Y:S01]  /*1110*/  SHF.R.U32.HI R12, RZ, 0x5, R13 ;  /* 0x00000005ff0c7819 */ /* 0x001fe2000001160d */
[----:B----4-:R-:W-:Y:S01]  /*1120*/  ULEA UR13, UP0, UR4, UR20, 0x2 ;  /* 0x00000014040d7291 */ /* 0x010fe2000f8010ff */
[----:B------:R-:W-:Y:S01]  /*1130*/  SHF.L.U32 R11, R13, 0x4, RZ ;  /* 0x000000040d0b7819 */ /* 0x000fe200000006ff */
[----:B------:R-:W-:Y:S01]  /*1140*/  UMOV UR6, URZ ;  /* 0x000000ff00067c82 */ /* 0x000fe20008000000 */
[----:B------:R-:W-:Y:S01]  /*1150*/  LEA R10, R12, UR5, 0x3 ;  /* 0x000000050c0a7c11 */ /* 0x000fe2000f8e18ff */
[----:B------:R-:W-:Y:S01]  /*1160*/  ULEA.HI.X UR14, UR4, UR21, UR14, 0x2, UP0 ;  /* 0x00000015040e7291 */ /* 0x000fe200080f140e */
[----:B------:R-:W-:-:S02]  /*1170*/  IADD3 R9, PT, PT, R11, 0xe, RZ ;  /* 0x0000000e0b097810 */ /* 0x000fc40007ffe0ff */
[----:B------:R-:W-:Y:S01]  /*1180*/  IADD3 R8, PT, PT, R11, 0xf, RZ ;  /* 0x0000000f0b087810 */ /* 0x000fe20007ffe0ff */
[----:B------:R-:W-:-:S08]  /*1190*/  UMOV UR4, URZ ;  /* 0x000000ff00047c82 */ /* 0x000fd00008000000 */
.L_x_1430:
[----:B--2---:R-:W0:Y:S02]  /*11a0*/  LDC.64 R2, c[0x0][0x4f8] ;  /* 0x00013e00ff027b82 */ /* 0x004e240000000a00 */
[----:B0-----:R-:W-:-:S04]  /*11b0*/  ISETP.NE.U32.AND P0, PT, R2, RZ, PT ;  /* 0x000000ff0200720c */ /* 0x001fc80003f05070 */
[----:B------:R-:W-:-:S13]  /*11c0*/  ISETP.NE.AND.EX P0, PT, R3, RZ, PT, P0 ;  /* 0x000000ff0300720c */ /* 0x000fda0003f05300 */
[----:B------:R-:W0:Y:S01]  /*11d0*/  @P0 LDC.64 R2, c[0x0][0x4f8] ;  /* 0x00013e00ff020b82 */ /* 0x000e220000000a00 */
[----:B------:R-:W-:-:S07]  /*11e0*/  @P0 IADD3 R5, PT, PT, R16, UR4, RZ ;  /* 0x0000000410050c10 */ /* 0x000fce000fffe0ff */
[----:B------:R-:W1:Y:S01]  /*11f0*/  @!P0 LDC R6, c[0x0][0x388] ;  /* 0x0000e200ff068b82 */ /* 0x000e620000000800 */
[----:B0-----:R-:W-:-:S05]  /*1200*/  @P0 IMAD.WIDE R2, R5, 0x4, R2 ;  /* 0x0000000405020825 */ /* 0x001fca00078e0202 */
[----:B------:R-:W2:Y:S04]  /*1210*/  @P0 LDG.E R0, desc[UR16][R2.64+0x4] ;  /* 0x0000041002000981 */ /* 0x000ea8000c1e1900 */
[----:B------:R-:W2:Y:S01]  /*1220*/  @P0 LDG.E R5, desc[UR16][R2.64] ;  /* 0x0000001002050981 */ /* 0x000ea2000c1e1900 */
[----:B------:R-:W-:-:S04]  /*1230*/  @!P0 IADD3 R4, PT, PT, RZ, -UR6, RZ ;  /* 0x80000006ff048c10 */ /* 0x000fc8000fffe0ff */
[----:B-1----:R-:W-:Y:S02]  /*1240*/  @!P0 VIADDMNMX R4, R4, R6, R17, PT ;  /* 0x0000000604048246 */ /* 0x002fe40003800111 */
[----:B--2---:R-:W-:-:S04]  /*1250*/  @P0 IADD3 R0, PT, PT, R0, -R5, RZ ;  /* 0x8000000500000210 */ /* 0x004fc80007ffe0ff */
[----:B------:R-:W-:Y:S02]  /*1260*/  @P0 R2UR UR25, R0 ;  /* 0x00000000001902ca */ /* 0x000fe400000e0000 */
[----:B------:R-:W-:-:S13]  /*1270*/  @!P0 R2UR UR25, R4 ;  /* 0x00000000041982ca */ /* 0x000fda00000e0000 */
[----:B------:R-:W-:-:S04]  /*1280*/  MOV R0, UR25 ;  /* 0x0000001900007c02 */ /* 0x000fc80008000f00 */
[----:B------:R-:W-:-:S13]  /*1290*/  ISETP.GE.AND P0, PT, R0, 0x1, PT ;  /* 0x000000010000780c */ /* 0x000fda0003f06270 */
[----:B------:R-:W-:Y:S05]  /*12a0*/  @!P0 EXIT ;  /* 0x000000000000894d */ /* 0x000fea0003800000 */
[----:B------:R-:W-:Y:S01]  /*12b0*/  BAR.SYNC.DEFER_BLOCKING 0x0 ;  /* 0x0000000000007b1d */ /* 0x000fe20000010000 */
[----:B------:R-:W-:-:S04]  /*12c0*/  SHF.L.U32 R0, R13, 0x2, RZ ;  /* 0x000000020d007819 */ /* 0x000fc800000006ff */
[----:B------:R-:W-:-:S04]  /*12d0*/  LOP3.LUT R0, R0, 0xf80, RZ, 0xc0, !PT ;  /* 0x00000f8000007812 */ /* 0x000fc800078ec0ff */
[----:B------:R-:W-:-:S05]  /*12e0*/  LOP3.LUT R65, R0, 0x1f, R13, 0xf8, !PT ;  /* 0x0000001f00417812 */ /* 0x000fca00078ef80d */
[----:B------:R-:W-:-:S05]  /*12f0*/  IMAD.WIDE.U32 R2, R65, 0x10, R76 ;  /* 0x0000001041027825 */ /* 0x000fca00078e004c */
[----:B------:R-:W2:Y:S04]  /*1300*/  LDG.E.128 R32, desc[UR16][R2.64] ;  /* 0x0000001002207981 */ /* 0x000ea8000c1e1d00 */
[----:B------:R-:W3:Y:S04]  /*1310*/  LDG.E.128 R36, desc[UR16][R2.64+0x200] ;  /* 0x0002001002247981 */ /* 0x000ee8000c1e1d00 */
[----:B------:R-:W4:Y:S04]  /*1320*/  LDG.E.128 R40, desc[UR16][R2.64+0x400] ;  /* 0x0004001002287981 */ /* 0x000f28000c1e1d00 */
[----:B------:R0:W5:Y:S01]  /*1330*/  LDG.E.128 R44, desc[UR16][R2.64+0x600] ;  /* 0x00060010022c7981 */ /* 0x000162000c1e1d00 */
[----:B------:R-:W1:Y:S01]  /*1340*/  S2UR UR7, SR_CgaCtaId ;  /* 0x00000000000779c3 */ /* 0x000e620000008800 */
[----:B------:R-:W-:Y:S01]  /*1350*/  UMOV UR5, 0x400 ;  /* 0x0000040000057882 */ /* 0x000fe20000000000 */
[----:B------:R-:W-:Y:S01]  /*1360*/  LOP3.LUT R4, R13, 0x3e0, RZ, 0xc0, !PT ;  /* 0x000003e00d047812 */ /* 0x000fe200078ec0ff */
[----:B------:R-:W1:Y:S01]  /*1370*/  S2R R7, SR_LANEID ;  /* 0x0000000000077919 */ /* 0x000e620000000000 */
[----:B0-----:R-:W-:Y:S01]  /*1380*/  IMAD.WIDE.U32 R2, R65, 0x10, R30 ;  /* 0x0000001041027825 */ /* 0x001fe200078e001e */
[----:B-1----:R-:W-:Y:S01]  /*1390*/  ULEA UR7, UR7, UR5, 0x18 ;  /* 0x0000000507077291 */ /* 0x002fe2000f8ec0ff */
[----:B------:R-:W0:Y:S01]  /*13a0*/  LDCU.U8 UR5, c[0x0][0x3a8] ;  /* 0x00007500ff0577ac */ /* 0x000e220008000000 */
[----:B------:R-:W-:-:S02]  /*13b0*/  IADD3 R6, PT, PT, R0, R7, RZ ;  /* 0x0000000700067210 */ /* 0x000fc40007ffe0ff */
[----:B------:R-:W-:Y:S02]  /*13c0*/  IADD3 R4, PT, PT, R4, R7, RZ ;  /* 0x0000000704047210 */ /* 0x000fe40007ffe0ff */
[----:B------:R-:W-:Y:S02]  /*13d0*/  LEA R6, R6, UR7, 0x4 ;  /* 0x0000000706067c11 */ /* 0x000fe4000f8e20ff */
[----:B------:R-:W-:-:S03]  /*13e0*/  LEA R4, R4, UR7, 0x6 ;  /* 0x0000000704047c11 */ /* 0x000fc6000f8e30ff */
[----:B--2---:R-:W-:Y:S04]  /*13f0*/  STS.128 [R6], R32 ;  /* 0x0000002006007388 */ /* 0x004fe80000000c00 */
[----:B---3--:R-:W-:Y:S04]  /*1400*/  STS.128 [R6+0x200], R36 ;  /* 0x0002002406007388 */ /* 0x008fe80000000c00 */
[----:B----4-:R-:W-:Y:S04]  /*1410*/  STS.128 [R6+0x400], R40 ;  /* 0x0004002806007388 */ /* 0x010fe80000000c00 */
[----:B-----5:R1:W-:Y:S01]  /*1420*/  STS.128 [R6+0x600], R44 ;  /* 0x0006002c06007388 */ /* 0x0203e20000000c00 */
[----:B------:R-:W-:-:S03]  /*1430*/  NOP ;  /* 0x0000000000007918 */ /* 0x000fc60000000000 */
[----:B------:R-:W-:Y:S04]  /*1440*/  LDS.128 R60, [R4] ;  /* 0x00000000043c7984 */ /* 0x000fe80000000c00 */
[----:B------:R-:W-:Y:S04]  /*1450*/  LDS.128 R56, [R4+0x10] ;  /* 0x0000100004387984 */ /* 0x000fe80000000c00 */
[----:B------:R-:W-:Y:S04]  /*1460*/  LDS.128 R52, [R4+0x20] ;  /* 0x0000200004347984 */ /* 0x000fe80000000c00 */
[----:B------:R-:W-:Y:S01]  /*1470*/  LDS.128 R48, [R4+0x30] ;  /* 0x0000300004307984 */ /* 0x000fe20000000c00 */
[----:B------:R-:W-:Y:S06]  /*1480*/  BAR.SYNC.DEFER_BLOCKING 0x0 ;  /* 0x0000000000007b1d */ /* 0x000fec0000010000 */
[----:B------:R-:W2:Y:S04]  /*1490*/  LDG.E.128 R68, desc[UR16][R2.64] ;  /* 0x0000001002447981 */ /* 0x000ea8000c1e1d00 */
[----:B-1----:R-:W3:Y:S04]  /*14a0*/  LDG.E.128 R44, desc[UR16][R2.64+0x200] ;  /* 0x00020010022c7981 */ /* 0x002ee8000c1e1d00 */
[----:B------:R-:W4:Y:S04]  /*14b0*/  LDG.E.128 R72, desc[UR16][R2.64+0x400] ;  /* 0x0004001002487981 */ /* 0x000f28000c1e1d00 */
[----:B------:R-:W5:Y:S01]  /*14c0*/  LDG.E.128 R80, desc[UR16][R2.64+0x600] ;  /* 0x0006001002507981 */ /* 0x000f62000c1e1d00 */
[----:B------:R-:W-:Y:S03]  /*14d0*/  BSSY.RECONVERGENT B0, `(.L_x_1389) ;  /* 0x0000035000007945 */ /* 0x000fe60003800200 */
[----:B--2---:R-:W-:Y:S04]  /*14e0*/  STS.128 [R6], R68 ;  /* 0x0000004406007388 */ /* 0x004fe80000000c00 */
[----:B---3--:R-:W-:Y:S04]  /*14f0*/  STS.128 [R6+0x200], R44 ;  /* 0x0002002c06007388 */ /* 0x008fe80000000c00 */
        /* <DEDUP_REMOVED lines=11> */
[--C-:B--2---:R-:W-:Y:S01]  /*15b0*/  FADD.FTZ R29, R40, R18.reuse ;  /* 0x00000012281d7221 */ /* 0x104fe20000010000 */
[----:B------:R-:W-:Y:S01]  /*15c0*/  FSETP.GTU.FTZ.AND P0, PT, R5, 20, PT ;  /* 0x41a000000500780b */ /* 0x000fe20003f1c000 */
[----:B------:R-:W-:Y:S01]  /*15d0*/  FADD.FTZ R28, R41, R18 ;  /* 0x00000012291c7221 */ /* 0x000fe20000010000 */
[----:B------:R-:W-:-:S02]  /*15e0*/  FSETP.GTU.FTZ.AND P1, PT, R2, 20, PT ;  /* 0x41a000000200780b */ /* 0x000fc40003f3c000 */
[----:B0-----:R-:W-:Y:S02]  /*15f0*/  ISETP.EQ.OR P0, PT, RZ, UR5, P0 ;  /* 0x00000005ff007c0c */ /* 0x001fe40008702670 */
[----:B------:R-:W-:Y:S02]  /*1600*/  FSETP.GTU.FTZ.AND P4, PT, R3, 20, PT ;  /* 0x41a000000300780b */ /* 0x000fe40003f9c000 */
[----:B------:R-:W-:Y:S02]  /*1610*/  FSETP.GTU.FTZ.AND P2, PT, R0, 20, PT ;  /* 0x41a000000000780b */ /* 0x000fe40003f5c000 */
[----:B------:R-:W-:-:S07]  /*1620*/  FSETP.GTU.FTZ.AND P5, PT, R29, 20, PT ;  /* 0x41a000001d00780b */ /* 0x000fce0003fbc000 */
[----:B---34-:R-:W-:Y:S06]  /*1630*/  @P0 BRA `(.L_x_1390) ;  /* 0x0000000000780947 */ /* 0x018fec0003800000 */
        /* <DEDUP_REMOVED lines=30> */
.L_x_1390:
[----:B------:R-:W-:Y:S05]  /*1820*/  BSYNC.RECONVERGENT B0 ;  /* 0x0000000000007941 */ /* 0x000fea0003800200 */
.L_x_1389:
        /* <DEDUP_REMOVED lines=36> */
.L_x_1392:
[----:B------:R-:W-:Y:S05]  /*1a70*/  BSYNC.RECONVERGENT B0 ;  /* 0x0000000000007941 */ /* 0x000fea0003800200 */
.L_x_1391:
        /* <DEDUP_REMOVED lines=34> */
.L_x_1394:
[----:B------:R-:W-:Y:S05]  /*1ca0*/  BSYNC.RECONVERGENT B0 ;  /* 0x0000000000007941 */ /* 0x000fea0003800200 */
.L_x_1393:
        /* <DEDUP_REMOVED lines=36> */
.L_x_1396:
[----:B------:R-:W-:Y:S05]  /*1ef0*/  BSYNC.RECONVERGENT B0 ;  /* 0x0000000000007941 */ /* 0x000fea0003800200 */
.L_x_1395:
        /* <DEDUP_REMOVED lines=34> */
.L_x_1398:
[----:B------:R-:W-:Y:S05]  /*2120*/  BSYNC.RECONVERGENT B0 ;  /* 0x0000000000007941 */ /* 0x000fea0003800200 */
.L_x_1397:
        /* <DEDUP_REMOVED lines=36> */
.L_x_1400:
[----:B------:R-:W-:Y:S05]  /*2370*/  BSYNC.RECONVERGENT B0 ;  /* 0x0000000000007941 */ /* 0x000fea0003800200 */
.L_x_1399:
        /* <DEDUP_REMOVED lines=34> */
.L_x_1402:
[----:B------:R-:W-:Y:S05]  /*25a0*/  BSYNC.RECONVERGENT B0 ;  /* 0x0000000000007941 */ /* 0x000fea0003800200 */
.L_x_1401:
        /* <DEDUP_REMOVED lines=36> */
.L_x_1404:
[----:B------:R-:W-:Y:S05]  /*27f0*/  BSYNC.RECONVERGENT B0 ;  /* 0x0000000000007941 */ /* 0x000fea0003800200 */
.L_x_1403:
        /* <DEDUP_REMOVED lines=34> */
.L_x_1406:
[----:B------:R-:W-:Y:S05]  /*2a20*/  BSYNC.RECONVERGENT B0 ;  /* 0x0000000000007941 */ /* 0x000fea0003800200 */
.L_x_1405:
        /* <DEDUP_REMOVED lines=36> */
.L_x_1408:
[----:B------:R-:W-:Y:S05]  /*2c70*/  BSYNC.RECONVERGENT B0 ;  /* 0x0000000000007941 */ /* 0x000fea0003800200 */
.L_x_1407:
        /* <DEDUP_REMOVED lines=34> */
.L_x_1410:
[----:B------:R-:W-:Y:S05]  /*2ea0*/  BSYNC.RECONVERGENT B0 ;  /* 0x0000000000007941 */ /* 0x000fea0003800200 */
.L_x_1409:
        /* <DEDUP_REMOVED lines=38> */
.L_x_1412:
[----:B------:R-:W-:Y:S05]  /*3110*/  BSYNC.RECONVERGENT B0 ;  /* 0x0000000000007941 */ /* 0x000fea0003800200 */
.L_x_1411:
        /* <DEDUP_REMOVED lines=32> */
.L_x_1414:
[----:B------:R-:W-:Y:S05]  /*3320*/  BSYNC.RECONVERGENT B0 ;  /* 0x0000000000007941 */ /* 0x000fea0003800200 */
.L_x_1413:
        /* <DEDUP_REMOVED lines=32> */
.L_x_1416:
[----:B------:R-:W-:Y:S05]  /*3530*/  BSYNC.RECONVERGENT B0 ;  /* 0x0000000000007941 */ /* 0x000fea0003800200 */
.L_x_1415:
        /* <DEDUP_REMOVED lines=32> */
.L_x_1418:
[----:B------:R-:W-:Y:S05]  /*3740*/  BSYNC.RECONVERGENT B0 ;  /* 0x0000000000007941 */ /* 0x000fea0003800200 */
.L_x_1417:
        /* <DEDUP_REMOVED lines=32> */
.L_x_1420:
[----:B------:R-:W-:Y:S05]  /*3950*/  BSYNC.RECONVERGENT B0 ;  /* 0x0000000000007941 */ /* 0x000fea0003800200 */
.L_x_1419:
        /* <DEDUP_REMOVED lines=22> */
[----:B------:R-:W-:Y:S01]  /*3ac0*/  MOV R71, UR25 ;  /* 0x0000001900477c02 */ /* 0x000fe20008000f00 */
[----:B------:R-:W-:Y:S01]  /*3ad0*/  FMUL.FTZ R119, R48, R103 ;  /* 0x0000006730777220 */ /* 0x000fe20000410000 */
[----:B------:R-:W1:Y:S01]  /*3ae0*/  I2F.RP R68, R69 ;  /* 0x0000004500447306 */ /* 0x000e620000209400 */
[----:B------:R-:W-:Y:S01]  /*3af0*/  IABS R72, R17 ;  /* 0x0000001100487213 */ /* 0x000fe20000000000 */
[----:B------:R-:W-:Y:S01]  /*3b00*/  FMUL.FTZ R118, R49, R102 ;  /* 0x0000006631767220 */ /* 0x000fe20000410000 */
[----:B------:R-:W-:Y:S01]  /*3b10*/  IADD3 R64, PT, PT, R14, -0x1, R71 ;  /* 0xffffffff0e407810 */ /* 0x000fe20007ffe047 */
[----:B------:R-:W2:Y:S01]  /*3b20*/  LDC.64 R94, c[0x0][0x3d0] ;  /* 0x0000f400ff5e7b82 */ /* 0x000ea20000000a00 */
[----:B------:R-:W-:Y:S01]  /*3b30*/  IADD3 R72, PT, PT, RZ, -R72, RZ ;  /* 0x80000048ff487210 */ /* 0x000fe20007ffe0ff */
[----:B------:R-:W-:-:S04]  /*3b40*/  IMAD.WIDE.U32 R48, R65, 0x10, RZ ;  /* 0x0000001041307825 */ /* 0x000fc800078e00ff */
[----:B------:R-:W-:Y:S01]  /*3b50*/  FMUL.FTZ R122, R51, R104 ;  /* 0x00000068337a7220 */ /* 0x000fe20000410000 */
[----:B------:R-:W-:Y:S01]  /*3b60*/  FMUL.FTZ R121, R50, R105 ;  /* 0x0000006932797220 */ /* 0x000fe20000410000 */
[----:B------:R-:W3:Y:S01]  /*3b70*/  LDCU.64 UR22, c[0x0][0x3b8] ;  /* 0x00007700ff1677ac */ /* 0x000ee20008000a00 */
[----:B------:R-:W-:Y:S01]  /*3b80*/  HFMA2 R125, -RZ, RZ, 0, 0 ;  /* 0x00000000ff7d7431 */ /* 0x000fe200000001ff */
[----:B------:R-:W-:Y:S01]  /*3b90*/  LOP3.LUT R51, R48, 0x400, RZ, 0xfc, !PT ;  /* 0x0000040030337812 */ /* 0x000fe200078efcff */
[----:B------:R-:W4:Y:S01]  /*3ba0*/  LDC.64 R96, c[0x0][0x460] ;  /* 0x00011800ff607b82 */ /* 0x000f220000000a00 */
[----:B------:R-:W-:Y:S01]  /*3bb0*/  FMUL.FTZ R107, R60, R5 ;  /* 0x000000053c6b7220 */ /* 0x000fe20000410000 */
[----:B------:R-:W-:Y:S01]  /*3bc0*/  FMUL.FTZ R106, R61, R2 ;  /* 0x000000023d6a7220 */ /* 0x000fe20000410000 */
[----:B-1----:R-:W1:Y:S01]  /*3bd0*/  MUFU.RCP R68, R68 ;  /* 0x0000004400447308 */ /* 0x002e620000001000 */
[-C--:B------:R-:W-:Y:S01]  /*3be0*/  IADD3 R130, P4, PT, R24, R51.reuse, RZ ;  /* 0x0000003318827210 */ /* 0x080fe20007f9e0ff */
[----:B0-----:R-:W-:Y:S01]  /*3bf0*/  IMAD.WIDE.U32 R128, R78, UR10, R20 ;  /* 0x0000000a4e807c25 */ /* 0x001fe2000f8e0014 */
[----:B------:R-:W-:-:S03]  /*3c00*/  IADD3 R50, P5, PT, R22, R51, RZ ;  /* 0x0000003316327210 */ /* 0x000fc60007fbe0ff */
[----:B------:R-:W-:Y:S01]  /*3c10*/  FMUL.FTZ R109, R62, R3 ;  /* 0x000000033e6d7220 */ /* 0x000fe20000410000 */
[----:B------:R-:W0:Y:S01]  /*3c20*/  LDC.64 R98, c[0x0][0x3f0] ;  /* 0x0000fc00ff627b82 */ /* 0x000e220000000a00 */
[----:B------:R-:W-:Y:S01]  /*3c30*/  IADD3.X R131, PT, PT, R49, R25, RZ, P4, !PT ;  /* 0x0000001931837210 */ /* 0x000fe200027fe4ff */
[----:B------:R-:W-:Y:S01]  /*3c40*/  FMUL.FTZ R108, R63, R0 ;  /* 0x000000003f6c7220 */ /* 0x000fe20000410000 */
[----:B------:R-:W-:Y:S01]  /*3c50*/  IADD3.X R51, PT, PT, R49, R23, RZ, P5, !PT ;  /* 0x0000001731337210 */ /* 0x000fe20002ffe4ff */
[----:B------:R-:W-:Y:S02]  /*3c60*/  IMAD R49, R79, UR10, RZ ;  /* 0x0000000a4f317c24 */ /* 0x000fe4000f8e02ff */
[----:B------:R-:W-:Y:S01]  /*3c70*/  FMUL.FTZ R111, R56, R29 ;  /* 0x0000001d386f7220 */ /* 0x000fe20000410000 */
[----:B------:R-:W-:Y:S01]  /*3c80*/  FMUL.FTZ R110, R57, R28 ;  /* 0x0000001c396e7220 */ /* 0x000fe20000410000 */
[----:B------:R-:W-:Y:S01]  /*3c90*/  FMUL.FTZ R113, R58, R87 ;  /* 0x000000573a717220 */ /* 0x000fe20000410000 */
[----:B------:R-:W-:-:S02]  /*3ca0*/  IMAD R49, R78, UR11, R49 ;  /* 0x0000000b4e317c24 */ /* 0x000fc4000f8e0231 */
[----:B------:R-:W-:Y:S01]  /*3cb0*/  FMUL.FTZ R112, R59, R86 ;  /* 0x000000563b707220 */ /* 0x000fe20000410000 */
[----:B------:R-:W-:Y:S01]  /*3cc0*/  FMUL.FTZ R115, R52, R93 ;  /* 0x0000005d34737220 */ /* 0x000fe20000410000 */
[----:B------:R-:W-:Y:S01]  /*3cd0*/  FMUL.FTZ R114, R53, R92 ;  /* 0x0000005c35727220 */ /* 0x000fe20000410000 */
[----:B------:R-:W-:Y:S01]  /*3ce0*/  FMUL.FTZ R117, R54, R101 ;  /* 0x0000006536757220 */ /* 0x000fe20000410000 */
[----:B-1----:R-:W-:Y:S02]  /*3cf0*/  VIADD R66, R68, 0xffffffe ;  /* 0x0ffffffe44427836 */ /* 0x002fe40000000000 */
[----:B------:R-:W-:Y:S01]  /*3d00*/  FMUL.FTZ R116, R55, R100 ;  /* 0x0000006437747220 */ /* 0x000fe20000410000 */
[----:B------:R-:W-:Y:S01]  /*3d10*/  MOV R120, RZ ;  /* 0x000000ff00787202 */ /* 0x000fe20000000f00 */
[----:B------:R-:W-:Y:S01]  /*3d20*/  UIADD3 UR7, UPT, UPT, UR7, 0x2120, URZ ;  /* 0x0000212007077890 */ /* 0x000fe2000fffe0ff */
[----:B------:R1:W5:Y:S01]  /*3d30*/  F2I.FTZ.U32.TRUNC.NTZ R67, R66 ;  /* 0x0000004200437305 */ /* 0x000362000021f000 */
[----:B--2---:R-:W-:Y:S01]  /*3d40*/  SHF.L.U64.HI R95, R94, 0x2, R95 ;  /* 0x000000025e5f7819 */ /* 0x004fe2000001025f */
[----:B------:R-:W-:Y:S01]  /*3d50*/  UIADD3 UR5, UPT, UPT, -UR5, URZ, URZ ;  /* 0x000000ff05057290 */ /* 0x000fe2000fffe1ff */
[----:B----4-:R-:W-:Y:S01]  /*3d60*/  SHF.L.U64.HI R97, R96, 0x2, R97 ;  /* 0x0000000260617819 */ /* 0x010fe20000010261 */
[----:B------:R-:W-:Y:S01]  /*3d70*/  UMOV UR8, URZ ;  /* 0x000000ff00087c82 */ /* 0x000fe20008000000 */
[----:B------:R-:W-:Y:S01]  /*3d80*/  IADD3 R127, PT, PT, R129, R49, RZ ;  /* 0x00000031817f7210 */ /* 0x000fe20007ffe0ff */
[----:B------:R-:W2:Y:S01]  /*3d90*/  LDCU.64 UR26, c[0x0][0x460] ;  /* 0x00008c00ff1a77ac */ /* 0x000ea20008000a00 */
[----:B0-----:R-:W-:Y:S01]  /*3da0*/  SHF.L.U64.HI R99, R98, 0x2, R99 ;  /* 0x0000000262637819 */ /* 0x001fe20000010263 */
[----:B-1----:R-:W-:Y:S01]  /*3db0*/  HFMA2 R66, -RZ, RZ, 0, 0 ;  /* 0x00000000ff427431 */ /* 0x002fe200000001ff */
[----:B------:R-:W-:Y:S01]  /*3dc0*/  UMOV UR9, URZ ;  /* 0x000000ff00097c82 */ /* 0x000fe20008000000 */
[----:B---3--:R-:W-:Y:S01]  /*3dd0*/  USHF.L.U64.HI UR12, UR22, 0x2, UR23 ;  /* 0x00000002160c7899 */ /* 0x008fe20008010217 */
[----:B------:R-:W-:Y:S01]  /*3de0*/  UMOV UR10, UR13 ;  /* 0x0000000d000a7c82 */ /* 0x000fe20008000000 */
[----:B------:R-:W-:Y:S01]  /*3df0*/  UMOV UR11, UR14 ;  /* 0x0000000e000b7c82 */ /* 0x000fe20008000000 */
[----:B-----5:R-:W-:-:S05]  /*3e00*/  IADD3 R70, PT, PT, RZ, -R67, RZ ;  /* 0x80000043ff467210 */ /* 0x020fca0007ffe0ff */
        /* <DEDUP_REMOVED lines=16> */
[----:B--2---:R-:W-:-:S07]  /*3f10*/  @!P1 LOP3.LUT R123, RZ, R17, RZ, 0x33, !PT ;  /* 0x00000011ff7b9212 */ /* 0x004fce00078e33ff */
.L_x_1429:
[----:B------:R-:W2:Y:S04]  /*3f20*/  LDG.E.128 R88, desc[UR16][R130.64+0x200] ;  /* 0x0002001082587981 */ /* 0x000ea8000c1e1d00 */
[----:B01----:R-:W3:Y:S04]  /*3f30*/  LDG.E.128 R52, desc[UR16][R130.64+-0x400] ;  /* 0xfffc001082347981 */ /* 0x003ee8000c1e1d00 */
[----:B------:R-:W4:Y:S04]  /*3f40*/  LDG.E.128 R72, desc[UR16][R130.64+-0x200] ;  /* 0xfffe001082487981 */ /* 0x000f28000c1e1d00 */
[----:B------:R-:W5:Y:S01]  /*3f50*/  LDG.E.128 R80, desc[UR16][R130.64] ;  /* 0x0000001082507981 */ /* 0x000f62000c1e1d00 */
[----:B------:R-:W-:-:S02]  /*3f60*/  MOV R48, UR10 ;  /* 0x0000000a00307c02 */ /* 0x000fc40008000f00 */
[----:B------:R-:W-:-:S05]  /*3f70*/  MOV R49, UR11 ;  /* 0x0000000b00317c02 */ /* 0x000fca0008000f00 */
[----:B------:R-:W5:Y:S04]  /*3f80*/  LDG.E R146, desc[UR16][R48.64] ;  /* 0x0000001030927981 */ /* 0x000f68000c1e1900 */
[----:B--2---:R0:W-:Y:S04]  /*3f90*/  STS.128 [R6+0x600], R88 ;  /* 0x0006005806007388 */ /* 0x0041e80000000c00 */
[----:B---3--:R1:W-:Y:S04]  /*3fa0*/  STS.128 [R6], R52 ;  /* 0x0000003406007388 */ /* 0x0083e80000000c00 */
[----:B----4-:R-:W-:Y:S04]  /*3fb0*/  STS.128 [R6+0x200], R72 ;  /* 0x0002004806007388 */ /* 0x010fe80000000c00 */
[----:B-----5:R-:W-:Y:S01]  /*3fc0*/  STS.128 [R6+0x400], R80 ;  /* 0x0004005006007388 */ /* 0x020fe20000000c00 */
[----:B------:R-:W-:Y:S01]  /*3fd0*/  NOP ;  /* 0x0000000000007918 */ /* 0x000fe20000000000 */
[----:B0-----:R-:W-:Y:S01]  /*3fe0*/  MOV R90, R50 ;  /* 0x00000032005a7202 */ /* 0x001fe20000000f00 */
[----:B------:R-:W-:Y:S01]  /*3ff0*/  FMUL.FTZ R146, R146, 1.4426950216293334961 ;  /* 0x3fb8aa3b92927820 */ /* 0x000fe20000410000 */
[----:B------:R-:W-:Y:S01]  /*4000*/  MOV R91, R51 ;  /* 0x00000033005b7202 */ /* 0x000fe20000000f00 */
[----:B------:R-:W-:Y:S04]  /*4010*/  LDS.128 R72, [R4+0x10] ;  /* 0x0000100004487984 */ /* 0x000fe80000000c00 */
[----:B------:R-:W2:Y:S04]  /*4020*/  LDG.E.128 R68, desc[UR16][R90.64+-0x400] ;  /* 0xfffc00105a447981 */ /* 0x000ea8000c1e1d00 */
[----:B------:R-:W3:Y:S04]  /*4030*/  LDG.E.128 R64, desc[UR16][R90.64+-0x200] ;  /* 0xfffe00105a407981 */ /* 0x000ee8000c1e1d00 */
[----:B------:R-:W4:Y:S04]  /*4040*/  LDG.E.128 R60, desc[UR16][R90.64] ;  /* 0x000000105a3c7981 */ /* 0x000f28000c1e1d00 */
[----:B------:R-:W5:Y:S04]  /*4050*/  LDG.E.128 R56, desc[UR16][R90.64+0x200] ;  /* 0x000200105a387981 */ /* 0x000f68000c1e1d00 */
[----:B------:R-:W0:Y:S01]  /*4060*/  LDS.128 R48, [R4] ;  /* 0x0000000004307984 */ /* 0x000e220000000c00 */
[----:B-1----:R-:W-:-:S04]  /*4070*/  IADD3 R52, PT, PT, R11, 0x1, RZ ;  /* 0x000000010b347810 */ /* 0x002fc80007ffe0ff */
[----:B------:R-:W-:Y:S01]  /*4080*/  ISETP.GE.U32.AND P5, PT, R52, UR25, PT ;  /* 0x0000001934007c0c */ /* 0x000fe2000bfa6070 */
[----:B------:R-:W-:Y:S01]  /*4090*/  FMUL.FTZ R52, R146, R2 ;  /* 0x0000000292347220 */ /* 0x000fe20000410000 */
[----:B------:R-:W-:-:S05]  /*40a0*/  IADD3 R54, PT, PT, R11, 0x3, RZ ;  /* 0x000000030b367810 */ /* 0x000fca0007ffe0ff */
[----:B------:R-:W1:Y:S01]  /*40b0*/  MUFU.EX2 R52, R52 ;  /* 0x0000003400347308 */ /* 0x000e620000000800 */
[----:B------:R-:W-:Y:S02]  /*40c0*/  ISETP.GE.U32.AND P0, PT, R54, UR25, PT ;  /* 0x0000001936007c0c */ /* 0x000fe4000bf06070 */
[C---:B------:R-:W-:Y:S02]  /*40d0*/  IADD3 R53, PT, PT, R11.reuse, 0x2, RZ ;  /* 0x000000020b357810 */ /* 0x040fe40007ffe0ff */
[C---:B------:R-:W-:Y:S02]  /*40e0*/  IADD3 R55, PT, PT, R11.reuse, 0x4, RZ ;  /* 0x000000040b377810 */ /* 0x040fe40007ffe0ff */
[----:B------:R-:W-:Y:S02]  /*40f0*/  IADD3 R54, PT, PT, R11, 0x5, RZ ;  /* 0x000000050b367810 */ /* 0x000fe40007ffe0ff */
[----:B------:R-:W-:Y:S01]  /*4100*/  ISETP.GE.U32.AND P4, PT, R53, UR25, PT ;  /* 0x0000001935007c0c */ /* 0x000fe2000bf86070 */
[----:B------:R-:W-:Y:S01]  /*4110*/  FMUL.FTZ R53, R146, R3 ;  /* 0x0000000392357220 */ /* 0x000fe20000410000 */
[----:B------:R-:W-:-:S02]  /*4120*/  ISETP.GE.U32.AND P2, PT, R55, UR25, PT ;  /* 0x0000001937007c0c */ /* 0x000fc4000bf46070 */
[----:B------:R-:W-:Y:S02]  /*4130*/  ISETP.GE.U32.AND P1, PT, R54, UR25, PT ;  /* 0x0000001936007c0c */ /* 0x000fe4000bf26070 */
[C---:B------:R-:W-:Y:S02]  /*4140*/  IADD3 R55, PT, PT, R11.reuse, 0x6, RZ ;  /* 0x000000060b377810 */ /* 0x040fe40007ffe0ff */
[----:B------:R-:W-:Y:S01]  /*4150*/  IADD3 R54, PT, PT, R11, 0x7, RZ ;  /* 0x000000070b367810 */ /* 0x000fe20007ffe0ff */
[----:B------:R0:W-:Y:S01]  /*4160*/  MUFU.EX2 R132, R53 ;  /* 0x0000003500847308 */ /* 0x0001e20000000800 */
[----:B-1----:R-:W-:Y:S02]  /*4170*/  FSEL R124, R52, 1, !P5 ;  /* 0x3f800000347c7808 */ /* 0x002fe40006800000 */
[----:B------:R-:W-:Y:S01]  /*4180*/  ISETP.GE.U32.AND P6, PT, R55, UR25, PT ;  /* 0x0000001937007c0c */ /* 0x000fe2000bfc6070 */
[----:B0-----:R-:W-:Y:S01]  /*4190*/  FMUL.FTZ R49, R106, R49 ;  /* 0x000000316a317220 */ /* 0x001fe20000410000 */
[----:B------:R-:W-:-:S04]  /*41a0*/  FMUL.FTZ R50, R109, R50 ;  /* 0x000000326d327220 */ /* 0x000fc80000410000 */
[----:B------:R-:W-:Y:S01]  /*41b0*/  FSEL R133, R49, RZ, !P5 ;  /* 0x000000ff31857208 */ /* 0x000fe20006800000 */
[----:B------:R-:W-:Y:S01]  /*41c0*/  FMUL.FTZ R49, R146, R29 ;  /* 0x0000001d92317220 */ /* 0x000fe20000410000 */
[----:B------:R-:W-:Y:S02]  /*41d0*/  ISETP.GE.U32.AND P5, PT, R54, UR25, PT ;  /* 0x0000001936007c0c */ /* 0x000fe4000bfa6070 */
[----:B------:R-:W0:Y:S01]  /*41e0*/  LDS.128 R52, [R4+0x20] ;  /* 0x0000200004347984 */ /* 0x000e220000000c00 */
[----:B------:R-:W-:Y:S01]  /*41f0*/  FSEL R137, R50, RZ, !P4 ;  /* 0x000000ff32897208 */ /* 0x000fe20006000000 */
[C---:B------:R-:W-:Y:S01]  /*4200*/  FMUL.FTZ R50, R146.reuse, R28 ;  /* 0x0000001c92327220 */ /* 0x040fe20000410000 */
[----:B------:R-:W1:Y:S01]  /*4210*/  MUFU.EX2 R49, R49 ;  /* 0x0000003100317308 */ /* 0x000e620000000800 */
[----:B------:R-:W-:-:S04]  /*4220*/  FMUL.FTZ R80, R146, R0 ;  /* 0x0000000092507220 */ /* 0x000fc80000410000 */
[----:B------:R-:W1:Y:S01]  /*4230*/  MUFU.EX2 R50, R50 ;  /* 0x0000003200327308 */ /* 0x000e620000000800 */
[----:B------:R-:W-:-:S03]  /*4240*/  FMUL.FTZ R73, R110, R73 ;  /* 0x000000496e497220 */ /* 0x000fc60000410000 */
[----:B------:R-:W1:Y:S01]  /*4250*/  MUFU.EX2 R80, R80 ;  /* 0x0000005000507308 */ /* 0x000e620000000800 */
[----:B------:R-:W-:Y:S01]  /*4260*/  FMUL.FTZ R51, R108, R51 ;  /* 0x000000336c337220 */ /* 0x000fe20000410000 */
[----:B-1----:R-:W-:Y:S02]  /*4270*/  FSEL R134, R49, 1, !P2 ;  /* 0x3f80000031867808 */ /* 0x002fe40005000000 */
[----:B------:R-:W-:Y:S02]  /*4280*/  IADD3 R49, PT, PT, R11, 0xb, RZ ;  /* 0x0000000b0b317810 */ /* 0x000fe40007ffe0ff */
[----:B------:R-:W-:Y:S02]  /*4290*/  FSEL R141, R73, RZ, !P1 ;  /* 0x000000ff498d7208 */ /* 0x000fe40004800000 */
[----:B------:R-:W-:Y:S02]  /*42a0*/  FSEL R136, R50, 1, !P1 ;  /* 0x3f80000032887808 */ /* 0x000fe40004800000 */
[----:B------:R-:W-:Y:S01]  /*42b0*/  ISETP.GE.U32.AND P1, PT, R49, UR25, PT ;  /* 0x0000001931007c0c */ /* 0x000fe2000bf26070 */
[C---:B------:R-:W-:Y:S01]  /*42c0*/  FMUL.FTZ R49, R146.reuse, R93 ;  /* 0x0000005d92317220 */ /* 0x040fe20000410000 */
[----:B------:R-:W-:Y:S01]  /*42d0*/  FSEL R135, R51, RZ, !P0 ;  /* 0x000000ff33877208 */ /* 0x000fe20004000000 */
[----:B------:R-:W-:Y:S01]  /*42e0*/  FMUL.FTZ R51, R146, R87 ;  /* 0x0000005792337220 */ /* 0x000fe20000410000 */
[----:B------:R-:W-:Y:S01]  /*42f0*/  FSEL R126, R80, 1, !P0 ;  /* 0x3f800000507e7808 */ /* 0x000fe20004000000 */
[----:B------:R-:W-:-:S02]  /*4300*/  FMUL.FTZ R80, R146, R86 ;  /* 0x0000005692507220 */ /* 0x000fc40000410000 */
[----:B------:R-:W1:Y:S04]  /*4310*/  MUFU.EX2 R49, R49 ;  /* 0x0000003100317308 */ /* 0x000e680000000800 */
[----:B------:R-:W1:Y:S01]  /*4320*/  MUFU.EX2 R51, R51 ;  /* 0x0000003300337308 */ /* 0x000e620000000800 */
[----:B------:R-:W-:-:S03]  /*4330*/  IADD3 R81, PT, PT, R11, 0x8, RZ ;  /* 0x000000080b517810 */ /* 0x000fc60007ffe0ff */
[----:B------:R-:W1:Y:S01]  /*4340*/  MUFU.EX2 R80, R80 ;  /* 0x0000005000507308 */ /* 0x000e620000000800 */
[----:B------:R-:W-:Y:S01]  /*4350*/  FSEL R132, R132, 1, !P4 ;  /* 0x3f80000084847808 */ /* 0x000fe20006000000 */
[----:B0-----:R-:W-:Y:S01]  /*4360*/  FMUL.FTZ R147, R115, R52 ;  /* 0x0000003473937220 */ /* 0x001fe20000410000 */
[----:B------:R-:W-:Y:S01]  /*4370*/  ISETP.GE.U32.AND P4, PT, R81, UR25, PT ;  /* 0x0000001951007c0c */ /* 0x000fe2000bf86070 */
[----:B------:R-:W-:Y:S01]  /*4380*/  FMUL.FTZ R74, R113, R74 ;  /* 0x0000004a714a7220 */ /* 0x000fe20000410000 */
[----:B------:R-:W-:Y:S01]  /*4390*/  FMUL.FTZ R72, R111, R72 ;  /* 0x000000486f487220 */ /* 0x000fe20000410000 */
[----:B------:R-:W-:Y:S01]  /*43a0*/  IADD3 R50, PT, PT, R11, 0xc, RZ ;  /* 0x0000000c0b327810 */ /* 0x000fe20007ffe0ff */
[----:B------:R-:W-:Y:S01]  /*43b0*/  FMUL.FTZ R143, R112, R75 ;  /* 0x0000004b708f7220 */ /* 0x000fe20000410000 */
[----:B------:R-:W-:Y:S02]  /*43c0*/  FSEL R147, R147, RZ, !P4 ;  /* 0x000000ff93937208 */ /* 0x000fe40006000000 */
[----:B-1----:R-:W-:Y:S01]  /*43d0*/  FSEL R142, R49, 1, !P4 ;  /* 0x3f800000318e7808 */ /* 0x002fe20006000000 */
[----:B------:R-:W-:Y:S01]  /*43e0*/  VIADD R81, R11, 0x9 ;  /* 0x000000090b517836 */ /* 0x000fe20000000000 */
[----:B------:R-:W-:-:S02]  /*43f0*/  FSEL R145, R74, RZ, !P6 ;  /* 0x000000ff4a917208 */ /* 0x000fc40007000000 */
[----:B------:R-:W-:Y:S02]  /*4400*/  FSEL R140, R51, 1, !P6 ;  /* 0x3f800000338c7808 */ /* 0x000fe40007000000 */
[----:B------:R-:W-:Y:S02]  /*4410*/  ISETP.NE.AND P4, PT, RZ, UR4, PT ;  /* 0x00000004ff007c0c */ /* 0x000fe4000bf85270 */
[----:B------:R-:W-:Y:S02]  /*4420*/  FSEL R139, R72, RZ, !P2 ;  /* 0x000000ff488b7208 */ /* 0x000fe40005000000 */
[----:B------:R-:W-:Y:S01]  /*4430*/  ISETP.GE.U32.AND P6, PT, R50, UR25, PT ;  /* 0x0000001932007c0c */ /* 0x000fe2000bfc6070 */
[----:B------:R-:W0:Y:S01]  /*4440*/  LDS.128 R72, [R4+0x30] ;  /* 0x0000300004487984 */ /* 0x000e220000000c00 */
[----:B------:R-:W-:Y:S02]  /*4450*/  IADD3 R50, PT, PT, R11, 0xd, RZ ;  /* 0x0000000d0b327810 */ /* 0x000fe40007ffe0ff */
[----:B------:R-:W-:-:S02]  /*4460*/  FSEL R143, R143, RZ, !P5 ;  /* 0x000000ff8f8f7208 */ /* 0x000fc40006800000 */
[----:B------:R-:W-:Y:S02]  /*4470*/  FSEL R138, R80, 1, !P5 ;  /* 0x3f800000508a7808 */ /* 0x000fe40006800000 */
[----:B------:R-:W-:Y:S02]  /*4480*/  ISETP.GE.U32.AND P0, PT, R81, UR25, PT ;  /* 0x0000001951007c0c */ /* 0x000fe4000bf06070 */
[----:B------:R-:W-:Y:S01]  /*4490*/  ISETP.GE.U32.AND P5, PT, R50, UR25, PT ;  /* 0x0000001932007c0c */ /* 0x000fe2000bfa6070 */
[C---:B------:R-:W-:Y:S01]  /*44a0*/  FMUL.FTZ R50, R146.reuse, R92 ;  /* 0x0000005c92327220 */ /* 0x040fe20000410000 */
[----:B------:R-:W-:Y:S01]  /*44b0*/  IADD3 R81, PT, PT, R11, 0xa, RZ ;  /* 0x0000000a0b517810 */ /* 0x000fe20007ffe0ff */
[----:B------:R-:W-:Y:S02]  /*44c0*/  FMUL.FTZ R144, R107, R48 ;  /* 0x000000306b907220 */ /* 0x000fe40000410000 */
[----:B------:R-:W-:Y:S01]  /*44d0*/  MUFU.EX2 R52, R50 ;  /* 0x0000003200347308 */ /* 0x000fe20000000800 */
[----:B------:R-:W-:Y:S01]  /*44e0*/  ISETP.GE.U32.AND P2, PT, R81, UR25, PT ;  /* 0x0000001951007c0c */ /* 0x000fe2000bf46070 */
[C---:B------:R-:W-:Y:S01]  /*44f0*/  FMUL.FTZ R149, R146.reuse, R100 ;  /* 0x0000006492957220 */ /* 0x040fe20000410000 */
[C---:B------:R-:W-:Y:S01]  /*4500*/  FMUL.FTZ R148, R146.reuse, R101 ;  /* 0x0000006592947220 */ /* 0x040fe20000410000 */
[C---:B------:R-:W-:Y:S01]  /*4510*/  FMUL.FTZ R150, R146.reuse, R103 ;  /* 0x0000006792967220 */ /* 0x040fe20000410000 */
[C---:B------:R-:W-:Y:S01]  /*4520*/  FMUL.FTZ R152, R146.reuse, R102 ;  /* 0x0000006692987220 */ /* 0x040fe20000410000 */
[----:B------:R-:W-:-:S02]  /*4530*/  FMUL.FTZ R153, R146, R105 ;  /* 0x0000006992997220 */ /* 0x000fc40000410000 */
[----:B------:R-:W1:Y:S04]  /*4540*/  MUFU.EX2 R149, R149 ;  /* 0x0000009500957308 */ /* 0x000e680000000800 */
[----:B------:R-:W5:Y:S04]  /*4550*/  MUFU.EX2 R148, R148 ;  /* 0x0000009400947308 */ /* 0x000f680000000800 */
[----:B------:R-:W5:Y:S01]  /*4560*/  MUFU.EX2 R153, R153 ;  /* 0x0000009900997308 */ /* 0x000f620000000800 */
[----:B------:R-:W-:-:S03]  /*4570*/  FMUL.FTZ R53, R114, R53 ;  /* 0x0000003572357220 */ /* 0x000fc60000410000 */
[----:B------:R-:W-:Y:S01]  /*4580*/  MUFU.EX2 R150, R150 ;  /* 0x0000009600967308 */ /* 0x000fe20000000800 */
[----:B------:R-:W-:-:S03]  /*4590*/  FMUL.FTZ R55, R116, R55 ;  /* 0x0000003774377220 */ /* 0x000fc60000410000 */
[----:B------:R-:W-:Y:S01]  /*45a0*/  MUFU.EX2 R152, R152 ;  /* 0x0000009800987308 */ /* 0x000fe20000000800 */
[----:B------:R-:W-:Y:S01]  /*45b0*/  FMUL.FTZ R54, R117, R54 ;  /* 0x0000003675367220 */ /* 0x000fe20000410000 */
[----:B0-----:R-:W-:Y:S01]  /*45c0*/  FMUL.FTZ R154, R122, R75 ;  /* 0x0000004b7a9a7220 */ /* 0x001fe20000410000 */
[----:B-1----:R-:W-:Y:S01]  /*45d0*/  FSEL R75, R149, 1, !P1 ;  /* 0x3f800000954b7808 */ /* 0x002fe20004800000 */
[----:B------:R-:W-:-:S05]  /*45e0*/  FMUL.FTZ R151, R119, R72 ;  /* 0x0000004877977220 */ /* 0x000fca0000410000 */
[----:B------:R-:W-:Y:S01]  /*45f0*/  FSEL R151, R151, RZ, !P6 ;  /* 0x000000ff97977208 */ /* 0x000fe20007000000 */
[----:B--2---:R-:W-:Y:S04]  /*4600*/  STS.128 [R6+0x1080], R68 ;  /* 0x0010804406007388 */ /* 0x004fe80000000c00 */
[----:B---3--:R-:W-:Y:S04]  /*4610*/  STS.128 [R6+0x1280], R64 ;  /* 0x0012804006007388 */ /* 0x008fe80000000c00 */
[----:B----4-:R0:W-:Y:S04]  /*4620*/  STS.128 [R6+0x1480], R60 ;  /* 0x0014803c06007388 */ /* 0x0101e80000000c00 */
[----:B-----5:R1:W-:Y:S01]  /*4630*/  STS.128 [R6+0x1680], R56 ;  /* 0x0016803806007388 */ /* 0x0203e20000000c00 */
[----:B------:R-:W-:-:S03]  /*4640*/  NOP ;  /* 0x0000000000007918 */ /* 0x000fc60000000000 */
[----:B------:R-:W2:Y:S04]  /*4650*/  @P4 LDS.64 R88, [UR7] ;  /* 0x00000007ff584984 */ /* 0x000ea80008000a00 */
[----:B------:R3:W4:Y:S04]  /*4660*/  LDS.128 R48, [R4+0x1080] ;  /* 0x0010800004307984 */ /* 0x0007280000000c00 */
[----:B------:R3:W2:Y:S04]  /*4670*/  LDS.128 R64, [R4+0x1090] ;  /* 0x0010900004407984 */ /* 0x0006a80000000c00 */
[----:B------:R3:W2:Y:S04]  /*4680*/  LDS.128 R68, [R4+0x10a0] ;  /* 0x0010a00004447984 */ /* 0x0006a80000000c00 */
[----:B------:R3:W2:Y:S01]  /*4690*/  LDS.128 R80, [R4+0x10b0] ;  /* 0x0010b00004507984 */ /* 0x0006a20000000c00 */
[C---:B0-----:R-:W-:Y:S01]  /*46a0*/  FMUL.FTZ R60, R146.reuse, R104 ;  /* 0x00000068923c7220 */ /* 0x041fe20000410000 */
[----:B------:R-:W-:-:S03]  /*46b0*/  FMUL.FTZ R146, R146, R5 ;  /* 0x0000000592927220 */ /* 0x000fc60000410000 */
[----:B------:R0:W-:Y:S04]  /*46c0*/  MUFU.EX2 R63, R60 ;  /* 0x0000003c003f7308 */ /* 0x0001e80000000800 */
[----:B------:R-:W5:Y:S01]  /*46d0*/  MUFU.EX2 R146, R146 ;  /* 0x0000009200927308 */ /* 0x000f620000000800 */
[----:B-1----:R-:W-:Y:S02]  /*46e0*/  FSEL R58, R53, RZ, !P0 ;  /* 0x000000ff353a7208 */ /* 0x002fe40004000000 */
[----:B------:R-:W-:Y:S01]  /*46f0*/  FSEL R61, R52, 1, !P0 ;  /* 0x3f800000343d7808 */ /* 0x000fe20004000000 */
[----:B------:R-:W-:Y:S01]  /*4700*/  FMUL.FTZ R56, R118, R73 ;  /* 0x0000004976387220 */ /* 0x000fe20000410000 */
[----:B------:R-:W-:Y:S01]  /*4710*/  ISETP.GE.U32.AND P0, PT, R9, UR25, PT ;  /* 0x0000001909007c0c */ /* 0x000fe2000bf06070 */
[----:B------:R-:W-:Y:S01]  /*4720*/  FMUL.FTZ R57, R121, R74 ;  /* 0x0000004a79397220 */ /* 0x000fe20000410000 */
[----:B0-----:R-:W-:-:S02]  /*4730*/  FSEL R60, R55, RZ, !P1 ;  /* 0x000000ff373c7208 */ /* 0x001fc40004800000 */
[----:B------:R-:W-:Y:S02]  /*4740*/  FSEL R59, R54, RZ, !P2 ;  /* 0x000000ff363b7208 */ /* 0x000fe40005000000 */
[----:B------:R-:W-:Y:S02]  /*4750*/  FSEL R62, R148, 1, !P2 ;  /* 0x3f800000943e7808 */ /* 0x000fe40005000000 */
[----:B------:R-:W-:Y:S02]  /*4760*/  ISETP.GE.U32.AND P1, PT, R11, UR25, PT ;  /* 0x000000190b007c0c */ /* 0x000fe4000bf26070 */
[----:B------:R-:W-:Y:S02]  /*4770*/  ISETP.GE.U32.AND P2, PT, R8, UR25, PT ;  /* 0x0000001908007c0c */ /* 0x000fe4000bf46070 */
[----:B------:R-:W-:Y:S02]  /*4780*/  FSEL R72, R153, 1, !P0 ;  /* 0x3f80000099487808 */ /* 0x000fe40004000000 */
[----:B------:R-:W-:-:S02]  /*4790*/  FSEL R148, R144, RZ, !P1 ;  /* 0x000000ff90947208 */ /* 0x000fc40004800000 */
[----:B-----5:R-:W-:Y:S02]  /*47a0*/  FSEL R153, R146, 1, !P1 ;  /* 0x3f80000092997808 */ /* 0x020fe40004800000 */
[----:B------:R-:W-:Y:S02]  /*47b0*/  FSEL R74, R150, 1, !P6 ;  /* 0x3f800000964a7808 */ /* 0x000fe40007000000 */
[----:B------:R-:W-:Y:S02]  /*47c0*/  FSEL R73, R152, 1, !P5 ;  /* 0x3f80000098497808 */ /* 0x000fe40006800000 */
[----:B------:R-:W-:Y:S02]  /*47d0*/  FSEL R63, R63, 1, !P2 ;  /* 0x3f8000003f3f7808 */ /* 0x000fe40005000000 */
[----:B------:R-:W-:Y:S02]  /*47e0*/  FSEL R146, R56, RZ, !P5 ;  /* 0x000000ff38927208 */ /* 0x000fe40006800000 */
[----:B------:R-:W-:-:S02]  /*47f0*/  FSEL R149, R57, RZ, !P0 ;  /* 0x000000ff39957208 */ /* 0x000fc40004000000 */
[----:B------:R-:W-:Y:S01]  /*4800*/  FSEL R144, R154, RZ, !P2 ;  /* 0x000000ff9a907208 */ /* 0x000fe20005000000 */
[----:B--234-:R-:W-:Y:S06]  /*4810*/  @P4 BRA `(.L_x_1422) ;  /* 0x0000000000384947 */ /* 0x01cfec0003800000 */
[----:B------:R-:W0:Y:S01]  /*4820*/  LDC.U8 R52, c[0x0][0x3a9] ;  /* 0x0000ea40ff347b82 */ /* 0x000e220000000000 */
[----:B------:R-:W-:Y:S01]  /*4830*/  HFMA2 R88, -RZ, RZ, 1.875, 0 ;  /* 0x3f800000ff587431 */ /* 0x000fe200000001ff */
[----:B0-----:R-:W-:-:S04]  /*4840*/  ISETP.NE.AND P0, PT, R52, RZ, P3 ;  /* 0x000000ff3400720c */ /* 0x001fc80001f05270 */
[----:B------:R-:W-:-:S13]  /*4850*/  PLOP3.LUT P0, PT, P0, PT, UP1, 0x80, 0x8 ;  /* 0x000000000008781c */ /* 0x000fda000070f018 */
[----:B------:R-:W-:Y:S05]  /*4860*/  @!P0 BRA `(.L_x_1423) ;  /* 0x0000000000108947 */ /* 0x000fea0003800000 */
[----:B------:R-:W-:-:S04]  /*4870*/  IADD3 R52, P0, PT, R125, R128, RZ ;  /* 0x000000807d347210 */ /* 0x000fc80007f1e0ff */
[----:B------:R-:W-:-:S05]  /*4880*/  IADD3.X R53, PT, PT, R120, R127, RZ, P0, !PT ;  /* 0x0000007f78357210 */ /* 0x000fca00007fe4ff */
[----:B------:R0:W5:Y:S01]  /*4890*/  LDG.E R89, desc[UR16][R52.64] ;  /* 0x0000001034597981 */ /* 0x000162000c1e1900 */
[----:B------:R-:W-:Y:S05]  /*48a0*/  BRA `(.L_x_1422) ;  /* 0x0000000000147947 */ /* 0x000fea0003800000 */
.L_x_1423:
[----:B------:R-:W-:Y:S01]  /*48b0*/  MOV R89, RZ ;  /* 0x000000ff00597202 */ /* 0x000fe20000000f00 */
[----:B------:R-:W-:Y:S06]  /*48c0*/  @!P3 BRA `(.L_x_1422) ;  /* 0x00000000000cb947 */ /* 0x000fec0003800000 */
[----:B------:R-:W-:-:S04]  /*48d0*/  IADD3 R52, P0, PT, R20, R125, RZ ;  /* 0x0000007d14347210 */ /* 0x000fc80007f1e0ff */
[----:B------:R-:W-:-:S05]  /*48e0*/  IADD3.X R53, PT, PT, R21, R120, RZ, P0, !PT ;  /* 0x0000007815357210 */ /* 0x000fca00007fe4ff */
[----:B------:R1:W5:Y:S04]  /*48f0*/  LDG.E R89, desc[UR16][R52.64] ;  /* 0x0000001034597981 */ /* 0x000368000c1e1900 */
.L_x_1422:
[-C--:B01----:R-:W-:Y:S01]  /*4900*/  FFMA.FTZ R52, R148, R124.reuse, R133 ;  /* 0x0000007c94347223 */ /* 0x083fe20000010085 */
[----:B------:R-:W-:Y:S01]  /*4910*/  FMUL.FTZ R53, R153, R124 ;  /* 0x0000007c99357220 */ /* 0x000fe20000410000 */
[----:B------:R-:W-:Y:S01]  /*4920*/  ISETP.GE.AND P0, PT, R7, 0x1, PT ;  /* 0x000000010700780c */ /* 0x000fe20003f06270 */
[----:B------:R-:W0:Y:S01]  /*4930*/  S2UR UR21, SR_CgaCtaId ;  /* 0x00000000001579c3 */ /* 0x000e220000008800 */
[C---:B------:R-:W-:Y:S01]  /*4940*/  FFMA.FTZ R52, R132.reuse, R52, R137 ;  /* 0x0000003484347223 */ /* 0x040fe20000010089 */
[----:B------:R-:W-:Y:S01]  /*4950*/  FMUL.FTZ R53, R132, R53 ;  /* 0x0000003584357220 */ /* 0x000fe20000410000 */
[----:B------:R-:W-:Y:S01]  /*4960*/  UMOV UR20, 0x400 ;  /* 0x0000040000147882 */ /* 0x000fe20000000000 */
[C---:B------:R-:W-:Y:S01]  /*4970*/  ISETP.GE.U32.AND P1, PT, R13.reuse, 0x20, PT ;  /* 0x000000200d00780c */ /* 0x040fe20003f26070 */
[C---:B------:R-:W-:Y:S01]  /*4980*/  FFMA.FTZ R52, R126.reuse, R52, R135 ;  /* 0x000000347e347223 */ /* 0x040fe20000010087 */
[----:B------:R-:W-:Y:S01]  /*4990*/  FMUL.FTZ R53, R126, R53 ;  /* 0x000000357e357220 */ /* 0x000fe20000410000 */
[----:B------:R-:W-:Y:S01]  /*49a0*/  BSSY.RECONVERGENT B0, `(.L_x_1424) ;  /* 0x0000052000007945 */ /* 0x000fe20003800200 */
[----:B------:R-:W-:Y:S01]  /*49b0*/  ISETP.NE.AND P2, PT, R13, RZ, PT ;  /* 0x000000ff0d00720c */ /* 0x000fe20003f45270 */
        /* <DEDUP_REMOVED lines=9> */
[----:B------:R-:W-:-:S04]  /*4a50*/  FFMA.FTZ R52, R142, R52, R147 ;  /* 0x000000348e347223 */ /* 0x000fc80000010093 */
[----:B------:R-:W-:-:S04]  /*4a60*/  FFMA.FTZ R52, R61, R52, R58 ;  /* 0x000000343d347223 */ /* 0x000fc8000001003a */
[----:B------:R-:W-:-:S04]  /*4a70*/  FFMA.FTZ R52, R62, R52, R59 ;  /* 0x000000343e347223 */ /* 0x000fc8000001003b */
        /* <DEDUP_REMOVED lines=41> */
[----:B------:R-:W-:Y:S01]  /*4d10*/  @!P0 STS.64 [R10+0x2100], R56 ;  /* 0x002100380a008388 */ /* 0x000fe20000000a00 */
        /* <DEDUP_REMOVED lines=8> */
[C---:B0-----:R-:W-:Y:S01]  /*4da0*/  FSEL R26, R53.reuse, R26, !P0 ;  /* 0x0000001a351a7208 */ /* 0x041fe20004000000 */
[-C--:B------:R-:W-:Y:S01]  /*4db0*/  FFMA.FTZ R55, R53, R54.reuse, R55 ;  /* 0x0000003635377223 */ /* 0x080fe20000010037 */
[C---:B------:R-:W-:Y:S01]  /*4dc0*/  FSEL R27, R52.reuse, R27, !P0 ;  /* 0x0000001b341b7208 */ /* 0x040fe20004000000 */
[----:B------:R-:W-:Y:S01]  /*4dd0*/  FMUL.FTZ R54, R52, R54 ;  /* 0x0000003634367220 */ /* 0x000fe20000410000 */
[----:B------:R-:W-:Y:S01]  /*4de0*/  @P1 ISETP.NE.AND P0, PT, R7, RZ, PT ;  /* 0x000000ff0700120c */ /* 0x000fe20003f05270 */
[C---:B------:R-:W-:Y:S01]  /*4df0*/  @P1 FFMA.FTZ R53, R155.reuse, R26, R150 ;  /* 0x0000001a9b351223 */ /* 0x040fe20000010096 */
[----:B------:R-:W-:Y:S01]  /*4e00*/  @P1 MOV R52, R88 ;  /* 0x0000005800341202 */ /* 0x000fe20000000f00 */
        /* <DEDUP_REMOVED lines=11> */
.L_x_1425:
[----:B------:R-:W-:Y:S05]  /*4ec0*/  BSYNC.RECONVERGENT B0 ;  /* 0x0000000000007941 */ /* 0x000fea0003800200 */
.L_x_1424:
        /* <DEDUP_REMOVED lines=14> */
[----:B0-----:R-:W-:-:S04]  /*4fb0*/  FFMA.FTZ R88, R61, R147, R58 ;  /* 0x000000933d587223 */ /* 0x001fc8000001003a */
[----:B------:R-:W-:-:S04]  /*4fc0*/  FFMA.FTZ R89, R62, R88, R59 ;  /* 0x000000583e597223 */ /* 0x000fc8000001003b */
[----:B------:R-:W-:-:S04]  /*4fd0*/  FFMA.FTZ R132, R75, R89, R60 ;  /* 0x000000594b847223 */ /* 0x000fc8000001003c */
[----:B------:R-:W-:-:S04]  /*4fe0*/  FFMA.FTZ R151, R74, R132, R151 ;  /* 0x000000844a977223 */ /* 0x000fc80000010097 */
[----:B------:R-:W-:-:S04]  /*4ff0*/  FFMA.FTZ R146, R73, R151, R146 ;  /* 0x0000009749927223 */ /* 0x000fc80000010092 */
[----:B------:R-:W-:-:S04]  /*5000*/  FFMA.FTZ R149, R72, R146, R149 ;  /* 0x0000009248957223 */ /* 0x000fc80000010095 */
[----:B------:R-:W-:Y:S01]  /*5010*/  FFMA.FTZ R144, R63, R149, R144 ;  /* 0x000000953f907223 */ /* 0x000fe20000010090 */
[----:B------:R-:W-:Y:S06]  /*5020*/  @P0 BRA `(.L_x_1427) ;  /* 0x0000000000700947 */ /* 0x000fec0003800000 */
[----:B------:R-:W0:Y:S01]  /*5030*/  LDCU.U8 UR20, c[0x0][0x3a9] ;  /* 0x00007520ff1477ac */ /* 0x000e220008000000 */
[----:B------:R1:W-:Y:S01]  /*5040*/  STS.64 [UR7], R52 ;  /* 0x00000034ff007988 */ /* 0x0003e20008000a07 */
[----:B------:R-:W-:Y:S01]  /*5050*/  IADD3 R54, PT, PT, R15, -0x1, RZ ;  /* 0xffffffff0f367810 */ /* 0x000fe20007ffe0ff */
[----:B0-----:R-:W-:-:S09]  /*5060*/  UISETP.EQ.OR UP0, UPT, UR20, URZ, !UP1 ;  /* 0x000000ff1400728c */ /* 0x001fd2000cf02670 */
[----:B-1----:R-:W-:Y:S05]  /*5070*/  BRA.U UP0, `(.L_x_1428) ;  /* 0x0000000100487547 */ /* 0x002fea000b800000 */
[----:B------:R-:W-:Y:S01]  /*5080*/  ISETP.NE.AND P0, PT, R54, UR4, PT ;  /* 0x0000000436007c0c */ /* 0x000fe2000bf05270 */
[----:B------:R-:W-:Y:S01]  /*5090*/  IMAD.U32 R58, RZ, RZ, UR15 ;  /* 0x0000000fff3a7e24 */ /* 0x000fe2000f8e00ff */
[----:B------:R-:W-:Y:S01]  /*50a0*/  MOV R59, UR18 ;  /* 0x00000012003b7c02 */ /* 0x000fe20008000f00 */
[----:B------:R-:W0:Y:S10]  /*50b0*/  LDC.64 R54, c[0x0][0x450] ;  /* 0x00011400ff367b82 */ /* 0x000e340000000a00 */
[----:B------:R-:W2:Y:S02]  /*50c0*/  @!P0 LDG.E R59, desc[UR16][R58.64] ;  /* 0x000000103a3b8981 */ /* 0x000ea4000c1e1900 */
[----:B--2---:R-:W-:-:S05]  /*50d0*/  @!P0 IMAD.WIDE R62, R59, 0x4, R84 ;  /* 0x000000043b3e8825 */ /* 0x004fca00078e0254 */
[----:B------:R-:W2:Y:S01]  /*50e0*/  @!P0 LDG.E R52, desc[UR16][R62.64] ;  /* 0x000000103e348981 */ /* 0x000ea2000c1e1900 */
[----:B------:R-:W-:-:S05]  /*50f0*/  @P0 IMAD.WIDE R60, R123, 0x4, R84 ;  /* 0x000000047b3c0825 */ /* 0x000fca00078e0254 */
[----:B------:R-:W2:Y:S02]  /*5100*/  @P0 LDG.E R52, desc[UR16][R60.64] ;  /* 0x000000103c340981 */ /* 0x000ea4000c1e1900 */
[----:B--2---:R-:W-:-:S05]  /*5110*/  SHF.R.S32.HI R57, RZ, 0x1f, R52 ;  /* 0x0000001fff397819 */ /* 0x004fca0000011434 */
[-C--:B0-----:R-:W-:Y:S02]  /*5120*/  IMAD R72, R57, R54.reuse, RZ ;  /* 0x0000003639487224 */ /* 0x081fe400078e02ff */
[----:B------:R-:W-:-:S04]  /*5130*/  IMAD.WIDE.U32 R56, R52, R54, UR8 ;  /* 0x0000000834387e25 */ /* 0x000fc8000f8e0036 */
[----:B------:R-:W-:Y:S01]  /*5140*/  IMAD R55, R52, R55, R72 ;  /* 0x0000003734377224 */ /* 0x000fe200078e0248 */
[----:B------:R-:W-:-:S04]  /*5150*/  LEA R54, P0, R56, R20, 0x2 ;  /* 0x0000001438367211 */ /* 0x000fc800078010ff */
[----:B------:R-:W-:-:S04]  /*5160*/  IADD3 R52, PT, PT, R57, R55, RZ ;  /* 0x0000003739347210 */ /* 0x000fc80007ffe0ff */
[----:B------:R-:W-:-:S05]  /*5170*/  LEA.HI.X R55, R56, R21, R52, 0x2, P0 ;  /* 0x0000001538377211 */ /* 0x000fca00000f1434 */
[----:B------:R0:W-:Y:S01]  /*5180*/  STG.E desc[UR16][R54.64], R53 ;  /* 0x0000003536007986 */ /* 0x0001e2000c101910 */
[----:B------:R-:W-:Y:S05]  /*5190*/  BRA `(.L_x_1427) ;  /* 0x0000000000147947 */ /* 0x000fea0003800000 */
.L_x_1428:
[----:B------:R-:W-:-:S04]  /*51a0*/  ISETP.NE.AND P0, PT, R54, UR4, PT ;  /* 0x0000000436007c0c */ /* 0x000fc8000bf05270 */
[----:B------:R-:W-:-:S13]  /*51b0*/  ISETP.NE.OR P0, PT, RZ, UR20, P0 ;  /* 0x00000014ff007c0c */ /* 0x000fda0008705670 */
[----:B------:R-:W-:-:S04]  /*51c0*/  @!P0 IADD3 R54, P1, PT, R20, R125, RZ ;  /* 0x0000007d14368210 */ /* 0x000fc80007f3e0ff */
[----:B------:R-:W-:-:S05]  /*51d0*/  @!P0 IADD3.X R55, PT, PT, R21, R120, RZ, P1, !PT ;  /* 0x0000007815378210 */ /* 0x000fca0000ffe4ff */
[----:B------:R1:W-:Y:S04]  /*51e0*/  @!P0 STG.E desc[UR16][R54.64], R53 ;  /* 0x0000003536008986 */ /* 0x0003e8000c101910 */
.L_x_1427:
[----:B------:R-:W-:Y:S05]  /*51f0*/  BSYNC.RECONVERGENT B0 ;  /* 0x0000000000007941 */ /* 0x000fea0003800200 */
.L_x_1426:
[----:B------:R-:W-:Y:S01]  /*5200*/  ULEA UR10, UP0, UR22, UR10, 0x2 ;  /* 0x0000000a160a7291 */ /* 0x000fe2000f8010ff */
        /* <DEDUP_REMOVED lines=8> */
[----:B------:R-:W-:Y:S01]  /*5290*/  UIADD3 UR8, UP2, UPT, UR8, UR26, URZ ;  /* 0x0000001a08087290 */ /* 0x000fe2000ff5e0ff */
        /* <DEDUP_REMOVED lines=16> */
[----:B------:R-:W-:Y:S01]  /*53a0*/  IADD3.X R51, PT, PT, R91, R99, RZ, P2, !PT ;  /* 0x000000635b337210 */ /* 0x000fe200017fe4ff */
[----:B------:R-:W-:Y:S01]  /*53b0*/  UIADD3.X UR9, UPT, UPT, UR9, UR27, URZ, UP2, !UPT ;  /* 0x0000001b09097290 */ /* 0x000fe200097fe4ff */
[----:B------:R-:W-:Y:S01]  /*53c0*/  IADD3.X R120, PT, PT, R120, R97, RZ, P1, !PT ;  /* 0x0000006178787210 */ /* 0x000fe20000ffe4ff */
[----:B------:R-:W-:Y:S10]  /*53d0*/  BRA.U UP0, `(.L_x_1429) ;  /* 0xffffffe900d07547 */ /* 0x000ff4000b83ffff */
.L_x_1421:
[----:B------:R-:W-:Y:S01]  /*53e0*/  BAR.SYNC.DEFER_BLOCKING 0x0 ;  /* 0x0000000000007b1d */ /* 0x000fe20000010000 */
[----:B------:R-:W-:Y:S01]  /*53f0*/  SHF.L.U32 R0, R13, 0x2, RZ ;  /* 0x000000020d007819 */ /* 0x000fe200000006ff */
[----:B------:R-:W-:Y:S01]  /*5400*/  UIADD3 UR4, UPT, UPT, UR4, 0x1, URZ ;  /* 0x0000000104047890 */ /* 0x000fe2000fffe0ff */
[----:B------:R-:W-:Y:S02]  /*5410*/  MOV R7, UR25 ;  /* 0x0000001900077c02 */ /* 0x000fe40008000f00 */
[----:B------:R-:W-:Y:S01]  /*5420*/  LOP3.LUT R0, R0, 0xf80, RZ, 0xc0, !PT ;  /* 0x00000f8000007812 */ /* 0x000fe200078ec0ff */
[----:B------:R-:W2:Y:S01]  /*5430*/  LDCU.128 UR20, c[0x0][0x430] ;  /* 0x00008600ff1477ac */ /* 0x000ea20008000c00 */
[----:B------:R-:W-:Y:S01]  /*5440*/  MOV R29, UR25 ;  /* 0x00000019001d7c02 */ /* 0x000fe20008000f00 */
[----:B------:R-:W-:Y:S01]  /*5450*/  IMAD.WIDE.U32 R24, R7, 0x4, R24 ;  /* 0x0000000407187825 */ /* 0x000fe200078e0018 */
[----:B------:R-:W-:Y:S01]  /*5460*/  LOP3.LUT R5, R0, 0x1f, R13, 0xf8, !PT ;  /* 0x0000001f00057812 */ /* 0x000fe200078ef80d */
[----:B------:R-:W3:Y:S01]  /*5470*/  LDCU.64 UR10, c[0x0][0x4a8] ;  /* 0x00009500ff0a77ac */ /* 0x000ee20008000a00 */
[----:B------:R-:W-:Y:S01]  /*5480*/  ISETP.NE.AND P0, PT, R15, UR4, PT ;  /* 0x000000040f007c0c */ /* 0x000fe2000bf05270 */
[----:B------:R-:W-:Y:S01]  /*5490*/  IMAD.WIDE.U32 R30, R7, 0x4, R30 ;  /* 0x00000004071e7825 */ /* 0x000fe200078e001e */
[----:B------:R-:W-:Y:S01]  /*54a0*/  IADD3 R14, PT, PT, R14, UR25, RZ ;  /* 0x000000190e0e7c10 */ /* 0x000fe2000fffe0ff */
[----:B------:R-:W-:-:S02]  /*54b0*/  UMOV UR7, URZ ;  /* 0x000000ff00077c82 */ /* 0x000fc40008000000 */
[----:B------:R-:W-:Y:S01]  /*54c0*/  IMAD.WIDE.U32 R76, R29, 0x4, R76 ;  /* 0x000000041d4c7825 */ /* 0x000fe200078e004c */
[----:B------:R-:W-:Y:S01]  /*54d0*/  STS.128 [R4], R32 ;  /* 0x0000002004007388 */ /* 0x000fe20000000c00 */
[----:B--2---:R-:W-:Y:S02]  /*54e0*/  UIMAD.WIDE.U32 UR8, UR19, UR20, UR6 ;  /* 0x00000014130872a5 */ /* 0x004fe4000f8e0006 */
[----:B------:R-:W-:Y:S01]  /*54f0*/  UIADD3 UR6, UPT, UPT, UR25, UR6, URZ ;  /* 0x0000000619067290 */ /* 0x000fe2000fffe0ff */
[----:B------:R-:W-:Y:S01]  /*5500*/  STS.128 [R4+0x10], R36 ;  /* 0x0000102404007388 */ /* 0x000fe20000000c00 */
[----:B------:R-:W-:-:S03]  /*5510*/  UIMAD UR9, UR19, UR21, UR9 ;  /* 0x00000015130972a4 */ /* 0x000fc6000f8e0209 */
[----:B------:R-:W-:Y:S01]  /*5520*/  STS.128 [R4+0x20], R40 ;  /* 0x0000202804007388 */ /* 0x000fe20000000c00 */
[----:B------:R-:W-:-:S03]  /*5530*/  UIMAD.WIDE.U32 UR8, UR24, UR22, UR8 ;  /* 0x00000016180872a5 */ /* 0x000fc6000f8e0008 */
[----:B------:R-:W-:Y:S01]  /*5540*/  STS.128 [R4+0x30], R44 ;  /* 0x0000302c04007388 */ /* 0x000fe20000000c00 */
[----:B------:R-:W-:-:S03]  /*5550*/  NOP ;  /* 0x0000000000007918 */ /* 0x000fc60000000000 */
[----:B------:R-:W2:Y:S01]  /*5560*/  LDS.128 R48, [R6] ;  /* 0x0000000006307984 */ /* 0x000ea20000000c00 */
[----:B------:R-:W-:Y:S02]  /*5570*/  UIMAD UR7, UR24, UR23, UR9 ;  /* 0x00000017180772a4 */ /* 0x000fe4000f8e0209 */
[----:B---3--:R-:W-:Y:S01]  /*5580*/  ULEA UR5, UP0, UR8, UR10, 0x2 ;  /* 0x0000000a08057291 */ /* 0x008fe2000f8010ff */
[----:B01----:R-:W0:Y:S03]  /*5590*/  LDS.128 R52, [R6+0x200] ;  /* 0x0002000006347984 */ /* 0x003e260000000c00 */
[----:B------:R-:W-:Y:S01]  /*55a0*/  ULEA.HI.X UR8, UR8, UR11, UR7, 0x2, UP0 ;  /* 0x0000000b08087291 */ /* 0x000fe200080f1407 */
[----:B------:R-:W1:Y:S01]  /*55b0*/  LDS.128 R56, [R6+0x400] ;  /* 0x0004000006387984 */ /* 0x000e620000000c00 */
[----:B------:R-:W-:-:S03]  /*55c0*/  MOV R2, UR5 ;  /* 0x0000000500027c02 */ /* 0x000fc60008000f00 */
[----:B------:R-:W3:Y:S01]  /*55d0*/  LDS.128 R32, [R6+0x600] ;  /* 0x0006000006207984 */ /* 0x000ee20000000c00 */
[----:B------:R-:W-:-:S03]  /*55e0*/  MOV R3, UR8 ;  /* 0x0000000800037c02 */ /* 0x000fc60008000f00 */
[----:B------:R-:W-:Y:S01]  /*55f0*/  IMAD.WIDE.U32 R2, R5, 0x10, R2 ;  /* 0x0000001005027825 */ /* 0x000fe200078e0002 */
[----:B------:R-:W-:-:S05]  /*5600*/  MOV R5, UR25 ;  /* 0x0000001900057c02 */ /* 0x000fca0008000f00 */
[----:B------:R-:W-:Y:S01]  /*5610*/  IMAD.WIDE.U32 R22, R5, 0x4, R22 ;  /* 0x0000000405167825 */ /* 0x000fe200078e0016 */
[----:B--2---:R2:W-:Y:S04]  /*5620*/  STG.E.128 desc[UR16][R2.64], R48 ;  /* 0x0000003002007986 */ /* 0x0045e8000c101d10 */
[----:B0-----:R2:W-:Y:S04]  /*5630*/  STG.E.128 desc[UR16][R2.64+0x200], R52 ;  /* 0x0002003402007986 */ /* 0x0015e8000c101d10 */
[----:B-1----:R2:W-:Y:S04]  /*5640*/  STG.E.128 desc[UR16][R2.64+0x400], R56 ;  /* 0x0004003802007986 */ /* 0x0025e8000c101d10 */
[----:B---3--:R2:W-:Y:S01]  /*5650*/  STG.E.128 desc[UR16][R2.64+0x600], R32 ;  /* 0x0006002002007986 */ /* 0x0085e2000c101d10 */
[----:B------:R-:W-:Y:S05]  /*5660*/  @P0 BRA `(.L_x_1430) ;  /* 0xffffffb800cc0947 */ /* 0x000fea000383ffff */
[----:B------:R-:W-:Y:S05]  /*5670*/  EXIT ;  /* 0x000000000000794d */ /* 0x000fea0003800000 */
.L_x_1431:
        /* <DEDUP_REMOVED lines=16> */
.L_x_7968:


//--------------------- .text._Z25selective_scan_fwd_kernelI32Selective_Scan_fwd_kernel_traitsILi64ELi16ELi1ELb1ELb1ELb1ELb0ELb1EfffEEv13SSMParamsBase --------------------------
	.section	.text._Z25selective_scan_fwd_kernelI32Selective_Scan_fwd_kernel_traitsILi64ELi16ELi1ELb1ELb1ELb1ELb0ELb1EfffEEv13SSMParamsBase,"ax",@progbits
	.align	128
        .global         _Z25selective_scan_fwd_kernelI32Selective_Scan_fwd_kernel_traitsILi64ELi16ELi1ELb1ELb1ELb1ELb0ELb1EfffEEv13SSMParamsBase
        .type           _Z25selective_scan_fwd_kernelI32Selective_Scan_fwd_kernel_traitsILi64ELi16ELi1ELb1ELb1ELb1ELb0ELb1EfffEEv13SSMParamsBase,@function
        .size           _Z25selective_scan_fwd_kernelI32Selective_Scan_fwd_kernel_traitsILi64ELi16ELi1ELb1ELb1ELb1ELb0ELb1EfffEEv13SSMParamsBase,(.L_x_7969 - _Z25selective_scan_fwd_kernelI32Selective_Scan_fwd_kernel_traitsILi64ELi16ELi1ELb1ELb1ELb1ELb0ELb1EfffEEv13SSMParamsBase)
        .other          _Z25selective_scan_fwd_kernelI32Selective_Scan_fwd_kernel_traitsILi64ELi16ELi1ELb1ELb1ELb1ELb0ELb1EfffEEv13SSMParamsBase,@"STO_CUDA_ENTRY STV_DEFAULT"
_Z25selective_scan_fwd_kernelI32Selective_Scan_fwd_kernel_traitsILi64ELi16ELi1ELb1ELb1ELb1ELb0ELb1EfffEEv13SSMParamsBase:
.text._Z25selective_scan_fwd_kernelI32Selective_Scan_fwd_kernel_traitsILi64ELi16ELi1ELb1ELb1ELb1ELb0ELb1EfffEEv13SSMParamsBase:
        /* <DEDUP_REMOVED lines=55> */
.L_x_1432:
        /* <DEDUP_REMOVED lines=100> */
.L_x_1433:
        /* <DEDUP_REMOVED lines=11> */
.L_x_1434:
        /* <DEDUP_REMOVED lines=99> */
.L_x_1435:
        /* <DEDUP_REMOVED lines=37> */
.L_x_1436:
        /* <DEDUP_REMOVED lines=22> */
.L_x_1480:
        /* <DEDUP_REMOVED lines=337> */
.L_x_1438:
[----:B------:R-:W-:Y:S05]  /*2950*/  BSYNC.RECONVERGENT B0 ;  /* 0x0000000000007941 */ /* 0x000fea0003800200 */
.L_x_1437:
        /* <DEDUP_REMOVED lines=36> */
.L_x_1440:
[----:B------:R-:W-:Y:S05]  /*2ba0*/  BSYNC.RECONVERGENT B0 ;  /* 0x0000000000007941 */ /* 0x000fea0003800200 */
.L_x_1439:
        /* <DEDUP_REMOVED lines=34> */
.L_x_1442:
[----:B------:R-:W-:Y:S05]  /*2dd0*/  BSYNC.RECONVERGENT B0 ;  /* 0x0000000000007941 */ /* 0x000fea0003800200 */
.L_x_1441:
        /* <DEDUP_REMOVED lines=36> */
.L_x_1444:
[----:B------:R-:W-:Y:S05]  /*3020*/  BSYNC.RECONVERGENT B0 ;  /* 0x0000000000007941 */ /* 0x000fea0003800200 */
.L_x_1443:
        /* <DEDUP_REMOVED lines=34> */
.L_x_1446:
[----:B------:R-:W-:Y:S05]  /*3250*/  BSYNC.RECONVERGENT B0 ;  /* 0x0000000000007941 */ /* 0x000fea0003800200 */
.L_x_1445:
        /* <DEDUP_REMOVED lines=36> */
.L_x_1448:
[----:B------:R-:W-:Y:S05]  /*34a0*/  BSYNC.RECONVERGENT B0 ;  /* 0x0000000000007941 */ /* 0x000fea0003800200 */
.L_x_1447:
        /* <DEDUP_REMOVED lines=34> */
.L_x_1450:
[----:B------:R-:W-:Y:S05]  /*36d0*/  BSYNC.RECONVERGENT B0 ;  /* 0x0000000000007941 */ /* 0x000fea0003800200 */
.L_x_1449:
        /* <DEDUP_REMOVED lines=36> */
.L_x_1452:
[----:B------:R-:W-:Y:S05]  /*3920*/  BSYNC.RECONVERGENT B0 ;  /* 0x0000000000007941 */ /* 0x000fea0003800200 */
.L_x_1451:
        /* <DEDUP_REMOVED lines=34> */
.L_x_1454:
[----:B------:R-:W-:Y:S05]  /*3b50*/  BSYNC.RECONVERGENT B0 ;  /* 0x0000000000007941 */ /* 0x000fea0003800200 */
.L_x_1453:
        /* <DEDUP_REMOVED lines=36> */
.L_x_1456:
[----:B------:R-:W-:Y:S05]  /*3da0*/  BSYNC.RECONVERGENT B0 ;  /* 0x0000000000007941 */ /* 0x000fea0003800200 */
.L_x_1455:
        /* <DEDUP_REMOVED lines=34> */
.L_x_1458:
[----:B------:R-:W-:Y:S05]  /*3fd0*/  BSYNC.RECONVERGENT B0 ;  /* 0x0000000000007941 */ /* 0x000fea0003800200 */
.L_x_1457:
        /* <DEDUP_REMOVED lines=38> */
.L_x_1460:
[----:B------:R-:W-:Y:S05]  /*4240*/  BSYNC.RECONVERGENT B0 ;  /* 0x0000000000007941 */ /* 0x000fea0003800200 */
.L_x_1459:
        /* <DEDUP_REMOVED lines=32> */
.L_x_1462:
[----:B------:R-:W-:Y:S05]  /*4450*/  BSYNC.RECONVERGENT B0 ;  /* 0x0000000000007941 */ /* 0x000fea0003800200 */
.L_x_1461:
        /* <DEDUP_REMOVED lines=32> */
.L_x_1464:
[----:B------:R-:W-:Y:S05]  /*4660*/  BSYNC.RECONVERGENT B0 ;  /* 0x0000000000007941 */ /* 0x000fea0003800200 */
.L_x_1463:
        /* <DEDUP_REMOVED lines=32> */
.L_x_1466:
[----:B------:R-:W-:Y:S05]  /*4870*/  BSYNC.RECONVERGENT B0 ;  /* 0x0000000000007941 */ /* 0x000fea0003800200 */
.L_x_1465:
        /* <DEDUP_REMOVED lines=32> */
.L_x_1468:
[----:B------:R-:W-:Y:S05]  /*4a80*/  BSYNC.RECONVERGENT B0 ;  /* 0x0000000000007941 */ /* 0x000fea0003800200 */
.L_x_1467:
        /* <DEDUP_REMOVED lines=64> */
.L_x_1479:
        /* <DEDUP_REMOVED lines=282> */
.L_x_1471:
[----:B------:R-:W-:Y:S01]  /*6030*/  HFMA2 R87, -RZ, RZ, 0, 0 ;  /* 0x00000000ff577431 */ /* 0x000fe200000001ff */
[----:B------:R-:W-:Y:S06]  /*6040*/  BRA.U !UP2, `(.L_x_1470) ;  /* 0x000000010a0c7547 */ /* 0x000fec000b800000 */
[----:B------:R-:W-:-:S04]  /*6050*/  IADD3 R40, P0, PT, R109, UR15, RZ ;  /* 0x0000000f6d287c10 */ /* 0x000fc8000ff1e0ff */
[----:B------:R-:W-:-:S05]  /*6060*/  IADD3.X R41, PT, PT, R108, UR14, RZ, P0, !PT ;  /* 0x0000000e6c297c10 */ /* 0x000fca00087fe4ff */
[----:B------:R2:W5:Y:S04]  /*6070*/  LDG.E R87, desc[UR36][R40.64] ;  /* 0x0000002428577981 */ /* 0x000568000c1e1900 */
.L_x_1470:
        /* <DEDUP_REMOVED lines=94> */
.L_x_1473:
[----:B------:R-:W-:Y:S05]  /*6660*/  BSYNC.RECONVERGENT B0 ;  /* 0x0000000000007941 */ /* 0x000fea0003800200 */
.L_x_1472:
        /* <DEDUP_REMOVED lines=40> */
.L_x_1477:
        /* <DEDUP_REMOVED lines=33> */
.L_x_1478:
        /* <DEDUP_REMOVED lines=10> */
.L_x_1476:
[----:B------:R-:W-:-:S04]  /*6ba0*/  UIADD3 UR5, UPT, UPT, UR34, -0x1, URZ ;  /* 0xffffffff22057890 */ /* 0x000fc8000fffe0ff */
[----:B------:R-:W-:-:S04]  /*6bb0*/  UISETP.NE.AND UP0, UPT, UR10, UR5, UPT ;  /* 0x000000050a00728c */ /* 0x000fc8000bf05270 */
[----:B------:R-:W-:-:S06]  /*6bc0*/  UISETP.NE.OR UP0, UPT, UR4, URZ, UP0 ;  /* 0x000000ff0400728c */ /* 0x000fcc0008705670 */
[----:B------:R-:W-:-:S13]  /*6bd0*/  PLOP3.LUT P1, PT, PT, PT, UP0, 0x80, 0x8 ;  /* 0x000000000008781c */ /* 0x000fda0003f2f008 */
[----:B------:R-:W-:-:S04]  /*6be0*/  @!P1 IADD3 R42, P0, PT, R109, UR15, RZ ;  /* 0x0000000f6d2a9c10 */ /* 0x000fc8000ff1e0ff */
[----:B------:R-:W-:-:S05]  /*6bf0*/  @!P1 IADD3.X R43, PT, PT, R108, UR14, RZ, P0, !PT ;  /* 0x0000000e6c2b9c10 */ /* 0x000fca00087fe4ff */
[----:B------:R2:W-:Y:S04]  /*6c00*/  @!P1 STG.E desc[UR36][R42.64], R41 ;  /* 0x000000292a009986 */ /* 0x0005e8000c101924 */
.L_x_1475:
[----:B------:R-:W-:Y:S05]  /*6c10*/  BSYNC.RECONVERGENT B0 ;  /* 0x0000000000007941 */ /* 0x000fea0003800200 */
.L_x_1474:
        /* <DEDUP_REMOVED lines=32> */
.L_x_1469:
        /* <DEDUP_REMOVED lines=103> */
.L_x_1481:
        /* <DEDUP_REMOVED lines=15> */
.L_x_7969:


//--------------------- .text._Z25selective_scan_fwd_kernelI32Selective_Scan_fwd_kernel_traitsILi64ELi16ELi1ELb1ELb1ELb1ELb1ELb0EfffEEv13SSMParamsBase --------------------------
	.section	.text._Z25selective_scan_fwd_kernelI32Selective_Scan_fwd_kernel_traitsILi64ELi16ELi1ELb1ELb1ELb1ELb1ELb0EfffEEv13SSMParamsBase,"ax",@progbits
	.align	128
        .global         _Z25selective_scan_fwd_kernelI32Selective_Scan_fwd_kernel_traitsILi64ELi16ELi1ELb1ELb1ELb1ELb1ELb0EfffEEv13SSMParamsBase
        .type           _Z25selective_scan_fwd_kernelI32Selective_Scan_fwd_kernel_traitsILi64ELi16ELi1ELb1ELb1ELb1ELb1ELb0EfffEEv13SSMParamsBase,@function
        .size           _Z25selective_scan_fwd_kernelI32Selective_Scan_fwd_kernel_traitsILi64ELi16ELi1ELb1ELb1ELb1ELb1ELb0EfffEEv13SSMParamsBase,(.L_x_7970 - _Z25selective_scan_fwd_kernelI32Selective_Scan_fwd_kernel_traitsILi64ELi16ELi1ELb1ELb1ELb1ELb1ELb0EfffEEv13SSMParamsBase)
        .other          _Z25selective_scan_fwd_kernelI32Selective_Scan_fwd_kernel_traitsILi64ELi16ELi1ELb1ELb1ELb1ELb1ELb0EfffEEv13SSMParamsBase,@"STO_CUDA_ENTRY STV_DEFAULT"
_Z25selective_scan_fwd_kernelI32Selective_Scan_fwd_kernel_traitsILi64ELi16ELi1ELb1ELb1ELb1ELb1ELb0EfffEEv13SSMParamsBase:
.text._Z25selective_scan_fwd_kernelI32Selective_Scan_fwd_kernel_traitsILi64ELi16ELi1ELb1ELb1ELb1ELb1ELb0EfffEEv13SSMParamsBase:
        /* <DEDUP_REMOVED lines=48> */
.L_x_1482:
        /* <DEDUP_REMOVED lines=21> */
[----:B----4-:R-:W-:-:S07]  /*0450*/  HFMA2 R2, -RZ, RZ, 0, 0 ;  /* 0x00000000ff027431 */ /* 0x010fce00000001ff */
        /* <DEDUP_REMOVED lines=61> */
.L_x_1483:
        /* <DEDUP_REMOVED lines=11> */
.L_x_1484:
        /* <DEDUP_REMOVED lines=40> */
[----:B------:R-:W-:Y:S01]  /*0b60*/  MOV R4, UR4 ;  /* 0x0000000400047c02 */ /* 0x000fe20008000f00 */
        /* <DEDUP_REMOVED lines=26> */
[----:B------:R-:W-:Y:S01]  /*0d10*/  MOV R16, RZ ;  /* 0x000000ff00107202 */ /* 0x000fe20000000f00 */
[----:B------:R-:W-:-:S04]  /*0d20*/  ULEA UR4, UP0, UR26, UR8, 0x2 ;  /* 0x000000081a047291 */ /* 0x000fc8000f8010ff */
        /* <DEDUP_REMOVED lines=8> */
[----:B---3--:R-:W-:-:S04]  /*0db0*/  IADD3 R15, PT, PT, R5, -R16, RZ ;  /* 0x80000010050f7210 */ /* 0x008fc80007ffe0ff */
        /* <DEDUP_REMOVED lines=9> */
.L_x_1485:
        /* <DEDUP_REMOVED lines=30> */
.L_x_1486:
        /* <DEDUP_REMOVED lines=8> */
[----:B-1----:R-:W-:Y:S02]  /*10b0*/  UIMAD.WIDE.U32 UR4, UR27, UR14, URZ ;  /* 0x0000000e1b0472a5 */ /* 0x002fe4000f8e00ff */
[----:B---3--:R-:W-:Y:S02]  /*10c0*/  ULEA UR12, UP0, UR26, UR12, 0x2 ;  /* 0x0000000c1a0c7291 */ /* 0x008fe4000f8010ff */
[----:B------:R-:W-:-:S02]  /*10d0*/  UIMAD UR15, UR27, UR15, UR5 ;  /* 0x0000000f1b0f72a4 */ /* 0x000fc4000f8e0205 */
[----:B------:R-:W-:Y:S01]  /*10e0*/  ULEA.HI.X UR13, UR26, UR13, URZ, 0x2, UP0 ;  /* 0x0000000d1a0d7291 */ /* 0x000fe200080f14ff */
[----:B------:R-:W-:Y:S01]  /*10f0*/  UMOV UR5, 0x400 ;  /* 0x0000040000057882 */ /* 0x000fe20000000000 */
[----:B----4-:R-:W-:Y:S02]  /*1100*/  ULEA UR14, UP0, UR4, UR8, 0x2 ;  /* 0x00000008040e7291 */ /* 0x010fe4000f8010ff */
[----:B--2---:R-:W-:Y:S01]  /*1110*/  ULEA UR5, UR6, UR5, 0x18 ;  /* 0x0000000506057291 */ /* 0x004fe2000f8ec0ff */
[----:B0-----:R-:W-:Y:S01]  /*1120*/  SHF.L.U32 R11, R13, 0x4, RZ ;  /* 0x000000040d0b7819 */ /* 0x001fe200000006ff */
[----:B------:R-:W-:Y:S01]  /*1130*/  ULEA.HI.X UR15, UR4, UR9, UR15, 0x2, UP0 ;  /* 0x00000009040f7291 */ /* 0x000fe200080f140f */
[----:B------:R-:W-:Y:S02]  /*1140*/  SHF.R.U32.HI R12, RZ, 0x5, R13 ;  /* 0x00000005ff0c7819 */ /* 0x000fe4000001160d */
[C---:B------:R-:W-:Y:S01]  /*1150*/  IADD3 R9, PT, PT, R11.reuse, 0xe, RZ ;  /* 0x0000000e0b097810 */ /* 0x040fe20007ffe0ff */
[----:B------:R-:W-:Y:S01]  /*1160*/  UMOV UR4, URZ ;  /* 0x000000ff00047c82 */ /* 0x000fe20008000000 */
[----:B------:R-:W-:-:S02]  /*1170*/  IADD3 R8, PT, PT, R11, 0xf, RZ ;  /* 0x0000000f0b087810 */ /* 0x000fc40007ffe0ff */
[----:B------:R-:W-:Y:S01]  /*1180*/  LEA R10, R12, UR5, 0x3 ;  /* 0x000000050c0a7c11 */ /* 0x000fe2000f8e18ff */
[----:B------:R-:W-:-:S06]  /*1190*/  UMOV UR5, URZ ;  /* 0x000000ff00057c82 */ /* 0x000fcc0008000000 */
.L_x_1528:
[----:B0-----:R-:W0:Y:S02]  /*11a0*/  LDC.64 R2, c[0x0][0x4f8] ;  /* 0x00013e00ff027b82 */ /* 0x001e240000000a00 */
        /* <DEDUP_REMOVED lines=103> */
.L_x_1488:
[----:B------:R-:W-:Y:S05]  /*1820*/  BSYNC.RECONVERGENT B0 ;  /* 0x0000000000007941 */ /* 0x000fea0003800200 */
.L_x_1487:
        /* <DEDUP_REMOVED lines=36> */
.L_x_1490:
[----:B------:R-:W-:Y:S05]  /*1a70*/  BSYNC.RECONVERGENT B0 ;  /* 0x0000000000007941 */ /* 0x000fea0003800200 */
.L_x_1489:
        /* <DEDUP_REMOVED lines=34> */
.L_x_1492:
[----:B------:R-:W-:Y:S05]  /*1ca0*/  BSYNC.RECONVERGENT B0 ;  /* 0x0000000000007941 */ /* 0x000fea0003800200 */
.L_x_1491:
        /* <DEDUP_REMOVED lines=36> */
.L_x_1494:
[----:B------:R-:W-:Y:S05]  /*1ef0*/  BSYNC.RECONVERGENT B0 ;  /* 0x0000000000007941 */ /* 0x000fea0003800200 */
.L_x_1493:
        /* <DEDUP_REMOVED lines=34> */
.L_x_1496:
[----:B------:R-:W-:Y:S05]  /*2120*/  BSYNC.RECONVERGENT B0 ;  /* 0x0000000000007941 */ /* 0x000fea0003800200 */
.L_x_1495:
        /* <DEDUP_REMOVED lines=36> */
.L_x_1498:
[----:B------:R-:W-:Y:S05]  /*2370*/  BSYNC.RECONVERGENT B0 ;  /* 0x0000000000007941 */ /* 0x000fea0003800200 */
.L_x_1497:
        /* <DEDUP_REMOVED lines=34> */
.L_x_1500:
[----:B------:R-:W-:Y:S05]  /*25a0*/  BSYNC.RECONVERGENT B0 ;  /* 0x0000000000007941 */ /* 0x000fea0003800200 */
.L_x_1499:
        /* <DEDUP_REMOVED lines=36> */
.L_x_1502:
[----:B------:R-:W-:Y:S05]  /*27f0*/  BSYNC.RECONVERGENT B0 ;  /* 0x0000000000007941 */ /* 0x000fea0003800200 */
.L_x_1501:
        /* <DEDUP_REMOVED lines=34> */
.L_x_1504:
[----:B------:R-:W-:Y:S05]  /*2a20*/  BSYNC.RECONVERGENT B0 ;  /* 0x0000000000007941 */ /* 0x000fea0003800200 */
.L_x_1503:
        /* <DEDUP_REMOVED lines=36> */
.L_x_1506:
[----:B------:R-:W-:Y:S05]  /*2c70*/  BSYNC.RECONVERGENT B0 ;  /* 0x0000000000007941 */ /* 0x000fea0003800200 */
.L_x_1505:
        /* <DEDUP_REMOVED lines=34> */
.L_x_1508:
[----:B------:R-:W-:Y:S05]  /*2ea0*/  BSYNC.RECONVERGENT B0 ;  /* 0x0000000000007941 */ /* 0x000fea0003800200 */
.L_x_1507:
        /* <DEDUP_REMOVED lines=38> */
.L_x_1510:
[----:B------:R-:W-:Y:S05]  /*3110*/  BSYNC.RECONVERGENT B0 ;  /* 0x0000000000007941 */ /* 0x000fea0003800200 */
.L_x_1509:
        /* <DEDUP_REMOVED lines=32> */
.L_x_1512:
[----:B------:R-:W-:Y:S05]  /*3320*/  BSYNC.RECONVERGENT B0 ;  /* 0x0000000000007941 */ /* 0x000fea0003800200 */
.L_x_1511:
        /* <DEDUP_REMOVED lines=32> */
.L_x_1514:
[----:B------:R-:W-:Y:S05]  /*3530*/  BSYNC.RECONVERGENT B0 ;  /* 0x0000000000007941 */ /* 0x000fea0003800200 */
.L_x_1513:
        /* <DEDUP_REMOVED lines=32> */
.L_x_1516:
[----:B------:R-:W-:Y:S05]  /*3740*/  BSYNC.RECONVERGENT B0 ;  /* 0x0000000000007941 */ /* 0x000fea0003800200 */
.L_x_1515:
        /* <DEDUP_REMOVED lines=32> */
.L_x_1518:
[----:B------:R-:W-:Y:S05]  /*3950*/  BSYNC.RECONVERGENT B0 ;  /* 0x0000000000007941 */ /* 0x000fea0003800200 */
.L_x_1517:
        /* <DEDUP_REMOVED lines=57> */
[----:B-1----:R-:W-:Y:S01]  /*3cf0*/  IADD3 R66, PT, PT, R68, 0xffffffe, RZ ;  /* 0x0ffffffe44427810 */ /* 0x002fe20007ffe0ff */
        /* <DEDUP_REMOVED lines=33> */
[----:B--2---:R-:W-:-:S07]  /*3f10*/  @!P1 LOP3.LUT R123, RZ, R17, RZ, 0x33, !PT ;  /* 0x00000011ff7b9212 */ /* 0x004fce00078e33ff */
.L_x_1527:
        /* <DEDUP_REMOVED lines=75> */
[----:B-1----:R-:W-:-:S02]  /*43d0*/  FSEL R142, R49, 1, !P4 ;  /* 0x3f800000318e7808 */ /* 0x002fc40006000000 */
[----:B------:R-:W-:Y:S02]  /*43e0*/  FSEL R145, R74, RZ, !P6 ;  /* 0x000000ff4a917208 */ /* 0x000fe40007000000 */
[----:B------:R-:W-:Y:S02]  /*43f0*/  FSEL R140, R51, 1, !P6 ;  /* 0x3f800000338c7808 */ /* 0x000fe40007000000 */
[----:B------:R-:W-:Y:S02]  /*4400*/  ISETP.NE.AND P4, PT, RZ, UR5, PT ;  /* 0x00000005ff007c0c */ /* 0x000fe4000bf85270 */
[----:B------:R-:W-:Y:S02]  /*4410*/  FSEL R139, R72, RZ, !P2 ;  /* 0x000000ff488b7208 */ /* 0x000fe40005000000 */
[----:B------:R-:W-:Y:S01]  /*4420*/  ISETP.GE.U32.AND P6, PT, R50, UR32, PT ;  /* 0x0000002032007c0c */ /* 0x000fe2000bfc6070 */
[----:B------:R-:W0:Y:S01]  /*4430*/  LDS.128 R72, [R4+0x30] ;  /* 0x0000300004487984 */ /* 0x000e220000000c00 */
[----:B------:R-:W-:-:S02]  /*4440*/  IADD3 R81, PT, PT, R11, 0x9, RZ ;  /* 0x000000090b517810 */ /* 0x000fc40007ffe0ff */
[----:B------:R-:W-:Y:S02]  /*4450*/  IADD3 R50, PT, PT, R11, 0xd, RZ ;  /* 0x0000000d0b327810 */ /* 0x000fe40007ffe0ff */
[----:B------:R-:W-:Y:S02]  /*4460*/  FSEL R143, R143, RZ, !P5 ;  /* 0x000000ff8f8f7208 */ /* 0x000fe40006800000 */
[----:B------:R-:W-:Y:S02]  /*4470*/  FSEL R138, R80, 1, !P5 ;  /* 0x3f800000508a7808 */ /* 0x000fe40006800000 */
[----:B------:R-:W-:Y:S02]  /*4480*/  ISETP.GE.U32.AND P0, PT, R81, UR32, PT ;  /* 0x0000002051007c0c */ /* 0x000fe4000bf06070 */
[----:B------:R-:W-:Y:S01]  /*4490*/  ISETP.GE.U32.AND P5, PT, R50, UR32, PT ;  /* 0x0000002032007c0c */ /* 0x000fe2000bfa6070 */
[----:B------:R-:W-:Y:S01]  /*44a0*/  FMUL.FTZ R50, R146, R92 ;  /* 0x0000005c92327220 */ /* 0x000fe20000410000 */
[----:B------:R-:W-:Y:S01]  /*44b0*/  IADD3 R81, PT, PT, R11, 0xa, RZ ;  /* 0x0000000a0b517810 */ /* 0x000fe20007ffe0ff */
[----:B------:R-:W-:-:S02]  /*44c0*/  FMUL.FTZ R144, R107, R48 ;  /* 0x000000306b907220 */ /* 0x000fc40000410000 */
[----:B------:R-:W-:Y:S01]  /*44d0*/  MUFU.EX2 R52, R50 ;  /* 0x0000003200347308 */ /* 0x000fe20000000800 */
[----:B------:R-:W-:Y:S01]  /*44e0*/  ISETP.GE.U32.AND P2, PT, R81, UR32, PT ;  /* 0x0000002051007c0c */ /* 0x000fe2000bf46070 */
[C---:B------:R-:W-:Y:S01]  /*44f0*/  FMUL.FTZ R149, R146.reuse, R100 ;  /* 0x0000006492957220 */ /* 0x040fe20000410000 */
[C---:B------:R-:W-:Y:S01]  /*4500*/  FMUL.FTZ R148, R146.reuse, R101 ;  /* 0x0000006592947220 */ /* 0x040fe20000410000 */
[C---:B------:R-:W-:Y:S01]  /*4510*/  FMUL.FTZ R150, R146.reuse, R103 ;  /* 0x0000006792967220 */ /* 0x040fe20000410000 */
[C---:B------:R-:W-:Y:S01]  /*4520*/  FMUL.FTZ R152, R146.reuse, R102 ;  /* 0x0000006692987220 */ /* 0x040fe20000410000 */
[----:B------:R-:W-:Y:S02]  /*4530*/  FMUL.FTZ R153, R146, R105 ;  /* 0x0000006992997220 */ /* 0x000fe40000410000 */
        /* <DEDUP_REMOVED lines=55> */
.L_x_1521:
[----:B------:R-:W-:Y:S01]  /*48b0*/  MOV R89, RZ ;  /* 0x000000ff00597202 */ /* 0x000fe20000000f00 */
[----:B------:R-:W-:Y:S06]  /*48c0*/  @!P3 BRA `(.L_x_1520) ;  /* 0x00000000000cb947 */ /* 0x000fec0003800000 */
[----:B------:R-:W-:-:S04]  /*48d0*/  IADD3 R52, P0, PT, R20, R125, RZ ;  /* 0x0000007d14347210 */ /* 0x000fc80007f1e0ff */
[----:B------:R-:W-:-:S05]  /*48e0*/  IADD3.X R53, PT, PT, R21, R120, RZ, P0, !PT ;  /* 0x0000007815357210 */ /* 0x000fca00007fe4ff */
[----:B------:R1:W5:Y:S04]  /*48f0*/  LDG.E R89, desc[UR24][R52.64] ;  /* 0x0000001834597981 */ /* 0x000368000c1e1900 */
.L_x_1520:
        /* <DEDUP_REMOVED lines=92> */
.L_x_1523:
[----:B------:R-:W-:Y:S05]  /*4ec0*/  BSYNC.RECONVERGENT B0 ;  /* 0x0000000000007941 */ /* 0x000fea0003800200 */
.L_x_1522:
        /* <DEDUP_REMOVED lines=27> */
[----:B------:R-:W-:Y:S02]  /*5080*/  ISETP.NE.AND P0, PT, R54, UR5, PT ;  /* 0x0000000536007c0c */ /* 0x000fe4000bf05270 */
[----:B------:R-:W-:Y:S01]  /*5090*/  MOV R59, UR13 ;  /* 0x0000000d003b7c02 */ /* 0x000fe20008000f00 */
[----:B------:R-:W0:Y:S01]  /*50a0*/  LDC.64 R54, c[0x0][0x450] ;  /* 0x00011400ff367b82 */ /* 0x000e220000000a00 */
[----:B------:R-:W-:-:S09]  /*50b0*/  MOV R58, UR12 ;  /* 0x0000000c003a7c02 */ /* 0x000fd20008000f00 */
        /* <DEDUP_REMOVED lines=14> */
.L_x_1526:
[----:B------:R-:W-:-:S04]  /*51a0*/  ISETP.NE.AND P0, PT, R54, UR5, PT ;  /* 0x0000000536007c0c */ /* 0x000fc8000bf05270 */
[----:B------:R-:W-:-:S13]  /*51b0*/  ISETP.NE.OR P0, PT, RZ, UR17, P0 ;  /* 0x00000011ff007c0c */ /* 0x000fda0008705670 */
[----:B------:R-:W-:-:S04]  /*51c0*/  @!P0 IADD3 R54, P1, PT, R20, R125, RZ ;  /* 0x0000007d14368210 */ /* 0x000fc80007f3e0ff */
[----:B------:R-:W-:-:S05]  /*51d0*/  @!P0 IADD3.X R55, PT, PT, R21, R120, RZ, P1, !PT ;  /* 0x0000007815378210 */ /* 0x000fca0000ffe4ff */
[----:B------:R1:W-:Y:S04]  /*51e0*/  @!P0 STG.E desc[UR24][R54.64], R53 ;  /* 0x0000003536008986 */ /* 0x0003e8000c101918 */
.L_x_1525:
[----:B------:R-:W-:Y:S05]  /*51f0*/  BSYNC.RECONVERGENT B0 ;  /* 0x0000000000007941 */ /* 0x000fea0003800200 */
.L_x_1524:
        /* <DEDUP_REMOVED lines=30> */
.L_x_1519:
[----:B------:R-:W-:Y:S01]  /*53e0*/  BAR.SYNC.DEFER_BLOCKING 0x0 ;  /* 0x0000000000007b1d */ /* 0x000fe20000010000 */
[----:B------:R-:W-:-:S04]  /*53f0*/  SHF.L.U32 R0, R13, 0x2, RZ ;  /* 0x000000020d007819 */ /* 0x000fc800000006ff */
[----:B------:R-:W-:Y:S01]  /*5400*/  LOP3.LUT R0, R0, 0xf80, RZ, 0xc0, !PT ;  /* 0x00000f8000007812 */ /* 0x000fe200078ec0ff */
[----:B------:R-:W2:Y:S03]  /*5410*/  LDCU.128 UR16, c[0x0][0x430] ;  /* 0x00008600ff1077ac */ /* 0x000ea60008000c00 */
[----:B------:R-:W-:Y:S01]  /*5420*/  LOP3.LUT R0, R0, 0x1f, R13, 0xf8, !PT ;  /* 0x0000001f00007812 */ /* 0x000fe200078ef80d */
[----:B------:R-:W3:Y:S01]  /*5430*/  LDCU.128 UR8, c[0x0][0x420] ;  /* 0x00008400ff0877ac */ /* 0x000ee20008000c00 */
[----:B------:R-:W4:Y:S01]  /*5440*/  LDCU.64 UR28, c[0x0][0x4a8] ;  /* 0x00009500ff1c77ac */ /* 0x000f220008000a00 */
[----:B------:R-:W-:Y:S01]  /*5450*/  UMOV UR6, UR4 ;  /* 0x0000000400067c82 */ /* 0x000fe20008000000 */
[----:B------:R-:W-:Y:S01]  /*5460*/  UMOV UR7, URZ ;  /* 0x000000ff00077c82 */ /* 0x000fe20008000000 */
[----:B------:R-:W5:Y:S01]  /*5470*/  LDCU.64 UR30, c[0x0][0x4b8] ;  /* 0x00009700ff1e77ac */ /* 0x000f620008000a00 */
[----:B------:R-:W-:Y:S01]  /*5480*/  STS.128 [R4], R32 ;  /* 0x0000002004007388 */ /* 0x000fe20000000c00 */
[----:B--2---:R-:W-:-:S03]  /*5490*/  UIMAD.WIDE.U32 UR20, UR26, UR16, UR6 ;  /* 0x000000101a1472a5 */ /* 0x004fc6000f8e0006 */
[----:B------:R-:W-:Y:S01]  /*54a0*/  STS.128 [R4+0x10], R36 ;  /* 0x0000102404007388 */ /* 0x000fe20000000c00 */
[----:B---3--:R-:W-:Y:S02]  /*54b0*/  UIMAD.WIDE.U32 UR22, UR26, UR8, UR6 ;  /* 0x000000081a1672a5 */ /* 0x008fe4000f8e0006 */
[----:B------:R-:W-:Y:S01]  /*54c0*/  UIMAD UR21, UR26, UR17, UR21 ;  /* 0x000000111a1572a4 */ /* 0x000fe2000f8e0215 */
[----:B------:R-:W-:Y:S01]  /*54d0*/  STS.128 [R4+0x20], R40 ;  /* 0x0000202804007388 */ /* 0x000fe20000000c00 */
[----:B------:R-:W-:Y:S02]  /*54e0*/  UIMAD UR17, UR26, UR9, UR23 ;  /* 0x000000091a1172a4 */ /* 0x000fe4000f8e0217 */
[----:B------:R-:W-:Y:S01]  /*54f0*/  UIMAD.WIDE.U32 UR8, UR27, UR18, UR20 ;  /* 0x000000121b0872a5 */ /* 0x000fe2000f8e0014 */
[----:B------:R-:W-:Y:S01]  /*5500*/  STS.128 [R4+0x30], R44 ;  /* 0x0000302c04007388 */ /* 0x000fe20000000c00 */
[----:B------:R-:W-:-:S03]  /*5510*/  NOP ;  /* 0x0000000000007918 */ /* 0x000fc60000000000 */
[----:B------:R-:W2:Y:S01]  /*5520*/  LDS.128 R60, [R6] ;  /* 0x00000000063c7984 */ /* 0x000ea20000000c00 */
[----:B------:R-:W-:Y:S02]  /*5530*/  UIMAD UR19, UR27, UR19, UR9 ;  /* 0x000000131b1372a4 */ /* 0x000fe4000f8e0209 */
[----:B----4-:R-:W-:Y:S01]  /*5540*/  ULEA UR9, UP0, UR8, UR28, 0x2 ;  /* 0x0000001c08097291 */ /* 0x010fe2000f8010ff */
[----:B------:R-:W3:Y:S01]  /*5550*/  LDS.128 R56, [R6+0x200] ;  /* 0x0002000006387984 */ /* 0x000ee20000000c00 */
[----:B------:R-:W-:Y:S02]  /*5560*/  UMOV UR16, UR22 ;  /* 0x0000001600107c82 */ /* 0x000fe40008000000 */
[----:B------:R-:W-:Y:S01]  /*5570*/  UIMAD.WIDE.U32 UR16, UR27, UR10, UR16 ;  /* 0x0000000a1b1072a5 */ /* 0x000fe2000f8e0010 */
[----:B01----:R-:W0:Y:S01]  /*5580*/  LDS.128 R52, [R6+0x400] ;  /* 0x0004000006347984 */ /* 0x003e220000000c00 */
[----:B------:R-:W-:Y:S01]  /*5590*/  ULEA.HI.X UR10, UR8, UR29, UR19, 0x2, UP0 ;  /* 0x0000001d080a7291 */ /* 0x000fe200080f1413 */
[----:B------:R-:W-:Y:S01]  /*55a0*/  MOV R2, UR9 ;  /* 0x0000000900027c02 */ /* 0x000fe20008000f00 */
[----:B------:R-:W-:Y:S01]  /*55b0*/  UIMAD UR11, UR27, UR11, UR17 ;  /* 0x0000000b1b0b72a4 */ /* 0x000fe2000f8e0211 */
[----:B------:R-:W1:Y:S01]  /*55c0*/  LDS.128 R48, [R6+0x600] ;  /* 0x0006000006307984 */ /* 0x000e620000000c00 */
[----:B-----5:R-:W-:-:S02]  /*55d0*/  ULEA UR8, UP0, UR16, UR30, 0x2 ;  /* 0x0000001e10087291 */ /* 0x020fc4000f8010ff */
[----:B------:R-:W-:Y:S02]  /*55e0*/  MOV R3, UR10 ;  /* 0x0000000a00037c02 */ /* 0x000fe40008000f00 */
[----:B------:R-:W-:Y:S02]  /*55f0*/  ULEA.HI.X UR16, UR16, UR31, UR11, 0x2, UP0 ;  /* 0x0000001f10107291 */ /* 0x000fe400080f140b */
[----:B------:R-:W-:Y:S01]  /*5600*/  MOV R28, UR8 ;  /* 0x00000008001c7c02 */ /* 0x000fe20008000f00 */
[----:B------:R-:W-:-:S03]  /*5610*/  IMAD.WIDE.U32 R2, R0, 0x10, R2 ;  /* 0x0000001000027825 */ /* 0x000fc600078e0002 */
[----:B------:R-:W-:Y:S01]  /*5620*/  MOV R29, UR16 ;  /* 0x00000010001d7c02 */ /* 0x000fe20008000f00 */
[----:B------:R-:W4:Y:S02]  /*5630*/  LDCU.128 UR8, c[0x0][0x440] ;  /* 0x00008800ff0877ac */ /* 0x000f240008000c00 */
[----:B------:R-:W-:Y:S02]  /*5640*/  IMAD.WIDE.U32 R28, R0, 0x10, R28 ;  /* 0x00000010001c7825 */ /* 0x000fe400078e001c */
[----:B------:R-:W5:Y:S01]  /*5650*/  LDCU.64 UR16, c[0x0][0x4c0] ;  /* 0x00009800ff1077ac */ /* 0x000f620008000a00 */
[----:B--2---:R-:W-:Y:S04]  /*5660*/  STG.E.128 desc[UR24][R2.64], R60 ;  /* 0x0000003c02007986 */ /* 0x004fe8000c101d18 */
[----:B---3--:R-:W-:Y:S04]  /*5670*/  STG.E.128 desc[UR24][R2.64+0x200], R56 ;  /* 0x0002003802007986 */ /* 0x008fe8000c101d18 */
[----:B0-----:R-:W-:Y:S04]  /*5680*/  STG.E.128 desc[UR24][R2.64+0x400], R52 ;  /* 0x0004003402007986 */ /* 0x001fe8000c101d18 */
[----:B-1----:R-:W-:Y:S01]  /*5690*/  STG.E.128 desc[UR24][R2.64+0x600], R48 ;  /* 0x0006003002007986 */ /* 0x002fe2000c101d18 */
[----:B------:R-:W-:Y:S06]  /*56a0*/  BAR.SYNC.DEFER_BLOCKING 0x0 ;  /* 0x0000000000007b1d */ /* 0x000fec0000010000 */
[----:B------:R-:W2:Y:S04]  /*56b0*/  LDG.E.128 R64, desc[UR24][R28.64] ;  /* 0x000000181c407981 */ /* 0x000ea8000c1e1d00 */
[----:B------:R-:W3:Y:S04]  /*56c0*/  LDG.E.128 R68, desc[UR24][R28.64+0x200] ;  /* 0x000200181c447981 */ /* 0x000ee8000c1e1d00 */
[----:B------:R-:W3:Y:S04]  /*56d0*/  LDG.E.128 R72, desc[UR24][R28.64+0x400] ;  /* 0x000400181c487981 */ /* 0x000ee8000c1e1d00 */
[----:B------:R-:W3:Y:S01]  /*56e0*/  LDG.E.128 R80, desc[UR24][R28.64+0x600] ;  /* 0x000600181c507981 */ /* 0x000ee2000c1e1d00 */
[----:B----4-:R-:W-:Y:S01]  /*56f0*/  UIMAD.WIDE.U32 UR6, UR26, UR8, UR6 ;  /* 0x000000081a0672a5 */ /* 0x010fe2000f8e0006 */
[----:B------:R-:W-:Y:S01]  /*5700*/  IADD3 R14, PT, PT, R14, UR32, RZ ;  /* 0x000000200e0e7c10 */ /* 0x000fe2000fffe0ff */
[----:B------:R-:W-:-:S02]  /*5710*/  UIADD3 UR5, UPT, UPT, UR5, 0x1, URZ ;  /* 0x0000000105057890 */ /* 0x000fc4000fffe0ff */
[----:B------:R-:W-:Y:S02]  /*5720*/  UIMAD UR7, UR26, UR9, UR7 ;  /* 0x000000091a0772a4 */ /* 0x000fe4000f8e0207 */
[----:B------:R-:W-:Y:S02]  /*5730*/  UIADD3 UR4, UPT, UPT, UR32, UR4, URZ ;  /* 0x0000000420047290 */ /* 0x000fe4000fffe0ff */
[----:B------:R-:W-:Y:S01]  /*5740*/  UIMAD.WIDE.U32 UR6, UR27, UR10, UR6 ;  /* 0x0000000a1b0672a5 */ /* 0x000fe2000f8e0006 */
[----:B------:R-:W-:-:S03]  /*5750*/  ISETP.NE.AND P0, PT, R15, UR5, PT ;  /* 0x000000050f007c0c */ /* 0x000fc6000bf05270 */
[----:B------:R-:W-:Y:S02]  /*5760*/  UIMAD UR8, UR27, UR11, UR7 ;  /* 0x0000000b1b0872a4 */ /* 0x000fe4000f8e0207 */
[----:B-----5:R-:W-:-:S04]  /*5770*/  ULEA UR7, UP0, UR6, UR16, 0x2 ;  /* 0x0000001006077291 */ /* 0x020fc8000f8010ff */
[----:B------:R-:W-:Y:S01]  /*5780*/  ULEA.HI.X UR6, UR6, UR17, UR8, 0x2, UP0 ;  /* 0x0000001106067291 */ /* 0x000fe200080f1408 */
[----:B--2---:R-:W-:Y:S04]  /*5790*/  STS.128 [R6], R64 ;  /* 0x0000004006007388 */ /* 0x004fe80000000c00 */
[----:B---3--:R-:W-:Y:S04]  /*57a0*/  STS.128 [R6+0x200], R68 ;  /* 0x0002004406007388 */ /* 0x008fe80000000c00 */
[----:B------:R-:W-:Y:S04]  /*57b0*/  STS.128 [R6+0x400], R72 ;  /* 0x0004004806007388 */ /* 0x000fe80000000c00 */
[----:B------:R-:W-:Y:S01]  /*57c0*/  STS.128 [R6+0x600], R80 ;  /* 0x0006005006007388 */ /* 0x000fe20000000c00 */
        /* <DEDUP_REMOVED lines=13> */
[----:B------:R-:W-:Y:S01]  /*58a0*/  FMUL.FTZ R65, R59, -1.4426950216293334961 ;  /* 0xbfb8aa3b3b417820 */ /* 0x000fe20000410000 */
[----:B--2---:R-:W-:Y:S01]  /*58b0*/  FMUL.FTZ R66, R52, -1.4426950216293334961 ;  /* 0xbfb8aa3b34427820 */ /* 0x004fe20000410000 */
[----:B------:R-:W1:Y:S01]  /*58c0*/  MUFU.EX2 R3, R3 ;  /* 0x0000000300037308 */ /* 0x000e620000000800 */
[----:B------:R-:W-:Y:S01]  /*58d0*/  FMUL.FTZ R67, R53, -1.4426950216293334961 ;  /* 0xbfb8aa3b35437820 */ /* 0x000fe20000410000 */
[----:B------:R-:W-:Y:S01]  /*58e0*/  FMUL.FTZ R68, R54, -1.4426950216293334961 ;  /* 0xbfb8aa3b36447820 */ /* 0x000fe20000410000 */
[----:B------:R-:W-:Y:S01]  /*58f0*/  FMUL.FTZ R69, R55, -1.4426950216293334961 ;  /* 0xbfb8aa3b37457820 */ /* 0x000fe20000410000 */
[----:B------:R-:W2:Y:S01]  /*5900*/  MUFU.EX2 R28, R28 ;  /* 0x0000001c001c7308 */ /* 0x000ea20000000800 */
[----:B---3--:R-:W-:Y:S01]  /*5910*/  FMUL.FTZ R70, R48, -1.4426950216293334961 ;  /* 0xbfb8aa3b30467820 */ /* 0x008fe20000410000 */
        /* <DEDUP_REMOVED lines=13> */
[----:B------:R-:W0:Y:S01]  /*59f0*/  MUFU.RCP R75, R2 ;  /* 0x00000002004b7308 */ /* 0x000e220000001000 */
[----:B-1----:R-:W-:Y:S01]  /*5a00*/  FADD.FTZ R29, R29, 1 ;  /* 0x3f8000001d1d7421 */ /* 0x002fe20000010000 */
[----:B--2---:R-:W-:-:S06]  /*5a10*/  FADD.FTZ R64, R64, 1 ;  /* 0x3f80000040407421 */ /* 0x004fcc0000010000 */
[----:B------:R-:W1:Y:S01]  /*5a20*/  MUFU.EX2 R66, R66 ;  /* 0x0000004200427308 */ /* 0x000e620000000800 */
[----:B---3--:R-:W-:-:S03]  /*5a30*/  FADD.FTZ R65, R65, 1 ;  /* 0x3f80000041417421 */ /* 0x008fc60000010000 */
[----:B------:R-:W2:Y:S04]  /*5a40*/  MUFU.EX2 R67, R67 ;  /* 0x0000004300437308 */ /* 0x000ea80000000800 */
[----:B------:R-:W3:Y:S04]  /*5a50*/  MUFU.EX2 R68, R68 ;  /* 0x0000004400447308 */ /* 0x000ee80000000800 */
[----:B------:R-:W4:Y:S01]  /*5a60*/  MUFU.EX2 R69, R69 ;  /* 0x0000004500457308 */ /* 0x000f220000000800 */
[----:B-1----:R-:W-:-:S03]  /*5a70*/  FADD.FTZ R66, R66, 1 ;  /* 0x3f80000042427421 */ /* 0x002fc60000010000 */
[----:B------:R0:W1:Y:S01]  /*5a80*/  MUFU.RCP R74, R3 ;  /* 0x00000003004a7308 */ /* 0x0000620000001000 */
[----:B--2---:R-:W-:Y:S01]  /*5a90*/  FADD.FTZ R67, R67, 1 ;  /* 0x3f80000043437421 */ /* 0x004fe20000010000 */
[----:B---3--:R-:W-:-:S06]  /*5aa0*/  FADD.FTZ R68, R68, 1 ;  /* 0x3f80000044447421 */ /* 0x008fcc0000010000 */
[----:B------:R-:W2:Y:S01]  /*5ab0*/  MUFU.RCP R81, R28 ;  /* 0x0000001c00517308 */ /* 0x000ea20000001000 */
[----:B0-----:R-:W-:Y:S01]  /*5ac0*/  FMUL.FTZ R3, R60, R75 ;  /* 0x0000004b3c037220 */ /* 0x001fe20000410000 */
[----:B----4-:R-:W-:-:S03]  /*5ad0*/  FADD.FTZ R69, R69, 1 ;  /* 0x3f80000045457421 */ /* 0x010fc60000010000 */
[----:B------:R-:W-:-:S03]  /*5ae0*/  FMUL.FTZ R32, R3, R32 ;  /* 0x0000002003207220 */ /* 0x000fc60000410000 */
[----:B------:R-:W0:Y:S01]  /*5af0*/  MUFU.EX2 R70, R70 ;  /* 0x0000004600467308 */ /* 0x000e220000000800 */
[----:B-1----:R-:W-:-:S03]  /*5b00*/  FMUL.FTZ R2, R61, R74 ;  /* 0x0000004a3d027220 */ /* 0x002fc60000410000 */
[----:B------:R-:W1:Y:S01]  /*5b10*/  MUFU.EX2 R71, R71 ;  /* 0x0000004700477308 */ /* 0x000e620000000800 */
[----:B------:R-:W-:-:S03]  /*5b20*/  FMUL.FTZ R33, R2, R33 ;  /* 0x0000002102217220 */ /* 0x000fc60000410000 */
[----:B------:R-:W3:Y:S01]  /*5b30*/  MUFU.EX2 R72, R72 ;  /* 0x0000004800487308 */ /* 0x000ee20000000800 */
[----:B--2---:R-:W-:-:S03]  /*5b40*/  FMUL.FTZ R3, R56, R81 ;  /* 0x0000005138037220 */ /* 0x004fc60000410000 */
[----:B------:R-:W2:Y:S01]  /*5b50*/  MUFU.EX2 R73, R73 ;  /* 0x0000004900497308 */ /* 0x000ea20000000800 */
[----:B0-----:R-:W-:Y:S01]  /*5b60*/  FADD.FTZ R70, R70, 1 ;  /* 0x3f80000046467421 */ /* 0x001fe20000010000 */
[----:B------:R-:W-:Y:S02]  /*5b70*/  FMUL.FTZ R36, R3, R36 ;  /* 0x0000002403247220 */ /* 0x000fe40000410000 */
        /* <DEDUP_REMOVED lines=20> */
[----:B------:R-:W-:Y:S03]  /*5cc0*/  STS.128 [R4], R32 ;  /* 0x0000002004007388 */ /* 0x000fe60000000c00 */
[----:B------:R-:W-:-:S03]  /*5cd0*/  FMUL.FTZ R39, R28, R39 ;  /* 0x000000271c277220 */ /* 0x000fc60000410000 */
[----:B------:R-:W1:Y:S01]  /*5ce0*/  MUFU.RCP R7, R68 ;  /* 0x0000004400077308 */ /* 0x000e620000001000 */
[----:B0-----:R-:W-:Y:S01]  /*5cf0*/  FMUL.FTZ R3, R52, R87 ;  /* 0x0000005734037220 */ /* 0x001fe20000410000 */
[----:B------:R-:W-:Y:S03]  /*5d00*/  STS.128 [R4+0x10], R36 ;  /* 0x0000102404007388 */ /* 0x000fe60000000c00 */
[----:B------:R-:W-:-:S03]  /*5d10*/  FMUL.FTZ R40, R3, R40 ;  /* 0x0000002803287220 */ /* 0x000fc60000410000 */
[----:B------:R-:W0:Y:S01]  /*5d20*/  MUFU.RCP R90, R69 ;  /* 0x00000045005a7308 */ /* 0x000e220000001000 */
[----:B--2---:R-:W-:-:S04]  /*5d30*/  FMUL.FTZ R2, R53, R88 ;  /* 0x0000005835027220 */ /* 0x004fc80000410000 */
[----:B------:R-:W-:-:S03]  /*5d40*/  FMUL.FTZ R41, R2, R41 ;  /* 0x0000002902297220 */ /* 0x000fc60000410000 */
[----:B------:R-:W2:Y:S01]  /*5d50*/  MUFU.RCP R29, R70 ;  /* 0x00000046001d7308 */ /* 0x000ea20000001000 */
[----:B-1----:R-:W-:Y:S01]  /*5d60*/  FMUL.FTZ R5, R54, R7 ;  /* 0x0000000736057220 */ /* 0x002fe20000410000 */
[----:B------:R-:W-:-:S03]  /*5d70*/  MOV R7, UR32 ;  /* 0x0000002000077c02 */ /* 0x000fc60008000f00 */
[----:B------:R-:W-:-:S03]  /*5d80*/  FMUL.FTZ R42, R5, R42 ;  /* 0x0000002a052a7220 */ /* 0x000fc60000410000 */
[----:B------:R-:W1:Y:S01]  /*5d90*/  MUFU.RCP R64, R71 ;  /* 0x0000004700407308 */ /* 0x000e620000001000 */
[----:B------:R-:W-:-:S04]  /*5da0*/  IMAD.WIDE.U32 R30, R7, 0x4, R30 ;  /* 0x00000004071e7825 */ /* 0x000fc800078e001e */
[----:B0-----:R-:W-:-:S04]  /*5db0*/  FMUL.FTZ R28, R55, R90 ;  /* 0x0000005a371c7220 */ /* 0x001fc80000410000 */
[----:B------:R-:W-:Y:S01]  /*5dc0*/  FMUL.FTZ R43, R28, R43 ;  /* 0x0000002b1c2b7220 */ /* 0x000fe20000410000 */
[----:B------:R-:W0:Y:S01]  /*5dd0*/  MUFU.RCP R61, R72 ;  /* 0x00000048003d7308 */ /* 0x000e220000001000 */
[----:B--2---:R-:W-:-:S03]  /*5de0*/  FMUL.FTZ R3, R48, R29 ;  /* 0x0000001d30037220 */ /* 0x004fc60000410000 */
[----:B------:R-:W-:Y:S01]  /*5df0*/  STS.128 [R4+0x20], R40 ;  /* 0x0000202804007388 */ /* 0x000fe20000000c00 */
[----:B------:R-:W-:Y:S01]  /*5e00*/  MOV R29, UR32 ;  /* 0x00000020001d7c02 */ /* 0x000fe20008000f00 */
[----:B------:R-:W-:Y:S01]  /*5e10*/  FMUL.FTZ R44, R3, R44 ;  /* 0x0000002c032c7220 */ /* 0x000fe20000410000 */
[----:B------:R-:W-:Y:S01]  /*5e20*/  MOV R3, UR6 ;  /* 0x0000000600037c02 */ /* 0x000fe20008000f00 */
[----:B------:R-:W2:Y:S02]  /*5e30*/  MUFU.RCP R56, R73 ;  /* 0x0000004900387308 */ /* 0x000ea40000001000 */
[----:B------:R-:W-:-:S04]  /*5e40*/  IMAD.WIDE.U32 R76, R29, 0x4, R76 ;  /* 0x000000041d4c7825 */ /* 0x000fc800078e004c */
[----:B-1----:R-:W-:-:S04]  /*5e50*/  FMUL.FTZ R2, R49, R64 ;  /* 0x0000004031027220 */ /* 0x002fc80000410000 */
[----:B------:R-:W-:Y:S01]  /*5e60*/  FMUL.FTZ R45, R2, R45 ;  /* 0x0000002d022d7220 */ /* 0x000fe20000410000 */
[----:B------:R-:W-:Y:S01]  /*5e70*/  MOV R2, UR7 ;  /* 0x0000000700027c02 */ /* 0x000fe20008000f00 */
[----:B0-----:R-:W-:-:S04]  /*5e80*/  FMUL.FTZ R5, R50, R61 ;  /* 0x0000003d32057220 */ /* 0x001fc80000410000 */
[----:B------:R-:W-:-:S04]  /*5e90*/  IMAD.WIDE.U32 R2, R0, 0x10, R2 ;  /* 0x0000001000027825 */ /* 0x000fc800078e0002 */
[----:B------:R-:W-:Y:S01]  /*5ea0*/  FMUL.FTZ R46, R5, R46 ;  /* 0x0000002e052e7220 */ /* 0x000fe20000410000 */
[----:B------:R-:W-:Y:S01]  /*5eb0*/  MOV R5, UR32 ;  /* 0x0000002000057c02 */ /* 0x000fe20008000f00 */
[----:B--2---:R-:W-:-:S04]  /*5ec0*/  FMUL.FTZ R28, R51, R56 ;  /* 0x00000038331c7220 */ /* 0x004fc80000410000 */
[----:B------:R-:W-:-:S04]  /*5ed0*/  IMAD.WIDE.U32 R24, R5, 0x4, R24 ;  /* 0x0000000405187825 */ /* 0x000fc800078e0018 */
[----:B------:R-:W-:Y:S01]  /*5ee0*/  FMUL.FTZ R47, R28, R47 ;  /* 0x0000002f1c2f7220 */ /* 0x000fe20000410000 */
[----:B------:R-:W-:-:S04]  /*5ef0*/  IMAD.WIDE.U32 R22, R5, 0x4, R22 ;  /* 0x0000000405167825 */ /* 0x000fc800078e0016 */
[----:B------:R-:W-:Y:S01]  /*5f00*/  STS.128 [R4+0x30], R44 ;  /* 0x0000302c04007388 */ /* 0x000fe20000000c00 */
[----:B------:R-:W-:-:S03]  /*5f10*/  NOP ;  /* 0x0000000000007918 */ /* 0x000fc60000000000 */
[----:B------:R-:W0:Y:S04]  /*5f20*/  LDS.128 R48, [R6] ;  /* 0x0000000006307984 */ /* 0x000e280000000c00 */
[----:B------:R-:W1:Y:S04]  /*5f30*/  LDS.128 R52, [R6+0x200] ;  /* 0x0002000006347984 */ /* 0x000e680000000c00 */
[----:B------:R-:W2:Y:S04]  /*5f40*/  LDS.128 R56, [R6+0x400] ;  /* 0x0004000006387984 */ /* 0x000ea80000000c00 */
[----:B------:R-:W3:Y:S04]  /*5f50*/  LDS.128 R60, [R6+0x600] ;  /* 0x00060000063c7984 */ /* 0x000ee80000000c00 */
[----:B0-----:R0:W-:Y:S04]  /*5f60*/  STG.E.128 desc[UR24][R2.64], R48 ;  /* 0x0000003002007986 */ /* 0x0011e8000c101d18 */
[----:B-1----:R0:W-:Y:S04]  /*5f70*/  STG.E.128 desc[UR24][R2.64+0x200], R52 ;  /* 0x0002003402007986 */ /* 0x0021e8000c101d18 */
[----:B--2---:R0:W-:Y:S04]  /*5f80*/  STG.E.128 desc[UR24][R2.64+0x400], R56 ;  /* 0x0004003802007986 */ /* 0x0041e8000c101d18 */
[----:B---3--:R0:W-:Y:S01]  /*5f90*/  STG.E.128 desc[UR24][R2.64+0x600], R60 ;  /* 0x0006003c02007986 */ /* 0x0081e2000c101d18 */
[----:B------:R-:W-:Y:S05]  /*5fa0*/  @P0 BRA `(.L_x_1528) ;  /* 0xffffffb0007c0947 */ /* 0x000fea000383ffff */
[----:B------:R-:W-:Y:S05]  /*5fb0*/  EXIT ;  /* 0x000000000000794d */ /* 0x000fea0003800000 */
.L_x_1529:
        /* <DEDUP_REMOVED lines=12> */
.L_x_7970:


//--------------------- .text._Z25selective_scan_fwd_kernelI32Selective_Scan_fwd_kernel_traitsILi64ELi16ELi1ELb1ELb1ELb1ELb1ELb1EfffEEv13SSMParamsBase --------------------------
	.section	.text._Z25selective_scan_fwd_kernelI32Selective_Scan_fwd_kernel_traitsILi64ELi16ELi1ELb1ELb1ELb1ELb1ELb1EfffEEv13SSMParamsBase,"ax",@progbits
	.align	128
        .global         _Z25selective_scan_fwd_kernelI32Selective_Scan_fwd_kernel_traitsILi64ELi16ELi1ELb1ELb1ELb1ELb1ELb1EfffEEv13SSMParamsBase
        .type           _Z25selective_scan_fwd_kernelI32Selective_Scan_fwd_kernel_traitsILi64ELi16ELi1ELb1ELb1ELb1ELb1ELb1EfffEEv13SSMParamsBase,@function
        .size           _Z25selective_scan_fwd_kernelI32Selective_Scan_fwd_kernel_traitsILi64ELi16ELi1ELb1ELb1ELb1ELb1ELb1EfffEEv13SSMParamsBase,(.L_x_7971 - _Z25selective_scan_fwd_kernelI32Selective_Scan_fwd_kernel_traitsILi64ELi16ELi1ELb1ELb1ELb1ELb1ELb1EfffEEv13SSMParamsBase)
        .other          _Z25selective_scan_fwd_kernelI32Selective_Scan_fwd_kernel_traitsILi64ELi16ELi1ELb1ELb1ELb1ELb1ELb1EfffEEv13SSMParamsBase,@"STO_CUDA_ENTRY STV_DEFAULT"
_Z25selective_scan_fwd_kernelI32Selective_Scan_fwd_kernel_traitsILi64ELi16ELi1ELb1ELb1ELb1ELb1ELb1EfffEEv13SSMParamsBase:
.text._Z25selective_scan_fwd_kernelI32Selective_Scan_fwd_kernel_traitsILi64ELi16ELi1ELb1ELb1ELb1ELb1ELb1EfffEEv13SSMParamsBase:
        /* <DEDUP_REMOVED lines=57> */
.L_x_1530:
        /* <DEDUP_REMOVED lines=99> */
.L_x_1531:
        /* <DEDUP_REMOVED lines=10> */
.L_x_1532:
        /* <DEDUP_REMOVED lines=100> */
.L_x_1533:
        /* <DEDUP_REMOVED lines=33> */
.L_x_1534:
        /* <DEDUP_REMOVED lines=10> */
.L_x_1578:
        /* <DEDUP_REMOVED lines=372> */
.L_x_1536:
[----:B------:R-:W-:Y:S05]  /*2a90*/  BSYNC.RECONVERGENT B0 ;  /* 0x0000000000007941 */ /* 0x000fea0003800200 */
.L_x_1535:
        /* <DEDUP_REMOVED lines=37> */
.L_x_1538:
[----:B------:R-:W-:Y:S05]  /*2cf0*/  BSYNC.RECONVERGENT B0 ;  /* 0x0000000000007941 */ /* 0x000fea0003800200 */
.L_x_1537:
        /* <DEDUP_REMOVED lines=37> */
.L_x_1540:
[----:B------:R-:W-:Y:S05]  /*2f50*/  BSYNC.RECONVERGENT B0 ;  /* 0x0000000000007941 */ /* 0x000fea0003800200 */
.L_x_1539:
        /* <DEDUP_REMOVED lines=37> */
.L_x_1542:
[----:B------:R-:W-:Y:S05]  /*31b0*/  BSYNC.RECONVERGENT B0 ;  /* 0x0000000000007941 */ /* 0x000fea0003800200 */
.L_x_1541:
        /* <DEDUP_REMOVED lines=37> */
.L_x_1544:
[----:B------:R-:W-:Y:S05]  /*3410*/  BSYNC.RECONVERGENT B0 ;  /* 0x0000000000007941 */ /* 0x000fea0003800200 */
.L_x_1543:
        /* <DEDUP_REMOVED lines=37> */
.L_x_1546:
[----:B------:R-:W-:Y:S05]  /*3670*/  BSYNC.RECONVERGENT B0 ;  /* 0x0000000000007941 */ /* 0x000fea0003800200 */
.L_x_1545:
        /* <DEDUP_REMOVED lines=37> */
.L_x_1548:
[----:B------:R-:W-:Y:S05]  /*38d0*/  BSYNC.RECONVERGENT B0 ;  /* 0x0000000000007941 */ /* 0x000fea0003800200 */
.L_x_1547:
        /* <DEDUP_REMOVED lines=37> */
.L_x_1550:
[----:B------:R-:W-:Y:S05]  /*3b30*/  BSYNC.RECONVERGENT B0 ;  /* 0x0000000000007941 */ /* 0x000fea0003800200 */
.L_x_1549:
        /* <DEDUP_REMOVED lines=37> */
.L_x_1552:
[----:B------:R-:W-:Y:S05]  /*3d90*/  BSYNC.RECONVERGENT B0 ;  /* 0x0000000000007941 */ /* 0x000fea0003800200 */
.L_x_1551:
        /* <DEDUP_REMOVED lines=37> */
.L_x_1554:
[----:B------:R-:W-:Y:S05]  /*3ff0*/  BSYNC.RECONVERGENT B0 ;  /* 0x0000000000007941 */ /* 0x000fea0003800200 */
.L_x_1553:
        /* <DEDUP_REMOVED lines=37> */
.L_x_1556:
[----:B------:R-:W-:Y:S05]  /*4250*/  BSYNC.RECONVERGENT B0 ;  /* 0x0000000000007941 */ /* 0x000fea0003800200 */
.L_x_1555:
        /* <DEDUP_REMOVED lines=37> */
.L_x_1558:
[----:B------:R-:W-:Y:S05]  /*44b0*/  BSYNC.RECONVERGENT B0 ;  /* 0x0000000000007941 */ /* 0x000fea0003800200 */
.L_x_1557:
        /* <DEDUP_REMOVED lines=37> */
.L_x_1560:
[----:B------:R-:W-:Y:S05]  /*4710*/  BSYNC.RECONVERGENT B0 ;  /* 0x0000000000007941 */ /* 0x000fea0003800200 */
.L_x_1559:
        /* <DEDUP_REMOVED lines=37> */
.L_x_1562:
[----:B------:R-:W-:Y:S05]  /*4970*/  BSYNC.RECONVERGENT B0 ;  /* 0x0000000000007941 */ /* 0x000fea0003800200 */
.L_x_1561:
        /* <DEDUP_REMOVED lines=37> */
.L_x_1564:
[----:B------:R-:W-:Y:S05]  /*4bd0*/  BSYNC.RECONVERGENT B0 ;  /* 0x0000000000007941 */ /* 0x000fea0003800200 */
.L_x_1563:
        /* <DEDUP_REMOVED lines=36> */
.L_x_1566:
[----:B------:R-:W-:Y:S05]  /*4e20*/  BSYNC.RECONVERGENT B0 ;  /* 0x0000000000007941 */ /* 0x000fea0003800200 */
.L_x_1565:
        /* <DEDUP_REMOVED lines=66> */
.L_x_1577:
        /* <DEDUP_REMOVED lines=320> */
.L_x_1569:
[----:B------:R-:W-:Y:S01]  /*6650*/  IMAD.MOV.U32 R87, RZ, RZ, RZ ;  /* 0x000000ffff577224 */ /* 0x000fe200078e00ff */
[----:B------:R-:W-:Y:S06]  /*6660*/  BRA.U !UP2, `(.L_x_1568) ;  /* 0x000000010a147547 */ /* 0x000fec000b800000 */
[----:B------:R-:W-:-:S04]  /*6670*/  UIADD3 UR12, UP0, UPT, UR32, UR9, URZ ;  /* 0x00000009200c7290 */ /* 0x000fc8000ff1e0ff */
[----:B------:R-:W-:Y:S02]  /*6680*/  UIADD3.X UR13, UPT, UPT, UR33, UR11, URZ, UP0, !UPT ;  /* 0x0000000b210d7290 */ /* 0x000fe400087fe4ff */
[----:B------:R-:W-:-:S04]  /*6690*/  MOV R40, UR12 ;  /* 0x0000000c00287c02 */ /* 0x000fc80008000f00 */
[----:B------:R-:W-:-:S05]  /*66a0*/  IMAD.U32 R41, RZ, RZ, UR13 ;  /* 0x0000000dff297e24 */ /* 0x000fca000f8e00ff */
[----:B------:R3:W5:Y:S02]  /*66b0*/  LDG.E R87, desc[UR34][R40.64] ;  /* 0x0000002228577981 */ /* 0x000764000c1e1900 */
.L_x_1568:
        /* <DEDUP_REMOVED lines=98> */
.L_x_1571:
[----:B-1----:R-:W-:Y:S05]  /*6ce0*/  BSYNC.RECONVERGENT B0 ;  /* 0x0000000000007941 */ /* 0x002fea0003800200 */
.L_x_1570:
        /* <DEDUP_REMOVED lines=40> */
.L_x_1575:
        /* <DEDUP_REMOVED lines=33> */
.L_x_1576:
        /* <DEDUP_REMOVED lines=10> */
.L_x_1574:
        /* <DEDUP_REMOVED lines=9> */
.L_x_1573:
[----:B------:R-:W-:Y:S05]  /*72b0*/  BSYNC.RECONVERGENT B0 ;  /* 0x0000000000007941 */ /* 0x000fea0003800200 */
.L_x_1572:
        /* <DEDUP_REMOVED lines=32> */
.L_x_1567:
        /* <DEDUP_REMOVED lines=393> */
.L_x_1579:
        /* <DEDUP_REMOVED lines=11> */
.L_x_7971:


//--------------------- .text._Z25selective_scan_fwd_kernelI32Selective_Scan_fwd_kernel_traitsILi128ELi16ELi1ELb0ELb1ELb1ELb0ELb0EN3c104HalfEffEEv13SSMParamsBase --------------------------
	.section	.text._Z25selective_scan_fwd_kernelI32Selective_Scan_fwd_kernel_traitsILi128ELi16ELi1ELb0ELb1ELb1ELb0ELb0EN3c104HalfEffEEv13SSMParamsBase,"ax",@progbits
	.align	128
        .global         _Z25selective_scan_fwd_kernelI32Selective_Scan_fwd_kernel_traitsILi128ELi16ELi1ELb0ELb1ELb1ELb0ELb0EN3c104HalfEffEEv13SSMParamsBase
        .type           _Z25selective_scan_fwd_kernelI32Selective_Scan_fwd_kernel_traitsILi128ELi16ELi1ELb0ELb1ELb1ELb0ELb0EN3c104HalfEffEEv13SSMParamsBase,@function
        .size           _Z25selective_scan_fwd_kernelI32Selective_Scan_fwd_kernel_traitsILi128ELi16ELi1ELb0ELb1ELb1ELb0ELb0EN3c104HalfEffEEv13SSMParamsBase,(.L_x_7972 - _Z25selective_scan_fwd_kernelI32Selective_Scan_fwd_kernel_traitsILi128ELi16ELi1ELb0ELb1ELb1ELb0ELb0EN3c104HalfEffEEv13SSMParamsBase)
        .other          _Z25selective_scan_fwd_kernelI32Selective_Scan_fwd_kernel_traitsILi128ELi16ELi1ELb0ELb1ELb1ELb0ELb0EN3c104HalfEffEEv13SSMParamsBase,@"STO_CUDA_ENTRY STV_DEFAULT"
_Z25selective_scan_fwd_kernelI32Selective_Scan_fwd_kernel_traitsILi128ELi16ELi1ELb0ELb1ELb1ELb0ELb0EN3c104HalfEffEEv13SSMParamsBase:
.text._Z25selective_scan_fwd_kernelI32Selective_Scan_fwd_kernel_traitsILi128ELi16ELi1ELb0ELb1ELb1ELb0ELb0EN3c104HalfEffEEv13SSMParamsBase:
        /* <DEDUP_REMOVED lines=29> */
[----:B------:R-:W-:Y:S01]  /*01d0*/  IMAD.U32 R2, RZ, RZ, UR4 ;  /* 0x00000004ff027e24 */ /* 0x000fe2000f8e00ff */
[----:B------:R-:W-:-:S05]  /*01e0*/  MOV R3, UR5 ;  /* 0x0000000500037c02 */ /* 0x000fca0008000f00 */
        /* <DEDUP_REMOVED lines=19> */
.L_x_1580:
        /* <DEDUP_REMOVED lines=9> */
[----:B------:R-:W2:Y:S01]  /*03b0*/  LDCU.128 UR12, c[0x0][0x400] ;  /* 0x00008000ff0c77ac */ /* 0x000ea20008000c00 */
[----:B------:R-:W-:Y:S01]  /*03c0*/  UMOV UR6, URZ ;  /* 0x000000ff00067c82 */ /* 0x000fe20008000000 */
[----:B------:R-:W3:Y:S01]  /*03d0*/  LDCU.64 UR20, c[0x0][0x3c0] ;  /* 0x00007800ff1477ac */ /* 0x000ee20008000a00 */
[----:B------:R-:W4:Y:S01]  /*03e0*/  LDCU.64 UR36, c[0x0][0x3e0] ;  /* 0x00007c00ff2477ac */ /* 0x000f220008000a00 */
[----:B------:R-:W4:Y:S01]  /*03f0*/  LDCU.64 UR26, c[0x0][0x3d8] ;  /* 0x00007b00ff1a77ac */ /* 0x000f220008000a00 */
[----:B0-----:R-:W-:Y:S01]  /*0400*/  IMAD.U32 R0, RZ, RZ, UR29 ;  /* 0x0000001dff007e24 */ /* 0x001fe2000f8e00ff */
[----:B------:R-:W0:Y:S04]  /*0410*/  LDCU.64 UR38, c[0x0][0x3f8] ;  /* 0x00007f00ff2677ac */ /* 0x000e280008000a00 */
[----:B------:R-:W-:Y:S01]  /*0420*/  IABS R0, R0 ;  /* 0x0000000000007213 */ /* 0x000fe20000000000 */
[----:B------:R-:W0:Y:S03]  /*0430*/  LDCU.U8 UR32, c[0x0][0x3a9] ;  /* 0x00007520ff2077ac */ /* 0x000e260008000000 */
[----:B------:R-:W-:Y:S01]  /*0440*/  R2UR UR28, R0 ;  /* 0x00000000001c72ca */ /* 0x000fe200000e0000 */
[----:B---3--:R-:W-:Y:S01]  /*0450*/  UIMAD.WIDE.U32 UR22, UR10, UR20, URZ ;  /* 0x000000140a1672a5 */ /* 0x008fe2000f8e00ff */
[----:B------:R-:W3:Y:S01]  /*0460*/  LDCU.64 UR30, c[0x0][0x478] ;  /* 0x00008f00ff1e77ac */ /* 0x000ee20008000a00 */
[----:B-1----:R-:W-:-:S02]  /*0470*/  IABS R3, R3 ;  /* 0x0000000300037213 */ /* 0x002fc40000000000 */
[----:B------:R-:W-:Y:S02]  /*0480*/  UIMAD UR23, UR10, UR21, UR23 ;  /* 0x000000150a1772a4 */ /* 0x000fe4000f8e0217 */
[----:B------:R-:W-:-:S06]  /*0490*/  R2UR UR16, R3 ;  /* 0x00000000031072ca */ /* 0x000fcc00000e0000 */
        /* <DEDUP_REMOVED lines=8> */
[----:B------:R-:W-:-:S03]  /*0520*/  UIMAD.WIDE.U32 UR6, UR7, UR16, URZ ;  /* 0x00000010070672a5 */ /* 0x000fc6000f8e00ff */
[----:B------:R-:W1:Y:S04]  /*0530*/  S2UR UR9, SR_CTAID.Y ;  /* 0x00000000000979c3 */ /* 0x000e680000002600 */
[----:B------:R-:W-:Y:S01]  /*0540*/  UMOV UR11, UR7 ;  /* 0x00000007000b7c82 */ /* 0x000fe20008000000 */
[----:B--2---:R-:W-:Y:S02]  /*0550*/  UIMAD.WIDE.U32 UR6, UR10, UR12, URZ ;  /* 0x0000000c0a0672a5 */ /* 0x004fe4000f8e00ff */
[----:B------:R-:W-:Y:S02]  /*0560*/  UIADD3 UR17, UPT, UPT, -UR11, URZ, URZ ;  /* 0x000000ff0b117290 */ /* 0x000fe4000fffe1ff */
[----:B------:R-:W-:Y:S02]  /*0570*/  UIMAD UR7, UR10, UR13, UR7 ;  /* 0x0000000d0a0772a4 */ /* 0x000fe4000f8e0207 */
[----:B------:R-:W-:-:S04]  /*0580*/  UIMAD UR12, UR28, UR17, UR16 ;  /* 0x000000111c0c72a4 */ /* 0x000fc8000f8e0210 */
[----:B------:R-:W-:-:S03]  /*0590*/  UISETP.GT.U32.AND UP4, UPT, UR28, UR12, UPT ;  /* 0x0000000c1c00728c */ /* 0x000fc6000bf84070 */
[----:B------:R-:W2:Y:S01]  /*05a0*/  LDCU.128 UR16, c[0x0][0x410] ;  /* 0x00008200ff1077ac */ /* 0x000ea20008000c00 */
[----:B-1----:R-:W-:-:S07]  /*05b0*/  UIMAD.WIDE.U32 UR6, UR9, UR14, UR6 ;  /* 0x0000000e090672a5 */ /* 0x002fce000f8e0006 */
[----:B------:R-:W-:Y:S02]  /*05c0*/  @!UP4 UIADD3 UR12, UPT, UPT, UR12, -UR28, URZ ;  /* 0x8000001c0c0cc290 */ /* 0x000fe4000fffe0ff */
[----:B------:R-:W-:Y:S02]  /*05d0*/  UIMAD UR25, UR9, UR15, UR7 ;  /* 0x0000000f091972a4 */ /* 0x000fe4000f8e0207 */
[----:B------:R-:W-:Y:S02]  /*05e0*/  UISETP.GE.U32.AND UP3, UPT, UR12, UR28, UPT ;  /* 0x0000001c0c00728c */ /* 0x000fe4000bf66070 */
[----:B------:R-:W-:Y:S02]  /*05f0*/  ULOP3.LUT UR7, UR9, UR29, URZ, 0x3c, !UPT ;  /* 0x0000001d09077292 */ /* 0x000fe4000f8e3cff */
[----:B------:R-:W-:Y:S02]  /*0600*/  @!UP4 UIADD3 UR11, UPT, UPT, UR11, 0x1, URZ ;  /* 0x000000010b0bc890 */ /* 0x000fe4000fffe0ff */
[----:B------:R-:W-:-:S02]  /*0610*/  UISETP.GE.AND UP4, UPT, UR7, URZ, UPT ;  /* 0x000000ff0700728c */ /* 0x000fc4000bf86270 */
[----:B--2---:R-:W-:Y:S01]  /*0620*/  UIMAD.WIDE.U32 UR20, UR10, UR16, URZ ;  /* 0x000000100a1472a5 */ /* 0x004fe2000f8e00ff */
[----:B------:R-:W1:Y:S02]  /*0630*/  LDCU.128 UR12, c[0x0][0x490] ;  /* 0x00009200ff0c77ac */ /* 0x000e640008000c00 */
[----:B------:R-:W-:Y:S02]  /*0640*/  @UP3 UIADD3 UR11, UPT, UPT, UR11, 0x1, URZ ;  /* 0x000000010b0b3890 */ /* 0x000fe4000fffe0ff */
[----:B------:R-:W-:-:S04]  /*0650*/  UISETP.NE.AND UP3, UPT, UR29, URZ, UPT ;  /* 0x000000ff1d00728c */ /* 0x000fc8000bf65270 */
[----:B------:R-:W-:Y:S02]  /*0660*/  @!UP4 UIADD3 UR11, UPT, UPT, -UR11, URZ, URZ ;  /* 0x000000ff0b0bc290 */ /* 0x000fe4000fffe1ff */
[----:B------:R-:W-:Y:S01]  /*0670*/  UIMAD UR17, UR10, UR17, UR21 ;  /* 0x000000110a1172a4 */ /* 0x000fe2000f8e0215 */
[----:B------:R-:W-:Y:S01]  /*0680*/  UMOV UR16, UR20 ;  /* 0x0000001400107c82 */ /* 0x000fe20008000000 */
[----:B----4-:R-:W-:Y:S02]  /*0690*/  UIMAD.WIDE.U32 UR20, UR10, UR36, URZ ;  /* 0x000000240a1472a5 */ /* 0x010fe4000f8e00ff */
[----:B------:R-:W-:Y:S02]  /*06a0*/  UIMAD.WIDE.U32 UR16, UR9, UR18, UR16 ;  /* 0x00000012091072a5 */ /* 0x000fe4000f8e0010 */
[----:B------:R-:W-:Y:S01]  /*06b0*/  @!UP3 ULOP3.LUT UR11, URZ, UR29, URZ, 0x33, !UPT ;  /* 0x0000001dff0bb292 */ /* 0x000fe2000f8e33ff */
[----:B------:R-:W2:Y:S03]  /*06c0*/  LDCU.64 UR28, c[0x0][0x480] ;  /* 0x00009000ff1c77ac */ /* 0x000ea60008000a00 */
[----:B------:R-:W-:-:S02]  /*06d0*/  USHF.R.S32.HI UR7, URZ, 0x1f, UR11 ;  /* 0x0000001fff077899 */ /* 0x000fc4000801140b */
[----:B------:R-:W-:Y:S02]  /*06e0*/  UIMAD UR33, UR9, UR19, UR17 ;  /* 0x00000013092172a4 */ /* 0x000fe4000f8e0211 */
[----:B------:R-:W-:Y:S02]  /*06f0*/  UIMAD UR17, UR7, UR26, URZ ;  /* 0x0000001a071172a4 */ /* 0x000fe4000f8e02ff */
[----:B------:R-:W-:Y:S02]  /*0700*/  UIMAD UR21, UR10, UR37, UR21 ;  /* 0x000000250a1572a4 */ /* 0x000fe4000f8e0215 */
[----:B0-----:R-:W-:Y:S02]  /*0710*/  UIMAD UR7, UR7, UR38, URZ ;  /* 0x00000026070772a4 */ /* 0x001fe4000f8e02ff */
[----:B------:R-:W-:Y:S02]  /*0720*/  UIMAD.WIDE.U32 UR18, UR11, UR26, UR22 ;  /* 0x0000001a0b1272a5 */ /* 0x000fe4000f8e0016 */
[----:B------:R-:W-:Y:S01]  /*0730*/  UIMAD UR17, UR11, UR27, UR17 ;  /* 0x0000001b0b1172a4 */ /* 0x000fe2000f8e0211 */
[----:B-----5:R-:W-:Y:S01]  /*0740*/  @P1 R2UR UR27, R6 ;  /* 0x00000000061b12ca */ /* 0x020fe200000e0000 */
[----:B-1----:R-:W-:-:S02]  /*0750*/  ULEA UR22, UP3, UR6, UR12, 0x1 ;  /* 0x0000000c06167291 */ /* 0x002fc4000f8608ff */
[----:B------:R-:W-:Y:S02]  /*0760*/  UIMAD.WIDE.U32 UR20, UR11, UR38, UR20 ;  /* 0x000000260b1472a5 */ /* 0x000fe4000f8e0014 */
[----:B------:R-:W-:Y:S02]  /*0770*/  UIMAD UR11, UR11, UR39, UR7 ;  /* 0x000000270b0b72a4 */ /* 0x000fe4000f8e0207 */
[----:B------:R-:W-:Y:S02]  /*0780*/  ULEA.HI.X UR23, UR6, UR13, UR25, 0x1, UP3 ;  /* 0x0000000d06177291 */ /* 0x000fe400098f0c19 */
[----:B--2---:R-:W-:Y:S02]  /*0790*/  ULEA UR28, UP5, UR20, UR28, 0x1 ;  /* 0x0000001c141c7291 */ /* 0x004fe4000f8a08ff */
[----:B------:R-:W-:Y:S02]  /*07a0*/  UIADD3 UR6, UPT, UPT, UR21, UR11, URZ ;  /* 0x0000000b15067290 */ /* 0x000fe4000fffe0ff */
[----:B------:R-:W-:-:S02]  /*07b0*/  ULEA UR26, UP4, UR16, UR14, 0x1 ;  /* 0x0000000e101a7291 */ /* 0x000fc4000f8808ff */
[----:B------:R-:W-:Y:S02]  /*07c0*/  ULEA.HI.X UR29, UR20, UR29, UR6, 0x1, UP5 ;  /* 0x0000001d141d7291 */ /* 0x000fe4000a8f0c06 */
[----:B------:R-:W-:Y:S02]  /*07d0*/  UISETP.NE.AND UP5, UPT, UR32, URZ, UPT ;  /* 0x000000ff2000728c */ /* 0x000fe4000bfa5270 */
[----:B---3--:R-:W-:Y:S02]  /*07e0*/  ULEA UR30, UP3, UR18, UR30, 0x1 ;  /* 0x0000001e121e7291 */ /* 0x008fe4000f8608ff */
[----:B------:R-:W-:Y:S02]  /*07f0*/  UIADD3 UR7, UPT, UPT, UR19, UR17, URZ ;  /* 0x0000001113077290 */ /* 0x000fe4000fffe0ff */
[----:B------:R-:W-:Y:S02]  /*0800*/  ULEA.HI.X UR33, UR16, UR15, UR33, 0x1, UP4 ;  /* 0x0000000f10217291 */ /* 0x000fe4000a0f0c21 */
[----:B------:R-:W-:-:S02]  /*0810*/  ULEA.HI.X UR31, UR18, UR31, UR7, 0x1, UP3 ;  /* 0x0000001f121f7291 */ /* 0x000fc400098f0c07 */
        /* <DEDUP_REMOVED lines=9> */
.L_x_1581:
        /* <DEDUP_REMOVED lines=10> */
.L_x_1582:
        /* <DEDUP_REMOVED lines=44> */
[----:B------:R-:W0:Y:S01]  /*0c10*/  LDCU.64 UR6, c[0x0][0x4f8] ;  /* 0x00009f00ff0677ac */ /* 0x000e220008000a00 */
[----:B------:R-:W-:-:S02]  /*0c20*/  IMAD.U32 R5, RZ, RZ, UR9 ;  /* 0x00000009ff057e24 */ /* 0x000fc4000f8e00ff */
[----:B------:R-:W-:Y:S01]  /*0c30*/  IMAD.U32 R9, RZ, RZ, UR13 ;  /* 0x0000000dff097e24 */ /* 0x000fe2000f8e00ff */
[----:B------:R-:W2:Y:S02]  /*0c40*/  @P0 LDG.E R2, desc[UR34][R2.64] ;  /* 0x0000002202020981 */ /* 0x000ea4000c1e1900 */
[----:B------:R-:W1:Y:S02]  /*0c50*/  LDCU.64 UR12, c[0x0][0x500] ;  /* 0x0000a000ff0c77ac */ /* 0x000e640008000a00 */
[----:B------:R-:W3:Y:S04]  /*0c60*/  @P1 LDG.E R4, desc[UR34][R4.64] ;  /* 0x0000002204041981 */ /* 0x000ee8000c1e1900 */
[----:B------:R-:W4:Y:S04]  /*0c70*/  @!P2 LDG.E R6, desc[UR34][R6.64] ;  /* 0x000000220606a981 */ /* 0x000f28000c1e1900 */
[----:B------:R-:W4:Y:S01]  /*0c80*/  @!P3 LDG.E R8, desc[UR34][R8.64] ;  /* 0x000000220808b981 */ /* 0x000f22000c1e1900 */
[----:B------:R-:W-:Y:S01]  /*0c90*/  UMOV UR4, URZ ;  /* 0x000000ff00047c82 */ /* 0x000fe20008000000 */
[----:B0-----:R-:W-:Y:S01]  /*0ca0*/  UISETP.EQ.U32.AND UP3, UPT, UR6, URZ, UPT ;  /* 0x000000ff0600728c */ /* 0x001fe2000bf62070 */
[----:B------:R-:W-:Y:S01]  /*0cb0*/  UMOV UR5, URZ ;  /* 0x000000ff00057c82 */ /* 0x000fe20008000000 */
[----:B------:R-:W-:Y:S01]  /*0cc0*/  UMOV UR9, URZ ;  /* 0x000000ff00097c82 */ /* 0x000fe20008000000 */
[----:B-----5:R-:W-:-:S02]  /*0cd0*/  USEL UR11, UR11, 0x800, UP5 ;  /* 0x000008000b0b7887 */ /* 0x020fc4000a800000 */
[----:B-1----:R-:W-:-:S04]  /*0ce0*/  UISETP.NE.U32.AND UP0, UPT, UR12, URZ, UPT ;  /* 0x000000ff0c00728c */ /* 0x002fc8000bf05070 */
        /* <DEDUP_REMOVED lines=42> */
.L_x_1583:
[----:B------:R-:W-:Y:S01]  /*0f90*/  MOV R3, UR11 ;  /* 0x0000000b00037c02 */ /* 0x000fe20008000f00 */
[----:B------:R-:W0:Y:S03]  /*0fa0*/  LDCU UR8, c[0x0][0x388] ;  /* 0x00007100ff0877ac */ /* 0x000e260008000800 */
        /* <DEDUP_REMOVED lines=8> */
[----:B------:R-:W-:-:S04]  /*1030*/  IABS R4, R4 ;  /* 0x0000000400047213 */ /* 0x000fc80000000000 */
[----:B------:R-:W-:Y:S01]  /*1040*/  MOV R3, R4 ;  /* 0x0000000400037202 */ /* 0x000fe20000000f00 */
[----:B0-----:R-:W0:Y:S03]  /*1050*/  MUFU.RCP R0, R0 ;  /* 0x0000000000007308 */ /* 0x001e260000001000 */
        /* <DEDUP_REMOVED lines=23> */
.L_x_1584:
[----:B------:R-:W-:-:S06]  /*11d0*/  UISETP.GE.AND UP0, UPT, UR32, 0x1, UPT ;  /* 0x000000012000788c */ /* 0x000fcc000bf06270 */
[----:B------:R-:W-:-:S13]  /*11e0*/  PLOP3.LUT P0, PT, PT, PT, UP0, 0x80, 0x8 ;  /* 0x000000000008781c */ /* 0x000fda0003f0f008 */
[----:B------:R-:W-:Y:S05]  /*11f0*/  @!P0 EXIT ;  /* 0x000000000000894d */ /* 0x000fea0003800000 */
[----:B------:R-:W-:Y:S01]  /*1200*/  UMOV UR10, URZ ;  /* 0x000000ff000a7c82 */ /* 0x000fe20008000000 */
[----:B------:R-:W-:-:S05]  /*1210*/  UMOV UR12, URZ ;  /* 0x000000ff000c7c82 */ /* 0x000fca0008000000 */
.L_x_1628:
        /* <DEDUP_REMOVED lines=8> */
[----:B-1----:R-:W-:Y:S01]  /*12a0*/  IMAD.U32 R2, RZ, RZ, UR6 ;  /* 0x00000006ff027e24 */ /* 0x002fe2000f8e00ff */
[----:B------:R-:W-:Y:S02]  /*12b0*/  MOV R3, UR7 ;  /* 0x0000000700037c02 */ /* 0x000fe40008000f00 */
        /* <DEDUP_REMOVED lines=9> */
[----:B------:R-:W-:Y:S01]  /*1350*/  IMAD.U32 R4, RZ, RZ, UR6 ;  /* 0x00000006ff047e24 */ /* 0x000fe2000f8e00ff */
[----:B---3--:R-:W-:-:S04]  /*1360*/  @P0 R2UR UR6, R6 ;  /* 0x00000000060602ca */ /* 0x008fc800000e0000 */
[----:B------:R-:W-:-:S04]  /*1370*/  @!P0 VIADDMNMX R4, R5, UR7, R4, PT ;  /* 0x0000000705048c46 */ /* 0x000fc8000b800104 */
        /* <DEDUP_REMOVED lines=8> */
[----:B------:R-:W-:Y:S01]  /*1400*/  HFMA2 R7, -RZ, RZ, 0, 1.1920928955078125e-07 ;  /* 0x00000002ff077431 */ /* 0x000fe200000001ff */
[----:B------:R-:W-:Y:S01]  /*1410*/  PRMT R8, RZ, 0x7610, R8 ;  /* 0x00007610ff087816 */ /* 0x000fe20000000008 */
[----:B------:R-:W-:Y:S01]  /*1420*/  BAR.SYNC.DEFER_BLOCKING 0x0 ;  /* 0x0000000000007b1d */ /* 0x000fe20000010000 */
[----:B------:R-:W-:Y:S02]  /*1430*/  PRMT R15, RZ, 0x7610, R15 ;  /* 0x00007610ff0f7816 */ /* 0x000fe4000000000f */
[----:B------:R-:W-:Y:S02]  /*1440*/  PRMT R9, RZ, 0x7610, R9 ;  /* 0x00007610ff097816 */ /* 0x000fe40000000009 */
[----:B------:R-:W-:Y:S02]  /*1450*/  PRMT R16, RZ, 0x7610, R16 ;  /* 0x00007610ff107816 */ /* 0x000fe40000000010 */
[----:B------:R-:W-:-:S02]  /*1460*/  PRMT R10, RZ, 0x7610, R10 ;  /* 0x00007610ff0a7816 */ /* 0x000fc4000000000a */
[----:B------:R-:W-:Y:S02]  /*1470*/  PRMT R14, RZ, 0x7610, R14 ;  /* 0x00007610ff0e7816 */ /* 0x000fe4000000000e */
[----:B------:R-:W-:Y:S02]  /*1480*/  PRMT R13, RZ, 0x7610, R13 ;  /* 0x00007610ff0d7816 */ /* 0x000fe4000000000d */
[----:B------:R-:W-:Y:S02]  /*1490*/  PRMT R11, RZ, 0x7610, R11 ;  /* 0x00007610ff0b7816 */ /* 0x000fe4000000000b */
[----:B------:R-:W-:Y:S02]  /*14a0*/  PRMT R12, RZ, 0x7610, R12 ;  /* 0x00007610ff0c7816 */ /* 0x000fe4000000000c */
[----:B------:R-:W-:Y:S02]  /*14b0*/  PRMT R17, RZ, 0x7610, R17 ;  /* 0x00007610ff117816 */ /* 0x000fe40000000011 */
[----:B------:R-:W-:-:S02]  /*14c0*/  PRMT R18, RZ, 0x7610, R18 ;  /* 0x00007610ff127816 */ /* 0x000fc40000000012 */
[----:B------:R-:W-:Y:S02]  /*14d0*/  PRMT R19, RZ, 0x7610, R19 ;  /* 0x00007610ff137816 */ /* 0x000fe40000000013 */
[----:B------:R-:W-:Y:S02]  /*14e0*/  PRMT R20, RZ, 0x7610, R20 ;  /* 0x00007610ff147816 */ /* 0x000fe40000000014 */
[----:B------:R-:W-:Y:S01]  /*14f0*/  PRMT R21, RZ, 0x7610, R21 ;  /* 0x00007610ff157816 */ /* 0x000fe20000000015 */
        /* <DEDUP_REMOVED lines=22> */
[----:B------:R-:W2:Y:S01]  /*1660*/  @!P6 LDG.E.U16 R9, desc[UR34][R6.64+0x40] ;  /* 0x000040220609e981 */ /* 0x000ea2000c1e1500 */
[----:B------:R-:W-:Y:S02]  /*1670*/  ISETP.GE.AND P2, PT, R103, UR36, PT ;  /* 0x0000002467007c0c */ /* 0x000fe4000bf46270 */
[----:B------:R-:W-:Y:S01]  /*1680*/  ISETP.GE.AND P4, PT, R105, UR36, PT ;  /* 0x0000002469007c0c */ /* 0x000fe2000bf86270 */
[----:B------:R-:W3:Y:S01]  /*1690*/  @!P0 LDG.E.U16 R8, desc[UR34][R6.64] ;  /* 0x0000002206088981 */ /* 0x000ee2000c1e1500 */
[----:B------:R-:W-:-:S02]  /*16a0*/  ISETP.GE.AND P0, PT, R101, UR36, PT ;  /* 0x0000002465007c0c */ /* 0x000fc4000bf06270 */
[----:B------:R-:W-:Y:S01]  /*16b0*/  ISETP.GE.AND P3, PT, R104, UR36, PT ;  /* 0x0000002468007c0c */ /* 0x000fe2000bf66270 */
[----:B------:R-:W4:Y:S01]  /*16c0*/  @!P5 LDG.E.U16 R10, desc[UR34][R6.64+0x80] ;  /* 0x00008022060ad981 */ /* 0x000f22000c1e1500 */
[C---:B------:R-:W-:Y:S02]  /*16d0*/  LOP3.LUT R99, R108.reuse, 0x120, RZ, 0xfc, !PT ;  /* 0x000001206c637812 */ /* 0x040fe400078efcff */
[C---:B------:R-:W-:Y:S01]  /*16e0*/  LOP3.LUT R98, R108.reuse, 0x140, RZ, 0xfc, !PT ;  /* 0x000001406c627812 */ /* 0x040fe200078efcff */
[----:B------:R-:W5:Y:S01]  /*16f0*/  @!P1 LDG.E.U16 R14, desc[UR34][R6.64+0x180] ;  /* 0x00018022060e9981 */ /* 0x000f62000c1e1500 */
[C---:B------:R-:W-:Y:S02]  /*1700*/  LOP3.LUT R97, R108.reuse, 0x160, RZ, 0xfc, !PT ;  /* 0x000001606c617812 */ /* 0x040fe400078efcff */
[C---:B------:R-:W-:Y:S01]  /*1710*/  LOP3.LUT R96, R108.reuse, 0x180, RZ, 0xfc, !PT ;  /* 0x000001806c607812 */ /* 0x040fe200078efcff */
[----:B------:R-:W5:Y:S01]  /*1720*/  @!P2 LDG.E.U16 R13, desc[UR34][R6.64+0x140] ;  /* 0x00014022060da981 */ /* 0x000f62000c1e1500 */
[----:B------:R-:W-:-:S03]  /*1730*/  LOP3.LUT R95, R108, 0x1a0, RZ, 0xfc, !PT ;  /* 0x000001a06c5f7812 */ /* 0x000fc600078efcff */
[----:B------:R-:W5:Y:S01]  /*1740*/  @!P0 LDG.E.U16 R15, desc[UR34][R6.64+0x1c0] ;  /* 0x0001c022060f8981 */ /* 0x000f62000c1e1500 */
[----:B------:R-:W-:Y:S02]  /*1750*/  ISETP.GE.AND P0, PT, R100, UR36, PT ;  /* 0x0000002464007c0c */ /* 0x000fe4000bf06270 */
[----:B------:R-:W-:Y:S01]  /*1760*/  ISETP.GE.AND P6, PT, R99, UR36, PT ;  /* 0x0000002463007c0c */ /* 0x000fe2000bfc6270 */
[----:B------:R-:W5:Y:S01]  /*1770*/  @!P4 LDG.E.U16 R11, desc[UR34][R6.64+0xc0] ;  /* 0x0000c022060bc981 */ /* 0x000f62000c1e1500 */
[----:B------:R-:W-:Y:S02]  /*1780*/  ISETP.GE.AND P1, PT, R97, UR36, PT ;  /* 0x0000002461007c0c */ /* 0x000fe4000bf26270 */
[----:B------:R-:W-:Y:S01]  /*1790*/  ISETP.GE.AND P2, PT, R96, UR36, PT ;  /* 0x0000002460007c0c */ /* 0x000fe2000bf46270 */
[----:B------:R-:W5:Y:S06]  /*17a0*/  @!P3 LDG.E.U16 R12, desc[UR34][R6.64+0x100] ;  /* 0x00010022060cb981 */ /* 0x000f6c000c1e1500 */
[----:B------:R-:W5:Y:S01]  /*17b0*/  @!P0 LDG.E.U16 R16, desc[UR34][R6.64+0x200] ;  /* 0x0002002206108981 */ /* 0x000f62000c1e1500 */
[----:B------:R-:W-:-:S02]  /*17c0*/  ISETP.GE.AND P0, PT, R98, UR36, PT ;  /* 0x0000002462007c0c */ /* 0x000fc4000bf06270 */
[C---:B------:R-:W-:Y:S01]  /*17d0*/  LOP3.LUT R94, R108.reuse, 0x1c0, RZ, 0xfc, !PT ;  /* 0x000001c06c5e7812 */ /* 0x040fe200078efcff */
[----:B------:R-:W5:Y:S01]  /*17e0*/  @!P6 LDG.E.U16 R17, desc[UR34][R6.64+0x240] ;  /* 0x000240220611e981 */ /* 0x000f62000c1e1500 */
[----:B------:R-:W-:Y:S02]  /*17f0*/  LOP3.LUT R93, R108, 0x1e0, RZ, 0xfc, !PT ;  /* 0x000001e06c5d7812 */ /* 0x000fe400078efcff */
[----:B------:R-:W-:Y:S01]  /*1800*/  ISETP.GE.AND P3, PT, R95, UR36, PT ;  /* 0x000000245f007c0c */ /* 0x000fe2000bf66270 */
[----:B------:R-:W5:Y:S01]  /*1810*/  @!P1 LDG.E.U16 R19, desc[UR34][R6.64+0x2c0] ;  /* 0x0002c02206139981 */ /* 0x000f62000c1e1500 */
[----:B------:R-:W-:Y:S02]  /*1820*/  ISETP.GE.AND P4, PT, R94, UR36, PT ;  /* 0x000000245e007c0c */ /* 0x000fe4000bf86270 */
[----:B------:R-:W-:Y:S01]  /*1830*/  ISETP.GE.AND P5, PT, R93, UR36, PT ;  /* 0x000000245d007c0c */ /* 0x000fe2000bfa6270 */
[----:B------:R-:W5:Y:S04]  /*1840*/  @!P2 LDG.E.U16 R20, desc[UR34][R6.64+0x300] ;  /* 0x000300220614a981 */ /* 0x000f68000c1e1500 */
[----:B------:R-:W5:Y:S01]  /*1850*/  @!P0 LDG.E.U16 R18, desc[UR34][R6.64+0x280] ;  /* 0x0002802206128981 */ /* 0x000f62000c1e1500 */
[----:B------:R-:W-:-:S02]  /*1860*/  PRMT R22, RZ, 0x7610, R22 ;  /* 0x00007610ff167816 */ /* 0x000fc40000000016 */
[----:B------:R-:W-:Y:S01]  /*1870*/  PRMT R23, RZ, 0x7610, R23 ;  /* 0x00007610ff177816 */ /* 0x000fe20000000017 */
[----:B------:R-:W5:Y:S04]  /*1880*/  @!P3 LDG.E.U16 R21, desc[UR34][R6.64+0x340] ;  /* 0x000340220615b981 */ /* 0x000f68000c1e1500 */
[----:B------:R-:W5:Y:S04]  /*1890*/  @!P4 LDG.E.U16 R22, desc[UR34][R6.64+0x380] ;  /* 0x000380220616c981 */ /* 0x000f68000c1e1500 */
[----:B------:R0:W5:Y:S01]  /*18a0*/  @!P5 LDG.E.U16 R23, desc[UR34][R6.64+0x3c0] ;  /* 0x0003c0220617d981 */ /* 0x000162000c1e1500 */
        /* <DEDUP_REMOVED lines=46> */
[----:B------:R-:W-:Y:S02]  /*1b90*/  PRMT R24, RZ, 0x7610, R24 ;  /* 0x00007610ff187816 */ /* 0x000fe40000000018 */
[----:B------:R-:W-:Y:S02]  /*1ba0*/  PRMT R26, RZ, 0x7610, R26 ;  /* 0x00007610ff1a7816 */ /* 0x000fe4000000001a */
[----:B------:R-:W-:Y:S02]  /*1bb0*/  P2R R31, PR, RZ, 0x1 ;  /* 0x00000001ff1f7803 */ /* 0x000fe40000000000 */
[----:B------:R-:W-:Y:S02]  /*1bc0*/  ISETP.GE.AND P0, PT, R107, UR36, PT ;  /* 0x000000246b007c0c */ /* 0x000fe4000bf06270 */
[----:B------:R-:W-:-:S02]  /*1bd0*/  PRMT R25, RZ, 0x7610, R25 ;  /* 0x00007610ff197816 */ /* 0x000fc40000000019 */
[----:B------:R-:W-:Y:S01]  /*1be0*/  PRMT R27, RZ, 0x7610, R27 ;  /* 0x00007610ff1b7816 */ /* 0x000fe2000000001b */
[----:B---3--:R1:W-:Y:S04]  /*1bf0*/  STS.U16 [R91], R8 ;  /* 0x000000085b007388 */ /* 0x0083e80000000400 */
[----:B--2---:R-:W-:Y:S04]  /*1c00*/  STS.U16 [R90+0x40], R9 ;  /* 0x000040095a007388 */ /* 0x004fe80000000400 */
[----:B----4-:R2:W-:Y:S01]  /*1c10*/  STS.U16 [R89+0x80], R10 ;  /* 0x0000800a59007388 */ /* 0x0105e20000000400 */
[----:B-1----:R-:W-:-:S04]  /*1c20*/  IADD3 R8, PT, PT, R5, 0x160, RZ ;  /* 0x0000016005087810 */ /* 0x002fc80007ffe0ff */
[-C--:B------:R-:W-:Y:S01]  /*1c30*/  LEA.HI.SX32 R8, R8, R5.reuse, 0x1b ;  /* 0x0000000508087211 */ /* 0x080fe200078fdaff */
[----:B--2---:R-:W-:Y:S01]  /*1c40*/  VIADD R10, R5, 0x180 ;  /* 0x00000180050a7836 */ /* 0x004fe20000000000 */
[----:B-----5:R-:W-:Y:S04]  /*1c50*/  STS.U16 [R88+0xc0], R11 ;  /* 0x0000c00b58007388 */ /* 0x020fe80000000400 */
[----:B------:R-:W-:Y:S01]  /*1c60*/  LEA.HI.SX32 R10, R10, R5, 0x1b ;  /* 0x000000050a0a7211 */ /* 0x000fe200078fdaff */
[----:B------:R1:W-:Y:S01]  /*1c70*/  STS.U16 [R81+0x100], R12 ;  /* 0x0001000c51007388 */ /* 0x0003e20000000400 */
[----:B------:R-:W-:-:S03]  /*1c80*/  LEA R74, R8, UR49, 0x1 ;  /* 0x00000031084a7c11 */ /* 0x000fc6000f8e08ff */
[----:B------:R-:W-:Y:S01]  /*1c90*/  STS.U16 [R80+0x140], R13 ;  /* 0x0001400d50007388 */ /* 0x000fe20000000400 */
[----:B------:R-:W-:Y:S01]  /*1ca0*/  LEA R73, R10, UR49, 0x1 ;  /* 0x000000310a497c11 */ /* 0x000fe2000f8e08ff */
[----:B-1----:R-:W-:Y:S02]  /*1cb0*/  VIADD R12, R5, 0x1a0 ;  /* 0x000001a0050c7836 */ /* 0x002fe40000000000 */
[----:B------:R-:W-:Y:S04]  /*1cc0*/  STS.U16 [R79+0x180], R14 ;  /* 0x0001800e4f007388 */ /* 0x000fe80000000400 */
[----:B------:R-:W-:Y:S01]  /*1cd0*/  STS.U16 [R78+0x1c0], R15 ;  /* 0x0001c00f4e007388 */ /* 0x000fe20000000400 */
[----:B------:R-:W-:Y:S01]  /*1ce0*/  LEA.HI.SX32 R12, R12, R5, 0x1b ;  /* 0x000000050c0c7211 */ /* 0x000fe200078fdaff */
[----:B------:R-:W-:-:S02]  /*1cf0*/  IMAD R5, R92, 0xf, R5 ;  /* 0x0000000f5c057824 */ /* 0x000fc400078e0205 */
[----:B------:R1:W-:Y:S01]  /*1d00*/  STS.U16 [R77+0x200], R16 ;  /* 0x000200104d007388 */ /* 0x0003e20000000400 */
[----:B------:R-:W-:-:S03]  /*1d10*/  LEA R72, R12, UR49, 0x1 ;  /* 0x000000310c487c11 */ /* 0x000fc6000f8e08ff */
[----:B------:R-:W-:Y:S01]  /*1d20*/  STS.U16 [R76+0x240], R17 ;  /* 0x000240114c007388 */ /* 0x000fe20000000400 */
[----:B------:R-:W-:-:S03]  /*1d30*/  VIADD R6, R5, 0x1 ;  /* 0x0000000105067836 */ /* 0x000fc60000000000 */
[----:B------:R2:W-:Y:S01]  /*1d40*/  STS.U16 [R75+0x280], R18 ;  /* 0x000280124b007388 */ /* 0x0005e20000000400 */
[----:B------:R-:W-:-:S03]  /*1d50*/  VIADD R10, R5, 0x3 ;  /* 0x00000003050a7836 */ /* 0x000fc60000000000 */
[----:B------:R-:W-:Y:S01]  /*1d60*/  STS.U16 [R74+0x2c0], R19 ;  /* 0x0002c0134a007388 */ /* 0x000fe20000000400 */
[C---:B------:R-:W-:Y:S01]  /*1d70*/  VIADD R12, R5.reuse, 0x4 ;  /* 0x00000004050c7836 */ /* 0x040fe20000000000 */
[C---:B------:R-:W-:Y:S01]  /*1d80*/  IADD3 R8, PT, PT, R5.reuse, 0x2, RZ ;  /* 0x0000000205087810 */ /* 0x040fe20007ffe0ff */
[C---:B-1----:R-:W-:Y:S01]  /*1d90*/  VIADD R16, R5.reuse, 0x6 ;  /* 0x0000000605107836 */ /* 0x042fe20000000000 */
[----:B------:R1:W-:Y:S01]  /*1da0*/  STS.U16 [R73+0x300], R20 ;  /* 0x0003001449007388 */ /* 0x0003e20000000400 */
        /* <DEDUP_REMOVED lines=26> */
[----:B------:R1:W-:Y:S01]  /*1f50*/  STS.U16 [R72+0x340], R21 ;  /* 0x0003401548007388 */ /* 0x0003e20000000400 */
        /* <DEDUP_REMOVED lines=16> */
[----:B------:R-:W-:Y:S04]  /*2060*/  STS.U16 [R71+0x380], R22 ;  /* 0x0003801647007388 */ /* 0x000fe80000000400 */
[----:B------:R2:W-:Y:S01]  /*2070*/  STS.U16 [R70+0x3c0], R23 ;  /* 0x0003c01746007388 */ /* 0x0005e20000000400 */
[----:B------:R-:W-:-:S03]  /*2080*/  NOP ;  /* 0x0000000000007918 */ /* 0x000fc60000000000 */
[----:B------:R-:W-:Y:S04]  /*2090*/  LDS.U16 R20, [R69] ;  /* 0x0000000045147984 */ /* 0x000fe80000000400 */
[----:B------:R-:W-:Y:S04]  /*20a0*/  LDS.U16 R19, [R68+0x2] ;  /* 0x0000020044137984 */ /* 0x000fe80000000400 */
        /* <DEDUP_REMOVED lines=13> */
[----:B------:R-:W-:Y:S01]  /*2180*/  LDS.U16 R5, [R54+0x1e] ;  /* 0x00001e0036057984 */ /* 0x000fe20000000400 */
[----:B------:R-:W-:Y:S01]  /*2190*/  BAR.SYNC.DEFER_BLOCKING 0x0 ;  /* 0x0000000000007b1d */ /* 0x000fe20000010000 */
[----:B-1----:R-:W-:-:S05]  /*21a0*/  PRMT R21, RZ, 0x7610, R21 ;  /* 0x00007610ff157816 */ /* 0x002fca0000000015 */
[----:B------:R-:W3:Y:S01]  /*21b0*/  @!P6 LDG.E.U16 R24, desc[UR34][R2.64+0x80] ;  /* 0x000080220218e981 */ /* 0x000ee2000c1e1500 */
[----:B------:R-:W-:Y:S02]  /*21c0*/  ISETP.GE.AND P6, PT, R104, UR36, PT ;  /* 0x0000002468007c0c */ /* 0x000fe4000bfc6270 */
[----:B------:R-:W-:Y:S01]  /*21d0*/  PRMT R28, RZ, 0x7610, R28 ;  /* 0x00007610ff1c7816 */ /* 0x000fe2000000001c */
[----:B------:R-:W4:Y:S10]  /*21e0*/  @!P0 LDG.E.U16 R21, desc[UR34][R2.64+0x40] ;  /* 0x0000402202158981 */ /* 0x000f34000c1e1500 */
[----:B------:R-:W5:Y:S01]  /*21f0*/  @!P6 LDG.E.U16 R26, desc[UR34][R2.64+0x100] ;  /* 0x00010022021ae981 */ /* 0x000f62000c1e1500 */
[----:B------:R-:W-:-:S02]  /*2200*/  ISETP.GE.AND P6, PT, R102, UR36, PT ;  /* 0x0000002466007c0c */ /* 0x000fc4000bfc6270 */
[----:B------:R-:W-:Y:S02]  /*2210*/  ISETP.GE.AND P0, PT, R105, UR36, PT ;  /* 0x0000002469007c0c */ /* 0x000fe4000bf06270 */
[----:B--2---:R-:W-:-:S09]  /*2220*/  PRMT R23, RZ, 0x7610, R23 ;  /* 0x00007610ff177816 */ /* 0x004fd20000000017 */
[----:B------:R-:W2:Y:S01]  /*2230*/  @!P6 LDG.E.U16 R28, desc[UR34][R2.64+0x180] ;  /* 0x00018022021ce981 */ /* 0x000ea2000c1e1500 */
[----:B------:R-:W-:Y:S02]  /*2240*/  ISETP.GE.AND P6, PT, R100, UR36, PT ;  /* 0x0000002464007c0c */ /* 0x000fe4000bfc6270 */
[----:B------:R-:W-:Y:S01]  /*2250*/  PRMT R30, RZ, 0x7610, R30 ;  /* 0x00007610ff1e7816 */ /* 0x000fe2000000001e */
[----:B------:R-:W5:Y:S01]  /*2260*/  @!P0 LDG.E.U16 R23, desc[UR34][R2.64+0xc0] ;  /* 0x0000c02202178981 */ /* 0x000f62000c1e1500 */
[----:B------:R-:W-:-:S09]  /*2270*/  ISETP.GE.AND P0, PT, R103, UR36, PT ;  /* 0x0000002467007c0c */ /* 0x000fd2000bf06270 */
[----:B------:R-:W2:Y:S01]  /*2280*/  @!P6 LDG.E.U16 R30, desc[UR34][R2.64+0x200] ;  /* 0x00020022021ee981 */ /* 0x000ea2000c1e1500 */
[----:B------:R-:W-:Y:S02]  /*2290*/  ISETP.NE.AND P6, PT, R29, RZ, PT ;  /* 0x000000ff1d00720c */ /* 0x000fe40003fc5270 */
[----:B------:R-:W-:Y:S01]  /*22a0*/  PRMT R29, RZ, 0x7610, R29 ;  /* 0x00007610ff1d7816 */ /* 0x000fe2000000001d */
[----:B------:R-:W2:Y:S01]  /*22b0*/  @!P0 LDG.E.U16 R25, desc[UR34][R2.64+0x140] ;  /* 0x0001402202198981 */ /* 0x000ea2000c1e1500 */
[----:B------:R-:W-:-:S09]  /*22c0*/  ISETP.GE.AND P0, PT, R101, UR36, PT ;  /* 0x0000002465007c0c */ /* 0x000fd2000bf06270 */
[----:B------:R-:W2:Y:S01]  /*22d0*/  @!P6 LDG.E.U16 R29, desc[UR34][R2.64+0x240] ;  /* 0x00024022021de981 */ /* 0x000ea2000c1e1500 */
[----:B------:R-:W-:Y:S02]  /*22e0*/  LOP3.LUT P6, RZ, R0, 0x200, RZ, 0xc0, !PT ;  /* 0x0000020000ff7812 */ /* 0x000fe400078cc0ff */
[----:B------:R-:W-:Y:S01]  /*22f0*/  PRMT R22, RZ, 0x7610, R22 ;  /* 0x00007610ff167816 */ /* 0x000fe20000000016 */
[----:B------:R-:W2:Y:S01]  /*2300*/  @!P0 LDG.E.U16 R27, desc[UR34][R2.64+0x1c0] ;  /* 0x0001c022021b8981 */ /* 0x000ea2000c1e1500 */
[----:B------:R-:W-:Y:S02]  /*2310*/  ISETP.NE.AND P0, PT, R31, RZ, PT ;  /* 0x000000ff1f00720c */ /* 0x000fe40003f05270 */
[----:B------:R-:W-:Y:S02]  /*2320*/  PRMT R32, RZ, 0x7610, R32 ;  /* 0x00007610ff207816 */ /* 0x000fe40000000020 */
[----:B------:R-:W-:-:S05]  /*2330*/  PRMT R31, RZ, 0x7610, R31 ;  /* 0x00007610ff1f7816 */ /* 0x000fca000000001f */
[----:B------:R-:W3:Y:S01]  /*2340*/  @!P6 LDG.E.U16 R22, desc[UR34][R2.64] ;  /* 0x000000220216e981 */ /* 0x000ee2000c1e1500 */
[----:B------:R-:W-:Y:S02]  /*2350*/  PRMT R34, RZ, 0x7610, R34 ;  /* 0x00007610ff227816 */ /* 0x000fe40000000022 */
[----:B------:R-:W-:Y:S01]  /*2360*/  PRMT R33, RZ, 0x7610, R33 ;  /* 0x00007610ff217816 */ /* 0x000fe20000000021 */
[----:B------:R-:W2:Y:S01]  /*2370*/  @!P0 LDG.E.U16 R32, desc[UR34][R2.64+0x280] ;  /* 0x0002802202208981 */ /* 0x000ea2000c1e1500 */
[----:B------:R-:W-:Y:S02]  /*2380*/  PRMT R36, RZ, 0x7610, R36 ;  /* 0x00007610ff247816 */ /* 0x000fe40000000024 */
[----:B------:R-:W-:Y:S01]  /*2390*/  PRMT R35, RZ, 0x7610, R35 ;  /* 0x00007610ff237816 */ /* 0x000fe20000000023 */
[----:B------:R-:W2:Y:S04]  /*23a0*/  @!P1 LDG.E.U16 R31, desc[UR34][R2.64+0x2c0] ;  /* 0x0002c022021f9981 */ /* 0x000ea8000c1e1500 */
[----:B------:R-:W2:Y:S04]  /*23b0*/  @!P2 LDG.E.U16 R34, desc[UR34][R2.64+0x300] ;  /* 0x000300220222a981 */ /* 0x000ea8000c1e1500 */
[----:B------:R-:W2:Y:S04]  /*23c0*/  @!P3 LDG.E.U16 R33, desc[UR34][R2.64+0x340] ;  /* 0x000340220221b981 */ /* 0x000ea8000c1e1500 */
[----:B------:R-:W2:Y:S04]  /*23d0*/  @!P4 LDG.E.U16 R36, desc[UR34][R2.64+0x380] ;  /* 0x000380220224c981 */ /* 0x000ea8000c1e1500 */
[----:B------:R-:W2:Y:S01]  /*23e0*/  @!P5 LDG.E.U16 R35, desc[UR34][R2.64+0x3c0] ;  /* 0x0003c0220223d981 */ /* 0x000ea2000c1e1500 */
[----:B------:R-:W-:Y:S03]  /*23f0*/  BSSY.RECONVERGENT B0, `(.L_x_1585) ;  /* 0x0000053000007945 */ /* 0x000fe60003800200 */
[----:B---3--:R-:W-:Y:S04]  /*2400*/  STS.U16 [R91], R22 ;  /* 0x000000165b007388 */ /* 0x008fe80000000400 */
[----:B----4-:R-:W-:Y:S04]  /*2410*/  STS.U16 [R90+0x40], R21 ;  /* 0x000040155a007388 */ /* 0x010fe80000000400 */
[----:B------:R-:W-:Y:S04]  /*2420*/  STS.U16 [R89+0x80], R24 ;  /* 0x0000801859007388 */ /* 0x000fe80000000400 */
[----:B-----5:R-:W-:Y:S04]  /*2430*/  STS.U16 [R88+0xc0], R23 ;  /* 0x0000c01758007388 */ /* 0x020fe80000000400 */
[----:B------:R-:W-:Y:S04]  /*2440*/  STS.U16 [R81+0x100], R26 ;  /* 0x0001001a51007388 */ /* 0x000fe80000000400 */
[----:B--2---:R-:W-:Y:S04]  /*2450*/  STS.U16 [R80+0x140], R25 ;  /* 0x0001401950007388 */ /* 0x004fe80000000400 */
[----:B------:R-:W-:Y:S04]  /*2460*/  STS.U16 [R79+0x180], R28 ;  /* 0x0001801c4f007388 */ /* 0x000fe80000000400 */
        /* <DEDUP_REMOVED lines=8> */
[----:B------:R-:W-:Y:S01]  /*24f0*/  STS.U16 [R70+0x3c0], R35 ;  /* 0x0003c02346007388 */ /* 0x000fe20000000400 */
[----:B------:R-:W-:-:S03]  /*2500*/  NOP ;  /* 0x0000000000007918 */ /* 0x000fc60000000000 */
[----:B------:R-:W1:Y:S04]  /*2510*/  LDS.U16 R28, [R69] ;  /* 0x00000000451c7984 */ /* 0x000e680000000400 */
[----:B------:R-:W2:Y:S04]  /*2520*/  LDS.U16 R27, [R68+0x2] ;  /* 0x00000200441b7984 */ /* 0x000ea80000000400 */
[----:B------:R-:W3:Y:S04]  /*2530*/  LDS.U16 R30, [R67+0x4] ;  /* 0x00000400431e7984 */ /* 0x000ee80000000400 */
[----:B------:R-:W4:Y:S04]  /*2540*/  LDS.U16 R29, [R66+0x6] ;  /* 0x00000600421d7984 */ /* 0x000f280000000400 */
[----:B------:R-:W5:Y:S04]  /*2550*/  LDS.U16 R32, [R65+0x8] ;  /* 0x0000080041207984 */ /* 0x000f680000000400 */
[----:B------:R-:W5:Y:S04]  /*2560*/  LDS.U16 R31, [R64+0xa] ;  /* 0x00000a00401f7984 */ /* 0x000f680000000400 */
[----:B------:R0:W0:Y:S04]  /*2570*/  LDS.U16 R34, [R63+0xc] ;  /* 0x00000c003f227984 */ /* 0x0000280000000400 */
[----:B------:R0:W0:Y:S04]  /*2580*/  LDS.U16 R33, [R62+0xe] ;  /* 0x00000e003e217984 */ /* 0x0000280000000400 */
[----:B------:R0:W0:Y:S04]  /*2590*/  LDS.U16 R26, [R61+0x10] ;  /* 0x000010003d1a7984 */ /* 0x0000280000000400 */
[----:B------:R0:W2:Y:S04]  /*25a0*/  LDS.U16 R25, [R60+0x12] ;  /* 0x000012003c197984 */ /* 0x0000a80000000400 */
[----:B------:R0:W4:Y:S04]  /*25b0*/  LDS.U16 R24, [R59+0x14] ;  /* 0x000014003b187984 */ /* 0x0001280000000400 */
[----:B------:R0:W5:Y:S04]  /*25c0*/  LDS.U16 R23, [R58+0x16] ;  /* 0x000016003a177984 */ /* 0x0001680000000400 */
[----:B------:R0:W5:Y:S04]  /*25d0*/  LDS.U16 R22, [R57+0x18] ;  /* 0x0000180039167984 */ /* 0x0001680000000400 */
[----:B------:R0:W5:Y:S04]  /*25e0*/  LDS.U16 R21, [R56+0x1a] ;  /* 0x00001a0038157984 */ /* 0x0001680000000400 */
[----:B------:R0:W5:Y:S04]  /*25f0*/  LDS.U16 R3, [R55+0x1c] ;  /* 0x00001c0037037984 */ /* 0x0001680000000400 */
[----:B------:R0:W5:Y:S01]  /*2600*/  LDS.U16 R2, [R54+0x1e] ;  /* 0x00001e0036027984 */ /* 0x0001620000000400 */
[----:B-1----:R-:W-:-:S05]  /*2610*/  HADD2.F32 R28, -RZ, R28.H0_H0 ;  /* 0x2000001cff1c7230 */ /* 0x002fca0000004100 */
[----:B------:R-:W-:-:S05]  /*2620*/  FADD.FTZ R53, R28, UR5 ;  /* 0x000000051c357e21 */ /* 0x000fca0008010000 */
[----:B------:R-:W-:-:S04]  /*2630*/  FSETP.GTU.FTZ.AND P0, PT, R53, 20, PT ;  /* 0x41a000003500780b */ /* 0x000fc80003f1c000 */
[----:B0-----:R-:W-:Y:S01]  /*2640*/  ISETP.EQ.OR P0, PT, RZ, UR6, P0 ;  /* 0x00000006ff007c0c */ /* 0x001fe20008702670 */
[----:B--2---:R-:W-:Y:S02]  /*2650*/  HADD2.F32 R27, -RZ, R27.H0_H0 ;  /* 0x2000001bff1b7230 */ /* 0x004fe40000004100 */
[----:B---3--:R-:W-:Y:S02]  /*2660*/  HADD2.F32 R30, -RZ, R30.H0_H0 ;  /* 0x2000001eff1e7230 */ /* 0x008fe40000004100 */
[----:B----4-:R-:W-:Y:S02]  /*2670*/  HADD2.F32 R29, -RZ, R29.H0_H0 ;  /* 0x2000001dff1d7230 */ /* 0x010fe40000004100 */
[----:B-----5:R-:W-:Y:S02]  /*2680*/  HADD2.F32 R32, -RZ, R32.H0_H0 ;  /* 0x20000020ff207230 */ /* 0x020fe40000004100 */
[----:B------:R-:W-:Y:S01]  /*2690*/  FADD.FTZ R52, R27, UR5 ;  /* 0x000000051b347e21 */ /* 0x000fe20008010000 */
[----:B------:R-:W-:Y:S01]  /*26a0*/  FADD.FTZ R51, R30, UR5 ;  /* 0x000000051e337e21 */ /* 0x000fe20008010000 */
[----:B------:R-:W-:Y:S01]  /*26b0*/  FADD.FTZ R50, R29, UR5 ;  /* 0x000000051d327e21 */ /* 0x000fe20008010000 */
[----:B------:R-:W-:-:S02]  /*26c0*/  HADD2.F32 R31, -RZ, R31.H0_H0 ;  /* 0x2000001fff1f7230 */ /* 0x000fc40000004100 */
[----:B------:R-:W-:Y:S01]  /*26d0*/  FADD.FTZ R49, R32, UR5 ;  /* 0x0000000520317e21 */ /* 0x000fe20008010000 */
[----:B------:R-:W-:Y:S02]  /*26e0*/  FSETP.GTU.FTZ.AND P1, PT, R52, 20, PT ;  /* 0x41a000003400780b */ /* 0x000fe40003f3c000 */
[----:B------:R-:W-:Y:S01]  /*26f0*/  FSETP.GTU.FTZ.AND P3, PT, R51, 20, PT ;  /* 0x41a000003300780b */ /* 0x000fe20003f7c000 */
[----:B------:R-:W-:Y:S01]  /*2700*/  FADD.FTZ R48, R31, UR5 ;  /* 0x000000051f307e21 */ /* 0x000fe20008010000 */
[----:B------:R-:W-:Y:S02]  /*2710*/  FSETP.GTU.FTZ.AND P2, PT, R50, 20, PT ;  /* 0x41a000003200780b */ /* 0x000fe40003f5c000 */
[----:B------:R-:W-:Y:S01]  /*2720*/  FSETP.GTU.FTZ.AND P4, PT, R49, 20, PT ;  /* 0x41a000003100780b */ /* 0x000fe20003f9c000 */
[----:B------:R-:W-:-:S12]  /*2730*/  @P0 BRA `(.L_x_1586) ;  /* 0x0000000000780947 */ /* 0x000fd80003800000 */
        /* <DEDUP_REMOVED lines=30> */
.L_x_1586:
[----:B------:R-:W-:Y:S05]  /*2920*/  BSYNC.RECONVERGENT B0 ;  /* 0x0000000000007941 */ /* 0x000fea0003800200 */
.L_x_1585:
[----:B------:R-:W-:Y:S01]  /*2930*/  ISETP.EQ.OR P1, PT, RZ, UR6, P1 ;  /* 0x00000006ff007c0c */ /* 0x000fe20008f22670 */
[----:B------:R-:W-:Y:S01]  /*2940*/  HADD2.F32 R34, -RZ, R34.H0_H0 ;  /* 0x20000022ff227230 */ /* 0x000fe20000004100 */
[----:B------:R-:W-:Y:S01]  /*2950*/  BSSY.RECONVERGENT B0, `(.L_x_1587) ;  /* 0x0000023000007945 */ /* 0x000fe20003800200 */
[----:B------:R-:W-:Y:S02]  /*2960*/  FSETP.GTU.FTZ.AND P0, PT, R48, 20, PT ;  /* 0x41a000003000780b */ /* 0x000fe40003f1c000 */
[----:B------:R-:W-:Y:S01]  /*2970*/  ISETP.EQ.OR P3, PT, RZ, UR6, P3 ;  /* 0x00000006ff007c0c */ /* 0x000fe20009f62670 */
[----:B------:R-:W-:-:S07]  /*2980*/  FADD.FTZ R47, R34, UR5 ;  /* 0x00000005222f7e21 */ /* 0x000fce0008010000 */
        /* <DEDUP_REMOVED lines=31> */
.L_x_1588:
[----:B------:R-:W-:Y:S05]  /*2b80*/  BSYNC.RECONVERGENT B0 ;  /* 0x0000000000007941 */ /* 0x000fea0003800200 */
.L_x_1587:
[----:B------:R-:W-:Y:S01]  /*2b90*/  HADD2.F32 R33, -RZ, R33.H0_H0 ;  /* 0x20000021ff217230 */ /* 0x000fe20000004100 */
[----:B------:R-:W-:Y:S01]  /*2ba0*/  BSSY.RECONVERGENT B0, `(.L_x_1589) ;  /* 0x0000022000007945 */ /* 0x000fe20003800200 */
[----:B------:R-:W-:-:S03]  /*2bb0*/  FSETP.GTU.FTZ.AND P1, PT, R47, 20, PT ;  /* 0x41a000002f00780b */ /* 0x000fc60003f3c000 */
[----:B------:R-:W-:Y:S01]  /*2bc0*/  FADD.FTZ R46, R33, UR5 ;  /* 0x00000005212e7e21 */ /* 0x000fe20008010000 */
[----:B------:R-:W-:Y:S09]  /*2bd0*/  @P3 BRA `(.L_x_1590) ;  /* 0x0000000000783947 */ /* 0x000ff20003800000 */
        /* <DEDUP_REMOVED lines=30> */
.L_x_1590:
[----:B------:R-:W-:Y:S05]  /*2dc0*/  BSYNC.RECONVERGENT B0 ;  /* 0x0000000000007941 */ /* 0x000fea0003800200 */
.L_x_1589:
        /* <DEDUP_REMOVED lines=37> */
.L_x_1592:
[----:B------:R-:W-:Y:S05]  /*3020*/  BSYNC.RECONVERGENT B0 ;  /* 0x0000000000007941 */ /* 0x000fea0003800200 */
.L_x_1591:
[----:B------:R-:W-:Y:S01]  /*3030*/  HADD2.F32 R25, -RZ, R25.H0_H0 ;  /* 0x20000019ff197230 */ /* 0x000fe20000004100 */
[----:B------:R-:W-:Y:S01]  /*3040*/  BSSY.RECONVERGENT B0, `(.L_x_1593) ;  /* 0x0000022000007945 */ /* 0x000fe20003800200 */
[----:B------:R-:W-:-:S03]  /*3050*/  FSETP.GTU.FTZ.AND P4, PT, R45, 20, PT ;  /* 0x41a000002d00780b */ /* 0x000fc60003f9c000 */
[----:B------:R-:W-:Y:S01]  /*3060*/  FADD.FTZ R44, R25, UR5 ;  /* 0x00000005192c7e21 */ /* 0x000fe20008010000 */
[----:B------:R-:W-:Y:S09]  /*3070*/  @P2 BRA `(.L_x_1594) ;  /* 0x0000000000782947 */ /* 0x000ff20003800000 */
        /* <DEDUP_REMOVED lines=30> */
.L_x_1594:
[----:B------:R-:W-:Y:S05]  /*3260*/  BSYNC.RECONVERGENT B0 ;  /* 0x0000000000007941 */ /* 0x000fea0003800200 */
.L_x_1593:
        /* <DEDUP_REMOVED lines=37> */
.L_x_1596:
[----:B------:R-:W-:Y:S05]  /*34c0*/  BSYNC.RECONVERGENT B0 ;  /* 0x0000000000007941 */ /* 0x000fea0003800200 */
.L_x_1595:
[----:B------:R-:W-:Y:S01]  /*34d0*/  HADD2.F32 R23, -RZ, R23.H0_H0 ;  /* 0x20000017ff177230 */ /* 0x000fe20000004100 */
[----:B------:R-:W-:Y:S01]  /*34e0*/  BSSY.RECONVERGENT B0, `(.L_x_1597) ;  /* 0x0000022000007945 */ /* 0x000fe20003800200 */
[----:B------:R-:W-:-:S03]  /*34f0*/  FSETP.GTU.FTZ.AND P1, PT, R39, 20, PT ;  /* 0x41a000002700780b */ /* 0x000fc60003f3c000 */
[----:B------:R-:W-:Y:S01]  /*3500*/  FADD.FTZ R38, R23, UR5 ;  /* 0x0000000517267e21 */ /* 0x000fe20008010000 */
[----:B------:R-:W-:Y:S09]  /*3510*/  @P0 BRA `(.L_x_1598) ;  /* 0x0000000000780947 */ /* 0x000ff20003800000 */
        /* <DEDUP_REMOVED lines=30> */
.L_x_1598:
[----:B------:R-:W-:Y:S05]  /*3700*/  BSYNC.RECONVERGENT B0 ;  /* 0x0000000000007941 */ /* 0x000fea0003800200 */
.L_x_1597:
[----:B------:R-:W-:Y:S01]  /*3710*/  ISETP.EQ.OR P5, PT, RZ, UR6, P3 ;  /* 0x00000006ff007c0c */ /* 0x000fe20009fa2670 */
[----:B------:R-:W-:Y:S01]  /*3720*/  HADD2.F32 R22, -RZ, R22.H0_H0 ;  /* 0x20000016ff167230 */ /* 0x000fe20000004100 */
[----:B------:R-:W-:Y:S01]  /*3730*/  BSSY.RECONVERGENT B0, `(.L_x_1599) ;  /* 0x0000025000007945 */ /* 0x000fe20003800200 */
[----:B------:R-:W-:Y:S01]  /*3740*/  FSETP.GTU.FTZ.AND P0, PT, R38, 20, PT ;  /* 0x41a000002600780b */ /* 0x000fe20003f1c000 */
[----:B------:R-:W-:Y:S01]  /*3750*/  HADD2.F32 R40, -RZ, R20.H0_H0 ;  /* 0x20000014ff287230 */ /* 0x000fe20000004100 */
[----:B------:R-:W-:Y:S01]  /*3760*/  ISETP.EQ.OR P3, PT, RZ, UR6, P4 ;  /* 0x00000006ff007c0c */ /* 0x000fe2000a762670 */
[----:B------:R-:W-:Y:S02]  /*3770*/  HADD2.F32 R41, -RZ, R19.H0_H0 ;  /* 0x20000013ff297230 */ /* 0x000fe40000004100 */
[----:B------:R-:W-:-:S05]  /*3780*/  FADD.FTZ R37, R22, UR5 ;  /* 0x0000000516257e21 */ /* 0x000fca0008010000 */
        /* <DEDUP_REMOVED lines=31> */
.L_x_1600:
[----:B------:R-:W-:Y:S05]  /*3980*/  BSYNC.RECONVERGENT B0 ;  /* 0x0000000000007941 */ /* 0x000fea0003800200 */
.L_x_1599:
[----:B------:R-:W-:Y:S01]  /*3990*/  HADD2.F32 R21, -RZ, R21.H0_H0 ;  /* 0x20000015ff157230 */ /* 0x000fe20000004100 */
[----:B------:R-:W-:Y:S01]  /*39a0*/  BSSY.RECONVERGENT B0, `(.L_x_1601) ;  /* 0x0000026000007945 */ /* 0x000fe20003800200 */
[----:B------:R-:W-:Y:S01]  /*39b0*/  FSETP.GTU.FTZ.AND P4, PT, R37, 20, PT ;  /* 0x41a000002500780b */ /* 0x000fe20003f9c000 */
[----:B------:R-:W-:Y:S02]  /*39c0*/  HADD2.F32 R42, -RZ, R18.H0_H0 ;  /* 0x20000012ff2a7230 */ /* 0x000fe40000004100 */
[----:B------:R-:W-:Y:S02]  /*39d0*/  HADD2.F32 R43, -RZ, R17.H0_H0 ;  /* 0x20000011ff2b7230 */ /* 0x000fe40000004100 */
[----:B------:R-:W-:Y:S01]  /*39e0*/  FADD.FTZ R36, R21, UR5 ;  /* 0x0000000515247e21 */ /* 0x000fe20008010000 */
[----:B------:R-:W-:Y:S02]  /*39f0*/  HADD2.F32 R82, -RZ, R16.H0_H0 ;  /* 0x20000010ff527230 */ /* 0x000fe40000004100 */
[----:B------:R-:W-:Y:S01]  /*3a00*/  HADD2.F32 R83, -RZ, R15.H0_H0 ;  /* 0x2000000fff537230 */ /* 0x000fe20000004100 */
[----:B------:R-:W-:Y:S06]  /*3a10*/  @P3 BRA `(.L_x_1602) ;  /* 0x0000000000783947 */ /* 0x000fec0003800000 */
        /* <DEDUP_REMOVED lines=30> */
.L_x_1602:
[----:B------:R-:W-:Y:S05]  /*3c00*/  BSYNC.RECONVERGENT B0 ;  /* 0x0000000000007941 */ /* 0x000fea0003800200 */
.L_x_1601:
[----:B------:R-:W-:Y:S01]  /*3c10*/  ISETP.EQ.OR P5, PT, RZ, UR6, P2 ;  /* 0x00000006ff007c0c */ /* 0x000fe200097a2670 */
[----:B------:R-:W-:Y:S01]  /*3c20*/  HADD2.F32 R35, -RZ, R3.H0_H0 ;  /* 0x20000003ff237230 */ /* 0x000fe20000004100 */
[----:B------:R-:W-:Y:S01]  /*3c30*/  BSSY.RECONVERGENT B0, `(.L_x_1603) ;  /* 0x0000027000007945 */ /* 0x000fe20003800200 */
[----:B------:R-:W-:Y:S01]  /*3c40*/  FSETP.GTU.FTZ.AND P3, PT, R36, 20, PT ;  /* 0x41a000002400780b */ /* 0x000fe20003f7c000 */
[----:B------:R-:W-:Y:S01]  /*3c50*/  HADD2.F32 R84, -RZ, R14.H0_H0 ;  /* 0x2000000eff547230 */ /* 0x000fe20000004100 */
[----:B------:R-:W-:Y:S01]  /*3c60*/  ISETP.EQ.OR P2, PT, RZ, UR6, P1 ;  /* 0x00000006ff007c0c */ /* 0x000fe20008f42670 */
[----:B------:R-:W-:Y:S02]  /*3c70*/  HADD2.F32 R3, -RZ, R13.H0_H0 ;  /* 0x2000000dff037230 */ /* 0x000fe40000004100 */
[----:B------:R-:W-:Y:S01]  /*3c80*/  FADD.FTZ R35, R35, UR5 ;  /* 0x0000000523237e21 */ /* 0x000fe20008010000 */
[----:B------:R-:W-:Y:S02]  /*3c90*/  HADD2.F32 R86, -RZ, R12.H0_H0 ;  /* 0x2000000cff567230 */ /* 0x000fe40000004100 */
[----:B------:R-:W-:-:S02]  /*3ca0*/  HADD2.F32 R85, -RZ, R11.H0_H0 ;  /* 0x2000000bff557230 */ /* 0x000fc40000004100 */
        /* <DEDUP_REMOVED lines=31> */
.L_x_1604:
[----:B------:R-:W-:Y:S05]  /*3ea0*/  BSYNC.RECONVERGENT B0 ;  /* 0x0000000000007941 */ /* 0x000fea0003800200 */
.L_x_1603:
        /* <DEDUP_REMOVED lines=39> */
.L_x_1606:
[----:B------:R-:W-:Y:S05]  /*4120*/  BSYNC.RECONVERGENT B0 ;  /* 0x0000000000007941 */ /* 0x000fea0003800200 */
.L_x_1605:
[----:B------:R-:W-:Y:S01]  /*4130*/  ISETP.EQ.OR P0, PT, RZ, UR6, P0 ;  /* 0x00000006ff007c0c */ /* 0x000fe20008702670 */
[----:B------:R-:W-:Y:S01]  /*4140*/  BSSY.RECONVERGENT B0, `(.L_x_1607) ;  /* 0x000002b000007945 */ /* 0x000fe20003800200 */
[----:B------:R-:W-:Y:S01]  /*4150*/  FSETP.GTU.FTZ.AND P2, PT, R34, 20, PT ;  /* 0x41a000002200780b */ /* 0x000fe20003f5c000 */
[----:B------:R-:W-:Y:S01]  /*4160*/  HADD2.F32 R114, -RZ, R6.H0_H0 ;  /* 0x20000006ff727230 */ /* 0x000fe20000004100 */
[----:B------:R-:W-:Y:S01]  /*4170*/  ISETP.EQ.OR P4, PT, RZ, UR6, P4 ;  /* 0x00000006ff007c0c */ /* 0x000fe2000a782670 */
[----:B------:R-:W-:Y:S01]  /*4180*/  HADD2.F32 R113, -RZ, R5.H0_H0 ;  /* 0x20000005ff717230 */ /* 0x000fe20000004100 */
[----:B------:R-:W-:Y:S01]  /*4190*/  ISETP.EQ.OR P3, PT, RZ, UR6, P3 ;  /* 0x00000006ff007c0c */ /* 0x000fe20009f62670 */
[----:B------:R-:W-:Y:S01]  /*41a0*/  FMUL.FTZ R25, R40, UR4 ;  /* 0x0000000428197c20 */ /* 0x000fe20008410000 */
[----:B------:R-:W-:Y:S01]  /*41b0*/  ISETP.EQ.OR P1, PT, RZ, UR6, P1 ;  /* 0x00000006ff007c0c */ /* 0x000fe20008f22670 */
[----:B------:R-:W-:Y:S01]  /*41c0*/  FMUL.FTZ R24, R41, UR4 ;  /* 0x0000000429187c20 */ /* 0x000fe20008410000 */
[----:B------:R-:W-:Y:S01]  /*41d0*/  ISETP.EQ.OR P2, PT, RZ, UR6, P2 ;  /* 0x00000006ff007c0c */ /* 0x000fe20009742670 */
[----:B------:R-:W-:Y:S01]  /*41e0*/  FMUL.FTZ R23, R42, UR4 ;  /* 0x000000042a177c20 */ /* 0x000fe20008410000 */
[----:B------:R-:W-:Y:S01]  /*41f0*/  FMUL.FTZ R22, R43, UR4 ;  /* 0x000000042b167c20 */ /* 0x000fe20008410000 */
        /* <DEDUP_REMOVED lines=31> */
.L_x_1608:
[----:B------:R-:W-:Y:S05]  /*43f0*/  BSYNC.RECONVERGENT B0 ;  /* 0x0000000000007941 */ /* 0x000fea0003800200 */
.L_x_1607:
        /* <DEDUP_REMOVED lines=32> */
.L_x_1610:
[----:B------:R-:W-:Y:S05]  /*4600*/  BSYNC.RECONVERGENT B0 ;  /* 0x0000000000007941 */ /* 0x000fea0003800200 */
.L_x_1609:
        /* <DEDUP_REMOVED lines=32> */
.L_x_1612:
[----:B------:R-:W-:Y:S05]  /*4810*/  BSYNC.RECONVERGENT B0 ;  /* 0x0000000000007941 */ /* 0x000fea0003800200 */
.L_x_1611:
        /* <DEDUP_REMOVED lines=32> */
.L_x_1614:
[----:B------:R-:W-:Y:S05]  /*4a20*/  BSYNC.RECONVERGENT B0 ;  /* 0x0000000000007941 */ /* 0x000fea0003800200 */
.L_x_1613:
        /* <DEDUP_REMOVED lines=32> */
.L_x_1616:
[----:B------:R-:W-:Y:S05]  /*4c30*/  BSYNC.RECONVERGENT B0 ;  /* 0x0000000000007941 */ /* 0x000fea0003800200 */
.L_x_1615:
        /* <DEDUP_REMOVED lines=18> */
[----:B------:R-:W-:Y:S01]  /*4d60*/  IADD3 R93, P0, PT, R4, 0x200, RZ ;  /* 0x00000200045d7810 */ /* 0x000fe20007f1e0ff */
[----:B------:R-:W-:Y:S01]  /*4d70*/  FMUL.FTZ R12, R83, R48 ;  /* 0x00000030530c7220 */ /* 0x000fe20000410000 */
[----:B------:R-:W-:Y:S01]  /*4d80*/  FMUL.FTZ R13, R82, R49 ;  /* 0x00000031520d7220 */ /* 0x000fe20000410000 */
[----:B------:R-:W1:Y:S01]  /*4d90*/  LDCU.64 UR46, c[0x0][0x470] ;  /* 0x00008e00ff2e77ac */ /* 0x000e620008000a00 */
[C---:B------:R-:W-:Y:S01]  /*4da0*/  IADD3 R162, P1, PT, R93.reuse, UR28, RZ ;  /* 0x0000001c5da27c10 */ /* 0x040fe2000ff3e0ff */
[----:B------:R-:W-:Y:S01]  /*4db0*/  IMAD.X R83, RZ, RZ, RZ, P0 ;  /* 0x000000ffff537224 */ /* 0x000fe200000e06ff */
[----:B------:R-:W-:Y:S01]  /*4dc0*/  IADD3 R82, P2, PT, R93, UR30, RZ ;  /* 0x0000001e5d527c10 */ /* 0x000fe2000ff5e0ff */
[----:B------:R-:W2:Y:S01]  /*4dd0*/  LDCU.64 UR40, c[0x0][0x460] ;  /* 0x00008c00ff2877ac */ /* 0x000ea20008000a00 */
[----:B------:R-:W-:Y:S01]  /*4de0*/  FMUL.FTZ R10, R3, R46 ;  /* 0x0000002e030a7220 */ /* 0x000fe20000410000 */
[----:B------:R-:W-:Y:S01]  /*4df0*/  FMUL.FTZ R7, R2, R39 ;  /* 0x0000002702077220 */ /* 0x000fe20000410000 */
[----:B------:R-:W-:Y:S01]  /*4e00*/  IADD3.X R163, PT, PT, R83, UR29, RZ, P1, !PT ;  /* 0x0000001d53a37c10 */ /* 0x000fe20008ffe4ff */
[----:B------:R-:W3:Y:S01]  /*4e10*/  LDCU.64 UR42, c[0x0][0x3f0] ;  /* 0x00007e00ff2a77ac */ /* 0x000ee20008000a00 */
[----:B------:R-:W-:Y:S01]  /*4e20*/  FMUL.FTZ R17, R40, R53 ;  /* 0x0000003528117220 */ /* 0x000fe20000410000 */
[----:B------:R-:W-:Y:S01]  /*4e30*/  FMUL.FTZ R16, R41, R52 ;  /* 0x0000003429107220 */ /* 0x000fe20000410000 */
[----:B------:R-:W-:Y:S01]  /*4e40*/  FMUL.FTZ R15, R42, R51 ;  /* 0x000000332a0f7220 */ /* 0x000fe20000410000 */
[----:B------:R-:W4:Y:S01]  /*4e50*/  LDCU.64 UR44, c[0x0][0x3d0] ;  /* 0x00007a00ff2c77ac */ /* 0x000f220008000a00 */
[----:B------:R-:W-:Y:S01]  /*4e60*/  FMUL.FTZ R14, R43, R50 ;  /* 0x000000322b0e7220 */ /* 0x000fe20000410000 */
[----:B------:R-:W-:Y:S01]  /*4e70*/  FMUL.FTZ R11, R84, R47 ;  /* 0x0000002f540b7220 */ /* 0x000fe20000410000 */
        /* <DEDUP_REMOVED lines=25> */
.L_x_1627:
[----:B------:R-:W-:Y:S02]  /*5010*/  LOP3.LUT P6, RZ, R0, 0x200, RZ, 0xc0, !PT ;  /* 0x0000020000ff7812 */ /* 0x000fe400078cc0ff */
[C---:B------:R-:W-:Y:S02]  /*5020*/  LOP3.LUT R107, R108.reuse, 0x20, RZ, 0xfc, !PT ;  /* 0x000000206c6b7812 */ /* 0x040fe400078efcff */
[C---:B------:R-:W-:Y:S02]  /*5030*/  LOP3.LUT R106, R108.reuse, 0x40, RZ, 0xfc, !PT ;  /* 0x000000406c6a7812 */ /* 0x040fe400078efcff */
[----:B------:R-:W-:Y:S02]  /*5040*/  ISETP.GE.AND P5, PT, R107, UR36, PT ;  /* 0x000000246b007c0c */ /* 0x000fe4000bfa6270 */
[----:B------:R-:W-:Y:S02]  /*5050*/  LOP3.LUT R105, R108, 0x60, RZ, 0xfc, !PT ;  /* 0x000000606c697812 */ /* 0x000fe400078efcff */
[----:B------:R-:W-:-:S02]  /*5060*/  ISETP.GE.AND P4, PT, R106, UR36, PT ;  /* 0x000000246a007c0c */ /* 0x000fc4000bf86270 */
[----:B------:R-:W-:Y:S01]  /*5070*/  ISETP.GE.AND P3, PT, R105, UR36, PT ;  /* 0x0000002469007c0c */ /* 0x000fe2000bf66270 */
[----:B------:R-:W2:Y:S01]  /*5080*/  @!P6 LDG.E.U16 R86, desc[UR34][R82.64+-0x200] ;  /* 0xfffe00225256e981 */ /* 0x000ea2000c1e1500 */
[C---:B------:R-:W-:Y:S02]  /*5090*/  LOP3.LUT R104, R108.reuse, 0x80, RZ, 0xfc, !PT ;  /* 0x000000806c687812 */ /* 0x040fe400078efcff */
[----:B------:R-:W-:Y:S02]  /*50a0*/  LOP3.LUT R102, R108, 0xc0, RZ, 0xfc, !PT ;  /* 0x000000c06c667812 */ /* 0x000fe400078efcff */
[----:B------:R-:W-:Y:S01]  /*50b0*/  ISETP.GE.AND P2, PT, R104, UR36, PT ;  /* 0x0000002468007c0c */ /* 0x000fe2000bf46270 */
[----:B------:R-:W3:Y:S01]  /*50c0*/  @!P5 LDG.E.U16 R43, desc[UR34][R82.64+-0x1c0] ;  /* 0xfffe4022522bd981 */ /* 0x000ee2000c1e1500 */
[----:B------:R-:W-:Y:S02]  /*50d0*/  ISETP.GE.AND P0, PT, R102, UR36, PT ;  /* 0x0000002466007c0c */ /* 0x000fe4000bf06270 */
[C---:B------:R-:W-:Y:S01]  /*50e0*/  LOP3.LUT R101, R108.reuse, 0xe0, RZ, 0xfc, !PT ;  /* 0x000000e06c657812 */ /* 0x040fe200078efcff */
[----:B0-----:R-:W4:Y:S01]  /*50f0*/  @!P4 LDG.E.U16 R85, desc[UR34][R82.64+-0x180] ;  /* 0xfffe80225255c981 */ /* 0x001f22000c1e1500 */
[----:B------:R-:W-:-:S02]  /*5100*/  LOP3.LUT R103, R108, 0xa0, RZ, 0xfc, !PT ;  /* 0x000000a06c677812 */ /* 0x000fc400078efcff */
[C---:B------:R-:W-:Y:S01]  /*5110*/  LOP3.LUT R100, R108.reuse, 0x100, RZ, 0xfc, !PT ;  /* 0x000001006c647812 */ /* 0x040fe200078efcff */
[----:B------:R-:W5:Y:S01]  /*5120*/  @!P3 LDG.E.U16 R87, desc[UR34][R82.64+-0x140] ;  /* 0xfffec0225257b981 */ /* 0x000f62000c1e1500 */
[----:B------:R-:W-:Y:S02]  /*5130*/  ISETP.GE.AND P1, PT, R103, UR36, PT ;  /* 0x0000002467007c0c */ /* 0x000fe4000bf26270 */
[C---:B------:R-:W-:Y:S01]  /*5140*/  LOP3.LUT R98, R108.reuse, 0x140, RZ, 0xfc, !PT ;  /* 0x000001406c627812 */ /* 0x040fe200078efcff */
[----:B------:R-:W5:Y:S01]  /*5150*/  @!P2 LDG.E.U16 R109, desc[UR34][R82.64+-0x100] ;  /* 0xffff0022526da981 */ /* 0x000f62000c1e1500 */
[C---:B------:R-:W-:Y:S02]  /*5160*/  LOP3.LUT R99, R108.reuse, 0x120, RZ, 0xfc, !PT ;  /* 0x000001206c637812 */ /* 0x040fe400078efcff */
[----:B------:R-:W-:Y:S01]  /*5170*/  LOP3.LUT R96, R108, 0x180, RZ, 0xfc, !PT ;  /* 0x000001806c607812 */ /* 0x000fe200078efcff */
[----:B------:R-:W5:Y:S01]  /*5180*/  @!P0 LDG.E.U16 R112, desc[UR34][R82.64+-0x80] ;  /* 0xffff802252708981 */ /* 0x000f62000c1e1500 */
[----:B------:R-:W-:-:S02]  /*5190*/  ISETP.GE.AND P0, PT, R101, UR36, PT ;  /* 0x0000002465007c0c */ /* 0x000fc4000bf06270 */
[C---:B------:R-:W-:Y:S02]  /*51a0*/  LOP3.LUT R97, R108.reuse, 0x160, RZ, 0xfc, !PT ;  /* 0x000001606c617812 */ /* 0x040fe400078efcff */
[C---:B------:R-:W-:Y:S01]  /*51b0*/  LOP3.LUT R94, R108.reuse, 0x1c0, RZ, 0xfc, !PT ;  /* 0x000001c06c5e7812 */ /* 0x040fe200078efcff */
[----:B------:R-:W5:Y:S01]  /*51c0*/  @!P1 LDG.E.U16 R111, desc[UR34][R82.64+-0xc0] ;  /* 0xffff4022526f9981 */ /* 0x000f62000c1e1500 */
[C---:B------:R-:W-:Y:S02]  /*51d0*/  LOP3.LUT R95, R108.reuse, 0x1a0, RZ, 0xfc, !PT ;  /* 0x000001a06c5f7812 */ /* 0x040fe400078efcff */
[----:B------:R-:W-:-:S05]  /*51e0*/  LOP3.LUT R93, R108, 0x1e0, RZ, 0xfc, !PT ;  /* 0x000001e06c5d7812 */ /* 0x000fca00078efcff */
[----:B------:R-:W5:Y:S01]  /*51f0*/  @!P0 LDG.E.U16 R113, desc[UR34][R82.64+-0x40] ;  /* 0xffffc02252718981 */ /* 0x000f62000c1e1500 */
[----:B------:R-:W-:Y:S02]  /*5200*/  ISETP.GE.AND P0, PT, R100, UR36, PT ;  /* 0x0000002464007c0c */ /* 0x000fe4000bf06270 */
[----:B------:R-:W-:Y:S02]  /*5210*/  ISETP.GE.AND P1, PT, R98, UR36, PT ;  /* 0x0000002462007c0c */ /* 0x000fe4000bf26270 */
[----:B------:R-:W-:Y:S02]  /*5220*/  ISETP.GE.AND P3, PT, R96, UR36, PT ;  /* 0x0000002460007c0c */ /* 0x000fe4000bf66270 */
[----:B------:R-:W-:Y:S02]  /*5230*/  ISETP.GE.AND P2, PT, R97, UR36, PT ;  /* 0x0000002461007c0c */ /* 0x000fe4000bf46270 */
[----:B------:R-:W-:-:S05]  /*5240*/  ISETP.GE.AND P5, PT, R94, UR36, PT ;  /* 0x000000245e007c0c */ /* 0x000fca000bfa6270 */
[----:B------:R-:W5:Y:S01]  /*5250*/  @!P0 LDG.E.U16 R114, desc[UR34][R82.64] ;  /* 0x0000002252728981 */ /* 0x000f62000c1e1500 */
[----:B------:R-:W-:Y:S02]  /*5260*/  ISETP.GE.AND P0, PT, R99, UR36, PT ;  /* 0x0000002463007c0c */ /* 0x000fe4000bf06270 */
[----:B------:R-:W-:Y:S01]  /*5270*/  ISETP.GE.AND P4, PT, R95, UR36, PT ;  /* 0x000000245f007c0c */ /* 0x000fe2000bf86270 */
[----:B------:R-:W5:Y:S01]  /*5280*/  @!P1 LDG.E.U16 R116, desc[UR34][R82.64+0x80] ;  /* 0x0000802252749981 */ /* 0x000f62000c1e1500 */
[----:B------:R-:W-:-:S03]  /*5290*/  ISETP.GE.AND P6, PT, R93, UR36, PT ;  /* 0x000000245d007c0c */ /* 0x000fc6000bfc6270 */
[----:B------:R-:W5:Y:S04]  /*52a0*/  @!P3 LDG.E.U16 R118, desc[UR34][R82.64+0x100] ;  /* 0x000100225276b981 */ /* 0x000f68000c1e1500 */
[----:B------:R-:W5:Y:S04]  /*52b0*/  @!P2 LDG.E.U16 R117, desc[UR34][R82.64+0xc0] ;  /* 0x0000c0225275a981 */ /* 0x000f68000c1e1500 */
[----:B------:R-:W5:Y:S04]  /*52c0*/  @!P0 LDG.E.U16 R115, desc[UR34][R82.64+0x40] ;  /* 0x0000402252738981 */ /* 0x000f68000c1e1500 */
[----:B------:R-:W5:Y:S04]  /*52d0*/  @!P5 LDG.E.U16 R120, desc[UR34][R82.64+0x180] ;  /* 0x000180225278d981 */ /* 0x000f68000c1e1500 */
[----:B------:R-:W5:Y:S04]  /*52e0*/  @!P4 LDG.E.U16 R119, desc[UR34][R82.64+0x140] ;  /* 0x000140225277c981 */ /* 0x000f68000c1e1500 */
[----:B------:R-:W5:Y:S01]  /*52f0*/  @!P6 LDG.E.U16 R121, desc[UR34][R82.64+0x1c0] ;  /* 0x0001c0225279e981 */ /* 0x000f62000c1e1500 */
[----:B------:R-:W-:-:S02]  /*5300*/  P2R R123, PR, RZ, 0x2 ;  /* 0x00000002ff7b7803 */ /* 0x000fc40000000000 */
[----:B------:R-:W-:Y:S02]  /*5310*/  LOP3.LUT P1, RZ, R0, 0x200, RZ, 0xc0, !PT ;  /* 0x0000020000ff7812 */ /* 0x000fe4000782c0ff */
[----:B------:R-:W-:Y:S02]  /*5320*/  P2R R124, PR, RZ, 0x1 ;  /* 0x00000001ff7c7803 */ /* 0x000fe40000000000 */
[----:B------:R-:W-:Y:S01]  /*5330*/  ISETP.GE.AND P0, PT, R107, UR36, PT ;  /* 0x000000246b007c0c */ /* 0x000fe2000bf06270 */
[----:B------:R-:W-:Y:S02]  /*5340*/  IMAD.MOV.U32 R42, RZ, RZ, RZ ;  /* 0x000000ffff2a7224 */ /* 0x000fe400078e00ff */
[----:B------:R-:W-:Y:S02]  /*5350*/  IMAD.MOV.U32 R84, RZ, RZ, RZ ;  /* 0x000000ffff547224 */ /* 0x000fe400078e00ff */
[----:B------:R-:W-:Y:S01]  /*5360*/  IMAD.MOV.U32 R110, RZ, RZ, RZ ;  /* 0x000000ffff6e7224 */ /* 0x000fe200078e00ff */
[----:B------:R-:W-:-:S02]  /*5370*/  P2R R122, PR, RZ, 0x4 ;  /* 0x00000004ff7a7803 */ /* 0x000fc40000000000 */
[----:B------:R-:W-:Y:S01]  /*5380*/  ISETP.GE.AND P2, PT, R103, UR36, PT ;  /* 0x0000002467007c0c */ /* 0x000fe2000bf46270 */
[----:B------:R-:W-:Y:S01]  /*5390*/  IMAD.U32 R40, RZ, RZ, UR37 ;  /* 0x00000025ff287e24 */ /* 0x000fe2000f8e00ff */
[----:B------:R-:W-:-:S05]  /*53a0*/  MOV R41, UR47 ;  /* 0x0000002f00297c02 */ /* 0x000fca0008000f00 */
[----:B------:R0:W5:Y:S01]  /*53b0*/  LDG.E R40, desc[UR34][R40.64] ;  /* 0x0000002228287981 */ /* 0x000162000c1e1900 */
[----:B--2---:R-:W-:Y:S02]  /*53c0*/  @!P1 PRMT R42, R86, 0x5410, RZ ;  /* 0x00005410562a9816 */ /* 0x004fe400000000ff */
[----:B------:R-:W-:Y:S02]  /*53d0*/  ISETP.GE.AND P1, PT, R106, UR36, PT ;  /* 0x000000246a007c0c */ /* 0x000fe4000bf26270 */
[----:B---3--:R-:W-:Y:S02]  /*53e0*/  @!P0 PRMT R42, R42, 0x5410, R43 ;  /* 0x000054102a2a8816 */ /* 0x008fe4000000002b */
[----:B------:R-:W-:-:S09]  /*53f0*/  ISETP.GE.AND P0, PT, R105, UR36, PT ;  /* 0x0000002469007c0c */ /* 0x000fd2000bf06270 */
[----:B----4-:R-:W-:-:S04]  /*5400*/  @!P1 PRMT R84, R85, 0x5410, RZ ;  /* 0x0000541055549816 */ /* 0x010fc800000000ff */
[----:B-----5:R-:W-:Y:S02]  /*5410*/  @!P0 PRMT R84, R84, 0x5410, R87 ;  /* 0x0000541054548816 */ /* 0x020fe40000000057 */
[----:B------:R-:W-:Y:S02]  /*5420*/  ISETP.GE.AND P0, PT, R104, UR36, PT ;  /* 0x0000002468007c0c */ /* 0x000fe4000bf06270 */
[----:B------:R-:W-:Y:S01]  /*5430*/  ISETP.GE.AND P1, PT, R102, UR36, PT ;  /* 0x0000002466007c0c */ /* 0x000fe2000bf26270 */
[----:B------:R-:W-:-:S10]  /*5440*/  HFMA2 R86, -RZ, RZ, 0, 0 ;  /* 0x00000000ff567431 */ /* 0x000fd400000001ff */
[----:B------:R-:W-:Y:S02]  /*5450*/  @!P0 PRMT R86, R109, 0x5410, RZ ;  /* 0x000054106d568816 */ /* 0x000fe400000000ff */
[----:B------:R-:W-:Y:S02]  /*5460*/  ISETP.GE.AND P0, PT, R101, UR36, PT ;  /* 0x0000002465007c0c */ /* 0x000fe4000bf06270 */
[----:B------:R-:W-:-:S11]  /*5470*/  @!P1 PRMT R110, R112, 0x5410, RZ ;  /* 0x00005410706e9816 */ /* 0x000fd600000000ff */
[----:B------:R-:W-:Y:S02]  /*5480*/  @!P0 PRMT R110, R110, 0x5410, R113 ;  /* 0x000054106e6e8816 */ /* 0x000fe40000000071 */
[----:B------:R-:W-:Y:S01]  /*5490*/  ISETP.GE.AND P0, PT, R100, UR36, PT ;  /* 0x0000002464007c0c */ /* 0x000fe2000bf06270 */
[----:B------:R2:W-:Y:S01]  /*54a0*/  STS.U16 [R91], R42 ;  /* 0x0000002a5b007388 */ /* 0x0005e20000000400 */
[----:B0-----:R-:W-:Y:S02]  /*54b0*/  PRMT R41, R42, 0x7632, R41 ;  /* 0x000076322a297816 */ /* 0x001fe40000000029 */
[----:B------:R-:W-:Y:S02]  /*54c0*/  ISETP.NE.AND P1, PT, R123, RZ, PT ;  /* 0x000000ff7b00720c */ /* 0x000fe40003f25270 */
[----:B------:R-:W-:Y:S01]  /*54d0*/  @!P2 PRMT R86, R86, 0x5410, R111 ;  /* 0x000054105656a816 */ /* 0x000fe2000000006f */
[----:B--2---:R-:W-:-:S06]  /*54e0*/  IMAD.MOV.U32 R42, RZ, RZ, RZ ;  /* 0x000000ffff2a7224 */ /* 0x004fcc00078e00ff */
[----:B------:R-:W-:Y:S02]  /*54f0*/  @!P0 PRMT R42, R114, 0x5410, RZ ;  /* 0x00005410722a8816 */ /* 0x000fe400000000ff */
[----:B------:R-:W-:Y:S02]  /*5500*/  ISETP.NE.AND P0, PT, R124, RZ, PT ;  /* 0x000000ff7c00720c */ /* 0x000fe40003f05270 */
[----:B------:R-:W-:Y:S02]  /*5510*/  ISETP.NE.AND P2, PT, R122, RZ, PT ;  /* 0x000000ff7a00720c */ /* 0x000fe40003f45270 */
[----:B------:R-:W-:Y:S01]  /*5520*/  PRMT R43, R84, 0x7632, R43 ;  /* 0x00007632542b7816 */ /* 0x000fe2000000002b */
[----:B------:R-:W-:Y:S01]  /*5530*/  STS.U16 [R90+0x40], R41 ;  /* 0x000040295a007388 */ /* 0x000fe20000000400 */
[----:B------:R-:W-:-:S03]  /*5540*/  PRMT R85, R86, 0x7632, R85 ;  /* 0x0000763256557816 */ /* 0x000fc60000000055 */
[----:B------:R0:W-:Y:S01]  /*5550*/  STS.U16 [R89+0x80], R84 ;  /* 0x0000805459007388 */ /* 0x0001e20000000400 */
[----:B------:R-:W-:-:S03]  /*5560*/  IMAD.MOV.U32 R112, RZ, RZ, RZ ;  /* 0x000000ffff707224 */ /* 0x000fc600078e00ff */
[----:B------:R-:W-:Y:S01]  /*5570*/  STS.U16 [R88+0xc0], R43 ;  /* 0x0000c02b58007388 */ /* 0x000fe20000000400 */
[----:B------:R-:W-:-:S03]  /*5580*/  PRMT R87, R110, 0x7632, R87 ;  /* 0x000076326e577816 */ /* 0x000fc60000000057 */
[----:B------:R-:W-:Y:S01]  /*5590*/  STS.U16 [R81+0x100], R86 ;  /* 0x0001005651007388 */ /* 0x000fe20000000400 */
[----:B0-----:R-:W-:Y:S02]  /*55a0*/  MOV R84, RZ ;  /* 0x000000ff00547202 */ /* 0x001fe40000000f00 */
[----:B------:R-:W-:Y:S01]  /*55b0*/  @!P1 PRMT R84, R116, 0x5410, RZ ;  /* 0x0000541074549816 */ /* 0x000fe200000000ff */
[----:B------:R-:W-:Y:S01]  /*55c0*/  STS.U16 [R80+0x140], R85 ;  /* 0x0001405550007388 */ /* 0x000fe20000000400 */
[----:B------:R-:W-:Y:S02]  /*55d0*/  @!P0 PRMT R42, R42, 0x5410, R115 ;  /* 0x000054102a2a8816 */ /* 0x000fe40000000073 */
[----:B------:R-:W-:Y:S01]  /*55e0*/  @!P3 PRMT R112, R118, 0x5410, RZ ;  /* 0x000054107670b816 */ /* 0x000fe200000000ff */
[----:B------:R0:W-:Y:S01]  /*55f0*/  STS.U16 [R79+0x180], R110 ;  /* 0x0001806e4f007388 */ /* 0x0001e20000000400 */
[----:B------:R-:W-:Y:S02]  /*5600*/  @!P2 PRMT R84, R84, 0x5410, R117 ;  /* 0x000054105454a816 */ /* 0x000fe40000000075 */
[----:B------:R-:W-:-:S02]  /*5610*/  P2R R109, PR, RZ, 0x2 ;  /* 0x00000002ff6d7803 */ /* 0x000fc40000000000 */
[----:B------:R-:W-:Y:S02]  /*5620*/  PRMT R41, R42, 0x7632, R41 ;  /* 0x000076322a297816 */ /* 0x000fe40000000029 */
[----:B------:R-:W-:Y:S01]  /*5630*/  @!P4 PRMT R112, R112, 0x5410, R119 ;  /* 0x000054107070c816 */ /* 0x000fe20000000077 */
[----:B0-----:R-:W-:Y:S01]  /*5640*/  IMAD.MOV.U32 R110, RZ, RZ, RZ ;  /* 0x000000ffff6e7224 */ /* 0x001fe200078e00ff */
[----:B------:R-:W-:Y:S02]  /*5650*/  @!P5 PRMT R110, R120, 0x5410, RZ ;  /* 0x00005410786ed816 */ /* 0x000fe400000000ff */
[----:B------:R-:W-:Y:S01]  /*5660*/  ISETP.GE.AND P1, PT, R108, UR36, PT ;  /* 0x000000246c007c0c */ /* 0x000fe2000bf26270 */
[----:B------:R-:W-:Y:S01]  /*5670*/  STS.U16 [R78+0x1c0], R87 ;  /* 0x0001c0574e007388 */ /* 0x000fe20000000400 */
[----:B------:R-:W-:Y:S02]  /*5680*/  PRMT R43, R84, 0x7632, R43 ;  /* 0x00007632542b7816 */ /* 0x000fe4000000002b */
[----:B------:R-:W-:Y:S01]  /*5690*/  @!P6 PRMT R110, R110, 0x5410, R121 ;  /* 0x000054106e6ee816 */ /* 0x000fe20000000079 */
[----:B------:R0:W-:Y:S03]  /*56a0*/  STS.U16 [R77+0x200], R42 ;  /* 0x0002002a4d007388 */ /* 0x0001e60000000400 */
[----:B------:R-:W-:Y:S01]  /*56b0*/  PRMT R85, R110, 0x7632, R85 ;  /* 0x000076326e557816 */ /* 0x000fe20000000055 */
[----:B------:R2:W-:Y:S04]  /*56c0*/  STS.U16 [R76+0x240], R41 ;  /* 0x000240294c007388 */ /* 0x0005e80000000400 */
[----:B------:R-:W-:Y:S01]  /*56d0*/  STS.U16 [R75+0x280], R84 ;  /* 0x000280544b007388 */ /* 0x000fe20000000400 */
[----:B0-----:R-:W-:-:S03]  /*56e0*/  PRMT R42, R112, 0x7632, R42 ;  /* 0x00007632702a7816 */ /* 0x001fc6000000002a */
[----:B------:R-:W-:Y:S04]  /*56f0*/  STS.U16 [R74+0x2c0], R43 ;  /* 0x0002c02b4a007388 */ /* 0x000fe80000000400 */
[----:B------:R0:W-:Y:S04]  /*5700*/  STS.U16 [R73+0x300], R112 ;  /* 0x0003007049007388 */ /* 0x0001e80000000400 */
[----:B------:R-:W-:Y:S04]  /*5710*/  STS.U16 [R72+0x340], R42 ;  /* 0x0003402a48007388 */ /* 0x000fe80000000400 */
[----:B------:R3:W-:Y:S04]  /*5720*/  STS.U16 [R71+0x380], R110 ;  /* 0x0003806e47007388 */ /* 0x0007e80000000400 */
[----:B------:R4:W-:Y:S01]  /*5730*/  STS.U16 [R70+0x3c0], R85 ;  /* 0x0003c05546007388 */ /* 0x0009e20000000400 */
[----:B------:R-:W-:-:S03]  /*5740*/  NOP ;  /* 0x0000000000007918 */ /* 0x000fc60000000000 */
[----:B--2---:R-:W2:Y:S01]  /*5750*/  @!P1 LDG.E.U16 R41, desc[UR34][R162.64+-0x200] ;  /* 0xfffe0022a2299981 */ /* 0x004ea2000c1e1500 */
[----:B------:R-:W-:Y:S02]  /*5760*/  P2R R111, PR, RZ, 0x1 ;  /* 0x00000001ff6f7803 */ /* 0x000fe40000000000 */
[----:B------:R-:W-:Y:S01]  /*5770*/  ISETP.GE.AND P0, PT, R106, UR36, PT ;  /* 0x000000246a007c0c */ /* 0x000fe2000bf06270 */
[----:B------:R-:W-:Y:S02]  /*5780*/  HFMA2 R86, -RZ, RZ, 0, 0 ;  /* 0x00000000ff567431 */ /* 0x000fe400000001ff */
[----:B0-----:R-:W-:Y:S02]  /*5790*/  IMAD.MOV.U32 R112, RZ, RZ, RZ ;  /* 0x000000ffff707224 */ /* 0x001fe400078e00ff */
[----:B------:R-:W-:Y:S01]  /*57a0*/  IMAD.MOV.U32 R114, RZ, RZ, RZ ;  /* 0x000000ffff727224 */ /* 0x000fe200078e00ff */
[----:B------:R-:W-:Y:S02]  /*57b0*/  P2R R87, PR, RZ, 0x4 ;  /* 0x00000004ff577803 */ /* 0x000fe40000000000 */
[----:B------:R-:W-:Y:S01]  /*57c0*/  MOV R116, RZ ;  /* 0x000000ff00747202 */ /* 0x000fe20000000f00 */
[----:B------:R-:W-:Y:S01]  /*57d0*/  IMAD.MOV.U32 R118, RZ, RZ, RZ ;  /* 0x000000ffff767224 */ /* 0x000fe200078e00ff */
[----:B------:R-:W5:Y:S04]  /*57e0*/  @!P3 LDG.E.U16 R84, desc[UR34][R162.64+0x100] ;  /* 0x00010022a254b981 */ /* 0x000f68000c1e1500 */
[----:B------:R-:W5:Y:S01]  /*57f0*/  @!P6 LDG.E.U16 R113, desc[UR34][R162.64+0x1c0] ;  /* 0x0001c022a271e981 */ /* 0x000f62000c1e1500 */
[----:B---3--:R-:W0:Y:S01]  /*5800*/  S2R R110, SR_TID.X ;  /* 0x00000000006e7919 */ /* 0x008e220000002100 */
[----:B------:R-:W-:-:S02]  /*5810*/  HFMA2 R120, -RZ, RZ, 0, 0 ;  /* 0x00000000ff787431 */ /* 0x000fc400000001ff */
[----:B------:R-:W3:Y:S01]  /*5820*/  LDS.U16 R42, [R67+0x4] ;  /* 0x00000400432a7984 */ /* 0x000ee20000000400 */
[----:B--2---:R-:W-:-:S03]  /*5830*/  @!P1 PRMT R86, R41, 0x5410, RZ ;  /* 0x0000541029569816 */ /* 0x004fc600000000ff */
[----:B------:R-:W2:Y:S01]  /*5840*/  @!P0 LDG.E.U16 R41, desc[UR34][R162.64+-0x180] ;  /* 0xfffe8022a2298981 */ /* 0x000ea2000c1e1500 */
[----:B------:R-:W-:Y:S02]  /*5850*/  ISETP.GE.AND P1, PT, R104, UR36, PT ;  /* 0x0000002468007c0c */ /* 0x000fe4000bf26270 */
[----:B--2---:R-:W-:-:S11]  /*5860*/  @!P0 PRMT R112, R41, 0x5410, RZ ;  /* 0x0000541029708816 */ /* 0x004fd600000000ff */
[----:B------:R-:W2:Y:S01]  /*5870*/  @!P1 LDG.E.U16 R41, desc[UR34][R162.64+-0x100] ;  /* 0xffff0022a2299981 */ /* 0x000ea2000c1e1500 */
[----:B------:R-:W-:Y:S02]  /*5880*/  ISETP.GE.AND P0, PT, R107, UR36, PT ;  /* 0x000000246b007c0c */ /* 0x000fe4000bf06270 */
[----:B--2---:R-:W-:-:S11]  /*5890*/  @!P1 PRMT R114, R41, 0x5410, RZ ;  /* 0x0000541029729816 */ /* 0x004fd600000000ff */
[----:B------:R-:W2:Y:S01]  /*58a0*/  @!P0 LDG.E.U16 R41, desc[UR34][R162.64+-0x1c0] ;  /* 0xfffe4022a2298981 */ /* 0x000ea2000c1e1500 */
[----:B------:R-:W-:Y:S02]  /*58b0*/  ISETP.GE.AND P1, PT, R105, UR36, PT ;  /* 0x0000002469007c0c */ /* 0x000fe4000bf26270 */
[----:B--2---:R-:W-:-:S11]  /*58c0*/  @!P0 PRMT R86, R86, 0x5410, R41 ;  /* 0x0000541056568816 */ /* 0x004fd60000000029 */
[----:B------:R-:W2:Y:S01]  /*58d0*/  @!P1 LDG.E.U16 R41, desc[UR34][R162.64+-0x140] ;  /* 0xfffec022a2299981 */ /* 0x000ea2000c1e1500 */
[----:B------:R-:W-:Y:S02]  /*58e0*/  ISETP.GE.AND P0, PT, R103, UR36, PT ;  /* 0x0000002467007c0c */ /* 0x000fe4000bf06270 */
[----:B------:R-:W-:Y:S02]  /*58f0*/  ISETP.GE.AND P2, PT, R102, UR36, PT ;  /* 0x0000002466007c0c */ /* 0x000fe4000bf46270 */
[----:B--2---:R-:W-:-:S09]  /*5900*/  @!P1 PRMT R112, R112, 0x5410, R41 ;  /* 0x0000541070709816 */ /* 0x004fd20000000029 */
[----:B------:R-:W2:Y:S01]  /*5910*/  @!P0 LDG.E.U16 R41, desc[UR34][R162.64+-0xc0] ;  /* 0xffff4022a2298981 */ /* 0x000ea2000c1e1500 */
[----:B------:R-:W-:Y:S02]  /*5920*/  ISETP.GE.AND P1, PT, R101, UR36, PT ;  /* 0x0000002465007c0c */ /* 0x000fe4000bf26270 */
[----:B--2---:R-:W-:Y:S02]  /*5930*/  @!P0 PRMT R114, R114, 0x5410, R41 ;  /* 0x0000541072728816 */ /* 0x004fe40000000029 */
[----:B------:R-:W2:Y:S01]  /*5940*/  @!P2 LDG.E.U16 R41, desc[UR34][R162.64+-0x80] ;  /* 0xffff8022a229a981 */ /* 0x000ea2000c1e1500 */
[----:B------:R-:W-:Y:S02]  /*5950*/  ISETP.GE.AND P0, PT, R100, UR36, PT ;  /* 0x0000002464007c0c */ /* 0x000fe4000bf06270 */
[----:B--2---:R-:W-:-:S06]  /*5960*/  @!P2 PRMT R116, R41, 0x5410, RZ ;  /* 0x000054102974a816 */ /* 0x004fcc00000000ff */
[----:B------:R-:W2:Y:S02]  /*5970*/  @!P1 LDG.E.U16 R41, desc[UR34][R162.64+-0x40] ;  /* 0xffffc022a2299981 */ /* 0x000ea4000c1e1500 */
[----:B--2---:R-:W-:-:S03]  /*5980*/  @!P1 PRMT R116, R116, 0x5410, R41 ;  /* 0x0000541074749816 */ /* 0x004fc60000000029 */
[----:B------:R-:W2:Y:S01]  /*5990*/  @!P0 LDG.E.U16 R41, desc[UR34][R162.64] ;  /* 0x00000022a2298981 */ /* 0x000ea2000c1e1500 */
[----:B------:R-:W-:Y:S02]  /*59a0*/  ISETP.NE.AND P1, PT, R109, RZ, PT ;  /* 0x000000ff6d00720c */ /* 0x000fe40003f25270 */
[----:B------:R-:W-:Y:S02]  /*59b0*/  ISETP.NE.AND P2, PT, R87, RZ, PT ;  /* 0x000000ff5700720c */ /* 0x000fe40003f45270 */
[----:B------:R-:W3:Y:S09]  /*59c0*/  @!P4 LDG.E.U16 R87, desc[UR34][R162.64+0x140] ;  /* 0x00014022a257c981 */ /* 0x000ef2000c1e1500 */
[----:B------:R-:W5:Y:S04]  /*59d0*/  @!P1 LDG.E.U16 R43, desc[UR34][R162.64+0x80] ;  /* 0x00008022a22b9981 */ /* 0x000f68000c1e1500 */
[----:B----4-:R-:W4:Y:S01]  /*59e0*/  @!P2 LDG.E.U16 R85, desc[UR34][R162.64+0xc0] ;  /* 0x0000c022a255a981 */ /* 0x010f22000c1e1500 */
[----:B--2---:R-:W-:-:S02]  /*59f0*/  @!P0 PRMT R118, R41, 0x5410, RZ ;  /* 0x0000541029768816 */ /* 0x004fc400000000ff */
[----:B------:R-:W-:Y:S02]  /*5a00*/  ISETP.NE.AND P0, PT, R111, RZ, PT ;  /* 0x000000ff6f00720c */ /* 0x000fe40003f05270 */
[----:B------:R-:W2:Y:S11]  /*5a10*/  @!P5 LDG.E.U16 R111, desc[UR34][R162.64+0x180] ;  /* 0x00018022a26fd981 */ /* 0x000eb6000c1e1500 */
[----:B------:R-:W2:Y:S01]  /*5a20*/  @!P0 LDG.E.U16 R41, desc[UR34][R162.64+0x40] ;  /* 0x00004022a2298981 */ /* 0x000ea2000c1e1500 */
[----:B0-----:R-:W-:Y:S01]  /*5a30*/  IMAD.SHL.U32 R109, R110, 0x10, RZ ;  /* 0x000000106e6d7824 */ /* 0x001fe200078e00ff */
[----:B-----5:R-:W-:-:S02]  /*5a40*/  @!P1 PRMT R120, R43, 0x5410, RZ ;  /* 0x000054102b789816 */ /* 0x020fc400000000ff */
[----:B------:R-:W-:Y:S01]  /*5a50*/  LDS.U16 R43, [R66+0x6] ;  /* 0x00000600422b7984 */ /* 0x000fe20000000400 */
[C---:B------:R-:W-:Y:S01]  /*5a60*/  VIADD R115, R109.reuse, 0x1 ;  /* 0x000000016d737836 */ /* 0x040fe20000000000 */
[----:B----4-:R-:W-:Y:S01]  /*5a70*/  @!P2 PRMT R120, R120, 0x5410, R85 ;  /* 0x000054107878a816 */ /* 0x010fe20000000055 */
[----:B------:R-:W-:Y:S01]  /*5a80*/  IMAD.MOV.U32 R122, RZ, RZ, RZ ;  /* 0x000000ffff7a7224 */ /* 0x000fe200078e00ff */
[----:B------:R-:W-:Y:S01]  /*5a90*/  @!P3 PRMT R122, R84, 0x5410, RZ ;  /* 0x00005410547ab816 */ /* 0x000fe200000000ff */
[----:B------:R-:W-:Y:S01]  /*5aa0*/  FMUL.FTZ R85, R40, 1.4426950216293334961 ;  /* 0x3fb8aa3b28557820 */ /* 0x000fe20000410000 */
[----:B------:R-:W-:Y:S01]  /*5ab0*/  VIADD R84, R109, 0x4 ;  /* 0x000000046d547836 */ /* 0x000fe20000000000 */
[----:B------:R-:W0:Y:S04]  /*5ac0*/  LDS.U16 R40, [R65+0x8] ;  /* 0x0000080041287984 */ /* 0x000e280000000400 */
[----:B------:R-:W-:-:S02]  /*5ad0*/  ISETP.GE.U32.AND P3, PT, R84, UR36, PT ;  /* 0x0000002454007c0c */ /* 0x000fc4000bf66070 */
[----:B------:R-:W-:Y:S01]  /*5ae0*/  LDS.U16 R84, [R64+0xa] ;  /* 0x00000a0040547984 */ /* 0x000fe20000000400 */
[----:B---3--:R-:W-:Y:S01]  /*5af0*/  @!P4 PRMT R122, R122, 0x5410, R87 ;  /* 0x000054107a7ac816 */ /* 0x008fe20000000057 */
[----:B------:R-:W-:-:S05]  /*5b00*/  VIADD R87, R109, 0x5 ;  /* 0x000000056d577836 */ /* 0x000fca0000000000 */
[----:B------:R-:W-:Y:S02]  /*5b10*/  ISETP.GE.U32.AND P4, PT, R87, UR36, PT ;  /* 0x0000002457007c0c */ /* 0x000fe4000bf86070 */
[----:B------:R-:W-:Y:S02]  /*5b20*/  IADD3 R117, PT, PT, R109, 0x2, RZ ;  /* 0x000000026d757810 */ /* 0x000fe40007ffe0ff */
[----:B------:R-:W-:Y:S02]  /*5b30*/  MOV R124, RZ ;  /* 0x000000ff007c7202 */ /* 0x000fe40000000f00 */
[----:B------:R-:W-:Y:S01]  /*5b40*/  ISETP.GE.U32.AND P1, PT, R117, UR36, PT ;  /* 0x0000002475007c0c */ /* 0x000fe2000bf26070 */
[C---:B------:R-:W-:Y:S01]  /*5b50*/  FMUL.FTZ R117, R85.reuse, R51 ;  /* 0x0000003355757220 */ /* 0x040fe20000410000 */
[----:B------:R-:W-:Y:S02]  /*5b60*/  HADD2.F32 R126, -RZ, R42.H0_H0 ;  /* 0x2000002aff7e7230 */ /* 0x000fe40000004100 */
[----:B------:R-:W-:Y:S01]  /*5b70*/  LDS.U16 R42, [R62+0xe] ;  /* 0x00000e003e2a7984 */ /* 0x000fe20000000400 */
[----:B------:R-:W-:-:S02]  /*5b80*/  FMUL.FTZ R119, R85, R49 ;  /* 0x0000003155777220 */ /* 0x000fc40000410000 */
[----:B------:R-:W3:Y:S01]  /*5b90*/  MUFU.EX2 R117, R117 ;  /* 0x0000007500757308 */ /* 0x000ee20000000800 */
[----:B------:R-:W-:-:S03]  /*5ba0*/  FMUL.FTZ R126, R15, R126 ;  /* 0x0000007e0f7e7220 */ /* 0x000fc60000410000 */
[----:B------:R-:W4:Y:S02]  /*5bb0*/  MUFU.EX2 R119, R119 ;  /* 0x0000007700777308 */ /* 0x000f240000000800 */
[----:B------:R-:W-:Y:S01]  /*5bc0*/  FSEL R157, R126, RZ, !P1 ;  /* 0x000000ff7e9d7208 */ /* 0x000fe20004800000 */
[----:B0-----:R-:W-:Y:S01]  /*5bd0*/  HADD2.F32 R40, -RZ, R40.H0_H0 ;  /* 0x20000028ff287230 */ /* 0x001fe20000004100 */
[----:B---3--:R-:W-:-:S04]  /*5be0*/  FSEL R156, R117, 1, !P1 ;  /* 0x3f800000759c7808 */ /* 0x008fc80004800000 */
[----:B------:R-:W-:Y:S01]  /*5bf0*/  FMUL.FTZ R153, R13, R40 ;  /* 0x000000280d997220 */ /* 0x000fe20000410000 */
[----:B------:R-:W-:Y:S02]  /*5c00*/  IADD3 R40, PT, PT, R109, 0xa, RZ ;  /* 0x0000000a6d287810 */ /* 0x000fe40007ffe0ff */
[----:B----4-:R-:W-:Y:S02]  /*5c10*/  FSEL R152, R119, 1, !P3 ;  /* 0x3f80000077987808 */ /* 0x010fe40005800000 */
[----:B------:R-:W-:Y:S02]  /*5c20*/  FSEL R153, R153, RZ, !P3 ;  /* 0x000000ff99997208 */ /* 0x000fe40005800000 */
[----:B------:R-:W-:Y:S01]  /*5c30*/  ISETP.GE.U32.AND P3, PT, R40, UR36, PT ;  /* 0x0000002428007c0c */ /* 0x000fe2000bf66070 */
[----:B------:R-:W-:-:S06]  /*5c40*/  FMUL.FTZ R117, R85, R47 ;  /* 0x0000002f55757220 */ /* 0x000fcc0000410000 */
[----:B------:R-:W-:Y:S01]  /*5c50*/  MUFU.EX2 R117, R117 ;  /* 0x0000007500757308 */ /* 0x000fe20000000800 */
[C---:B------:R-:W-:Y:S01]  /*5c60*/  FMUL.FTZ R136, R85.reuse, R36 ;  /* 0x0000002455887220 */ /* 0x040fe20000410000 */
[----:B------:R-:W-:Y:S01]  /*5c70*/  FMUL.FTZ R132, R85, R53 ;  /* 0x0000003555847220 */ /* 0x000fe20000410000 */
[----:B------:R-:W-:Y:S02]  /*5c80*/  PRMT R119, R116, 0x7632, R119 ;  /* 0x0000763274777816 */ /* 0x000fe40000000077 */
[----:B------:R-:W-:Y:S02]  /*5c90*/  PRMT R123, R120, 0x7632, R123 ;  /* 0x00007632787b7816 */ /* 0x000fe4000000007b */
[----:B------:R-:W-:Y:S04]  /*5ca0*/  MUFU.EX2 R136, R136 ;  /* 0x0000008800887308 */ /* 0x000fe80000000800 */
[----:B------:R-:W-:Y:S01]  /*5cb0*/  MUFU.EX2 R132, R132 ;  /* 0x0000008400847308 */ /* 0x000fe20000000800 */
[----:B--2---:R-:W-:-:S02]  /*5cc0*/  @!P0 PRMT R118, R118, 0x5410, R41 ;  /* 0x0000541076768816 */ /* 0x004fc40000000029 */
[----:B------:R-:W0:Y:S01]  /*5cd0*/  LDS.U16 R41, [R68+0x2] ;  /* 0x0000020044297984 */ /* 0x000e220000000400 */
[----:B------:R-:W-:Y:S01]  /*5ce0*/  ISETP.GE.U32.AND P0, PT, R115, UR36, PT ;  /* 0x0000002473007c0c */ /* 0x000fe2000bf06070 */
[----:B------:R-:W-:-:S05]  /*5cf0*/  VIADD R115, R109, 0x3 ;  /* 0x000000036d737836 */ /* 0x000fca0000000000 */
[----:B------:R-:W-:Y:S01]  /*5d00*/  ISETP.GE.U32.AND P2, PT, R115, UR36, PT ;  /* 0x0000002473007c0c */ /* 0x000fe2000bf46070 */
[----:B------:R-:W-:-:S06]  /*5d10*/  FMUL.FTZ R115, R85, R52 ;  /* 0x0000003455737220 */ /* 0x000fcc0000410000 */
[----:B------:R-:W2:Y:S01]  /*5d20*/  MUFU.EX2 R115, R115 ;  /* 0x0000007300737308 */ /* 0x000ea20000000800 */
[----:B------:R-:W-:Y:S01]  /*5d30*/  @!P5 PRMT R124, R111, 0x5410, RZ ;  /* 0x000054106f7cd816 */ /* 0x000fe200000000ff */
[----:B------:R-:W-:Y:S01]  /*5d40*/  VIADD R111, R109, 0x6 ;  /* 0x000000066d6f7836 */ /* 0x000fe20000000000 */
[----:B--2---:R-:W-:Y:S01]  /*5d50*/  FSEL R158, R115, 1, !P0 ;  /* 0x3f800000739e7808 */ /* 0x004fe20004000000 */
[----:B------:R-:W-:Y:S01]  /*5d60*/  FMUL.FTZ R115, R85, R50 ;  /* 0x0000003255737220 */ /* 0x000fe20000410000 */
[----:B0-----:R-:W-:Y:S02]  /*5d70*/  HADD2.F32 R87, -RZ, R41.H0_H0 ;  /* 0x20000029ff577230 */ /* 0x001fe40000004100 */
[----:B------:R-:W0:Y:S03]  /*5d80*/  LDS.U16 R41, [R63+0xc] ;  /* 0x00000c003f297984 */ /* 0x000e260000000400 */
[----:B------:R-:W-:Y:S01]  /*5d90*/  FMUL.FTZ R159, R16, R87 ;  /* 0x00000057109f7220 */ /* 0x000fe20000410000 */
[----:B------:R-:W-:-:S04]  /*5da0*/  IADD3 R87, PT, PT, R109, 0x7, RZ ;  /* 0x000000076d577810 */ /* 0x000fc80007ffe0ff */
[----:B------:R-:W-:Y:S02]  /*5db0*/  FSEL R159, R159, RZ, !P0 ;  /* 0x000000ff9f9f7208 */ /* 0x000fe40004000000 */
[----:B------:R-:W-:Y:S02]  /*5dc0*/  ISETP.GE.U32.AND P0, PT, R87, UR36, PT ;  /* 0x0000002457007c0c */ /* 0x000fe4000bf06070 */
[----:B------:R-:W2:Y:S01]  /*5dd0*/  LDS.U16 R87, [R61+0x10] ;  /* 0x000010003d577984 */ /* 0x000ea20000000400 */
[----:B------:R-:W3:Y:S01]  /*5de0*/  MUFU.EX2 R115, R115 ;  /* 0x0000007300737308 */ /* 0x000ee20000000800 */
[----:B------:R-:W-:Y:S01]  /*5df0*/  ISETP.GE.U32.AND P5, PT, R111, UR36, PT ;  /* 0x000000246f007c0c */ /* 0x000fe2000bfa6070 */
[----:B------:R-:W-:Y:S01]  /*5e00*/  HADD2.F32 R111, -RZ, R43.H0_H0 ;  /* 0x2000002bff6f7230 */ /* 0x000fe20000004100 */
[----:B------:R-:W-:Y:S01]  /*5e10*/  @!P6 PRMT R124, R124, 0x5410, R113 ;  /* 0x000054107c7ce816 */ /* 0x000fe20000000071 */
[----:B------:R-:W4:Y:S03]  /*5e20*/  LDS.U16 R43, [R60+0x12] ;  /* 0x000012003c2b7984 */ /* 0x000f260000000400 */
[----:B------:R-:W-:Y:S01]  /*5e30*/  FMUL.FTZ R155, R14, R111 ;  /* 0x0000006f0e9b7220 */ /* 0x000fe20000410000 */
[----:B------:R-:W-:-:S02]  /*5e40*/  VIADD R111, R109, 0x9 ;  /* 0x000000096d6f7836 */ /* 0x000fc40000000000 */
[----:B------:R-:W-:Y:S02]  /*5e50*/  VIADD R113, R109, 0x8 ;  /* 0x000000086d717836 */ /* 0x000fe40000000000 */
[----:B------:R-:W-:Y:S02]  /*5e60*/  FSEL R155, R155, RZ, !P2 ;  /* 0x000000ff9b9b7208 */ /* 0x000fe40005000000 */
[----:B---3--:R-:W-:Y:S02]  /*5e70*/  FSEL R154, R115, 1, !P2 ;  /* 0x3f800000739a7808 */ /* 0x008fe40005000000 */
[----:B------:R-:W-:Y:S01]  /*5e80*/  ISETP.GE.U32.AND P2, PT, R111, UR36, PT ;  /* 0x000000246f007c0c */ /* 0x000fe2000bf46070 */
[----:B------:R-:W-:Y:S01]  /*5e90*/  HADD2.F32 R111, -RZ, R84.H0_H0 ;  /* 0x20000054ff6f7230 */ /* 0x000fe20000004100 */
[----:B------:R-:W-:Y:S01]  /*5ea0*/  ISETP.GE.U32.AND P1, PT, R113, UR36, PT ;  /* 0x0000002471007c0c */ /* 0x000fe2000bf26070 */
[----:B------:R-:W-:-:S03]  /*5eb0*/  FMUL.FTZ R113, R85, R48 ;  /* 0x0000003055717220 */ /* 0x000fc60000410000 */
[----:B------:R-:W-:-:S03]  /*5ec0*/  FMUL.FTZ R111, R12, R111 ;  /* 0x0000006f0c6f7220 */ /* 0x000fc60000410000 */
[----:B------:R-:W3:Y:S02]  /*5ed0*/  MUFU.EX2 R113, R113 ;  /* 0x0000007100717308 */ /* 0x000ee40000000800 */
[----:B------:R-:W-:Y:S01]  /*5ee0*/  FSEL R151, R111, RZ, !P4 ;  /* 0x000000ff6f977208 */ /* 0x000fe20006000000 */
[----:B0-----:R-:W-:Y:S02]  /*5ef0*/  HADD2.F32 R40, -RZ, R41.H0_H0 ;  /* 0x20000029ff287230 */ /* 0x001fe40000004100 */
[----:B------:R-:W-:-:S03]  /*5f00*/  FMUL.FTZ R111, R85, R45 ;  /* 0x0000002d556f7220 */ /* 0x000fc60000410000 */
[----:B------:R-:W-:-:S03]  /*5f10*/  FMUL.FTZ R40, R11, R40 ;  /* 0x000000280b287220 */ /* 0x000fc60000410000 */
[----:B------:R-:W0:Y:S01]  /*5f20*/  MUFU.EX2 R111, R111 ;  /* 0x0000006f006f7308 */ /* 0x000e220000000800 */
[----:B------:R-:W-:Y:S01]  /*5f30*/  VIADD R41, R109, 0xb ;  /* 0x0000000b6d297836 */ /* 0x000fe20000000000 */
[----:B------:R-:W-:Y:S01]  /*5f40*/  FSEL R149, R40, RZ, !P5 ;  /* 0x000000ff28957208 */ /* 0x000fe20006800000 */
[----:B--2---:R-:W-:Y:S01]  /*5f50*/  HADD2.F32 R40, -RZ, R87.H0_H0 ;  /* 0x20000057ff287230 */ /* 0x004fe20000004100 */
[----:B---3--:R-:W-:Y:S01]  /*5f60*/  FSEL R150, R113, 1, !P4 ;  /* 0x3f80000071967808 */ /* 0x008fe20006000000 */
[----:B------:R-:W2:Y:S01]  /*5f70*/  LDS.U16 R87, [R59+0x14] ;  /* 0x000014003b577984 */ /* 0x000ea20000000400 */
[----:B------:R-:W-:Y:S01]  /*5f80*/  FMUL.FTZ R84, R85, R46 ;  /* 0x0000002e55547220 */ /* 0x000fe20000410000 */
[----:B------:R-:W-:Y:S01]  /*5f90*/  ISETP.GE.U32.AND P4, PT, R41, UR36, PT ;  /* 0x0000002429007c0c */ /* 0x000fe2000bf86070 */
[----:B------:R-:W-:Y:S02]  /*5fa0*/  HADD2.F32 R41, -RZ, R42.H0_H0 ;  /* 0x2000002aff297230 */ /* 0x000fe40000004100 */
[----:B------:R-:W-:-:S02]  /*5fb0*/  FMUL.FTZ R42, R85, R44 ;  /* 0x0000002c552a7220 */ /* 0x000fc40000410000 */
[----:B------:R-:W3:Y:S01]  /*5fc0*/  MUFU.EX2 R84, R84 ;  /* 0x0000005400547308 */ /* 0x000ee20000000800 */
[----:B0-----:R-:W-:Y:S02]  /*5fd0*/  FSEL R144, R111, 1, !P1 ;  /* 0x3f8000006f907808 */ /* 0x001fe40004800000 */
[----:B------:R-:W0:Y:S01]  /*5fe0*/  LDS.U16 R111, [R58+0x16] ;  /* 0x000016003a6f7984 */ /* 0x000e220000000400 */
[----:B------:R-:W5:Y:S01]  /*5ff0*/  MUFU.EX2 R42, R42 ;  /* 0x0000002a002a7308 */ /* 0x000f620000000800 */
[----:B------:R-:W-:Y:S01]  /*6000*/  FMUL.FTZ R145, R9, R40 ;  /* 0x0000002809917220 */ /* 0x000fe20000410000 */
[----:B----4-:R-:W-:Y:S02]  /*6010*/  HADD2.F32 R43, -RZ, R43.H0_H0 ;  /* 0x2000002bff2b7230 */ /* 0x010fe40000004100 */
[C---:B------:R-:W-:Y:S02]  /*6020*/  VIADD R40, R109.reuse, 0xe ;  /* 0x0000000e6d287836 */ /* 0x040fe40000000000 */
[----:B------:R-:W-:Y:S01]  /*6030*/  VIADD R113, R109, 0xc ;  /* 0x0000000c6d717836 */ /* 0x000fe20000000000 */
[----:B------:R-:W-:Y:S01]  /*6040*/  FSEL R145, R145, RZ, !P1 ;  /* 0x000000ff91917208 */ /* 0x000fe20004800000 */
[----:B------:R-:W-:Y:S01]  /*6050*/  FMUL.FTZ R147, R10, R41 ;  /* 0x000000290a937220 */ /* 0x000fe20000410000 */
[----:B------:R-:W-:Y:S01]  /*6060*/  FMUL.FTZ R43, R8, R43 ;  /* 0x0000002b082b7220 */ /* 0x000fe20000410000 */
[----:B------:R-:W-:Y:S01]  /*6070*/  ISETP.GE.U32.AND P1, PT, R40, UR36, PT ;  /* 0x0000002428007c0c */ /* 0x000fe2000bf26070 */
[C---:B------:R-:W-:Y:S01]  /*6080*/  VIADD R40, R109.reuse, 0xf ;  /* 0x0000000f6d287836 */ /* 0x040fe20000000000 */
[----:B------:R-:W-:-:S02]  /*6090*/  IADD3 R41, PT, PT, R109, 0xd, RZ ;  /* 0x0000000d6d297810 */ /* 0x000fc40007ffe0ff */
[----:B------:R-:W-:Y:S02]  /*60a0*/  FSEL R148, R117, 1, !P5 ;  /* 0x3f80000075947808 */ /* 0x000fe40006800000 */
[----:B------:R-:W-:Y:S02]  /*60b0*/  ISETP.GE.U32.AND P5, PT, R113, UR36, PT ;  /* 0x0000002471007c0c */ /* 0x000fe4000bfa6070 */
[----:B---3--:R-:W-:Y:S02]  /*60c0*/  FSEL R146, R84, 1, !P0 ;  /* 0x3f80000054927808 */ /* 0x008fe40004000000 */
[----:B------:R-:W3:Y:S01]  /*60d0*/  LDS.U16 R84, [R57+0x18] ;  /* 0x0000180039547984 */ /* 0x000ee20000000400 */
[----:B------:R-:W-:Y:S02]  /*60e0*/  PRMT R113, R86, 0x7632, R113 ;  /* 0x0000763256717816 */ /* 0x000fe40000000071 */
[----:B------:R-:W-:Y:S02]  /*60f0*/  FSEL R147, R147, RZ, !P0 ;  /* 0x000000ff93937208 */ /* 0x000fe40004000000 */
[----:B------:R-:W-:-:S02]  /*6100*/  FSEL R143, R43, RZ, !P2 ;  /* 0x000000ff2b8f7208 */ /* 0x000fc40005000000 */
[----:B-----5:R-:W-:Y:S01]  /*6110*/  FSEL R142, R42, 1, !P2 ;  /* 0x3f8000002a8e7808 */ /* 0x020fe20005000000 */
[----:B------:R-:W4:Y:S01]  /*6120*/  LDS.U16 R43, [R69] ;  /* 0x00000000452b7984 */ /* 0x000f220000000400 */
[----:B------:R-:W-:Y:S02]  /*6130*/  ISETP.GE.U32.AND P0, PT, R41, UR36, PT ;  /* 0x0000002429007c0c */ /* 0x000fe4000bf06070 */
[----:B------:R-:W-:Y:S01]  /*6140*/  ISETP.GE.U32.AND P2, PT, R40, UR36, PT ;  /* 0x0000002428007c0c */ /* 0x000fe2000bf46070 */
[----:B------:R-:W-:Y:S01]  /*6150*/  LDS.U16 R41, [R55+0x1c] ;  /* 0x00001c0037297984 */ /* 0x000fe20000000400 */
[----:B------:R-:W-:-:S03]  /*6160*/  PRMT R115, R112, 0x7632, R115 ;  /* 0x0000763270737816 */ /* 0x000fc60000000073 */
[----:B------:R-:W5:Y:S04]  /*6170*/  LDS.U16 R40, [R56+0x1a] ;  /* 0x00001a0038287984 */ /* 0x000f680000000400 */
[----:B------:R-:W1:Y:S04]  /*6180*/  LDS.U16 R42, [R54+0x1e] ;  /* 0x00001e00362a7984 */ /* 0x000e680000000400 */
[----:B------:R-:W-:Y:S04]  /*6190*/  STS.U16 [R91+0x1080], R86 ;  /* 0x001080565b007388 */ /* 0x000fe80000000400 */
[----:B------:R-:W-:Y:S04]  /*61a0*/  STS.U16 [R90+0x10c0], R113 ;  /* 0x0010c0715a007388 */ /* 0x000fe80000000400 */
[----:B------:R2:W-:Y:S01]  /*61b0*/  STS.U16 [R89+0x1100], R112 ;  /* 0x0011007059007388 */ /* 0x0005e20000000400 */
[----:B------:R-:W-:Y:S01]  /*61c0*/  PRMT R117, R114, 0x7632, R117 ;  /* 0x0000763272757816 */ /* 0x000fe20000000075 */
[----:B--2---:R-:W-:-:S02]  /*61d0*/  FMUL.FTZ R112, R85, R39 ;  /* 0x0000002755707220 */ /* 0x004fc40000410000 */
[----:B------:R-:W-:Y:S01]  /*61e0*/  STS.U16 [R88+0x1140], R115 ;  /* 0x0011407358007388 */ /* 0x000fe20000000400 */
[----:B------:R-:W-:-:S03]  /*61f0*/  FMUL.FTZ R113, R85, R38 ;  /* 0x0000002655717220 */ /* 0x000fc60000410000 */
[----:B------:R-:W2:Y:S01]  /*6200*/  MUFU.EX2 R112, R112 ;  /* 0x0000007000707308 */ /* 0x000ea20000000800 */
[----:B------:R0:W-:Y:S01]  /*6210*/  STS.U16 [R81+0x1180], R114 ;  /* 0x0011807251007388 */ /* 0x0001e20000000400 */
[----:B------:R-:W-:Y:S02]  /*6220*/  HADD2.F32 R86, -RZ, R87.H0_H0 ;  /* 0x20000057ff567230 */ /* 0x000fe40000004100 */
[C---:B------:R-:W-:Y:S01]  /*6230*/  FMUL.FTZ R87, R85.reuse, R35 ;  /* 0x0000002355577220 */ /* 0x040fe20000410000 */
[----:B------:R-:W3:Y:S01]  /*6240*/  MUFU.EX2 R113, R113 ;  /* 0x0000007100717308 */ /* 0x000ee20000000800 */
[C---:B0-----:R-:W-:Y:S01]  /*6250*/  FMUL.FTZ R114, R85.reuse, R37 ;  /* 0x0000002555727220 */ /* 0x041fe20000410000 */
[----:B------:R-:W-:Y:S01]  /*6260*/  FMUL.FTZ R85, R85, R34 ;  /* 0x0000002255557220 */ /* 0x000fe20000410000 */
[----:B------:R-:W-:Y:S01]  /*6270*/  FMUL.FTZ R86, R7, R86 ;  /* 0x0000005607567220 */ /* 0x000fe20000410000 */
[----:B------:R-:W-:-:S03]  /*6280*/  PRMT R121, R118, 0x7632, R121 ;  /* 0x0000763276797816 */ /* 0x000fc60000000079 */
[----:B------:R-:W0:Y:S01]  /*6290*/  MUFU.EX2 R114, R114 ;  /* 0x0000007200727308 */ /* 0x000e220000000800 */
[----:B------:R-:W-:Y:S01]  /*62a0*/  STS.U16 [R80+0x11c0], R117 ;  /* 0x0011c07550007388 */ /* 0x000fe20000000400 */
[----:B------:R-:W-:Y:S01]  /*62b0*/  HADD2.F32 R111, -RZ, R111.H0_H0 ;  /* 0x2000006fff6f7230 */ /* 0x000fe20000004100 */
[----:B------:R-:W-:Y:S01]  /*62c0*/  FSEL R141, R86, RZ, !P3 ;  /* 0x000000ff568d7208 */ /* 0x000fe20005800000 */
[----:B------:R-:W4:Y:S01]  /*62d0*/  MUFU.EX2 R85, R85 ;  /* 0x0000005500557308 */ /* 0x000f220000000800 */
[----:B------:R5:W-:Y:S01]  /*62e0*/  STS.U16 [R79+0x1200], R116 ;  /* 0x001200744f007388 */ /* 0x000be20000000400 */
[----:B--2---:R-:W-:Y:S02]  /*62f0*/  FSEL R140, R112, 1, !P3 ;  /* 0x3f800000708c7808 */ /* 0x004fe40005800000 */
[----:B------:R-:W-:Y:S01]  /*6300*/  PRMT R115, R122, 0x7632, R115 ;  /* 0x000076327a737816 */ /* 0x000fe20000000073 */
[----:B------:R-:W-:Y:S01]  /*6310*/  STS.U16 [R78+0x1240], R119 ;  /* 0x001240774e007388 */ /* 0x000fe20000000400 */
[----:B------:R-:W-:-:S03]  /*6320*/  ISETP.NE.AND P3, PT, RZ, UR10, PT ;  /* 0x0000000aff007c0c */ /* 0x000fc6000bf65270 */
[----:B------:R-:W-:Y:S01]  /*6330*/  STS.U16 [R77+0x1280], R118 ;  /* 0x001280764d007388 */ /* 0x000fe20000000400 */
[----:B------:R-:W-:Y:S01]  /*6340*/  FMUL.FTZ R111, R6, R111 ;  /* 0x0000006f066f7220 */ /* 0x000fe20000410000 */
[----:B-----5:R-:W-:Y:S02]  /*6350*/  PRMT R116, R124, 0x7632, R116 ;  /* 0x000076327c747816 */ /* 0x020fe40000000074 */
[----:B------:R-:W-:Y:S04]  /*6360*/  STS.U16 [R76+0x12c0], R121 ;  /* 0x0012c0794c007388 */ /* 0x000fe80000000400 */
[----:B------:R-:W-:Y:S04]  /*6370*/  STS.U16 [R75+0x1300], R120 ;  /* 0x001300784b007388 */ /* 0x000fe80000000400 */
[----:B------:R-:W-:Y:S04]  /*6380*/  STS.U16 [R74+0x1340], R123 ;  /* 0x0013407b4a007388 */ /* 0x000fe80000000400 */
[----:B------:R-:W-:Y:S01]  /*6390*/  STS.U16 [R73+0x1380], R122 ;  /* 0x0013807a49007388 */ /* 0x000fe20000000400 */
[----:B------:R-:W-:-:S03]  /*63a0*/  FSEL R139, R111, RZ, !P4 ;  /* 0x000000ff6f8b7208 */ /* 0x000fc60006000000 */
[----:B------:R-:W-:Y:S01]  /*63b0*/  STS.U16 [R72+0x13c0], R115 ;  /* 0x0013c07348007388 */ /* 0x000fe20000000400 */
[----:B---3--:R-:W-:-:S03]  /*63c0*/  FSEL R138, R113, 1, !P4 ;  /* 0x3f800000718a7808 */ /* 0x008fc60006000000 */
[----:B------:R-:W-:Y:S01]  /*63d0*/  STS.U16 [R71+0x1400], R124 ;  /* 0x0014007c47007388 */ /* 0x000fe20000000400 */
[----:B0-----:R-:W-:-:S03]  /*63e0*/  FSEL R137, R114, 1, !P5 ;  /* 0x3f80000072897808 */ /* 0x001fc60006800000 */
[----:B------:R-:W-:Y:S01]  /*63f0*/  STS.U16 [R70+0x1440], R116 ;  /* 0x0014407446007388 */ /* 0x000fe20000000400 */
[----:B------:R-:W-:-:S03]  /*6400*/  NOP ;  /* 0x0000000000007918 */ /* 0x000fc60000000000 */
[----:B------:R-:W0:Y:S01]  /*6410*/  LDS.U16 R111, [R69+0x1080] ;  /* 0x00108000456f7984 */ /* 0x000e220000000400 */
[----:B----4-:R-:W-:-:S03]  /*6420*/  FSEL R134, R85, 1, !P2 ;  /* 0x3f80000055867808 */ /* 0x010fc60005000000 */
[----:B------:R-:W2:Y:S01]  /*6430*/  LDS.U16 R112, [R68+0x1082] ;  /* 0x0010820044707984 */ /* 0x000ea20000000400 */
[----:B------:R-:W-:-:S03]  /*6440*/  HADD2.F32 R128, -RZ, R84.H0_H0 ;  /* 0x20000054ff807230 */ /* 0x000fc60000004100 */
[----:B------:R-:W3:Y:S04]  /*6450*/  LDS.U16 R113, [R67+0x1084] ;  /* 0x0010840043717984 */ /* 0x000ee80000000400 */
[----:B------:R-:W4:Y:S04]  /*6460*/  LDS.U16 R114, [R66+0x1086] ;  /* 0x0010860042727984 */ /* 0x000f280000000400 */
[----:B------:R-:W5:Y:S04]  /*6470*/  LDS.U16 R115, [R65+0x1088] ;  /* 0x0010880041737984 */ /* 0x000f680000000400 */
        /* <DEDUP_REMOVED lines=11> */
[----:B------:R-:W5:Y:S01]  /*6530*/  @P3 LDS.64 R84, [UR46] ;  /* 0x0000002eff543984 */ /* 0x000f620008000a00 */
[----:B------:R-:W4:Y:S01]  /*6540*/  MUFU.EX2 R87, R87 ;  /* 0x0000005700577308 */ /* 0x000f220000000800 */
[----:B------:R-:W-:-:S02]  /*6550*/  HADD2.F32 R86, -RZ, R43.H0_H0 ;  /* 0x2000002bff567230 */ /* 0x000fc40000004100 */
[----:B------:R-:W-:Y:S02]  /*6560*/  HADD2.F32 R43, -RZ, R40.H0_H0 ;  /* 0x20000028ff2b7230 */ /* 0x000fe40000004100 */
[----:B------:R-:W-:Y:S02]  /*6570*/  HADD2.F32 R40, -RZ, R41.H0_H0 ;  /* 0x20000029ff287230 */ /* 0x000fe40000004100 */
[----:B-1----:R-:W-:Y:S02]  /*6580*/  HADD2.F32 R41, -RZ, R42.H0_H0 ;  /* 0x2000002aff297230 */ /* 0x002fe40000004100 */
[----:B------:R-:W-:Y:S01]  /*6590*/  FMUL.FTZ R128, R5, R128 ;  /* 0x0000008005807220 */ /* 0x000fe20000410000 */
[----:B------:R-:W-:Y:S01]  /*65a0*/  FMUL.FTZ R86, R17, R86 ;  /* 0x0000005611567220 */ /* 0x000fe20000410000 */
[----:B------:R-:W-:Y:S01]  /*65b0*/  FMUL.FTZ R43, R4, R43 ;  /* 0x0000002b042b7220 */ /* 0x000fe20000410000 */
[----:B------:R-:W-:Y:S01]  /*65c0*/  FMUL.FTZ R40, R3, R40 ;  /* 0x0000002803287220 */ /* 0x000fe20000410000 */
[----:B------:R-:W-:Y:S01]  /*65d0*/  FMUL.FTZ R41, R2, R41 ;  /* 0x0000002902297220 */ /* 0x000fe20000410000 */
[----:B------:R-:W-:Y:S01]  /*65e0*/  ISETP.GE.U32.AND P4, PT, R109, UR36, PT ;  /* 0x000000246d007c0c */ /* 0x000fe2000bf86070 */
[----:B0-----:R-:W-:Y:S01]  /*65f0*/  HADD2.F32 R111, -RZ, R111.H0_H0 ;  /* 0x2000006fff6f7230 */ /* 0x001fe20000004100 */
[----:B------:R-:W-:Y:S01]  /*6600*/  FSEL R131, R128, RZ, !P5 ;  /* 0x000000ff80837208 */ /* 0x000fe20006800000 */
[----:B--2---:R-:W-:Y:S01]  /*6610*/  HADD2.F32 R112, -RZ, R112.H0_H0 ;  /* 0x20000070ff707230 */ /* 0x004fe20000004100 */
[----:B------:R-:W-:Y:S01]  /*6620*/  FSEL R136, R136, 1, !P0 ;  /* 0x3f80000088887808 */ /* 0x000fe20004000000 */
[----:B---3--:R-:W-:Y:S01]  /*6630*/  HADD2.F32 R113, -RZ, R113.H0_H0 ;  /* 0x20000071ff717230 */ /* 0x008fe20000004100 */
[----:B----4-:R-:W-:Y:S01]  /*6640*/  FSEL R135, R87, 1, !P1 ;  /* 0x3f80000057877808 */ /* 0x010fe20004800000 */
[----:B------:R-:W-:Y:S01]  /*6650*/  HADD2.F32 R114, -RZ, R114.H0_H0 ;  /* 0x20000072ff727230 */ /* 0x000fe20000004100 */
[----:B------:R-:W-:Y:S01]  /*6660*/  FSEL R133, R86, RZ, !P4 ;  /* 0x000000ff56857208 */ /* 0x000fe20006000000 */
[----:B-----5:R-:W-:Y:S01]  /*6670*/  HADD2.F32 R115, -RZ, R115.H0_H0 ;  /* 0x20000073ff737230 */ /* 0x020fe20000004100 */
[----:B------:R-:W-:Y:S01]  /*6680*/  FSEL R132, R132, 1, !P4 ;  /* 0x3f80000084847808 */ /* 0x000fe20006000000 */
[----:B------:R-:W-:Y:S01]  /*6690*/  HADD2.F32 R116, -RZ, R116.H0_H0 ;  /* 0x20000074ff747230 */ /* 0x000fe20000004100 */
[----:B------:R-:W-:Y:S01]  /*66a0*/  FSEL R130, R43, RZ, !P0 ;  /* 0x000000ff2b827208 */ /* 0x000fe20004000000 */
[----:B------:R-:W-:Y:S01]  /*66b0*/  HADD2.F32 R117, -RZ, R117.H0_H0 ;  /* 0x20000075ff757230 */ /* 0x000fe20000004100 */
[----:B------:R-:W-:Y:S01]  /*66c0*/  FSEL R129, R40, RZ, !P1 ;  /* 0x000000ff28817208 */ /* 0x000fe20004800000 */
[----:B------:R-:W-:Y:S01]  /*66d0*/  HADD2.F32 R118, -RZ, R118.H0_H0 ;  /* 0x20000076ff767230 */ /* 0x000fe20000004100 */
[----:B------:R-:W-:Y:S01]  /*66e0*/  FSEL R128, R41, RZ, !P2 ;  /* 0x000000ff29807208 */ /* 0x000fe20005000000 */
[----:B------:R-:W-:-:S02]  /*66f0*/  HADD2.F32 R119, -RZ, R119.H0_H0 ;  /* 0x20000077ff777230 */ /* 0x000fc40000004100 */
[----:B------:R-:W-:Y:S02]  /*6700*/  HADD2.F32 R120, -RZ, R120.H0_H0 ;  /* 0x20000078ff787230 */ /* 0x000fe40000004100 */
[----:B------:R-:W-:Y:S02]  /*6710*/  HADD2.F32 R121, -RZ, R121.H0_H0 ;  /* 0x20000079ff797230 */ /* 0x000fe40000004100 */
[----:B------:R-:W-:Y:S02]  /*6720*/  HADD2.F32 R122, -RZ, R122.H0_H0 ;  /* 0x2000007aff7a7230 */ /* 0x000fe40000004100 */
[----:B------:R-:W-:Y:S02]  /*6730*/  HADD2.F32 R123, -RZ, R123.H0_H0 ;  /* 0x2000007bff7b7230 */ /* 0x000fe40000004100 */
[----:B------:R-:W-:Y:S02]  /*6740*/  HADD2.F32 R124, -RZ, R124.H0_H0 ;  /* 0x2000007cff7c7230 */ /* 0x000fe40000004100 */
[----:B------:R-:W-:-:S02]  /*6750*/  HADD2.F32 R125, -RZ, R125.H0_H0 ;  /* 0x2000007dff7d7230 */ /* 0x000fc40000004100 */
[----:B------:R-:W-:Y:S01]  /*6760*/  HADD2.F32 R126, -RZ, R126.H0_H0 ;  /* 0x2000007eff7e7230 */ /* 0x000fe20000004100 */
[----:B------:R-:W-:Y:S06]  /*6770*/  @P3 BRA `(.L_x_1618) ;  /* 0x0000000000643947 */ /* 0x000fec0003800000 */
[----:B------:R-:W0:Y:S01]  /*6780*/  LDCU.U8 UR6, c[0x0][0x3a9] ;  /* 0x00007520ff0677ac */ /* 0x000e220008000000 */
[----:B------:R-:W-:Y:S01]  /*6790*/  MOV R84, 0x3f800000 ;  /* 0x3f80000000547802 */ /* 0x000fe20000000f00 */
        /* <DEDUP_REMOVED lines=16> */
.L_x_1619:
[----:B------:R-:W-:Y:S01]  /*68a0*/  HFMA2 R85, -RZ, RZ, 0, 0 ;  /* 0x00000000ff557431 */ /* 0x000fe200000001ff */
[----:B------:R-:W-:Y:S06]  /*68b0*/  BRA.U !UP2, `(.L_x_1618) ;  /* 0x000000010a147547 */ /* 0x000fec000b800000 */
[----:B------:R-:W-:-:S04]  /*68c0*/  UIADD3 UR6, UP0, UPT, UR27, UR11, URZ ;  /* 0x0000000b1b067290 */ /* 0x000fc8000ff1e0ff */
[----:B------:R-:W-:Y:S02]  /*68d0*/  UIADD3.X UR7, UPT, UPT, UR25, UR13, URZ, UP0, !UPT ;  /* 0x0000000d19077290 */ /* 0x000fe400087fe4ff */
[----:B------:R-:W-:-:S04]  /*68e0*/  IMAD.U32 R40, RZ, RZ, UR6 ;  /* 0x00000006ff287e24 */ /* 0x000fc8000f8e00ff */
[----:B------:R-:W-:-:S05]  /*68f0*/  IMAD.U32 R41, RZ, RZ, UR7 ;  /* 0x00000007ff297e24 */ /* 0x000fca000f8e00ff */
[----:B------:R1:W5:Y:S02]  /*6900*/  LDG.E R85, desc[UR34][R40.64] ;  /* 0x0000002228557981 */ /* 0x000364000c1e1900 */
.L_x_1618:
        /* <DEDUP_REMOVED lines=96> */
[----:B------:R-:W-:Y:S01]  /*6f10*/  @P0 IMAD.MOV.U32 R40, RZ, RZ, R84 ;  /* 0x000000ffff280224 */ /* 0x000fe200078e0054 */
[----:B------:R-:W-:Y:S02]  /*6f20*/  @P0 FSEL R86, R160, R41, !P1 ;  /* 0x00000029a0560208 */ /* 0x000fe40004800000 */
[----:B-----5:R-:W-:Y:S01]  /*6f30*/  @P0 MOV R41, R85 ;  /* 0x0000005500290202 */ /* 0x020fe20000000f00 */
[----:B------:R-:W-:Y:S06]  /*6f40*/  @P0 BRA `(.L_x_1621) ;  /* 0x0000000000180947 */ /* 0x000fec0003800000 */
[----:B------:R-:W-:Y:S01]  /*6f50*/  ISETP.NE.AND P0, PT, R92, RZ, PT ;  /* 0x000000ff5c00720c */ /* 0x000fe20003f05270 */
[C---:B------:R-:W-:Y:S01]  /*6f60*/  FMUL.FTZ R40, R161.reuse, R84 ;  /* 0x00000054a1287220 */ /* 0x040fe20000410000 */
[----:B------:R-:W-:-:S11]  /*6f70*/  FFMA.FTZ R41, R161, R85, R164 ;  /* 0x00000055a1297223 */ /* 0x000fd600000100a4 */
[----:B------:R0:W-:Y:S01]  /*6f80*/  @!P0 STS.64 [UR49+0x2128], R84 ;  /* 0x00212854ff008988 */ /* 0x0001e20008000a31 */
[----:B------:R-:W-:Y:S01]  /*6f90*/  @!P0 IMAD.MOV.U32 R86, RZ, RZ, R84 ;  /* 0x000000ffff568224 */ /* 0x000fe200078e0054 */
[----:B------:R-:W-:-:S07]  /*6fa0*/  @!P0 MOV R87, R85 ;  /* 0x0000005500578202 */ /* 0x000fce0000000f00 */
.L_x_1621:
[----:B------:R-:W-:Y:S05]  /*6fb0*/  BSYNC.RECONVERGENT B0 ;  /* 0x0000000000007941 */ /* 0x000fea0003800200 */
.L_x_1620:
        /* <DEDUP_REMOVED lines=35> */
[----:B------:R-:W-:Y:S02]  /*71f0*/  IMAD.U32 R42, RZ, RZ, UR6 ;  /* 0x00000006ff2a7e24 */ /* 0x000fe4000f8e00ff */
[----:B------:R-:W-:-:S05]  /*7200*/  IMAD.U32 R43, RZ, RZ, UR7 ;  /* 0x00000007ff2b7e24 */ /* 0x000fca000f8e00ff */
[----:B------:R1:W5:Y:S01]  /*7210*/  LDG.E R40, desc[UR34][R42.64] ;  /* 0x000000222a287981 */ /* 0x000362000c1e1900 */
[----:B------:R-:W-:Y:S05]  /*7220*/  BRA `(.L_x_1626) ;  /* 0x00000000008c7947 */ /* 0x000fea0003800000 */
.L_x_1625:
        /* <DEDUP_REMOVED lines=35> */
.L_x_1626:
        /* <DEDUP_REMOVED lines=10> */
.L_x_1624:
        /* <DEDUP_REMOVED lines=9> */
.L_x_1623:
[----:B------:R-:W-:Y:S05]  /*7590*/  BSYNC.RECONVERGENT B0 ;  /* 0x0000000000007941 */ /* 0x000fea0003800200 */
.L_x_1622:
[----:B------:R-:W-:Y:S01]  /*75a0*/  ULEA UR37, UP0, UR18, UR37, 0x2 ;  /* 0x0000002512257291 */ /* 0x000fe2000f8010ff */
[----:B-12---:R-:W-:Y:S01]  /*75b0*/  IMAD.U32 R41, RZ, RZ, UR42 ;  /* 0x0000002aff297e24 */ /* 0x006fe2000f8e00ff */
[----:B------:R-:W-:Y:S01]  /*75c0*/  UIADD3 UR48, UPT, UPT, UR48, 0x1, URZ ;  /* 0x0000000130307890 */ /* 0x000fe2000fffe0ff */
[----:B------:R-:W-:Y:S01]  /*75d0*/  IMAD.U32 R43, RZ, RZ, UR44 ;  /* 0x0000002cff2b7e24 */ /* 0x000fe2000f8e00ff */
        /* <DEDUP_REMOVED lines=28> */
.L_x_1617:
[----:B------:R-:W-:Y:S01]  /*77a0*/  BAR.SYNC.DEFER_BLOCKING 0x0 ;  /* 0x0000000000007b1d */ /* 0x000fe20000010000 */
[----:B------:R-:W-:Y:S01]  /*77b0*/  F2FP.F16.F32.PACK_AB R24, R24, R25 ;  /* 0x000000191818723e */ /* 0x000fe200000000ff */
[----:B------:R-:W-:Y:S01]  /*77c0*/  UIADD3 UR10, UPT, UPT, UR10, 0x1, URZ ;  /* 0x000000010a0a7890 */ /* 0x000fe2000fffe0ff */
[----:B------:R-:W-:Y:S01]  /*77d0*/  F2FP.F16.F32.PACK_AB R22, R22, R23 ;  /* 0x000000171616723e */ /* 0x000fe200000000ff */
[----:B------:R-:W-:Y:S01]  /*77e0*/  UIADD3 UR9, UPT, UPT, UR36, UR9, URZ ;  /* 0x0000000924097290 */ /* 0x000fe2000fffe0ff */
[----:B------:R-:W-:-:S03]  /*77f0*/  PRMT R34, R24, 0x7632, R34 ;  /* 0x0000763218227816 */ /* 0x000fc60000000022 */
[----:B------:R-:W1:Y:S01]  /*7800*/  S2UR UR11, SR_CTAID.X ;  /* 0x00000000000b79c3 */ /* 0x000e620000002500 */
[----:B------:R-:W-:Y:S01]  /*7810*/  F2FP.F16.F32.PACK_AB R20, R20, R21 ;  /* 0x000000151414723e */ /* 0x000fe200000000ff */
[----:B------:R-:W1:Y:S01]  /*7820*/  LDCU.128 UR16, c[0x0][0x430] ;  /* 0x00008600ff1077ac */ /* 0x000e620008000c00 */
[----:B------:R-:W-:Y:S02]  /*7830*/  PRMT R2, R22, 0x7632, R2 ;  /* 0x0000763216027816 */ /* 0x000fe40000000002 */
[----:B------:R-:W-:Y:S01]  /*7840*/  F2FP.F16.F32.PACK_AB R19, R33, R19 ;  /* 0x000000132113723e */ /* 0x000fe200000000ff */
[----:B------:R-:W-:Y:S01]  /*7850*/  UMOV UR13, URZ ;  /* 0x000000ff000d7c82 */ /* 0x000fe20008000000 */
[----:B------:R-:W-:Y:S01]  /*7860*/  PRMT R3, R20, 0x7632, R3 ;  /* 0x0000763214037816 */ /* 0x000fe20000000003 */
[----:B------:R-:W2:Y:S01]  /*7870*/  S2UR UR14, SR_CTAID.Y ;  /* 0x00000000000e79c3 */ /* 0x000ea20000002600 */
[----:B------:R-:W-:Y:S01]  /*7880*/  F2FP.F16.F32.PACK_AB R31, R31, R32 ;  /* 0x000000201f1f723e */ /* 0x000fe200000000ff */
[----:B------:R-:W3:Y:S01]  /*7890*/  LDCU.64 UR38, c[0x0][0x4a8] ;  /* 0x00009500ff2677ac */ /* 0x000ee20008000a00 */
[----:B------:R-:W-:-:S02]  /*78a0*/  PRMT R4, R19, 0x7632, R4 ;  /* 0x0000763213047816 */ /* 0x000fc40000000004 */
[----:B------:R-:W-:Y:S01]  /*78b0*/  F2FP.F16.F32.PACK_AB R29, R29, R30 ;  /* 0x0000001e1d1d723e */ /* 0x000fe200000000ff */
[----:B------:R-:W-:Y:S01]  /*78c0*/  UISETP.NE.AND UP0, UPT, UR10, UR32, UPT ;  /* 0x000000200a00728c */ /* 0x000fe2000bf05270 */
[----:B------:R-:W-:Y:S01]  /*78d0*/  PRMT R30, R31, 0x7632, R30 ;  /* 0x000076321f1e7816 */ /* 0x000fe2000000001e */
[----:B------:R-:W-:Y:S01]  /*78e0*/  UIMAD.WIDE.U32 UR22, UR36, 0x2, UR22 ;  /* 0x00000002241678a5 */ /* 0x000fe2000f8e0016 */
[----:B------:R-:W-:Y:S01]  /*78f0*/  F2FP.F16.F32.PACK_AB R18, R18, R28 ;  /* 0x0000001c1212723e */ /* 0x000fe200000000ff */
[----:B------:R-:W-:Y:S01]  /*7900*/  STS.U16 [R69], R24 ;  /* 0x0000001845007388 */ /* 0x000fe20000000400 */
[----:B------:R-:W-:Y:S01]  /*7910*/  ISETP.NE.AND P0, PT, R110, RZ, PT ;  /* 0x000000ff6e00720c */ /* 0x000fe20003f05270 */
[----:B------:R-:W-:Y:S01]  /*7920*/  UIMAD.WIDE.U32 UR30, UR36, 0x2, UR30 ;  /* 0x00000002241e78a5 */ /* 0x000fe2000f8e001e */
[----:B------:R-:W-:Y:S01]  /*7930*/  F2FP.F16.F32.PACK_AB R26, R26, R27 ;  /* 0x0000001b1a1a723e */ /* 0x000fe200000000ff */
[----:B------:R-:W-:Y:S01]  /*7940*/  STS.U16 [R68+0x2], R34 ;  /* 0x0000022244007388 */ /* 0x000fe20000000400 */
[----:B------:R-:W-:Y:S01]  /*7950*/  PRMT R28, R18, 0x7632, R28 ;  /* 0x00007632121c7816 */ /* 0x000fe2000000001c */
[----:B-1----:R-:W-:Y:S01]  /*7960*/  UIMAD.WIDE.U32 UR6, UR11, UR16, UR12 ;  /* 0x000000100b0672a5 */ /* 0x002fe2000f8e000c */
[----:B------:R-:W-:Y:S01]  /*7970*/  PRMT R27, R26, 0x7632, R27 ;  /* 0x000076321a1b7816 */ /* 0x000fe2000000001b */
[----:B------:R-:W-:Y:S01]  /*7980*/  STS.U16 [R67+0x4], R22 ;  /* 0x0000041643007388 */ /* 0x000fe20000000400 */
[----:B------:R-:W-:Y:S01]  /*7990*/  LOP3.LUT R109, R109, 0x3e00, RZ, 0xc0, !PT ;  /* 0x00003e006d6d7812 */ /* 0x000fe200078ec0ff */
[----:B------:R-:W-:-:S02]  /*79a0*/  UIMAD UR7, UR11, UR17, UR7 ;  /* 0x000000110b0772a4 */ /* 0x000fc4000f8e0207 */
[----:B------:R1:W-:Y:S01]  /*79b0*/  STS.U16 [R66+0x6], R2 ;  /* 0x0000060242007388 */ /* 0x0003e20000000400 */
[----:B------:R-:W-:Y:S01]  /*79c0*/  LOP3.LUT R109, R109, 0x1f, R110, 0xf8, !PT ;  /* 0x0000001f6d6d7812 */ /* 0x000fe200078ef86e */
[----:B--2---:R-:W-:Y:S02]  /*79d0*/  UIMAD.WIDE.U32 UR6, UR14, UR18, UR6 ;  /* 0x000000120e0672a5 */ /* 0x004fe4000f8e0006 */
[----:B------:R-:W-:Y:S01]  /*79e0*/  STS.U16 [R65+0x8], R20 ;  /* 0x0000081441007388 */ /* 0x000fe20000000400 */
[----:B------:R-:W-:Y:S02]  /*79f0*/  UIMAD.WIDE.U32 UR28, UR36, 0x2, UR28 ;  /* 0x00000002241c78a5 */ /* 0x000fe4000f8e001c */
[----:B------:R-:W-:Y:S01]  /*7a00*/  UIMAD UR19, UR14, UR19, UR7 ;  /* 0x000000130e1372a4 */ /* 0x000fe2000f8e0207 */
[----:B------:R2:W-:Y:S01]  /*7a10*/  STS.U16 [R64+0xa], R3 ;  /* 0x00000a0340007388 */ /* 0x0005e20000000400 */
[----:B------:R-:W-:Y:S02]  /*7a20*/  UIADD3 UR12, UPT, UPT, UR36, UR12, URZ ;  /* 0x0000000c240c7290 */ /* 0x000fe4000fffe0ff */
[----:B-1----:R-:W-:Y:S01]  /*7a30*/  MOV R2, UR36 ;  /* 0x0000002400027c02 */ /* 0x002fe20008000f00 */
[----:B------:R-:W-:Y:S01]  /*7a40*/  UMOV UR7, UR33 ;  /* 0x0000002100077c82 */ /* 0x000fe20008000000 */
[----:B------:R-:W-:Y:S04]  /*7a50*/  STS.U16 [R63+0xc], R19 ;  /* 0x00000c133f007388 */ /* 0x000fe80000000400 */
[----:B------:R-:W-:Y:S01]  /*7a60*/  STS.U16 [R62+0xe], R4 ;  /* 0x00000e043e007388 */ /* 0x000fe20000000400 */
[----:B--2---:R-:W-:-:S03]  /*7a70*/  PRMT R3, R29, 0x7632, R3 ;  /* 0x000076321d037816 */ /* 0x004fc60000000003 */
[----:B------:R-:W-:Y:S04]  /*7a80*/  STS.U16 [R61+0x10], R31 ;  /* 0x0000101f3d007388 */ /* 0x000fe80000000400 */
[----:B------:R-:W-:Y:S04]  /*7a90*/  STS.U16 [R60+0x12], R30 ;  /* 0x0000121e3c007388 */ /* 0x000fe80000000400 */
[----:B------:R-:W-:Y:S04]  /*7aa0*/  STS.U16 [R59+0x14], R29 ;  /* 0x0000141d3b007388 */ /* 0x000fe80000000400 */
[----:B------:R1:W-:Y:S04]  /*7ab0*/  STS.U16 [R58+0x16], R3 ;  /* 0x000016033a007388 */ /* 0x0003e80000000400 */
[----:B------:R-:W-:Y:S04]  /*7ac0*/  STS.U16 [R57+0x18], R18 ;  /* 0x0000181239007388 */ /* 0x000fe80000000400 */
[----:B------:R-:W-:Y:S04]  /*7ad0*/  STS.U16 [R56+0x1a], R28 ;  /* 0x00001a1c38007388 */ /* 0x000fe80000000400 */
[----:B------:R-:W-:Y:S04]  /*7ae0*/  STS.U16 [R55+0x1c], R26 ;  /* 0x00001c1a37007388 */ /* 0x000fe80000000400 */
[----:B------:R-:W-:Y:S01]  /*7af0*/  STS.U16 [R54+0x1e], R27 ;  /* 0x00001e1b36007388 */ /* 0x000fe20000000400 */
        /* <DEDUP_REMOVED lines=17> */
[----:B------:R3:W-:Y:S01]  /*7c10*/  @!P0 STS [UR49+0x1080], R2 ;  /* 0x00108002ff008988 */ /* 0x0007e20008000831 */
[----:B------:R-:W-:Y:S01]  /*7c20*/  BAR.SYNC.DEFER_BLOCKING 0x0 ;  /* 0x0000000000007b1d */ /* 0x000fe20000010000 */
[----:B-1----:R-:W-:-:S04]  /*7c30*/  IADD3 R3, P0, PT, R109, UR6, RZ ;  /* 0x000000066d037c10 */ /* 0x002fc8000ff1e0ff */
[C---:B---3--:R-:W-:Y:S01]  /*7c40*/  LEA R2, P3, R3.reuse, UR38, 0x1 ;  /* 0x0000002603027c11 */ /* 0x048fe2000f8608ff */
[----:B------:R-:W-:Y:S01]  /*7c50*/  IMAD.X R6, RZ, RZ, UR19, P0 ;  /* 0x00000013ff067e24 */ /* 0x000fe200080e06ff */
[----:B------:R-:W-:Y:S02]  /*7c60*/  UMOV UR6, UR26 ;  /* 0x0000001a00067c82 */ /* 0x000fe40008000000 */
[----:B------:R-:W-:Y:S02]  /*7c70*/  UIMAD.WIDE.U32 UR36, UR36, 0x2, UR6 ;  /* 0x00000002242478a5 */ /* 0x000fe4000f8e0006 */
[----:B------:R-:W-:-:S05]  /*7c80*/  LEA.HI.X R3, R3, UR39, R6, 0x1, P3 ;  /* 0x0000002703037c11 */ /* 0x000fca00098f0c06 */
        /* <DEDUP_REMOVED lines=10> */
[----:B------:R1:W-:Y:S01]  /*7d30*/  @!P2 STG.E.U16 desc[UR34][R2.64], R91 ;  /* 0x0000005b0200a986 */ /* 0x0003e2000c101522 */
[----:B------:R-:W-:-:S03]  /*7d40*/  ISETP.GE.AND P2, PT, R101, R4, PT ;  /* 0x000000046500720c */ /* 0x000fc60003f46270 */
        /* <DEDUP_REMOVED lines=16> */
[----:B------:R1:W-:Y:S04]  /*7e50*/  @!P0 STG.E.U16 desc[UR34][R2.64+0x240], R13 ;  /* 0x0002400d02008986 */ /* 0x0003e8000c101522 */
[----:B------:R1:W-:Y:S04]  /*7e60*/  @!P4 STG.E.U16 desc[UR34][R2.64+0x280], R75 ;  /* 0x0002804b0200c986 */ /* 0x0003e8000c101522 */
[----:B------:R1:W-:Y:S04]  /*7e70*/  @!P6 STG.E.U16 desc[UR34][R2.64+0x2c0], R15 ;  /* 0x0002c00f0200e986 */ /* 0x0003e8000c101522 */
[----:B------:R1:W-:Y:S04]  /*7e80*/  @!P5 STG.E.U16 desc[UR34][R2.64+0x300], R73 ;  /* 0x000300490200d986 */ /* 0x0003e8000c101522 */
[----:B------:R1:W-:Y:S04]  /*7e90*/  @!P3 STG.E.U16 desc[UR34][R2.64+0x340], R17 ;  /* 0x000340110200b986 */ /* 0x0003e8000c101522 */
[----:B------:R1:W-:Y:S04]  /*7ea0*/  @!P2 STG.E.U16 desc[UR34][R2.64+0x380], R71 ;  /* 0x000380470200a986 */ /* 0x0003e8000c101522 */
[----:B------:R1:W-:Y:S01]  /*7eb0*/  @!P1 STG.E.U16 desc[UR34][R2.64+0x3c0], R19 ;  /* 0x0003c01302009986 */ /* 0x0003e2000c101522 */
[----:B------:R-:W-:Y:S05]  /*7ec0*/  BRA.U UP0, `(.L_x_1628) ;  /* 0xffffff9100d47547 */ /* 0x000fea000b83ffff */
[----:B------:R-:W-:Y:S05]  /*7ed0*/  EXIT ;  /* 0x000000000000794d */ /* 0x000fea0003800000 */
.L_x_1629:
        /* <DEDUP_REMOVED lines=10> */
.L_x_7972:


//--------------------- .text._Z25selective_scan_fwd_kernelI32Selective_Scan_fwd_kernel_traitsILi128ELi16ELi1ELb0ELb1ELb1ELb0ELb1EN3c104HalfEffEEv13SSMParamsBase --------------------------
	.section	.text._Z25selective_scan_fwd_kernelI32Selective_Scan_fwd_kernel_traitsILi128ELi16ELi1ELb0ELb1ELb1ELb0ELb1EN3c104HalfEffEEv13SSMParamsBase,"ax",@progbits
	.align	128
        .global         _Z25selective_scan_fwd_kernelI32Selective_Scan_fwd_kernel_traitsILi128ELi16ELi1ELb0ELb1ELb1ELb0ELb1EN3c104HalfEffEEv13SSMParamsBase
        .type           _Z25selective_scan_fwd_kernelI32Selective_Scan_fwd_kernel_traitsILi128ELi16ELi1ELb0ELb1ELb1ELb0ELb1EN3c104HalfEffEEv13SSMParamsBase,@function
        .size           _Z25selective_scan_fwd_kernelI32Selective_Scan_fwd_kernel_traitsILi128ELi16ELi1ELb0ELb1ELb1ELb0ELb1EN3c104HalfEffEEv13SSMParamsBase,(.L_x_7973 - _Z25selective_scan_fwd_kernelI32Selective_Scan_fwd_kernel_traitsILi128ELi16ELi1ELb0ELb1ELb1ELb0ELb1EN3c104HalfEffEEv13SSMParamsBase)
        .other          _Z25selective_scan_fwd_kernelI32Selective_Scan_fwd_kernel_traitsILi128ELi16ELi1ELb0ELb1ELb1ELb0ELb1EN3c104HalfEffEEv13SSMParamsBase,@"STO_CUDA_ENTRY STV_DEFAULT"
_Z25selective_scan_fwd_kernelI32Selective_Scan_fwd_kernel_traitsILi128ELi16ELi1ELb0ELb1ELb1ELb0ELb1EN3c104HalfEffEEv13SSMParamsBase:
.text._Z25selective_scan_fwd_kernelI32Selective_Scan_fwd_kernel_traitsILi128ELi16ELi1ELb0ELb1ELb1ELb0ELb1EN3c104HalfEffEEv13SSMParamsBase:
        /* <DEDUP_REMOVED lines=16> */
[----:B------:R-:W-:Y:S01]  /*0100*/  MOV R5, UR7 ;  /* 0x0000000700057c02 */ /* 0x000fe20008000f00 */
        /* <DEDUP_REMOVED lines=40> */
.L_x_1630:
        /* <DEDUP_REMOVED lines=22> */
[----:B----4-:R-:W-:-:S02]  /*04f0*/  UIMAD UR22, UR20, UR12, URZ ;  /* 0x0000000c141672a4 */ /* 0x010fc4000f8e02ff */
[----:B------:R-:W-:Y:S01]  /*0500*/  UIMAD UR21, UR46, UR17, UR21 ;  /* 0x000000112e1572a4 */ /* 0x000fe2000f8e0215 */
[----:B-1----:R-:W-:Y:S01]  /*0510*/  IABS R3, R3 ;  /* 0x0000000300037213 */ /* 0x002fe20000000000 */
[----:B------:R-:W-:Y:S01]  /*0520*/  UIMAD UR13, UR46, UR13, UR22 ;  /* 0x0000000d2e0d72a4 */ /* 0x000fe2000f8e0216 */
[----:B------:R-:W1:Y:S02]  /*0530*/  LDCU.64 UR30, c[0x0][0x480] ;  /* 0x00009000ff1e77ac */ /* 0x000e640008000a00 */
[----:B------:R-:W-:-:S05]  /*0540*/  R2UR UR23, R3 ;  /* 0x00000000031772ca */ /* 0x000fca00000e0000 */
        /* <DEDUP_REMOVED lines=73> */
.L_x_1631:
        /* <DEDUP_REMOVED lines=10> */
.L_x_1632:
        /* <DEDUP_REMOVED lines=34> */
[----:B------:R-:W-:Y:S01]  /*0ca0*/  MOV R2, UR6 ;  /* 0x0000000600027c02 */ /* 0x000fe20008000f00 */
[----:B------:R-:W-:Y:S02]  /*0cb0*/  @!UP0 ULEA UR12, UP3, UR9, UR14, 0x2 ;  /* 0x0000000e090c8291 */ /* 0x000fe4000f8610ff */
[----:B------:R-:W-:Y:S01]  /*0cc0*/  @UP4 ULEA.HI.X UR11, UR36, UR13, URZ, 0x2, UP6 ;  /* 0x0000000d240b4291 */ /* 0x000fe2000b0f14ff */
[----:B------:R-:W-:Y:S01]  /*0cd0*/  MOV R6, UR4 ;  /* 0x0000000400067c02 */ /* 0x000fe20008000f00 */
[----:B------:R-:W-:Y:S01]  /*0ce0*/  @!UP0 ULEA.HI.X UR13, UR9, UR15, URZ, 0x2, UP3 ;  /* 0x0000000f090d8291 */ /* 0x000fe200098f14ff */
[----:B------:R-:W-:Y:S02]  /*0cf0*/  IMAD.U32 R4, RZ, RZ, UR10 ;  /* 0x0000000aff047e24 */ /* 0x000fe4000f8e00ff */
[----:B------:R-:W-:-:S02]  /*0d00*/  IMAD.U32 R8, RZ, RZ, UR12 ;  /* 0x0000000cff087e24 */ /* 0x000fc4000f8e00ff */
[----:B------:R-:W-:Y:S01]  /*0d10*/  IMAD.U32 R3, RZ, RZ, UR7 ;  /* 0x00000007ff037e24 */ /* 0x000fe2000f8e00ff */
[----:B------:R-:W0:Y:S01]  /*0d20*/  LDCU.64 UR6, c[0x0][0x4f8] ;  /* 0x00009f00ff0677ac */ /* 0x000e220008000a00 */
[----:B------:R-:W-:Y:S02]  /*0d30*/  IMAD.U32 R5, RZ, RZ, UR11 ;  /* 0x0000000bff057e24 */ /* 0x000fe4000f8e00ff */
        /* <DEDUP_REMOVED lines=9> */
[----:B0-----:R-:W-:Y:S01]  /*0dd0*/  UISETP.EQ.U32.AND UP3, UPT, UR6, URZ, UPT ;  /* 0x000000ff0600728c */ /* 0x001fe2000bf62070 */
[----:B------:R-:W-:Y:S01]  /*0de0*/  UMOV UR5, URZ ;  /* 0x000000ff00057c82 */ /* 0x000fe20008000000 */
[----:B------:R-:W-:Y:S01]  /*0df0*/  UMOV UR11, URZ ;  /* 0x000000ff000b7c82 */ /* 0x000fe20008000000 */
[----:B-1----:R-:W-:-:S04]  /*0e00*/  UISETP.NE.U32.AND UP0, UPT, UR12, URZ, UPT ;  /* 0x000000ff0c00728c */ /* 0x002fc8000bf05070 */
[----:B------:R-:W-:Y:S02]  /*0e10*/  UISETP.NE.AND.EX UP0, UPT, UR13, URZ, UPT, UP0 ;  /* 0x000000ff0d00728c */ /* 0x000fe4000bf05300 */
[----:B----4-:R-:W-:Y:S02]  /*0e20*/  USEL UR10, UR10, 0x800, UP5 ;  /* 0x000008000a0a7887 */ /* 0x010fe4000a800000 */
[----:B------:R-:W-:Y:S01]  /*0e30*/  UISETP.EQ.OR.EX UP0, UPT, UR7, URZ, !UP0, UP3 ;  /* 0x000000ff0700728c */ /* 0x000fe2000c702730 */
[----:B--2---:R-:W-:Y:S02]  /*0e40*/  @P0 R2UR UR4, R2 ;  /* 0x00000000020402ca */ /* 0x004fe400000e0000 */
[----:B---3--:R-:W-:Y:S02]  /*0e50*/  @P1 R2UR UR5, R4 ;  /* 0x00000000040512ca */ /* 0x008fe400000e0000 */
[----:B-----5:R-:W-:Y:S02]  /*0e60*/  @!P2 R2UR UR24, R6 ;  /* 0x000000000618a2ca */ /* 0x020fe400000e0000 */
[----:B------:R-:W-:-:S02]  /*0e70*/  @!P3 R2UR UR11, R8 ;  /* 0x00000000080bb2ca */ /* 0x000fc400000e0000 */
        /* <DEDUP_REMOVED lines=36> */
.L_x_1633:
        /* <DEDUP_REMOVED lines=35> */
.L_x_1634:
[----:B------:R-:W-:-:S06]  /*12f0*/  UISETP.GE.AND UP0, UPT, UR36, 0x1, UPT ;  /* 0x000000012400788c */ /* 0x000fcc000bf06270 */
[----:B------:R-:W-:-:S13]  /*1300*/  PLOP3.LUT P0, PT, PT, PT, UP0, 0x80, 0x8 ;  /* 0x000000000008781c */ /* 0x000fda0003f0f008 */
[----:B------:R-:W-:Y:S05]  /*1310*/  @!P0 EXIT ;  /* 0x000000000000894d */ /* 0x000fea0003800000 */
[----:B------:R-:W-:Y:S01]  /*1320*/  UMOV UR9, URZ ;  /* 0x000000ff00097c82 */ /* 0x000fe20008000000 */
[----:B------:R-:W-:-:S05]  /*1330*/  UMOV UR10, URZ ;  /* 0x000000ff000a7c82 */ /* 0x000fca0008000000 */
.L_x_1678:
        /* <DEDUP_REMOVED lines=366> */
.L_x_1636:
[----:B------:R-:W-:Y:S05]  /*2a20*/  BSYNC.RECONVERGENT B0 ;  /* 0x0000000000007941 */ /* 0x000fea0003800200 */
.L_x_1635:
        /* <DEDUP_REMOVED lines=37> */
.L_x_1638:
[----:B------:R-:W-:Y:S05]  /*2c80*/  BSYNC.RECONVERGENT B0 ;  /* 0x0000000000007941 */ /* 0x000fea0003800200 */
.L_x_1637:
        /* <DEDUP_REMOVED lines=35> */
.L_x_1640:
[----:B------:R-:W-:Y:S05]  /*2ec0*/  BSYNC.RECONVERGENT B0 ;  /* 0x0000000000007941 */ /* 0x000fea0003800200 */
.L_x_1639:
        /* <DEDUP_REMOVED lines=37> */
.L_x_1642:
[----:B------:R-:W-:Y:S05]  /*3120*/  BSYNC.RECONVERGENT B0 ;  /* 0x0000000000007941 */ /* 0x000fea0003800200 */
.L_x_1641:
        /* <DEDUP_REMOVED lines=35> */
.L_x_1644:
[----:B------:R-:W-:Y:S05]  /*3360*/  BSYNC.RECONVERGENT B0 ;  /* 0x0000000000007941 */ /* 0x000fea0003800200 */
.L_x_1643:
        /* <DEDUP_REMOVED lines=37> */
.L_x_1646:
[----:B------:R-:W-:Y:S05]  /*35c0*/  BSYNC.RECONVERGENT B0 ;  /* 0x0000000000007941 */ /* 0x000fea0003800200 */
.L_x_1645:
        /* <DEDUP_REMOVED lines=35> */
.L_x_1648:
[----:B------:R-:W-:Y:S05]  /*3800*/  BSYNC.RECONVERGENT B0 ;  /* 0x0000000000007941 */ /* 0x000fea0003800200 */
.L_x_1647:
[----:B------:R-:W-:Y:S01]  /*3810*/  ISETP.EQ.OR P5, PT, RZ, UR6, P3 ;  /* 0x00000006ff007c0c */ /* 0x000fe20009fa2670 */
[----:B------:R-:W-:Y:S01]  /*3820*/  HADD2.F32 R22, -RZ, R22.H0_H0 ;  /* 0x20000016ff167230 */ /* 0x000fe20000004100 */
[----:B------:R-:W-:Y:S01]  /*3830*/  BSSY.RECONVERGENT B0, `(.L_x_1649) ;  /* 0x0000024000007945 */ /* 0x000fe20003800200 */
[----:B------:R-:W-:Y:S01]  /*3840*/  FSETP.GTU.FTZ.AND P0, PT, R38, 20, PT ;  /* 0x41a000002600780b */ /* 0x000fe20003f1c000 */
[----:B------:R-:W-:Y:S01]  /*3850*/  HADD2.F32 R40, -RZ, R20.H0_H0 ;  /* 0x20000014ff287230 */ /* 0x000fe20000004100 */
        /* <DEDUP_REMOVED lines=33> */
.L_x_1650:
[----:B------:R-:W-:Y:S05]  /*3a70*/  BSYNC.RECONVERGENT B0 ;  /* 0x0000000000007941 */ /* 0x000fea0003800200 */
.L_x_1649:
        /* <DEDUP_REMOVED lines=39> */
.L_x_1652:
[----:B------:R-:W-:Y:S05]  /*3cf0*/  BSYNC.RECONVERGENT B0 ;  /* 0x0000000000007941 */ /* 0x000fea0003800200 */
.L_x_1651:
        /* <DEDUP_REMOVED lines=41> */
.L_x_1654:
[----:B------:R-:W-:Y:S05]  /*3f90*/  BSYNC.RECONVERGENT B0 ;  /* 0x0000000000007941 */ /* 0x000fea0003800200 */
.L_x_1653:
        /* <DEDUP_REMOVED lines=39> */
.L_x_1656:
[----:B------:R-:W-:Y:S05]  /*4210*/  BSYNC.RECONVERGENT B0 ;  /* 0x0000000000007941 */ /* 0x000fea0003800200 */
.L_x_1655:
[----:B------:R-:W-:Y:S01]  /*4220*/  ISETP.EQ.OR P0, PT, RZ, UR6, P0 ;  /* 0x00000006ff007c0c */ /* 0x000fe20008702670 */
[----:B------:R-:W-:Y:S01]  /*4230*/  BSSY.RECONVERGENT B0, `(.L_x_1657) ;  /* 0x000002b000007945 */ /* 0x000fe20003800200 */
[----:B------:R-:W-:Y:S01]  /*4240*/  FSETP.GTU.FTZ.AND P2, PT, R34, 20, PT ;  /* 0x41a000002200780b */ /* 0x000fe20003f5c000 */
[----:B------:R-:W-:Y:S01]  /*4250*/  HADD2.F32 R111, -RZ, R7.H0_H0 ;  /* 0x20000007ff6f7230 */ /* 0x000fe20000004100 */
[----:B------:R-:W-:Y:S01]  /*4260*/  ISETP.EQ.OR P4, PT, RZ, UR6, P4 ;  /* 0x00000006ff007c0c */ /* 0x000fe2000a782670 */
[----:B------:R-:W-:Y:S01]  /*4270*/  HADD2.F32 R114, -RZ, R6.H0_H0 ;  /* 0x20000006ff727230 */ /* 0x000fe20000004100 */
[----:B------:R-:W-:Y:S01]  /*4280*/  ISETP.EQ.OR P3, PT, RZ, UR6, P3 ;  /* 0x00000006ff007c0c */ /* 0x000fe20009f62670 */
[----:B------:R-:W-:Y:S01]  /*4290*/  HADD2.F32 R113, -RZ, R5.H0_H0 ;  /* 0x20000005ff717230 */ /* 0x000fe20000004100 */
        /* <DEDUP_REMOVED lines=36> */
.L_x_1658:
[----:B------:R-:W-:Y:S05]  /*44e0*/  BSYNC.RECONVERGENT B0 ;  /* 0x0000000000007941 */ /* 0x000fea0003800200 */
.L_x_1657:
        /* <DEDUP_REMOVED lines=32> */
.L_x_1660:
[----:B------:R-:W-:Y:S05]  /*46f0*/  BSYNC.RECONVERGENT B0 ;  /* 0x0000000000007941 */ /* 0x000fea0003800200 */
.L_x_1659:
        /* <DEDUP_REMOVED lines=32> */
.L_x_1662:
[----:B------:R-:W-:Y:S05]  /*4900*/  BSYNC.RECONVERGENT B0 ;  /* 0x0000000000007941 */ /* 0x000fea0003800200 */
.L_x_1661:
        /* <DEDUP_REMOVED lines=32> */
.L_x_1664:
[----:B------:R-:W-:Y:S05]  /*4b10*/  BSYNC.RECONVERGENT B0 ;  /* 0x0000000000007941 */ /* 0x000fea0003800200 */
.L_x_1663:
        /* <DEDUP_REMOVED lines=32> */
.L_x_1666:
[----:B------:R-:W-:Y:S05]  /*4d20*/  BSYNC.RECONVERGENT B0 ;  /* 0x0000000000007941 */ /* 0x000fea0003800200 */
.L_x_1665:
        /* <DEDUP_REMOVED lines=44> */
[----:B------:R-:W-:Y:S01]  /*4ff0*/  IADD3.X R83, PT, PT, R83, UR29, RZ, P2, !PT ;  /* 0x0000001d53537c10 */ /* 0x000fe200097fe4ff */
[----:B-1----:R-:W-:-:S02]  /*5000*/  ULEA UR47, UP0, UR6, UR48, 0x2 ;  /* 0x00000030062f7291 */ /* 0x002fc4000f8010ff */
[----:B------:R-:W-:Y:S01]  /*5010*/  UIADD3 UR48, UPT, UPT, UR41, 0x2140, URZ ;  /* 0x0000214029307890 */ /* 0x000fe2000fffe0ff */
[----:B------:R-:W0:Y:S01]  /*5020*/  LDCU.64 UR40, c[0x0][0x460] ;  /* 0x00008c00ff2877ac */ /* 0x000e220008000a00 */
[----:B------:R-:W-:Y:S02]  /*5030*/  UIMAD UR17, UR12, UR17, UR7 ;  /* 0x000000110c1172a4 */ /* 0x000fe4000f8e0207 */
[----:B------:R-:W-:Y:S02]  /*5040*/  UIADD3 UR50, UPT, UPT, -UR50, URZ, URZ ;  /* 0x000000ff32327290 */ /* 0x000fe4000fffe1ff */
[----:B------:R-:W-:Y:S01]  /*5050*/  ULEA.HI.X UR49, UR6, UR49, UR17, 0x2, UP0 ;  /* 0x0000003106317291 */ /* 0x000fe200080f1411 */
[----:B------:R-:W1:Y:S01]  /*5060*/  LDCU UR53, c[0x0][0x3ac] ;  /* 0x00007580ff3577ac */ /* 0x000e620008000800 */
[----:B------:R-:W4:Y:S05]  /*5070*/  LDCU.64 UR38, c[0x0][0x460] ;  /* 0x00008c00ff2677ac */ /* 0x000f2a0008000a00 */
[----:B------:R-:W1:Y:S01]  /*5080*/  LDCU.64 UR16, c[0x0][0x450] ;  /* 0x00008a00ff1077ac */ /* 0x000e620008000a00 */
[----:B------:R-:W-:-:S02]  /*5090*/  USHF.L.U64.HI UR19, UR18, 0x2, UR19 ;  /* 0x0000000212137899 */ /* 0x000fc40008010213 */
[----:B0-----:R-:W-:Y:S02]  /*50a0*/  USHF.L.U64.HI UR51, UR40, 0x2, UR41 ;  /* 0x0000000228337899 */ /* 0x001fe40008010229 */
[----:B--2---:R-:W-:Y:S02]  /*50b0*/  USHF.L.U64.HI UR43, UR42, 0x1, UR43 ;  /* 0x000000012a2b7899 */ /* 0x004fe4000801022b */
[----:B---3--:R-:W-:Y:S01]  /*50c0*/  USHF.L.U64.HI UR45, UR44, 0x1, UR45 ;  /* 0x000000012c2d7899 */ /* 0x008fe2000801022d */
[----:B------:R-:W-:Y:S01]  /*50d0*/  UMOV UR12, URZ ;  /* 0x000000ff000c7c82 */ /* 0x000fe20008000000 */
[----:B------:R-:W-:Y:S01]  /*50e0*/  UMOV UR13, URZ ;  /* 0x000000ff000d7c82 */ /* 0x000fe20008000000 */
[----:B------:R-:W-:Y:S01]  /*50f0*/  UMOV UR14, URZ ;  /* 0x000000ff000e7c82 */ /* 0x000fe20008000000 */
[----:B----4-:R-:W-:-:S08]  /*5100*/  UMOV UR15, URZ ;  /* 0x000000ff000f7c82 */ /* 0x010fd00008000000 */
.L_x_1677:
        /* <DEDUP_REMOVED lines=393> */
.L_x_1669:
[----:B------:R-:W-:Y:S01]  /*69a0*/  HFMA2 R85, -RZ, RZ, 0, 0 ;  /* 0x00000000ff557431 */ /* 0x000fe200000001ff */
[----:B------:R-:W-:Y:S06]  /*69b0*/  BRA.U !UP2, `(.L_x_1668) ;  /* 0x000000010a147547 */ /* 0x000fec000b800000 */
[----:B------:R-:W-:-:S04]  /*69c0*/  UIADD3 UR6, UP0, UPT, UR33, UR12, URZ ;  /* 0x0000000c21067290 */ /* 0x000fc8000ff1e0ff */
[----:B------:R-:W-:Y:S02]  /*69d0*/  UIADD3.X UR7, UPT, UPT, UR32, UR13, URZ, UP0, !UPT ;  /* 0x0000000d20077290 */ /* 0x000fe400087fe4ff */
[----:B------:R-:W-:-:S04]  /*69e0*/  IMAD.U32 R40, RZ, RZ, UR6 ;  /* 0x00000006ff287e24 */ /* 0x000fc8000f8e00ff */
[----:B------:R-:W-:-:S05]  /*69f0*/  IMAD.U32 R41, RZ, RZ, UR7 ;  /* 0x00000007ff297e24 */ /* 0x000fca000f8e00ff */
[----:B------:R1:W5:Y:S02]  /*6a00*/  LDG.E R85, desc[UR34][R40.64] ;  /* 0x0000002228557981 */ /* 0x000364000c1e1900 */
.L_x_1668:
        /* <DEDUP_REMOVED lines=106> */
.L_x_1671:
[----:B------:R-:W-:Y:S05]  /*70b0*/  BSYNC.RECONVERGENT B0 ;  /* 0x0000000000007941 */ /* 0x000fea0003800200 */
.L_x_1670:
        /* <DEDUP_REMOVED lines=39> */
.L_x_1675:
        /* <DEDUP_REMOVED lines=35> */
.L_x_1676:
        /* <DEDUP_REMOVED lines=10> */
.L_x_1674:
        /* <DEDUP_REMOVED lines=9> */
.L_x_1673:
[----:B------:R-:W-:Y:S05]  /*7690*/  BSYNC.RECONVERGENT B0 ;  /* 0x0000000000007941 */ /* 0x000fea0003800200 */
.L_x_1672:
        /* <DEDUP_REMOVED lines=32> */
.L_x_1667:
[----:B------:R-:W-:Y:S01]  /*78a0*/  BAR.SYNC.DEFER_BLOCKING 0x0 ;  /* 0x0000000000007b1d */ /* 0x000fe20000010000 */
[----:B------:R-:W-:Y:S01]  /*78b0*/  F2FP.F16.F32.PACK_AB R23, R23, R24 ;  /* 0x000000181717723e */ /* 0x000fe200000000ff */
[----:B------:R-:W-:Y:S01]  /*78c0*/  USHF.R.S32.HI UR16, URZ, 0x1f, UR46 ;  /* 0x0000001fff107899 */ /* 0x000fe2000801142e */
[----:B------:R-:W-:Y:S01]  /*78d0*/  F2FP.F16.F32.PACK_AB R21, R21, R22 ;  /* 0x000000161515723e */ /* 0x000fe200000000ff */
[----:B------:R-:W-:Y:S01]  /*78e0*/  UIADD3 UR9, UPT, UPT, UR9, 0x1, URZ ;  /* 0x0000000109097890 */ /* 0x000fe2000fffe0ff */
[----:B------:R-:W-:Y:S01]  /*78f0*/  PRMT R34, R23, 0x7632, R34 ;  /* 0x0000763217227816 */ /* 0x000fe20000000022 */
[----:B------:R-:W1:Y:S01]  /*7900*/  LDCU.128 UR12, c[0x0][0x430] ;  /* 0x00008600ff0c77ac */ /* 0x000e620008000c00 */
[----:B------:R-:W-:Y:S01]  /*7910*/  F2FP.F16.F32.PACK_AB R20, R33, R20 ;  /* 0x000000142114723e */ /* 0x000fe200000000ff */
[----:B------:R-:W2:Y:S01]  /*7920*/  S2UR UR17, SR_CTAID.Y ;  /* 0x00000000001179c3 */ /* 0x000ea20000002600 */
[----:B------:R-:W-:Y:S01]  /*7930*/  PRMT R33, R21, 0x7632, R33 ;  /* 0x0000763215217816 */ /* 0x000fe20000000021 */
[----:B------:R-:W-:Y:S01]  /*7940*/  UMOV UR6, UR10 ;  /* 0x0000000a00067c82 */ /* 0x000fe20008000000 */
[----:B------:R-:W-:Y:S01]  /*7950*/  F2FP.F16.F32.PACK_AB R19, R32, R19 ;  /* 0x000000132013723e */ /* 0x000fe200000000ff */
[----:B------:R-:W-:Y:S01]  /*7960*/  UMOV UR7, URZ ;  /* 0x000000ff00077c82 */ /* 0x000fe20008000000 */
[----:B------:R-:W-:Y:S01]  /*7970*/  PRMT R32, R20, 0x7632, R32 ;  /* 0x0000763214207816 */ /* 0x000fe20000000020 */
[----:B------:R-:W3:Y:S01]  /*7980*/  LDCU.64 UR18, c[0x0][0x4a8] ;  /* 0x00009500ff1277ac */ /* 0x000ee20008000a00 */
[----:B------:R-:W-:-:S02]  /*7990*/  F2FP.F16.F32.PACK_AB R30, R30, R31 ;  /* 0x0000001f1e1e723e */ /* 0x000fc400000000ff */
[----:B------:R-:W-:Y:S01]  /*79a0*/  PRMT R31, R19, 0x7632, R31 ;  /* 0x00007632131f7816 */ /* 0x000fe2000000001f */
[----:B------:R-:W-:Y:S01]  /*79b0*/  UISETP.NE.AND UP0, UPT, UR9, UR36, UPT ;  /* 0x000000240900728c */ /* 0x000fe2000bf05270 */
[----:B------:R-:W-:Y:S01]  /*79c0*/  F2FP.F16.F32.PACK_AB R28, R28, R29 ;  /* 0x0000001d1c1c723e */ /* 0x000fe200000000ff */
[----:B------:R-:W-:Y:S01]  /*79d0*/  UIADD3 UR11, UPT, UPT, UR37, UR11, URZ ;  /* 0x0000000b250b7290 */ /* 0x000fe2000fffe0ff */
[----:B------:R-:W-:Y:S01]  /*79e0*/  PRMT R2, R30, 0x7632, R2 ;  /* 0x000076321e027816 */ /* 0x000fe20000000002 */
[----:B------:R-:W-:Y:S01]  /*79f0*/  UIMAD.WIDE.U32 UR22, UR37, 0x2, UR22 ;  /* 0x00000002251678a5 */ /* 0x000fe2000f8e0016 */
[----:B------:R-:W-:Y:S01]  /*7a00*/  F2FP.F16.F32.PACK_AB R26, R26, R27 ;  /* 0x0000001b1a1a723e */ /* 0x000fe200000000ff */
[----:B------:R-:W-:Y:S01]  /*7a10*/  STS.U16 [R69], R23 ;  /* 0x0000001745007388 */ /* 0x000fe20000000400 */
[----:B------:R-:W-:Y:S01]  /*7a20*/  ISETP.NE.AND P0, PT, R110, RZ, PT ;  /* 0x000000ff6e00720c */ /* 0x000fe20003f05270 */
[----:B-1----:R-:W-:Y:S01]  /*7a30*/  UIMAD UR16, UR16, UR12, URZ ;  /* 0x0000000c101072a4 */ /* 0x002fe2000f8e02ff */
[----:B------:R-:W-:Y:S01]  /*7a40*/  PRMT R29, R28, 0x7632, R29 ;  /* 0x000076321c1d7816 */ /* 0x000fe2000000001d */
[----:B------:R-:W-:Y:S01]  /*7a50*/  STS.U16 [R68+0x2], R34 ;  /* 0x0000022244007388 */ /* 0x000fe20000000400 */
[----:B------:R-:W-:Y:S01]  /*7a60*/  F2FP.F16.F32.PACK_AB R18, R25, R18 ;  /* 0x000000121912723e */ /* 0x000fe200000000ff */
[----:B------:R-:W-:Y:S01]  /*7a70*/  UIMAD.WIDE.U32 UR6, UR46, UR12, UR6 ;  /* 0x0000000c2e0672a5 */ /* 0x000fe2000f8e0006 */
[----:B------:R-:W-:Y:S01]  /*7a80*/  PRMT R3, R26, 0x7632, R3 ;  /* 0x000076321a037816 */ /* 0x000fe20000000003 */
[----:B------:R-:W-:Y:S01]  /*7a90*/  STS.U16 [R67+0x4], R21 ;  /* 0x0000041543007388 */ /* 0x000fe20000000400 */
[----:B------:R-:W-:Y:S01]  /*7aa0*/  PRMT R27, R18, 0x7632, R27 ;  /* 0x00007632121b7816 */ /* 0x000fe2000000001b */
[----:B------:R-:W-:Y:S01]  /*7ab0*/  UIMAD UR13, UR46, UR13, UR16 ;  /* 0x0000000d2e0d72a4 */ /* 0x000fe2000f8e0210 */
[----:B------:R-:W-:Y:S01]  /*7ac0*/  LOP3.LUT R109, R109, 0x3e00, RZ, 0xc0, !PT ;  /* 0x00003e006d6d7812 */ /* 0x000fe200078ec0ff */
[----:B------:R-:W-:Y:S01]  /*7ad0*/  STS.U16 [R66+0x6], R33 ;  /* 0x0000062142007388 */ /* 0x000fe20000000400 */
[----:B------:R-:W-:-:S02]  /*7ae0*/  UIMAD.WIDE.U32 UR28, UR37, 0x2, UR28 ;  /* 0x00000002251c78a5 */ /* 0x000fc4000f8e001c */
[----:B------:R-:W-:Y:S01]  /*7af0*/  UIADD3 UR7, UPT, UPT, UR7, UR13, URZ ;  /* 0x0000000d07077290 */ /* 0x000fe2000fffe0ff */
[----:B------:R-:W-:Y:S01]  /*7b00*/  STS.U16 [R65+0x8], R20 ;  /* 0x0000081441007388 */ /* 0x000fe20000000400 */
[----:B------:R-:W-:Y:S01]  /*7b10*/  LOP3.LUT R109, R109, 0x1f, R110, 0xf8, !PT ;  /* 0x0000001f6d6d7812 */ /* 0x000fe200078ef86e */
[----:B------:R-:W-:Y:S02]  /*7b20*/  UIMAD.WIDE.U32 UR30, UR37, 0x2, UR30 ;  /* 0x00000002251e78a5 */ /* 0x000fe4000f8e001e */
[----:B------:R-:W-:Y:S01]  /*7b30*/  STS.U16 [R64+0xa], R32 ;  /* 0x00000a2040007388 */ /* 0x000fe20000000400 */
[----:B--2---:R-:W-:Y:S02]  /*7b40*/  UIMAD.WIDE.U32 UR6, UR17, UR14, UR6 ;  /* 0x0000000e110672a5 */ /* 0x004fe4000f8e0006 */
[----:B------:R-:W-:Y:S01]  /*7b50*/  UIADD3 UR10, UPT, UPT, UR37, UR10, URZ ;  /* 0x0000000a250a7290 */ /* 0x000fe2000fffe0ff */
[----:B------:R-:W-:Y:S01]  /*7b60*/  STS.U16 [R63+0xc], R19 ;  /* 0x00000c133f007388 */ /* 0x000fe20000000400 */
[----:B------:R-:W-:-:S02]  /*7b70*/  UIMAD UR15, UR17, UR15, UR7 ;  /* 0x0000000f110f72a4 */ /* 0x000fc4000f8e0207 */
[----:B------:R-:W-:Y:S01]  /*7b80*/  UIMAD.WIDE.U32 UR26, UR37, 0x2, UR26 ;  /* 0x00000002251a78a5 */ /* 0x000fe2000f8e001a */
[----:B------:R-:W-:Y:S04]  /*7b90*/  STS.U16 [R62+0xe], R31 ;  /* 0x00000e1f3e007388 */ /* 0x000fe80000000400 */
[----:B------:R-:W-:Y:S04]  /*7ba0*/  STS.U16 [R61+0x10], R30 ;  /* 0x0000101e3d007388 */ /* 0x000fe80000000400 */
[----:B------:R1:W-:Y:S04]  /*7bb0*/  STS.U16 [R60+0x12], R2 ;  /* 0x000012023c007388 */ /* 0x0003e80000000400 */
[----:B------:R-:W-:Y:S04]  /*7bc0*/  STS.U16 [R59+0x14], R28 ;  /* 0x0000141c3b007388 */ /* 0x000fe80000000400 */
[----:B------:R-:W-:Y:S01]  /*7bd0*/  STS.U16 [R58+0x16], R29 ;  /* 0x0000161d3a007388 */ /* 0x000fe20000000400 */
[----:B-1----:R-:W-:-:S03]  /*7be0*/  MOV R2, UR37 ;  /* 0x0000002500027c02 */ /* 0x002fc60008000f00 */
[----:B------:R-:W-:Y:S04]  /*7bf0*/  STS.U16 [R57+0x18], R26 ;  /* 0x0000181a39007388 */ /* 0x000fe80000000400 */
[----:B------:R1:W-:Y:S04]  /*7c00*/  STS.U16 [R56+0x1a], R3 ;  /* 0x00001a0338007388 */ /* 0x0003e80000000400 */
        /* <DEDUP_REMOVED lines=22> */
[----:B---3--:R-:W-:Y:S01]  /*7d70*/  LEA R2, P3, R3, UR18, 0x1 ;  /* 0x0000001203027c11 */ /* 0x008fe2000f8608ff */
[----:B------:R-:W-:-:S05]  /*7d80*/  IMAD.X R6, RZ, RZ, UR15, P0 ;  /* 0x0000000fff067e24 */ /* 0x000fca00080e06ff */
        /* <DEDUP_REMOVED lines=36> */
.L_x_1679:
        /* <DEDUP_REMOVED lines=11> */
.L_x_7973:


//--------------------- .text._Z25selective_scan_fwd_kernelI32Selective_Scan_fwd_kernel_traitsILi128ELi16ELi1ELb0ELb1ELb1ELb1ELb0EN3c104HalfEffEEv13SSMParamsBase --------------------------
	.section	.text._Z25selective_scan_fwd_kernelI32Selective_Scan_fwd_kernel_traitsILi128ELi16ELi1ELb0ELb1ELb1ELb1ELb0EN3c104HalfEffEEv13SSMParamsBase,"ax",@progbits
	.align	128
        .global         _Z25selective_scan_fwd_kernelI32Selective_Scan_fwd_kernel_traitsILi128ELi16ELi1ELb0ELb1ELb1ELb1ELb0EN3c104HalfEffEEv13SSMParamsBase
        .type           _Z25selective_scan_fwd_kernelI32Selective_Scan_fwd_kernel_traitsILi128ELi16ELi1ELb0ELb1ELb1ELb1ELb0EN3c104HalfEffEEv13SSMParamsBase,@function
        .size           _Z25selective_scan_fwd_kernelI32Selective_Scan_fwd_kernel_traitsILi128ELi16ELi1ELb0ELb1ELb1ELb1ELb0EN3c104HalfEffEEv13SSMParamsBase,(.L_x_7974 - _Z25selective_scan_fwd_kernelI32Selective_Scan_fwd_kernel_traitsILi128ELi16ELi1ELb0ELb1ELb1ELb1ELb0EN3c104HalfEffEEv13SSMParamsBase)
        .other          _Z25selective_scan_fwd_kernelI32Selective_Scan_fwd_kernel_traitsILi128ELi16ELi1ELb0ELb1ELb1ELb1ELb0EN3c104HalfEffEEv13SSMParamsBase,@"STO_CUDA_ENTRY STV_DEFAULT"
_Z25selective_scan_fwd_kernelI32Selective_Scan_fwd_kernel_traitsILi128ELi16ELi1ELb0ELb1ELb1ELb1ELb0EN3c104HalfEffEEv13SSMParamsBase:
.text._Z25selective_scan_fwd_kernelI32Selective_Scan_fwd_kernel_traitsILi128ELi16ELi1ELb0ELb1ELb1ELb1ELb0EN3c104HalfEffEEv13SSMParamsBase:
[----:B------:R-:W0:Y:S01]  /*0000*/  LDC R1, c[0x0][0x37c] ;  /* 0x0000df00ff017b82 */ /* 0x000e220000000800 */
[----:B------:R-:W1:Y:S07]  /*0010*/  LDCU.64 UR4, c[0x0][0x4d8] ;  /* 0x00009b00ff0477ac */ /* 0x000e6e0008000a00 */
[----:B------:R-:W2:Y:S01]  /*0020*/  S2UR UR8, SR_CTAID.X ;  /* 0x00000000000879c3 */ /* 0x000ea20000002500 */
[----:B0-----:R-:W-:Y:S01]  /*0030*/  VIADD R1, R1, 0xfffffff8 ;  /* 0xfffffff801017836 */ /* 0x001fe20000000000 */
[----:B------:R-:W0:Y:S01]  /*0040*/  LDCU.64 UR34, c[0x0][0x358] ;  /* 0x00006b00ff2277ac */ /* 0x000e220008000a00 */
[----:B------:R-:W3:Y:S01]  /*0050*/  LDCU.64 UR6, c[0x0][0x4d0] ;  /* 0x00009a00ff0677ac */ /* 0x000ee20008000a00 */
[----:B------:R-:W4:Y:S01]  /*0060*/  LDCU.64 UR14, c[0x0][0x3a0] ;  /* 0x00007400ff0e77ac */ /* 0x000f220008000a00 */
[----:B-1----:R-:W-:-:S04]  /*0070*/  UISETP.NE.U32.AND UP2, UPT, UR4, URZ, UPT ;  /* 0x000000ff0400728c */ /* 0x002fc8000bf45070 */
[----:B------:R-:W-:-:S06]  /*0080*/  UISETP.NE.AND.EX UP2, UPT, UR5, URZ, UPT, UP2 ;  /* 0x000000ff0500728c */ /* 0x000fcc000bf45320 */
[----:B------:R-:W-:-:S05]  /*0090*/  PLOP3.LUT P1, PT, PT, PT, UP2, 0x80, 0x8 ;  /* 0x000000000008781c */ /* 0x000fca0003f2f028 */
[----:B--2---:R-:W-:-:S04]  /*00a0*/  @UP2 UIADD3 UR4, UP0, UPT, UR8, UR4, URZ ;  /* 0x0000000408042290 */ /* 0x004fc8000ff1e0ff */
[----:B------:R-:W-:Y:S02]  /*00b0*/  @UP2 UIADD3.X UR5, UPT, UPT, URZ, UR5, URZ, UP0, !UPT ;  /* 0x00000005ff052290 */ /* 0x000fe400087fe4ff */
[----:B------:R-:W-:-:S04]  /*00c0*/  IMAD.U32 R2, RZ, RZ, UR4 ;  /* 0x00000004ff027e24 */ /* 0x000fc8000f8e00ff */
[----:B------:R-:W-:-:S05]  /*00d0*/  IMAD.U32 R3, RZ, RZ, UR5 ;  /* 0x00000005ff037e24 */ /* 0x000fca000f8e00ff */
[----:B0-----:R0:W5:Y:S01]  /*00e0*/  @P1 LDG.E.U8 R6, desc[UR34][R2.64] ;  /* 0x0000002202061981 */ /* 0x001162000c1e1100 */
        /* <DEDUP_REMOVED lines=36> */
.L_x_1680:
        /* <DEDUP_REMOVED lines=90> */
.L_x_1681:
        /* <DEDUP_REMOVED lines=10> */
.L_x_1682:
        /* <DEDUP_REMOVED lines=47> */
[----:B------:R-:W-:Y:S01]  /*0c60*/  IMAD.U32 R9, RZ, RZ, UR13 ;  /* 0x0000000dff097e24 */ /* 0x000fe2000f8e00ff */
[----:B------:R-:W3:Y:S02]  /*0c70*/  LDCU UR12, c[0x0][0x3ac] ;  /* 0x00007580ff0c77ac */ /* 0x000ee40008000800 */
[----:B------:R-:W4:Y:S04]  /*0c80*/  @P1 LDG.E R4, desc[UR34][R4.64] ;  /* 0x0000002204041981 */ /* 0x000f28000c1e1900 */
[----:B------:R-:W5:Y:S04]  /*0c90*/  @!P2 LDG.E R6, desc[UR34][R6.64] ;  /* 0x000000220606a981 */ /* 0x000f68000c1e1900 */
[----:B------:R-:W5:Y:S01]  /*0ca0*/  @!P3 LDG.E R8, desc[UR34][R8.64] ;  /* 0x000000220808b981 */ /* 0x000f62000c1e1900 */
[----:B0-----:R-:W-:-:S02]  /*0cb0*/  UISETP.NE.U32.AND UP0, UPT, UR14, URZ, UPT ;  /* 0x000000ff0e00728c */ /* 0x001fc4000bf05070 */
[----:B-1----:R-:W-:Y:S02]  /*0cc0*/  UISETP.EQ.U32.AND UP3, UPT, UR6, URZ, UPT ;  /* 0x000000ff0600728c */ /* 0x002fe4000bf62070 */
[----:B------:R-:W-:Y:S01]  /*0cd0*/  UISETP.NE.AND.EX UP0, UPT, UR15, URZ, UPT, UP0 ;  /* 0x000000ff0f00728c */ /* 0x000fe2000bf05300 */
[----:B------:R-:W-:Y:S01]  /*0ce0*/  UMOV UR5, URZ ;  /* 0x000000ff00057c82 */ /* 0x000fe20008000000 */
[----:B------:R-:W-:Y:S02]  /*0cf0*/  UMOV UR4, URZ ;  /* 0x000000ff00047c82 */ /* 0x000fe40008000000 */
[----:B------:R-:W-:Y:S01]  /*0d00*/  UISETP.EQ.OR.EX UP0, UPT, UR7, URZ, !UP0, UP3 ;  /* 0x000000ff0700728c */ /* 0x000fe2000c702730 */
[----:B------:R-:W-:Y:S01]  /*0d10*/  UMOV UR9, URZ ;  /* 0x000000ff00097c82 */ /* 0x000fe20008000000 */
[----:B---3--:R-:W-:Y:S01]  /*0d20*/  USEL UR12, UR12, 0x800, UP5 ;  /* 0x000008000c0c7887 */ /* 0x008fe2000a800000 */
[----:B--2---:R-:W-:Y:S02]  /*0d30*/  @P0 R2UR UR5, R2 ;  /* 0x00000000020502ca */ /* 0x004fe400000e0000 */
[----:B----4-:R-:W-:-:S02]  /*0d40*/  @P1 R2UR UR4, R4 ;  /* 0x00000000040412ca */ /* 0x010fc400000e0000 */
        /* <DEDUP_REMOVED lines=38> */
.L_x_1683:
        /* <DEDUP_REMOVED lines=36> */
.L_x_1684:
[----:B------:R-:W-:-:S06]  /*11f0*/  UISETP.GE.AND UP0, UPT, UR32, 0x1, UPT ;  /* 0x000000012000788c */ /* 0x000fcc000bf06270 */
[----:B------:R-:W-:-:S13]  /*1200*/  PLOP3.LUT P0, PT, PT, PT, UP0, 0x80, 0x8 ;  /* 0x000000000008781c */ /* 0x000fda0003f0f008 */
[----:B------:R-:W-:Y:S05]  /*1210*/  @!P0 EXIT ;  /* 0x000000000000894d */ /* 0x000fea0003800000 */
[----:B------:R-:W-:Y:S01]  /*1220*/  UMOV UR7, URZ ;  /* 0x000000ff00077c82 */ /* 0x000fe20008000000 */
[----:B------:R-:W-:-:S05]  /*1230*/  UMOV UR8, URZ ;  /* 0x000000ff00087c82 */ /* 0x000fca0008000000 */
.L_x_1728:
        /* <DEDUP_REMOVED lines=45> */
[----:B------:R-:W-:Y:S02]  /*1510*/  PRMT R20, RZ, 0x7610, R20 ;  /* 0x00007610ff147816 */ /* 0x000fe40000000014 */
[----:B------:R-:W-:Y:S01]  /*1520*/  PRMT R23, RZ, 0x7610, R23 ;  /* 0x00007610ff177816 */ /* 0x000fe20000000017 */
[C---:B0-----:R-:W-:Y:S01]  /*1530*/  IMAD.SHL.U32 R103, R159.reuse, 0x10, RZ ;  /* 0x000000109f677824 */ /* 0x041fe200078e00ff */
[----:B------:R-:W-:Y:S02]  /*1540*/  LOP3.LUT R102, R159, 0x1f, RZ, 0xc0, !PT ;  /* 0x0000001f9f667812 */ /* 0x000fe400078ec0ff */
[----:B------:R-:W-:-:S02]  /*1550*/  PRMT R22, RZ, 0x7610, R22 ;  /* 0x00007610ff167816 */ /* 0x000fc40000000016 */
        /* <DEDUP_REMOVED lines=14> */
[----:B------:R-:W2:Y:S01]  /*1640*/  @!P6 LDG.E.U16 R8, desc[UR34][R6.64+0x40] ;  /* 0x000040220608e981 */ /* 0x000ea2000c1e1500 */
[----:B------:R-:W-:Y:S02]  /*1650*/  IADD3 R2, P0, PT, R4, UR26, RZ ;  /* 0x0000001a04027c10 */ /* 0x000fe4000ff1e0ff */
[----:B------:R-:W-:Y:S01]  /*1660*/  @P6 LOP3.LUT R0, R0, 0x200, RZ, 0xfc, !PT ;  /* 0x0000020000006812 */ /* 0x000fe200078efcff */
[----:B------:R-:W3:Y:S01]  /*1670*/  @!P5 LDG.E.U16 R11, desc[UR34][R6.64+0x80] ;  /* 0x00008022060bd981 */ /* 0x000ee2000c1e1500 */
[----:B------:R-:W-:Y:S01]  /*1680*/  ISETP.GE.AND P3, PT, R98, UR36, PT ;  /* 0x0000002462007c0c */ /* 0x000fe2000bf66270 */
[----:B------:R-:W-:Y:S01]  /*1690*/  IMAD.X R3, RZ, RZ, UR33, P0 ;  /* 0x00000021ff037e24 */ /* 0x000fe200080e06ff */
[----:B------:R-:W-:-:S02]  /*16a0*/  LOP3.LUT R0, R0, 0xfffffeff, RZ, 0xc0, !PT ;  /* 0xfffffeff00007812 */ /* 0x000fc400078ec0ff */
[----:B------:R-:W-:Y:S01]  /*16b0*/  LOP3.LUT R97, R102, 0xa0, RZ, 0xfc, !PT ;  /* 0x000000a066617812 */ /* 0x000fe200078efcff */
[----:B------:R-:W4:Y:S01]  /*16c0*/  @!P4 LDG.E.U16 R10, desc[UR34][R6.64+0xc0] ;  /* 0x0000c022060ac981 */ /* 0x000f22000c1e1500 */
[----:B------:R-:W-:Y:S02]  /*16d0*/  @P5 LOP3.LUT R0, R0, 0x100, RZ, 0xfc, !PT ;  /* 0x0000010000005812 */ /* 0x000fe400078efcff */
[----:B------:R-:W-:Y:S02]  /*16e0*/  ISETP.GE.AND P2, PT, R97, UR36, PT ;  /* 0x0000002461007c0c */ /* 0x000fe4000bf46270 */
[C---:B------:R-:W-:Y:S02]  /*16f0*/  LOP3.LUT P0, RZ, R0.reuse, 0x400, RZ, 0xc0, !PT ;  /* 0x0000040000ff7812 */ /* 0x040fe4000780c0ff */
[----:B------:R-:W-:Y:S01]  /*1700*/  LOP3.LUT R0, R0, 0xffffff7f, RZ, 0xc0, !PT ;  /* 0xffffff7f00007812 */ /* 0x000fe200078ec0ff */
[----:B------:R-:W5:Y:S01]  /*1710*/  @!P3 LDG.E.U16 R13, desc[UR34][R6.64+0x100] ;  /* 0x00010022060db981 */ /* 0x000f62000c1e1500 */
[----:B------:R-:W-:-:S02]  /*1720*/  LOP3.LUT R96, R102, 0xc0, RZ, 0xfc, !PT ;  /* 0x000000c066607812 */ /* 0x000fc400078efcff */
[----:B------:R-:W-:Y:S02]  /*1730*/  @P4 LOP3.LUT R0, R0, 0x80, RZ, 0xfc, !PT ;  /* 0x0000008000004812 */ /* 0x000fe400078efcff */
[----:B------:R-:W-:Y:S02]  /*1740*/  ISETP.GE.AND P1, PT, R96, UR36, PT ;  /* 0x0000002460007c0c */ /* 0x000fe4000bf26270 */
[----:B------:R-:W-:Y:S01]  /*1750*/  LOP3.LUT R0, R0, 0xffffffbf, RZ, 0xc0, !PT ;  /* 0xffffffbf00007812 */ /* 0x000fe200078ec0ff */
[----:B------:R-:W5:Y:S01]  /*1760*/  @!P2 LDG.E.U16 R12, desc[UR34][R6.64+0x140] ;  /* 0x00014022060ca981 */ /* 0x000f62000c1e1500 */
[----:B------:R-:W-:Y:S02]  /*1770*/  LOP3.LUT R95, R102, 0xe0, RZ, 0xfc, !PT ;  /* 0x000000e0665f7812 */ /* 0x000fe400078efcff */
[----:B------:R-:W-:Y:S01]  /*1780*/  @P3 LOP3.LUT R0, R0, 0x40, RZ, 0xfc, !PT ;  /* 0x0000004000003812 */ /* 0x000fe200078efcff */
[----:B------:R-:W2:Y:S01]  /*1790*/  @!P0 LDG.E.U16 R9, desc[UR34][R6.64] ;  /* 0x0000002206098981 */ /* 0x000ea2000c1e1500 */
[----:B------:R-:W-:-:S02]  /*17a0*/  LOP3.LUT R94, R102, 0x100, RZ, 0xfc, !PT ;  /* 0x00000100665e7812 */ /* 0x000fc400078efcff */
[----:B------:R-:W-:Y:S02]  /*17b0*/  LOP3.LUT R0, R0, 0xffffffdf, RZ, 0xc0, !PT ;  /* 0xffffffdf00007812 */ /* 0x000fe400078ec0ff */
[----:B------:R-:W-:Y:S01]  /*17c0*/  LOP3.LUT R93, R102, 0x120, RZ, 0xfc, !PT ;  /* 0x00000120665d7812 */ /* 0x000fe200078efcff */
[----:B------:R-:W5:Y:S01]  /*17d0*/  @!P1 LDG.E.U16 R15, desc[UR34][R6.64+0x180] ;  /* 0x00018022060f9981 */ /* 0x000f62000c1e1500 */
[----:B------:R-:W-:Y:S02]  /*17e0*/  @P2 LOP3.LUT R0, R0, 0x20, RZ, 0xfc, !PT ;  /* 0x0000002000002812 */ /* 0x000fe400078efcff */
[----:B------:R-:W-:Y:S02]  /*17f0*/  ISETP.GE.AND P0, PT, R95, UR36, PT ;  /* 0x000000245f007c0c */ /* 0x000fe4000bf06270 */
[----:B------:R-:W-:Y:S02]  /*1800*/  LOP3.LUT R0, R0, 0xffffffef, RZ, 0xc0, !PT ;  /* 0xffffffef00007812 */ /* 0x000fe400078ec0ff */
[----:B------:R-:W-:-:S02]  /*1810*/  LOP3.LUT R92, R102, 0x140, RZ, 0xfc, !PT ;  /* 0x00000140665c7812 */ /* 0x000fc400078efcff */
[----:B------:R-:W-:Y:S02]  /*1820*/  @P1 LOP3.LUT R0, R0, 0x10, RZ, 0xfc, !PT ;  /* 0x0000001000001812 */ /* 0x000fe400078efcff */
[----:B------:R-:W-:Y:S02]  /*1830*/  LOP3.LUT R91, R102, 0x160, RZ, 0xfc, !PT ;  /* 0x00000160665b7812 */ /* 0x000fe400078efcff */
[----:B------:R-:W-:Y:S02]  /*1840*/  LOP3.LUT R0, R0, 0xfffffff7, RZ, 0xc0, !PT ;  /* 0xfffffff700007812 */ /* 0x000fe400078ec0ff */
[----:B------:R-:W-:Y:S01]  /*1850*/  LOP3.LUT R90, R102, 0x180, RZ, 0xfc, !PT ;  /* 0x00000180665a7812 */ /* 0x000fe200078efcff */
[----:B------:R-:W5:Y:S01]  /*1860*/  @!P0 LDG.E.U16 R14, desc[UR34][R6.64+0x1c0] ;  /* 0x0001c022060e8981 */ /* 0x000f62000c1e1500 */
        /* <DEDUP_REMOVED lines=8> */
[----:B------:R-:W5:Y:S01]  /*18f0*/  @!P0 LDG.E.U16 R17, desc[UR34][R6.64+0x200] ;  /* 0x0002002206118981 */ /* 0x000f62000c1e1500 */
[----:B------:R-:W-:Y:S02]  /*1900*/  ISETP.GE.AND P0, PT, R92, UR36, PT ;  /* 0x000000245c007c0c */ /* 0x000fe4000bf06270 */
[----:B------:R-:W-:Y:S02]  /*1910*/  ISETP.GE.AND P1, PT, R91, UR36, PT ;  /* 0x000000245b007c0c */ /* 0x000fe4000bf26270 */
[----:B------:R-:W-:Y:S01]  /*1920*/  ISETP.GE.AND P2, PT, R90, UR36, PT ;  /* 0x000000245a007c0c */ /* 0x000fe2000bf46270 */
[----:B------:R-:W5:Y:S01]  /*1930*/  @!P6 LDG.E.U16 R16, desc[UR34][R6.64+0x240] ;  /* 0x000240220610e981 */ /* 0x000f62000c1e1500 */
[----:B------:R-:W-:Y:S02]  /*1940*/  ISETP.GE.AND P3, PT, R89, UR36, PT ;  /* 0x0000002459007c0c */ /* 0x000fe4000bf66270 */
[----:B------:R-:W-:-:S02]  /*1950*/  ISETP.GE.AND P4, PT, R88, UR36, PT ;  /* 0x0000002458007c0c */ /* 0x000fc4000bf86270 */
[----:B------:R-:W-:-:S03]  /*1960*/  ISETP.GE.AND P5, PT, R87, UR36, PT ;  /* 0x0000002457007c0c */ /* 0x000fc6000bfa6270 */
[----:B------:R-:W5:Y:S04]  /*1970*/  @!P0 LDG.E.U16 R19, desc[UR34][R6.64+0x280] ;  /* 0x0002802206138981 */ /* 0x000f68000c1e1500 */
[----:B------:R-:W5:Y:S04]  /*1980*/  @!P1 LDG.E.U16 R18, desc[UR34][R6.64+0x2c0] ;  /* 0x0002c02206129981 */ /* 0x000f68000c1e1500 */
[----:B------:R-:W5:Y:S04]  /*1990*/  @!P2 LDG.E.U16 R21, desc[UR34][R6.64+0x300] ;  /* 0x000300220615a981 */ /* 0x000f68000c1e1500 */
[----:B------:R-:W5:Y:S04]  /*19a0*/  @!P3 LDG.E.U16 R20, desc[UR34][R6.64+0x340] ;  /* 0x000340220614b981 */ /* 0x000f68000c1e1500 */
[----:B------:R-:W5:Y:S04]  /*19b0*/  @!P4 LDG.E.U16 R23, desc[UR34][R6.64+0x380] ;  /* 0x000380220617c981 */ /* 0x000f68000c1e1500 */
[----:B------:R0:W5:Y:S01]  /*19c0*/  @!P5 LDG.E.U16 R22, desc[UR34][R6.64+0x3c0] ;  /* 0x0003c0220616d981 */ /* 0x000162000c1e1500 */
[----:B------:R-:W1:Y:S01]  /*19d0*/  S2R R162, SR_LANEID ;  /* 0x0000000000a27919 */ /* 0x000e620000000000 */
[----:B------:R-:W0:Y:S01]  /*19e0*/  S2UR UR10, SR_CgaCtaId ;  /* 0x00000000000a79c3 */ /* 0x000e220000008800 */
[----:B------:R-:W-:Y:S01]  /*19f0*/  UMOV UR37, 0x400 ;  /* 0x0000040000257882 */ /* 0x000fe20000000000 */
[----:B------:R-:W-:-:S04]  /*1a00*/  LOP3.LUT R0, R0, 0xfffffffd, RZ, 0xc0, !PT ;  /* 0xfffffffd00007812 */ /* 0x000fc800078ec0ff */
[----:B------:R-:W-:Y:S01]  /*1a10*/  @P6 LOP3.LUT R0, R0, 0x2, RZ, 0xfc, !PT ;  /* 0x0000000200006812 */ /* 0x000fe200078efcff */
[----:B0-----:R-:W-:Y:S01]  /*1a20*/  ULEA UR37, UR10, UR37, 0x18 ;  /* 0x000000250a257291 */ /* 0x001fe2000f8ec0ff */
[----:B------:R-:W-:Y:S01]  /*1a30*/  P2R R25, PR, RZ, 0x40 ;  /* 0x00000040ff197803 */ /* 0x000fe20000000000 */
[----:B------:R-:W0:Y:S01]  /*1a40*/  LDCU.U8 UR10, c[0x0][0x3a8] ;  /* 0x00007500ff0a77ac */ /* 0x000e220008000000 */
[----:B-1----:R-:W-:-:S04]  /*1a50*/  IMAD.IADD R5, R5, 0x1, R162 ;  /* 0x0000000105057824 */ /* 0x002fc800078e02a2 */
[C---:B------:R-:W-:Y:S02]  /*1a60*/  VIADD R6, R5.reuse, 0x60 ;  /* 0x0000006005067836 */ /* 0x040fe40000000000 */
[C---:B------:R-:W-:Y:S02]  /*1a70*/  VIADD R24, R5.reuse, 0x20 ;  /* 0x0000002005187836 */ /* 0x040fe40000000000 */
[C---:B------:R-:W-:Y:S01]  /*1a80*/  VIADD R26, R5.reuse, 0x40 ;  /* 0x00000040051a7836 */ /* 0x040fe20000000000 */
[-C--:B------:R-:W-:Y:S01]  /*1a90*/  LEA.HI.SX32 R6, R6, R5.reuse, 0x1b ;  /* 0x0000000506067211 */ /* 0x080fe200078fdaff */
[C---:B------:R-:W-:Y:S01]  /*1aa0*/  VIADD R28, R5.reuse, 0x80 ;  /* 0x00000080051c7836 */ /* 0x040fe20000000000 */
[CC--:B------:R-:W-:Y:S01]  /*1ab0*/  LEA.HI.SX32 R86, R5.reuse, R5.reuse, 0x1b ;  /* 0x0000000505567211 */ /* 0x0c0fe200078fdaff */
[C---:B------:R-:W-:Y:S01]  /*1ac0*/  VIADD R30, R5.reuse, 0xa0 ;  /* 0x000000a0051e7836 */ /* 0x040fe20000000000 */
[-C--:B------:R-:W-:Y:S02]  /*1ad0*/  LEA.HI.SX32 R24, R24, R5.reuse, 0x1b ;  /* 0x0000000518187211 */ /* 0x080fe400078fdaff */
[----:B------:R-:W-:Y:S01]  /*1ae0*/  LEA R77, R6, UR37, 0x1 ;  /* 0x00000025064d7c11 */ /* 0x000fe2000f8e08ff */
[----:B------:R-:W-:Y:S01]  /*1af0*/  VIADD R6, R5, 0xc0 ;  /* 0x000000c005067836 */ /* 0x000fe20000000000 */
[----:B------:R-:W-:-:S02]  /*1b00*/  LEA.HI.SX32 R26, R26, R5, 0x1b ;  /* 0x000000051a1a7211 */ /* 0x000fc400078fdaff */
[----:B------:R-:W-:Y:S02]  /*1b10*/  LEA R86, R86, UR37, 0x1 ;  /* 0x0000002556567c11 */ /* 0x000fe4000f8e08ff */
[-C--:B------:R-:W-:Y:S02]  /*1b20*/  LEA.HI.SX32 R28, R28, R5.reuse, 0x1b ;  /* 0x000000051c1c7211 */ /* 0x080fe400078fdaff */
[-C--:B------:R-:W-:Y:S02]  /*1b30*/  LEA.HI.SX32 R30, R30, R5.reuse, 0x1b ;  /* 0x000000051e1e7211 */ /* 0x080fe400078fdaff */
[----:B------:R-:W-:Y:S01]  /*1b40*/  LEA R79, R24, UR37, 0x1 ;  /* 0x00000025184f7c11 */ /* 0x000fe2000f8e08ff */
[C---:B------:R-:W-:Y:S01]  /*1b50*/  VIADD R24, R5.reuse, 0xe0 ;  /* 0x000000e005187836 */ /* 0x040fe20000000000 */
[----:B------:R-:W-:Y:S02]  /*1b60*/  LEA R78, R26, UR37, 0x1 ;  /* 0x000000251a4e7c11 */ /* 0x000fe4000f8e08ff */
[-C--:B------:R-:W-:Y:S01]  /*1b70*/  LEA.HI.SX32 R6, R6, R5.reuse, 0x1b ;  /* 0x0000000506067211 */ /* 0x080fe200078fdaff */
[C---:B------:R-:W-:Y:S01]  /*1b80*/  VIADD R26, R5.reuse, 0x100 ;  /* 0x00000100051a7836 */ /* 0x040fe20000000000 */
[----:B------:R-:W-:Y:S01]  /*1b90*/  LEA R76, R28, UR37, 0x1 ;  /* 0x000000251c4c7c11 */ /* 0x000fe2000f8e08ff */
[C---:B------:R-:W-:Y:S01]  /*1ba0*/  VIADD R28, R5.reuse, 0x120 ;  /* 0x00000120051c7836 */ /* 0x040fe20000000000 */
[----:B------:R-:W-:Y:S01]  /*1bb0*/  LEA R75, R30, UR37, 0x1 ;  /* 0x000000251e4b7c11 */ /* 0x000fe2000f8e08ff */
[----:B------:R-:W-:Y:S01]  /*1bc0*/  VIADD R30, R5, 0x140 ;  /* 0x00000140051e7836 */ /* 0x000fe20000000000 */
[----:B------:R-:W-:-:S02]  /*1bd0*/  LEA.HI.SX32 R24, R24, R5, 0x1b ;  /* 0x0000000518187211 */ /* 0x000fc400078fdaff */
[----:B------:R-:W-:Y:S01]  /*1be0*/  LEA R74, R6, UR37, 0x1 ;  /* 0x00000025064a7c11 */ /* 0x000fe2000f8e08ff */
[C---:B------:R-:W-:Y:S01]  /*1bf0*/  VIADD R6, R5.reuse, 0x160 ;  /* 0x0000016005067836 */ /* 0x040fe20000000000 */
[-C--:B------:R-:W-:Y:S02]  /*1c00*/  LEA.HI.SX32 R26, R26, R5.reuse, 0x1b ;  /* 0x000000051a1a7211 */ /* 0x080fe400078fdaff */
[-C--:B------:R-:W-:Y:S02]  /*1c10*/  LEA.HI.SX32 R28, R28, R5.reuse, 0x1b ;  /* 0x000000051c1c7211 */ /* 0x080fe400078fdaff */
[----:B------:R-:W-:Y:S01]  /*1c20*/  LEA R73, R24, UR37, 0x1 ;  /* 0x0000002518497c11 */ /* 0x000fe2000f8e08ff */
[----:B------:R-:W-:Y:S01]  /*1c30*/  VIADD R24, R5, 0x1e0 ;  /* 0x000001e005187836 */ /* 0x000fe20000000000 */
[----:B------:R-:W-:Y:S02]  /*1c40*/  LEA.HI.SX32 R30, R30, R5, 0x1b ;  /* 0x000000051e1e7211 */ /* 0x000fe400078fdaff */
[----:B------:R-:W-:-:S02]  /*1c50*/  LOP3.LUT P6, RZ, R0, 0x4, RZ, 0xc0, !PT ;  /* 0x0000000400ff7812 */ /* 0x000fc400078cc0ff */
[----:B------:R-:W-:Y:S02]  /*1c60*/  LEA.HI.SX32 R6, R6, R5, 0x1b ;  /* 0x0000000506067211 */ /* 0x000fe400078fdaff */
[----:B------:R-:W-:Y:S02]  /*1c70*/  LEA R72, R26, UR37, 0x1 ;  /* 0x000000251a487c11 */ /* 0x000fe4000f8e08ff */
[----:B------:R-:W-:Y:S02]  /*1c80*/  LEA R71, R28, UR37, 0x1 ;  /* 0x000000251c477c11 */ /* 0x000fe4000f8e08ff */
[----:B------:R-:W-:Y:S02]  /*1c90*/  LEA R70, R30, UR37, 0x1 ;  /* 0x000000251e467c11 */ /* 0x000fe4000f8e08ff */
[----:B------:R-:W-:Y:S02]  /*1ca0*/  P2R R27, PR, RZ, 0x40 ;  /* 0x00000040ff1b7803 */ /* 0x000fe40000000000 */
[----:B------:R-:W-:-:S02]  /*1cb0*/  LEA R69, R6, UR37, 0x1 ;  /* 0x0000002506457c11 */ /* 0x000fc4000f8e08ff */
[----:B------:R-:W-:Y:S02]  /*1cc0*/  LEA.HI.SX32 R24, R24, R5, 0x1b ;  /* 0x0000000518187211 */ /* 0x000fe400078fdaff */
        /* <DEDUP_REMOVED lines=16> */
[----:B------:R-:W-:Y:S02]  /*1dd0*/  PRMT R39, RZ, 0x7610, R39 ;  /* 0x00007610ff277816 */ /* 0x000fe40000000027 */
[----:B------:R-:W-:Y:S01]  /*1de0*/  PRMT R40, RZ, 0x7610, R40 ;  /* 0x00007610ff287816 */ /* 0x000fe20000000028 */
[----:B--2---:R-:W-:Y:S04]  /*1df0*/  STS.U16 [R86], R9 ;  /* 0x0000000956007388 */ /* 0x004fe80000000400 */
[----:B------:R1:W-:Y:S04]  /*1e00*/  STS.U16 [R79+0x40], R8 ;  /* 0x000040084f007388 */ /* 0x0003e80000000400 */
[----:B---3--:R-:W-:Y:S04]  /*1e10*/  STS.U16 [R78+0x80], R11 ;  /* 0x0000800b4e007388 */ /* 0x008fe80000000400 */
[----:B----4-:R2:W-:Y:S01]  /*1e20*/  STS.U16 [R77+0xc0], R10 ;  /* 0x0000c00a4d007388 */ /* 0x0105e20000000400 */
[----:B-1----:R-:W-:-:S03]  /*1e30*/  VIADD R8, R5, 0x180 ;  /* 0x0000018005087836 */ /* 0x002fc60000000000 */
[----:B-----5:R-:W-:Y:S04]  /*1e40*/  STS.U16 [R76+0x100], R13 ;  /* 0x0001000d4c007388 */ /* 0x020fe80000000400 */
[----:B------:R1:W-:Y:S01]  /*1e50*/  STS.U16 [R75+0x140], R12 ;  /* 0x0001400c4b007388 */ /* 0x0003e20000000400 */
[C---:B--2---:R-:W-:Y:S01]  /*1e60*/  VIADD R10, R5.reuse, 0x1a0 ;  /* 0x000001a0050a7836 */ /* 0x044fe20000000000 */
[-C--:B------:R-:W-:Y:S02]  /*1e70*/  LEA.HI.SX32 R8, R8, R5.reuse, 0x1b ;  /* 0x0000000508087211 */ /* 0x080fe400078fdaff */
[----:B------:R-:W-:Y:S01]  /*1e80*/  STS.U16 [R74+0x180], R15 ;  /* 0x0001800f4a007388 */ /* 0x000fe20000000400 */
[----:B-1----:R-:W-:Y:S01]  /*1e90*/  VIADD R12, R5, 0x1c0 ;  /* 0x000001c0050c7836 */ /* 0x002fe20000000000 */
[----:B------:R-:W-:-:S02]  /*1ea0*/  LEA.HI.SX32 R10, R10, R5, 0x1b ;  /* 0x000000050a0a7211 */ /* 0x000fc400078fdaff */
[----:B------:R1:W-:Y:S01]  /*1eb0*/  STS.U16 [R73+0x1c0], R14 ;  /* 0x0001c00e49007388 */ /* 0x0003e20000000400 */
[----:B------:R-:W-:Y:S02]  /*1ec0*/  LEA R68, R8, UR37, 0x1 ;  /* 0x0000002508447c11 */ /* 0x000fe4000f8e08ff */
[----:B------:R-:W-:Y:S02]  /*1ed0*/  LEA.HI.SX32 R12, R12, R5, 0x1b ;  /* 0x000000050c0c7211 */ /* 0x000fe400078fdaff */
[----:B------:R-:W-:Y:S01]  /*1ee0*/  LEA R67, R10, UR37, 0x1 ;  /* 0x000000250a437c11 */ /* 0x000fe2000f8e08ff */
[----:B------:R-:W-:Y:S01]  /*1ef0*/  STS.U16 [R72+0x200], R17 ;  /* 0x0002001148007388 */ /* 0x000fe20000000400 */
[----:B------:R-:W-:Y:S01]  /*1f00*/  LEA R66, R12, UR37, 0x1 ;  /* 0x000000250c427c11 */ /* 0x000fe2000f8e08ff */
[----:B------:R-:W-:Y:S02]  /*1f10*/  IMAD R5, R162, 0xf, R5 ;  /* 0x0000000fa2057824 */ /* 0x000fe400078e0205 */
[----:B------:R2:W-:Y:S02]  /*1f20*/  STS.U16 [R71+0x240], R16 ;  /* 0x0002401047007388 */ /* 0x0005e40000000400 */
[----:B------:R-:W-:-:S02]  /*1f30*/  VIADD R6, R5, 0x1 ;  /* 0x0000000105067836 */ /* 0x000fc40000000000 */
[----:B------:R-:W-:Y:S04]  /*1f40*/  STS.U16 [R70+0x280], R19 ;  /* 0x0002801346007388 */ /* 0x000fe80000000400 */
[----:B------:R3:W-:Y:S04]  /*1f50*/  STS.U16 [R69+0x2c0], R18 ;  /* 0x0002c01245007388 */ /* 0x0007e80000000400 */
[----:B------:R-:W-:Y:S01]  /*1f60*/  STS.U16 [R68+0x300], R21 ;  /* 0x0003001544007388 */ /* 0x000fe20000000400 */
[----:B------:R-:W-:-:S03]  /*1f70*/  VIADD R8, R5, 0x2 ;  /* 0x0000000205087836 */ /* 0x000fc60000000000 */
[----:B------:R4:W-:Y:S01]  /*1f80*/  STS.U16 [R67+0x340], R20 ;  /* 0x0003401443007388 */ /* 0x0009e20000000400 */
[----:B------:R-:W-:-:S03]  /*1f90*/  VIADD R10, R5, 0x3 ;  /* 0x00000003050a7836 */ /* 0x000fc60000000000 */
[----:B------:R-:W-:Y:S01]  /*1fa0*/  STS.U16 [R66+0x380], R23 ;  /* 0x0003801742007388 */ /* 0x000fe20000000400 */
[C---:B------:R-:W-:Y:S02]  /*1fb0*/  VIADD R12, R5.reuse, 0x4 ;  /* 0x00000004050c7836 */ /* 0x040fe40000000000 */
[C---:B-1----:R-:W-:Y:S01]  /*1fc0*/  VIADD R14, R5.reuse, 0x5 ;  /* 0x00000005050e7836 */ /* 0x042fe20000000000 */
[----:B------:R1:W-:Y:S01]  /*1fd0*/  STS.U16 [R65+0x3c0], R22 ;  /* 0x0003c01641007388 */ /* 0x0003e20000000400 */
[C---:B--2---:R-:W-:Y:S02]  /*1fe0*/  VIADD R16, R5.reuse, 0x6 ;  /* 0x0000000605107836 */ /* 0x044fe40000000000 */
[C---:B---3--:R-:W-:Y:S02]  /*1ff0*/  VIADD R18, R5.reuse, 0x7 ;  /* 0x0000000705127836 */ /* 0x048fe40000000000 */
[C---:B----4-:R-:W-:Y:S02]  /*2000*/  VIADD R20, R5.reuse, 0x8 ;  /* 0x0000000805147836 */ /* 0x050fe40000000000 */
[----:B------:R-:W-:-:S02]  /*2010*/  VIADD R24, R5, 0xa ;  /* 0x0000000a05187836 */ /* 0x000fc40000000000 */
[C---:B------:R-:W-:Y:S02]  /*2020*/  VIADD R26, R5.reuse, 0xb ;  /* 0x0000000b051a7836 */ /* 0x040fe40000000000 */
[C---:B-1----:R-:W-:Y:S02]  /*2030*/  VIADD R22, R5.reuse, 0x9 ;  /* 0x0000000905167836 */ /* 0x042fe40000000000 */
[C---:B------:R-:W-:Y:S02]  /*2040*/  VIADD R28, R5.reuse, 0xc ;  /* 0x0000000c051c7836 */ /* 0x040fe40000000000 */
[C---:B------:R-:W-:Y:S02]  /*2050*/  VIADD R30, R5.reuse, 0xd ;  /* 0x0000000d051e7836 */ /* 0x040fe40000000000 */
[C---:B------:R-:W-:Y:S02]  /*2060*/  VIADD R32, R5.reuse, 0xe ;  /* 0x0000000e05207836 */ /* 0x040fe40000000000 */
[----:B------:R-:W-:Y:S01]  /*2070*/  VIADD R34, R5, 0xf ;  /* 0x0000000f05227836 */ /* 0x000fe20000000000 */
        /* <DEDUP_REMOVED lines=15> */
[----:B------:R-:W-:Y:S02]  /*2170*/  LEA.HI.SX32 R64, R5, R5, 0x1b ;  /* 0x0000000505407211 */ /* 0x000fe400078fdaff */
[----:B------:R-:W-:Y:S01]  /*2180*/  LEA R63, R6, UR37, 0x1 ;  /* 0x00000025063f7c11 */ /* 0x000fe2000f8e08ff */
[----:B------:R-:W-:Y:S01]  /*2190*/  NOP ;  /* 0x0000000000007918 */ /* 0x000fe20000000000 */
[----:B------:R-:W-:-:S03]  /*21a0*/  LEA R64, R64, UR37, 0x1 ;  /* 0x0000002540407c11 */ /* 0x000fc6000f8e08ff */
[----:B------:R-:W-:Y:S01]  /*21b0*/  LDS.U16 R19, [R63+0x2] ;  /* 0x000002003f137984 */ /* 0x000fe20000000400 */
[----:B------:R-:W-:Y:S02]  /*21c0*/  LEA R62, R8, UR37, 0x1 ;  /* 0x00000025083e7c11 */ /* 0x000fe4000f8e08ff */
[----:B------:R-:W-:Y:S02]  /*21d0*/  LEA R61, R10, UR37, 0x1 ;  /* 0x000000250a3d7c11 */ /* 0x000fe4000f8e08ff */
[----:B------:R-:W-:Y:S02]  /*21e0*/  LEA R60, R12, UR37, 0x1 ;  /* 0x000000250c3c7c11 */ /* 0x000fe4000f8e08ff */
[----:B------:R-:W-:Y:S01]  /*21f0*/  LEA R59, R14, UR37, 0x1 ;  /* 0x000000250e3b7c11 */ /* 0x000fe2000f8e08ff */
[----:B------:R-:W-:Y:S01]  /*2200*/  LDS.U16 R17, [R61+0x6] ;  /* 0x000006003d117984 */ /* 0x000fe20000000400 */
[----:B------:R-:W-:Y:S02]  /*2210*/  LEA R58, R16, UR37, 0x1 ;  /* 0x00000025103a7c11 */ /* 0x000fe4000f8e08ff */
[----:B------:R-:W-:Y:S01]  /*2220*/  LEA R57, R18, UR37, 0x1 ;  /* 0x0000002512397c11 */ /* 0x000fe2000f8e08ff */
[----:B------:R-:W-:Y:S01]  /*2230*/  LDS.U16 R16, [R60+0x8] ;  /* 0x000008003c107984 */ /* 0x000fe20000000400 */
[----:B------:R-:W-:-:S02]  /*2240*/  LEA R56, R20, UR37, 0x1 ;  /* 0x0000002514387c11 */ /* 0x000fc4000f8e08ff */
[----:B------:R-:W-:Y:S01]  /*2250*/  LEA R55, R22, UR37, 0x1 ;  /* 0x0000002516377c11 */ /* 0x000fe2000f8e08ff */
[----:B------:R-:W-:Y:S01]  /*2260*/  LDS.U16 R20, [R64] ;  /* 0x0000000040147984 */ /* 0x000fe20000000400 */
        /* <DEDUP_REMOVED lines=19> */
[----:B------:R-:W-:-:S05]  /*23a0*/  PRMT R41, RZ, 0x7610, R41 ;  /* 0x00007610ff297816 */ /* 0x000fca0000000029 */
[----:B------:R-:W2:Y:S01]  /*23b0*/  @!P6 LDG.E.U16 R39, desc[UR34][R2.64] ;  /* 0x000000220227e981 */ /* 0x000ea2000c1e1500 */
[----:B------:R-:W-:-:S13]  /*23c0*/  ISETP.NE.AND P6, PT, R38, RZ, PT ;  /* 0x000000ff2600720c */ /* 0x000fda0003fc5270 */
[----:B------:R-:W3:Y:S01]  /*23d0*/  @!P6 LDG.E.U16 R40, desc[UR34][R2.64+0x40] ;  /* 0x000040220228e981 */ /* 0x000ee2000c1e1500 */
[----:B------:R-:W-:Y:S02]  /*23e0*/  ISETP.NE.AND P6, PT, R37, RZ, PT ;  /* 0x000000ff2500720c */ /* 0x000fe40003fc5270 */
[----:B------:R-:W-:-:S11]  /*23f0*/  PRMT R42, RZ, 0x7610, R42 ;  /* 0x00007610ff2a7816 */ /* 0x000fd6000000002a */
[----:B------:R-:W4:Y:S01]  /*2400*/  @!P6 LDG.E.U16 R41, desc[UR34][R2.64+0x80] ;  /* 0x000080220229e981 */ /* 0x000f22000c1e1500 */
[----:B------:R-:W-:Y:S02]  /*2410*/  ISETP.NE.AND P6, PT, R36, RZ, PT ;  /* 0x000000ff2400720c */ /* 0x000fe40003fc5270 */
[----:B------:R-:W-:-:S11]  /*2420*/  PRMT R43, RZ, 0x7610, R43 ;  /* 0x00007610ff2b7816 */ /* 0x000fd6000000002b */
[----:B------:R-:W5:Y:S01]  /*2430*/  @!P6 LDG.E.U16 R42, desc[UR34][R2.64+0xc0] ;  /* 0x0000c022022ae981 */ /* 0x000f62000c1e1500 */
        /* <DEDUP_REMOVED lines=13> */
[----:B------:R-:W-:Y:S02]  /*2510*/  PRMT R48, RZ, 0x7610, R48 ;  /* 0x00007610ff307816 */ /* 0x000fe40000000030 */
[----:B------:R-:W-:Y:S02]  /*2520*/  PRMT R23, RZ, 0x7610, R23 ;  /* 0x00007610ff177816 */ /* 0x000fe40000000017 */
[----:B------:R-:W-:Y:S02]  /*2530*/  PRMT R80, RZ, 0x7610, R80 ;  /* 0x00007610ff507816 */ /* 0x000fe40000000050 */
[----:B------:R-:W-:Y:S02]  /*2540*/  PRMT R47, RZ, 0x7610, R47 ;  /* 0x00007610ff2f7816 */ /* 0x000fe4000000002f */
[----:B------:R-:W-:Y:S01]  /*2550*/  PRMT R82, RZ, 0x7610, R82 ;  /* 0x00007610ff527816 */ /* 0x000fe20000000052 */
[----:B------:R-:W5:Y:S04]  /*2560*/  @!P0 LDG.E.U16 R23, desc[UR34][R2.64+0x280] ;  /* 0x0002802202178981 */ /* 0x000f68000c1e1500 */
[----:B------:R-:W5:Y:S01]  /*2570*/  @!P6 LDG.E.U16 R21, desc[UR34][R2.64+0x200] ;  /* 0x000200220215e981 */ /* 0x000f62000c1e1500 */
[----:B------:R-:W-:-:S02]  /*2580*/  ISETP.NE.AND P6, PT, R25, RZ, PT ;  /* 0x000000ff1900720c */ /* 0x000fc40003fc5270 */
[----:B------:R-:W-:Y:S01]  /*2590*/  PRMT R81, RZ, 0x7610, R81 ;  /* 0x00007610ff517816 */ /* 0x000fe20000000051 */
[----:B------:R-:W5:Y:S01]  /*25a0*/  @!P1 LDG.E.U16 R80, desc[UR34][R2.64+0x2c0] ;  /* 0x0002c02202509981 */ /* 0x000f62000c1e1500 */
[----:B------:R-:W-:-:S03]  /*25b0*/  PRMT R84, RZ, 0x7610, R84 ;  /* 0x00007610ff547816 */ /* 0x000fc60000000054 */
[----:B------:R-:W5:Y:S04]  /*25c0*/  @!P2 LDG.E.U16 R47, desc[UR34][R2.64+0x300] ;  /* 0x00030022022fa981 */ /* 0x000f68000c1e1500 */
[----:B------:R-:W5:Y:S04]  /*25d0*/  @!P3 LDG.E.U16 R82, desc[UR34][R2.64+0x340] ;  /* 0x000340220252b981 */ /* 0x000f68000c1e1500 */
[----:B------:R-:W5:Y:S04]  /*25e0*/  @!P6 LDG.E.U16 R48, desc[UR34][R2.64+0x240] ;  /* 0x000240220230e981 */ /* 0x000f68000c1e1500 */
[----:B------:R-:W5:Y:S04]  /*25f0*/  @!P4 LDG.E.U16 R81, desc[UR34][R2.64+0x380] ;  /* 0x000380220251c981 */ /* 0x000f68000c1e1500 */
[----:B------:R-:W5:Y:S01]  /*2600*/  @!P5 LDG.E.U16 R84, desc[UR34][R2.64+0x3c0] ;  /* 0x0003c0220254d981 */ /* 0x000f62000c1e1500 */
[----:B------:R-:W-:Y:S03]  /*2610*/  BSSY.RECONVERGENT B0, `(.L_x_1685) ;  /* 0x0000049000007945 */ /* 0x000fe60003800200 */
[----:B--2---:R-:W-:Y:S04]  /*2620*/  STS.U16 [R86], R39 ;  /* 0x0000002756007388 */ /* 0x004fe80000000400 */
[----:B---3--:R-:W-:Y:S04]  /*2630*/  STS.U16 [R79+0x40], R40 ;  /* 0x000040284f007388 */ /* 0x008fe80000000400 */
[----:B----4-:R-:W-:Y:S04]  /*2640*/  STS.U16 [R78+0x80], R41 ;  /* 0x000080294e007388 */ /* 0x010fe80000000400 */
[----:B-----5:R-:W-:Y:S04]  /*2650*/  STS.U16 [R77+0xc0], R42 ;  /* 0x0000c02a4d007388 */ /* 0x020fe80000000400 */
        /* <DEDUP_REMOVED lines=15> */
[----:B------:R3:W4:Y:S04]  /*2750*/  LDS.U16 R33, [R62+0x4] ;  /* 0x000004003e217984 */ /* 0x0007280000000400 */
[----:B------:R3:W0:Y:S04]  /*2760*/  LDS.U16 R34, [R61+0x6] ;  /* 0x000006003d227984 */ /* 0x0006280000000400 */
[----:B------:R3:W0:Y:S04]  /*2770*/  LDS.U16 R30, [R60+0x8] ;  /* 0x000008003c1e7984 */ /* 0x0006280000000400 */
[----:B------:R3:W0:Y:S04]  /*2780*/  LDS.U16 R29, [R59+0xa] ;  /* 0x00000a003b1d7984 */ /* 0x0006280000000400 */
[----:B------:R3:W0:Y:S04]  /*2790*/  LDS.U16 R28, [R58+0xc] ;  /* 0x00000c003a1c7984 */ /* 0x0006280000000400 */
[----:B------:R3:W0:Y:S04]  /*27a0*/  LDS.U16 R27, [R57+0xe] ;  /* 0x00000e00391b7984 */ /* 0x0006280000000400 */
[----:B------:R3:W0:Y:S04]  /*27b0*/  LDS.U16 R26, [R56+0x10] ;  /* 0x00001000381a7984 */ /* 0x0006280000000400 */
[----:B------:R3:W2:Y:S04]  /*27c0*/  LDS.U16 R25, [R55+0x12] ;  /* 0x0000120037197984 */ /* 0x0006a80000000400 */
[----:B------:R3:W3:Y:S04]  /*27d0*/  LDS.U16 R24, [R54+0x14] ;  /* 0x0000140036187984 */ /* 0x0006e80000000400 */
[----:B------:R0:W3:Y:S04]  /*27e0*/  LDS.U16 R23, [R53+0x16] ;  /* 0x0000160035177984 */ /* 0x0000e80000000400 */
[----:B------:R0:W3:Y:S04]  /*27f0*/  LDS.U16 R22, [R52+0x18] ;  /* 0x0000180034167984 */ /* 0x0000e80000000400 */
[----:B------:R0:W3:Y:S04]  /*2800*/  LDS.U16 R21, [R51+0x1a] ;  /* 0x00001a0033157984 */ /* 0x0000e80000000400 */
[----:B------:R0:W3:Y:S04]  /*2810*/  LDS.U16 R3, [R50+0x1c] ;  /* 0x00001c0032037984 */ /* 0x0000e80000000400 */
[----:B------:R0:W3:Y:S01]  /*2820*/  LDS.U16 R2, [R49+0x1e] ;  /* 0x00001e0031027984 */ /* 0x0000e20000000400 */
[----:B-1----:R-:W-:-:S05]  /*2830*/  HADD2.F32 R31, -RZ, R31.H0_H0 ;  /* 0x2000001fff1f7230 */ /* 0x002fca0000004100 */
[----:B------:R-:W-:-:S05]  /*2840*/  FADD.FTZ R48, R31, UR4 ;  /* 0x000000041f307e21 */ /* 0x000fca0008010000 */
[----:B------:R-:W-:-:S04]  /*2850*/  FSETP.GTU.FTZ.AND P6, PT, R48, 20, PT ;  /* 0x41a000003000780b */ /* 0x000fc80003fdc000 */
[----:B0-----:R-:W-:Y:S01]  /*2860*/  ISETP.EQ.OR P6, PT, RZ, UR10, P6 ;  /* 0x0000000aff007c0c */ /* 0x001fe2000b7c2670 */
[----:B--2---:R-:W-:-:S05]  /*2870*/  HADD2.F32 R32, -RZ, R32.H0_H0 ;  /* 0x20000020ff207230 */ /* 0x004fca0000004100 */
[----:B------:R-:W-:-:S07]  /*2880*/  FADD.FTZ R47, R32, UR4 ;  /* 0x00000004202f7e21 */ /* 0x000fce0008010000 */
        /* <DEDUP_REMOVED lines=33> */
.L_x_1686:
[----:B------:R-:W-:Y:S05]  /*2aa0*/  BSYNC.RECONVERGENT B0 ;  /* 0x0000000000007941 */ /* 0x000fea0003800200 */
.L_x_1685:
[----:B------:R-:W-:Y:S01]  /*2ab0*/  FSETP.GTU.FTZ.AND P6, PT, R47, 20, PT ;  /* 0x41a000002f00780b */ /* 0x000fe20003fdc000 */
[----:B------:R-:W-:Y:S01]  /*2ac0*/  HADD2.F32 R33, -RZ, R33.H0_H0 ;  /* 0x20000021ff217230 */ /* 0x000fe20000004100 */
[----:B------:R-:W-:Y:S02]  /*2ad0*/  BSSY.RECONVERGENT B0, `(.L_x_1687) ;  /* 0x0000024000007945 */ /* 0x000fe40003800200 */
[----:B------:R-:W-:Y:S02]  /*2ae0*/  ISETP.EQ.OR P6, PT, RZ, UR10, P6 ;  /* 0x0000000aff007c0c */ /* 0x000fe4000b7c2670 */
[----:B------:R-:W-:-:S11]  /*2af0*/  FADD.FTZ R46, R33, UR4 ;  /* 0x00000004212e7e21 */ /* 0x000fd60008010000 */
        /* <DEDUP_REMOVED lines=33> */
.L_x_1688:
[----:B------:R-:W-:Y:S05]  /*2d10*/  BSYNC.RECONVERGENT B0 ;  /* 0x0000000000007941 */ /* 0x000fea0003800200 */
.L_x_1687:
        /* <DEDUP_REMOVED lines=38> */
.L_x_1690:
[----:B------:R-:W-:Y:S05]  /*2f80*/  BSYNC.RECONVERGENT B0 ;  /* 0x0000000000007941 */ /* 0x000fea0003800200 */
.L_x_1689:
        /* <DEDUP_REMOVED lines=38> */
.L_x_1692:
[----:B------:R-:W-:Y:S05]  /*31f0*/  BSYNC.RECONVERGENT B0 ;  /* 0x0000000000007941 */ /* 0x000fea0003800200 */
.L_x_1691:
        /* <DEDUP_REMOVED lines=38> */
.L_x_1694:
[----:B------:R-:W-:Y:S05]  /*3460*/  BSYNC.RECONVERGENT B0 ;  /* 0x0000000000007941 */ /* 0x000fea0003800200 */
.L_x_1693:
        /* <DEDUP_REMOVED lines=38> */
.L_x_1696:
[----:B------:R-:W-:Y:S05]  /*36d0*/  BSYNC.RECONVERGENT B0 ;  /* 0x0000000000007941 */ /* 0x000fea0003800200 */
.L_x_1695:
        /* <DEDUP_REMOVED lines=38> */
.L_x_1698:
[----:B------:R-:W-:Y:S05]  /*3940*/  BSYNC.RECONVERGENT B0 ;  /* 0x0000000000007941 */ /* 0x000fea0003800200 */
.L_x_1697:
        /* <DEDUP_REMOVED lines=38> */
.L_x_1700:
[----:B------:R-:W-:Y:S05]  /*3bb0*/  BSYNC.RECONVERGENT B0 ;  /* 0x0000000000007941 */ /* 0x000fea0003800200 */
.L_x_1699:
        /* <DEDUP_REMOVED lines=38> */
.L_x_1702:
[----:B------:R-:W-:Y:S05]  /*3e20*/  BSYNC.RECONVERGENT B0 ;  /* 0x0000000000007941 */ /* 0x000fea0003800200 */
.L_x_1701:
[----:B------:R-:W-:Y:S01]  /*3e30*/  FSETP.GTU.FTZ.AND P6, PT, R35, 20, PT ;  /* 0x41a000002300780b */ /* 0x000fe20003fdc000 */
[----:B---3--:R-:W-:Y:S01]  /*3e40*/  HADD2.F32 R24, -RZ, R24.H0_H0 ;  /* 0x20000018ff187230 */ /* 0x008fe20000004100 */
        /* <DEDUP_REMOVED lines=36> */
.L_x_1704:
[----:B------:R-:W-:Y:S05]  /*4090*/  BSYNC.RECONVERGENT B0 ;  /* 0x0000000000007941 */ /* 0x000fea0003800200 */
.L_x_1703:
        /* <DEDUP_REMOVED lines=38> */
.L_x_1706:
[----:B------:R-:W-:Y:S05]  /*4300*/  BSYNC.RECONVERGENT B0 ;  /* 0x0000000000007941 */ /* 0x000fea0003800200 */
.L_x_1705:
        /* <DEDUP_REMOVED lines=38> */
.L_x_1708:
[----:B------:R-:W-:Y:S05]  /*4570*/  BSYNC.RECONVERGENT B0 ;  /* 0x0000000000007941 */ /* 0x000fea0003800200 */
.L_x_1707:
[----:B------:R-:W-:Y:S01]  /*4580*/  PRMT R22, RZ, 0x7610, R22 ;  /* 0x00007610ff167816 */ /* 0x000fe20000000016 */
[----:B------:R-:W-:Y:S01]  /*4590*/  HADD2.F32 R21, -RZ, R21.H0_H0 ;  /* 0x20000015ff157230 */ /* 0x000fe20000004100 */
[----:B------:R-:W-:Y:S01]  /*45a0*/  FSETP.GTU.FTZ.AND P6, PT, R32, 20, PT ;  /* 0x41a000002000780b */ /* 0x000fe20003fdc000 */
[----:B------:R-:W-:Y:S01]  /*45b0*/  BSSY.RECONVERGENT B0, `(.L_x_1709) ;  /* 0x0000029000007945 */ /* 0x000fe20003800200 */
[----:B------:R-:W-:Y:S01]  /*45c0*/  HADD2.F32 R41, -RZ, R20.H0_H0 ;  /* 0x20000014ff297230 */ /* 0x000fe20000004100 */
[----:B------:R0:W-:Y:S01]  /*45d0*/  STL.S16 [R1], R22 ;  /* 0x0000001601007387 */ /* 0x0001e20000100600 */
[----:B------:R-:W-:Y:S01]  /*45e0*/  ISETP.EQ.OR P6, PT, RZ, UR10, P6 ;  /* 0x0000000aff007c0c */ /* 0x000fe2000b7c2670 */
[----:B------:R-:W-:Y:S02]  /*45f0*/  HADD2.F32 R40, -RZ, R19.H0_H0 ;  /* 0x20000013ff287230 */ /* 0x000fe40000004100 */
[----:B------:R-:W-:Y:S01]  /*4600*/  FADD.FTZ R31, R21, UR4 ;  /* 0x00000004151f7e21 */ /* 0x000fe20008010000 */
[----:B------:R-:W-:-:S02]  /*4610*/  HADD2.F32 R43, -RZ, R18.H0_H0 ;  /* 0x20000012ff2b7230 */ /* 0x000fc40000004100 */
[----:B------:R-:W-:-:S07]  /*4620*/  HADD2.F32 R42, -RZ, R17.H0_H0 ;  /* 0x20000011ff2a7230 */ /* 0x000fce0000004100 */
[----:B0-----:R-:W-:Y:S05]  /*4630*/  @P6 BRA `(.L_x_1710) ;  /* 0x0000000000806947 */ /* 0x001fea0003800000 */
        /* <DEDUP_REMOVED lines=32> */
.L_x_1710:
[----:B------:R-:W-:Y:S05]  /*4840*/  BSYNC.RECONVERGENT B0 ;  /* 0x0000000000007941 */ /* 0x000fea0003800200 */
.L_x_1709:
[----:B------:R-:W-:Y:S01]  /*4850*/  FSETP.GTU.FTZ.AND P6, PT, R31, 20, PT ;  /* 0x41a000001f00780b */ /* 0x000fe20003fdc000 */
[----:B------:R-:W-:Y:S01]  /*4860*/  HADD2.F32 R30, -RZ, R3.H0_H0 ;  /* 0x20000003ff1e7230 */ /* 0x000fe20000004100 */
[----:B------:R-:W-:Y:S01]  /*4870*/  BSSY.RECONVERGENT B0, `(.L_x_1711) ;  /* 0x0000029000007945 */ /* 0x000fe20003800200 */
[----:B------:R-:W-:Y:S01]  /*4880*/  HADD2.F32 R81, -RZ, R16.H0_H0 ;  /* 0x20000010ff517230 */ /* 0x000fe20000004100 */
[----:B------:R-:W-:Y:S01]  /*4890*/  ISETP.EQ.OR P6, PT, RZ, UR10, P6 ;  /* 0x0000000aff007c0c */ /* 0x000fe2000b7c2670 */
[----:B------:R-:W-:Y:S02]  /*48a0*/  HADD2.F32 R80, -RZ, R15.H0_H0 ;  /* 0x2000000fff507230 */ /* 0x000fe40000004100 */
[----:B------:R-:W-:Y:S01]  /*48b0*/  FADD.FTZ R30, R30, UR4 ;  /* 0x000000041e1e7e21 */ /* 0x000fe20008010000 */
[----:B------:R-:W-:Y:S02]  /*48c0*/  HADD2.F32 R3, -RZ, R14.H0_H0 ;  /* 0x2000000eff037230 */ /* 0x000fe40000004100 */
[----:B------:R-:W-:-:S02]  /*48d0*/  HADD2.F32 R82, -RZ, R13.H0_H0 ;  /* 0x2000000dff527230 */ /* 0x000fc40000004100 */
[----:B------:R-:W-:-:S05]  /*48e0*/  HADD2.F32 R83, -RZ, R12.H0_H0 ;  /* 0x2000000cff537230 */ /* 0x000fca0000004100 */
        /* <DEDUP_REMOVED lines=33> */
.L_x_1712:
[----:B------:R-:W-:Y:S05]  /*4b00*/  BSYNC.RECONVERGENT B0 ;  /* 0x0000000000007941 */ /* 0x000fea0003800200 */
.L_x_1711:
        /* <DEDUP_REMOVED lines=43> */
.L_x_1714:
[----:B------:R-:W-:Y:S05]  /*4dc0*/  BSYNC.RECONVERGENT B0 ;  /* 0x0000000000007941 */ /* 0x000fea0003800200 */
.L_x_1713:
[----:B------:R-:W-:Y:S01]  /*4dd0*/  FSETP.GTU.FTZ.AND P6, PT, R29, 20, PT ;  /* 0x41a000001d00780b */ /* 0x000fe20003fdc000 */
[----:B------:R-:W-:Y:S01]  /*4de0*/  BSSY.RECONVERGENT B0, `(.L_x_1715) ;  /* 0x000002a000007945 */ /* 0x000fe20003800200 */
[----:B------:R-:W-:Y:S02]  /*4df0*/  HADD2.F32 R107, -RZ, R5.H0_H0 ;  /* 0x20000005ff6b7230 */ /* 0x000fe40000004100 */
[----:B------:R-:W-:Y:S01]  /*4e00*/  FMUL.FTZ R21, R41, UR5 ;  /* 0x0000000529157c20 */ /* 0x000fe20008410000 */
[----:B------:R-:W-:Y:S01]  /*4e10*/  ISETP.EQ.OR P6, PT, RZ, UR10, P6 ;  /* 0x0000000aff007c0c */ /* 0x000fe2000b7c2670 */
[----:B------:R-:W-:Y:S02]  /*4e20*/  HADD2.F32 R106, -RZ, R6.H0_H0 ;  /* 0x20000006ff6a7230 */ /* 0x000fe40000004100 */
[----:B------:R-:W-:Y:S01]  /*4e30*/  FMUL.FTZ R20, R40, UR5 ;  /* 0x0000000528147c20 */ /* 0x000fe20008410000 */
[----:B------:R-:W-:Y:S01]  /*4e40*/  FMUL.FTZ R19, R43, UR5 ;  /* 0x000000052b137c20 */ /* 0x000fe20008410000 */
[----:B------:R-:W-:Y:S01]  /*4e50*/  FMUL.FTZ R18, R42, UR5 ;  /* 0x000000052a127c20 */ /* 0x000fe20008410000 */
[----:B------:R-:W-:-:S07]  /*4e60*/  FMUL.FTZ R17, R81, UR5 ;  /* 0x0000000551117c20 */ /* 0x000fce0008410000 */
        /* <DEDUP_REMOVED lines=33> */
.L_x_1716:
[----:B------:R-:W-:Y:S05]  /*5080*/  BSYNC.RECONVERGENT B0 ;  /* 0x0000000000007941 */ /* 0x000fea0003800200 */
.L_x_1715:
        /* <DEDUP_REMOVED lines=23> */
[----:B------:R-:W-:Y:S01]  /*5200*/  FMUL.FTZ R12, R80, R39 ;  /* 0x00000027500c7220 */ /* 0x000fe20000410000 */
[----:B------:R-:W2:Y:S01]  /*5210*/  LDCU.64 UR38, c[0x0][0x3f0] ;  /* 0x00007e00ff2677ac */ /* 0x000ea20008000a00 */
[----:B------:R-:W-:Y:S01]  /*5220*/  IMAD.X R81, RZ, RZ, RZ, P0 ;  /* 0x000000ffff517224 */ /* 0x000fe200000e06ff */
[----:B------:R-:W-:Y:S01]  /*5230*/  IADD3 R82, P1, PT, R87, UR28, RZ ;  /* 0x0000001c57527c10 */ /* 0x000fe2000ff3e0ff */
        /* <DEDUP_REMOVED lines=36> */
.L_x_1727:
[----:B------:R-:W-:Y:S02]  /*5480*/  LOP3.LUT P6, RZ, R0, 0x800, RZ, 0xc0, !PT ;  /* 0x0000080000ff7812 */ /* 0x000fe400078cc0ff */
[C---:B------:R-:W-:Y:S02]  /*5490*/  LOP3.LUT R101, R102.reuse, 0x20, RZ, 0xfc, !PT ;  /* 0x0000002066657812 */ /* 0x040fe400078efcff */
[----:B------:R-:W-:Y:S02]  /*54a0*/  LOP3.LUT R100, R102, 0x40, RZ, 0xfc, !PT ;  /* 0x0000004066647812 */ /* 0x000fe400078efcff */
[----:B------:R-:W-:Y:S02]  /*54b0*/  ISETP.GE.AND P5, PT, R101, UR36, PT ;  /* 0x0000002465007c0c */ /* 0x000fe4000bfa6270 */
[----:B------:R-:W-:Y:S02]  /*54c0*/  ISETP.GE.AND P4, PT, R100, UR36, PT ;  /* 0x0000002464007c0c */ /* 0x000fe4000bf86270 */
[----:B------:R-:W-:-:S02]  /*54d0*/  LOP3.LUT R99, R102, 0x60, RZ, 0xfc, !PT ;  /* 0x0000006066637812 */ /* 0x000fc400078efcff */
[----:B------:R-:W-:Y:S01]  /*54e0*/  LOP3.LUT R0, R0, 0xfffffdff, RZ, 0xc0, !PT ;  /* 0xfffffdff00007812 */ /* 0x000fe200078ec0ff */
[----:B0----5:R-:W2:Y:S01]  /*54f0*/  @!P6 LDG.E.U16 R85, desc[UR34][R80.64+-0x200] ;  /* 0xfffe00225055e981 */ /* 0x021ea2000c1e1500 */
[----:B------:R-:W-:Y:S02]  /*5500*/  ISETP.GE.AND P3, PT, R99, UR36, PT ;  /* 0x0000002463007c0c */ /* 0x000fe4000bf66270 */
[C---:B------:R-:W-:Y:S02]  /*5510*/  LOP3.LUT R98, R102.reuse, 0x80, RZ, 0xfc, !PT ;  /* 0x0000008066627812 */ /* 0x040fe400078efcff */
[----:B------:R-:W-:Y:S01]  /*5520*/  LOP3.LUT R97, R102, 0xa0, RZ, 0xfc, !PT ;  /* 0x000000a066617812 */ /* 0x000fe200078efcff */
[----:B------:R-:W3:Y:S01]  /*5530*/  @!P5 LDG.E.U16 R42, desc[UR34][R80.64+-0x1c0] ;  /* 0xfffe4022502ad981 */ /* 0x000ee2000c1e1500 */
[----:B------:R-:W-:Y:S02]  /*5540*/  @P5 LOP3.LUT R0, R0, 0x200, RZ, 0xfc, !PT ;  /* 0x0000020000005812 */ /* 0x000fe400078efcff */
[----:B------:R-:W-:Y:S01]  /*5550*/  ISETP.GE.AND P2, PT, R98, UR36, PT ;  /* 0x0000002462007c0c */ /* 0x000fe2000bf46270 */
[----:B------:R-:W4:Y:S01]  /*5560*/  @!P4 LDG.E.U16 R103, desc[UR34][R80.64+-0x180] ;  /* 0xfffe80225067c981 */ /* 0x000f22000c1e1500 */
[----:B------:R-:W-:-:S02]  /*5570*/  LOP3.LUT R0, R0, 0xfffffeff, RZ, 0xc0, !PT ;  /* 0xfffffeff00007812 */ /* 0x000fc400078ec0ff */
[----:B------:R-:W-:Y:S01]  /*5580*/  ISETP.GE.AND P1, PT, R97, UR36, PT ;  /* 0x0000002461007c0c */ /* 0x000fe2000bf26270 */
[----:B------:R-:W5:Y:S01]  /*5590*/  @!P3 LDG.E.U16 R84, desc[UR34][R80.64+-0x140] ;  /* 0xfffec0225054b981 */ /* 0x000f62000c1e1500 */
[----:B------:R-:W-:Y:S02]  /*55a0*/  @P4 LOP3.LUT R0, R0, 0x100, RZ, 0xfc, !PT ;  /* 0x0000010000004812 */ /* 0x000fe400078efcff */
[----:B------:R-:W-:Y:S02]  /*55b0*/  LOP3.LUT R96, R102, 0xc0, RZ, 0xfc, !PT ;  /* 0x000000c066607812 */ /* 0x000fe400078efcff */
[----:B------:R-:W-:Y:S02]  /*55c0*/  LOP3.LUT R0, R0, 0xffffff7f, RZ, 0xc0, !PT ;  /* 0xffffff7f00007812 */ /* 0x000fe400078ec0ff */
[----:B------:R-:W-:Y:S01]  /*55d0*/  ISETP.GE.AND P0, PT, R96, UR36, PT ;  /* 0x0000002460007c0c */ /* 0x000fe2000bf06270 */
[----:B------:R-:W5:Y:S01]  /*55e0*/  @!P2 LDG.E.U16 R107, desc[UR34][R80.64+-0x100] ;  /* 0xffff0022506ba981 */ /* 0x000f62000c1e1500 */
[----:B------:R-:W-:-:S02]  /*55f0*/  @P3 LOP3.LUT R0, R0, 0x80, RZ, 0xfc, !PT ;  /* 0x0000008000003812 */ /* 0x000fc400078efcff */
[----:B------:R-:W-:Y:S01]  /*5600*/  LOP3.LUT R95, R102, 0xe0, RZ, 0xfc, !PT ;  /* 0x000000e0665f7812 */ /* 0x000fe200078efcff */
[----:B------:R-:W5:Y:S01]  /*5610*/  @!P1 LDG.E.U16 R104, desc[UR34][R80.64+-0xc0] ;  /* 0xffff402250689981 */ /* 0x000f62000c1e1500 */
[----:B------:R-:W-:Y:S02]  /*5620*/  LOP3.LUT R0, R0, 0xffffffbf, RZ, 0xc0, !PT ;  /* 0xffffffbf00007812 */ /* 0x000fe400078ec0ff */
[----:B------:R-:W-:Y:S02]  /*5630*/  LOP3.LUT R94, R102, 0x100, RZ, 0xfc, !PT ;  /* 0x00000100665e7812 */ /* 0x000fe400078efcff */
[----:B------:R-:W-:Y:S02]  /*5640*/  @P2 LOP3.LUT R0, R0, 0x40, RZ, 0xfc, !PT ;  /* 0x0000004000002812 */ /* 0x000fe400078efcff */
[----:B------:R-:W-:Y:S01]  /*5650*/  LOP3.LUT R92, R102, 0x140, RZ, 0xfc, !PT ;  /* 0x00000140665c7812 */ /* 0x000fe200078efcff */
[----:B------:R-:W5:Y:S01]  /*5660*/  @!P0 LDG.E.U16 R109, desc[UR34][R80.64+-0x80] ;  /* 0xffff8022506d8981 */ /* 0x000f62000c1e1500 */
[----:B------:R-:W-:-:S02]  /*5670*/  LOP3.LUT R0, R0, 0xffffffdf, RZ, 0xc0, !PT ;  /* 0xffffffdf00007812 */ /* 0x000fc400078ec0ff */
[----:B------:R-:W-:Y:S02]  /*5680*/  LOP3.LUT R93, R102, 0x120, RZ, 0xfc, !PT ;  /* 0x00000120665d7812 */ /* 0x000fe400078efcff */
[----:B------:R-:W-:Y:S02]  /*5690*/  @P1 LOP3.LUT R0, R0, 0x20, RZ, 0xfc, !PT ;  /* 0x0000002000001812 */ /* 0x000fe400078efcff */
[----:B------:R-:W-:Y:S02]  /*56a0*/  LOP3.LUT R90, R102, 0x180, RZ, 0xfc, !PT ;  /* 0x00000180665a7812 */ /* 0x000fe400078efcff */
[----:B------:R-:W-:Y:S02]  /*56b0*/  LOP3.LUT R0, R0, 0xffffffef, RZ, 0xc0, !PT ;  /* 0xffffffef00007812 */ /* 0x000fe400078ec0ff */
[----:B------:R-:W-:Y:S02]  /*56c0*/  LOP3.LUT R91, R102, 0x160, RZ, 0xfc, !PT ;  /* 0x00000160665b7812 */ /* 0x000fe400078efcff */
[----:B------:R-:W-:-:S02]  /*56d0*/  @P0 LOP3.LUT R0, R0, 0x10, RZ, 0xfc, !PT ;  /* 0x0000001000000812 */ /* 0x000fc400078efcff */
[----:B------:R-:W-:Y:S02]  /*56e0*/  ISETP.GE.AND P0, PT, R95, UR36, PT ;  /* 0x000000245f007c0c */ /* 0x000fe4000bf06270 */
[----:B------:R-:W-:Y:S02]  /*56f0*/  LOP3.LUT R0, R0, 0xfffffff7, RZ, 0xc0, !PT ;  /* 0xfffffff700007812 */ /* 0x000fe400078ec0ff */
[C---:B------:R-:W-:Y:S02]  /*5700*/  LOP3.LUT R88, R102.reuse, 0x1c0, RZ, 0xfc, !PT ;  /* 0x000001c066587812 */ /* 0x040fe400078efcff */
[C---:B------:R-:W-:Y:S02]  /*5710*/  LOP3.LUT R89, R102.reuse, 0x1a0, RZ, 0xfc, !PT ;  /* 0x000001a066597812 */ /* 0x040fe400078efcff */
[----:B------:R-:W-:-:S05]  /*5720*/  LOP3.LUT R87, R102, 0x1e0, RZ, 0xfc, !PT ;  /* 0x000001e066577812 */ /* 0x000fca00078efcff */
[----:B------:R-:W-:Y:S01]  /*5730*/  @P0 LOP3.LUT R0, R0, 0x8, RZ, 0xfc, !PT ;  /* 0x0000000800000812 */ /* 0x000fe200078efcff */
[----:B------:R-:W5:Y:S01]  /*5740*/  @!P0 LDG.E.U16 R106, desc[UR34][R80.64+-0x40] ;  /* 0xffffc022506a8981 */ /* 0x000f62000c1e1500 */
[----:B------:R-:W-:Y:S02]  /*5750*/  ISETP.GE.AND P0, PT, R94, UR36, PT ;  /* 0x000000245e007c0c */ /* 0x000fe4000bf06270 */
[----:B------:R-:W-:Y:S02]  /*5760*/  LOP3.LUT R0, R0, 0xfffffffb, RZ, 0xc0, !PT ;  /* 0xfffffffb00007812 */ /* 0x000fe400078ec0ff */
[----:B------:R-:W-:Y:S02]  /*5770*/  ISETP.GE.AND P6, PT, R93, UR36, PT ;  /* 0x000000245d007c0c */ /* 0x000fe4000bfc6270 */
[----:B------:R-:W-:Y:S02]  /*5780*/  ISETP.GE.AND P2, PT, R90, UR36, PT ;  /* 0x000000245a007c0c */ /* 0x000fe4000bf46270 */
[----:B------:R-:W-:-:S05]  /*5790*/  ISETP.GE.AND P1, PT, R91, UR36, PT ;  /* 0x000000245b007c0c */ /* 0x000fca000bf26270 */
[----:B------:R-:W-:Y:S01]  /*57a0*/  @P0 LOP3.LUT R0, R0, 0x4, RZ, 0xfc, !PT ;  /* 0x0000000400000812 */ /* 0x000fe200078efcff */
[----:B------:R-:W5:Y:S01]  /*57b0*/  @!P0 LDG.E.U16 R111, desc[UR34][R80.64] ;  /* 0x00000022506f8981 */ /* 0x000f62000c1e1500 */
[----:B------:R-:W-:Y:S02]  /*57c0*/  ISETP.GE.AND P0, PT, R92, UR36, PT ;  /* 0x000000245c007c0c */ /* 0x000fe4000bf06270 */
[----:B------:R-:W-:Y:S01]  /*57d0*/  ISETP.GE.AND P4, PT, R88, UR36, PT ;  /* 0x0000002458007c0c */ /* 0x000fe2000bf86270 */
[----:B------:R-:W5:Y:S01]  /*57e0*/  @!P6 LDG.E.U16 R108, desc[UR34][R80.64+0x40] ;  /* 0x00004022506ce981 */ /* 0x000f62000c1e1500 */
[----:B------:R-:W-:Y:S02]  /*57f0*/  ISETP.GE.AND P3, PT, R89, UR36, PT ;  /* 0x0000002459007c0c */ /* 0x000fe4000bf66270 */
[----:B------:R-:W-:Y:S01]  /*5800*/  ISETP.GE.AND P5, PT, R87, UR36, PT ;  /* 0x0000002457007c0c */ /* 0x000fe2000bfa6270 */
[----:B------:R-:W5:Y:S04]  /*5810*/  @!P2 LDG.E.U16 R115, desc[UR34][R80.64+0x100] ;  /* 0x000100225073a981 */ /* 0x000f68000c1e1500 */
[----:B------:R-:W5:Y:S04]  /*5820*/  @!P1 LDG.E.U16 R110, desc[UR34][R80.64+0xc0] ;  /* 0x0000c022506e9981 */ /* 0x000f68000c1e1500 */
[----:B------:R-:W5:Y:S04]  /*5830*/  @!P0 LDG.E.U16 R113, desc[UR34][R80.64+0x80] ;  /* 0x0000802250718981 */ /* 0x000f68000c1e1500 */
[----:B------:R-:W5:Y:S04]  /*5840*/  @!P4 LDG.E.U16 R117, desc[UR34][R80.64+0x180] ;  /* 0x000180225075c981 */ /* 0x000f68000c1e1500 */
[----:B------:R-:W5:Y:S04]  /*5850*/  @!P3 LDG.E.U16 R112, desc[UR34][R80.64+0x140] ;  /* 0x000140225070b981 */ /* 0x000f68000c1e1500 */
[----:B------:R-:W5:Y:S01]  /*5860*/  @!P5 LDG.E.U16 R114, desc[UR34][R80.64+0x1c0] ;  /* 0x0001c0225072d981 */ /* 0x000f62000c1e1500 */
[----:B------:R-:W-:-:S02]  /*5870*/  IMAD.U32 R40, RZ, RZ, UR46 ;  /* 0x0000002eff287e24 */ /* 0x000fc4000f8e00ff */
[----:B------:R-:W-:-:S05]  /*5880*/  IMAD.U32 R41, RZ, RZ, UR47 ;  /* 0x0000002fff297e24 */ /* 0x000fca000f8e00ff */
[----:B------:R0:W5:Y:S01]  /*5890*/  LDG.E R116, desc[UR34][R40.64] ;  /* 0x0000002228747981 */ /* 0x000162000c1e1900 */
[----:B------:R-:W-:-:S04]  /*58a0*/  LOP3.LUT R0, R0, 0xfffffffd, RZ, 0xc0, !PT ;  /* 0xfffffffd00007812 */ /* 0x000fc800078ec0ff */
[----:B------:R-:W-:Y:S02]  /*58b0*/  @P6 LOP3.LUT R0, R0, 0x2, RZ, 0xfc, !PT ;  /* 0x0000000200006812 */ /* 0x000fe400078efcff */
        /* <DEDUP_REMOVED lines=18> */
[----:B0-----:R-:W-:Y:S02]  /*59e0*/  IMAD.MOV.U32 R40, RZ, RZ, RZ ;  /* 0x000000ffff287224 */ /* 0x001fe400078e00ff */
[----:B------:R-:W-:Y:S02]  /*59f0*/  IMAD.MOV.U32 R43, RZ, RZ, RZ ;  /* 0x000000ffff2b7224 */ /* 0x000fe400078e00ff */
[----:B------:R-:W-:-:S08]  /*5a00*/  IMAD.MOV.U32 R41, RZ, RZ, R40 ;  /* 0x000000ffff297224 */ /* 0x000fd000078e0028 */
[----:B--2---:R-:W-:Y:S02]  /*5a10*/  @!P6 PRMT R43, R85, 0x7610, R40 ;  /* 0x00007610552be816 */ /* 0x004fe40000000028 */
[----:B------:R-:W-:-:S13]  /*5a20*/  ISETP.NE.AND P6, PT, R105, RZ, PT ;  /* 0x000000ff6900720c */ /* 0x000fda0003fc5270 */
[----:B---3--:R-:W-:Y:S02]  /*5a30*/  @!P6 PRMT R43, R43, 0x5410, R42 ;  /* 0x000054102b2be816 */ /* 0x008fe4000000002a */
[----:B------:R-:W-:Y:S01]  /*5a40*/  ISETP.NE.AND P6, PT, R118, RZ, PT ;  /* 0x000000ff7600720c */ /* 0x000fe20003fc5270 */
[----:B------:R-:W-:-:S12]  /*5a50*/  IMAD.MOV.U32 R85, RZ, RZ, R40 ;  /* 0x000000ffff557224 */ /* 0x000fd800078e0028 */
[----:B----4-:R-:W-:Y:S02]  /*5a60*/  @!P6 PRMT R85, R103, 0x7610, R40 ;  /* 0x000076106755e816 */ /* 0x010fe40000000028 */
[----:B------:R-:W-:-:S13]  /*5a70*/  ISETP.NE.AND P6, PT, R119, RZ, PT ;  /* 0x000000ff7700720c */ /* 0x000fda0003fc5270 */
[----:B-----5:R-:W-:Y:S02]  /*5a80*/  @!P6 PRMT R85, R85, 0x5410, R84 ;  /* 0x000054105555e816 */ /* 0x020fe40000000054 */
[----:B------:R-:W-:Y:S01]  /*5a90*/  ISETP.NE.AND P6, PT, R122, RZ, PT ;  /* 0x000000ff7a00720c */ /* 0x000fe20003fc5270 */
[----:B------:R-:W-:-:S12]  /*5aa0*/  IMAD.MOV.U32 R105, RZ, RZ, R40 ;  /* 0x000000ffff697224 */ /* 0x000fd800078e0028 */
[----:B------:R-:W-:Y:S02]  /*5ab0*/  @!P6 PRMT R105, R107, 0x7610, R40 ;  /* 0x000076106b69e816 */ /* 0x000fe40000000028 */
[----:B------:R-:W-:-:S13]  /*5ac0*/  ISETP.NE.AND P6, PT, R123, RZ, PT ;  /* 0x000000ff7b00720c */ /* 0x000fda0003fc5270 */
[----:B------:R-:W-:Y:S02]  /*5ad0*/  @!P6 PRMT R105, R105, 0x5410, R104 ;  /* 0x000054106969e816 */ /* 0x000fe40000000068 */
[----:B------:R-:W-:-:S13]  /*5ae0*/  ISETP.NE.AND P6, PT, R124, RZ, PT ;  /* 0x000000ff7c00720c */ /* 0x000fda0003fc5270 */
[----:B------:R-:W-:Y:S02]  /*5af0*/  @!P6 PRMT R41, R109, 0x7610, R40 ;  /* 0x000076106d29e816 */ /* 0x000fe40000000028 */
[----:B------:R-:W-:Y:S01]  /*5b00*/  ISETP.NE.AND P6, PT, R125, RZ, PT ;  /* 0x000000ff7d00720c */ /* 0x000fe20003fc5270 */
[----:B------:R0:W-:-:S12]  /*5b10*/  STS.U16 [R86], R43 ;  /* 0x0000002b56007388 */ /* 0x0001d80000000400 */
[----:B------:R-:W-:Y:S02]  /*5b20*/  @!P6 PRMT R41, R41, 0x5410, R106 ;  /* 0x000054102929e816 */ /* 0x000fe4000000006a */
[----:B------:R-:W-:Y:S02]  /*5b30*/  ISETP.NE.AND P6, PT, R126, RZ, PT ;  /* 0x000000ff7e00720c */ /* 0x000fe40003fc5270 */
[----:B------:R-:W-:Y:S01]  /*5b40*/  PRMT R42, R43, 0x7632, R42 ;  /* 0x000076322b2a7816 */ /* 0x000fe2000000002a */
[----:B0-----:R-:W-:Y:S01]  /*5b50*/  IMAD.MOV.U32 R43, RZ, RZ, R40 ;  /* 0x000000ffff2b7224 */ /* 0x001fe200078e0028 */
[----:B------:R-:W-:Y:S02]  /*5b60*/  PRMT R84, R85, 0x7632, R84 ;  /* 0x0000763255547816 */ /* 0x000fe40000000054 */
[----:B------:R-:W-:-:S07]  /*5b70*/  PRMT R103, R105, 0x7632, R103 ;  /* 0x0000763269677816 */ /* 0x000fce0000000067 */
[--C-:B------:R-:W-:Y:S02]  /*5b80*/  @!P6 PRMT R43, R111, 0x7610, R40.reuse ;  /* 0x000076106f2be816 */ /* 0x100fe40000000028 */
[----:B------:R-:W-:Y:S01]  /*5b90*/  ISETP.NE.AND P6, PT, R127, RZ, PT ;  /* 0x000000ff7f00720c */ /* 0x000fe20003fc5270 */
[----:B------:R-:W-:Y:S04]  /*5ba0*/  STS.U16 [R79+0x40], R42 ;  /* 0x0000402a4f007388 */ /* 0x000fe80000000400 */
[----:B------:R0:W-:Y:S04]  /*5bb0*/  STS.U16 [R78+0x80], R85 ;  /* 0x000080554e007388 */ /* 0x0001e80000000400 */
[----:B------:R-:W-:Y:S04]  /*5bc0*/  STS.U16 [R77+0xc0], R84 ;  /* 0x0000c0544d007388 */ /* 0x000fe80000000400 */
[----:B------:R1:W-:Y:S01]  /*5bd0*/  STS.U16 [R76+0x100], R105 ;  /* 0x000100694c007388 */ /* 0x0003e20000000400 */
[--C-:B0-----:R-:W-:Y:S01]  /*5be0*/  IMAD.MOV.U32 R85, RZ, RZ, R40.reuse ;  /* 0x000000ffff557224 */ /* 0x101fe200078e0028 */
[----:B------:R-:W-:-:S02]  /*5bf0*/  @!P0 PRMT R85, R113, 0x7610, R40 ;  /* 0x0000761071558816 */ /* 0x000fc40000000028 */
[----:B------:R0:W-:Y:S01]  /*5c00*/  STS.U16 [R75+0x140], R103 ;  /* 0x000140674b007388 */ /* 0x0001e20000000400 */
[----:B------:R-:W-:Y:S02]  /*5c10*/  @!P6 PRMT R43, R43, 0x5410, R108 ;  /* 0x000054102b2be816 */ /* 0x000fe4000000006c */
[----:B------:R-:W-:Y:S02]  /*5c20*/  PRMT R42, R41, 0x7632, R42 ;  /* 0x00007632292a7816 */ /* 0x000fe4000000002a */
[----:B------:R-:W-:Y:S01]  /*5c30*/  @!P1 PRMT R85, R85, 0x5410, R110 ;  /* 0x0000541055559816 */ /* 0x000fe2000000006e */
[--C-:B-1----:R-:W-:Y:S01]  /*5c40*/  IMAD.MOV.U32 R105, RZ, RZ, R40.reuse ;  /* 0x000000ffff697224 */ /* 0x102fe200078e0028 */
[--C-:B------:R-:W-:Y:S01]  /*5c50*/  @!P4 PRMT R105, R117, 0x7610, R40.reuse ;  /* 0x000076107569c816 */ /* 0x100fe20000000028 */
[--C-:B0-----:R-:W-:Y:S01]  /*5c60*/  IMAD.MOV.U32 R103, RZ, RZ, R40.reuse ;  /* 0x000000ffff677224 */ /* 0x101fe200078e0028 */
[----:B------:R-:W-:Y:S02]  /*5c70*/  @!P2 PRMT R103, R115, 0x7610, R40 ;  /* 0x000076107367a816 */ /* 0x000fe40000000028 */
[----:B------:R-:W-:-:S02]  /*5c80*/  PRMT R104, R43, 0x7632, R104 ;  /* 0x000076322b687816 */ /* 0x000fc40000000068 */
[--C-:B------:R-:W-:Y:S01]  /*5c90*/  @!P3 PRMT R103, R103, 0x5410, R112.reuse ;  /* 0x000054106767b816 */ /* 0x100fe20000000070 */
[----:B------:R0:W-:Y:S01]  /*5ca0*/  STS.U16 [R74+0x180], R41 ;  /* 0x000180294a007388 */ /* 0x0001e20000000400 */
[----:B------:R-:W-:Y:S02]  /*5cb0*/  PRMT R112, R85, 0x7632, R112 ;  /* 0x0000763255707816 */ /* 0x000fe40000000070 */
[----:B------:R-:W-:Y:S01]  /*5cc0*/  @!P5 PRMT R105, R105, 0x5410, R114 ;  /* 0x000054106969d816 */ /* 0x000fe20000000072 */
[----:B------:R-:W-:Y:S01]  /*5cd0*/  STS.U16 [R73+0x1c0], R42 ;  /* 0x0001c02a49007388 */ /* 0x000fe20000000400 */
[----:B------:R-:W-:-:S03]  /*5ce0*/  PRMT R115, R103, 0x7632, R115 ;  /* 0x0000763267737816 */ /* 0x000fc60000000073 */
[----:B------:R-:W-:Y:S01]  /*5cf0*/  STS.U16 [R72+0x200], R43 ;  /* 0x0002002b48007388 */ /* 0x000fe20000000400 */
[----:B------:R-:W-:-:S03]  /*5d00*/  PRMT R114, R105, 0x7632, R114 ;  /* 0x0000763269727816 */ /* 0x000fc60000000072 */
        /* <DEDUP_REMOVED lines=8> */
[----:B------:R-:W1:Y:S01]  /*5d90*/  LDS.U16 R42, [R64] ;  /* 0x00000000402a7984 */ /* 0x000e620000000400 */
[----:B------:R-:W2:Y:S01]  /*5da0*/  S2R R159, SR_TID.X ;  /* 0x00000000009f7919 */ /* 0x000ea20000002100 */
[----:B0-----:R-:W-:Y:S01]  /*5db0*/  FMUL.FTZ R41, R116, 1.4426950216293334961 ;  /* 0x3fb8aa3b74297820 */ /* 0x001fe20000410000 */
[----:B------:R-:W-:Y:S01]  /*5dc0*/  P2R R109, PR, RZ, 0x1 ;  /* 0x00000001ff6d7803 */ /* 0x000fe20000000000 */
[----:B------:R-:W3:Y:S02]  /*5dd0*/  @!P2 LDG.E.U16 R161, desc[UR34][R82.64+0x100] ;  /* 0x0001002252a1a981 */ /* 0x000ee4000c1e1500 */
[----:B------:R-:W-:Y:S02]  /*5de0*/  FMUL.FTZ R110, R41, R48 ;  /* 0x00000030296e7220 */ /* 0x000fe40000410000 */
[----:B------:R-:W4:Y:S04]  /*5df0*/  @!P1 LDG.E.U16 R160, desc[UR34][R82.64+0xc0] ;  /* 0x0000c02252a09981 */ /* 0x000f28000c1e1500 */
[----:B------:R-:W5:Y:S04]  /*5e00*/  @!P4 LDG.E.U16 R164, desc[UR34][R82.64+0x180] ;  /* 0x0001802252a4c981 */ /* 0x000f68000c1e1500 */
[----:B------:R-:W5:Y:S04]  /*5e10*/  @!P3 LDG.E.U16 R163, desc[UR34][R82.64+0x140] ;  /* 0x0001402252a3b981 */ /* 0x000f68000c1e1500 */
[----:B------:R-:W5:Y:S01]  /*5e20*/  @!P5 LDG.E.U16 R165, desc[UR34][R82.64+0x1c0] ;  /* 0x0001c02252a5d981 */ /* 0x000f62000c1e1500 */
[----:B-1----:R-:W-:-:S03]  /*5e30*/  HADD2.F32 R85, -RZ, R42.H0_H0 ;  /* 0x2000002aff557230 */ /* 0x002fc60000004100 */
[----:B------:R-:W0:Y:S01]  /*5e40*/  LDS.U16 R42, [R63+0x2] ;  /* 0x000002003f2a7984 */ /* 0x000e220000000400 */
[----:B------:R-:W1:Y:S01]  /*5e50*/  MUFU.EX2 R110, R110 ;  /* 0x0000006e006e7308 */ /* 0x000e620000000800 */
[----:B--2---:R-:W-:Y:S02]  /*5e60*/  IMAD.SHL.U32 R103, R159, 0x10, RZ ;  /* 0x000000109f677824 */ /* 0x004fe400078e00ff */
[----:B------:R-:W-:-:S03]  /*5e70*/  FMUL.FTZ R85, R158, R85 ;  /* 0x000000559e557220 */ /* 0x000fc60000410000 */
[----:B------:R-:W-:-:S04]  /*5e80*/  ISETP.GE.U32.AND P6, PT, R103, UR36, PT ;  /* 0x0000002467007c0c */ /* 0x000fc8000bfc6070 */
[----:B------:R-:W-:Y:S01]  /*5e90*/  FSEL R123, R85, RZ, !P6 ;  /* 0x000000ff557b7208 */ /* 0x000fe20007000000 */
[----:B------:R-:W-:Y:S01]  /*5ea0*/  VIADD R85, R103, 0x1 ;  /* 0x0000000167557836 */ /* 0x000fe20000000000 */
[----:B-1----:R-:W-:-:S04]  /*5eb0*/  FSEL R122, R110, 1, !P6 ;  /* 0x3f8000006e7a7808 */ /* 0x002fc80007000000 */
[----:B------:R-:W-:Y:S01]  /*5ec0*/  ISETP.GE.U32.AND P6, PT, R85, UR36, PT ;  /* 0x0000002455007c0c */ /* 0x000fe2000bfc6070 */
[----:B0-----:R-:W-:-:S05]  /*5ed0*/  HADD2.F32 R42, -RZ, R42.H0_H0 ;  /* 0x2000002aff2a7230 */ /* 0x001fca0000004100 */
[----:B------:R-:W-:-:S05]  /*5ee0*/  FMUL.FTZ R42, R157, R42 ;  /* 0x0000002a9d2a7220 */ /* 0x000fca0000410000 */
[----:B------:R-:W-:Y:S02]  /*5ef0*/  FSEL R125, R42, RZ, !P6 ;  /* 0x000000ff2a7d7208 */ /* 0x000fe40007000000 */
[----:B------:R-:W0:Y:S01]  /*5f00*/  LDS.U16 R42, [R62+0x4] ;  /* 0x000004003e2a7984 */ /* 0x000e220000000400 */
[----:B------:R-:W-:-:S06]  /*5f10*/  FMUL.FTZ R105, R41, R47 ;  /* 0x0000002f29697220 */ /* 0x000fcc0000410000 */
[----:B------:R-:W1:Y:S02]  /*5f20*/  MUFU.EX2 R105, R105 ;  /* 0x0000006900697308 */ /* 0x000e640000000800 */
[----:B-1----:R-:W-:Y:S01]  /*5f30*/  FSEL R124, R105, 1, !P6 ;  /* 0x3f800000697c7808 */ /* 0x002fe20007000000 */
[----:B0-----:R-:W-:Y:S02]  /*5f40*/  HADD2.F32 R85, -RZ, R42.H0_H0 ;  /* 0x2000002aff557230 */ /* 0x001fe40000004100 */
[----:B------:R-:W-:-:S05]  /*5f50*/  VIADD R42, R103, 0x2 ;  /* 0x00000002672a7836 */ /* 0x000fca0000000000 */
[----:B------:R-:W-:Y:S02]  /*5f60*/  ISETP.GE.U32.AND P6, PT, R42, UR36, PT ;  /* 0x000000242a007c0c */ /* 0x000fe4000bfc6070 */
[----:B------:R-:W0:Y:S01]  /*5f70*/  LDS.U16 R42, [R61+0x6] ;  /* 0x000006003d2a7984 */ /* 0x000e220000000400 */
[----:B------:R-:W-:Y:S01]  /*5f80*/  FMUL.FTZ R110, R41, R46 ;  /* 0x0000002e296e7220 */ /* 0x000fe20000410000 */
[----:B------:R-:W-:-:S05]  /*5f90*/  FMUL.FTZ R85, R156, R85 ;  /* 0x000000559c557220 */ /* 0x000fca0000410000 */
[----:B------:R-:W1:Y:S01]  /*5fa0*/  MUFU.EX2 R110, R110 ;  /* 0x0000006e006e7308 */ /* 0x000e620000000800 */
        /* <DEDUP_REMOVED lines=18> */
[----:B------:R-:W-:Y:S02]  /*60d0*/  FSEL R131, R85, RZ, !P6 ;  /* 0x000000ff55837208 */ /* 0x000fe40007000000 */
        /* <DEDUP_REMOVED lines=82> */
[----:B------:R-:W-:Y:S02]  /*6600*/  LOP3.LUT P0, RZ, R0, 0x4, RZ, 0xc0, !PT ;  /* 0x0000000400ff7812 */ /* 0x000fe4000780c0ff */
[----:B-1----:R-:W-:Y:S02]  /*6610*/  FSEL R148, R105, 1, !P6 ;  /* 0x3f80000069947808 */ /* 0x002fe40007000000 */
[----:B------:R-:W-:Y:S01]  /*6620*/  ISETP.GE.U32.AND P6, PT, R85, UR36, PT ;  /* 0x0000002455007c0c */ /* 0x000fe2000bfc6070 */
[----:B0-----:R-:W-:-:S05]  /*6630*/  HADD2.F32 R42, -RZ, R42.H0_H0 ;  /* 0x2000002aff2a7230 */ /* 0x001fca0000004100 */
[----:B------:R-:W-:-:S05]  /*6640*/  FMUL.FTZ R42, R3, R42 ;  /* 0x0000002a032a7220 */ /* 0x000fca0000410000 */
[----:B------:R-:W-:Y:S02]  /*6650*/  FSEL R151, R42, RZ, !P6 ;  /* 0x000000ff2a977208 */ /* 0x000fe40007000000 */
[----:B------:R-:W0:Y:S01]  /*6660*/  LDS.U16 R42, [R49+0x1e] ;  /* 0x00001e00312a7984 */ /* 0x000e220000000400 */
        /* <DEDUP_REMOVED lines=12> */
[----:B------:R-:W1:Y:S03]  /*6730*/  MUFU.EX2 R110, R110 ;  /* 0x0000006e006e7308 */ /* 0x000e660000000800 */
[----:B------:R-:W-:Y:S02]  /*6740*/  P2R R113, PR, RZ, 0x1 ;  /* 0x00000001ff717803 */ /* 0x000fe40000000000 */
[----:B------:R-:W-:Y:S01]  /*6750*/  LOP3.LUT P0, RZ, R0, 0x100, RZ, 0xc0, !PT ;  /* 0x0000010000ff7812 */ /* 0x000fe2000780c0ff */
[----:B------:R-:W2:Y:S03]  /*6760*/  MUFU.EX2 R85, R85 ;  /* 0x0000005500557308 */ /* 0x000ea60000000800 */
[----:B------:R-:W-:-:S02]  /*6770*/  P2R R84, PR, RZ, 0x1 ;  /* 0x00000001ff547803 */ /* 0x000fc40000000000 */
[----:B------:R-:W-:Y:S01]  /*6780*/  LOP3.LUT P0, RZ, R0, 0x200, RZ, 0xc0, !PT ;  /* 0x0000020000ff7812 */ /* 0x000fe2000780c0ff */
[----:B0-----:R-:W-:Y:S02]  /*6790*/  HADD2.F32 R41, -RZ, R42.H0_H0 ;  /* 0x2000002aff297230 */ /* 0x001fe40000004100 */
[----:B------:R-:W-:Y:S01]  /*67a0*/  VIADD R42, R103, 0xf ;  /* 0x0000000f672a7836 */ /* 0x000fe20000000000 */
[----:B------:R-:W-:Y:S02]  /*67b0*/  P2R R43, PR, RZ, 0x1 ;  /* 0x00000001ff2b7803 */ /* 0x000fe40000000000 */
[----:B------:R-:W-:Y:S01]  /*67c0*/  ISETP.GE.AND P0, PT, R102, UR36, PT ;  /* 0x0000002466007c0c */ /* 0x000fe2000bf06270 */
[----:B------:R-:W-:Y:S01]  /*67d0*/  FMUL.FTZ R41, R2, R41 ;  /* 0x0000002902297220 */ /* 0x000fe20000410000 */
[----:B-1----:R-:W-:Y:S02]  /*67e0*/  FSEL R150, R110, 1, !P6 ;  /* 0x3f8000006e967808 */ /* 0x002fe40007000000 */
[----:B------:R-:W-:-:S04]  /*67f0*/  ISETP.GE.U32.AND P6, PT, R42, UR36, PT ;  /* 0x000000242a007c0c */ /* 0x000fc8000bfc6070 */
[----:B--2---:R-:W-:Y:S02]  /*6800*/  FSEL R152, R85, 1, !P6 ;  /* 0x3f80000055987808 */ /* 0x004fe40007000000 */
[----:B------:R-:W-:Y:S02]  /*6810*/  FSEL R153, R41, RZ, !P6 ;  /* 0x000000ff29997208 */ /* 0x000fe40007000000 */
[C---:B------:R-:W-:Y:S01]  /*6820*/  LOP3.LUT P6, RZ, R0.reuse, 0x2, RZ, 0xc0, !PT ;  /* 0x0000000200ff7812 */ /* 0x040fe200078cc0ff */
[----:B------:R-:W2:Y:S01]  /*6830*/  @!P0 LDG.E.U16 R42, desc[UR34][R82.64+-0x200] ;  /* 0xfffe0022522a8981 */ /* 0x000ea2000c1e1500 */
[----:B------:R-:W-:-:S04]  /*6840*/  LOP3.LUT R0, R0, 0xfffffbff, RZ, 0xc0, !PT ;  /* 0xfffffbff00007812 */ /* 0x000fc800078ec0ff */
[----:B------:R-:W-:Y:S02]  /*6850*/  @P0 LOP3.LUT R0, R0, 0x400, RZ, 0xfc, !PT ;  /* 0x0000040000000812 */ /* 0x000fe400078efcff */
[----:B------:R-:W-:-:S13]  /*6860*/  ISETP.NE.AND P0, PT, R43, RZ, PT ;  /* 0x000000ff2b00720c */ /* 0x000fda0003f05270 */
[----:B------:R-:W3:Y:S01]  /*6870*/  @!P0 LDG.E.U16 R43, desc[UR34][R82.64+-0x1c0] ;  /* 0xfffe4022522b8981 */ /* 0x000ee2000c1e1500 */
[----:B------:R-:W-:-:S13]  /*6880*/  ISETP.NE.AND P0, PT, R84, RZ, PT ;  /* 0x000000ff5400720c */ /* 0x000fda0003f05270 */
[----:B------:R-:W4:Y:S01]  /*6890*/  @!P0 LDG.E.U16 R84, desc[UR34][R82.64+-0x180] ;  /* 0xfffe802252548981 */ /* 0x000f22000c1e1500 */
[----:B------:R-:W-:-:S13]  /*68a0*/  ISETP.NE.AND P0, PT, R113, RZ, PT ;  /* 0x000000ff7100720c */ /* 0x000fda0003f05270 */
[----:B------:R-:W5:Y:S01]  /*68b0*/  @!P0 LDG.E.U16 R85, desc[UR34][R82.64+-0x140] ;  /* 0xfffec02252558981 */ /* 0x000f62000c1e1500 */
        /* <DEDUP_REMOVED lines=10> */
[----:B------:R-:W-:-:S03]  /*6960*/  ISETP.NE.AND P0, PT, R109, RZ, PT ;  /* 0x000000ff6d00720c */ /* 0x000fc60003f05270 */
[----:B------:R-:W5:Y:S10]  /*6970*/  @!P6 LDG.E.U16 R109, desc[UR34][R82.64+0x40] ;  /* 0x00004022526de981 */ /* 0x000f74000c1e1500 */
[----:B------:R-:W5:Y:S01]  /*6980*/  @!P0 LDG.E.U16 R119, desc[UR34][R82.64+0x80] ;  /* 0x0000802252778981 */ /* 0x000f62000c1e1500 */
        /* <DEDUP_REMOVED lines=18> */
[----:B------:R-:W-:-:S12]  /*6ab0*/  IMAD.MOV.U32 R41, RZ, RZ, R40 ;  /* 0x000000ffff297224 */ /* 0x000fd800078e0028 */
[--C-:B--2---:R-:W-:Y:S02]  /*6ac0*/  @!P6 PRMT R41, R42, 0x7610, R40.reuse ;  /* 0x000076102a29e816 */ /* 0x104fe40000000028 */
[----:B------:R-:W-:Y:S01]  /*6ad0*/  ISETP.NE.AND P6, PT, R118, RZ, PT ;  /* 0x000000ff7600720c */ /* 0x000fe20003fc5270 */
[----:B------:R-:W-:-:S12]  /*6ae0*/  IMAD.MOV.U32 R42, RZ, RZ, R40 ;  /* 0x000000ffff2a7224 */ /* 0x000fd800078e0028 */
[----:B---3--:R-:W-:Y:S02]  /*6af0*/  @!P6 PRMT R41, R41, 0x5410, R43 ;  /* 0x000054102929e816 */ /* 0x008fe4000000002b */
[----:B------:R-:W-:-:S13]  /*6b00*/  ISETP.NE.AND P6, PT, R117, RZ, PT ;  /* 0x000000ff7500720c */ /* 0x000fda0003fc5270 */
[----:B----4-:R-:W-:Y:S02]  /*6b10*/  @!P6 PRMT R42, R84, 0x7610, R40 ;  /* 0x00007610542ae816 */ /* 0x010fe40000000028 */
[----:B------:R-:W-:-:S13]  /*6b20*/  ISETP.NE.AND P6, PT, R116, RZ, PT ;  /* 0x000000ff7400720c */ /* 0x000fda0003fc5270 */
[----:B-----5:R-:W-:Y:S02]  /*6b30*/  @!P6 PRMT R42, R42, 0x5410, R85 ;  /* 0x000054102a2ae816 */ /* 0x020fe40000000055 */
[----:B------:R-:W-:Y:S01]  /*6b40*/  ISETP.NE.AND P6, PT, R115, RZ, PT ;  /* 0x000000ff7300720c */ /* 0x000fe20003fc5270 */
[----:B------:R-:W-:-:S12]  /*6b50*/  IMAD.MOV.U32 R43, RZ, RZ, R40 ;  /* 0x000000ffff2b7224 */ /* 0x000fd800078e0028 */
[----:B------:R-:W-:Y:S02]  /*6b60*/  @!P6 PRMT R43, R104, 0x7610, R40 ;  /* 0x00007610682be816 */ /* 0x000fe40000000028 */
[----:B------:R-:W-:Y:S01]  /*6b70*/  ISETP.NE.AND P6, PT, R114, RZ, PT ;  /* 0x000000ff7200720c */ /* 0x000fe20003fc5270 */
[----:B------:R0:W-:-:S12]  /*6b80*/  STS.U16 [R86+0x1080], R41 ;  /* 0x0010802956007388 */ /* 0x0001d80000000400 */
[----:B------:R-:W-:Y:S02]  /*6b90*/  @!P6 PRMT R43, R43, 0x5410, R105 ;  /* 0x000054102b2be816 */ /* 0x000fe40000000069 */
[----:B------:R-:W-:Y:S02]  /*6ba0*/  ISETP.NE.AND P6, PT, R113, RZ, PT ;  /* 0x000000ff7100720c */ /* 0x000fe40003fc5270 */
[----:B------:R-:W-:Y:S01]  /*6bb0*/  PRMT R117, R41, 0x7632, R117 ;  /* 0x0000763229757816 */ /* 0x000fe20000000075 */
[----:B0-----:R-:W-:-:S10]  /*6bc0*/  IMAD.MOV.U32 R41, RZ, RZ, R40 ;  /* 0x000000ffff297224 */ /* 0x001fd400078e0028 */
[----:B------:R-:W-:Y:S02]  /*6bd0*/  @!P6 PRMT R41, R106, 0x7610, R40 ;  /* 0x000076106a29e816 */ /* 0x000fe40000000028 */
[----:B------:R-:W-:-:S13]  /*6be0*/  ISETP.NE.AND P6, PT, R112, RZ, PT ;  /* 0x000000ff7000720c */ /* 0x000fda0003fc5270 */
[----:B------:R-:W-:Y:S02]  /*6bf0*/  @!P6 PRMT R41, R41, 0x5410, R107 ;  /* 0x000054102929e816 */ /* 0x000fe4000000006b */
[----:B------:R-:W-:Y:S01]  /*6c00*/  ISETP.NE.AND P6, PT, R111, RZ, PT ;  /* 0x000000ff6f00720c */ /* 0x000fe20003fc5270 */
[--C-:B------:R-:W-:Y:S01]  /*6c10*/  IMAD.MOV.U32 R84, RZ, RZ, R40.reuse ;  /* 0x000000ffff547224 */ /* 0x100fe200078e0028 */
[----:B------:R-:W-:Y:S01]  /*6c20*/  PRMT R85, R42, 0x7632, R85 ;  /* 0x000076322a557816 */ /* 0x000fe20000000055 */
[----:B------:R-:W-:Y:S10]  /*6c30*/  STS.U16 [R79+0x10c0], R117 ;  /* 0x0010c0754f007388 */ /* 0x000ff40000000400 */
[----:B------:R-:W-:-:S02]  /*6c40*/  @!P6 PRMT R84, R108, 0x7610, R40 ;  /* 0x000076106c54e816 */ /* 0x000fc40000000028 */
[----:B------:R-:W-:Y:S01]  /*6c50*/  ISETP.NE.AND P6, PT, R110, RZ, PT ;  /* 0x000000ff6e00720c */ /* 0x000fe20003fc5270 */
[----:B------:R0:W-:Y:S01]  /*6c60*/  STS.U16 [R78+0x1100], R42 ;  /* 0x0011002a4e007388 */ /* 0x0001e20000000400 */
[----:B------:R-:W-:-:S03]  /*6c70*/  PRMT R104, R43, 0x7632, R104 ;  /* 0x000076322b687816 */ /* 0x000fc60000000068 */
[----:B------:R-:W-:Y:S04]  /*6c80*/  STS.U16 [R77+0x1140], R85 ;  /* 0x001140554d007388 */ /* 0x000fe80000000400 */
[----:B------:R1:W-:Y:S01]  /*6c90*/  STS.U16 [R76+0x1180], R43 ;  /* 0x0011802b4c007388 */ /* 0x0003e20000000400 */
[----:B0-----:R-:W-:-:S03]  /*6ca0*/  IMAD.MOV.U32 R42, RZ, RZ, RZ ;  /* 0x000000ffff2a7224 */ /* 0x001fc600078e00ff */
[----:B------:R-:W-:Y:S01]  /*6cb0*/  @!P6 PRMT R84, R84, 0x5410, R109 ;  /* 0x000054105454e816 */ /* 0x000fe2000000006d */
[--C-:B-1----:R-:W-:Y:S01]  /*6cc0*/  IMAD.MOV.U32 R43, RZ, RZ, R40.reuse ;  /* 0x000000ffff2b7224 */ /* 0x102fe200078e0028 */
[----:B------:R-:W-:Y:S02]  /*6cd0*/  @!P0 PRMT R43, R119, 0x7610, R40 ;  /* 0x00007610772b8816 */ /* 0x000fe40000000028 */
[----:B------:R-:W-:Y:S02]  /*6ce0*/  @!P2 PRMT R40, R161, 0x5410, RZ ;  /* 0x00005410a128a816 */ /* 0x000fe400000000ff */
[----:B------:R-:W-:Y:S02]  /*6cf0*/  PRMT R85, R41, 0x7632, R85 ;  /* 0x0000763229557816 */ /* 0x000fe40000000055 */
[----:B------:R-:W-:Y:S02]  /*6d00*/  @!P1 PRMT R43, R43, 0x5410, R160 ;  /* 0x000054102b2b9816 */ /* 0x000fe400000000a0 */
[----:B------:R-:W-:Y:S01]  /*6d10*/  @!P4 PRMT R42, R164, 0x5410, RZ ;  /* 0x00005410a42ac816 */ /* 0x000fe200000000ff */
[----:B------:R-:W-:Y:S01]  /*6d20*/  STS.U16 [R75+0x11c0], R104 ;  /* 0x0011c0684b007388 */ /* 0x000fe20000000400 */
[----:B------:R-:W-:-:S02]  /*6d30*/  PRMT R105, R84, 0x7632, R105 ;  /* 0x0000763254697816 */ /* 0x000fc40000000069 */
[----:B------:R-:W-:Y:S01]  /*6d40*/  @!P3 PRMT R40, R40, 0x5410, R163 ;  /* 0x000054102828b816 */ /* 0x000fe200000000a3 */
[----:B------:R0:W-:Y:S01]  /*6d50*/  STS.U16 [R74+0x1200], R41 ;  /* 0x001200294a007388 */ /* 0x0001e20000000400 */
[----:B------:R-:W-:Y:S02]  /*6d60*/  PRMT R109, R43, 0x7632, R109 ;  /* 0x000076322b6d7816 */ /* 0x000fe4000000006d */
[----:B------:R-:W-:Y:S01]  /*6d70*/  @!P5 PRMT R42, R42, 0x5410, R165 ;  /* 0x000054102a2ad816 */ /* 0x000fe200000000a5 */
[----:B------:R-:W-:Y:S01]  /*6d80*/  STS.U16 [R73+0x1240], R85 ;  /* 0x0012405549007388 */ /* 0x000fe20000000400 */
[----:B------:R-:W-:-:S03]  /*6d90*/  ISETP.NE.AND P6, PT, RZ, UR7, PT ;  /* 0x00000007ff007c0c */ /* 0x000fc6000bfc5270 */
[----:B------:R1:W-:Y:S01]  /*6da0*/  STS.U16 [R72+0x1280], R84 ;  /* 0x0012805448007388 */ /* 0x0003e20000000400 */
[----:B0-----:R-:W-:-:S03]  /*6db0*/  PRMT R41, R40, 0x7632, R41 ;  /* 0x0000763228297816 */ /* 0x001fc60000000029 */
[----:B------:R-:W-:Y:S04]  /*6dc0*/  STS.U16 [R71+0x12c0], R105 ;  /* 0x0012c06947007388 */ /* 0x000fe80000000400 */
[----:B------:R-:W-:Y:S01]  /*6dd0*/  STS.U16 [R70+0x1300], R43 ;  /* 0x0013002b46007388 */ /* 0x000fe20000000400 */
[----:B-1----:R-:W-:-:S03]  /*6de0*/  PRMT R84, R42, 0x7632, R84 ;  /* 0x000076322a547816 */ /* 0x002fc60000000054 */
[----:B------:R-:W-:Y:S04]  /*6df0*/  STS.U16 [R69+0x1340], R109 ;  /* 0x0013406d45007388 */ /* 0x000fe80000000400 */
[----:B------:R-:W-:Y:S04]  /*6e00*/  STS.U16 [R68+0x1380], R40 ;  /* 0x0013802844007388 */ /* 0x000fe80000000400 */
[----:B------:R-:W-:Y:S04]  /*6e10*/  STS.U16 [R67+0x13c0], R41 ;  /* 0x0013c02943007388 */ /* 0x000fe80000000400 */
[----:B------:R-:W-:Y:S04]  /*6e20*/  STS.U16 [R66+0x1400], R42 ;  /* 0x0014002a42007388 */ /* 0x000fe80000000400 */
[----:B------:R-:W-:Y:S01]  /*6e30*/  STS.U16 [R65+0x1440], R84 ;  /* 0x0014405441007388 */ /* 0x000fe20000000400 */
[----:B------:R-:W-:-:S03]  /*6e40*/  NOP ;  /* 0x0000000000007918 */ /* 0x000fc60000000000 */
[----:B------:R-:W0:Y:S04]  /*6e50*/  LDS.U16 R104, [R64+0x1080] ;  /* 0x0010800040687984 */ /* 0x000e280000000400 */
[----:B------:R-:W1:Y:S04]  /*6e60*/  LDS.U16 R105, [R63+0x1082] ;  /* 0x001082003f697984 */ /* 0x000e680000000400 */
[----:B------:R-:W2:Y:S04]  /*6e70*/  LDS.U16 R106, [R62+0x1084] ;  /* 0x001084003e6a7984 */ /* 0x000ea80000000400 */
        /* <DEDUP_REMOVED lines=14> */
[----:B0-----:R-:W-:-:S02]  /*6f60*/  HADD2.F32 R104, -RZ, R104.H0_H0 ;  /* 0x20000068ff687230 */ /* 0x001fc40000004100 */
[----:B-1----:R-:W-:Y:S02]  /*6f70*/  HADD2.F32 R105, -RZ, R105.H0_H0 ;  /* 0x20000069ff697230 */ /* 0x002fe40000004100 */
[----:B--2---:R-:W-:Y:S02]  /*6f80*/  HADD2.F32 R106, -RZ, R106.H0_H0 ;  /* 0x2000006aff6a7230 */ /* 0x004fe40000004100 */
[----:B---3--:R-:W-:Y:S02]  /*6f90*/  HADD2.F32 R107, -RZ, R107.H0_H0 ;  /* 0x2000006bff6b7230 */ /* 0x008fe40000004100 */
[----:B----4-:R-:W-:Y:S02]  /*6fa0*/  HADD2.F32 R108, -RZ, R108.H0_H0 ;  /* 0x2000006cff6c7230 */ /* 0x010fe40000004100 */
[----:B-----5:R-:W-:Y:S02]  /*6fb0*/  HADD2.F32 R109, -RZ, R109.H0_H0 ;  /* 0x2000006dff6d7230 */ /* 0x020fe40000004100 */
[----:B------:R-:W-:-:S02]  /*6fc0*/  HADD2.F32 R110, -RZ, R110.H0_H0 ;  /* 0x2000006eff6e7230 */ /* 0x000fc40000004100 */
[----:B------:R-:W-:Y:S02]  /*6fd0*/  HADD2.F32 R111, -RZ, R111.H0_H0 ;  /* 0x2000006fff6f7230 */ /* 0x000fe40000004100 */
[----:B------:R-:W-:Y:S02]  /*6fe0*/  HADD2.F32 R112, -RZ, R112.H0_H0 ;  /* 0x20000070ff707230 */ /* 0x000fe40000004100 */
[----:B------:R-:W-:Y:S02]  /*6ff0*/  HADD2.F32 R113, -RZ, R113.H0_H0 ;  /* 0x20000071ff717230 */ /* 0x000fe40000004100 */
[----:B------:R-:W-:Y:S02]  /*7000*/  HADD2.F32 R114, -RZ, R114.H0_H0 ;  /* 0x20000072ff727230 */ /* 0x000fe40000004100 */
[----:B------:R-:W-:Y:S02]  /*7010*/  HADD2.F32 R115, -RZ, R115.H0_H0 ;  /* 0x20000073ff737230 */ /* 0x000fe40000004100 */
[----:B------:R-:W-:-:S02]  /*7020*/  HADD2.F32 R116, -RZ, R116.H0_H0 ;  /* 0x20000074ff747230 */ /* 0x000fc40000004100 */
[----:B------:R-:W-:Y:S02]  /*7030*/  HADD2.F32 R117, -RZ, R117.H0_H0 ;  /* 0x20000075ff757230 */ /* 0x000fe40000004100 */
[----:B------:R-:W-:Y:S02]  /*7040*/  HADD2.F32 R118, -RZ, R118.H0_H0 ;  /* 0x20000076ff767230 */ /* 0x000fe40000004100 */
[----:B------:R-:W-:Y:S01]  /*7050*/  HADD2.F32 R119, -RZ, R119.H0_H0 ;  /* 0x20000077ff777230 */ /* 0x000fe20000004100 */
[----:B------:R-:W-:Y:S06]  /*7060*/  @P6 BRA `(.L_x_1718) ;  /* 0x0000000000646947 */ /* 0x000fec0003800000 */
[----:B------:R-:W0:Y:S01]  /*7070*/  LDCU.U8 UR10, c[0x0][0x3a9] ;  /* 0x00007520ff0a77ac */ /* 0x000e220008000000 */
[----:B------:R-:W-:Y:S01]  /*7080*/  IMAD.MOV.U32 R84, RZ, RZ, 0x3f800000 ;  /* 0x3f800000ff547424 */ /* 0x000fe200078e00ff */
        /* <DEDUP_REMOVED lines=16> */
.L_x_1719:
[----:B------:R-:W-:Y:S01]  /*7190*/  IMAD.MOV.U32 R85, RZ, RZ, RZ ;  /* 0x000000ffff557224 */ /* 0x000fe200078e00ff */
[----:B------:R-:W-:Y:S06]  /*71a0*/  BRA.U !UP2, `(.L_x_1718) ;  /* 0x000000010a147547 */ /* 0x000fec000b800000 */
[----:B------:R-:W-:-:S04]  /*71b0*/  UIADD3 UR10, UP0, UPT, UR27, UR12, URZ ;  /* 0x0000000c1b0a7290 */ /* 0x000fc8000ff1e0ff */
[----:B------:R-:W-:Y:S02]  /*71c0*/  UIADD3.X UR11, UPT, UPT, UR25, UR13, URZ, UP0, !UPT ;  /* 0x0000000d190b7290 */ /* 0x000fe400087fe4ff */
[----:B------:R-:W-:-:S04]  /*71d0*/  IMAD.U32 R40, RZ, RZ, UR10 ;  /* 0x0000000aff287e24 */ /* 0x000fc8000f8e00ff */
[----:B------:R-:W-:-:S05]  /*71e0*/  IMAD.U32 R41, RZ, RZ, UR11 ;  /* 0x0000000bff297e24 */ /* 0x000fca000f8e00ff */
[----:B------:R1:W5:Y:S02]  /*71f0*/  LDG.E R85, desc[UR34][R40.64] ;  /* 0x0000002228557981 */ /* 0x000364000c1e1900 */
.L_x_1718:
[-C--:B01----:R-:W-:Y:S01]  /*7200*/  FFMA.FTZ R40, R123, R124.reuse, R125 ;  /* 0x0000007c7b287223 */ /* 0x083fe2000001007d */
[----:B------:R-:W-:Y:S01]  /*7210*/  FMUL.FTZ R41, R122, R124 ;  /* 0x0000007c7a297220 */ /* 0x000fe20000410000 */
[----:B------:R-:W-:Y:S01]  /*7220*/  ISETP.GE.AND P6, PT, R162, 0x1, PT ;  /* 0x00000001a200780c */ /* 0x000fe20003fc6270 */
[----:B------:R-:W0:Y:S01]  /*7230*/  S2UR UR10, SR_CgaCtaId ;  /* 0x00000000000a79c3 */ /* 0x000e220000008800 */
[C---:B------:R-:W-:Y:S01]  /*7240*/  FFMA.FTZ R40, R126.reuse, R40, R127 ;  /* 0x000000287e287223 */ /* 0x040fe2000001007f */
[----:B------:R-:W-:Y:S01]  /*7250*/  FMUL.FTZ R41, R126, R41 ;  /* 0x000000297e297220 */ /* 0x000fe20000410000 */
[----:B------:R-:W-:Y:S01]  /*7260*/  UMOV UR37, 0x400 ;  /* 0x0000040000257882 */ /* 0x000fe20000000000 */
[----:B------:R-:W-:Y:S01]  /*7270*/  SHF.R.U32.HI R165, RZ, 0x5, R159 ;  /* 0x00000005ffa57819 */ /* 0x000fe2000001169f */
[C---:B------:R-:W-:Y:S01]  /*7280*/  FFMA.FTZ R40, R128.reuse, R40, R129 ;  /* 0x0000002880287223 */ /* 0x040fe20000010081 */
[----:B------:R-:W-:Y:S01]  /*7290*/  FMUL.FTZ R41, R128, R41 ;  /* 0x0000002980297220 */ /* 0x000fe20000410000 */
[----:B------:R-:W-:Y:S01]  /*72a0*/  LOP3.LUT R0, R0, 0xffffefff, RZ, 0xc0, !PT ;  /* 0xffffefff00007812 */ /* 0x000fe200078ec0ff */
[----:B------:R-:W-:Y:S01]  /*72b0*/  BSSY.RECONVERGENT B0, `(.L_x_1720) ;  /* 0x0000060000007945 */ /* 0x000fe20003800200 */
[C---:B------:R-:W-:Y:S01]  /*72c0*/  FFMA.FTZ R40, R130.reuse, R40, R131 ;  /* 0x0000002882287223 */ /* 0x040fe20000010083 */
[----:B------:R-:W-:Y:S01]  /*72d0*/  FMUL.FTZ R41, R130, R41 ;  /* 0x0000002982297220 */ /* 0x000fe20000410000 */
[----:B------:R-:W-:-:S02]  /*72e0*/  @P0 LOP3.LUT R0, R0, 0x1000, RZ, 0xfc, !PT ;  /* 0x0000100000000812 */ /* 0x000fc400078efcff */
[C---:B------:R-:W-:Y:S01]  /*72f0*/  FFMA.FTZ R40, R132.reuse, R40, R133 ;  /* 0x0000002884287223 */ /* 0x040fe20000010085 */
[----:B------:R-:W-:Y:S01]  /*7300*/  FMUL.FTZ R41, R132, R41 ;  /* 0x0000002984297220 */ /* 0x000fe20000410000 */
[----:B------:R-:W-:Y:S02]  /*7310*/  ISETP.GE.U32.AND P0, PT, R159, 0x20, PT ;  /* 0x000000209f00780c */ /* 0x000fe40003f06070 */
        /* <DEDUP_REMOVED lines=59> */
[CC--:B------:R-:W-:Y:S01]  /*76d0*/  FFMA.FTZ R120, R41.reuse, R42.reuse, R43 ;  /* 0x0000002a29787223 */ /* 0x0c0fe2000001002b */
[----:B------:R-:W-:Y:S01]  /*76e0*/  FSEL R121, R41, R121, !P6 ;  /* 0x0000007929797208 */ /* 0x000fe20007000000 */
[----:B------:R-:W-:Y:S01]  /*76f0*/  FMUL.FTZ R163, R40, R42 ;  /* 0x0000002a28a37220 */ /* 0x000fe20000410000 */
[----:B------:R-:W-:Y:S01]  /*7700*/  ISETP.NE.AND P6, PT, R165, 0x2, PT ;  /* 0x00000002a500780c */ /* 0x000fe20003fc5270 */
[----:B------:R-:W0:Y:S03]  /*7710*/  LDS.128 R40, [UR37+0x2110] ;  /* 0x00211025ff287984 */ /* 0x000e260008000c00 */
[----:B------:R-:W-:-:S02]  /*7720*/  FSEL R164, R163, R164, !P6 ;  /* 0x000000a4a3a47208 */ /* 0x000fc40007000000 */
[C---:B------:R-:W-:Y:S02]  /*7730*/  FSEL R121, R120.reuse, R121, !P6 ;  /* 0x0000007978797208 */ /* 0x040fe40007000000 */
[----:B------:R-:W-:Y:S01]  /*7740*/  ISETP.NE.AND P6, PT, R165, 0x3, PT ;  /* 0x00000003a500780c */ /* 0x000fe20003fc5270 */
[-C--:B0-----:R-:W-:Y:S01]  /*7750*/  FMUL.FTZ R163, R163, R40.reuse ;  /* 0x00000028a3a37220 */ /* 0x081fe20000410000 */
[----:B------:R-:W-:Y:S02]  /*7760*/  FFMA.FTZ R40, R120, R40, R41 ;  /* 0x0000002878287223 */ /* 0x000fe40000010029 */
[----:B------:R-:W0:Y:S02]  /*7770*/  SHFL.UP PT, R41, R160, 0x1, RZ ;  /* 0x04200000a0297989 */ /* 0x000e2400000e00ff */
[----:B------:R-:W-:Y:S01]  /*7780*/  FSEL R120, R163, R164, !P6 ;  /* 0x000000a4a3787208 */ /* 0x000fe20007000000 */
[----:B------:R-:W-:Y:S01]  /*7790*/  FMUL.FTZ R163, R42, R163 ;  /* 0x000000a32aa37220 */ /* 0x000fe20000410000 */
[----:B------:R-:W1:Y:S01]  /*77a0*/  SHFL.UP PT, R164, R161, 0x1, RZ ;  /* 0x04200000a1a47989 */ /* 0x000e6200000e00ff */
[----:B------:R-:W-:Y:S01]  /*77b0*/  FSEL R121, R40, R121, !P6 ;  /* 0x0000007928797208 */ /* 0x000fe20007000000 */
[----:B------:R-:W-:Y:S01]  /*77c0*/  FFMA.FTZ R40, R42, R40, R43 ;  /* 0x000000282a287223 */ /* 0x000fe2000001002b */
[----:B------:R-:W-:Y:S01]  /*77d0*/  @P0 ISETP.NE.AND P6, PT, R162, RZ, PT ;  /* 0x000000ffa200020c */ /* 0x000fe20003fc5270 */
[----:B0-----:R-:W-:-:S02]  /*77e0*/  @P0 FMUL.FTZ R165, R41, R120 ;  /* 0x0000007829a50220 */ /* 0x001fc40000410000 */
[----:B-1----:R-:W-:-:S03]  /*77f0*/  @P0 FFMA.FTZ R160, R41, R121, R164 ;  /* 0x0000007929a00223 */ /* 0x002fc600000100a4 */
[----:B------:R-:W-:Y:S02]  /*7800*/  @P0 FSEL R41, R120, R165, !P6 ;  /* 0x000000a578290208 */ /* 0x000fe40007000000 */
[----:B------:R-:W-:Y:S02]  /*7810*/  @P0 FSEL R164, R121, R160, !P6 ;  /* 0x000000a079a40208 */ /* 0x000fe40007000000 */
[----:B------:R-:W-:Y:S02]  /*7820*/  ISETP.GE.U32.AND P6, PT, R159, 0x20, PT ;  /* 0x000000209f00780c */ /* 0x000fe40003fc6070 */
[----:B------:R-:W-:-:S11]  /*7830*/  LOP3.LUT P0, RZ, R0, 0x1000, RZ, 0xc0, !PT ;  /* 0x0000100000ff7812 */ /* 0x000fd6000780c0ff */
[----:B------:R-:W-:Y:S05]  /*7840*/  @P6 BRA `(.L_x_1721) ;  /* 0x0000000000186947 */ /* 0x000fea0003800000 */
[----:B------:R-:W-:-:S13]  /*7850*/  ISETP.NE.AND P6, PT, R162, RZ, PT ;  /* 0x000000ffa200720c */ /* 0x000fda0003fc5270 */
[----:B-----5:R0:W-:Y:S01]  /*7860*/  @!P6 STS.64 [UR37+0x2128], R84 ;  /* 0x00212854ff00e988 */ /* 0x0201e20008000a25 */
[----:B------:R-:W-:Y:S02]  /*7870*/  @!P6 IMAD.MOV.U32 R41, RZ, RZ, R84 ;  /* 0x000000ffff29e224 */ /* 0x000fe400078e0054 */
[----:B------:R-:W-:Y:S02]  /*7880*/  @!P6 IMAD.MOV.U32 R164, RZ, RZ, R85 ;  /* 0x000000ffffa4e224 */ /* 0x000fe400078e0055 */
[C---:B0-----:R-:W-:Y:S01]  /*7890*/  FFMA.FTZ R85, R163.reuse, R85, R40 ;  /* 0x00000055a3557223 */ /* 0x041fe20000010028 */
[----:B------:R-:W-:-:S07]  /*78a0*/  FMUL.FTZ R84, R163, R84 ;  /* 0x00000054a3547220 */ /* 0x000fce0000410000 */
.L_x_1721:
[----:B------:R-:W-:Y:S05]  /*78b0*/  BSYNC.RECONVERGENT B0 ;  /* 0x0000000000007941 */ /* 0x000fea0003800200 */
.L_x_1720:
[----:B------:R-:W-:Y:S01]  /*78c0*/  BAR.SYNC.DEFER_BLOCKING 0x0 ;  /* 0x0000000000007b1d */ /* 0x000fe20000010000 */
[----:B------:R-:W-:-:S05]  /*78d0*/  ISETP.NE.AND P6, PT, R159, RZ, PT ;  /* 0x000000ff9f00720c */ /* 0x000fca0003fc5270 */
[----:B------:R-:W-:Y:S08]  /*78e0*/  BSSY.RECONVERGENT B0, `(.L_x_1722) ;  /* 0x000005c000007945 */ /* 0x000ff00003800200 */
[----:B------:R-:W0:Y:S02]  /*78f0*/  @P6 LDS R43, [UR37+0x212c] ;  /* 0x00212c25ff2b6984 */ /* 0x000e240008000800 */
[----:B0-----:R-:W-:Y:S01]  /*7900*/  @P6 FFMA.FTZ R164, R43, R41, R164 ;  /* 0x000000292ba46223 */ /* 0x001fe200000100a4 */
        /* <DEDUP_REMOVED lines=19> */
[----:B-----5:R1:W-:Y:S01]  /*7a40*/  STS.64 [UR48], R84 ;  /* 0x00000054ff007988 */ /* 0x0203e20008000a30 */
[----:B0-----:R-:W-:-:S09]  /*7a50*/  UISETP.EQ.OR UP0, UPT, UR11, URZ, !UP1 ;  /* 0x000000ff0b00728c */ /* 0x001fd2000cf02670 */
[----:B-1----:R-:W-:Y:S05]  /*7a60*/  BRA.U UP0, `(.L_x_1724) ;  /* 0x0000000100e87547 */ /* 0x002fea000b800000 */
[----:B------:R-:W-:-:S04]  /*7a70*/  UIADD3 UR10, UPT, UPT, UR32, -0x1, URZ ;  /* 0xffffffff200a7890 */ /* 0x000fc8000fffe0ff */
[----:B------:R-:W-:-:S09]  /*7a80*/  UISETP.NE.AND UP0, UPT, UR7, UR10, UPT ;  /* 0x0000000a0700728c */ /* 0x000fd2000bf05270 */
[----:B------:R-:W-:Y:S05]  /*7a90*/  BRA.U UP0, `(.L_x_1725) ;  /* 0x0000000100287547 */ /* 0x000fea000b800000 */
[----:B------:R-:W0:Y:S01]  /*7aa0*/  S2R R43, SR_CTAID.X ;  /* 0x00000000002b7919 */ /* 0x000e220000002500 */
        /* <DEDUP_REMOVED lines=9> */
.L_x_1725:
[----:B------:R-:W-:Y:S02]  /*7b40*/  UISETP.NE.AND UP0, UPT, UR11, URZ, UPT ;  /* 0x000000ff0b00728c */ /* 0x000fe4000bf05270 */
[----:B------:R-:W-:Y:S02]  /*7b50*/  UIADD3 UR50, UPT, UPT, UR9, -0x1, UR36 ;  /* 0xffffffff09327890 */ /* 0x000fe4000fffe024 */
[----:B------:R-:W-:Y:S01]  /*7b60*/  USEL UR54, UR51, 0x800, UP0 ;  /* 0x0000080033367887 */ /* 0x000fe20008000000 */
[----:B------:R-:W-:-:S03]  /*7b70*/  UMOV UR10, URZ ;  /* 0x000000ff000a7c82 */ /* 0x000fc60008000000 */
[----:B------:R-:W-:Y:S01]  /*7b80*/  IABS R42, UR50 ;  /* 0x00000032002a7c13 */ /* 0x000fe20008000000 */
[----:B------:R-:W-:Y:S02]  /*7b90*/  ULOP3.LUT UR50, UR50, UR54, URZ, 0x3c, !UPT ;  /* 0x0000003632327292 */ /* 0x000fe4000f8e3cff */
[----:B------:R-:W-:Y:S02]  /*7ba0*/  IABS R40, UR54 ;  /* 0x0000003600287c13 */ /* 0x000fe40008000000 */
[----:B------:R-:W-:Y:S02]  /*7bb0*/  IABS R43, UR54 ;  /* 0x00000036002b7c13 */ /* 0x000fe40008000000 */
        /* <DEDUP_REMOVED lines=27> */
.L_x_1726:
[----:B------:R-:W2:Y:S01]  /*7d70*/  LDC.64 R42, c[0x0][0x450] ;  /* 0x00011400ff2a7b82 */ /* 0x000ea20000000a00 */
[----:B01---5:R-:W-:-:S05]  /*7d80*/  SHF.R.S32.HI R41, RZ, 0x1f, R84 ;  /* 0x0000001fff297819 */ /* 0x023fca0000011454 */
[-C--:B--2---:R-:W-:Y:S02]  /*7d90*/  IMAD R123, R41, R42.reuse, RZ ;  /* 0x0000002a297b7224 */ /* 0x084fe400078e02ff */
[----:B------:R-:W-:-:S04]  /*7da0*/  IMAD.WIDE.U32 R40, R84, R42, UR14 ;  /* 0x0000000e54287e25 */ /* 0x000fc8000f8e002a */
[----:B------:R-:W-:Y:S01]  /*7db0*/  IMAD R43, R84, R43, R123 ;  /* 0x0000002b542b7224 */ /* 0x000fe200078e027b */
[----:B------:R-:W-:-:S03]  /*7dc0*/  LEA R42, P6, R40, UR27, 0x2 ;  /* 0x0000001b282a7c11 */ /* 0x000fc6000f8c10ff */
[----:B------:R-:W-:-:S05]  /*7dd0*/  IMAD.IADD R41, R41, 0x1, R43 ;  /* 0x0000000129297824 */ /* 0x000fca00078e022b */
[----:B------:R-:W-:-:S05]  /*7de0*/  LEA.HI.X R43, R40, UR25, R41, 0x2, P6 ;  /* 0x00000019282b7c11 */ /* 0x000fca000b0f1429 */
[----:B------:R0:W-:Y:S01]  /*7df0*/  STG.E desc[UR34][R42.64], R85 ;  /* 0x000000552a007986 */ /* 0x0001e2000c101922 */
[----:B------:R-:W-:Y:S05]  /*7e00*/  BRA `(.L_x_1723) ;  /* 0x0000000000247947 */ /* 0x000fea0003800000 */
.L_x_1724:
        /* <DEDUP_REMOVED lines=9> */
.L_x_1723:
[----:B------:R-:W-:Y:S05]  /*7ea0*/  BSYNC.RECONVERGENT B0 ;  /* 0x0000000000007941 */ /* 0x000fea0003800200 */
.L_x_1722:
[----:B------:R-:W-:Y:S01]  /*7eb0*/  ULEA UR46, UP0, UR18, UR46, 0x2 ;  /* 0x0000002e122e7291 */ /* 0x000fe2000f8010ff */
[----:B-1----:R-:W-:Y:S01]  /*7ec0*/  IMAD.U32 R41, RZ, RZ, UR38 ;  /* 0x00000026ff297e24 */ /* 0x002fe2000f8e00ff */
        /* <DEDUP_REMOVED lines=30> */
.L_x_1717:
[----:B------:R-:W1:Y:S01]  /*80b0*/  S2UR UR18, SR_CTAID.X ;  /* 0x00000000001279c3 */ /* 0x000e620000002500 */
[----:B------:R-:W1:Y:S01]  /*80c0*/  LDCU.128 UR12, c[0x0][0x430] ;  /* 0x00008600ff0c77ac */ /* 0x000e620008000c00 */
[----:B------:R2:W3:Y:S01]  /*80d0*/  LDL.LU R84, [R1] ;  /* 0x0000000001547983 */ /* 0x0004e20000300800 */
[----:B------:R-:W-:Y:S01]  /*80e0*/  LOP3.LUT R6, R103, 0x3e00, RZ, 0xc0, !PT ;  /* 0x00003e0067067812 */ /* 0x000fe200078ec0ff */
[----:B------:R-:W-:Y:S01]  /*80f0*/  UMOV UR10, UR8 ;  /* 0x00000008000a7c82 */ /* 0x000fe20008000000 */
[----:B------:R-:W-:Y:S02]  /*8100*/  UMOV UR11, URZ ;  /* 0x000000ff000b7c82 */ /* 0x000fe40008000000 */
[----:B------:R-:W-:Y:S01]  /*8110*/  LOP3.LUT R6, R6, 0x1f, R159, 0xf8, !PT ;  /* 0x0000001f06067812 */ /* 0x000fe200078ef89f */
[----:B------:R-:W4:Y:S01]  /*8120*/  S2UR UR19, SR_CTAID.Y ;  /* 0x00000000001379c3 */ /* 0x000f220000002600 */
[----:B------:R-:W-:Y:S02]  /*8130*/  F2FP.F16.F32.PACK_AB R7, R20, R21 ;  /* 0x000000151407723e */ /* 0x000fe400000000ff */
[----:B------:R-:W-:-:S02]  /*8140*/  F2FP.F16.F32.PACK_AB R9, R25, R26 ;  /* 0x0000001a1909723e */ /* 0x000fc400000000ff */
[----:B------:R-:W-:-:S03]  /*8150*/  PRMT R32, R7, 0x7610, R32 ;  /* 0x0000761007207816 */ /* 0x000fc60000000020 */
[----:B------:R-:W-:Y:S01]  /*8160*/  BAR.SYNC.DEFER_BLOCKING 0x0 ;  /* 0x0000000000007b1d */ /* 0x000fe20000010000 */
[----:B------:R-:W-:Y:S02]  /*8170*/  PRMT R10, R7, 0x7632, R10 ;  /* 0x00007632070a7816 */ /* 0x000fe4000000000a */
[----:B------:R-:W-:Y:S02]  /*8180*/  F2FP.F16.F32.PACK_AB R7, R16, R17 ;  /* 0x000000111007723e */ /* 0x000fe400000000ff */
[----:B------:R-:W-:Y:S02]  /*8190*/  P2R R38, PR, RZ, 0x1 ;  /* 0x00000001ff267803 */ /* 0x000fe40000000000 */
[C---:B------:R-:W-:Y:S02]  /*81a0*/  PRMT R30, R7.reuse, 0x7610, R30 ;  /* 0x00007610071e7816 */ /* 0x040fe4000000001e */
[----:B------:R-:W-:Y:S01]  /*81b0*/  PRMT R12, R7, 0x7632, R12 ;  /* 0x00007632070c7816 */ /* 0x000fe2000000000c */
[----:B-1----:R-:W-:Y:S01]  /*81c0*/  UIMAD.WIDE.U32 UR16, UR18, UR12, UR10 ;  /* 0x0000000c121072a5 */ /* 0x002fe2000f8e000a */
[----:B------:R-:W-:-:S02]  /*81d0*/  F2FP.F16.F32.PACK_AB R7, R14, R15 ;  /* 0x0000000f0e07723e */ /* 0x000fc400000000ff */
[----:B------:R-:W-:Y:S01]  /*81e0*/  ISETP.NE.AND P0, PT, R159, RZ, PT ;  /* 0x000000ff9f00720c */ /* 0x000fe20003f05270 */
[----:B------:R-:W-:Y:S01]  /*81f0*/  UIMAD UR13, UR18, UR13, UR17 ;  /* 0x0000000d120d72a4 */ /* 0x000fe2000f8e0211 */
[----:B------:R-:W-:Y:S02]  /*8200*/  PRMT R29, R7, 0x7610, R29 ;  /* 0x00007610071d7816 */ /* 0x000fe4000000001d */
[----:B------:R-:W-:Y:S01]  /*8210*/  UMOV UR12, UR16 ;  /* 0x00000010000c7c82 */ /* 0x000fe20008000000 */
[----:B------:R-:W-:Y:S01]  /*8220*/  P2R R40, PR, RZ, 0x2 ;  /* 0x00000002ff287803 */ /* 0x000fe20000000000 */
[----:B----4-:R-:W-:Y:S01]  /*8230*/  UIMAD.WIDE.U32 UR12, UR19, UR14, UR12 ;  /* 0x0000000e130c72a5 */ /* 0x010fe2000f8e000c */
[----:B0-----:R-:W-:Y:S02]  /*8240*/  P2R R42, PR, RZ, 0x4 ;  /* 0x00000004ff2a7803 */ /* 0x001fe40000000000 */
[----:B------:R-:W-:Y:S01]  /*8250*/  LOP3.LUT P1, RZ, R0, 0x40, RZ, 0xc0, !PT ;  /* 0x0000004000ff7812 */ /* 0x000fe2000782c0ff */
[----:B------:R-:W-:Y:S01]  /*8260*/  UIMAD UR15, UR19, UR15, UR13 ;  /* 0x0000000f130f72a4 */ /* 0x000fe2000f8e020d */
[----:B------:R-:W-:Y:S01]  /*8270*/  STS.U16 [R64], R32 ;  /* 0x0000002040007388 */ /* 0x000fe20000000400 */
[----:B------:R-:W-:-:S02]  /*8280*/  IADD3 R2, P6, PT, R6, UR12, RZ ;  /* 0x0000000c06027c10 */ /* 0x000fc4000ffde0ff */
[----:B------:R-:W-:Y:S01]  /*8290*/  P2R R44, PR, RZ, 0x8 ;  /* 0x00000008ff2c7803 */ /* 0x000fe20000000000 */
[----:B------:R0:W-:Y:S01]  /*82a0*/  STS.U16 [R63+0x2], R10 ;  /* 0x0000020a3f007388 */ /* 0x0001e20000000400 */
[C---:B------:R-:W-:Y:S01]  /*82b0*/  LOP3.LUT P2, RZ, R0.reuse, 0x20, RZ, 0xc0, !PT ;  /* 0x0000002000ff7812 */ /* 0x040fe2000784c0ff */
[----:B------:R-:W-:Y:S01]  /*82c0*/  IMAD.X R5, RZ, RZ, UR15, P6 ;  /* 0x0000000fff057e24 */ /* 0x000fe2000b0e06ff */
[----:B------:R-:W-:Y:S02]  /*82d0*/  P2R R46, PR, RZ, 0x10 ;  /* 0x00000010ff2e7803 */ /* 0x000fe40000000000 */
[C---:B------:R-:W-:Y:S01]  /*82e0*/  LOP3.LUT P3, RZ, R0.reuse, 0x10, RZ, 0xc0, !PT ;  /* 0x0000001000ff7812 */ /* 0x040fe2000786c0ff */
[----:B------:R-:W1:Y:S01]  /*82f0*/  LDCU.128 UR12, c[0x0][0x420] ;  /* 0x00008400ff0c77ac */ /* 0x000e620008000c00 */
[----:B------:R-:W-:Y:S02]  /*8300*/  P2R R48, PR, RZ, 0x20 ;  /* 0x00000020ff307803 */ /* 0x000fe40000000000 */
[----:B------:R-:W-:-:S02]  /*8310*/  LOP3.LUT P4, RZ, R0, 0x8, RZ, 0xc0, !PT ;  /* 0x0000000800ff7812 */ /* 0x000fc4000788c0ff */
[----:B0-----:R-:W-:Y:S02]  /*8320*/  PRMT R10, R7, 0x7632, R10 ;  /* 0x00007632070a7816 */ /* 0x001fe4000000000a */
[----:B------:R-:W-:Y:S02]  /*8330*/  F2FP.F16.F32.PACK_AB R7, R13, R24 ;  /* 0x000000180d07723e */ /* 0x000fe400000000ff */
[----:B------:R-:W-:Y:S02]  /*8340*/  LOP3.LUT P5, RZ, R0, 0x4, RZ, 0xc0, !PT ;  /* 0x0000000400ff7812 */ /* 0x000fe400078ac0ff */
[----:B------:R-:W-:Y:S01]  /*8350*/  PRMT R34, R7, 0x7632, R34 ;  /* 0x0000763207227816 */ /* 0x000fe20000000022 */
[----:B-1----:R-:W-:-:S04]  /*8360*/  UIMAD.WIDE.U32 UR16, UR18, UR12, UR10 ;  /* 0x0000000c121072a5 */ /* 0x002fc8000f8e000a */
[----:B------:R-:W-:-:S03]  /*8370*/  UIMAD UR13, UR18, UR13, UR17 ;  /* 0x0000000d120d72a4 */ /* 0x000fc6000f8e0211 */
[----:B------:R-:W-:Y:S02]  /*8380*/  UMOV UR12, UR16 ;  /* 0x00000010000c7c82 */ /* 0x000fe40008000000 */
[----:B------:R-:W-:Y:S02]  /*8390*/  UIMAD.WIDE.U32 UR12, UR19, UR14, UR12 ;  /* 0x0000000e130c72a5 */ /* 0x000fe4000f8e000c */
[----:B------:R-:W0:Y:S02]  /*83a0*/  LDCU.64 UR16, c[0x0][0x4c0] ;  /* 0x00009800ff1077ac */ /* 0x000e240008000a00 */
[----:B------:R-:W-:Y:S02]  /*83b0*/  UIMAD UR15, UR19, UR15, UR13 ;  /* 0x0000000f130f72a4 */ /* 0x000fe4000f8e020d */
[----:B------:R-:W-:-:S05]  /*83c0*/  IADD3 R3, P6, PT, R6, UR12, RZ ;  /* 0x0000000c06037c10 */ /* 0x000fca000ffde0ff */
[----:B------:R-:W1:Y:S01]  /*83d0*/  LDCU.64 UR12, c[0x0][0x4a8] ;  /* 0x00009500ff0c77ac */ /* 0x000e620008000a00 */
[----:B------:R-:W-:Y:S01]  /*83e0*/  IMAD.X R8, RZ, RZ, UR15, P6 ;  /* 0x0000000fff087e24 */ /* 0x000fe2000b0e06ff */
[----:B-1----:R-:W-:-:S04]  /*83f0*/  LEA R4, P6, R2, UR12, 0x1 ;  /* 0x0000000c02047c11 */ /* 0x002fc8000f8c08ff */
[----:B------:R-:W-:Y:S01]  /*8400*/  LEA.HI.X R5, R2, UR13, R5, 0x1, P6 ;  /* 0x0000000d02057c11 */ /* 0x000fe2000b0f0c05 */
[----:B------:R-:W1:Y:S02]  /*8410*/  LDCU.64 UR12, c[0x0][0x4b8] ;  /* 0x00009700ff0c77ac */ /* 0x000e640008000a00 */
[----:B-1----:R-:W-:-:S04]  /*8420*/  LEA R2, P6, R3, UR12, 0x1 ;  /* 0x0000000c03027c11 */ /* 0x002fc8000f8c08ff */
[----:B------:R-:W-:Y:S01]  /*8430*/  LEA.HI.X R3, R3, UR13, R8, 0x1, P6 ;  /* 0x0000000d03037c11 */ /* 0x000fe2000b0f0c08 */
[----:B------:R-:W1:Y:S01]  /*8440*/  LDCU.128 UR12, c[0x0][0x440] ;  /* 0x00008800ff0c77ac */ /* 0x000e620008000c00 */
[----:B------:R-:W-:-:S04]  /*8450*/  F2FP.F16.F32.PACK_AB R8, R18, R19 ;  /* 0x000000131208723e */ /* 0x000fc800000000ff */
[C---:B------:R-:W-:Y:S02]  /*8460*/  PRMT R31, R8.reuse, 0x7610, R31 ;  /* 0x00007610081f7816 */ /* 0x040fe4000000001f */
[----:B------:R-:W-:Y:S02]  /*8470*/  PRMT R11, R8, 0x7632, R11 ;  /* 0x00007632080b7816 */ /* 0x000fe4000000000b */
[----:B------:R-:W-:Y:S01]  /*8480*/  F2FP.F16.F32.PACK_AB R8, R27, R28 ;  /* 0x0000001c1b08723e */ /* 0x000fe200000000ff */
[----:B------:R-:W-:Y:S03]  /*8490*/  STS.U16 [R62+0x4], R31 ;  /* 0x0000041f3e007388 */ /* 0x000fe60000000400 */
[C---:B------:R-:W-:Y:S01]  /*84a0*/  PRMT R32, R8.reuse, 0x7610, R32 ;  /* 0x0000761008207816 */ /* 0x040fe20000000020 */
[----:B------:R-:W-:Y:S01]  /*84b0*/  STS.U16 [R61+0x6], R11 ;  /* 0x0000060b3d007388 */ /* 0x000fe20000000400 */
[----:B------:R-:W-:-:S02]  /*84c0*/  PRMT R33, R8, 0x7632, R33 ;  /* 0x0000763208217816 */ /* 0x000fc40000000021 */
[----:B------:R-:W-:Y:S01]  /*84d0*/  F2FP.F16.F32.PACK_AB R8, R22, R23 ;  /* 0x000000171608723e */ /* 0x000fe200000000ff */
[----:B------:R4:W-:Y:S03]  /*84e0*/  STS.U16 [R60+0x8], R30 ;  /* 0x0000081e3c007388 */ /* 0x0009e60000000400 */
[----:B------:R-:W-:Y:S01]  /*84f0*/  PRMT R36, R8, 0x7632, R36 ;  /* 0x0000763208247816 */ /* 0x000fe20000000024 */
[----:B------:R2:W-:Y:S04]  /*8500*/  STS.U16 [R59+0xa], R12 ;  /* 0x00000a0c3b007388 */ /* 0x0005e80000000400 */
[----:B------:R-:W-:Y:S01]  /*8510*/  STS.U16 [R58+0xc], R29 ;  /* 0x00000c1d3a007388 */ /* 0x000fe20000000400 */
[----:B----4-:R-:W-:-:S03]  /*8520*/  PRMT R30, R7, 0x7610, R30 ;  /* 0x00007610071e7816 */ /* 0x010fc6000000001e */
[----:B------:R4:W-:Y:S01]  /*8530*/  STS.U16 [R57+0xe], R10 ;  /* 0x00000e0a39007388 */ /* 0x0009e20000000400 */
[----:B--2---:R-:W-:-:S03]  /*8540*/  PRMT R12, R9, 0x7632, R12 ;  /* 0x00007632090c7816 */ /* 0x004fc6000000000c */
[----:B------:R-:W-:Y:S04]  /*8550*/  STS.U16 [R56+0x10], R32 ;  /* 0x0000102038007388 */ /* 0x000fe80000000400 */
[----:B------:R-:W-:Y:S01]  /*8560*/  STS.U16 [R55+0x12], R33 ;  /* 0x0000122137007388 */ /* 0x000fe20000000400 */
[----:B----4-:R-:W-:-:S03]  /*8570*/  IMAD.U32 R10, RZ, RZ, UR36 ;  /* 0x00000024ff0a7e24 */ /* 0x010fc6000f8e00ff */
[----:B------:R-:W-:Y:S04]  /*8580*/  STS.U16 [R54+0x14], R9 ;  /* 0x0000140936007388 */ /* 0x000fe80000000400 */
[----:B------:R-:W-:Y:S04]  /*8590*/  STS.U16 [R53+0x16], R12 ;  /* 0x0000160c35007388 */ /* 0x000fe80000000400 */
[----:B------:R2:W-:Y:S04]  /*85a0*/  STS.U16 [R52+0x18], R30 ;  /* 0x0000181e34007388 */ /* 0x0005e80000000400 */
        /* <DEDUP_REMOVED lines=19> */
[----:B-----5:R-:W-:Y:S04]  /*86e0*/  LDS.U16 R85, [R65+0x3c0] ;  /* 0x0003c00041557984 */ /* 0x020fe80000000400 */
[----:B------:R4:W-:Y:S01]  /*86f0*/  @!P0 STS [UR37+0x1080], R10 ;  /* 0x0010800aff008988 */ /* 0x0009e20008000825 */
[----:B------:R-:W-:Y:S01]  /*8700*/  LOP3.LUT P0, RZ, R0, 0x80, RZ, 0xc0, !PT ;  /* 0x0000008000ff7812 */ /* 0x000fe2000780c0ff */
[----:B------:R-:W-:Y:S03]  /*8710*/  BAR.SYNC.DEFER_BLOCKING 0x0 ;  /* 0x0000000000007b1d */ /* 0x000fe60000010000 */
[----:B--2---:R-:W-:-:S02]  /*8720*/  P2R R30, PR, RZ, 0x1 ;  /* 0x00000001ff1e7803 */ /* 0x004fc40000000000 */
[----:B------:R-:W-:-:S04]  /*8730*/  LOP3.LUT P0, RZ, R0, 0x100, RZ, 0xc0, !PT ;  /* 0x0000010000ff7812 */ /* 0x000fc8000780c0ff */
[----:B------:R-:W-:Y:S02]  /*8740*/  P2R R12, PR, RZ, 0x1 ;  /* 0x00000001ff0c7803 */ /* 0x000fe40000000000 */
[----:B------:R-:W-:-:S04]  /*8750*/  LOP3.LUT P0, RZ, R0, 0x200, RZ, 0xc0, !PT ;  /* 0x0000020000ff7812 */ /* 0x000fc8000780c0ff */
[----:B----4-:R-:W-:Y:S02]  /*8760*/  P2R R10, PR, RZ, 0x1 ;  /* 0x00000001ff0a7803 */ /* 0x010fe40000000000 */
[----:B------:R-:W-:Y:S01]  /*8770*/  LOP3.LUT P0, RZ, R0, 0x400, RZ, 0xc0, !PT ;  /* 0x0000040000ff7812 */ /* 0x000fe2000780c0ff */
[----:B------:R-:W2:Y:S02]  /*8780*/  LDS R8, [UR37+0x1080] ;  /* 0x00108025ff087984 */ /* 0x000ea40008000800 */
[----:B--2---:R-:W-:-:S13]  /*8790*/  ISETP.GE.AND P6, PT, R6, R8, PT ;  /* 0x000000080600720c */ /* 0x004fda0003fc6270 */
[----:B------:R2:W-:Y:S01]  /*87a0*/  @!P6 STG.E.U16 desc[UR34][R4.64], R7 ;  /* 0x000000070400e986 */ /* 0x0005e2000c101522 */
[----:B------:R-:W-:Y:S02]  /*87b0*/  ISETP.GE.AND P6, PT, R101, R8, PT ;  /* 0x000000086500720c */ /* 0x000fe40003fc6270 */
[----:B--2---:R-:W-:-:S11]  /*87c0*/  PRMT R7, RZ, 0x7610, R7 ;  /* 0x00007610ff077816 */ /* 0x004fd60000000007 */
[----:B------:R2:W-:Y:S01]  /*87d0*/  @!P6 STG.E.U16 desc[UR34][R4.64+0x40], R9 ;  /* 0x000040090400e986 */ /* 0x0005e2000c101522 */
[----:B------:R-:W-:-:S13]  /*87e0*/  ISETP.GE.AND P6, PT, R100, R8, PT ;  /* 0x000000086400720c */ /* 0x000fda0003fc6270 */
[----:B------:R4:W-:Y:S01]  /*87f0*/  @!P6 STG.E.U16 desc[UR34][R4.64+0x80], R11 ;  /* 0x0000800b0400e986 */ /* 0x0009e2000c101522 */
[----:B------:R-:W-:-:S13]  /*8800*/  ISETP.GE.AND P6, PT, R99, R8, PT ;  /* 0x000000086300720c */ /* 0x000fda0003fc6270 */
[----:B------:R0:W-:Y:S01]  /*8810*/  @!P6 STG.E.U16 desc[UR34][R4.64+0xc0], R29 ;  /* 0x0000c01d0400e986 */ /* 0x0001e2000c101522 */
[----:B------:R-:W-:-:S13]  /*8820*/  ISETP.GE.AND P6, PT, R98, R8, PT ;  /* 0x000000086200720c */ /* 0x000fda0003fc6270 */
[----:B------:R-:W-:Y:S01]  /*8830*/  @!P6 STG.E.U16 desc[UR34][R4.64+0x100], R31 ;  /* 0x0001001f0400e986 */ /* 0x000fe2000c101522 */
        /* <DEDUP_REMOVED lines=21> */
[----:B------:R1:W-:Y:S01]  /*8990*/  @!P6 STG.E.U16 desc[UR34][R4.64+0x3c0], R85 ;  /* 0x0003c0550400e986 */ /* 0x0003e2000c101522 */
[----:B------:R-:W-:Y:S02]  /*89a0*/  PRMT R8, RZ, 0x7610, R8 ;  /* 0x00007610ff087816 */ /* 0x000fe40000000008 */
[----:B--2---:R-:W-:Y:S01]  /*89b0*/  PRMT R9, RZ, 0x7610, R9 ;  /* 0x00007610ff097816 */ /* 0x004fe20000000009 */
[----:B------:R-:W-:Y:S01]  /*89c0*/  BAR.SYNC.DEFER_BLOCKING 0x0 ;  /* 0x0000000000007b1d */ /* 0x000fe20000010000 */
[----:B----4-:R-:W-:Y:S02]  /*89d0*/  PRMT R11, RZ, 0x7610, R11 ;  /* 0x00007610ff0b7816 */ /* 0x010fe4000000000b */
[----:B0-----:R-:W-:Y:S02]  /*89e0*/  PRMT R29, RZ, 0x7610, R29 ;  /* 0x00007610ff1d7816 */ /* 0x001fe4000000001d */
[----:B------:R-:W-:Y:S01]  /*89f0*/  LOP3.LUT P6, RZ, R0, 0x2, RZ, 0xc0, !PT ;  /* 0x0000000200ff7812 */ /* 0x000fe200078cc0ff */
[----:B------:R-:W2:Y:S01]  /*8a00*/  @!P0 LDG.E.U16 R7, desc[UR34][R2.64] ;  /* 0x0000002202078981 */ /* 0x000ea2000c1e1500 */
[----:B------:R-:W-:-:S02]  /*8a10*/  ISETP.NE.AND P0, PT, R10, RZ, PT ;  /* 0x000000ff0a00720c */ /* 0x000fc40003f05270 */
[----:B-1----:R-:W-:Y:S01]  /*8a20*/  PRMT R4, RZ, 0x7610, R4 ;  /* 0x00007610ff047816 */ /* 0x002fe20000000004 */
[----:B------:R-:W4:Y:S01]  /*8a30*/  @!P1 LDG.E.U16 R11, desc[UR34][R2.64+0x100] ;  /* 0x00010022020b9981 */ /* 0x000f22000c1e1500 */
[----:B------:R-:W-:-:S03]  /*8a40*/  PRMT R5, RZ, 0x7610, R5 ;  /* 0x00007610ff057816 */ /* 0x000fc60000000005 */
[----:B------:R-:W4:Y:S06]  /*8a50*/  @!P5 LDG.E.U16 R29, desc[UR34][R2.64+0x200] ;  /* 0x00020022021dd981 */ /* 0x000f2c000c1e1500 */
[----:B------:R-:W4:Y:S01]  /*8a60*/  @!P0 LDG.E.U16 R8, desc[UR34][R2.64+0x40] ;  /* 0x0000402202088981 */ /* 0x000f22000c1e1500 */
[----:B------:R-:W-:Y:S02]  /*8a70*/  ISETP.NE.AND P0, PT, R12, RZ, PT ;  /* 0x000000ff0c00720c */ /* 0x000fe40003f05270 */
[----:B------:R-:W-:Y:S01]  /*8a80*/  PRMT R10, RZ, 0x7610, R10 ;  /* 0x00007610ff0a7816 */ /* 0x000fe2000000000a */
[----:B------:R-:W4:Y:S01]  /*8a90*/  @!P2 LDG.E.U16 R4, desc[UR34][R2.64+0x140] ;  /* 0x000140220204a981 */ /* 0x000f22000c1e1500 */
[----:B------:R-:W-:-:S03]  /*8aa0*/  ISETP.NE.AND P1, PT, R40, RZ, PT ;  /* 0x000000ff2800720c */ /* 0x000fc60003f25270 */
[----:B------:R-:W4:Y:S06]  /*8ab0*/  @!P3 LDG.E.U16 R5, desc[UR34][R2.64+0x180] ;  /* 0x000180220205b981 */ /* 0x000f2c000c1e1500 */
[----:B------:R-:W4:Y:S01]  /*8ac0*/  @!P0 LDG.E.U16 R9, desc[UR34][R2.64+0x80] ;  /* 0x0000802202098981 */ /* 0x000f22000c1e1500 */
[----:B------:R-:W-:Y:S02]  /*8ad0*/  ISETP.NE.AND P0, PT, R30, RZ, PT ;  /* 0x000000ff1e00720c */ /* 0x000fe40003f05270 */
[----:B------:R-:W-:Y:S02]  /*8ae0*/  PRMT R12, RZ, 0x7610, R12 ;  /* 0x00007610ff0c7816 */ /* 0x000fe4000000000c */
[----:B------:R-:W-:-:S02]  /*8af0*/  ISETP.NE.AND P2, PT, R42, RZ, PT ;  /* 0x000000ff2a00720c */ /* 0x000fc40003f45270 */
[----:B------:R-:W-:Y:S02]  /*8b00*/  ISETP.NE.AND P3, PT, R44, RZ, PT ;  /* 0x000000ff2c00720c */ /* 0x000fe40003f65270 */
[----:B------:R-:W4:Y:S05]  /*8b10*/  @!P4 LDG.E.U16 R12, desc[UR34][R2.64+0x1c0] ;  /* 0x0001c022020cc981 */ /* 0x000f2a000c1e1500 */
[----:B------:R-:W4:Y:S01]  /*8b20*/  @!P0 LDG.E.U16 R10, desc[UR34][R2.64+0xc0] ;  /* 0x0000c022020a8981 */ /* 0x000f22000c1e1500 */
[----:B------:R-:W-:Y:S02]  /*8b30*/  ISETP.NE.AND P0, PT, R38, RZ, PT ;  /* 0x000000ff2600720c */ /* 0x000fe40003f05270 */
[----:B------:R-:W-:-:S02]  /*8b40*/  ISETP.NE.AND P4, PT, R46, RZ, PT ;  /* 0x000000ff2e00720c */ /* 0x000fc40003f85270 */
[----:B------:R-:W-:Y:S02]  /*8b50*/  ISETP.NE.AND P5, PT, R48, RZ, PT ;  /* 0x000000ff3000720c */ /* 0x000fe40003fa5270 */
[----:B------:R-:W-:Y:S02]  /*8b60*/  PRMT R30, RZ, 0x7610, R30 ;  /* 0x00007610ff1e7816 */ /* 0x000fe4000000001e */
[----:B------:R-:W-:Y:S02]  /*8b70*/  PRMT R31, RZ, 0x7610, R31 ;  /* 0x00007610ff1f7816 */ /* 0x000fe4000000001f */
[----:B------:R-:W-:Y:S02]  /*8b80*/  PRMT R32, RZ, 0x7610, R32 ;  /* 0x00007610ff207816 */ /* 0x000fe40000000020 */
[----:B------:R-:W-:Y:S01]  /*8b90*/  PRMT R33, RZ, 0x7610, R33 ;  /* 0x00007610ff217816 */ /* 0x000fe20000000021 */
[----:B------:R-:W4:Y:S01]  /*8ba0*/  @!P6 LDG.E.U16 R30, desc[UR34][R2.64+0x240] ;  /* 0x00024022021ee981 */ /* 0x000f22000c1e1500 */
[----:B------:R-:W-:-:S02]  /*8bb0*/  PRMT R34, RZ, 0x7610, R34 ;  /* 0x00007610ff227816 */ /* 0x000fc40000000022 */
[----:B------:R-:W-:Y:S01]  /*8bc0*/  PRMT R35, RZ, 0x7610, R35 ;  /* 0x00007610ff237816 */ /* 0x000fe20000000023 */
[----:B------:R-:W4:Y:S04]  /*8bd0*/  @!P0 LDG.E.U16 R31, desc[UR34][R2.64+0x280] ;  /* 0x00028022021f8981 */ /* 0x000f28000c1e1500 */
[----:B------:R-:W4:Y:S04]  /*8be0*/  @!P1 LDG.E.U16 R32, desc[UR34][R2.64+0x2c0] ;  /* 0x0002c02202209981 */ /* 0x000f28000c1e1500 */
[----:B------:R-:W4:Y:S04]  /*8bf0*/  @!P2 LDG.E.U16 R33, desc[UR34][R2.64+0x300] ;  /* 0x000300220221a981 */ /* 0x000f28000c1e1500 */
[----:B------:R-:W4:Y:S04]  /*8c00*/  @!P3 LDG.E.U16 R34, desc[UR34][R2.64+0x340] ;  /* 0x000340220222b981 */ /* 0x000f28000c1e1500 */
[----:B------:R-:W4:Y:S04]  /*8c10*/  @!P4 LDG.E.U16 R35, desc[UR34][R2.64+0x380] ;  /* 0x000380220223c981 */ /* 0x000f28000c1e1500 */
[----:B---3--:R-:W3:Y:S01]  /*8c20*/  @!P5 LDG.E.U16 R84, desc[UR34][R2.64+0x3c0] ;  /* 0x0003c0220254d981 */ /* 0x008ee2000c1e1500 */
[----:B------:R-:W-:Y:S01]  /*8c30*/  ISETP.NE.AND P6, PT, R159, RZ, PT ;  /* 0x000000ff9f00720c */ /* 0x000fe20003fc5270 */
[----:B------:R-:W-:-:S02]  /*8c40*/  UIMAD.WIDE.U32 UR10, UR18, UR12, UR10 ;  /* 0x0000000c120a72a5 */ /* 0x000fc4000f8e000a */
[----:B--2---:R-:W-:Y:S04]  /*8c50*/  STS.U16 [R86], R7 ;  /* 0x0000000756007388 */ /* 0x004fe80000000400 */
[----:B----4-:R-:W-:Y:S04]  /*8c60*/  STS.U16 [R79+0x40], R8 ;  /* 0x000040084f007388 */ /* 0x010fe80000000400 */
        /* <DEDUP_REMOVED lines=13> */
[----:B---3--:R-:W-:Y:S01]  /*8d40*/  STS.U16 [R65+0x3c0], R84 ;  /* 0x0003c05441007388 */ /* 0x008fe20000000400 */
[----:B------:R-:W-:-:S03]  /*8d50*/  NOP ;  /* 0x0000000000007918 */ /* 0x000fc60000000000 */
[----:B------:R-:W0:Y:S04]  /*8d60*/  LDS.U16 R2, [R64] ;  /* 0x0000000040027984 */ /* 0x000e280000000400 */
[----:B------:R-:W1:Y:S04]  /*8d70*/  LDS.U16 R3, [R63+0x2] ;  /* 0x000002003f037984 */ /* 0x000e680000000400 */
[----:B------:R-:W2:Y:S04]  /*8d80*/  LDS.U16 R4, [R62+0x4] ;  /* 0x000004003e047984 */ /* 0x000ea80000000400 */
[----:B------:R-:W3:Y:S04]  /*8d90*/  LDS.U16 R5, [R61+0x6] ;  /* 0x000006003d057984 */ /* 0x000ee80000000400 */
[----:B------:R-:W4:Y:S04]  /*8da0*/  LDS.U16 R7, [R60+0x8] ;  /* 0x000008003c077984 */ /* 0x000f280000000400 */
[----:B------:R-:W4:Y:S04]  /*8db0*/  LDS.U16 R8, [R59+0xa] ;  /* 0x00000a003b087984 */ /* 0x000f280000000400 */
[----:B------:R-:W4:Y:S04]  /*8dc0*/  LDS.U16 R9, [R58+0xc] ;  /* 0x00000c003a097984 */ /* 0x000f280000000400 */
[----:B------:R-:W4:Y:S04]  /*8dd0*/  LDS.U16 R10, [R57+0xe] ;  /* 0x00000e00390a7984 */ /* 0x000f280000000400 */
[----:B------:R-:W4:Y:S04]  /*8de0*/  LDS.U16 R11, [R56+0x10] ;  /* 0x00001000380b7984 */ /* 0x000f280000000400 */
[----:B------:R-:W4:Y:S04]  /*8df0*/  LDS.U16 R12, [R55+0x12] ;  /* 0x00001200370c7984 */ /* 0x000f280000000400 */
[----:B------:R-:W4:Y:S01]  /*8e00*/  LDS.U16 R29, [R54+0x14] ;  /* 0x00001400361d7984 */ /* 0x000f220000000400 */
[----:B0-----:R-:W-:-:S03]  /*8e10*/  HADD2.F32 R33, -RZ, R2.H0_H0 ;  /* 0x20000002ff217230 */ /* 0x001fc60000004100 */
[----:B------:R-:W0:Y:S01]  /*8e20*/  LDS.U16 R30, [R53+0x16] ;  /* 0x00001600351e7984 */ /* 0x000e220000000400 */
[----:B-1----:R-:W-:-:S03]  /*8e30*/  HADD2.F32 R35, -RZ, R3.H0_H0 ;  /* 0x20000003ff237230 */ /* 0x002fc60000004100 */
[----:B------:R-:W1:Y:S04]  /*8e40*/  LDS.U16 R2, [R52+0x18] ;  /* 0x0000180034027984 */ /* 0x000e680000000400 */
[----:B------:R-:W1:Y:S04]  /*8e50*/  LDS.U16 R31, [R51+0x1a] ;  /* 0x00001a00331f7984 */ /* 0x000e680000000400 */
[----:B------:R-:W1:Y:S04]  /*8e60*/  LDS.U16 R3, [R50+0x1c] ;  /* 0x00001c0032037984 */ /* 0x000e680000000400 */
[----:B------:R-:W1:Y:S01]  /*8e70*/  LDS.U16 R32, [R49+0x1e] ;  /* 0x00001e0031207984 */ /* 0x000e620000000400 */
[----:B--2---:R-:W-:-:S02]  /*8e80*/  HADD2.F32 R36, -RZ, R4.H0_H0 ;  /* 0x20000004ff247230 */ /* 0x004fc40000004100 */
[----:B------:R-:W-:Y:S01]  /*8e90*/  FMUL.FTZ R34, R33, -1.4426950216293334961 ;  /* 0xbfb8aa3b21227820 */ /* 0x000fe20000410000 */
[----:B---3--:R-:W-:Y:S02]  /*8ea0*/  HADD2.F32 R37, -RZ, R5.H0_H0 ;  /* 0x20000005ff257230 */ /* 0x008fe40000004100 */
[----:B------:R-:W-:Y:S01]  /*8eb0*/  FMUL.FTZ R4, R35, -1.4426950216293334961 ;  /* 0xbfb8aa3b23047820 */ /* 0x000fe20000410000 */
[----:B----4-:R-:W-:Y:S02]  /*8ec0*/  HADD2.F32 R38, -RZ, R7.H0_H0 ;  /* 0x20000007ff267230 */ /* 0x010fe40000004100 */
[----:B------:R-:W-:Y:S01]  /*8ed0*/  FMUL.FTZ R5, R36, -1.4426950216293334961 ;  /* 0xbfb8aa3b24057820 */ /* 0x000fe20000410000 */
[----:B------:R-:W-:Y:S02]  /*8ee0*/  HADD2.F32 R39, -RZ, R8.H0_H0 ;  /* 0x20000008ff277230 */ /* 0x000fe40000004100 */
[----:B------:R-:W-:Y:S01]  /*8ef0*/  FMUL.FTZ R7, R37, -1.4426950216293334961 ;  /* 0xbfb8aa3b25077820 */ /* 0x000fe20000410000 */
[----:B------:R-:W-:-:S02]  /*8f00*/  HADD2.F32 R40, -RZ, R9.H0_H0 ;  /* 0x20000009ff287230 */ /* 0x000fc40000004100 */
[----:B------:R-:W-:Y:S01]  /*8f10*/  HADD2.F32 R41, -RZ, R10.H0_H0 ;  /* 0x2000000aff297230 */ /* 0x000fe20000004100 */
[----:B------:R-:W2:Y:S01]  /*8f20*/  MUFU.EX2 R34, R34 ;  /* 0x0000002200227308 */ /* 0x000ea20000000800 */
[----:B------:R-:W-:Y:S02]  /*8f30*/  HADD2.F32 R42, -RZ, R11.H0_H0 ;  /* 0x2000000bff2a7230 */ /* 0x000fe40000004100 */
[----:B------:R-:W-:Y:S01]  /*8f40*/  FMUL.FTZ R8, R38, -1.4426950216293334961 ;  /* 0xbfb8aa3b26087820 */ /* 0x000fe20000410000 */
[----:B------:R-:W-:Y:S01]  /*8f50*/  FMUL.FTZ R9, R39, -1.4426950216293334961 ;  /* 0xbfb8aa3b27097820 */ /* 0x000fe20000410000 */
[----:B------:R-:W-:Y:S01]  /*8f60*/  HADD2.F32 R43, -RZ, R12.H0_H0 ;  /* 0x2000000cff2b7230 */ /* 0x000fe20000004100 */
[----:B------:R-:W3:Y:S01]  /*8f70*/  MUFU.EX2 R4, R4 ;  /* 0x0000000400047308 */ /* 0x000ee20000000800 */
[----:B------:R-:W-:Y:S01]  /*8f80*/  FMUL.FTZ R10, R40, -1.4426950216293334961 ;  /* 0xbfb8aa3b280a7820 */ /* 0x000fe20000410000 */
[----:B------:R-:W-:Y:S01]  /*8f90*/  FMUL.FTZ R11, R41, -1.4426950216293334961 ;  /* 0xbfb8aa3b290b7820 */ /* 0x000fe20000410000 */
[----:B------:R-:W-:Y:S01]  /*8fa0*/  HADD2.F32 R44, -RZ, R29.H0_H0 ;  /* 0x2000001dff2c7230 */ /* 0x000fe20000004100 */
[----:B------:R-:W4:Y:S01]  /*8fb0*/  MUFU.EX2 R5, R5 ;  /* 0x0000000500057308 */ /* 0x000f220000000800 */
[----:B0-----:R-:W-:-:S03]  /*8fc0*/  HADD2.F32 R45, -RZ, R30.H0_H0 ;  /* 0x2000001eff2d7230 */ /* 0x001fc60000004100 */
[----:B------:R-:W0:Y:S01]  /*8fd0*/  MUFU.EX2 R7, R7 ;  /* 0x0000000700077308 */ /* 0x000e220000000800 */
[----:B------:R-:W-:Y:S01]  /*8fe0*/  FMUL.FTZ R12, R42, -1.4426950216293334961 ;  /* 0xbfb8aa3b2a0c7820 */ /* 0x000fe20000410000 */
[----:B-1----:R-:W-:Y:S02]  /*8ff0*/  HADD2.F32 R46, -RZ, R2.H0_H0 ;  /* 0x20000002ff2e7230 */ /* 0x002fe40000004100 */
[----:B------:R-:W-:Y:S01]  /*9000*/  FMUL.FTZ R29, R43, -1.4426950216293334961 ;  /* 0xbfb8aa3b2b1d7820 */ /* 0x000fe20000410000 */
[----:B------:R-:W-:Y:S01]  /*9010*/  HADD2.F32 R47, -RZ, R31.H0_H0 ;  /* 0x2000001fff2f7230 */ /* 0x000fe20000004100 */
[----:B------:R-:W1:Y:S01]  /*9020*/  MUFU.EX2 R8, R8 ;  /* 0x0000000800087308 */ /* 0x000e620000000800 */
[----:B------:R-:W-:-:S03]  /*9030*/  HADD2.F32 R48, -RZ, R3.H0_H0 ;  /* 0x20000003ff307230 */ /* 0x000fc60000004100 */
[----:B------:R-:W1:Y:S01]  /*9040*/  MUFU.EX2 R9, R9 ;  /* 0x0000000900097308 */ /* 0x000e620000000800 */
[----:B------:R-:W-:Y:S02]  /*9050*/  HADD2.F32 R81, -RZ, R32.H0_H0 ;  /* 0x20000020ff517230 */ /* 0x000fe40000004100 */
[----:B------:R-:W-:Y:S01]  /*9060*/  FMUL.FTZ R30, R44, -1.4426950216293334961 ;  /* 0xbfb8aa3b2c1e7820 */ /* 0x000fe20000410000 */
[----:B------:R-:W-:Y:S01]  /*9070*/  FMUL.FTZ R2, R45, -1.4426950216293334961 ;  /* 0xbfb8aa3b2d027820 */ /* 0x000fe20000410000 */
[----:B------:R-:W-:Y:S01]  /*9080*/  FMUL.FTZ R3, R46, -1.4426950216293334961 ;  /* 0xbfb8aa3b2e037820 */ /* 0x000fe20000410000 */
[----:B------:R-:W-:Y:S01]  /*9090*/  FMUL.FTZ R32, R47, -1.4426950216293334961 ;  /* 0xbfb8aa3b2f207820 */ /* 0x000fe20000410000 */
[----:B------:R-:W1:Y:S01]  /*90a0*/  MUFU.EX2 R10, R10 ;  /* 0x0000000a000a7308 */ /* 0x000e620000000800 */
[----:B------:R-:W-:Y:S01]  /*90b0*/  FMUL.FTZ R80, R48, -1.4426950216293334961 ;  /* 0xbfb8aa3b30507820 */ /* 0x000fe20000410000 */
[----:B------:R-:W-:Y:S02]  /*90c0*/  FMUL.FTZ R82, R81, -1.4426950216293334961 ;  /* 0xbfb8aa3b51527820 */ /* 0x000fe40000410000 */
[----:B------:R-:W1:Y:S04]  /*90d0*/  MUFU.EX2 R11, R11 ;  /* 0x0000000b000b7308 */ /* 0x000e680000000800 */
[----:B------:R-:W1:Y:S04]  /*90e0*/  MUFU.EX2 R12, R12 ;  /* 0x0000000c000c7308 */ /* 0x000e680000000800 */
[----:B------:R-:W1:Y:S01]  /*90f0*/  MUFU.EX2 R29, R29 ;  /* 0x0000001d001d7308 */ /* 0x000e620000000800 */
[----:B--2---:R-:W-:-:S03]  /*9100*/  FADD.FTZ R34, R34, 1 ;  /* 0x3f80000022227421 */ /* 0x004fc60000010000 */
[----:B------:R-:W2:Y:S01]  /*9110*/  MUFU.EX2 R31, R3 ;  /* 0x00000003001f7308 */ /* 0x000ea20000000800 */
[----:B---3--:R-:W-:-:S03]  /*9120*/  FADD.FTZ R4, R4, 1 ;  /* 0x3f80000004047421 */ /* 0x008fc60000010000 */
[----:B------:R-:W3:Y:S04]  /*9130*/  MUFU.EX2 R30, R30 ;  /* 0x0000001e001e7308 */ /* 0x000ee80000000800 */
[----:B------:R-:W3:Y:S01]  /*9140*/  MUFU.EX2 R2, R2 ;  /* 0x0000000200027308 */ /* 0x000ee20000000800 */
[----:B----4-:R-:W-:-:S03]  /*9150*/  FADD.FTZ R5, R5, 1 ;  /* 0x3f80000005057421 */ /* 0x010fc60000010000 */
[----:B------:R-:W4:Y:S04]  /*9160*/  MUFU.EX2 R32, R32 ;  /* 0x0000002000207308 */ /* 0x000f280000000800 */
[----:B------:R-:W4:Y:S04]  /*9170*/  MUFU.EX2 R80, R80 ;  /* 0x0000005000507308 */ /* 0x000f280000000800 */
[----:B------:R-:W4:Y:S01]  /*9180*/  MUFU.EX2 R82, R82 ;  /* 0x0000005200527308 */ /* 0x000f220000000800 */
[----:B0-----:R-:W-:Y:S01]  /*9190*/  FADD.FTZ R7, R7, 1 ;  /* 0x3f80000007077421 */ /* 0x001fe20000010000 */
[----:B-1----:R-:W-:Y:S01]  /*91a0*/  FADD.FTZ R8, R8, 1 ;  /* 0x3f80000008087421 */ /* 0x002fe20000010000 */
[----:B------:R-:W-:Y:S01]  /*91b0*/  FADD.FTZ R9, R9, 1 ;  /* 0x3f80000009097421 */ /* 0x000fe20000010000 */
[----:B------:R-:W0:Y:S01]  /*91c0*/  MUFU.RCP R34, R34 ;  /* 0x0000002200227308 */ /* 0x000e220000001000 */
[----:B------:R1:W-:Y:S01]  /*91d0*/  @!P5 STL [R1], R84 ;  /* 0x000000540100d387 */ /* 0x0003e20000100800 */
[----:B------:R-:W-:Y:S01]  /*91e0*/  FADD.FTZ R10, R10, 1 ;  /* 0x3f8000000a0a7421 */ /* 0x000fe20000010000 */
[----:B------:R-:W-:Y:S01]  /*91f0*/  FADD.FTZ R11, R11, 1 ;  /* 0x3f8000000b0b7421 */ /* 0x000fe20000010000 */
[----:B------:R-:W-:-:S04]  /*9200*/  FADD.FTZ R12, R12, 1 ;  /* 0x3f8000000c0c7421 */ /* 0x000fc80000010000 */
[----:B------:R-:W0:Y:S01]  /*9210*/  MUFU.RCP R4, R4 ;  /* 0x0000000400047308 */ /* 0x000e220000001000 */
[----:B------:R-:W-:Y:S01]  /*9220*/  FADD.FTZ R29, R29, 1 ;  /* 0x3f8000001d1d7421 */ /* 0x000fe20000010000 */
[----:B--2---:R-:W-:Y:S01]  /*9230*/  FADD.FTZ R31, R31, 1 ;  /* 0x3f8000001f1f7421 */ /* 0x004fe20000010000 */
[----:B---3--:R-:W-:Y:S01]  /*9240*/  FADD.FTZ R30, R30, 1 ;  /* 0x3f8000001e1e7421 */ /* 0x008fe20000010000 */
[----:B------:R-:W-:-:S04]  /*9250*/  FADD.FTZ R3, R2, 1 ;  /* 0x3f80000002037421 */ /* 0x000fc80000010000 */
[----:B------:R-:W2:Y:S01]  /*9260*/  MUFU.RCP R5, R5 ;  /* 0x0000000500057308 */ /* 0x000ea20000001000 */
[----:B----4-:R-:W-:Y:S01]  /*9270*/  FADD.FTZ R32, R32, 1 ;  /* 0x3f80000020207421 */ /* 0x010fe20000010000 */
[----:B------:R-:W-:-:S06]  /*9280*/  FADD.FTZ R80, R80, 1 ;  /* 0x3f80000050507421 */ /* 0x000fcc0000010000 */
[----:B-1----:R-:W1:Y:S01]  /*9290*/  MUFU.RCP R84, R7 ;  /* 0x0000000700547308 */ /* 0x002e620000001000 */
[----:B------:R-:W-:-:S07]  /*92a0*/  FADD.FTZ R82, R82, 1 ;  /* 0x3f80000052527421 */ /* 0x000fce0000010000 */
[----:B------:R-:W3:Y:S08]  /*92b0*/  MUFU.RCP R83, R8 ;  /* 0x0000000800537308 */ /* 0x000ef00000001000 */
[----:B------:R-:W4:Y:S08]  /*92c0*/  MUFU.RCP R102, R9 ;  /* 0x0000000900667308 */ /* 0x000f300000001000 */
[----:B------:R-:W4:Y:S08]  /*92d0*/  MUFU.RCP R85, R10 ;  /* 0x0000000a00557308 */ /* 0x000f300000001000 */
[----:B------:R-:W4:Y:S08]  /*92e0*/  MUFU.RCP R104, R11 ;  /* 0x0000000b00687308 */ /* 0x000f300000001000 */
[----:B------:R-:W4:Y:S08]  /*92f0*/  MUFU.RCP R103, R12 ;  /* 0x0000000c00677308 */ /* 0x000f300000001000 */
[----:B------:R-:W4:Y:S08]  /*9300*/  MUFU.RCP R106, R29 ;  /* 0x0000001d006a7308 */ /* 0x000f300000001000 */
[----:B------:R-:W4:Y:S08]  /*9310*/  MUFU.RCP R7, R30 ;  /* 0x0000001e00077308 */ /* 0x000f300000001000 */
[----:B------:R4:W4:Y:S01]  /*9320*/  MUFU.RCP R8, R3 ;  /* 0x0000000300087308 */ /* 0x0009220000001000 */
[----:B0-----:R-:W-:-:S07]  /*9330*/  FMUL.FTZ R2, R33, R34 ;  /* 0x0000002221027220 */ /* 0x001fce0000410000 */
[----:B------:R-:W0:Y:S01]  /*9340*/  MUFU.RCP R31, R31 ;  /* 0x0000001f001f7308 */ /* 0x000e220000001000 */
[----:B------:R-:W-:-:S07]  /*9350*/  FMUL.FTZ R35, R35, R4 ;  /* 0x0000000423237220 */ /* 0x000fce0000410000 */
[----:B------:R-:W0:Y:S08]  /*9360*/  MUFU.RCP R10, R32 ;  /* 0x00000020000a7308 */ /* 0x000e300000001000 */
[----:B------:R-:W0:Y:S01]  /*9370*/  MUFU.RCP R9, R80 ;  /* 0x0000005000097308 */ /* 0x000e220000001000 */
[----:B--2---:R-:W-:Y:S01]  /*9380*/  FMUL.FTZ R36, R36, R5 ;  /* 0x0000000524247220 */ /* 0x004fe20000410000 */
[----:B-1----:R-:W-:-:S06]  /*9390*/  FMUL.FTZ R37, R37, R84 ;  /* 0x0000005425257220 */ /* 0x002fcc0000410000 */
[----:B------:R-:W1:Y:S01]  /*93a0*/  MUFU.RCP R82, R82 ;  /* 0x0000005200527308 */ /* 0x000e620000001000 */
[----:B------:R-:W-:Y:S01]  /*93b0*/  FMUL.FTZ R2, R2, R21 ;  /* 0x0000001502027220 */ /* 0x000fe20000410000 */
[----:B------:R-:W-:Y:S01]  /*93c0*/  FMUL.FTZ R35, R35, R20 ;  /* 0x0000001423237220 */ /* 0x000fe20000410000 */
[----:B---3--:R-:W-:Y:S01]  /*93d0*/  FMUL.FTZ R38, R38, R83 ;  /* 0x0000005326267220 */ /* 0x008fe20000410000 */
[----:B----4-:R-:W-:Y:S01]  /*93e0*/  FMUL.FTZ R39, R39, R102 ;  /* 0x0000006627277220 */ /* 0x010fe20000410000 */
[----:B------:R-:W-:Y:S01]  /*93f0*/  FMUL.FTZ R36, R36, R19 ;  /* 0x0000001324247220 */ /* 0x000fe20000410000 */
[----:B------:R-:W-:Y:S01]  /*9400*/  BAR.SYNC.DEFER_BLOCKING 0x0 ;  /* 0x0000000000007b1d */ /* 0x000fe20000010000 */
[----:B------:R-:W-:Y:S01]  /*9410*/  FMUL.FTZ R37, R37, R18 ;  /* 0x0000001225257220 */ /* 0x000fe20000410000 */
[----:B------:R-:W-:Y:S01]  /*9420*/  FMUL.FTZ R40, R40, R85 ;  /* 0x0000005528287220 */ /* 0x000fe20000410000 */
[----:B------:R-:W-:Y:S01]  /*9430*/  FMUL.FTZ R41, R41, R104 ;  /* 0x0000006829297220 */ /* 0x000fe20000410000 */
[----:B------:R-:W-:Y:S01]  /*9440*/  FMUL.FTZ R38, R38, R17 ;  /* 0x0000001126267220 */ /* 0x000fe20000410000 */
[----:B------:R-:W-:Y:S01]  /*9450*/  FMUL.FTZ R3, R42, R103 ;  /* 0x000000672a037220 */ /* 0x000fe20000410000 */
[----:B------:R-:W-:Y:S01]  /*9460*/  FMUL.FTZ R39, R39, R16 ;  /* 0x0000001027277220 */ /* 0x000fe20000410000 */
[----:B------:R-:W-:Y:S01]  /*9470*/  FMUL.FTZ R4, R43, R106 ;  /* 0x0000006a2b047220 */ /* 0x000fe20000410000 */
[----:B------:R-:W-:Y:S01]  /*9480*/  F2FP.F16.F32.PACK_AB R2, R35, R2 ;  /* 0x000000022302723e */ /* 0x000fe200000000ff */
[----:B------:R-:W-:Y:S01]  /*9490*/  FMUL.FTZ R40, R40, R15 ;  /* 0x0000000f28287220 */ /* 0x000fe20000410000 */
[----:B------:R-:W-:Y:S01]  /*94a0*/  FMUL.FTZ R41, R41, R14 ;  /* 0x0000000e29297220 */ /* 0x000fe20000410000 */
[----:B------:R-:W-:Y:S01]  /*94b0*/  FMUL.FTZ R5, R44, R7 ;  /* 0x000000072c057220 */ /* 0x000fe20000410000 */
[----:B------:R-:W-:Y:S01]  /*94c0*/  FMUL.FTZ R8, R45, R8 ;  /* 0x000000082d087220 */ /* 0x000fe20000410000 */
[----:B0-----:R-:W-:Y:S01]  /*94d0*/  FMUL.FTZ R7, R46, R31 ;  /* 0x0000001f2e077220 */ /* 0x001fe20000410000 */
[----:B------:R-:W-:Y:S01]  /*94e0*/  FMUL.FTZ R10, R47, R10 ;  /* 0x0000000a2f0a7220 */ /* 0x000fe20000410000 */
[----:B------:R-:W-:Y:S01]  /*94f0*/  F2FP.F16.F32.PACK_AB R36, R37, R36 ;  /* 0x000000242524723e */ /* 0x000fe200000000ff */
[----:B------:R-:W-:Y:S01]  /*9500*/  FMUL.FTZ R3, R3, R28 ;  /* 0x0000001c03037220 */ /* 0x000fe20000410000 */
[----:B------:R-:W-:Y:S01]  /*9510*/  FMUL.FTZ R4, R4, R27 ;  /* 0x0000001b04047220 */ /* 0x000fe20000410000 */
[----:B------:R-:W-:Y:S01]  /*9520*/  FMUL.FTZ R48, R48, R9 ;  /* 0x0000000930307220 */ /* 0x000fe20000410000 */
[----:B------:R-:W-:Y:S01]  /*9530*/  PRMT R9, R2, 0x7632, R9 ;  /* 0x0000763202097816 */ /* 0x000fe20000000009 */
[----:B------:R-:W-:Y:S01]  /*9540*/  FMUL.FTZ R5, R5, R26 ;  /* 0x0000001a05057220 */ /* 0x000fe20000410000 */
[----:B------:R-:W-:Y:S01]  /*9550*/  F2FP.F16.F32.PACK_AB R38, R39, R38 ;  /* 0x000000262726723e */ /* 0x000fe200000000ff */
[----:B------:R-:W-:Y:S01]  /*9560*/  FMUL.FTZ R8, R8, R25 ;  /* 0x0000001908087220 */ /* 0x000fe20000410000 */
[----:B-1----:R-:W-:Y:S01]  /*9570*/  FMUL.FTZ R81, R81, R82 ;  /* 0x0000005251517220 */ /* 0x002fe20000410000 */
[----:B------:R-:W-:Y:S01]  /*9580*/  FMUL.FTZ R7, R7, R24 ;  /* 0x0000001807077220 */ /* 0x000fe20000410000 */
[----:B------:R-:W-:Y:S01]  /*9590*/  FMUL.FTZ R10, R10, R13 ;  /* 0x0000000d0a0a7220 */ /* 0x000fe20000410000 */
[----:B------:R-:W-:-:S02]  /*95a0*/  PRMT R11, R36, 0x7632, R11 ;  /* 0x00007632240b7816 */ /* 0x000fc4000000000b */
[----:B------:R-:W-:Y:S01]  /*95b0*/  F2FP.F16.F32.PACK_AB R40, R41, R40 ;  /* 0x000000282928723e */ /* 0x000fe200000000ff */
[----:B------:R0:W-:Y:S01]  /*95c0*/  STS.U16 [R64], R2 ;  /* 0x0000000240007388 */ /* 0x0001e20000000400 */
[----:B------:R-:W-:Y:S01]  /*95d0*/  PRMT R12, R38, 0x7632, R12 ;  /* 0x00007632260c7816 */ /* 0x000fe2000000000c */
[----:B------:R-:W-:Y:S01]  /*95e0*/  FMUL.FTZ R48, R48, R23 ;  /* 0x0000001730307220 */ /* 0x000fe20000410000 */
[----:B------:R-:W-:Y:S01]  /*95f0*/  F2FP.F16.F32.PACK_AB R3, R4, R3 ;  /* 0x000000030403723e */ /* 0x000fe200000000ff */
[----:B------:R-:W-:Y:S01]  /*9600*/  FMUL.FTZ R81, R81, R22 ;  /* 0x0000001651517220 */ /* 0x000fe20000410000 */
[----:B------:R-:W-:Y:S01]  /*9610*/  STS.U16 [R63+0x2], R9 ;  /* 0x000002093f007388 */ /* 0x000fe20000000400 */
[----:B------:R-:W-:Y:S02]  /*9620*/  F2FP.F16.F32.PACK_AB R5, R8, R5 ;  /* 0x000000050805723e */ /* 0x000fe400000000ff */
[----:B------:R-:W-:Y:S01]  /*9630*/  F2FP.F16.F32.PACK_AB R7, R10, R7 ;  /* 0x000000070a07723e */ /* 0x000fe200000000ff */
[----:B------:R-:W-:Y:S01]  /*9640*/  STS.U16 [R62+0x4], R36 ;  /* 0x000004243e007388 */ /* 0x000fe20000000400 */
[----:B0-----:R-:W-:-:S02]  /*9650*/  PRMT R2, R40, 0x7632, R2 ;  /* 0x0000763228027816 */ /* 0x001fc40000000002 */
[----:B------:R-:W-:Y:S01]  /*9660*/  PRMT R4, R3, 0x7632, R4 ;  /* 0x0000763203047816 */ /* 0x000fe20000000004 */
[----:B------:R-:W-:Y:S01]  /*9670*/  STS.U16 [R61+0x6], R11 ;  /* 0x0000060b3d007388 */ /* 0x000fe20000000400 */
[----:B------:R-:W-:-:S03]  /*9680*/  PRMT R8, R5, 0x7632, R8 ;  /* 0x0000763205087816 */ /* 0x000fc60000000008 */
[----:B------:R-:W-:Y:S01]  /*9690*/  STS.U16 [R60+0x8], R38 ;  /* 0x000008263c007388 */ /* 0x000fe20000000400 */
[----:B------:R-:W-:-:S03]  /*96a0*/  F2FP.F16.F32.PACK_AB R48, R81, R48 ;  /* 0x000000305130723e */ /* 0x000fc600000000ff */
[----:B------:R0:W-:Y:S01]  /*96b0*/  STS.U16 [R59+0xa], R12 ;  /* 0x00000a0c3b007388 */ /* 0x0001e20000000400 */
[----:B------:R-:W-:-:S03]  /*96c0*/  PRMT R26, R7, 0x7610, R26 ;  /* 0x00007610071a7816 */ /* 0x000fc6000000001a */
[----:B------:R-:W-:Y:S01]  /*96d0*/  STS.U16 [R58+0xc], R40 ;  /* 0x00000c283a007388 */ /* 0x000fe20000000400 */
[----:B------:R-:W-:-:S03]  /*96e0*/  PRMT R10, R7, 0x7632, R10 ;  /* 0x00007632070a7816 */ /* 0x000fc6000000000a */
[----:B------:R1:W-:Y:S01]  /*96f0*/  STS.U16 [R57+0xe], R2 ;  /* 0x00000e0239007388 */ /* 0x0003e20000000400 */
[----:B0-----:R-:W-:-:S03]  /*9700*/  PRMT R12, R48, 0x7632, R12 ;  /* 0x00007632300c7816 */ /* 0x001fc6000000000c */
[----:B------:R0:W-:Y:S04]  /*9710*/  STS.U16 [R56+0x10], R3 ;  /* 0x0000100338007388 */ /* 0x0001e80000000400 */
[----:B------:R-:W-:Y:S04]  /*9720*/  STS.U16 [R55+0x12], R4 ;  /* 0x0000120437007388 */ /* 0x000fe80000000400 */
[----:B------:R-:W-:Y:S01]  /*9730*/  STS.U16 [R54+0x14], R5 ;  /* 0x0000140536007388 */ /* 0x000fe20000000400 */
[----:B-1----:R-:W-:-:S03]  /*9740*/  IMAD.U32 R2, RZ, RZ, UR36 ;  /* 0x00000024ff027e24 */ /* 0x002fc6000f8e00ff */
[----:B------:R-:W-:Y:S04]  /*9750*/  STS.U16 [R53+0x16], R8 ;  /* 0x0000160835007388 */ /* 0x000fe80000000400 */
        /* <DEDUP_REMOVED lines=22> */
[----:B------:R-:W-:Y:S06]  /*98c0*/  BAR.SYNC.DEFER_BLOCKING 0x0 ;  /* 0x0000000000007b1d */ /* 0x000fec0000010000 */
[----:B------:R-:W2:Y:S01]  /*98d0*/  LDS R4, [UR37+0x1080] ;  /* 0x00108025ff047984 */ /* 0x000ea20008000800 */
[----:B------:R-:W-:-:S04]  /*98e0*/  UIMAD UR11, UR18, UR13, UR11 ;  /* 0x0000000d120b72a4 */ /* 0x000fc8000f8e020b */
[----:B------:R-:W-:-:S04]  /*98f0*/  UIMAD.WIDE.U32 UR10, UR19, UR14, UR10 ;  /* 0x0000000e130a72a5 */ /* 0x000fc8000f8e000a */
[----:B------:R-:W-:Y:S02]  /*9900*/  UIMAD UR15, UR19, UR15, UR11 ;  /* 0x0000000f130f72a4 */ /* 0x000fe4000f8e020b */
[----:B0-----:R-:W-:-:S04]  /*9910*/  IADD3 R3, P0, PT, R6, UR10, RZ ;  /* 0x0000000a06037c10 */ /* 0x001fc8000ff1e0ff */
[----:B-1----:R-:W-:Y:S02]  /*9920*/  LEA R2, P3, R3, UR16, 0x1 ;  /* 0x0000001003027c11 */ /* 0x002fe4000f8608ff */
[-C--:B--2---:R-:W-:Y:S02]  /*9930*/  ISETP.GE.AND P2, PT, R6, R4.reuse, PT ;  /* 0x000000040600720c */ /* 0x084fe40003f46270 */
[----:B------:R-:W-:Y:S01]  /*9940*/  ISETP.GE.AND P1, PT, R101, R4, PT ;  /* 0x000000046500720c */ /* 0x000fe20003f26270 */
[----:B------:R-:W-:-:S05]  /*9950*/  IMAD.X R6, RZ, RZ, UR15, P0 ;  /* 0x0000000fff067e24 */ /* 0x000fca00080e06ff */
[----:B------:R-:W-:Y:S02]  /*9960*/  LEA.HI.X R3, R3, UR17, R6, 0x1, P3 ;  /* 0x0000001103037c11 */ /* 0x000fe400098f0c06 */
[-C--:B------:R-:W-:Y:S02]  /*9970*/  ISETP.GE.AND P0, PT, R100, R4.reuse, PT ;  /* 0x000000046400720c */ /* 0x080fe40003f06270 */
[-C--:B------:R-:W-:Y:S01]  /*9980*/  ISETP.GE.AND P4, PT, R99, R4.reuse, PT ;  /* 0x000000046300720c */ /* 0x080fe20003f86270 */
[----:B------:R0:W-:Y:S01]  /*9990*/  @!P2 STG.E.U16 desc[UR34][R2.64], R5 ;  /* 0x000000050200a986 */ /* 0x0001e2000c101522 */
[-C--:B------:R-:W-:Y:S02]  /*99a0*/  ISETP.GE.AND P6, PT, R98, R4.reuse, PT ;  /* 0x000000046200720c */ /* 0x080fe40003fc6270 */
[-C--:B------:R-:W-:Y:S01]  /*99b0*/  ISETP.GE.AND P5, PT, R97, R4.reuse, PT ;  /* 0x000000046100720c */ /* 0x080fe20003fa6270 */
[----:B------:R0:W-:Y:S01]  /*99c0*/  @!P1 STG.E.U16 desc[UR34][R2.64+0x40], R79 ;  /* 0x0000404f02009986 */ /* 0x0001e2000c101522 */
        /* <DEDUP_REMOVED lines=38> */
.L_x_1729:
        /* <DEDUP_REMOVED lines=13> */
.L_x_7974:


//--------------------- .text._Z25selective_scan_fwd_kernelI32Selective_Scan_fwd_kernel_traitsILi128ELi16ELi1ELb0ELb1ELb1ELb1ELb1EN3c104HalfEffEEv13SSMParamsBase --------------------------
	.section	.text._Z25selective_scan_fwd_kernelI32Selective_Scan_fwd_kernel_traitsILi128ELi16ELi1ELb0ELb1ELb1ELb1ELb1EN3c104HalfEffEEv13SSMParamsBase,"ax",@progbits
	.align	128
        .global         _Z25selective_scan_fwd_kernelI32Selective_Scan_fwd_kernel_traitsILi128ELi16ELi1ELb0ELb1ELb1ELb1ELb1EN3c104HalfEffEEv13SSMParamsBase
        .type           _Z25selective_scan_fwd_kernelI32Selective_Scan_fwd_kernel_traitsILi128ELi16ELi1ELb0ELb1ELb1ELb1ELb1EN3c104HalfEffEEv13SSMParamsBase,@function
        .size           _Z25selective_scan_fwd_kernelI32Selective_Scan_fwd_kernel_traitsILi128ELi16ELi1ELb0ELb1ELb1ELb1ELb1EN3c104HalfEffEEv13SSMParamsBase,(.L_x_7975 - _Z25selective_scan_fwd_kernelI32Selective_Scan_fwd_kernel_traitsILi128ELi16ELi1ELb0ELb1ELb1ELb1ELb1EN3c104HalfEffEEv13SSMParamsBase)
        .other          _Z25selective_scan_fwd_kernelI32Selective_Scan_fwd_kernel_traitsILi128ELi16ELi1ELb0ELb1ELb1ELb1ELb1EN3c104HalfEffEEv13SSMParamsBase,@"STO_CUDA_ENTRY STV_DEFAULT"
_Z25selective_scan_fwd_kernelI32Selective_Scan_fwd_kernel_traitsILi128ELi16ELi1ELb0ELb1ELb1ELb1ELb1EN3c104HalfEffEEv13SSMParamsBase:
.text._Z25selective_scan_fwd_kernelI32Selective_Scan_fwd_kernel_traitsILi128ELi16ELi1ELb0ELb1ELb1ELb1ELb1EN3c104HalfEffEEv13SSMParamsBase:
[----:B------:R-:W0:Y:S01]  /*0000*/  LDC R1, c[0x0][0x37c] ;  /* 0x0000df00ff017b82 */ /* 0x000e220000000800 */
[----:B------:R-:W1:Y:S07]  /*0010*/  LDCU.64 UR6, c[0x0][0x4d8] ;  /* 0x00009b00ff0677ac */ /* 0x000e6e0008000a00 */
[----:B------:R-:W2:Y:S01]  /*0020*/  S2UR UR8, SR_CTAID.X ;  /* 0x00000000000879c3 */ /* 0x000ea20000002500 */
[----:B0-----:R-:W-:Y:S01]  /*0030*/  VIADD R1, R1, 0xfffffff8 ;  /* 0xfffffff801017836 */ /* 0x001fe20000000000 */
[----:B------:R-:W2:Y:S01]  /*0040*/  LDCU.64 UR4, c[0x0][0x4c8] ;  /* 0x00009900ff0477ac */ /* 0x000ea20008000a00 */
[----:B------:R-:W0:Y:S01]  /*0050*/  LDCU.64 UR34, c[0x0][0x358] ;  /* 0x00006b00ff2277ac */ /* 0x000e220008000a00 */
[----:B------:R-:W3:Y:S01]  /*0060*/  LDCU.64 UR12, c[0x0][0x3a0] ;  /* 0x00007400ff0c77ac */ /* 0x000ee20008000a00 */
[----:B-1----:R-:W-:-:S04]  /*0070*/  UISETP.NE.U32.AND UP2, UPT, UR6, URZ, UPT ;  /* 0x000000ff0600728c */ /* 0x002fc8000bf45070 */
[----:B------:R-:W-:Y:S02]  /*0080*/  UISETP.NE.AND.EX UP2, UPT, UR7, URZ, UPT, UP2 ;  /* 0x000000ff0700728c */ /* 0x000fe4000bf45320 */
[----:B--2---:R-:W-:-:S04]  /*0090*/  UIMAD.WIDE.U32 UR4, UR8, 0x4, UR4 ;  /* 0x00000004080478a5 */ /* 0x004fc8000f8e0004 */
[----:B------:R-:W-:Y:S02]  /*00a0*/  PLOP3.LUT P1, PT, PT, PT, UP2, 0x80, 0x8 ;  /* 0x000000000008781c */ /* 0x000fe40003f2f028 */
[----:B------:R-:W-:-:S03]  /*00b0*/  IMAD.U32 R2, RZ, RZ, UR4 ;  /* 0x00000004ff027e24 */ /* 0x000fc6000f8e00ff */
[----:B------:R-:W-:Y:S01]  /*00c0*/  @UP2 UIADD3 UR6, UP0, UPT, UR8, UR6, URZ ;  /* 0x0000000608062290 */ /* 0x000fe2000ff1e0ff */
[----:B------:R-:W-:-:S03]  /*00d0*/  IMAD.U32 R3, RZ, RZ, UR5 ;  /* 0x00000005ff037e24 */ /* 0x000fc6000f8e00ff */
[----:B------:R-:W-:Y:S02]  /*00e0*/  @UP2 UIADD3.X UR7, UPT, UPT, URZ, UR7, URZ, UP0, !UPT ;  /* 0x00000007ff072290 */ /* 0x000fe400087fe4ff */
[----:B------:R-:W-:Y:S01]  /*00f0*/  IMAD.U32 R4, RZ, RZ, UR6 ;  /* 0x00000006ff047e24 */ /* 0x000fe2000f8e00ff */
[----:B0-----:R0:W5:Y:S03]  /*0100*/  LDG.E R8, desc[UR34][R2.64] ;  /* 0x0000002202087981 */ /* 0x001166000c1e1900 */
        /* <DEDUP_REMOVED lines=41> */
.L_x_1730:
        /* <DEDUP_REMOVED lines=101> */
.L_x_1731:
        /* <DEDUP_REMOVED lines=10> */
.L_x_1732:
        /* <DEDUP_REMOVED lines=100> */
.L_x_1733:
        /* <DEDUP_REMOVED lines=35> */
.L_x_1734:
[----:B------:R-:W-:-:S06]  /*1300*/  UISETP.GE.AND UP0, UPT, UR36, 0x1, UPT ;  /* 0x000000012400788c */ /* 0x000fcc000bf06270 */
[----:B------:R-:W-:-:S13]  /*1310*/  PLOP3.LUT P0, PT, PT, PT, UP0, 0x80, 0x8 ;  /* 0x000000000008781c */ /* 0x000fda0003f0f008 */
[----:B------:R-:W-:Y:S05]  /*1320*/  @!P0 EXIT ;  /* 0x000000000000894d */ /* 0x000fea0003800000 */
[----:B------:R-:W-:Y:S01]  /*1330*/  UMOV UR7, URZ ;  /* 0x000000ff00077c82 */ /* 0x000fe20008000000 */
[----:B------:R-:W-:-:S05]  /*1340*/  UMOV UR8, URZ ;  /* 0x000000ff00087c82 */ /* 0x000fca0008000000 */
.L_x_1778:
        /* <DEDUP_REMOVED lines=388> */
.L_x_1736:
[----:B------:R-:W-:Y:S05]  /*2b90*/  BSYNC.RECONVERGENT B0 ;  /* 0x0000000000007941 */ /* 0x000fea0003800200 */
.L_x_1735:
        /* <DEDUP_REMOVED lines=38> */
.L_x_1738:
[----:B------:R-:W-:Y:S05]  /*2e00*/  BSYNC.RECONVERGENT B0 ;  /* 0x0000000000007941 */ /* 0x000fea0003800200 */
.L_x_1737:
        /* <DEDUP_REMOVED lines=38> */
.L_x_1740:
[----:B------:R-:W-:Y:S05]  /*3070*/  BSYNC.RECONVERGENT B0 ;  /* 0x0000000000007941 */ /* 0x000fea0003800200 */
.L_x_1739:
        /* <DEDUP_REMOVED lines=38> */
.L_x_1742:
[----:B------:R-:W-:Y:S05]  /*32e0*/  BSYNC.RECONVERGENT B0 ;  /* 0x0000000000007941 */ /* 0x000fea0003800200 */
.L_x_1741:
        /* <DEDUP_REMOVED lines=38> */
.L_x_1744:
[----:B------:R-:W-:Y:S05]  /*3550*/  BSYNC.RECONVERGENT B0 ;  /* 0x0000000000007941 */ /* 0x000fea0003800200 */
.L_x_1743:
        /* <DEDUP_REMOVED lines=38> */
.L_x_1746:
[----:B------:R-:W-:Y:S05]  /*37c0*/  BSYNC.RECONVERGENT B0 ;  /* 0x0000000000007941 */ /* 0x000fea0003800200 */
.L_x_1745:
        /* <DEDUP_REMOVED lines=38> */
.L_x_1748:
[----:B------:R-:W-:Y:S05]  /*3a30*/  BSYNC.RECONVERGENT B0 ;  /* 0x0000000000007941 */ /* 0x000fea0003800200 */
.L_x_1747:
        /* <DEDUP_REMOVED lines=38> */
.L_x_1750:
[----:B------:R-:W-:Y:S05]  /*3ca0*/  BSYNC.RECONVERGENT B0 ;  /* 0x0000000000007941 */ /* 0x000fea0003800200 */
.L_x_1749:
        /* <DEDUP_REMOVED lines=38> */
.L_x_1752:
[----:B------:R-:W-:Y:S05]  /*3f10*/  BSYNC.RECONVERGENT B0 ;  /* 0x0000000000007941 */ /* 0x000fea0003800200 */
.L_x_1751:
        /* <DEDUP_REMOVED lines=38> */
.L_x_1754:
[----:B------:R-:W-:Y:S05]  /*4180*/  BSYNC.RECONVERGENT B0 ;  /* 0x0000000000007941 */ /* 0x000fea0003800200 */
.L_x_1753:
        /* <DEDUP_REMOVED lines=38> */
.L_x_1756:
[----:B------:R-:W-:Y:S05]  /*43f0*/  BSYNC.RECONVERGENT B0 ;  /* 0x0000000000007941 */ /* 0x000fea0003800200 */
.L_x_1755:
        /* <DEDUP_REMOVED lines=38> */
.L_x_1758:
[----:B------:R-:W-:Y:S05]  /*4660*/  BSYNC.RECONVERGENT B0 ;  /* 0x0000000000007941 */ /* 0x000fea0003800200 */
.L_x_1757:
        /* <DEDUP_REMOVED lines=9> */
[----:B------:R-:W-:-:S09]  /*4700*/  HADD2.F32 R43, -RZ, R18.H0_H0 ;  /* 0x20000012ff2b7230 */ /* 0x000fd20000004100 */
        /* <DEDUP_REMOVED lines=33> */
.L_x_1760:
[----:B------:R-:W-:Y:S05]  /*4920*/  BSYNC.RECONVERGENT B0 ;  /* 0x0000000000007941 */ /* 0x000fea0003800200 */
.L_x_1759:
        /* <DEDUP_REMOVED lines=43> */
.L_x_1762:
[----:B------:R-:W-:Y:S05]  /*4be0*/  BSYNC.RECONVERGENT B0 ;  /* 0x0000000000007941 */ /* 0x000fea0003800200 */
.L_x_1761:
        /* <DEDUP_REMOVED lines=43> */
.L_x_1764:
[----:B------:R-:W-:Y:S05]  /*4ea0*/  BSYNC.RECONVERGENT B0 ;  /* 0x0000000000007941 */ /* 0x000fea0003800200 */
.L_x_1763:
[----:B------:R-:W-:Y:S01]  /*4eb0*/  FSETP.GTU.FTZ.AND P6, PT, R29, 20, PT ;  /* 0x41a000001d00780b */ /* 0x000fe20003fdc000 */
[----:B------:R-:W-:Y:S01]  /*4ec0*/  BSSY.RECONVERGENT B0, `(.L_x_1765) ;  /* 0x000002a000007945 */ /* 0x000fe20003800200 */
[----:B------:R-:W-:Y:S02]  /*4ed0*/  HADD2.F32 R104, -RZ, R5.H0_H0 ;  /* 0x20000005ff687230 */ /* 0x000fe40000004100 */
[----:B------:R-:W-:Y:S01]  /*4ee0*/  FMUL.FTZ R20, R41, UR5 ;  /* 0x0000000529147c20 */ /* 0x000fe20008410000 */
[----:B------:R-:W-:Y:S01]  /*4ef0*/  ISETP.EQ.OR P6, PT, RZ, UR10, P6 ;  /* 0x0000000aff007c0c */ /* 0x000fe2000b7c2670 */
[----:B------:R-:W-:Y:S02]  /*4f00*/  HADD2.F32 R107, -RZ, R6.H0_H0 ;  /* 0x20000006ff6b7230 */ /* 0x000fe40000004100 */
[----:B------:R-:W-:Y:S01]  /*4f10*/  FMUL.FTZ R19, R40, UR5 ;  /* 0x0000000528137c20 */ /* 0x000fe20008410000 */
[----:B------:R-:W-:Y:S02]  /*4f20*/  HADD2.F32 R106, -RZ, R7.H0_H0 ;  /* 0x20000007ff6a7230 */ /* 0x000fe40000004100 */
[----:B------:R-:W-:Y:S01]  /*4f30*/  FMUL.FTZ R18, R43, UR5 ;  /* 0x000000052b127c20 */ /* 0x000fe20008410000 */
[----:B------:R-:W-:-:S06]  /*4f40*/  FMUL.FTZ R17, R42, UR5 ;  /* 0x000000052a117c20 */ /* 0x000fcc0008410000 */
        /* <DEDUP_REMOVED lines=33> */
.L_x_1766:
[----:B------:R-:W-:Y:S05]  /*5160*/  BSYNC.RECONVERGENT B0 ;  /* 0x0000000000007941 */ /* 0x000fea0003800200 */
.L_x_1765:
        /* <DEDUP_REMOVED lines=64> */
.L_x_1777:
        /* <DEDUP_REMOVED lines=377> */
[----:B------:R-:W-:Y:S01]  /*6d00*/  IMAD.MOV.U32 R84, RZ, RZ, R40 ;  /* 0x000000ffff547224 */ /* 0x000fe200078e0028 */
[----:B------:R-:W-:-:S11]  /*6d10*/  PRMT R85, R42, 0x7632, R85 ;  /* 0x000076322a557816 */ /* 0x000fd60000000055 */
[----:B------:R-:W-:Y:S02]  /*6d20*/  @!P6 PRMT R84, R108, 0x7610, R40 ;  /* 0x000076106c54e816 */ /* 0x000fe40000000028 */
[----:B------:R-:W-:Y:S01]  /*6d30*/  ISETP.NE.AND P6, PT, R110, RZ, PT ;  /* 0x000000ff6e00720c */ /* 0x000fe20003fc5270 */
[----:B------:R-:W-:Y:S01]  /*6d40*/  STS.U16 [R79+0x10c0], R117 ;  /* 0x0010c0754f007388 */ /* 0x000fe20000000400 */
[----:B------:R-:W-:-:S03]  /*6d50*/  PRMT R104, R43, 0x7632, R104 ;  /* 0x000076322b687816 */ /* 0x000fc60000000068 */
[----:B------:R0:W-:Y:S01]  /*6d60*/  STS.U16 [R78+0x1100], R42 ;  /* 0x0011002a4e007388 */ /* 0x0001e20000000400 */
[----:B------:R-:W-:-:S03]  /*6d70*/  @!P0 PRMT R40, R119, 0x5410, RZ ;  /* 0x0000541077288816 */ /* 0x000fc600000000ff */
[----:B------:R-:W-:Y:S01]  /*6d80*/  STS.U16 [R77+0x1140], R85 ;  /* 0x001140554d007388 */ /* 0x000fe20000000400 */
[----:B------:R-:W-:-:S03]  /*6d90*/  PRMT R105, R41, 0x7632, R105 ;  /* 0x0000763229697816 */ /* 0x000fc60000000069 */
[----:B------:R1:W-:Y:S01]  /*6da0*/  STS.U16 [R76+0x1180], R43 ;  /* 0x0011802b4c007388 */ /* 0x0003e20000000400 */
[----:B------:R-:W-:Y:S01]  /*6db0*/  @!P6 PRMT R84, R84, 0x5410, R109 ;  /* 0x000054105454e816 */ /* 0x000fe2000000006d */
[----:B0-----:R-:W-:Y:S01]  /*6dc0*/  IMAD.MOV.U32 R42, RZ, RZ, RZ ;  /* 0x000000ffff2a7224 */ /* 0x001fe200078e00ff */
[----:B------:R-:W-:Y:S02]  /*6dd0*/  @!P2 PRMT R42, R161, 0x5410, RZ ;  /* 0x00005410a12aa816 */ /* 0x000fe400000000ff */
[----:B------:R-:W-:Y:S01]  /*6de0*/  @!P1 PRMT R40, R40, 0x5410, R160 ;  /* 0x0000541028289816 */ /* 0x000fe200000000a0 */
[----:B------:R-:W-:Y:S01]  /*6df0*/  STS.U16 [R75+0x11c0], R104 ;  /* 0x0011c0684b007388 */ /* 0x000fe20000000400 */
[----:B------:R-:W-:Y:S01]  /*6e00*/  PRMT R106, R84, 0x7632, R106 ;  /* 0x00007632546a7816 */ /* 0x000fe2000000006a */
[----:B-1----:R-:W-:Y:S01]  /*6e10*/  IMAD.MOV.U32 R43, RZ, RZ, RZ ;  /* 0x000000ffff2b7224 */ /* 0x002fe200078e00ff */
[----:B------:R-:W-:Y:S01]  /*6e20*/  @!P4 PRMT R43, R164, 0x5410, RZ ;  /* 0x00005410a42bc816 */ /* 0x000fe200000000ff */
[----:B------:R0:W-:Y:S01]  /*6e30*/  STS.U16 [R74+0x1200], R41 ;  /* 0x001200294a007388 */ /* 0x0001e20000000400 */
[----:B------:R-:W-:-:S02]  /*6e40*/  @!P3 PRMT R42, R42, 0x5410, R163 ;  /* 0x000054102a2ab816 */ /* 0x000fc400000000a3 */
[----:B------:R-:W-:Y:S01]  /*6e50*/  @!P5 PRMT R43, R43, 0x5410, R165 ;  /* 0x000054102b2bd816 */ /* 0x000fe200000000a5 */
[----:B------:R-:W-:Y:S01]  /*6e60*/  STS.U16 [R73+0x1240], R105 ;  /* 0x0012406949007388 */ /* 0x000fe20000000400 */
[----:B------:R-:W-:-:S03]  /*6e70*/  ISETP.NE.AND P6, PT, RZ, UR7, PT ;  /* 0x00000007ff007c0c */ /* 0x000fc6000bfc5270 */
[----:B------:R1:W-:Y:S01]  /*6e80*/  STS.U16 [R72+0x1280], R84 ;  /* 0x0012805448007388 */ /* 0x0003e20000000400 */
[----:B0-----:R-:W-:-:S03]  /*6e90*/  PRMT R41, R40, 0x7632, R41 ;  /* 0x0000763228297816 */ /* 0x001fc60000000029 */
[----:B------:R-:W-:Y:S01]  /*6ea0*/  STS.U16 [R71+0x12c0], R106 ;  /* 0x0012c06a47007388 */ /* 0x000fe20000000400 */
[----:B------:R-:W-:-:S03]  /*6eb0*/  PRMT R85, R43, 0x7632, R85 ;  /* 0x000076322b557816 */ /* 0x000fc60000000055 */
        /* <DEDUP_REMOVED lines=60> */
.L_x_1769:
[----:B------:R-:W-:Y:S01]  /*7280*/  IMAD.MOV.U32 R85, RZ, RZ, RZ ;  /* 0x000000ffff557224 */ /* 0x000fe200078e00ff */
[----:B------:R-:W-:Y:S06]  /*7290*/  BRA.U !UP2, `(.L_x_1768) ;  /* 0x000000010a147547 */ /* 0x000fec000b800000 */
[----:B------:R-:W-:-:S04]  /*72a0*/  UIADD3 UR10, UP0, UPT, UR32, UR12, URZ ;  /* 0x0000000c200a7290 */ /* 0x000fc8000ff1e0ff */
[----:B------:R-:W-:Y:S02]  /*72b0*/  UIADD3.X UR11, UPT, UPT, UR33, UR13, URZ, UP0, !UPT ;  /* 0x0000000d210b7290 */ /* 0x000fe400087fe4ff */
[----:B------:R-:W-:-:S04]  /*72c0*/  IMAD.U32 R40, RZ, RZ, UR10 ;  /* 0x0000000aff287e24 */ /* 0x000fc8000f8e00ff */
[----:B------:R-:W-:-:S05]  /*72d0*/  IMAD.U32 R41, RZ, RZ, UR11 ;  /* 0x0000000bff297e24 */ /* 0x000fca000f8e00ff */
[----:B------:R1:W5:Y:S02]  /*72e0*/  LDG.E R85, desc[UR34][R40.64] ;  /* 0x0000002228557981 */ /* 0x000364000c1e1900 */
.L_x_1768:
        /* <DEDUP_REMOVED lines=107> */
.L_x_1771:
[----:B------:R-:W-:Y:S05]  /*79a0*/  BSYNC.RECONVERGENT B0 ;  /* 0x0000000000007941 */ /* 0x000fea0003800200 */
.L_x_1770:
        /* <DEDUP_REMOVED lines=40> */
.L_x_1775:
        /* <DEDUP_REMOVED lines=35> */
.L_x_1776:
        /* <DEDUP_REMOVED lines=10> */
.L_x_1774:
        /* <DEDUP_REMOVED lines=9> */
.L_x_1773:
[----:B------:R-:W-:Y:S05]  /*7f90*/  BSYNC.RECONVERGENT B0 ;  /* 0x0000000000007941 */ /* 0x000fea0003800200 */
.L_x_1772:
        /* <DEDUP_REMOVED lines=32> */
.L_x_1767:
[----:B------:R-:W1:Y:S01]  /*81a0*/  LDCU.128 UR12, c[0x0][0x430] ;  /* 0x00008600ff0c77ac */ /* 0x000e620008000c00 */
[----:B------:R-:W2:Y:S01]  /*81b0*/  S2UR UR40, SR_CTAID.Y ;  /* 0x00000000002879c3 */ /* 0x000ea20000002600 */
[----:B------:R3:W4:Y:S01]  /*81c0*/  LDL.LU R84, [R1] ;  /* 0x0000000001547983 */ /* 0x0007220000300800 */
[----:B------:R-:W-:Y:S01]  /*81d0*/  LOP3.LUT R6, R103, 0x3e00, RZ, 0xc0, !PT ;  /* 0x00003e0067067812 */ /* 0x000fe200078ec0ff */
[----:B------:R-:W-:Y:S01]  /*81e0*/  USHF.R.S32.HI UR19, URZ, 0x1f, UR38 ;  /* 0x0000001fff137899 */ /* 0x000fe20008011426 */
[----:B------:R-:W-:Y:S01]  /*81f0*/  F2FP.F16.F32.PACK_AB R7, R19, R20 ;  /* 0x000000141307723e */ /* 0x000fe200000000ff */
[----:B------:R-:W-:Y:S01]  /*8200*/  UMOV UR10, UR8 ;  /* 0x00000008000a7c82 */ /* 0x000fe20008000000 */
[----:B------:R-:W-:Y:S01]  /*8210*/  UMOV UR11, URZ ;  /* 0x000000ff000b7c82 */ /* 0x000fe20008000000 */
[----:B------:R-:W-:Y:S02]  /*8220*/  LOP3.LUT R6, R6, 0x1f, R159, 0xf8, !PT ;  /* 0x0000001f06067812 */ /* 0x000fe400078ef89f */
[C---:B------:R-:W-:Y:S01]  /*8230*/  PRMT R32, R7.reuse, 0x7610, R32 ;  /* 0x0000761007207816 */ /* 0x040fe20000000020 */
[----:B------:R-:W-:Y:S01]  /*8240*/  BAR.SYNC.DEFER_BLOCKING 0x0 ;  /* 0x0000000000007b1d */ /* 0x000fe20000010000 */
[----:B------:R-:W-:-:S02]  /*8250*/  PRMT R10, R7, 0x7632, R10 ;  /* 0x00007632070a7816 */ /* 0x000fc4000000000a */
[----:B------:R-:W-:Y:S02]  /*8260*/  F2FP.F16.F32.PACK_AB R7, R15, R16 ;  /* 0x000000100f07723e */ /* 0x000fe400000000ff */
[----:B------:R-:W-:Y:S01]  /*8270*/  F2FP.F16.F32.PACK_AB R9, R24, R25 ;  /* 0x000000191809723e */ /* 0x000fe200000000ff */
[----:B-1----:R-:W-:Y:S01]  /*8280*/  UIMAD UR18, UR19, UR12, URZ ;  /* 0x0000000c131272a4 */ /* 0x002fe2000f8e02ff */
[C---:B------:R-:W-:Y:S01]  /*8290*/  PRMT R30, R7.reuse, 0x7610, R30 ;  /* 0x00007610071e7816 */ /* 0x040fe2000000001e */
[----:B------:R-:W-:Y:S01]  /*82a0*/  UIMAD.WIDE.U32 UR16, UR38, UR12, UR10 ;  /* 0x0000000c261072a5 */ /* 0x000fe2000f8e000a */
[----:B------:R-:W-:Y:S01]  /*82b0*/  PRMT R12, R7, 0x7632, R12 ;  /* 0x00007632070c7816 */ /* 0x000fe2000000000c */
[----:B------:R-:W-:Y:S01]  /*82c0*/  UIMAD UR13, UR38, UR13, UR18 ;  /* 0x0000000d260d72a4 */ /* 0x000fe2000f8e0212 */
[----:B------:R-:W-:Y:S02]  /*82d0*/  F2FP.F16.F32.PACK_AB R7, R28, R14 ;  /* 0x0000000e1c07723e */ /* 0x000fe400000000ff */
[----:B------:R-:W-:Y:S01]  /*82e0*/  P2R R38, PR, RZ, 0x1 ;  /* 0x00000001ff267803 */ /* 0x000fe20000000000 */
[----:B------:R-:W-:Y:S01]  /*82f0*/  UIADD3 UR13, UPT, UPT, UR17, UR13, URZ ;  /* 0x0000000d110d7290 */ /* 0x000fe2000fffe0ff */
[----:B------:R-:W-:Y:S01]  /*8300*/  PRMT R29, R7, 0x7610, R29 ;  /* 0x00007610071d7816 */ /* 0x000fe2000000001d */
[----:B------:R-:W-:Y:S01]  /*8310*/  UMOV UR12, UR16 ;  /* 0x00000010000c7c82 */ /* 0x000fe20008000000 */
[----:B------:R-:W-:Y:S01]  /*8320*/  ISETP.NE.AND P0, PT, R159, RZ, PT ;  /* 0x000000ff9f00720c */ /* 0x000fe20003f05270 */
[----:B--2---:R-:W-:Y:S01]  /*8330*/  UIMAD.WIDE.U32 UR12, UR40, UR14, UR12 ;  /* 0x0000000e280c72a5 */ /* 0x004fe2000f8e000c */
[----:B------:R-:W-:-:S02]  /*8340*/  P2R R40, PR, RZ, 0x2 ;  /* 0x00000002ff287803 */ /* 0x000fc40000000000 */
[----:B0-----:R-:W-:Y:S01]  /*8350*/  P2R R42, PR, RZ, 0x4 ;  /* 0x00000004ff2a7803 */ /* 0x001fe20000000000 */
[----:B------:R-:W-:Y:S01]  /*8360*/  UIMAD UR15, UR40, UR15, UR13 ;  /* 0x0000000f280f72a4 */ /* 0x000fe2000f8e020d */
[----:B------:R-:W-:Y:S01]  /*8370*/  STS.U16 [R64], R32 ;  /* 0x0000002040007388 */ /* 0x000fe20000000400 */
[----:B------:R-:W-:Y:S02]  /*8380*/  IADD3 R2, P6, PT, R6, UR12, RZ ;  /* 0x0000000c06027c10 */ /* 0x000fe4000ffde0ff */
[C---:B------:R-:W-:Y:S01]  /*8390*/  LOP3.LUT P1, RZ, R0.reuse, 0x40, RZ, 0xc0, !PT ;  /* 0x0000004000ff7812 */ /* 0x040fe2000782c0ff */
[----:B------:R0:W-:Y:S01]  /*83a0*/  STS.U16 [R63+0x2], R10 ;  /* 0x0000020a3f007388 */ /* 0x0001e20000000400 */
[----:B------:R-:W-:Y:S01]  /*83b0*/  P2R R44, PR, RZ, 0x8 ;  /* 0x00000008ff2c7803 */ /* 0x000fe20000000000 */
[----:B------:R-:W-:Y:S01]  /*83c0*/  IMAD.X R5, RZ, RZ, UR15, P6 ;  /* 0x0000000fff057e24 */ /* 0x000fe2000b0e06ff */
[C---:B------:R-:W-:Y:S02]  /*83d0*/  LOP3.LUT P2, RZ, R0.reuse, 0x20, RZ, 0xc0, !PT ;  /* 0x0000002000ff7812 */ /* 0x040fe4000784c0ff */
[----:B------:R-:W-:Y:S01]  /*83e0*/  P2R R46, PR, RZ, 0x10 ;  /* 0x00000010ff2e7803 */ /* 0x000fe20000000000 */
[----:B------:R-:W1:Y:S01]  /*83f0*/  LDCU.128 UR12, c[0x0][0x420] ;  /* 0x00008400ff0c77ac */ /* 0x000e620008000c00 */
[----:B------:R-:W-:-:S02]  /*8400*/  LOP3.LUT P3, RZ, R0, 0x10, RZ, 0xc0, !PT ;  /* 0x0000001000ff7812 */ /* 0x000fc4000786c0ff */
[----:B------:R-:W-:Y:S02]  /*8410*/  P2R R48, PR, RZ, 0x20 ;  /* 0x00000020ff307803 */ /* 0x000fe40000000000 */
[----:B0-----:R-:W-:Y:S02]  /*8420*/  PRMT R10, R7, 0x7632, R10 ;  /* 0x00007632070a7816 */ /* 0x001fe4000000000a */
[----:B------:R-:W-:Y:S02]  /*8430*/  F2FP.F16.F32.PACK_AB R7, R22, R23 ;  /* 0x000000171607723e */ /* 0x000fe400000000ff */
[C---:B------:R-:W-:Y:S02]  /*8440*/  LOP3.LUT P4, RZ, R0.reuse, 0x8, RZ, 0xc0, !PT ;  /* 0x0000000800ff7812 */ /* 0x040fe4000788c0ff */
[----:B------:R-:W-:Y:S02]  /*8450*/  PRMT R34, R7, 0x7632, R34 ;  /* 0x0000763207227816 */ /* 0x000fe40000000022 */
[----:B------:R-:W-:Y:S01]  /*8460*/  LOP3.LUT P5, RZ, R0, 0x4, RZ, 0xc0, !PT ;  /* 0x0000000400ff7812 */ /* 0x000fe200078ac0ff */
[----:B-1----:R-:W-:-:S02]  /*8470*/  UIMAD UR18, UR19, UR12, URZ ;  /* 0x0000000c131272a4 */ /* 0x002fc4000f8e02ff */
[----:B------:R-:W-:Y:S02]  /*8480*/  UIMAD.WIDE.U32 UR16, UR38, UR12, UR10 ;  /* 0x0000000c261072a5 */ /* 0x000fe4000f8e000a */
[----:B------:R-:W-:-:S04]  /*8490*/  UIMAD UR13, UR38, UR13, UR18 ;  /* 0x0000000d260d72a4 */ /* 0x000fc8000f8e0212 */
[----:B------:R-:W-:Y:S01]  /*84a0*/  UIADD3 UR13, UPT, UPT, UR17, UR13, URZ ;  /* 0x0000000d110d7290 */ /* 0x000fe2000fffe0ff */
[----:B------:R-:W-:-:S03]  /*84b0*/  UMOV UR12, UR16 ;  /* 0x00000010000c7c82 */ /* 0x000fc60008000000 */
[----:B------:R-:W-:-:S04]  /*84c0*/  UIMAD.WIDE.U32 UR12, UR40, UR14, UR12 ;  /* 0x0000000e280c72a5 */ /* 0x000fc8000f8e000c */
[----:B------:R-:W-:Y:S02]  /*84d0*/  UIMAD UR15, UR40, UR15, UR13 ;  /* 0x0000000f280f72a4 */ /* 0x000fe4000f8e020d */
[----:B------:R-:W-:-:S05]  /*84e0*/  IADD3 R3, P6, PT, R6, UR12, RZ ;  /* 0x0000000c06037c10 */ /* 0x000fca000ffde0ff */
[----:B------:R-:W0:Y:S01]  /*84f0*/  LDCU.64 UR12, c[0x0][0x4a8] ;  /* 0x00009500ff0c77ac */ /* 0x000e220008000a00 */
[----:B------:R-:W-:Y:S01]  /*8500*/  IMAD.X R8, RZ, RZ, UR15, P6 ;  /* 0x0000000fff087e24 */ /* 0x000fe2000b0e06ff */
[----:B0-----:R-:W-:-:S04]  /*8510*/  LEA R4, P6, R2, UR12, 0x1 ;  /* 0x0000000c02047c11 */ /* 0x001fc8000f8c08ff */
[----:B------:R-:W-:Y:S01]  /*8520*/  LEA.HI.X R5, R2, UR13, R5, 0x1, P6 ;  /* 0x0000000d02057c11 */ /* 0x000fe2000b0f0c05 */
[----:B------:R-:W0:Y:S02]  /*8530*/  LDCU.64 UR12, c[0x0][0x4b8] ;  /* 0x00009700ff0c77ac */ /* 0x000e240008000a00 */
[----:B0-----:R-:W-:-:S04]  /*8540*/  LEA R2, P6, R3, UR12, 0x1 ;  /* 0x0000000c03027c11 */ /* 0x001fc8000f8c08ff */
[----:B------:R-:W-:Y:S01]  /*8550*/  LEA.HI.X R3, R3, UR13, R8, 0x1, P6 ;  /* 0x0000000d03037c11 */ /* 0x000fe2000b0f0c08 */
[----:B------:R-:W0:Y:S01]  /*8560*/  LDCU.128 UR12, c[0x0][0x440] ;  /* 0x00008800ff0c77ac */ /* 0x000e220008000c00 */
        /* <DEDUP_REMOVED lines=13> */
[----:B-1----:R-:W-:-:S03]  /*8640*/  PRMT R30, R7, 0x7610, R30 ;  /* 0x00007610071e7816 */ /* 0x002fc6000000001e */
[----:B------:R1:W-:Y:S01]  /*8650*/  STS.U16 [R57+0xe], R10 ;  /* 0x00000e0a39007388 */ /* 0x0003e20000000400 */
[----:B--2---:R-:W-:-:S03]  /*8660*/  PRMT R12, R9, 0x7632, R12 ;  /* 0x00007632090c7816 */ /* 0x004fc6000000000c */
[----:B------:R-:W-:Y:S04]  /*8670*/  STS.U16 [R56+0x10], R32 ;  /* 0x0000102038007388 */ /* 0x000fe80000000400 */
[----:B------:R-:W-:Y:S01]  /*8680*/  STS.U16 [R55+0x12], R33 ;  /* 0x0000122137007388 */ /* 0x000fe20000000400 */
[----:B-1----:R-:W-:-:S03]  /*8690*/  IMAD.U32 R10, RZ, RZ, UR37 ;  /* 0x00000025ff0a7e24 */ /* 0x002fc6000f8e00ff */
        /* <DEDUP_REMOVED lines=26> */
[----:B-1----:R-:W-:-:S02]  /*8840*/  P2R R30, PR, RZ, 0x1 ;  /* 0x00000001ff1e7803 */ /* 0x002fc40000000000 */
[----:B------:R-:W-:-:S04]  /*8850*/  LOP3.LUT P0, RZ, R0, 0x100, RZ, 0xc0, !PT ;  /* 0x0000010000ff7812 */ /* 0x000fc8000780c0ff */
[----:B------:R-:W-:Y:S02]  /*8860*/  P2R R12, PR, RZ, 0x1 ;  /* 0x00000001ff0c7803 */ /* 0x000fe40000000000 */
[----:B------:R-:W-:-:S04]  /*8870*/  LOP3.LUT P0, RZ, R0, 0x200, RZ, 0xc0, !PT ;  /* 0x0000020000ff7812 */ /* 0x000fc8000780c0ff */
[----:B--2---:R-:W-:Y:S02]  /*8880*/  P2R R10, PR, RZ, 0x1 ;  /* 0x00000001ff0a7803 */ /* 0x004fe40000000000 */
[----:B------:R-:W-:Y:S01]  /*8890*/  LOP3.LUT P0, RZ, R0, 0x400, RZ, 0xc0, !PT ;  /* 0x0000040000ff7812 */ /* 0x000fe2000780c0ff */
[----:B------:R-:W1:Y:S02]  /*88a0*/  LDS R8, [UR39+0x1080] ;  /* 0x00108027ff087984 */ /* 0x000e640008000800 */
[----:B-1----:R-:W-:-:S13]  /*88b0*/  ISETP.GE.AND P6, PT, R6, R8, PT ;  /* 0x000000080600720c */ /* 0x002fda0003fc6270 */
[----:B------:R1:W-:Y:S01]  /*88c0*/  @!P6 STG.E.U16 desc[UR34][R4.64], R7 ;  /* 0x000000070400e986 */ /* 0x0003e2000c101522 */
[----:B------:R-:W-:Y:S02]  /*88d0*/  ISETP.GE.AND P6, PT, R101, R8, PT ;  /* 0x000000086500720c */ /* 0x000fe40003fc6270 */
[----:B-1----:R-:W-:-:S11]  /*88e0*/  PRMT R7, RZ, 0x7610, R7 ;  /* 0x00007610ff077816 */ /* 0x002fd60000000007 */
        /* <DEDUP_REMOVED lines=30> */
[----:B-1----:R-:W-:Y:S01]  /*8ad0*/  PRMT R9, RZ, 0x7610, R9 ;  /* 0x00007610ff097816 */ /* 0x002fe20000000009 */
[----:B------:R-:W-:Y:S01]  /*8ae0*/  BAR.SYNC.DEFER_BLOCKING 0x0 ;  /* 0x0000000000007b1d */ /* 0x000fe20000010000 */
[----:B--2---:R-:W-:Y:S02]  /*8af0*/  PRMT R11, RZ, 0x7610, R11 ;  /* 0x00007610ff0b7816 */ /* 0x004fe4000000000b */
[----:B---3--:R-:W-:Y:S02]  /*8b00*/  PRMT R29, RZ, 0x7610, R29 ;  /* 0x00007610ff1d7816 */ /* 0x008fe4000000001d */
[----:B------:R-:W-:Y:S01]  /*8b10*/  LOP3.LUT P6, RZ, R0, 0x2, RZ, 0xc0, !PT ;  /* 0x0000000200ff7812 */ /* 0x000fe200078cc0ff */
[----:B------:R-:W2:Y:S01]  /*8b20*/  @!P0 LDG.E.U16 R7, desc[UR34][R2.64] ;  /* 0x0000002202078981 */ /* 0x000ea2000c1e1500 */
[----:B------:R-:W-:-:S02]  /*8b30*/  ISETP.NE.AND P0, PT, R10, RZ, PT ;  /* 0x000000ff0a00720c */ /* 0x000fc40003f05270 */
[----:B0-----:R-:W-:Y:S01]  /*8b40*/  PRMT R4, RZ, 0x7610, R4 ;  /* 0x00007610ff047816 */ /* 0x001fe20000000004 */
[----:B------:R-:W3:Y:S01]  /*8b50*/  @!P1 LDG.E.U16 R11, desc[UR34][R2.64+0x100] ;  /* 0x00010022020b9981 */ /* 0x000ee2000c1e1500 */
[----:B------:R-:W-:-:S03]  /*8b60*/  PRMT R5, RZ, 0x7610, R5 ;  /* 0x00007610ff057816 */ /* 0x000fc60000000005 */
[----:B------:R-:W3:Y:S06]  /*8b70*/  @!P5 LDG.E.U16 R29, desc[UR34][R2.64+0x200] ;  /* 0x00020022021dd981 */ /* 0x000eec000c1e1500 */
[----:B------:R-:W3:Y:S01]  /*8b80*/  @!P0 LDG.E.U16 R8, desc[UR34][R2.64+0x40] ;  /* 0x0000402202088981 */ /* 0x000ee2000c1e1500 */
[----:B------:R-:W-:Y:S02]  /*8b90*/  ISETP.NE.AND P0, PT, R12, RZ, PT ;  /* 0x000000ff0c00720c */ /* 0x000fe40003f05270 */
[----:B------:R-:W-:Y:S01]  /*8ba0*/  PRMT R10, RZ, 0x7610, R10 ;  /* 0x00007610ff0a7816 */ /* 0x000fe2000000000a */
[----:B------:R-:W3:Y:S01]  /*8bb0*/  @!P2 LDG.E.U16 R4, desc[UR34][R2.64+0x140] ;  /* 0x000140220204a981 */ /* 0x000ee2000c1e1500 */
[----:B------:R-:W-:-:S03]  /*8bc0*/  ISETP.NE.AND P1, PT, R40, RZ, PT ;  /* 0x000000ff2800720c */ /* 0x000fc60003f25270 */
[----:B------:R-:W3:Y:S06]  /*8bd0*/  @!P3 LDG.E.U16 R5, desc[UR34][R2.64+0x180] ;  /* 0x000180220205b981 */ /* 0x000eec000c1e1500 */
[----:B------:R-:W3:Y:S01]  /*8be0*/  @!P0 LDG.E.U16 R9, desc[UR34][R2.64+0x80] ;  /* 0x0000802202098981 */ /* 0x000ee2000c1e1500 */
[----:B------:R-:W-:Y:S02]  /*8bf0*/  ISETP.NE.AND P0, PT, R30, RZ, PT ;  /* 0x000000ff1e00720c */ /* 0x000fe40003f05270 */
[----:B------:R-:W-:Y:S02]  /*8c00*/  PRMT R12, RZ, 0x7610, R12 ;  /* 0x00007610ff0c7816 */ /* 0x000fe4000000000c */
[----:B------:R-:W-:-:S02]  /*8c10*/  ISETP.NE.AND P2, PT, R42, RZ, PT ;  /* 0x000000ff2a00720c */ /* 0x000fc40003f45270 */
[----:B------:R-:W-:Y:S02]  /*8c20*/  ISETP.NE.AND P3, PT, R44, RZ, PT ;  /* 0x000000ff2c00720c */ /* 0x000fe40003f65270 */
[----:B------:R-:W3:Y:S05]  /*8c30*/  @!P4 LDG.E.U16 R12, desc[UR34][R2.64+0x1c0] ;  /* 0x0001c022020cc981 */ /* 0x000eea000c1e1500 */
[----:B------:R-:W3:Y:S01]  /*8c40*/  @!P0 LDG.E.U16 R10, desc[UR34][R2.64+0xc0] ;  /* 0x0000c022020a8981 */ /* 0x000ee2000c1e1500 */
[----:B------:R-:W-:Y:S02]  /*8c50*/  ISETP.NE.AND P0, PT, R38, RZ, PT ;  /* 0x000000ff2600720c */ /* 0x000fe40003f05270 */
[----:B------:R-:W-:-:S02]  /*8c60*/  ISETP.NE.AND P4, PT, R46, RZ, PT ;  /* 0x000000ff2e00720c */ /* 0x000fc40003f85270 */
[----:B------:R-:W-:Y:S02]  /*8c70*/  ISETP.NE.AND P5, PT, R48, RZ, PT ;  /* 0x000000ff3000720c */ /* 0x000fe40003fa5270 */
[----:B------:R-:W-:Y:S02]  /*8c80*/  PRMT R30, RZ, 0x7610, R30 ;  /* 0x00007610ff1e7816 */ /* 0x000fe4000000001e */
[----:B------:R-:W-:Y:S02]  /*8c90*/  PRMT R31, RZ, 0x7610, R31 ;  /* 0x00007610ff1f7816 */ /* 0x000fe4000000001f */
[----:B------:R-:W-:Y:S02]  /*8ca0*/  PRMT R32, RZ, 0x7610, R32 ;  /* 0x00007610ff207816 */ /* 0x000fe40000000020 */
[----:B------:R-:W-:Y:S01]  /*8cb0*/  PRMT R33, RZ, 0x7610, R33 ;  /* 0x00007610ff217816 */ /* 0x000fe20000000021 */
[----:B------:R-:W3:Y:S01]  /*8cc0*/  @!P6 LDG.E.U16 R30, desc[UR34][R2.64+0x240] ;  /* 0x00024022021ee981 */ /* 0x000ee2000c1e1500 */
[----:B------:R-:W-:-:S02]  /*8cd0*/  PRMT R34, RZ, 0x7610, R34 ;  /* 0x00007610ff227816 */ /* 0x000fc40000000022 */
[----:B------:R-:W-:Y:S01]  /*8ce0*/  PRMT R35, RZ, 0x7610, R35 ;  /* 0x00007610ff237816 */ /* 0x000fe20000000023 */
[----:B------:R-:W3:Y:S04]  /*8cf0*/  @!P0 LDG.E.U16 R31, desc[UR34][R2.64+0x280] ;  /* 0x00028022021f8981 */ /* 0x000ee8000c1e1500 */
[----:B------:R-:W3:Y:S04]  /*8d00*/  @!P1 LDG.E.U16 R32, desc[UR34][R2.64+0x2c0] ;  /* 0x0002c02202209981 */ /* 0x000ee8000c1e1500 */
[----:B------:R-:W3:Y:S04]  /*8d10*/  @!P2 LDG.E.U16 R33, desc[UR34][R2.64+0x300] ;  /* 0x000300220221a981 */ /* 0x000ee8000c1e1500 */
[----:B------:R-:W3:Y:S04]  /*8d20*/  @!P3 LDG.E.U16 R34, desc[UR34][R2.64+0x340] ;  /* 0x000340220222b981 */ /* 0x000ee8000c1e1500 */
[----:B------:R-:W3:Y:S04]  /*8d30*/  @!P4 LDG.E.U16 R35, desc[UR34][R2.64+0x380] ;  /* 0x000380220223c981 */ /* 0x000ee8000c1e1500 */
[----:B----4-:R-:W4:Y:S01]  /*8d40*/  @!P5 LDG.E.U16 R84, desc[UR34][R2.64+0x3c0] ;  /* 0x0003c0220254d981 */ /* 0x010f22000c1e1500 */
[----:B------:R-:W-:Y:S01]  /*8d50*/  ISETP.NE.AND P6, PT, R159, RZ, PT ;  /* 0x000000ff9f00720c */ /* 0x000fe20003fc5270 */
[----:B------:R-:W-:-:S02]  /*8d60*/  UIMAD UR16, UR19, UR12, URZ ;  /* 0x0000000c131072a4 */ /* 0x000fc4000f8e02ff */
[----:B--2---:R-:W-:Y:S04]  /*8d70*/  STS.U16 [R86], R7 ;  /* 0x0000000756007388 */ /* 0x004fe80000000400 */
[----:B---3--:R-:W-:Y:S04]  /*8d80*/  STS.U16 [R79+0x40], R8 ;  /* 0x000040084f007388 */ /* 0x008fe80000000400 */
        /* <DEDUP_REMOVED lines=13> */
[----:B----4-:R-:W-:Y:S01]  /*8e60*/  STS.U16 [R65+0x3c0], R84 ;  /* 0x0003c05441007388 */ /* 0x010fe20000000400 */
        /* <DEDUP_REMOVED lines=10> */
[----:B------:R-:W4:Y:S01]  /*8f10*/  LDS.U16 R12, [R55+0x12] ;  /* 0x00001200370c7984 */ /* 0x000f220000000400 */
[----:B0-----:R-:W-:-:S03]  /*8f20*/  HADD2.F32 R33, -RZ, R2.H0_H0 ;  /* 0x20000002ff217230 */ /* 0x001fc60000004100 */
[----:B------:R-:W0:Y:S04]  /*8f30*/  LDS.U16 R30, [R53+0x16] ;  /* 0x00001600351e7984 */ /* 0x000e280000000400 */
[----:B------:R-:W0:Y:S04]  /*8f40*/  LDS.U16 R2, [R52+0x18] ;  /* 0x0000180034027984 */ /* 0x000e280000000400 */
[----:B------:R-:W0:Y:S01]  /*8f50*/  LDS.U16 R32, [R49+0x1e] ;  /* 0x00001e0031207984 */ /* 0x000e220000000400 */
[----:B-1----:R-:W-:-:S03]  /*8f60*/  HADD2.F32 R35, -RZ, R3.H0_H0 ;  /* 0x20000003ff237230 */ /* 0x002fc60000004100 */
[----:B------:R-:W1:Y:S04]  /*8f70*/  LDS.U16 R29, [R54+0x14] ;  /* 0x00001400361d7984 */ /* 0x000e680000000400 */
[----:B------:R-:W1:Y:S04]  /*8f80*/  LDS.U16 R31, [R51+0x1a] ;  /* 0x00001a00331f7984 */ /* 0x000e680000000400 */
[----:B------:R-:W1:Y:S01]  /*8f90*/  LDS.U16 R3, [R50+0x1c] ;  /* 0x00001c0032037984 */ /* 0x000e620000000400 */
[----:B--2---:R-:W-:Y:S02]  /*8fa0*/  HADD2.F32 R36, -RZ, R4.H0_H0 ;  /* 0x20000004ff247230 */ /* 0x004fe40000004100 */
[----:B------:R-:W-:Y:S01]  /*8fb0*/  FMUL.FTZ R34, R33, -1.4426950216293334961 ;  /* 0xbfb8aa3b21227820 */ /* 0x000fe20000410000 */
[----:B---3--:R-:W-:-:S02]  /*8fc0*/  HADD2.F32 R37, -RZ, R5.H0_H0 ;  /* 0x20000005ff257230 */ /* 0x008fc40000004100 */
[----:B------:R-:W-:Y:S01]  /*8fd0*/  FMUL.FTZ R4, R35, -1.4426950216293334961 ;  /* 0xbfb8aa3b23047820 */ /* 0x000fe20000410000 */
[----:B----4-:R-:W-:Y:S02]  /*8fe0*/  HADD2.F32 R38, -RZ, R7.H0_H0 ;  /* 0x20000007ff267230 */ /* 0x010fe40000004100 */
[----:B------:R-:W-:Y:S02]  /*8ff0*/  HADD2.F32 R39, -RZ, R8.H0_H0 ;  /* 0x20000008ff277230 */ /* 0x000fe40000004100 */
[----:B------:R-:W-:Y:S01]  /*9000*/  FMUL.FTZ R5, R36, -1.4426950216293334961 ;  /* 0xbfb8aa3b24057820 */ /* 0x000fe20000410000 */
[----:B------:R-:W-:Y:S02]  /*9010*/  HADD2.F32 R40, -RZ, R9.H0_H0 ;  /* 0x20000009ff287230 */ /* 0x000fe40000004100 */
[----:B------:R-:W-:Y:S01]  /*9020*/  FMUL.FTZ R7, R37, -1.4426950216293334961 ;  /* 0xbfb8aa3b25077820 */ /* 0x000fe20000410000 */
[----:B------:R-:W-:Y:S01]  /*9030*/  HADD2.F32 R41, -RZ, R10.H0_H0 ;  /* 0x2000000aff297230 */ /* 0x000fe20000004100 */
[----:B------:R-:W2:Y:S01]  /*9040*/  MUFU.EX2 R34, R34 ;  /* 0x0000002200227308 */ /* 0x000ea20000000800 */
[----:B------:R-:W-:-:S02]  /*9050*/  HADD2.F32 R42, -RZ, R11.H0_H0 ;  /* 0x2000000bff2a7230 */ /* 0x000fc40000004100 */
[----:B------:R-:W-:Y:S01]  /*9060*/  FMUL.FTZ R8, R38, -1.4426950216293334961 ;  /* 0xbfb8aa3b26087820 */ /* 0x000fe20000410000 */
[----:B------:R-:W-:Y:S01]  /*9070*/  HADD2.F32 R43, -RZ, R12.H0_H0 ;  /* 0x2000000cff2b7230 */ /* 0x000fe20000004100 */
[----:B------:R-:W3:Y:S01]  /*9080*/  MUFU.EX2 R4, R4 ;  /* 0x0000000400047308 */ /* 0x000ee20000000800 */
[----:B------:R-:W-:Y:S01]  /*9090*/  FMUL.FTZ R9, R39, -1.4426950216293334961 ;  /* 0xbfb8aa3b27097820 */ /* 0x000fe20000410000 */
[----:B0-----:R-:W-:Y:S02]  /*90a0*/  HADD2.F32 R45, -RZ, R30.H0_H0 ;  /* 0x2000001eff2d7230 */ /* 0x001fe40000004100 */
[----:B------:R-:W-:Y:S02]  /*90b0*/  HADD2.F32 R47, -RZ, R2.H0_H0 ;  /* 0x20000002ff2f7230 */ /* 0x000fe40000004100 */
[----:B------:R-:W-:Y:S01]  /*90c0*/  FMUL.FTZ R10, R40, -1.4426950216293334961 ;  /* 0xbfb8aa3b280a7820 */ /* 0x000fe20000410000 */
[----:B------:R-:W-:Y:S02]  /*90d0*/  HADD2.F32 R2, -RZ, R32.H0_H0 ;  /* 0x20000020ff027230 */ /* 0x000fe40000004100 */
[----:B------:R-:W-:Y:S01]  /*90e0*/  FMUL.FTZ R11, R41, -1.4426950216293334961 ;  /* 0xbfb8aa3b290b7820 */ /* 0x000fe20000410000 */
[----:B-1----:R-:W-:Y:S01]  /*90f0*/  HADD2.F32 R44, -RZ, R29.H0_H0 ;  /* 0x2000001dff2c7230 */ /* 0x002fe20000004100 */
[----:B------:R-:W0:Y:S01]  /*9100*/  MUFU.EX2 R5, R5 ;  /* 0x0000000500057308 */ /* 0x000e220000000800 */
[----:B------:R-:W-:-:S03]  /*9110*/  HADD2.F32 R31, -RZ, R31.H0_H0 ;  /* 0x2000001fff1f7230 */ /* 0x000fc60000004100 */
[----:B------:R-:W1:Y:S01]  /*9120*/  MUFU.EX2 R7, R7 ;  /* 0x0000000700077308 */ /* 0x000e620000000800 */
[----:B------:R-:W-:Y:S01]  /*9130*/  FMUL.FTZ R12, R42, -1.4426950216293334961 ;  /* 0xbfb8aa3b2a0c7820 */ /* 0x000fe20000410000 */
[----:B------:R-:W-:Y:S01]  /*9140*/  FMUL.FTZ R29, R43, -1.4426950216293334961 ;  /* 0xbfb8aa3b2b1d7820 */ /* 0x000fe20000410000 */
[----:B------:R-:W-:Y:S01]  /*9150*/  FMUL.FTZ R46, R45, -1.4426950216293334961 ;  /* 0xbfb8aa3b2d2e7820 */ /* 0x000fe20000410000 */
[----:B------:R-:W-:Y:S01]  /*9160*/  FMUL.FTZ R81, R2, -1.4426950216293334961 ;  /* 0xbfb8aa3b02517820 */ /* 0x000fe20000410000 */
[----:B------:R-:W-:Y:S01]  /*9170*/  HADD2.F32 R48, -RZ, R3.H0_H0 ;  /* 0x20000003ff307230 */ /* 0x000fe20000004100 */
[----:B------:R-:W4:Y:S01]  /*9180*/  MUFU.EX2 R8, R8 ;  /* 0x0000000800087308 */ /* 0x000f220000000800 */
[----:B------:R-:W-:Y:S01]  /*9190*/  FMUL.FTZ R30, R44, -1.4426950216293334961 ;  /* 0xbfb8aa3b2c1e7820 */ /* 0x000fe20000410000 */
[----:B------:R-:W-:Y:S02]  /*91a0*/  FMUL.FTZ R32, R31, -1.4426950216293334961 ;  /* 0xbfb8aa3b1f207820 */ /* 0x000fe40000410000 */
[----:B------:R-:W4:Y:S01]  /*91b0*/  MUFU.EX2 R9, R9 ;  /* 0x0000000900097308 */ /* 0x000f220000000800 */
[----:B------:R-:W-:Y:S01]  /*91c0*/  FMUL.FTZ R3, R47, -1.4426950216293334961 ;  /* 0xbfb8aa3b2f037820 */ /* 0x000fe20000410000 */
[----:B------:R-:W-:-:S02]  /*91d0*/  FMUL.FTZ R80, R48, -1.4426950216293334961 ;  /* 0xbfb8aa3b30507820 */ /* 0x000fc40000410000 */
[----:B------:R-:W4:Y:S04]  /*91e0*/  MUFU.EX2 R10, R10 ;  /* 0x0000000a000a7308 */ /* 0x000f280000000800 */
[----:B------:R-:W4:Y:S04]  /*91f0*/  MUFU.EX2 R11, R11 ;  /* 0x0000000b000b7308 */ /* 0x000f280000000800 */
[----:B------:R-:W4:Y:S04]  /*9200*/  MUFU.EX2 R12, R12 ;  /* 0x0000000c000c7308 */ /* 0x000f280000000800 */
[----:B------:R-:W4:Y:S04]  /*9210*/  MUFU.EX2 R29, R29 ;  /* 0x0000001d001d7308 */ /* 0x000f280000000800 */
[----:B------:R-:W4:Y:S04]  /*9220*/  MUFU.EX2 R46, R46 ;  /* 0x0000002e002e7308 */ /* 0x000f280000000800 */
[----:B------:R-:W4:Y:S01]  /*9230*/  MUFU.EX2 R81, R81 ;  /* 0x0000005100517308 */ /* 0x000f220000000800 */
[----:B--2---:R-:W-:Y:S01]  /*9240*/  FADD.FTZ R34, R34, 1 ;  /* 0x3f80000022227421 */ /* 0x004fe20000010000 */
[----:B---3--:R-:W-:-:S02]  /*9250*/  FADD.FTZ R4, R4, 1 ;  /* 0x3f80000004047421 */ /* 0x008fc40000010000 */
[----:B------:R-:W2:Y:S04]  /*9260*/  MUFU.EX2 R30, R30 ;  /* 0x0000001e001e7308 */ /* 0x000ea80000000800 */
[----:B------:R-:W3:Y:S04]  /*9270*/  MUFU.EX2 R32, R32 ;  /* 0x0000002000207308 */ /* 0x000ee80000000800 */
[----:B------:R-:W3:Y:S01]  /*9280*/  MUFU.EX2 R3, R3 ;  /* 0x0000000300037308 */ /* 0x000ee20000000800 */
[----:B0-----:R-:W-:Y:S01]  /*9290*/  FADD.FTZ R5, R5, 1 ;  /* 0x3f80000005057421 */ /* 0x001fe20000010000 */
[----:B-1----:R-:W-:-:S02]  /*92a0*/  FADD.FTZ R7, R7, 1 ;  /* 0x3f80000007077421 */ /* 0x002fc40000010000 */
[----:B------:R-:W0:Y:S01]  /*92b0*/  MUFU.EX2 R80, R80 ;  /* 0x0000005000507308 */ /* 0x000e220000000800 */
[----:B----4-:R-:W-:Y:S01]  /*92c0*/  FADD.FTZ R8, R8, 1 ;  /* 0x3f80000008087421 */ /* 0x010fe20000010000 */
[----:B------:R-:W-:Y:S02]  /*92d0*/  FADD.FTZ R9, R9, 1 ;  /* 0x3f80000009097421 */ /* 0x000fe40000010000 */
[----:B------:R-:W1:Y:S01]  /*92e0*/  MUFU.RCP R34, R34 ;  /* 0x0000002200227308 */ /* 0x000e620000001000 */
[----:B------:R-:W-:Y:S01]  /*92f0*/  FADD.FTZ R10, R10, 1 ;  /* 0x3f8000000a0a7421 */ /* 0x000fe20000010000 */
[----:B------:R-:W-:Y:S01]  /*9300*/  FADD.FTZ R11, R11, 1 ;  /* 0x3f8000000b0b7421 */ /* 0x000fe20000010000 */
[----:B------:R4:W-:Y:S01]  /*9310*/  @!P5 STL [R1], R84 ;  /* 0x000000540100d387 */ /* 0x0009e20000100800 */
[----:B------:R-:W-:-:S04]  /*9320*/  FADD.FTZ R12, R12, 1 ;  /* 0x3f8000000c0c7421 */ /* 0x000fc80000010000 */
[----:B------:R-:W1:Y:S01]  /*9330*/  MUFU.RCP R4, R4 ;  /* 0x0000000400047308 */ /* 0x000e620000001000 */
[----:B------:R-:W-:Y:S01]  /*9340*/  FADD.FTZ R29, R29, 1 ;  /* 0x3f8000001d1d7421 */ /* 0x000fe20000010000 */
[----:B------:R-:W-:Y:S01]  /*9350*/  FADD.FTZ R46, R46, 1 ;  /* 0x3f8000002e2e7421 */ /* 0x000fe20000010000 */
[----:B------:R-:W-:Y:S01]  /*9360*/  FADD.FTZ R81, R81, 1 ;  /* 0x3f80000051517421 */ /* 0x000fe20000010000 */
[----:B--2---:R-:W-:-:S04]  /*9370*/  FADD.FTZ R30, R30, 1 ;  /* 0x3f8000001e1e7421 */ /* 0x004fc80000010000 */
[----:B------:R2:W1:Y:S01]  /*9380*/  MUFU.RCP R83, R5 ;  /* 0x0000000500537308 */ /* 0x0004620000001000 */
[----:B---3--:R-:W-:-:S07]  /*9390*/  FADD.FTZ R32, R32, 1 ;  /* 0x3f80000020207421 */ /* 0x008fce0000010000 */
[----:B------:R-:W3:Y:S01]  /*93a0*/  MUFU.RCP R82, R7 ;  /* 0x0000000700527308 */ /* 0x000ee20000001000 */
[----:B--2---:R-:W-:Y:S01]  /*93b0*/  FADD.FTZ R5, R3, 1 ;  /* 0x3f80000003057421 */ /* 0x004fe20000010000 */
[----:B0-----:R-:W-:-:S06]  /*93c0*/  FADD.FTZ R80, R80, 1 ;  /* 0x3f80000050507421 */ /* 0x001fcc0000010000 */
[----:B------:R3:W0:Y:S08]  /*93d0*/  MUFU.RCP R85, R8 ;  /* 0x0000000800557308 */ /* 0x0006300000001000 */
[----:B----4-:R-:W2:Y:S08]  /*93e0*/  MUFU.RCP R84, R9 ;  /* 0x0000000900547308 */ /* 0x010eb00000001000 */
[----:B------:R-:W4:Y:S08]  /*93f0*/  MUFU.RCP R103, R10 ;  /* 0x0000000a00677308 */ /* 0x000f300000001000 */
[----:B------:R-:W4:Y:S01]  /*9400*/  MUFU.RCP R102, R11 ;  /* 0x0000000b00667308 */ /* 0x000f220000001000 */
[----:B------:R-:W-:Y:S07]  /*9410*/  BAR.SYNC.DEFER_BLOCKING 0x0 ;  /* 0x0000000000007b1d */ /* 0x000fee0000010000 */
[----:B------:R-:W4:Y:S08]  /*9420*/  MUFU.RCP R105, R12 ;  /* 0x0000000c00697308 */ /* 0x000f300000001000 */
[----:B------:R-:W4:Y:S08]  /*9430*/  MUFU.RCP R104, R29 ;  /* 0x0000001d00687308 */ /* 0x000f300000001000 */
[----:B------:R-:W4:Y:S08]  /*9440*/  MUFU.RCP R107, R30 ;  /* 0x0000001e006b7308 */ /* 0x000f300000001000 */
[----:B------:R-:W4:Y:S08]  /*9450*/  MUFU.RCP R46, R46 ;  /* 0x0000002e002e7308 */ /* 0x000f300000001000 */
[----:B------:R-:W4:Y:S01]  /*9460*/  MUFU.RCP R81, R81 ;  /* 0x0000005100517308 */ /* 0x000f220000001000 */
[----:B-1----:R-:W-:Y:S01]  /*9470*/  FMUL.FTZ R33, R33, R34 ;  /* 0x0000002221217220 */ /* 0x002fe20000410000 */
[----:B------:R-:W-:-:S06]  /*9480*/  FMUL.FTZ R4, R35, R4 ;  /* 0x0000000423047220 */ /* 0x000fcc0000410000 */
[----:B------:R0:W1:Y:S08]  /*9490*/  MUFU.RCP R106, R5 ;  /* 0x00000005006a7308 */ /* 0x0000700000001000 */
[----:B------:R-:W1:Y:S01]  /*94a0*/  MUFU.RCP R32, R32 ;  /* 0x0000002000207308 */ /* 0x000e620000001000 */
[----:B------:R-:W-:Y:S01]  /*94b0*/  FMUL.FTZ R3, R36, R83 ;  /* 0x0000005324037220 */ /* 0x000fe20000410000 */
[----:B---3--:R-:W-:-:S06]  /*94c0*/  FMUL.FTZ R8, R37, R82 ;  /* 0x0000005225087220 */ /* 0x008fcc0000410000 */
[----:B------:R-:W3:Y:S01]  /*94d0*/  MUFU.RCP R9, R80 ;  /* 0x0000005000097308 */ /* 0x000ee20000001000 */
[----:B------:R-:W-:Y:S01]  /*94e0*/  FMUL.FTZ R33, R33, R20 ;  /* 0x0000001421217220 */ /* 0x000fe20000410000 */
[----:B------:R-:W-:Y:S01]  /*94f0*/  FMUL.FTZ R4, R4, R19 ;  /* 0x0000001304047220 */ /* 0x000fe20000410000 */
[----:B0-----:R-:W-:Y:S01]  /*9500*/  FMUL.FTZ R5, R38, R85 ;  /* 0x0000005526057220 */ /* 0x001fe20000410000 */
[----:B--2---:R-:W-:Y:S01]  /*9510*/  FMUL.FTZ R10, R39, R84 ;  /* 0x00000054270a7220 */ /* 0x004fe20000410000 */
[----:B------:R-:W-:Y:S01]  /*9520*/  FMUL.FTZ R3, R3, R18 ;  /* 0x0000001203037220 */ /* 0x000fe20000410000 */
[----:B------:R-:W-:Y:S01]  /*9530*/  FMUL.FTZ R8, R8, R17 ;  /* 0x0000001108087220 */ /* 0x000fe20000410000 */
[----:B----4-:R-:W-:Y:S01]  /*9540*/  FMUL.FTZ R7, R40, R103 ;  /* 0x0000006728077220 */ /* 0x010fe20000410000 */
        /* <DEDUP_REMOVED lines=14> */
[----:B-1----:R-:W-:Y:S01]  /*9630*/  FMUL.FTZ R12, R47, R106 ;  /* 0x0000006a2f0c7220 */ /* 0x002fe20000410000 */
[----:B------:R-:W-:Y:S01]  /*9640*/  FMUL.FTZ R31, R31, R32 ;  /* 0x000000201f1f7220 */ /* 0x000fe20000410000 */
[----:B------:R-:W-:Y:S01]  /*9650*/  PRMT R8, R4, 0x7632, R8 ;  /* 0x0000763204087816 */ /* 0x000fe20000000008 */
[----:B------:R-:W-:Y:S01]  /*9660*/  FMUL.FTZ R44, R44, R25 ;  /* 0x000000192c2c7220 */ /* 0x000fe20000410000 */
[----:B------:R-:W-:Y:S01]  /*9670*/  F2FP.F16.F32.PACK_AB R5, R10, R5 ;  /* 0x000000050a05723e */ /* 0x000fe200000000ff */
[----:B------:R-:W-:Y:S01]  /*9680*/  FMUL.FTZ R45, R45, R24 ;  /* 0x000000182d2d7220 */ /* 0x000fe20000410000 */
[----:B---3--:R-:W-:Y:S01]  /*9690*/  FMUL.FTZ R48, R48, R9 ;  /* 0x0000000930307220 */ /* 0x008fe20000410000 */
[----:B------:R-:W-:Y:S01]  /*96a0*/  FMUL.FTZ R21, R2, R21 ;  /* 0x0000001502157220 */ /* 0x000fe20000410000 */
[----:B------:R-:W-:Y:S01]  /*96b0*/  PRMT R2, R3, 0x7632, R2 ;  /* 0x0000763203027816 */ /* 0x000fe20000000002 */
[----:B------:R-:W-:Y:S01]  /*96c0*/  FMUL.FTZ R12, R12, R23 ;  /* 0x000000170c0c7220 */ /* 0x000fe20000410000 */
[----:B------:R-:W-:Y:S01]  /*96d0*/  F2FP.F16.F32.PACK_AB R7, R28, R7 ;  /* 0x000000071c07723e */ /* 0x000fe200000000ff */
[----:B------:R-:W-:Y:S01]  /*96e0*/  FMUL.FTZ R31, R31, R22 ;  /* 0x000000161f1f7220 */ /* 0x000fe20000410000 */
[----:B------:R0:W-:Y:S01]  /*96f0*/  STS.U16 [R64], R4 ;  /* 0x0000000440007388 */ /* 0x0001e20000000400 */
[----:B------:R-:W-:Y:S01]  /*9700*/  PRMT R9, R5, 0x7632, R9 ;  /* 0x0000763205097816 */ /* 0x000fe20000000009 */
[----:B------:R-:W-:Y:S01]  /*9710*/  FMUL.FTZ R48, R48, R13 ;  /* 0x0000000d30307220 */ /* 0x000fe20000410000 */
[----:B------:R-:W-:Y:S01]  /*9720*/  F2FP.F16.F32.PACK_AB R42, R43, R42 ;  /* 0x0000002a2b2a723e */ /* 0x000fe200000000ff */
[----:B------:R-:W-:Y:S01]  /*9730*/  STS.U16 [R63+0x2], R8 ;  /* 0x000002083f007388 */ /* 0x000fe20000000400 */
[----:B------:R-:W-:-:S03]  /*9740*/  F2FP.F16.F32.PACK_AB R44, R45, R44 ;  /* 0x0000002c2d2c723e */ /* 0x000fc600000000ff */
[----:B------:R1:W-:Y:S01]  /*9750*/  STS.U16 [R62+0x4], R3 ;  /* 0x000004033e007388 */ /* 0x0003e20000000400 */
[----:B0-----:R-:W-:-:S03]  /*9760*/  PRMT R4, R7, 0x7632, R4 ;  /* 0x0000763207047816 */ /* 0x001fc60000000004 */
[----:B------:R-:W-:Y:S01]  /*9770*/  STS.U16 [R61+0x6], R2 ;  /* 0x000006023d007388 */ /* 0x000fe20000000400 */
[----:B------:R-:W-:-:S03]  /*9780*/  F2FP.F16.F32.PACK_AB R12, R31, R12 ;  /* 0x0000000c1f0c723e */ /* 0x000fc600000000ff */
[----:B------:R-:W-:Y:S01]  /*9790*/  STS.U16 [R60+0x8], R5 ;  /* 0x000008053c007388 */ /* 0x000fe20000000400 */
[----:B-1----:R-:W-:-:S03]  /*97a0*/  PRMT R3, R42, 0x7632, R3 ;  /* 0x000076322a037816 */ /* 0x002fc60000000003 */
[----:B------:R-:W-:Y:S01]  /*97b0*/  STS.U16 [R59+0xa], R9 ;  /* 0x00000a093b007388 */ /* 0x000fe20000000400 */
[----:B------:R-:W-:Y:S02]  /*97c0*/  PRMT R8, R44, 0x7632, R8 ;  /* 0x000076322c087816 */ /* 0x000fe40000000008 */
[----:B------:R-:W-:Y:S01]  /*97d0*/  F2FP.F16.F32.PACK_AB R21, R21, R48 ;  /* 0x000000301515723e */ /* 0x000fe200000000ff */
[----:B------:R-:W-:Y:S01]  /*97e0*/  STS.U16 [R58+0xc], R7 ;  /* 0x00000c073a007388 */ /* 0x000fe20000000400 */
[----:B------:R-:W-:-:S03]  /*97f0*/  PRMT R10, R12, 0x7632, R10 ;  /* 0x000076320c0a7816 */ /* 0x000fc6000000000a */
[----:B------:R0:W-:Y:S04]  /*9800*/  STS.U16 [R57+0xe], R4 ;  /* 0x00000e0439007388 */ /* 0x0001e80000000400 */
[----:B------:R-:W-:Y:S04]  /*9810*/  STS.U16 [R56+0x10], R42 ;  /* 0x0000102a38007388 */ /* 0x000fe80000000400 */
[----:B------:R1:W-:Y:S01]  /*9820*/  STS.U16 [R55+0x12], R3 ;  /* 0x0000120337007388 */ /* 0x0003e20000000400 */
[----:B0-----:R-:W-:-:S03]  /*9830*/  PRMT R4, R21, 0x7632, R4 ;  /* 0x0000763215047816 */ /* 0x001fc60000000004 */
[----:B------:R-:W-:Y:S01]  /*9840*/  STS.U16 [R54+0x14], R44 ;  /* 0x0000142c36007388 */ /* 0x000fe20000000400 */
[----:B------:R-:W-:-:S03]  /*9850*/  IMAD.U32 R2, RZ, RZ, UR37 ;  /* 0x00000025ff027e24 */ /* 0x000fc6000f8e00ff */
        /* <DEDUP_REMOVED lines=25> */
[----:B------:R-:W-:-:S02]  /*99f0*/  UIMAD.WIDE.U32 UR10, UR38, UR12, UR10 ;  /* 0x0000000c260a72a5 */ /* 0x000fc4000f8e000a */
[----:B------:R-:W-:Y:S01]  /*9a00*/  UIMAD UR13, UR38, UR13, UR16 ;  /* 0x0000000d260d72a4 */ /* 0x000fe2000f8e0210 */
[----:B------:R-:W0:Y:S03]  /*9a10*/  LDCU.64 UR16, c[0x0][0x4c0] ;  /* 0x00009800ff1077ac */ /* 0x000e260008000a00 */
[----:B------:R-:W-:-:S04]  /*9a20*/  UIADD3 UR11, UPT, UPT, UR11, UR13, URZ ;  /* 0x0000000d0b0b7290 */ /* 0x000fc8000fffe0ff */
[----:B------:R-:W-:-:S04]  /*9a30*/  UIMAD.WIDE.U32 UR10, UR40, UR14, UR10 ;  /* 0x0000000e280a72a5 */ /* 0x000fc8000f8e000a */
[----:B------:R-:W-:Y:S02]  /*9a40*/  UIMAD UR15, UR40, UR15, UR11 ;  /* 0x0000000f280f72a4 */ /* 0x000fe4000f8e020b */
[----:B-1----:R-:W-:-:S04]  /*9a50*/  IADD3 R3, P0, PT, R6, UR10, RZ ;  /* 0x0000000a06037c10 */ /* 0x002fc8000ff1e0ff */
[----:B0-----:R-:W-:Y:S02]  /*9a60*/  LEA R2, P3, R3, UR16, 0x1 ;  /* 0x0000001003027c11 */ /* 0x001fe4000f8608ff */
        /* <DEDUP_REMOVED lines=44> */
.L_x_1779:
        /* <DEDUP_REMOVED lines=13> */
.L_x_7975:


//--------------------- .text._Z25selective_scan_fwd_kernelI32Selective_Scan_fwd_kernel_traitsILi128ELi16ELi1ELb1ELb1ELb1ELb0ELb0EN3c104HalfEffEEv13SSMParamsBase --------------------------
	.section	.text._Z25selective_scan_fwd_kernelI32Selective_Scan_fwd_kernel_traitsILi128ELi16ELi1ELb1ELb1ELb1ELb0ELb0EN3c104HalfEffEEv13SSMParamsBase,"ax",@progbits
	.align	128
        .global         _Z25selective_scan_fwd_kernelI32Selective_Scan_fwd_kernel_traitsILi128ELi16ELi1ELb1ELb1ELb1ELb0ELb0EN3c104HalfEffEEv13SSMParamsBase
        .type           _Z25selective_scan_fwd_kernelI32Selective_Scan_fwd_kernel_traitsILi128ELi16ELi1ELb1ELb1ELb1ELb0ELb0EN3c104HalfEffEEv13SSMParamsBase,@function
        .size           _Z25selective_scan_fwd_kernelI32Selective_Scan_fwd_kernel_traitsILi128ELi16ELi1ELb1ELb1ELb1ELb0ELb0EN3c104HalfEffEEv13SSMParamsBase,(.L_x_7976 - _Z25selective_scan_fwd_kernelI32Selective_Scan_fwd_kernel_traitsILi128ELi16ELi1ELb1ELb1ELb1ELb0ELb0EN3c104HalfEffEEv13SSMParamsBase)
        .other          _Z25selective_scan_fwd_kernelI32Selective_Scan_fwd_kernel_traitsILi128ELi16ELi1ELb1ELb1ELb1ELb0ELb0EN3c104HalfEffEEv13SSMParamsBase,@"STO_CUDA_ENTRY STV_DEFAULT"
_Z25selective_scan_fwd_kernelI32Selective_Scan_fwd_kernel_traitsILi128ELi16ELi1ELb1ELb1ELb1ELb0ELb0EN3c104HalfEffEEv13SSMParamsBase:
.text._Z25selective_scan_fwd_kernelI32Selective_Scan_fwd_kernel_traitsILi128ELi16ELi1ELb1ELb1ELb1ELb0ELb0EN3c104HalfEffEEv13SSMParamsBase:
        /* <DEDUP_REMOVED lines=38> */
.L_x_1780:
        /* <DEDUP_REMOVED lines=83> */
.L_x_1781:
        /* <DEDUP_REMOVED lines=11> */
.L_x_1782:
        /* <DEDUP_REMOVED lines=30> */
[----:B------:R-:W-:Y:S01]  /*0a20*/  @!P3 LEA.HI.X R11, R59, R13, RZ, 0x2, P6 ;  /* 0x0000000d3b0bb211 */ /* 0x000fe200030f14ff */
[----:B------:R-:W-:Y:S01]  /*0a30*/  HFMA2 R13, -RZ, RZ, 0, 0 ;  /* 0x00000000ff0d7431 */ /* 0x000fe200000001ff */
        /* <DEDUP_REMOVED lines=38> */
.L_x_1783:
[-C--:B------:R-:W-:Y:S01]  /*0ca0*/  IABS R9, R48.reuse ;  /* 0x0000003000097213 */ /* 0x080fe20000000000 */
[----:B------:R-:W0:Y:S01]  /*0cb0*/  LDC R7, c[0x0][0x388] ;  /* 0x0000e200ff077b82 */ /* 0x000e220000000800 */
[----:B------:R-:W-:Y:S02]  /*0cc0*/  IABS R8, R48 ;  /* 0x0000003000087213 */ /* 0x000fe40000000000 */
[----:B------:R-:W1:Y:S01]  /*0cd0*/  I2F.RP R0, R9 ;  /* 0x0000000900007306 */ /* 0x000e620000209400 */
[----:B------:R-:W-:Y:S02]  /*0ce0*/  MOV R47, RZ ;  /* 0x000000ff002f7202 */ /* 0x000fe40000000f00 */
[----:B------:R-:W-:Y:S02]  /*0cf0*/  IADD3 R8, PT, PT, RZ, -R8, RZ ;  /* 0x80000008ff087210 */ /* 0x000fe40007ffe0ff */
[----:B------:R-:W-:-:S03]  /*0d00*/  MOV R44, RZ ;  /* 0x000000ff002c7202 */ /* 0x000fc60000000f00 */
        /* <DEDUP_REMOVED lines=23> */
.L_x_1784:
[----:B------:R-:W-:-:S13]  /*0e80*/  ISETP.GE.AND P0, PT, R46, 0x1, PT ;  /* 0x000000012e00780c */ /* 0x000fda0003f06270 */
[----:B------:R-:W-:Y:S05]  /*0e90*/  @!P0 EXIT ;  /* 0x000000000000894d */ /* 0x000fea0003800000 */
[----:B------:R-:W0:Y:S01]  /*0ea0*/  S2R R45, SR_TID.X ;  /* 0x00000000002d7919 */ /* 0x000e220000002100 */
[----:B------:R-:W1:Y:S01]  /*0eb0*/  LDC.64 R24, c[0x0][0x4e8] ;  /* 0x00013a00ff187b82 */ /* 0x000e620000000a00 */
[----:B------:R-:W2:Y:S01]  /*0ec0*/  LDCU.64 UR4, c[0x0][0x3b0] ;  /* 0x00007600ff0477ac */ /* 0x000ea20008000a00 */
[----:B------:R-:W-:-:S06]  /*0ed0*/  MOV R40, RZ ;  /* 0x000000ff00287202 */ /* 0x000fcc0000000f00 */
[----:B------:R-:W3:Y:S01]  /*0ee0*/  LDC.64 R6, c[0x0][0x470] ;  /* 0x00011c00ff067b82 */ /* 0x000ee20000000a00 */
[----:B--2---:R-:W-:Y:S01]  /*0ef0*/  IMAD.WIDE.U32 R4, R57, UR4, RZ ;  /* 0x0000000439047c25 */ /* 0x004fe2000f8e00ff */
[----:B------:R-:W-:-:S03]  /*0f00*/  UMOV UR4, URZ ;  /* 0x000000ff00047c82 */ /* 0x000fc60008000000 */
[----:B------:R-:W-:Y:S01]  /*0f10*/  IMAD R41, R57, UR5, R5 ;  /* 0x0000000539297c24 */ /* 0x000fe2000f8e0205 */
[----:B-1----:R-:W-:-:S04]  /*0f20*/  LEA R24, P0, R59, R24, 0x2 ;  /* 0x000000183b187211 */ /* 0x002fc800078010ff */
[----:B------:R-:W-:Y:S02]  /*0f30*/  LEA.HI.X R25, R59, R25, RZ, 0x2, P0 ;  /* 0x000000193b197211 */ /* 0x000fe400000f14ff */
[C---:B0-----:R-:W-:Y:S02]  /*0f40*/  SHF.L.U32 R42, R45.reuse, 0x1, RZ ;  /* 0x000000012d2a7819 */ /* 0x041fe400000006ff */
[----:B---3--:R-:W-:Y:S02]  /*0f50*/  LEA R43, P3, R4, R6, 0x2 ;  /* 0x00000006042b7211 */ /* 0x008fe400078610ff */
[----:B------:R-:W-:Y:S02]  /*0f60*/  LOP3.LUT R42, R42, 0x7c0, RZ, 0xc0, !PT ;  /* 0x000007c02a2a7812 */ /* 0x000fe400078ec0ff */
[----:B------:R-:W-:Y:S02]  /*0f70*/  LEA.HI.X R41, R4, R7, R41, 0x2, P3 ;  /* 0x0000000704297211 */ /* 0x000fe400018f1429 */
[----:B------:R-:W-:-:S02]  /*0f80*/  SHF.L.U32 R38, R45, 0x4, RZ ;  /* 0x000000042d267819 */ /* 0x000fc400000006ff */
[--C-:B------:R-:W-:Y:S02]  /*0f90*/  SHF.R.U32.HI R97, RZ, 0x5, R45.reuse ;  /* 0x00000005ff617819 */ /* 0x100fe4000001162d */
[----:B------:R-:W-:-:S07]  /*0fa0*/  LOP3.LUT R39, R42, 0x1f, R45, 0xf8, !PT ;  /* 0x0000001f2a277812 */ /* 0x000fce00078ef82d */
.L_x_1828:
        /* <DEDUP_REMOVED lines=23> */
[----:B------:R-:W0:Y:S01]  /*1120*/  LDCU.U8 UR6, c[0x0][0x3a8] ;  /* 0x00007500ff0677ac */ /* 0x000e220008000000 */
[----:B-1----:R-:W-:-:S04]  /*1130*/  IADD3 R36, PT, PT, R42, R63, RZ ;  /* 0x0000003f2a247210 */ /* 0x002fc80007ffe0ff */
[----:B------:R-:W-:-:S04]  /*1140*/  LEA R36, R36, UR5, 0x4 ;  /* 0x0000000524247c11 */ /* 0x000fc8000f8e20ff */
[----:B------:R-:W-:Y:S01]  /*1150*/  LEA R0, R63, R36, 0x4 ;  /* 0x000000243f007211 */ /* 0x000fe200078e20ff */
[----:B--2---:R-:W-:Y:S04]  /*1160*/  STS.128 [R36], R8 ;  /* 0x0000000824007388 */ /* 0x004fe80000000c00 */
[----:B---3--:R-:W-:Y:S01]  /*1170*/  STS.128 [R36+0x200], R32 ;  /* 0x0002002024007388 */ /* 0x008fe20000000c00 */
[----:B------:R-:W-:-:S03]  /*1180*/  NOP ;  /* 0x0000000000007918 */ /* 0x000fc60000000000 */
[----:B------:R-:W-:Y:S04]  /*1190*/  LDS.128 R16, [R0] ;  /* 0x0000000000107984 */ /* 0x000fe80000000c00 */
[----:B-----5:R-:W-:Y:S01]  /*11a0*/  LDS.128 R12, [R0+0x10] ;  /* 0x00001000000c7984 */ /* 0x020fe20000000c00 */
        /* <DEDUP_REMOVED lines=8> */
[----:B------:R2:W3:Y:S01]  /*1230*/  LDS.128 R4, [R0+0x10] ;  /* 0x0000100000047984 */ /* 0x0004e20000000c00 */
[--C-:B-1----:R-:W-:Y:S02]  /*1240*/  HADD2.F32 R22, -RZ, R8.reuse.H0_H0 ;  /* 0x20000008ff167230 */ /* 0x102fe40000004100 */
[----:B------:R-:W-:Y:S02]  /*1250*/  HADD2.F32 R8, -RZ, R8.H1_H1 ;  /* 0x30000008ff087230 */ /* 0x000fe40000004100 */
[--C-:B------:R-:W-:Y:S02]  /*1260*/  HADD2.F32 R30, -RZ, R9.reuse.H0_H0 ;  /* 0x20000009ff1e7230 */ /* 0x100fe40000004100 */
[----:B------:R-:W-:Y:S01]  /*1270*/  FADD.FTZ R67, R22, R49 ;  /* 0x0000003116437221 */ /* 0x000fe20000010000 */
[----:B------:R-:W-:-:S02]  /*1280*/  HADD2.F32 R64, -RZ, R9.H1_H1 ;  /* 0x30000009ff407230 */ /* 0x000fc40000004100 */
[--C-:B------:R-:W-:Y:S01]  /*1290*/  FADD.FTZ R66, R8, R49.reuse ;  /* 0x0000003108427221 */ /* 0x100fe20000010000 */
[----:B------:R-:W-:Y:S02]  /*12a0*/  HADD2.F32 R62, -RZ, R10.H0_H0 ;  /* 0x2000000aff3e7230 */ /* 0x000fe40000004100 */
[--C-:B------:R-:W-:Y:S01]  /*12b0*/  FADD.FTZ R65, R30, R49.reuse ;  /* 0x000000311e417221 */ /* 0x100fe20000010000 */
[----:B------:R-:W-:Y:S01]  /*12c0*/  FSETP.GTU.FTZ.AND P4, PT, R67, 20, PT ;  /* 0x41a000004300780b */ /* 0x000fe20003f9c000 */
[--C-:B------:R-:W-:Y:S01]  /*12d0*/  FADD.FTZ R64, R64, R49.reuse ;  /* 0x0000003140407221 */ /* 0x100fe20000010000 */
[----:B------:R-:W-:Y:S01]  /*12e0*/  FSETP.GTU.FTZ.AND P5, PT, R66, 20, PT ;  /* 0x41a000004200780b */ /* 0x000fe20003fbc000 */
[----:B------:R-:W-:Y:S01]  /*12f0*/  FADD.FTZ R62, R62, R49 ;  /* 0x000000313e3e7221 */ /* 0x000fe20000010000 */
[----:B0-----:R-:W-:Y:S02]  /*1300*/  ISETP.EQ.OR P4, PT, RZ, UR6, P4 ;  /* 0x00000006ff007c0c */ /* 0x001fe4000a782670 */
[----:B------:R-:W-:-:S02]  /*1310*/  FSETP.GTU.FTZ.AND P3, PT, R65, 20, PT ;  /* 0x41a000004100780b */ /* 0x000fc40003f7c000 */
[----:B------:R-:W-:Y:S02]  /*1320*/  FSETP.GTU.FTZ.AND P0, PT, R64, 20, PT ;  /* 0x41a000004000780b */ /* 0x000fe40003f1c000 */
[----:B------:R-:W-:-:S07]  /*1330*/  ISETP.EQ.OR P5, PT, RZ, UR6, P5 ;  /* 0x00000006ff007c0c */ /* 0x000fce000afa2670 */
[----:B--23--:R-:W-:Y:S06]  /*1340*/  @P4 BRA `(.L_x_1786) ;  /* 0x0000000000784947 */ /* 0x00cfec0003800000 */
        /* <DEDUP_REMOVED lines=30> */
.L_x_1786:
[----:B------:R-:W-:Y:S05]  /*1530*/  BSYNC.RECONVERGENT B0 ;  /* 0x0000000000007941 */ /* 0x000fea0003800200 */
.L_x_1785:
[----:B------:R-:W-:Y:S01]  /*1540*/  HADD2.F32 R10, -RZ, R10.H1_H1 ;  /* 0x3000000aff0a7230 */ /* 0x000fe20000004100 */
[----:B------:R-:W-:Y:S01]  /*1550*/  BSSY.RECONVERGENT B0, `(.L_x_1787) ;  /* 0x0000022000007945 */ /* 0x000fe20003800200 */
[----:B------:R-:W-:-:S03]  /*1560*/  FSETP.GTU.FTZ.AND P4, PT, R62, 20, PT ;  /* 0x41a000003e00780b */ /* 0x000fc60003f9c000 */
[----:B------:R-:W-:Y:S01]  /*1570*/  FADD.FTZ R69, R10, R49 ;  /* 0x000000310a457221 */ /* 0x000fe20000010000 */
[----:B------:R-:W-:Y:S09]  /*1580*/  @P5 BRA `(.L_x_1788) ;  /* 0x0000000000785947 */ /* 0x000ff20003800000 */
        /* <DEDUP_REMOVED lines=30> */
.L_x_1788:
[----:B------:R-:W-:Y:S05]  /*1770*/  BSYNC.RECONVERGENT B0 ;  /* 0x0000000000007941 */ /* 0x000fea0003800200 */
.L_x_1787:
[----:B------:R-:W-:Y:S01]  /*1780*/  ISETP.EQ.OR P6, PT, RZ, UR6, P3 ;  /* 0x00000006ff007c0c */ /* 0x000fe20009fc2670 */
[----:B------:R-:W-:Y:S01]  /*1790*/  HADD2.F32 R68, -RZ, R11.H0_H0 ;  /* 0x2000000bff447230 */ /* 0x000fe20000004100 */
[----:B------:R-:W-:Y:S01]  /*17a0*/  BSSY.RECONVERGENT B0, `(.L_x_1789) ;  /* 0x0000023000007945 */ /* 0x000fe20003800200 */
[----:B------:R-:W-:Y:S02]  /*17b0*/  FSETP.GTU.FTZ.AND P5, PT, R69, 20, PT ;  /* 0x41a000004500780b */ /* 0x000fe40003fbc000 */
[----:B------:R-:W-:Y:S01]  /*17c0*/  ISETP.EQ.OR P3, PT, RZ, UR6, P0 ;  /* 0x00000006ff007c0c */ /* 0x000fe20008762670 */
[----:B------:R-:W-:-:S07]  /*17d0*/  FADD.FTZ R68, R68, R49 ;  /* 0x0000003144447221 */ /* 0x000fce0000010000 */
        /* <DEDUP_REMOVED lines=31> */
.L_x_1790:
[----:B------:R-:W-:Y:S05]  /*19d0*/  BSYNC.RECONVERGENT B0 ;  /* 0x0000000000007941 */ /* 0x000fea0003800200 */
.L_x_1789:
        /* <DEDUP_REMOVED lines=35> */
.L_x_1792:
[----:B------:R-:W-:Y:S05]  /*1c10*/  BSYNC.RECONVERGENT B0 ;  /* 0x0000000000007941 */ /* 0x000fea0003800200 */
.L_x_1791:
        /* <DEDUP_REMOVED lines=37> */
.L_x_1794:
[----:B------:R-:W-:Y:S05]  /*1e70*/  BSYNC.RECONVERGENT B0 ;  /* 0x0000000000007941 */ /* 0x000fea0003800200 */
.L_x_1793:
        /* <DEDUP_REMOVED lines=35> */
.L_x_1796:
[----:B------:R-:W-:Y:S05]  /*20b0*/  BSYNC.RECONVERGENT B0 ;  /* 0x0000000000007941 */ /* 0x000fea0003800200 */
.L_x_1795:
        /* <DEDUP_REMOVED lines=37> */
.L_x_1798:
[----:B------:R-:W-:Y:S05]  /*2310*/  BSYNC.RECONVERGENT B0 ;  /* 0x0000000000007941 */ /* 0x000fea0003800200 */
.L_x_1797:
        /* <DEDUP_REMOVED lines=35> */
.L_x_1800:
[----:B------:R-:W-:Y:S05]  /*2550*/  BSYNC.RECONVERGENT B0 ;  /* 0x0000000000007941 */ /* 0x000fea0003800200 */
.L_x_1799:
        /* <DEDUP_REMOVED lines=37> */
.L_x_1802:
[----:B------:R-:W-:Y:S05]  /*27b0*/  BSYNC.RECONVERGENT B0 ;  /* 0x0000000000007941 */ /* 0x000fea0003800200 */
.L_x_1801:
        /* <DEDUP_REMOVED lines=35> */
.L_x_1804:
[----:B------:R-:W-:Y:S05]  /*29f0*/  BSYNC.RECONVERGENT B0 ;  /* 0x0000000000007941 */ /* 0x000fea0003800200 */
.L_x_1803:
[----:B------:R-:W-:Y:S01]  /*2a00*/  ISETP.EQ.OR P6, PT, RZ, UR6, P3 ;  /* 0x00000006ff007c0c */ /* 0x000fe20009fc2670 */
[--C-:B------:R-:W-:Y:S01]  /*2a10*/  HADD2.F32 R4, -RZ, R7.reuse.H0_H0 ;  /* 0x20000007ff047230 */ /* 0x100fe20000004100 */
[----:B------:R-:W-:Y:S01]  /*2a20*/  BSSY.RECONVERGENT B0, `(.L_x_1805) ;  /* 0x0000025000007945 */ /* 0x000fe20003800200 */
[----:B------:R-:W-:Y:S01]  /*2a30*/  FSETP.GTU.FTZ.AND P4, PT, R76, 20, PT ;  /* 0x41a000004c00780b */ /* 0x000fe20003f9c000 */
[----:B------:R-:W-:Y:S01]  /*2a40*/  HADD2.F32 R78, -RZ, R7.H1_H1 ;  /* 0x30000007ff4e7230 */ /* 0x000fe20000004100 */
[----:B------:R-:W-:Y:S01]  /*2a50*/  ISETP.EQ.OR P3, PT, RZ, UR6, P0 ;  /* 0x00000006ff007c0c */ /* 0x000fe20008762670 */
[----:B------:R-:W-:Y:S02]  /*2a60*/  HADD2.F32 R111, -RZ, R16.H0_H0 ;  /* 0x20000010ff6f7230 */ /* 0x000fe40000004100 */
[----:B------:R-:W-:-:S05]  /*2a70*/  FADD.FTZ R77, R4, R49 ;  /* 0x00000031044d7221 */ /* 0x000fca0000010000 */
        /* <DEDUP_REMOVED lines=31> */
.L_x_1806:
[----:B------:R-:W-:Y:S05]  /*2c70*/  BSYNC.RECONVERGENT B0 ;  /* 0x0000000000007941 */ /* 0x000fea0003800200 */
.L_x_1805:
[----:B------:R-:W-:Y:S01]  /*2c80*/  BSSY.RECONVERGENT B0, `(.L_x_1807) ;  /* 0x0000027000007945 */ /* 0x000fe20003800200 */
[--C-:B------:R-:W-:Y:S01]  /*2c90*/  HADD2.F32 R109, -RZ, R17.reuse.H0_H0 ;  /* 0x20000011ff6d7230 */ /* 0x100fe20000004100 */
[----:B------:R-:W-:Y:S01]  /*2ca0*/  FSETP.GTU.FTZ.AND P0, PT, R77, 20, PT ;  /* 0x41a000004d00780b */ /* 0x000fe20003f1c000 */
[----:B------:R-:W-:Y:S02]  /*2cb0*/  HADD2.F32 R107, -RZ, R18.H0_H0 ;  /* 0x20000012ff6b7230 */ /* 0x000fe40000004100 */
[----:B------:R-:W-:Y:S01]  /*2cc0*/  FADD.FTZ R78, R78, R49 ;  /* 0x000000314e4e7221 */ /* 0x000fe20000010000 */
[----:B------:R-:W-:Y:S02]  /*2cd0*/  HADD2.F32 R5, -RZ, R16.H1_H1 ;  /* 0x30000010ff057230 */ /* 0x000fe40000004100 */
[----:B------:R-:W-:Y:S02]  /*2ce0*/  HADD2.F32 R17, -RZ, R17.H1_H1 ;  /* 0x30000011ff117230 */ /* 0x000fe40000004100 */
[----:B------:R-:W-:Y:S01]  /*2cf0*/  HADD2.F32 R18, -RZ, R18.H1_H1 ;  /* 0x30000012ff127230 */ /* 0x000fe20000004100 */
        /* <DEDUP_REMOVED lines=31> */
.L_x_1808:
[----:B------:R-:W-:Y:S05]  /*2ef0*/  BSYNC.RECONVERGENT B0 ;  /* 0x0000000000007941 */ /* 0x000fea0003800200 */
.L_x_1807:
[----:B------:R-:W-:Y:S01]  /*2f00*/  ISETP.EQ.OR P5, PT, RZ, UR6, P5 ;  /* 0x00000006ff007c0c */ /* 0x000fe2000afa2670 */
[----:B------:R-:W-:Y:S01]  /*2f10*/  BSSY.RECONVERGENT B0, `(.L_x_1809) ;  /* 0x000002a000007945 */ /* 0x000fe20003800200 */
[----:B------:R-:W-:Y:S01]  /*2f20*/  FSETP.GTU.FTZ.AND P3, PT, R78, 20, PT ;  /* 0x41a000004e00780b */ /* 0x000fe20003f7c000 */
[----:B------:R-:W-:Y:S01]  /*2f30*/  HADD2.F32 R105, -RZ, R19.H0_H0 ;  /* 0x20000013ff697230 */ /* 0x000fe20000004100 */
[----:B------:R-:W-:Y:S01]  /*2f40*/  ISETP.EQ.OR P4, PT, RZ, UR6, P4 ;  /* 0x00000006ff007c0c */ /* 0x000fe2000a782670 */
[--C-:B------:R-:W-:Y:S01]  /*2f50*/  HADD2.F32 R103, -RZ, R12.reuse.H0_H0 ;  /* 0x2000000cff677230 */ /* 0x100fe20000004100 */
[----:B------:R-:W-:Y:S01]  /*2f60*/  ISETP.EQ.OR P0, PT, RZ, UR6, P0 ;  /* 0x00000006ff007c0c */ /* 0x000fe20008702670 */
[----:B------:R-:W-:Y:S01]  /*2f70*/  HADD2.F32 R101, -RZ, R13.H0_H0 ;  /* 0x2000000dff657230 */ /* 0x000fe20000004100 */
[----:B------:R-:W-:Y:S01]  /*2f80*/  ISETP.EQ.OR P3, PT, RZ, UR6, P3 ;  /* 0x00000006ff007c0c */ /* 0x000fe20009f62670 */
[----:B------:R-:W-:Y:S02]  /*2f90*/  HADD2.F32 R19, -RZ, R19.H1_H1 ;  /* 0x30000013ff137230 */ /* 0x000fe40000004100 */
[----:B------:R-:W-:-:S02]  /*2fa0*/  HADD2.F32 R12, -RZ, R12.H1_H1 ;  /* 0x3000000cff0c7230 */ /* 0x000fc40000004100 */
[----:B------:R-:W-:Y:S01]  /*2fb0*/  HADD2.F32 R13, -RZ, R13.H1_H1 ;  /* 0x3000000dff0d7230 */ /* 0x000fe20000004100 */
[----:B------:R-:W-:Y:S07]  /*2fc0*/  @P5 BRA `(.L_x_1810) ;  /* 0x0000000000785947 */ /* 0x000fee0003800000 */
        /* <DEDUP_REMOVED lines=30> */
.L_x_1810:
[----:B------:R-:W-:Y:S05]  /*31b0*/  BSYNC.RECONVERGENT B0 ;  /* 0x0000000000007941 */ /* 0x000fea0003800200 */
.L_x_1809:
        /* <DEDUP_REMOVED lines=32> */
.L_x_1812:
[----:B------:R-:W-:Y:S05]  /*33c0*/  BSYNC.RECONVERGENT B0 ;  /* 0x0000000000007941 */ /* 0x000fea0003800200 */
.L_x_1811:
        /* <DEDUP_REMOVED lines=32> */
.L_x_1814:
[----:B------:R-:W-:Y:S05]  /*35d0*/  BSYNC.RECONVERGENT B0 ;  /* 0x0000000000007941 */ /* 0x000fea0003800200 */
.L_x_1813:
        /* <DEDUP_REMOVED lines=32> */
.L_x_1816:
[----:B------:R-:W-:Y:S05]  /*37e0*/  BSYNC.RECONVERGENT B0 ;  /* 0x0000000000007941 */ /* 0x000fea0003800200 */
.L_x_1815:
[----:B------:R-:W0:Y:S01]  /*37f0*/  LDCU UR6, c[0x0][0x38c] ;  /* 0x00007180ff0677ac */ /* 0x000e220008000800 */
[--C-:B------:R-:W-:Y:S02]  /*3800*/  HADD2.F32 R96, -RZ, R15.reuse.H0_H0 ;  /* 0x2000000fff607230 */ /* 0x100fe40000004100 */
[-C--:B------:R-:W-:Y:S01]  /*3810*/  FMUL.FTZ R88, R111, R50.reuse ;  /* 0x000000326f587220 */ /* 0x080fe20000410000 */
[--C-:B------:R-:W-:Y:S02]  /*3820*/  HADD2.F32 R99, -RZ, R14.reuse.H0_H0 ;  /* 0x2000000eff637230 */ /* 0x100fe40000004100 */
[-C--:B------:R-:W-:Y:S01]  /*3830*/  FMUL.FTZ R87, R5, R50.reuse ;  /* 0x0000003205577220 */ /* 0x080fe20000410000 */
[----:B------:R-:W-:Y:S02]  /*3840*/  HADD2.F32 R9, -RZ, R14.H1_H1 ;  /* 0x3000000eff097230 */ /* 0x000fe40000004100 */
[----:B------:R-:W-:Y:S01]  /*3850*/  FMUL.FTZ R90, R109, R50 ;  /* 0x000000326d5a7220 */ /* 0x000fe20000410000 */
[----:B------:R-:W-:-:S02]  /*3860*/  HADD2.F32 R15, -RZ, R15.H1_H1 ;  /* 0x3000000fff0f7230 */ /* 0x000fc40000004100 */
        /* <DEDUP_REMOVED lines=10> */
[----:B0-----:R-:W-:Y:S01]  /*3910*/  UISETP.GE.AND UP0, UPT, UR6, 0x1, UPT ;  /* 0x000000010600788c */ /* 0x001fe2000bf06270 */
[-C--:B------:R-:W-:Y:S01]  /*3920*/  FMUL.FTZ R81, R9, R50.reuse ;  /* 0x0000003209517220 */ /* 0x080fe20000410000 */
[-C--:B------:R-:W-:Y:S01]  /*3930*/  FMUL.FTZ R80, R96, R50.reuse ;  /* 0x0000003260507220 */ /* 0x080fe20000410000 */
[----:B------:R-:W-:Y:S01]  /*3940*/  FMUL.FTZ R79, R15, R50 ;  /* 0x000000320f4f7220 */ /* 0x000fe20000410000 */
[----:B------:R-:W-:Y:S06]  /*3950*/  BAR.SYNC.DEFER_BLOCKING 0x0 ;  /* 0x0000000000007b1d */ /* 0x000fec0000010000 */
[----:B------:R-:W-:Y:S05]  /*3960*/  BRA.U !UP0, `(.L_x_1817) ;  /* 0x0000001908e87547 */ /* 0x000fea000b800000 */
[----:B------:R-:W0:Y:S01]  /*3970*/  LDC.64 R32, c[0x0][0x460] ;  /* 0x00011800ff207b82 */ /* 0x000e220000000a00 */
[----:B------:R-:W-:Y:S01]  /*3980*/  HFMA2 R6, -RZ, RZ, 0, 3.0517578125e-05 ;  /* 0x00000200ff067431 */ /* 0x000fe200000001ff */
[----:B------:R-:W-:Y:S01]  /*3990*/  MOV R7, 0x0 ;  /* 0x0000000000077802 */ /* 0x000fe20000000f00 */
[----:B------:R-:W1:Y:S01]  /*39a0*/  LDCU.64 UR18, c[0x0][0x3d0] ;  /* 0x00007a00ff1277ac */ /* 0x000e620008000a00 */
[----:B------:R-:W-:Y:S01]  /*39b0*/  R2UR UR16, R43 ;  /* 0x000000002b1072ca */ /* 0x000fe200000e0000 */
[----:B------:R-:W-:Y:S01]  /*39c0*/  FMUL.FTZ R111, R111, R67 ;  /* 0x000000436f6f7220 */ /* 0x000fe20000410000 */
[----:B------:R-:W-:Y:S01]  /*39d0*/  R2UR UR17, R41 ;  /* 0x00000000291172ca */ /* 0x000fe200000e0000 */
[----:B------:R-:W2:Y:S01]  /*39e0*/  LDCU.64 UR20, c[0x0][0x3b8] ;  /* 0x00007700ff1477ac */ /* 0x000ea20008000a00 */
[----:B------:R-:W-:-:S04]  /*39f0*/  IMAD.WIDE.U32 R6, R39, 0x10, R6 ;  /* 0x0000001027067825 */ /* 0x000fc800078e0006 */
[----:B------:R-:W-:Y:S01]  /*3a00*/  FMUL.FTZ R110, R5, R66 ;  /* 0x00000042056e7220 */ /* 0x000fe20000410000 */
[----:B------:R-:W-:Y:S01]  /*3a10*/  FMUL.FTZ R109, R109, R65 ;  /* 0x000000416d6d7220 */ /* 0x000fe20000410000 */
[----:B------:R-:W3:Y:S01]  /*3a20*/  LDCU.64 UR22, c[0x0][0x3f0] ;  /* 0x00007e00ff1677ac */ /* 0x000ee20008000a00 */
[----:B------:R-:W-:Y:S01]  /*3a30*/  FMUL.FTZ R108, R17, R64 ;  /* 0x00000040116c7220 */ /* 0x000fe20000410000 */
[C---:B------:R-:W-:Y:S01]  /*3a40*/  IADD3 R30, P0, PT, R6.reuse, R56, RZ ;  /* 0x00000038061e7210 */ /* 0x040fe20007f1e0ff */
[----:B------:R-:W-:Y:S01]  /*3a50*/  FMUL.FTZ R107, R107, R62 ;  /* 0x0000003e6b6b7220 */ /* 0x000fe20000410000 */
[----:B------:R-:W-:Y:S01]  /*3a60*/  IADD3 R4, P3, PT, R6, R54, RZ ;  /* 0x0000003606047210 */ /* 0x000fe20007f7e0ff */
[----:B------:R-:W-:Y:S01]  /*3a70*/  FMUL.FTZ R106, R18, R69 ;  /* 0x00000045126a7220 */ /* 0x000fe20000410000 */
[----:B------:R-:W-:Y:S01]  /*3a80*/  IADD3.X R31, PT, PT, R7, R55, RZ, P0, !PT ;  /* 0x00000037071f7210 */ /* 0x000fe200007fe4ff */
[----:B------:R-:W-:Y:S01]  /*3a90*/  FMUL.FTZ R105, R105, R68 ;  /* 0x0000004469697220 */ /* 0x000fe20000410000 */
[----:B------:R-:W-:Y:S01]  /*3aa0*/  IADD3.X R7, PT, PT, R7, R53, RZ, P3, !PT ;  /* 0x0000003507077210 */ /* 0x000fe20001ffe4ff */
        /* <DEDUP_REMOVED lines=9> */
[----:B------:R-:W-:Y:S01]  /*3b40*/  MOV R94, R52 ;  /* 0x00000034005e7202 */ /* 0x000fe20000000f00 */
[----:B------:R-:W-:Y:S01]  /*3b50*/  UIADD3 UR8, UPT, UPT, UR5, 0x2140, URZ ;  /* 0x0000214005087890 */ /* 0x000fe2000fffe0ff */
[----:B------:R-:W-:Y:S01]  /*3b60*/  MOV R93, R51 ;  /* 0x00000033005d7202 */ /* 0x000fe20000000f00 */
[----:B------:R-:W-:Y:S01]  /*3b70*/  UIADD3 UR5, UPT, UPT, -UR6, URZ, URZ ;  /* 0x000000ff06057290 */ /* 0x000fe2000fffe1ff */
[----:B0-----:R-:W-:Y:S01]  /*3b80*/  SHF.L.U64.HI R114, R32, 0x2, R33 ;  /* 0x0000000220727819 */ /* 0x001fe20000010221 */
[----:B------:R-:W0:Y:S01]  /*3b90*/  LDCU.64 UR24, c[0x0][0x450] ;  /* 0x00008a00ff1877ac */ /* 0x000e220008000a00 */
[----:B------:R-:W4:Y:S01]  /*3ba0*/  LDCU.64 UR26, c[0x0][0x460] ;  /* 0x00008c00ff1a77ac */ /* 0x000f220008000a00 */
[----:B-1----:R-:W-:-:S02]  /*3bb0*/  USHF.L.U64.HI UR11, UR18, 0x1, UR19 ;  /* 0x00000001120b7899 */ /* 0x002fc40008010213 */
[----:B--2---:R-:W-:Y:S02]  /*3bc0*/  USHF.L.U64.HI UR10, UR20, 0x2, UR21 ;  /* 0x00000002140a7899 */ /* 0x004fe40008010215 */
[----:B---3--:R-:W-:Y:S01]  /*3bd0*/  USHF.L.U64.HI UR9, UR22, 0x1, UR23 ;  /* 0x0000000116097899 */ /* 0x008fe20008010217 */
[----:B------:R-:W-:Y:S01]  /*3be0*/  UMOV UR6, URZ ;  /* 0x000000ff00067c82 */ /* 0x000fe20008000000 */
[----:B------:R-:W-:-:S10]  /*3bf0*/  UMOV UR7, URZ ;  /* 0x000000ff00077c82 */ /* 0x000fd40008000000 */
.L_x_1827:
[----:B------:R-:W2:Y:S04]  /*3c00*/  LDG.E.128 R8, desc[UR14][R30.64+-0x200] ;  /* 0xfffe000e1e087981 */ /* 0x000ea8000c1e1d00 */
[----:B------:R-:W3:Y:S01]  /*3c10*/  LDG.E.128 R12, desc[UR14][R30.64] ;  /* 0x0000000e1e0c7981 */ /* 0x000ee2000c1e1d00 */
[----:B------:R-:W-:Y:S02]  /*3c20*/  MOV R34, UR16 ;  /* 0x0000001000227c02 */ /* 0x000fe40008000f00 */
[----:B------:R-:W-:-:S05]  /*3c30*/  MOV R35, UR17 ;  /* 0x0000001100237c02 */ /* 0x000fca0008000f00 */
[----:B------:R1:W5:Y:S02]  /*3c40*/  LDG.E R127, desc[UR14][R34.64] ;  /* 0x0000000e227f7981 */ /* 0x000364000c1e1900 */
[----:B-1----:R-:W-:Y:S02]  /*3c50*/  MOV R34, R4 ;  /* 0x0000000400227202 */ /* 0x002fe40000000f00 */
[----:B------:R-:W-:Y:S02]  /*3c60*/  MOV R35, R7 ;  /* 0x0000000700237202 */ /* 0x000fe40000000f00 */
[C---:B------:R-:W-:Y:S02]  /*3c70*/  IADD3 R118, PT, PT, R38.reuse, 0x1, RZ ;  /* 0x0000000126767810 */ /* 0x040fe40007ffe0ff */
[----:B------:R-:W-:Y:S02]  /*3c80*/  IADD3 R116, PT, PT, R38, 0x2, RZ ;  /* 0x0000000226747810 */ /* 0x000fe40007ffe0ff */
[----:B------:R-:W-:-:S02]  /*3c90*/  ISETP.GE.U32.AND P6, PT, R118, R37, PT ;  /* 0x000000257600720c */ /* 0x000fc40003fc6070 */
[----:B------:R-:W-:Y:S01]  /*3ca0*/  ISETP.GE.U32.AND P0, PT, R116, R37, PT ;  /* 0x000000257400720c */ /* 0x000fe20003f06070 */
[----:B--2---:R1:W-:Y:S04]  /*3cb0*/  STS.128 [R36], R8 ;  /* 0x0000000824007388 */ /* 0x0043e80000000c00 */
[----:B---3--:R2:W-:Y:S01]  /*3cc0*/  STS.128 [R36+0x200], R12 ;  /* 0x0002000c24007388 */ /* 0x0085e20000000c00 */
[----:B------:R-:W-:-:S03]  /*3cd0*/  NOP ;  /* 0x0000000000007918 */ /* 0x000fc60000000000 */
[----:B0-----:R-:W3:Y:S04]  /*3ce0*/  LDG.E.128 R20, desc[UR14][R34.64] ;  /* 0x0000000e22147981 */ /* 0x001ee8000c1e1d00 */
[----:B------:R-:W4:Y:S04]  /*3cf0*/  LDG.E.128 R16, desc[UR14][R34.64+-0x200] ;  /* 0xfffe000e22107981 */ /* 0x000f28000c1e1d00 */
[----:B------:R-:W0:Y:S01]  /*3d00*/  LDS.128 R4, [R0] ;  /* 0x0000000000047984 */ /* 0x000e220000000c00 */
[----:B-----5:R-:W-:-:S04]  /*3d10*/  FMUL.FTZ R127, R127, 1.4426950216293334961 ;  /* 0x3fb8aa3b7f7f7820 */ /* 0x020fc80000410000 */
[----:B------:R-:W-:Y:S01]  /*3d20*/  FMUL.FTZ R33, R127, R66 ;  /* 0x000000427f217220 */ /* 0x000fe20000410000 */
[----:B-1----:R-:W-:-:S05]  /*3d30*/  IADD3 R10, PT, PT, R38, 0x4, RZ ;  /* 0x00000004260a7810 */ /* 0x002fca0007ffe0ff */
[----:B------:R-:W1:Y:S01]  /*3d40*/  MUFU.EX2 R33, R33 ;  /* 0x0000002100217308 */ /* 0x000e620000000800 */
[----:B------:R-:W-:Y:S02]  /*3d50*/  IADD3 R8, PT, PT, R38, 0x5, RZ ;  /* 0x0000000526087810 */ /* 0x000fe40007ffe0ff */
[-C--:B------:R-:W-:Y:S02]  /*3d60*/  ISETP.GE.U32.AND P4, PT, R10, R37.reuse, PT ;  /* 0x000000250a00720c */ /* 0x080fe40003f86070 */
[----:B------:R-:W-:Y:S02]  /*3d70*/  ISETP.GE.U32.AND P5, PT, R8, R37, PT ;  /* 0x000000250800720c */ /* 0x000fe40003fa6070 */
[C---:B------:R-:W-:Y:S01]  /*3d80*/  IADD3 R8, PT, PT, R38.reuse, 0x6, RZ ;  /* 0x0000000626087810 */ /* 0x040fe20007ffe0ff */
[----:B--2---:R-:W-:Y:S01]  /*3d90*/  FMUL.FTZ R13, R127, R65 ;  /* 0x000000417f0d7220 */ /* 0x004fe20000410000 */
[----:B------:R-:W-:Y:S02]  /*3da0*/  IADD3 R12, PT, PT, R38, 0x3, RZ ;  /* 0x00000003260c7810 */ /* 0x000fe40007ffe0ff */
[----:B-1----:R-:W-:Y:S01]  /*3db0*/  FSEL R33, R33, 1, !P6 ;  /* 0x3f80000021217808 */ /* 0x002fe20007000000 */
[----:B0-----:R-:W-:-:S02]  /*3dc0*/  HADD2.F32 R9, -RZ, R4.H1_H1 ;  /* 0x30000004ff097230 */ /* 0x001fc40000004100 */
[----:B------:R-:W-:-:S03]  /*3dd0*/  HADD2.F32 R10, -RZ, R5.H0_H0 ;  /* 0x20000005ff0a7230 */ /* 0x000fc60000004100 */
[----:B------:R-:W-:Y:S01]  /*3de0*/  FMUL.FTZ R9, R110, R9 ;  /* 0x000000096e097220 */ /* 0x000fe20000410000 */
[----:B------:R-:W-:Y:S02]  /*3df0*/  HADD2.F32 R5, -RZ, R5.H1_H1 ;  /* 0x30000005ff057230 */ /* 0x000fe40000004100 */
[----:B------:R-:W-:Y:S02]  /*3e00*/  FMUL.FTZ R120, R109, R10 ;  /* 0x0000000a6d787220 */ /* 0x000fe40000410000 */
[----:B------:R-:W-:Y:S02]  /*3e10*/  FSEL R116, R9, RZ, !P6 ;  /* 0x000000ff09747208 */ /* 0x000fe40007000000 */
[----:B------:R-:W-:Y:S02]  /*3e20*/  ISETP.GE.U32.AND P6, PT, R8, R37, PT ;  /* 0x000000250800720c */ /* 0x000fe40003fc6070 */
[----:B------:R-:W0:Y:S01]  /*3e30*/  LDS.128 R8, [R0+0x10] ;  /* 0x0000100000087984 */ /* 0x000e220000000c00 */
[----:B------:R-:W-:Y:S01]  /*3e40*/  FMUL.FTZ R5, R108, R5 ;  /* 0x000000056c057220 */ /* 0x000fe20000410000 */
[----:B------:R-:W-:Y:S01]  /*3e50*/  ISETP.GE.U32.AND P3, PT, R12, R37, PT ;  /* 0x000000250c00720c */ /* 0x000fe20003f66070 */
[----:B------:R-:W1:Y:S01]  /*3e60*/  MUFU.EX2 R13, R13 ;  /* 0x0000000d000d7308 */ /* 0x000e620000000800 */
[C---:B------:R-:W-:Y:S01]  /*3e70*/  FMUL.FTZ R14, R127.reuse, R64 ;  /* 0x000000407f0e7220 */ /* 0x040fe20000410000 */
[----:B------:R-:W-:Y:S01]  /*3e80*/  FMUL.FTZ R15, R127, R62 ;  /* 0x0000003e7f0f7220 */ /* 0x000fe20000410000 */
[----:B------:R-:W-:Y:S01]  /*3e90*/  FSEL R118, R5, RZ, !P3 ;  /* 0x000000ff05767208 */ /* 0x000fe20005800000 */
[----:B------:R-:W-:Y:S01]  /*3ea0*/  HADD2.F32 R5, -RZ, R6.H1_H1 ;  /* 0x30000006ff057230 */ /* 0x000fe20000004100 */
[----:B------:R2:W5:Y:S01]  /*3eb0*/  MUFU.EX2 R115, R14 ;  /* 0x0000000e00737308 */ /* 0x0005620000000800 */
[----:B------:R-:W-:-:S03]  /*3ec0*/  IADD3 R12, PT, PT, R38, 0x7, RZ ;  /* 0x00000007260c7810 */ /* 0x000fc60007ffe0ff */
[----:B------:R-:W5:Y:S01]  /*3ed0*/  MUFU.EX2 R15, R15 ;  /* 0x0000000f000f7308 */ /* 0x000f620000000800 */
[----:B------:R-:W-:Y:S01]  /*3ee0*/  FMUL.FTZ R5, R106, R5 ;  /* 0x000000056a057220 */ /* 0x000fe20000410000 */
[----:B------:R-:W-:Y:S02]  /*3ef0*/  FSEL R120, R120, RZ, !P0 ;  /* 0x000000ff78787208 */ /* 0x000fe40004000000 */
[----:B-1----:R-:W-:Y:S01]  /*3f00*/  FSEL R117, R13, 1, !P0 ;  /* 0x3f8000000d757808 */ /* 0x002fe20004000000 */
[----:B--2---:R-:W-:Y:S01]  /*3f10*/  HADD2.F32 R14, -RZ, R6.H0_H0 ;  /* 0x20000006ff0e7230 */ /* 0x004fe20000004100 */
[----:B------:R-:W-:Y:S02]  /*3f20*/  ISETP.GE.U32.AND P0, PT, R12, R37, PT ;  /* 0x000000250c00720c */ /* 0x000fe40003f06070 */
[----:B------:R-:W-:Y:S01]  /*3f30*/  FSEL R128, R5, RZ, !P5 ;  /* 0x000000ff05807208 */ /* 0x000fe20006800000 */
[----:B------:R-:W-:Y:S01]  /*3f40*/  FMUL.FTZ R5, R127, R70 ;  /* 0x000000467f057220 */ /* 0x000fe20000410000 */
[----:B------:R-:W-:Y:S01]  /*3f50*/  IADD3 R12, PT, PT, R38, 0x8, RZ ;  /* 0x00000008260c7810 */ /* 0x000fe20007ffe0ff */
[----:B------:R-:W-:Y:S01]  /*3f60*/  FMUL.FTZ R14, R107, R14 ;  /* 0x0000000e6b0e7220 */ /* 0x000fe20000410000 */
[----:B-----5:R-:W-:-:S02]  /*3f70*/  FSEL R115, R115, 1, !P3 ;  /* 0x3f80000073737808 */ /* 0x020fc40005800000 */
[----:B------:R-:W-:Y:S01]  /*3f80*/  ISETP.GE.U32.AND P3, PT, R12, R37, PT ;  /* 0x000000250c00720c */ /* 0x000fe20003f66070 */
[----:B------:R-:W1:Y:S01]  /*3f90*/  MUFU.EX2 R5, R5 ;  /* 0x0000000500057308 */ /* 0x000e620000000800 */
[----:B------:R-:W-:Y:S01]  /*3fa0*/  IADD3 R12, PT, PT, R38, 0x9, RZ ;  /* 0x00000009260c7810 */ /* 0x000fe20007ffe0ff */
[----:B------:R-:W-:Y:S01]  /*3fb0*/  FMUL.FTZ R13, R127, R69 ;  /* 0x000000457f0d7220 */ /* 0x000fe20000410000 */
[----:B------:R-:W-:Y:S02]  /*3fc0*/  FSEL R122, R14, RZ, !P4 ;  /* 0x000000ff0e7a7208 */ /* 0x000fe40006000000 */
[----:B------:R-:W-:Y:S02]  /*3fd0*/  FSEL R119, R15, 1, !P4 ;  /* 0x3f8000000f777808 */ /* 0x000fe40006000000 */
[----:B------:R-:W-:Y:S01]  /*3fe0*/  ISETP.GE.U32.AND P4, PT, R12, R37, PT ;  /* 0x000000250c00720c */ /* 0x000fe20003f86070 */
[----:B------:R-:W-:Y:S02]  /*3ff0*/  HADD2.F32 R12, -RZ, R7.H0_H0 ;  /* 0x20000007ff0c7230 */ /* 0x000fe40000004100 */
[----:B------:R-:W-:Y:S01]  /*4000*/  FMUL.FTZ R129, R127, R72 ;  /* 0x000000487f817220 */ /* 0x000fe20000410000 */
[----:B------:R-:W2:Y:S02]  /*4010*/  MUFU.EX2 R13, R13 ;  /* 0x0000000d000d7308 */ /* 0x000ea40000000800 */
[----:B------:R-:W-:Y:S01]  /*4020*/  FMUL.FTZ R12, R105, R12 ;  /* 0x0000000c690c7220 */ /* 0x000fe20000410000 */
[----:B------:R-:W-:-:S02]  /*4030*/  FMUL.FTZ R121, R127, R68 ;  /* 0x000000447f797220 */ /* 0x000fc40000410000 */
[----:B------:R-:W5:Y:S01]  /*4040*/  MUFU.EX2 R129, R129 ;  /* 0x0000008100817308 */ /* 0x000f620000000800 */
[----:B------:R-:W-:Y:S01]  /*4050*/  FMUL.FTZ R14, R127, R71 ;  /* 0x000000477f0e7220 */ /* 0x000fe20000410000 */
[----:B-1----:R-:W-:Y:S01]  /*4060*/  FSEL R137, R5, 1, !P3 ;  /* 0x3f80000005897808 */ /* 0x002fe20005800000 */
[--C-:B0-----:R-:W-:Y:S01]  /*4070*/  HADD2.F32 R5, -RZ, R8.reuse.H1_H1 ;  /* 0x30000008ff057230 */ /* 0x101fe20000004100 */
[----:B------:R-:W-:Y:S01]  /*4080*/  FSEL R126, R12, RZ, !P6 ;  /* 0x000000ff0c7e7208 */ /* 0x000fe20007000000 */
[----:B------:R-:W-:Y:S02]  /*4090*/  HADD2.F32 R12, -RZ, R8.H0_H0 ;  /* 0x20000008ff0c7230 */ /* 0x000fe40000004100 */
[----:B------:R-:W-:Y:S01]  /*40a0*/  HADD2.F32 R8, -RZ, R9.H0_H0 ;  /* 0x20000009ff087230 */ /* 0x000fe20000004100 */
[----:B------:R-:W-:Y:S01]  /*40b0*/  IADD3 R6, PT, PT, R38, 0xa, RZ ;  /* 0x0000000a26067810 */ /* 0x000fe20007ffe0ff */
[----:B------:R-:W-:Y:S01]  /*40c0*/  HADD2.F32 R7, -RZ, R7.H1_H1 ;  /* 0x30000007ff077230 */ /* 0x000fe20000004100 */
[----:B------:R-:W0:Y:S01]  /*40d0*/  MUFU.EX2 R121, R121 ;  /* 0x0000007900797308 */ /* 0x000e220000000800 */
[----:B--2---:R-:W-:Y:S01]  /*40e0*/  FSEL R125, R13, 1, !P5 ;  /* 0x3f8000000d7d7808 */ /* 0x004fe20006800000 */
[----:B------:R-:W-:-:S02]  /*40f0*/  FMUL.FTZ R8, R101, R8 ;  /* 0x0000000865087220 */ /* 0x000fc40000410000 */
[----:B------:R-:W1:Y:S01]  /*4100*/  MUFU.EX2 R14, R14 ;  /* 0x0000000e000e7308 */ /* 0x000e620000000800 */
[----:B------:R-:W-:Y:S01]  /*4110*/  ISETP.GE.U32.AND P5, PT, R6, R37, PT ;  /* 0x000000250600720c */ /* 0x000fe20003fa6070 */
[----:B------:R-:W-:-:S03]  /*4120*/  FMUL.FTZ R7, R104, R7 ;  /* 0x0000000768077220 */ /* 0x000fc60000410000 */
[----:B------:R-:W-:Y:S02]  /*4130*/  FSEL R142, R8, RZ, !P5 ;  /* 0x000000ff088e7208 */ /* 0x000fe40006800000 */
[----:B-----5:R-:W-:Y:S02]  /*4140*/  FSEL R141, R129, 1, !P5 ;  /* 0x3f800000818d7808 */ /* 0x020fe40006800000 */
[----:B------:R-:W-:Y:S01]  /*4150*/  FSEL R124, R7, RZ, !P0 ;  /* 0x000000ff077c7208 */ /* 0x000fe20004000000 */
[----:B------:R-:W-:Y:S01]  /*4160*/  FMUL.FTZ R7, R127, R73 ;  /* 0x000000497f077220 */ /* 0x000fe20000410000 */
[----:B------:R-:W-:Y:S02]  /*4170*/  ISETP.NE.AND P5, PT, RZ, UR4, PT ;  /* 0x00000004ff007c0c */ /* 0x000fe4000bfa5270 */
[----:B------:R-:W-:Y:S01]  /*4180*/  IADD3 R6, PT, PT, R38, 0xb, RZ ;  /* 0x0000000b26067810 */ /* 0x000fe20007ffe0ff */
[----:B------:R-:W-:Y:S01]  /*4190*/  FMUL.FTZ R138, R103, R12 ;  /* 0x0000000c678a7220 */ /* 0x000fe20000410000 */
[----:B0-----:R-:W-:Y:S01]  /*41a0*/  FSEL R123, R121, 1, !P6 ;  /* 0x3f800000797b7808 */ /* 0x001fe20007000000 */
[----:B------:R-:W0:Y:S01]  /*41b0*/  MUFU.EX2 R7, R7 ;  /* 0x0000000700077308 */ /* 0x000e220000000800 */
[----:B------:R-:W-:-:S02]  /*41c0*/  ISETP.GE.U32.AND P6, PT, R6, R37, PT ;  /* 0x000000250600720c */ /* 0x000fc40003fc6070 */
[----:B-1----:R-:W-:Y:S02]  /*41d0*/  FSEL R121, R14, 1, !P0 ;  /* 0x3f8000000e797808 */ /* 0x002fe40004000000 */
[----:B------:R-:W-:-:S04]  /*41e0*/  IADD3 R6, PT, PT, R38, 0xc, RZ ;  /* 0x0000000c26067810 */ /* 0x000fc80007ffe0ff */
[----:B------:R-:W-:Y:S02]  /*41f0*/  ISETP.GE.U32.AND P0, PT, R6, R37, PT ;  /* 0x000000250600720c */ /* 0x000fe40003f06070 */
[----:B------:R-:W-:Y:S01]  /*4200*/  IADD3 R6, PT, PT, R38, 0xd, RZ ;  /* 0x0000000d26067810 */ /* 0x000fe20007ffe0ff */
[----:B------:R-:W-:Y:S01]  /*4210*/  FMUL.FTZ R5, R102, R5 ;  /* 0x0000000566057220 */ /* 0x000fe20000410000 */
[----:B------:R-:W-:Y:S01]  /*4220*/  FSEL R138, R138, RZ, !P3 ;  /* 0x000000ff8a8a7208 */ /* 0x000fe20005800000 */
[----:B------:R-:W-:Y:S01]  /*4230*/  HADD2.F32 R9, -RZ, R9.H1_H1 ;  /* 0x30000009ff097230 */ /* 0x000fe20000004100 */
[----:B------:R-:W-:Y:S02]  /*4240*/  ISETP.GE.U32.AND P3, PT, R6, R37, PT ;  /* 0x000000250600720c */ /* 0x000fe40003f66070 */
[----:B------:R-:W-:Y:S02]  /*4250*/  IADD3 R6, PT, PT, R38, 0xe, RZ ;  /* 0x0000000e26067810 */ /* 0x000fe40007ffe0ff */
[----:B------:R-:W-:Y:S01]  /*4260*/  FSEL R144, R5, RZ, !P4 ;  /* 0x000000ff05907208 */ /* 0x000fe20006000000 */
[----:B------:R-:W-:Y:S01]  /*4270*/  FMUL.FTZ R9, R100, R9 ;  /* 0x0000000964097220 */ /* 0x000fe20000410000 */
[----:B0-----:R-:W-:-:S02]  /*4280*/  FSEL R143, R7, 1, !P4 ;  /* 0x3f800000078f7808 */ /* 0x001fc40006000000 */
[----:B------:R-:W-:Y:S02]  /*4290*/  ISETP.GE.U32.AND P4, PT, R6, R37, PT ;  /* 0x000000250600720c */ /* 0x000fe40003f86070 */
[----:B------:R-:W-:Y:S01]  /*42a0*/  IADD3 R6, PT, PT, R38, 0xf, RZ ;  /* 0x0000000f26067810 */ /* 0x000fe20007ffe0ff */
[----:B------:R-:W-:Y:S01]  /*42b0*/  FMUL.FTZ R7, R127, R74 ;  /* 0x0000004a7f077220 */ /* 0x000fe20000410000 */
[----:B------:R-:W-:Y:S01]  /*42c0*/  FSEL R140, R9, RZ, !P6 ;  /* 0x000000ff098c7208 */ /* 0x000fe20007000000 */
[----:B------:R-:W-:Y:S02]  /*42d0*/  HADD2.F32 R5, -RZ, R10.H1_H1 ;  /* 0x3000000aff057230 */ /* 0x000fe40000004100 */
[C---:B------:R-:W-:Y:S01]  /*42e0*/  FMUL.FTZ R9, R127.reuse, R67 ;  /* 0x000000437f097220 */ /* 0x040fe20000410000 */
[----:B------:R0:W1:Y:S01]  /*42f0*/  MUFU.EX2 R149, R7 ;  /* 0x0000000700957308 */ /* 0x0000620000000800 */
[----:B------:R-:W-:-:S04]  /*4300*/  FMUL.FTZ R131, R127, R77 ;  /* 0x0000004d7f837220 */ /* 0x000fc80000410000 */
[----:B------:R-:W2:Y:S04]  /*4310*/  MUFU.EX2 R150, R131 ;  /* 0x0000008300967308 */ /* 0x000ea80000000800 */
[----:B------:R-:W-:Y:S01]  /*4320*/  MUFU.EX2 R9, R9 ;  /* 0x0000000900097308 */ /* 0x000fe20000000800 */
[----:B------:R-:W-:Y:S02]  /*4330*/  HADD2.F32 R4, -RZ, R4.H0_H0 ;  /* 0x20000004ff047230 */ /* 0x000fe40000004100 */
[--C-:B0-----:R-:W-:Y:S02]  /*4340*/  HADD2.F32 R7, -RZ, R11.reuse.H0_H0 ;  /* 0x2000000bff077230 */ /* 0x101fe40000004100 */
[----:B------:R-:W-:Y:S01]  /*4350*/  HADD2.F32 R8, -RZ, R11.H1_H1 ;  /* 0x3000000bff087230 */ /* 0x000fe20000004100 */
[----:B-1----:R-:W-:Y:S01]  /*4360*/  FSEL R149, R149, 1, !P0 ;  /* 0x3f80000095957808 */ /* 0x002fe20004000000 */
[----:B------:R-:W-:Y:S01]  /*4370*/  FMUL.FTZ R4, R111, R4 ;  /* 0x000000046f047220 */ /* 0x000fe20000410000 */
[----:B------:R-:W-:Y:S01]  /*4380*/  FMUL.FTZ R5, R98, R5 ;  /* 0x0000000562057220 */ /* 0x000fe20000410000 */
[----:B------:R-:W-:Y:S01]  /*4390*/  FMUL.FTZ R7, R96, R7 ;  /* 0x0000000760077220 */ /* 0x000fe20000410000 */
[----:B------:R-:W-:Y:S01]  /*43a0*/  FMUL.FTZ R8, R95, R8 ;  /* 0x000000085f087220 */ /* 0x000fe20000410000 */
[----:B--2---:R-:W-:-:S02]  /*43b0*/  FSEL R150, R150, 1, !P4 ;  /* 0x3f80000096967808 */ /* 0x004fc40006000000 */
[----:B------:R-:W-:Y:S02]  /*43c0*/  FSEL R146, R5, RZ, !P3 ;  /* 0x000000ff05927208 */ /* 0x000fe40005800000 */
[----:B------:R-:W-:Y:S01]  /*43d0*/  FSEL R145, R7, RZ, !P4 ;  /* 0x000000ff07917208 */ /* 0x000fe20006000000 */
[----:B---3--:R0:W-:Y:S02]  /*43e0*/  STS.128 [R36+0x1280], R20 ;  /* 0x0012801424007388 */ /* 0x0081e40000000c00 */
[----:B0-----:R-:W-:-:S06]  /*43f0*/  FMUL.FTZ R20, R127, R75 ;  /* 0x0000004b7f147220 */ /* 0x001fcc0000410000 */
[----:B------:R-:W0:Y:S01]  /*4400*/  MUFU.EX2 R20, R20 ;  /* 0x0000001400147308 */ /* 0x000e220000000800 */
[----:B----4-:R-:W-:Y:S01]  /*4410*/  STS.128 [R36+0x1080], R16 ;  /* 0x0010801024007388 */ /* 0x010fe20000000c00 */
[----:B------:R-:W-:-:S03]  /*4420*/  NOP ;  /* 0x0000000000007918 */ /* 0x000fc60000000000 */
[----:B------:R-:W1:Y:S04]  /*4430*/  LDS.128 R16, [R0+0x1090] ;  /* 0x0010900000107984 */ /* 0x000e680000000c00 */
[----:B------:R-:W2:Y:S01]  /*4440*/  LDS.128 R12, [R0+0x1080] ;  /* 0x00108000000c7984 */ /* 0x000ea20000000c00 */
[----:B0-----:R-:W-:-:S03]  /*4450*/  FSEL R139, R20, 1, !P6 ;  /* 0x3f800000148b7808 */ /* 0x001fc60007000000 */
[----:B------:R-:W0:Y:S01]  /*4460*/  @P5 LDS.64 R20, [UR8] ;  /* 0x00000008ff145984 */ /* 0x000e220008000a00 */
[----:B------:R-:W-:Y:S01]  /*4470*/  ISETP.GE.U32.AND P6, PT, R6, R37, PT ;  /* 0x000000250600720c */ /* 0x000fe20003fc6070 */
[----:B------:R-:W-:Y:S02]  /*4480*/  HADD2.F32 R6, -RZ, R10.H0_H0 ;  /* 0x2000000aff067230 */ /* 0x000fe40000004100 */
[C---:B------:R-:W-:Y:S01]  /*4490*/  FMUL.FTZ R10, R127.reuse, R78 ;  /* 0x0000004e7f0a7220 */ /* 0x040fe20000410000 */
[----:B------:R-:W-:-:S04]  /*44a0*/  FMUL.FTZ R22, R127, R76 ;  /* 0x0000004c7f167220 */ /* 0x000fc80000410000 */
[----:B------:R-:W3:Y:S04]  /*44b0*/  MUFU.EX2 R147, R22 ;  /* 0x0000001600937308 */ /* 0x000ee80000000800 */
[----:B------:R-:W4:Y:S01]  /*44c0*/  MUFU.EX2 R10, R10 ;  /* 0x0000000a000a7308 */ /* 0x000f220000000800 */
[----:B------:R-:W-:-:S05]  /*44d0*/  FMUL.FTZ R6, R99, R6 ;  /* 0x0000000663067220 */ /* 0x000fca0000410000 */
[----:B------:R-:W-:Y:S02]  /*44e0*/  FSEL R152, R6, RZ, !P0 ;  /* 0x000000ff06987208 */ /* 0x000fe40004000000 */
[----:B------:R-:W-:Y:S02]  /*44f0*/  ISETP.GE.U32.AND P0, PT, R38, R37, PT ;  /* 0x000000252600720c */ /* 0x000fe40003f06070 */
[----:B---3--:R-:W-:Y:S02]  /*4500*/  FSEL R147, R147, 1, !P3 ;  /* 0x3f80000093937808 */ /* 0x008fe40005800000 */
[----:B------:R-:W-:Y:S02]  /*4510*/  FSEL R151, R4, RZ, !P0 ;  /* 0x000000ff04977208 */ /* 0x000fe40004000000 */
[----:B----4-:R-:W-:Y:S02]  /*4520*/  FSEL R148, R10, 1, !P6 ;  /* 0x3f8000000a947808 */ /* 0x010fe40007000000 */
[----:B------:R-:W-:Y:S01]  /*4530*/  FSEL R154, R9, 1, !P0 ;  /* 0x3f800000099a7808 */ /* 0x000fe20004000000 */
[----:B-1----:R-:W-:-:S02]  /*4540*/  HADD2.F32 R133, -RZ, R17.H0_H0 ;  /* 0x20000011ff857230 */ /* 0x002fc40000004100 */
[----:B------:R-:W-:Y:S02]  /*4550*/  HADD2.F32 R134, -RZ, R17.H1_H1 ;  /* 0x30000011ff867230 */ /* 0x000fe40000004100 */
[----:B--2---:R-:W-:Y:S02]  /*4560*/  HADD2.F32 R129, -RZ, R14.H0_H0 ;  /* 0x2000000eff817230 */ /* 0x004fe40000004100 */
[----:B------:R-:W-:Y:S02]  /*4570*/  HADD2.F32 R132, -RZ, R15.H0_H0 ;  /* 0x2000000fff847230 */ /* 0x000fe40000004100 */
[----:B------:R-:W-:Y:S02]  /*4580*/  HADD2.F32 R131, -RZ, R16.H0_H0 ;  /* 0x20000010ff837230 */ /* 0x000fe40000004100 */
[----:B------:R-:W-:Y:S02]  /*4590*/  HADD2.F32 R17, -RZ, R18.H0_H0 ;  /* 0x20000012ff117230 */ /* 0x000fe40000004100 */
[----:B------:R-:W-:-:S02]  /*45a0*/  HADD2.F32 R135, -RZ, R19.H0_H0 ;  /* 0x20000013ff877230 */ /* 0x000fc40000004100 */
[----:B------:R-:W-:Y:S01]  /*45b0*/  HADD2.F32 R136, -RZ, R19.H1_H1 ;  /* 0x30000013ff887230 */ /* 0x000fe20000004100 */
[----:B------:R-:W-:Y:S01]  /*45c0*/  FSEL R19, R8, RZ, !P6 ;  /* 0x000000ff08137208 */ /* 0x000fe20007000000 */
[--C-:B------:R-:W-:Y:S02]  /*45d0*/  HADD2.F32 R23, -RZ, R12.reuse.H0_H0 ;  /* 0x2000000cff177230 */ /* 0x100fe40000004100 */
[----:B------:R-:W-:Y:S02]  /*45e0*/  HADD2.F32 R22, -RZ, R12.H1_H1 ;  /* 0x3000000cff167230 */ /* 0x000fe40000004100 */
[--C-:B------:R-:W-:Y:S02]  /*45f0*/  HADD2.F32 R127, -RZ, R13.reuse.H0_H0 ;  /* 0x2000000dff7f7230 */ /* 0x100fe40000004100 */
[----:B------:R-:W-:Y:S02]  /*4600*/  HADD2.F32 R130, -RZ, R13.H1_H1 ;  /* 0x3000000dff827230 */ /* 0x000fe40000004100 */
[----:B------:R-:W-:-:S02]  /*4610*/  HADD2.F32 R14, -RZ, R14.H1_H1 ;  /* 0x3000000eff0e7230 */ /* 0x000fc40000004100 */
[----:B------:R-:W-:Y:S02]  /*4620*/  HADD2.F32 R15, -RZ, R15.H1_H1 ;  /* 0x3000000fff0f7230 */ /* 0x000fe40000004100 */
[----:B------:R-:W-:Y:S02]  /*4630*/  HADD2.F32 R16, -RZ, R16.H1_H1 ;  /* 0x30000010ff107230 */ /* 0x000fe40000004100 */
[----:B------:R-:W-:Y:S01]  /*4640*/  HADD2.F32 R18, -RZ, R18.H1_H1 ;  /* 0x30000012ff127230 */ /* 0x000fe20000004100 */
[----:B0-----:R-:W-:Y:S06]  /*4650*/  @P5 BRA `(.L_x_1818) ;  /* 0x00000000004c5947 */ /* 0x001fec0003800000 */
[----:B------:R-:W0:Y:S01]  /*4660*/  LDC.U8 R4, c[0x0][0x3a9] ;  /* 0x0000ea40ff047b82 */ /* 0x000e220000000000 */
[----:B------:R-:W-:Y:S01]  /*4670*/  HFMA2 R20, -RZ, RZ, 1.875, 0 ;  /* 0x3f800000ff147431 */ /* 0x000fe200000001ff */
[----:B0-----:R-:W-:-:S04]  /*4680*/  ISETP.NE.AND P0, PT, R4, RZ, P2 ;  /* 0x000000ff0400720c */ /* 0x001fc80001705270 */
[----:B------:R-:W-:-:S13]  /*4690*/  PLOP3.LUT P0, PT, P0, P1, PT, 0x80, 0x8 ;  /* 0x000000000008781c */ /* 0x000fda0000703070 */
[----:B------:R-:W-:Y:S05]  /*46a0*/  @!P0 BRA `(.L_x_1819) ;  /* 0x0000000000248947 */ /* 0x000fea0003800000 */
[----:B------:R-:W-:-:S05]  /*46b0*/  SHF.R.S32.HI R4, RZ, 0x1f, R58 ;  /* 0x0000001fff047819 */ /* 0x000fca000001143a */
[----:B------:R-:W-:Y:S02]  /*46c0*/  IMAD R7, R4, UR24, RZ ;  /* 0x0000001804077c24 */ /* 0x000fe4000f8e02ff */
[----:B------:R-:W-:-:S04]  /*46d0*/  IMAD.WIDE.U32 R4, R58, UR24, RZ ;  /* 0x000000183a047c25 */ /* 0x000fc8000f8e00ff */
[----:B------:R-:W-:Y:S01]  /*46e0*/  IMAD R7, R58, UR25, R7 ;  /* 0x000000193a077c24 */ /* 0x000fe2000f8e0207 */
[----:B------:R-:W-:-:S04]  /*46f0*/  LEA R6, P0, R4, R94, 0x2 ;  /* 0x0000005e04067211 */ /* 0x000fc800078010ff */
[----:B------:R-:W-:-:S04]  /*4700*/  IADD3 R5, PT, PT, R5, R7, RZ ;  /* 0x0000000705057210 */ /* 0x000fc80007ffe0ff */
[----:B------:R-:W-:-:S05]  /*4710*/  LEA.HI.X R7, R4, R93, R5, 0x2, P0 ;  /* 0x0000005d04077211 */ /* 0x000fca00000f1405 */
[----:B------:R0:W5:Y:S01]  /*4720*/  LDG.E R21, desc[UR14][R6.64] ;  /* 0x0000000e06157981 */ /* 0x000162000c1e1900 */
[----:B------:R-:W-:Y:S05]  /*4730*/  BRA `(.L_x_1818) ;  /* 0x0000000000147947 */ /* 0x000fea0003800000 */
.L_x_1819:
[----:B------:R-:W-:Y:S01]  /*4740*/  MOV R21, RZ ;  /* 0x000000ff00157202 */ /* 0x000fe20000000f00 */
[----:B------:R-:W-:Y:S06]  /*4750*/  @!P2 BRA `(.L_x_1818) ;  /* 0x00000000000ca947 */ /* 0x000fec0003800000 */
[----:B------:R-:W-:Y:S02]  /*4760*/  MOV R4, R94 ;  /* 0x0000005e00047202 */ /* 0x000fe40000000f00 */
[----:B------:R-:W-:-:S05]  /*4770*/  MOV R5, R93 ;  /* 0x0000005d00057202 */ /* 0x000fca0000000f00 */
[----:B------:R1:W5:Y:S02]  /*4780*/  LDG.E R21, desc[UR14][R4.64] ;  /* 0x0000000e04157981 */ /* 0x000364000c1e1900 */
.L_x_1818:
[----:B-1----:R-:W-:Y:S01]  /*4790*/  FFMA.FTZ R4, R151, R33, R116 ;  /* 0x0000002197047223 */ /* 0x002fe20000010074 */
[----:B------:R-:W-:Y:S01]  /*47a0*/  ISETP.GE.AND P0, PT, R63, 0x1, PT ;  /* 0x000000013f00780c */ /* 0x000fe20003f06270 */
[----:B------:R-:W1:Y:S01]  /*47b0*/  S2UR UR13, SR_CgaCtaId ;  /* 0x00000000000d79c3 */ /* 0x000e620000008800 */
[----:B------:R-:W-:Y:S01]  /*47c0*/  UMOV UR12, 0x400 ;  /* 0x00000400000c7882 */ /* 0x000fe20000000000 */
[----:B------:R-:W-:Y:S01]  /*47d0*/  FFMA.FTZ R4, R117, R4, R120 ;  /* 0x0000000475047223 */ /* 0x000fe20000010078 */
[----:B------:R-:W-:Y:S01]  /*47e0*/  ISETP.NE.AND P3, PT, R97, 0x2, PT ;  /* 0x000000026100780c */ /* 0x000fe20003f65270 */
[----:B------:R-:W-:Y:S01]  /*47f0*/  BSSY.RECONVERGENT B0, `(.L_x_1820) ;  /* 0x0000062000007945 */ /* 0x000fe20003800200 */
[----:B------:R-:W-:Y:S01]  /*4800*/  ISETP.GE.U32.AND P4, PT, R45, 0x20, PT ;  /* 0x000000202d00780c */ /* 0x000fe20003f86070 */
        /* <DEDUP_REMOVED lines=8> */
[----:B-1----:R-:W-:Y:S02]  /*4890*/  ULEA UR12, UR13, UR12, 0x18 ;  /* 0x0000000c0d0c7291 */ /* 0x002fe4000f8ec0ff */
        /* <DEDUP_REMOVED lines=14> */
[----:B0-----:R-:W-:Y:S01]  /*4980*/  FFMA.FTZ R6, R148, R5, R19 ;  /* 0x0000000594067223 */ /* 0x001fe20000010013 */
        /* <DEDUP_REMOVED lines=30> */
[----:B------:R-:W1:Y:S07]  /*4b70*/  SHFL.UP PT, R13, R156, 0x10, RZ ;  /* 0x060000009c0d7989 */ /* 0x000e6e00000e00ff */
[----:B------:R-:W-:Y:S01]  /*4b80*/  @!P0 LEA R155, R97, UR12, 0x3 ;  /* 0x0000000c619b8c11 */ /* 0x000fe2000f8e18ff */
        /* <DEDUP_REMOVED lines=10> */
[----:B------:R-:W0:Y:S04]  /*4c30*/  LDS.128 R4, [UR12+0x2100] ;  /* 0x0021000cff047984 */ /* 0x000e280008000c00 */
[----:B------:R-:W1:Y:S01]  /*4c40*/  LDS.128 R8, [UR12+0x2110] ;  /* 0x0021100cff087984 */ /* 0x000e620008000c00 */
[C---:B0-----:R-:W-:Y:S01]  /*4c50*/  FSEL R61, R4.reuse, R61, !P0 ;  /* 0x0000003d043d7208 */ /* 0x041fe20004000000 */
[-C--:B------:R-:W-:Y:S01]  /*4c60*/  FMUL.FTZ R4, R4, R6.reuse ;  /* 0x0000000604047220 */ /* 0x080fe20000410000 */
[C---:B------:R-:W-:Y:S01]  /*4c70*/  FFMA.FTZ R12, R5.reuse, R6, R7 ;  /* 0x00000006050c7223 */ /* 0x040fe20000010007 */
[----:B------:R-:W-:-:S02]  /*4c80*/  FSEL R60, R5, R60, !P0 ;  /* 0x0000003c053c7208 */ /* 0x000fc40004000000 */
[----:B------:R-:W-:Y:S01]  /*4c90*/  ISETP.NE.AND P0, PT, R97, 0x3, PT ;  /* 0x000000036100780c */ /* 0x000fe20003f05270 */
[-C--:B-1----:R-:W-:Y:S01]  /*4ca0*/  FFMA.FTZ R9, R12, R8.reuse, R9 ;  /* 0x000000080c097223 */ /* 0x082fe20000010009 */
[C---:B------:R-:W-:Y:S01]  /*4cb0*/  FSEL R61, R4.reuse, R61, !P3 ;  /* 0x0000003d043d7208 */ /* 0x040fe20005800000 */
[----:B------:R-:W-:Y:S01]  /*4cc0*/  FMUL.FTZ R4, R4, R8 ;  /* 0x0000000804047220 */ /* 0x000fe20000410000 */
[----:B------:R-:W-:Y:S01]  /*4cd0*/  FSEL R60, R12, R60, !P3 ;  /* 0x0000003c0c3c7208 */ /* 0x000fe20005800000 */
[C---:B------:R-:W-:Y:S01]  /*4ce0*/  FFMA.FTZ R11, R10.reuse, R9, R11 ;  /* 0x000000090a0b7223 */ /* 0x040fe2000001000b */
[----:B------:R-:W-:Y:S01]  /*4cf0*/  ISETP.NE.AND P3, PT, R45, RZ, PT ;  /* 0x000000ff2d00720c */ /* 0x000fe20003f65270 */
[----:B------:R-:W-:Y:S01]  /*4d00*/  FMUL.FTZ R10, R10, R4 ;  /* 0x000000040a0a7220 */ /* 0x000fe20000410000 */
[----:B------:R-:W-:Y:S02]  /*4d10*/  FSEL R60, R9, R60, !P0 ;  /* 0x0000003c093c7208 */ /* 0x000fe40004000000 */
[----:B------:R-:W-:-:S02]  /*4d20*/  FSEL R61, R4, R61, !P0 ;  /* 0x0000003d043d7208 */ /* 0x000fc40004000000 */
        /* <DEDUP_REMOVED lines=14> */
.L_x_1821:
[----:B------:R-:W-:Y:S05]  /*4e10*/  BSYNC.RECONVERGENT B0 ;  /* 0x0000000000007941 */ /* 0x000fea0003800200 */
.L_x_1820:
        /* <DEDUP_REMOVED lines=33> */
.L_x_1825:
        /* <DEDUP_REMOVED lines=29> */
.L_x_1826:
[----:B------:R-:W3:Y:S01]  /*5200*/  LDC.64 R8, c[0x0][0x450] ;  /* 0x00011400ff087b82 */ /* 0x000ee20000000a00 */
[----:B-12--5:R-:W-:-:S05]  /*5210*/  SHF.R.S32.HI R7, RZ, 0x1f, R4 ;  /* 0x0000001fff077819 */ /* 0x026fca0000011404 */
[-C--:B---3--:R-:W-:Y:S02]  /*5220*/  IMAD R11, R7, R8.reuse, RZ ;  /* 0x00000008070b7224 */ /* 0x088fe400078e02ff */
[----:B------:R-:W-:-:S04]  /*5230*/  IMAD.WIDE.U32 R6, R4, R8, UR6 ;  /* 0x0000000604067e25 */ /* 0x000fc8000f8e0008 */
[----:B------:R-:W-:Y:S01]  /*5240*/  IMAD R9, R4, R9, R11 ;  /* 0x0000000904097224 */ /* 0x000fe200078e020b */
[----:B------:R-:W-:-:S04]  /*5250*/  LEA R8, P0, R6, R52, 0x2 ;  /* 0x0000003406087211 */ /* 0x000fc800078010ff */
[----:B------:R-:W-:-:S04]  /*5260*/  IADD3 R4, PT, PT, R7, R9, RZ ;  /* 0x0000000907047210 */ /* 0x000fc80007ffe0ff */
[----:B------:R-:W-:-:S05]  /*5270*/  LEA.HI.X R9, R6, R51, R4, 0x2, P0 ;  /* 0x0000003306097211 */ /* 0x000fca00000f1404 */
[----:B------:R1:W-:Y:S01]  /*5280*/  STG.E desc[UR14][R8.64], R5 ;  /* 0x0000000508007986 */ /* 0x0003e2000c10190e */
[----:B------:R-:W-:Y:S05]  /*5290*/  BRA `(.L_x_1823) ;  /* 0x0000000000187947 */ /* 0x000fea0003800000 */
.L_x_1824:
[----:B------:R-:W-:-:S04]  /*52a0*/  IADD3 R4, PT, PT, R46, -0x1, RZ ;  /* 0xffffffff2e047810 */ /* 0x000fc80007ffe0ff */
[----:B------:R-:W-:-:S04]  /*52b0*/  ISETP.NE.AND P0, PT, R4, UR4, PT ;  /* 0x0000000404007c0c */ /* 0x000fc8000bf05270 */
[----:B------:R-:W-:-:S13]  /*52c0*/  ISETP.NE.OR P0, PT, R6, RZ, P0 ;  /* 0x000000ff0600720c */ /* 0x000fda0000705670 */
[----:B------:R-:W-:Y:S02]  /*52d0*/  @!P0 MOV R6, R94 ;  /* 0x0000005e00068202 */ /* 0x000fe40000000f00 */
[----:B------:R-:W-:-:S05]  /*52e0*/  @!P0 MOV R7, R93 ;  /* 0x0000005d00078202 */ /* 0x000fca0000000f00 */
[----:B------:R2:W-:Y:S02]  /*52f0*/  @!P0 STG.E desc[UR14][R6.64], R5 ;  /* 0x0000000506008986 */ /* 0x0005e4000c10190e */
.L_x_1823:
[----:B------:R-:W-:Y:S05]  /*5300*/  BSYNC.RECONVERGENT B0 ;  /* 0x0000000000007941 */ /* 0x000fea0003800200 */
.L_x_1822:
        /* <DEDUP_REMOVED lines=8> */
[----:B------:R-:W-:Y:S01]  /*5390*/  UIADD3 UR6, UP1, UPT, UR6, UR26, URZ ;  /* 0x0000001a06067290 */ /* 0x000fe2000ff3e0ff */
        /* <DEDUP_REMOVED lines=20> */
[----:B------:R-:W-:Y:S01]  /*54e0*/  UIADD3.X UR7, UPT, UPT, UR7, UR27, URZ, UP1, !UPT ;  /* 0x0000001b07077290 */ /* 0x000fe20008ffe4ff */
[----:B------:R-:W-:Y:S01]  /*54f0*/  IADD3.X R93, PT, PT, R93, R114, RZ, P4, !PT ;  /* 0x000000725d5d7210 */ /* 0x000fe200027fe4ff */
[----:B------:R-:W-:Y:S10]  /*5500*/  BRA.U UP0, `(.L_x_1827) ;  /* 0xffffffe500bc7547 */ /* 0x000ff4000b83ffff */
.L_x_1817:
[----:B------:R-:W-:Y:S01]  /*5510*/  BAR.SYNC.DEFER_BLOCKING 0x0 ;  /* 0x0000000000007b1d */ /* 0x000fe20000010000 */
[----:B------:R-:W-:Y:S01]  /*5520*/  F2FP.F16.F32.PACK_AB R7, R112, R113 ;  /* 0x000000717007723e */ /* 0x000fe200000000ff */
[----:B------:R-:W-:Y:S01]  /*5530*/  UIADD3 UR4, UPT, UPT, UR4, 0x1, URZ ;  /* 0x0000000104047890 */ /* 0x000fe2000fffe0ff */
[----:B------:R-:W-:Y:S01]  /*5540*/  F2FP.F16.F32.PACK_AB R6, R91, R92 ;  /* 0x0000005c5b06723e */ /* 0x000fe200000000ff */
[----:B------:R-:W-:Y:S01]  /*5550*/  IMAD.WIDE.U32 R28, R37, 0x2, R28 ;  /* 0x00000002251c7825 */ /* 0x000fe200078e001c */
[----:B------:R-:W-:Y:S01]  /*5560*/  F2FP.F16.F32.PACK_AB R5, R89, R90 ;  /* 0x0000005a5905723e */ /* 0x000fe200000000ff */
[----:B------:R-:W1:Y:S01]  /*5570*/  LDCU.128 UR8, c[0x0][0x430] ;  /* 0x00008600ff0877ac */ /* 0x000e620008000c00 */
[----:B------:R-:W-:Y:S01]  /*5580*/  F2FP.F16.F32.PACK_AB R4, R87, R88 ;  /* 0x000000585704723e */ /* 0x000fe200000000ff */
[----:B------:R-:W2:Y:S01]  /*5590*/  LDC.64 R18, c[0x0][0x4a8] ;  /* 0x00012a00ff127b82 */ /* 0x000ea20000000a00 */
[----:B------:R-:W-:Y:S01]  /*55a0*/  F2FP.F16.F32.PACK_AB R79, R79, R80 ;  /* 0x000000504f4f723e */ /* 0x000fe200000000ff */
[----:B------:R-:W-:Y:S01]  /*55b0*/  IMAD.WIDE.U32 R26, R37, 0x2, R26 ;  /* 0x00000002251a7825 */ /* 0x000fe200078e001a */
[----:B------:R-:W-:-:S02]  /*55c0*/  F2FP.F16.F32.PACK_AB R78, R81, R82 ;  /* 0x00000052514e723e */ /* 0x000fc400000000ff */
[----:B------:R-:W-:Y:S02]  /*55d0*/  F2FP.F16.F32.PACK_AB R77, R83, R84 ;  /* 0x00000054534d723e */ /* 0x000fe400000000ff */
[----:B------:R-:W-:Y:S02]  /*55e0*/  F2FP.F16.F32.PACK_AB R76, R85, R86 ;  /* 0x00000056554c723e */ /* 0x000fe400000000ff */
[----:B------:R-:W-:Y:S01]  /*55f0*/  IADD3 R44, PT, PT, R37, R44, RZ ;  /* 0x0000002c252c7210 */ /* 0x000fe20007ffe0ff */
[----:B------:R3:W-:Y:S04]  /*5600*/  STS.128 [R0], R4 ;  /* 0x0000000400007388 */ /* 0x0007e80000000c00 */
[----:B------:R-:W-:Y:S01]  /*5610*/  STS.128 [R0+0x10], R76 ;  /* 0x0000104c00007388 */ /* 0x000fe20000000c00 */
[----:B------:R-:W-:-:S03]  /*5620*/  NOP ;  /* 0x0000000000007918 */ /* 0x000fc60000000000 */
[----:B------:R-:W4:Y:S04]  /*5630*/  LDS.128 R8, [R36] ;  /* 0x0000000024087984 */ /* 0x000f280000000c00 */
[----:B------:R-:W5:Y:S01]  /*5640*/  LDS.128 R12, [R36+0x200] ;  /* 0x00020000240c7984 */ /* 0x000f620000000c00 */
[-C--:B---3--:R-:W-:Y:S01]  /*5650*/  MOV R4, R40.reuse ;  /* 0x0000002800047202 */ /* 0x088fe20000000f00 */
[----:B------:R-:W-:Y:S01]  /*5660*/  HFMA2 R5, -RZ, RZ, 0, 0 ;  /* 0x00000000ff057431 */ /* 0x000fe200000001ff */
[----:B------:R-:W-:-:S03]  /*5670*/  IADD3 R40, PT, PT, R37, R40, RZ ;  /* 0x0000002825287210 */ /* 0x000fc60007ffe0ff */
[----:B-1----:R-:W-:-:S04]  /*5680*/  IMAD.WIDE.U32 R16, R59, UR8, R4 ;  /* 0x000000083b107c25 */ /* 0x002fc8000f8e0004 */
[----:B------:R-:W-:Y:S02]  /*5690*/  IMAD R17, R59, UR9, R17 ;  /* 0x000000093b117c24 */ /* 0x000fe4000f8e0211 */
[----:B------:R-:W-:-:S04]  /*56a0*/  IMAD.WIDE.U32 R4, R57, UR10, R16 ;  /* 0x0000000a39047c25 */ /* 0x000fc8000f8e0010 */
[----:B------:R-:W-:Y:S01]  /*56b0*/  IMAD R5, R57, UR11, R5 ;  /* 0x0000000b39057c24 */ /* 0x000fe2000f8e0205 */
[----:B--2---:R-:W-:-:S04]  /*56c0*/  LEA R6, P0, R4, R18, 0x1 ;  /* 0x0000001204067211 */ /* 0x004fc800078008ff */
[----:B------:R-:W-:Y:S02]  /*56d0*/  LEA.HI.X R7, R4, R19, R5, 0x1, P0 ;  /* 0x0000001304077211 */ /* 0x000fe400000f0c05 */
[----:B------:R-:W-:Y:S01]  /*56e0*/  ISETP.NE.AND P0, PT, R46, UR4, PT ;  /* 0x000000042e007c0c */ /* 0x000fe2000bf05270 */
[----:B------:R-:W-:Y:S01]  /*56f0*/  IMAD.WIDE.U32 R4, R39, 0x10, R6 ;  /* 0x0000001027047825 */ /* 0x000fe200078e0006 */
[----:B------:R-:W-:Y:S02]  /*5700*/  MOV R6, R56 ;  /* 0x0000003800067202 */ /* 0x000fe40000000f00 */
[----:B------:R-:W-:Y:S02]  /*5710*/  MOV R7, R55 ;  /* 0x0000003700077202 */ /* 0x000fe40000000f00 */
[----:B----4-:R-:W-:Y:S04]  /*5720*/  STG.E.128 desc[UR14][R4.64], R8 ;  /* 0x0000000804007986 */ /* 0x010fe8000c101d0e */
[----:B-----5:R1:W-:Y:S02]  /*5730*/  STG.E.128 desc[UR14][R4.64+0x200], R12 ;  /* 0x0002000c04007986 */ /* 0x0203e4000c101d0e */
[----:B-1----:R-:W-:Y:S01]  /*5740*/  MOV R4, R54 ;  /* 0x0000003600047202 */ /* 0x002fe20000000f00 */
[----:B------:R-:W-:Y:S01]  /*5750*/  IMAD.WIDE.U32 R54, R37, 0x2, R6 ;  /* 0x0000000225367825 */ /* 0x000fe200078e0006 */
[----:B------:R-:W-:-:S02]  /*5760*/  MOV R5, R53 ;  /* 0x0000003500057202 */ /* 0x000fc40000000f00 */
[----:B------:R-:W-:Y:S01]  /*5770*/  MOV R56, R54 ;  /* 0x0000003600387202 */ /* 0x000fe20000000f00 */
[----:B------:R-:W-:-:S03]  /*5780*/  IMAD.WIDE.U32 R6, R37, 0x2, R4 ;  /* 0x0000000225067825 */ /* 0x000fc600078e0004 */
[----:B------:R-:W-:Y:S02]  /*5790*/  MOV R54, R6 ;  /* 0x0000000600367202 */ /* 0x000fe40000000f00 */
[----:B------:R-:W-:Y:S01]  /*57a0*/  MOV R53, R7 ;  /* 0x0000000700357202 */ /* 0x000fe20000000f00 */
[----:B------:R-:W-:Y:S06]  /*57b0*/  @P0 BRA `(.L_x_1828) ;  /* 0xffffffb400fc0947 */ /* 0x000fec000383ffff */
[----:B------:R-:W-:Y:S05]  /*57c0*/  EXIT ;  /* 0x000000000000794d */ /* 0x000fea0003800000 */
.L_x_1829:
        /* <DEDUP_REMOVED lines=11> */
.L_x_7976:


//--------------------- .text._Z25selective_scan_fwd_kernelI32Selective_Scan_fwd_kernel_traitsILi128ELi16ELi1ELb1ELb1ELb1ELb0ELb1EN3c104HalfEffEEv13SSMParamsBase --------------------------
	.section	.text._Z25selective_scan_fwd_kernelI32Selective_Scan_fwd_kernel_traitsILi128ELi16ELi1ELb1ELb1ELb1ELb0ELb1EN3c104HalfEffEEv13SSMParamsBase,"ax",@progbits
	.align	128
        .global         _Z25selective_scan_fwd_kernelI32Selective_Scan_fwd_kernel_traitsILi128ELi16ELi1ELb1ELb1ELb1ELb0ELb1EN3c104HalfEffEEv13SSMParamsBase
        .type           _Z25selective_scan_fwd_kernelI32Selective_Scan_fwd_kernel_traitsILi128ELi16ELi1ELb1ELb1ELb1ELb0ELb1EN3c104HalfEffEEv13SSMParamsBase,@function
        .size           _Z25selective_scan_fwd_kernelI32Selective_Scan_fwd_kernel_traitsILi128ELi16ELi1ELb1ELb1ELb1ELb0ELb1EN3c104HalfEffEEv13SSMParamsBase,(.L_x_7977 - _Z25selective_scan_fwd_kernelI32Selective_Scan_fwd_kernel_traitsILi128ELi16ELi1ELb1ELb1ELb1ELb0ELb1EN3c104HalfEffEEv13SSMParamsBase)
        .other          _Z25selective_scan_fwd_kernelI32Selective_Scan_fwd_kernel_traitsILi128ELi16ELi1ELb1ELb1ELb1ELb0ELb1EN3c104HalfEffEEv13SSMParamsBase,@"STO_CUDA_ENTRY STV_DEFAULT"
_Z25selective_scan_fwd_kernelI32Selective_Scan_fwd_kernel_traitsILi128ELi16ELi1ELb1ELb1ELb1ELb0ELb1EN3c104HalfEffEEv13SSMParamsBase:
.text._Z25selective_scan_fwd_kernelI32Selective_Scan_fwd_kernel_traitsILi128ELi16ELi1ELb1ELb1ELb1ELb0ELb1EN3c104HalfEffEEv13SSMParamsBase:
        /* <DEDUP_REMOVED lines=57> */
.L_x_1830:
        /* <DEDUP_REMOVED lines=101> */
.L_x_1831:
        /* <DEDUP_REMOVED lines=10> */
.L_x_1832:
        /* <DEDUP_REMOVED lines=100> */
.L_x_1833:
        /* <DEDUP_REMOVED lines=35> */
.L_x_1834:
[----:B------:R-:W-:-:S06]  /*12f0*/  UISETP.GE.AND UP0, UPT, UR36, 0x1, UPT ;  /* 0x000000012400788c */ /* 0x000fcc000bf06270 */
[----:B------:R-:W-:-:S13]  /*1300*/  PLOP3.LUT P0, PT, PT, PT, UP0, 0x80, 0x8 ;  /* 0x000000000008781c */ /* 0x000fda0003f0f008 */
[----:B------:R-:W-:Y:S05]  /*1310*/  @!P0 EXIT ;  /* 0x000000000000894d */ /* 0x000fea0003800000 */
[----:B------:R-:W-:Y:S01]  /*1320*/  UMOV UR9, URZ ;  /* 0x000000ff00097c82 */ /* 0x000fe20008000000 */
[----:B------:R-:W-:-:S05]  /*1330*/  UMOV UR10, URZ ;  /* 0x000000ff000a7c82 */ /* 0x000fca0008000000 */
.L_x_1878:
        /* <DEDUP_REMOVED lines=366> */
.L_x_1836:
[----:B------:R-:W-:Y:S05]  /*2a20*/  BSYNC.RECONVERGENT B0 ;  /* 0x0000000000007941 */ /* 0x000fea0003800200 */
.L_x_1835:
        /* <DEDUP_REMOVED lines=37> */
.L_x_1838:
[----:B------:R-:W-:Y:S05]  /*2c80*/  BSYNC.RECONVERGENT B0 ;  /* 0x0000000000007941 */ /* 0x000fea0003800200 */
.L_x_1837:
        /* <DEDUP_REMOVED lines=35> */
.L_x_1840:
[----:B------:R-:W-:Y:S05]  /*2ec0*/  BSYNC.RECONVERGENT B0 ;  /* 0x0000000000007941 */ /* 0x000fea0003800200 */
.L_x_1839:
        /* <DEDUP_REMOVED lines=37> */
.L_x_1842:
[----:B------:R-:W-:Y:S05]  /*3120*/  BSYNC.RECONVERGENT B0 ;  /* 0x0000000000007941 */ /* 0x000fea0003800200 */
.L_x_1841:
        /* <DEDUP_REMOVED lines=35> */
.L_x_1844:
[----:B------:R-:W-:Y:S05]  /*3360*/  BSYNC.RECONVERGENT B0 ;  /* 0x0000000000007941 */ /* 0x000fea0003800200 */
.L_x_1843:
        /* <DEDUP_REMOVED lines=37> */
.L_x_1846:
[----:B------:R-:W-:Y:S05]  /*35c0*/  BSYNC.RECONVERGENT B0 ;  /* 0x0000000000007941 */ /* 0x000fea0003800200 */
.L_x_1845:
        /* <DEDUP_REMOVED lines=35> */
.L_x_1848:
[----:B------:R-:W-:Y:S05]  /*3800*/  BSYNC.RECONVERGENT B0 ;  /* 0x0000000000007941 */ /* 0x000fea0003800200 */
.L_x_1847:
        /* <DEDUP_REMOVED lines=38> */
.L_x_1850:
[----:B------:R-:W-:Y:S05]  /*3a70*/  BSYNC.RECONVERGENT B0 ;  /* 0x0000000000007941 */ /* 0x000fea0003800200 */
.L_x_1849:
        /* <DEDUP_REMOVED lines=39> */
.L_x_1852:
[----:B------:R-:W-:Y:S05]  /*3cf0*/  BSYNC.RECONVERGENT B0 ;  /* 0x0000000000007941 */ /* 0x000fea0003800200 */
.L_x_1851:
        /* <DEDUP_REMOVED lines=41> */
.L_x_1854:
[----:B------:R-:W-:Y:S05]  /*3f90*/  BSYNC.RECONVERGENT B0 ;  /* 0x0000000000007941 */ /* 0x000fea0003800200 */
.L_x_1853:
        /* <DEDUP_REMOVED lines=39> */
.L_x_1856:
[----:B------:R-:W-:Y:S05]  /*4210*/  BSYNC.RECONVERGENT B0 ;  /* 0x0000000000007941 */ /* 0x000fea0003800200 */
.L_x_1855:
        /* <DEDUP_REMOVED lines=44> */
.L_x_1858:
[----:B------:R-:W-:Y:S05]  /*44e0*/  BSYNC.RECONVERGENT B0 ;  /* 0x0000000000007941 */ /* 0x000fea0003800200 */
.L_x_1857:
        /* <DEDUP_REMOVED lines=32> */
.L_x_1860:
[----:B------:R-:W-:Y:S05]  /*46f0*/  BSYNC.RECONVERGENT B0 ;  /* 0x0000000000007941 */ /* 0x000fea0003800200 */
.L_x_1859:
        /* <DEDUP_REMOVED lines=32> */
.L_x_1862:
[----:B------:R-:W-:Y:S05]  /*4900*/  BSYNC.RECONVERGENT B0 ;  /* 0x0000000000007941 */ /* 0x000fea0003800200 */
.L_x_1861:
        /* <DEDUP_REMOVED lines=32> */
.L_x_1864:
[----:B------:R-:W-:Y:S05]  /*4b10*/  BSYNC.RECONVERGENT B0 ;  /* 0x0000000000007941 */ /* 0x000fea0003800200 */
.L_x_1863:
        /* <DEDUP_REMOVED lines=32> */
.L_x_1866:
[----:B------:R-:W-:Y:S05]  /*4d20*/  BSYNC.RECONVERGENT B0 ;  /* 0x0000000000007941 */ /* 0x000fea0003800200 */
.L_x_1865:
        /* <DEDUP_REMOVED lines=62> */
.L_x_1877:
        /* <DEDUP_REMOVED lines=393> */
.L_x_1869:
[----:B------:R-:W-:Y:S01]  /*69a0*/  HFMA2 R85, -RZ, RZ, 0, 0 ;  /* 0x00000000ff557431 */ /* 0x000fe200000001ff */
[----:B------:R-:W-:Y:S06]  /*69b0*/  BRA.U !UP2, `(.L_x_1868) ;  /* 0x000000010a147547 */ /* 0x000fec000b800000 */
[----:B------:R-:W-:-:S04]  /*69c0*/  UIADD3 UR6, UP0, UPT, UR33, UR12, URZ ;  /* 0x0000000c21067290 */ /* 0x000fc8000ff1e0ff */
[----:B------:R-:W-:Y:S02]  /*69d0*/  UIADD3.X UR7, UPT, UPT, UR32, UR13, URZ, UP0, !UPT ;  /* 0x0000000d20077290 */ /* 0x000fe400087fe4ff */
[----:B------:R-:W-:-:S04]  /*69e0*/  IMAD.U32 R40, RZ, RZ, UR6 ;  /* 0x00000006ff287e24 */ /* 0x000fc8000f8e00ff */
[----:B------:R-:W-:-:S05]  /*69f0*/  IMAD.U32 R41, RZ, RZ, UR7 ;  /* 0x00000007ff297e24 */ /* 0x000fca000f8e00ff */
[----:B------:R1:W5:Y:S02]  /*6a00*/  LDG.E R85, desc[UR34][R40.64] ;  /* 0x0000002228557981 */ /* 0x000364000c1e1900 */
.L_x_1868:
        /* <DEDUP_REMOVED lines=106> */
.L_x_1871:
[----:B------:R-:W-:Y:S05]  /*70b0*/  BSYNC.RECONVERGENT B0 ;  /* 0x0000000000007941 */ /* 0x000fea0003800200 */
.L_x_1870:
        /* <DEDUP_REMOVED lines=39> */
.L_x_1875:
        /* <DEDUP_REMOVED lines=35> */
.L_x_1876:
        /* <DEDUP_REMOVED lines=10> */
.L_x_1874:
        /* <DEDUP_REMOVED lines=9> */
.L_x_1873:
[----:B------:R-:W-:Y:S05]  /*7690*/  BSYNC.RECONVERGENT B0 ;  /* 0x0000000000007941 */ /* 0x000fea0003800200 */
.L_x_1872:
        /* <DEDUP_REMOVED lines=32> */
.L_x_1867:
        /* <DEDUP_REMOVED lines=115> */
.L_x_1879:
        /* <DEDUP_REMOVED lines=11> */
.L_x_7977:


//--------------------- .text._Z25selective_scan_fwd_kernelI32Selective_Scan_fwd_kernel_traitsILi128ELi16ELi1ELb1ELb1ELb1ELb1ELb0EN3c104HalfEffEEv13SSMParamsBase --------------------------
	.section	.text._Z25selective_scan_fwd_kernelI32Selective_Scan_fwd_kernel_traitsILi128ELi16ELi1ELb1ELb1ELb1ELb1ELb0EN3c104HalfEffEEv13SSMParamsBase,"ax",@progbits
	.align	128
        .global         _Z25selective_scan_fwd_kernelI32Selective_Scan_fwd_kernel_traitsILi128ELi16ELi1ELb1ELb1ELb1ELb1ELb0EN3c104HalfEffEEv13SSMParamsBase
        .type           _Z25selective_scan_fwd_kernelI32Selective_Scan_fwd_kernel_traitsILi128ELi16ELi1ELb1ELb1ELb1ELb1ELb0EN3c104HalfEffEEv13SSMParamsBase,@function
        .size           _Z25selective_scan_fwd_kernelI32Selective_Scan_fwd_kernel_traitsILi128ELi16ELi1ELb1ELb1ELb1ELb1ELb0EN3c104HalfEffEEv13SSMParamsBase,(.L_x_7978 - _Z25selective_scan_fwd_kernelI32Selective_Scan_fwd_kernel_traitsILi128ELi16ELi1ELb1ELb1ELb1ELb1ELb0EN3c104HalfEffEEv13SSMParamsBase)
        .other          _Z25selective_scan_fwd_kernelI32Selective_Scan_fwd_kernel_traitsILi128ELi16ELi1ELb1ELb1ELb1ELb1ELb0EN3c104HalfEffEEv13SSMParamsBase,@"STO_CUDA_ENTRY STV_DEFAULT"
_Z25selective_scan_fwd_kernelI32Selective_Scan_fwd_kernel_traitsILi128ELi16ELi1ELb1ELb1ELb1ELb1ELb0EN3c104HalfEffEEv13SSMParamsBase:
.text._Z25selective_scan_fwd_kernelI32Selective_Scan_fwd_kernel_traitsILi128ELi16ELi1ELb1ELb1ELb1ELb1ELb0EN3c104HalfEffEEv13SSMParamsBase:
        /* <DEDUP_REMOVED lines=38> */
.L_x_1880:
        /* <DEDUP_REMOVED lines=39> */
[C---:B------:R-:W-:Y:S01]  /*04d0*/  IMAD R3, R0.reuse, R7, R3 ;  /* 0x0000000700037224 */ /* 0x040fe200078e0203 */
[----:B------:R-:W-:Y:S01]  /*04e0*/  LOP3.LUT R5, R37, R26, RZ, 0x3c, !PT ;  /* 0x0000001a25057212 */ /* 0x000fe200078e3cff */
[----:B--2---:R-:W-:Y:S01]  /*04f0*/  IMAD.WIDE.U32 R6, R0, R22, RZ ;  /* 0x0000001600067225 */ /* 0x004fe200078e00ff */
        /* <DEDUP_REMOVED lines=10> */
[----:B------:R-:W-:Y:S01]  /*05a0*/  IMAD R5, R0, R17, R5 ;  /* 0x0000001100057224 */ /* 0x000fe200078e0205 */
[----:B------:R-:W-:Y:S02]  /*05b0*/  @!P4 LOP3.LUT R11, RZ, R26, RZ, 0x33, !PT ;  /* 0x0000001aff0bc212 */ /* 0x000fe400078e33ff */
[C---:B------:R-:W-:Y:S01]  /*05c0*/  LEA R24, P3, R2.reuse, R14, 0x1 ;  /* 0x0000000e02187211 */ /* 0x040fe200078608ff */
[----:B-1----:R-:W-:Y:S01]  /*05d0*/  IMAD.WIDE.U32 R4, R37, R18, R4 ;  /* 0x0000001225047225 */ /* 0x002fe200078e0004 */
[----:B------:R-:W-:Y:S02]  /*05e0*/  SHF.R.S32.HI R9, RZ, 0x1f, R11 ;  /* 0x0000001fff097819 */ /* 0x000fe4000001140b */
[----:B------:R-:W-:Y:S01]  /*05f0*/  LEA.HI.X R25, R2, R15, R25, 0x1, P3 ;  /* 0x0000000f02197211 */ /* 0x000fe200018f0c19 */
[----:B-----5:R-:W-:-:S04]  /*0600*/  IMAD.WIDE.U32 R2, R0, R30, RZ ;  /* 0x0000001e00027225 */ /* 0x020fc800078e00ff */
[C---:B------:R-:W-:Y:S02]  /*0610*/  IMAD R8, R9.reuse, R38, RZ ;  /* 0x0000002609087224 */ /* 0x040fe400078e02ff */
[----:B------:R-:W-:Y:S02]  /*0620*/  IMAD R3, R0, R31, R3 ;  /* 0x0000001f00037224 */ /* 0x000fe400078e0203 */
[----:B------:R-:W-:Y:S02]  /*0630*/  IMAD R12, R9, R40, RZ ;  /* 0x00000028090c7224 */ /* 0x000fe400078e02ff */
[C---:B------:R-:W-:Y:S02]  /*0640*/  IMAD R39, R11.reuse, R39, R8 ;  /* 0x000000270b277224 */ /* 0x040fe400078e0208 */
[----:B------:R-:W-:-:S04]  /*0650*/  IMAD.WIDE.U32 R6, R11, R38, R6 ;  /* 0x000000260b067225 */ /* 0x000fc800078e0006 */
[C---:B------:R-:W-:Y:S01]  /*0660*/  IMAD.WIDE.U32 R8, R11.reuse, R40, R2 ;  /* 0x000000280b087225 */ /* 0x040fe200078e0002 */
[----:B---3--:R-:W-:Y:S02]  /*0670*/  LEA R2, P3, R4, R20, 0x1 ;  /* 0x0000001404027211 */ /* 0x008fe400078608ff */
[----:B------:R-:W-:Y:S01]  /*0680*/  LEA R38, P4, R6, R28, 0x1 ;  /* 0x0000001c06267211 */ /* 0x000fe200078808ff */
[----:B------:R-:W-:Y:S01]  /*0690*/  IMAD R41, R11, R41, R12 ;  /* 0x000000290b297224 */ /* 0x000fe200078e020c */
[----:B------:R-:W-:Y:S01]  /*06a0*/  LEA R40, P6, R8, R32, 0x1 ;  /* 0x0000002008287211 */ /* 0x000fe200078c08ff */
[----:B------:R-:W-:Y:S01]  /*06b0*/  IMAD R3, R37, R19, R5 ;  /* 0x0000001325037224 */ /* 0x000fe200078e0205 */
[----:B------:R-:W-:Y:S02]  /*06c0*/  IADD3 R39, PT, PT, R7, R39, RZ ;  /* 0x0000002707277210 */ /* 0x000fe40007ffe0ff */
[----:B------:R-:W-:Y:S02]  /*06d0*/  IADD3 R41, PT, PT, R9, R41, RZ ;  /* 0x0000002909297210 */ /* 0x000fe40007ffe0ff */
[----:B------:R-:W-:-:S02]  /*06e0*/  LEA.HI.X R3, R4, R21, R3, 0x1, P3 ;  /* 0x0000001504037211 */ /* 0x000fc400018f0c03 */
        /* <DEDUP_REMOVED lines=10> */
.L_x_1881:
        /* <DEDUP_REMOVED lines=11> */
.L_x_1882:
        /* <DEDUP_REMOVED lines=69> */
.L_x_1883:
        /* <DEDUP_REMOVED lines=30> */
.L_x_1884:
[----:B------:R-:W-:-:S13]  /*0e70*/  ISETP.GE.AND P0, PT, R48, 0x1, PT ;  /* 0x000000013000780c */ /* 0x000fda0003f06270 */
[----:B------:R-:W-:Y:S05]  /*0e80*/  @!P0 EXIT ;  /* 0x000000000000894d */ /* 0x000fea0003800000 */
[----:B------:R-:W0:Y:S01]  /*0e90*/  S2R R50, SR_TID.X ;  /* 0x0000000000327919 */ /* 0x000e220000002100 */
[----:B------:R-:W1:Y:S01]  /*0ea0*/  LDCU.64 UR4, c[0x0][0x3b0] ;  /* 0x00007600ff0477ac */ /* 0x000e620008000a00 */
[----:B------:R-:W2:Y:S01]  /*0eb0*/  LDC.64 R26, c[0x0][0x4e8] ;  /* 0x00013a00ff1a7b82 */ /* 0x000ea20000000a00 */
[----:B------:R-:W-:-:S07]  /*0ec0*/  MOV R54, RZ ;  /* 0x000000ff00367202 */ /* 0x000fce0000000f00 */
[----:B------:R-:W3:Y:S01]  /*0ed0*/  LDC.64 R6, c[0x0][0x470] ;  /* 0x00011c00ff067b82 */ /* 0x000ee20000000a00 */
[----:B-1----:R-:W-:Y:S01]  /*0ee0*/  IMAD.WIDE.U32 R52, R37, UR4, RZ ;  /* 0x0000000425347c25 */ /* 0x002fe2000f8e00ff */
[----:B------:R-:W-:-:S03]  /*0ef0*/  UMOV UR4, URZ ;  /* 0x000000ff00047c82 */ /* 0x000fc60008000000 */
[----:B------:R-:W-:Y:S01]  /*0f00*/  IMAD R4, R37, UR5, R53 ;  /* 0x0000000525047c24 */ /* 0x000fe2000f8e0235 */
[----:B--2---:R-:W-:-:S04]  /*0f10*/  LEA R26, P0, R0, R26, 0x2 ;  /* 0x0000001a001a7211 */ /* 0x004fc800078010ff */
[----:B------:R-:W-:Y:S02]  /*0f20*/  LEA.HI.X R27, R0, R27, RZ, 0x2, P0 ;  /* 0x0000001b001b7211 */ /* 0x000fe400000f14ff */
[----:B0-----:R-:W-:Y:S02]  /*0f30*/  SHF.L.U32 R53, R50, 0x1, RZ ;  /* 0x0000000132357819 */ /* 0x001fe400000006ff */
[C---:B---3--:R-:W-:Y:S02]  /*0f40*/  LEA R51, P3, R52.reuse, R6, 0x2 ;  /* 0x0000000634337211 */ /* 0x048fe400078610ff */
[----:B------:R-:W-:Y:S02]  /*0f50*/  LOP3.LUT R53, R53, 0x7c0, RZ, 0xc0, !PT ;  /* 0x000007c035357812 */ /* 0x000fe400078ec0ff */
[----:B------:R-:W-:Y:S02]  /*0f60*/  LEA.HI.X R52, R52, R7, R4, 0x2, P3 ;  /* 0x0000000734347211 */ /* 0x000fe400018f1404 */
[----:B------:R-:W-:-:S02]  /*0f70*/  SHF.L.U32 R55, R50, 0x4, RZ ;  /* 0x0000000432377819 */ /* 0x000fc400000006ff */
[--C-:B------:R-:W-:Y:S02]  /*0f80*/  SHF.R.U32.HI R88, RZ, 0x5, R50.reuse ;  /* 0x00000005ff587819 */ /* 0x100fe40000011632 */
[----:B------:R-:W-:-:S07]  /*0f90*/  LOP3.LUT R57, R53, 0x1f, R50, 0xf8, !PT ;  /* 0x0000001f35397812 */ /* 0x000fce00078ef832 */
.L_x_1928:
        /* <DEDUP_REMOVED lines=88> */
.L_x_1886:
[----:B------:R-:W-:Y:S05]  /*1520*/  BSYNC.RECONVERGENT B0 ;  /* 0x0000000000007941 */ /* 0x000fea0003800200 */
.L_x_1885:
        /* <DEDUP_REMOVED lines=35> */
.L_x_1888:
[----:B------:R-:W-:Y:S05]  /*1760*/  BSYNC.RECONVERGENT B0 ;  /* 0x0000000000007941 */ /* 0x000fea0003800200 */
.L_x_1887:
        /* <DEDUP_REMOVED lines=37> */
.L_x_1890:
[----:B------:R-:W-:Y:S05]  /*19c0*/  BSYNC.RECONVERGENT B0 ;  /* 0x0000000000007941 */ /* 0x000fea0003800200 */
.L_x_1889:
        /* <DEDUP_REMOVED lines=35> */
.L_x_1892:
[----:B------:R-:W-:Y:S05]  /*1c00*/  BSYNC.RECONVERGENT B0 ;  /* 0x0000000000007941 */ /* 0x000fea0003800200 */
.L_x_1891:
        /* <DEDUP_REMOVED lines=37> */
.L_x_1894:
[----:B------:R-:W-:Y:S05]  /*1e60*/  BSYNC.RECONVERGENT B0 ;  /* 0x0000000000007941 */ /* 0x000fea0003800200 */
.L_x_1893:
        /* <DEDUP_REMOVED lines=35> */
.L_x_1896:
[----:B------:R-:W-:Y:S05]  /*20a0*/  BSYNC.RECONVERGENT B0 ;  /* 0x0000000000007941 */ /* 0x000fea0003800200 */
.L_x_1895:
        /* <DEDUP_REMOVED lines=37> */
.L_x_1898:
[----:B------:R-:W-:Y:S05]  /*2300*/  BSYNC.RECONVERGENT B0 ;  /* 0x0000000000007941 */ /* 0x000fea0003800200 */
.L_x_1897:
        /* <DEDUP_REMOVED lines=35> */
.L_x_1900:
[----:B------:R-:W-:Y:S05]  /*2540*/  BSYNC.RECONVERGENT B0 ;  /* 0x0000000000007941 */ /* 0x000fea0003800200 */
.L_x_1899:
        /* <DEDUP_REMOVED lines=37> */
.L_x_1902:
[----:B------:R-:W-:Y:S05]  /*27a0*/  BSYNC.RECONVERGENT B0 ;  /* 0x0000000000007941 */ /* 0x000fea0003800200 */
.L_x_1901:
        /* <DEDUP_REMOVED lines=35> */
.L_x_1904:
[----:B------:R-:W-:Y:S05]  /*29e0*/  BSYNC.RECONVERGENT B0 ;  /* 0x0000000000007941 */ /* 0x000fea0003800200 */
.L_x_1903:
        /* <DEDUP_REMOVED lines=39> */
.L_x_1906:
[----:B------:R-:W-:Y:S05]  /*2c60*/  BSYNC.RECONVERGENT B0 ;  /* 0x0000000000007941 */ /* 0x000fea0003800200 */
.L_x_1905:
        /* <DEDUP_REMOVED lines=39> */
.L_x_1908:
[----:B------:R-:W-:Y:S05]  /*2ee0*/  BSYNC.RECONVERGENT B0 ;  /* 0x0000000000007941 */ /* 0x000fea0003800200 */
.L_x_1907:
[----:B------:R-:W-:Y:S01]  /*2ef0*/  ISETP.EQ.OR P5, PT, RZ, UR6, P5 ;  /* 0x00000006ff007c0c */ /* 0x000fe2000afa2670 */
[----:B------:R-:W-:Y:S01]  /*2f00*/  BSSY.RECONVERGENT B0, `(.L_x_1909) ;  /* 0x000002a000007945 */ /* 0x000fe20003800200 */
[----:B------:R-:W-:Y:S01]  /*2f10*/  FSETP.GTU.FTZ.AND P3, PT, R95, 20, PT ;  /* 0x41a000005f00780b */ /* 0x000fe20003f7c000 */
[----:B------:R-:W-:Y:S01]  /*2f20*/  HADD2.F32 R107, -RZ, R19.H0_H0 ;  /* 0x20000013ff6b7230 */ /* 0x000fe20000004100 */
[----:B------:R-:W-:Y:S01]  /*2f30*/  ISETP.EQ.OR P4, PT, RZ, UR6, P4 ;  /* 0x00000006ff007c0c */ /* 0x000fe2000a782670 */
[----:B------:R-:W-:Y:S01]  /*2f40*/  HADD2.F32 R103, -RZ, R13.H0_H0 ;  /* 0x2000000dff677230 */ /* 0x000fe20000004100 */
[----:B------:R-:W-:Y:S01]  /*2f50*/  ISETP.EQ.OR P0, PT, RZ, UR6, P0 ;  /* 0x00000006ff007c0c */ /* 0x000fe20008702670 */
[----:B------:R-:W-:Y:S01]  /*2f60*/  HADD2.F32 R19, -RZ, R19.H1_H1 ;  /* 0x30000013ff137230 */ /* 0x000fe20000004100 */
[----:B------:R-:W-:Y:S01]  /*2f70*/  ISETP.EQ.OR P3, PT, RZ, UR6, P3 ;  /* 0x00000006ff007c0c */ /* 0x000fe20009f62670 */
[--C-:B------:R-:W-:Y:S02]  /*2f80*/  HADD2.F32 R105, -RZ, R12.reuse.H0_H0 ;  /* 0x2000000cff697230 */ /* 0x100fe40000004100 */
        /* <DEDUP_REMOVED lines=33> */
.L_x_1910:
[----:B------:R-:W-:Y:S05]  /*31a0*/  BSYNC.RECONVERGENT B0 ;  /* 0x0000000000007941 */ /* 0x000fea0003800200 */
.L_x_1909:
        /* <DEDUP_REMOVED lines=32> */
.L_x_1912:
[----:B------:R-:W-:Y:S05]  /*33b0*/  BSYNC.RECONVERGENT B0 ;  /* 0x0000000000007941 */ /* 0x000fea0003800200 */
.L_x_1911:
        /* <DEDUP_REMOVED lines=32> */
.L_x_1914:
[----:B------:R-:W-:Y:S05]  /*35c0*/  BSYNC.RECONVERGENT B0 ;  /* 0x0000000000007941 */ /* 0x000fea0003800200 */
.L_x_1913:
        /* <DEDUP_REMOVED lines=32> */
.L_x_1916:
[----:B------:R-:W-:Y:S05]  /*37d0*/  BSYNC.RECONVERGENT B0 ;  /* 0x0000000000007941 */ /* 0x000fea0003800200 */
.L_x_1915:
        /* <DEDUP_REMOVED lines=25> */
[----:B------:R-:W1:Y:S01]  /*3970*/  LDCU.64 UR18, c[0x0][0x3d0] ;  /* 0x00007a00ff1277ac */ /* 0x000e620008000a00 */
[----:B------:R-:W-:Y:S01]  /*3980*/  HFMA2 R8, -RZ, RZ, 0, 3.0517578125e-05 ;  /* 0x00000200ff087431 */ /* 0x000fe200000001ff */
[----:B------:R-:W-:Y:S01]  /*3990*/  MOV R9, 0x0 ;  /* 0x0000000000097802 */ /* 0x000fe20000000f00 */
[----:B------:R-:W-:Y:S01]  /*39a0*/  FMUL.FTZ R113, R113, R83 ;  /* 0x0000005371717220 */ /* 0x000fe20000410000 */
[----:B------:R-:W2:Y:S01]  /*39b0*/  LDCU.64 UR20, c[0x0][0x3b8] ;  /* 0x00007700ff1477ac */ /* 0x000ea20008000a00 */
[----:B------:R-:W-:Y:S01]  /*39c0*/  R2UR UR16, R51 ;  /* 0x00000000331072ca */ /* 0x000fe200000e0000 */
[----:B------:R-:W-:Y:S01]  /*39d0*/  FMUL.FTZ R112, R5, R82 ;  /* 0x0000005205707220 */ /* 0x000fe20000410000 */
[----:B------:R-:W-:Y:S01]  /*39e0*/  IMAD.WIDE.U32 R8, R57, 0x10, R8 ;  /* 0x0000001039087825 */ /* 0x000fe200078e0008 */
[----:B------:R-:W3:Y:S01]  /*39f0*/  LDCU.64 UR22, c[0x0][0x3f0] ;  /* 0x00007e00ff1677ac */ /* 0x000ee20008000a00 */
[----:B------:R-:W-:-:S02]  /*3a00*/  R2UR UR17, R52 ;  /* 0x00000000341172ca */ /* 0x000fc400000e0000 */
[----:B------:R-:W-:Y:S01]  /*3a10*/  FMUL.FTZ R111, R111, R81 ;  /* 0x000000516f6f7220 */ /* 0x000fe20000410000 */
        /* <DEDUP_REMOVED lines=29> */
.L_x_1927:
[----:B------:R-:W2:Y:S04]  /*3bf0*/  LDG.E.128 R8, desc[UR14][R30.64+-0x200] ;  /* 0xfffe000e1e087981 */ /* 0x000ea8000c1e1d00 */
[----:B------:R-:W3:Y:S01]  /*3c00*/  LDG.E.128 R20, desc[UR14][R30.64] ;  /* 0x0000000e1e147981 */ /* 0x000ee2000c1e1d00 */
[----:B------:R-:W-:Y:S02]  /*3c10*/  MOV R34, UR16 ;  /* 0x0000001000227c02 */ /* 0x000fe40008000f00 */
[----:B------:R-:W-:-:S05]  /*3c20*/  MOV R35, UR17 ;  /* 0x0000001100237c02 */ /* 0x000fca0008000f00 */
[----:B------:R1:W5:Y:S02]  /*3c30*/  LDG.E R130, desc[UR14][R34.64] ;  /* 0x0000000e22827981 */ /* 0x000364000c1e1900 */
[----:B-1----:R-:W-:Y:S02]  /*3c40*/  MOV R34, R4 ;  /* 0x0000000400227202 */ /* 0x002fe40000000f00 */
[----:B------:R-:W-:Y:S02]  /*3c50*/  MOV R35, R115 ;  /* 0x0000007300237202 */ /* 0x000fe40000000f00 */
[----:B------:R-:W-:-:S04]  /*3c60*/  IADD3 R33, PT, PT, R55, 0x2, RZ ;  /* 0x0000000237217810 */ /* 0x000fc80007ffe0ff */
[----:B------:R-:W-:Y:S02]  /*3c70*/  ISETP.GE.U32.AND P0, PT, R33, R56, PT ;  /* 0x000000382100720c */ /* 0x000fe40003f06070 */
[----:B------:R-:W-:-:S04]  /*3c80*/  IADD3 R115, PT, PT, R55, 0x1, RZ ;  /* 0x0000000137737810 */ /* 0x000fc80007ffe0ff */
[----:B------:R-:W-:Y:S01]  /*3c90*/  ISETP.GE.U32.AND P6, PT, R115, R56, PT ;  /* 0x000000387300720c */ /* 0x000fe20003fc6070 */
[----:B--2---:R1:W-:Y:S04]  /*3ca0*/  STS.128 [R58], R8 ;  /* 0x000000083a007388 */ /* 0x0043e80000000c00 */
[----:B---3--:R2:W-:Y:S01]  /*3cb0*/  STS.128 [R58+0x200], R20 ;  /* 0x000200143a007388 */ /* 0x0085e20000000c00 */
[----:B------:R-:W-:-:S03]  /*3cc0*/  NOP ;  /* 0x0000000000007918 */ /* 0x000fc60000000000 */
[----:B------:R-:W3:Y:S04]  /*3cd0*/  LDG.E.128 R12, desc[UR14][R34.64+-0x200] ;  /* 0xfffe000e220c7981 */ /* 0x000ee8000c1e1d00 */
[----:B0-----:R-:W4:Y:S01]  /*3ce0*/  LDG.E.128 R16, desc[UR14][R34.64] ;  /* 0x0000000e22107981 */ /* 0x001f22000c1e1d00 */
[----:B-----5:R-:W-:Y:S01]  /*3cf0*/  FMUL.FTZ R130, R130, 1.4426950216293334961 ;  /* 0x3fb8aa3b82827820 */ /* 0x020fe20000410000 */
[----:B-1----:R-:W-:Y:S02]  /*3d00*/  IADD3 R9, PT, PT, R55, 0x5, RZ ;  /* 0x0000000537097810 */ /* 0x002fe40007ffe0ff */
[----:B------:R-:W1:Y:S01]  /*3d10*/  LDS.128 R4, [R59] ;  /* 0x000000003b047984 */ /* 0x000e620000000c00 */
[C---:B------:R-:W-:Y:S01]  /*3d20*/  FMUL.FTZ R116, R130.reuse, R82 ;  /* 0x0000005282747220 */ /* 0x040fe20000410000 */
[----:B------:R-:W-:Y:S01]  /*3d30*/  ISETP.GE.U32.AND P5, PT, R9, R56, PT ;  /* 0x000000380900720c */ /* 0x000fe20003fa6070 */
[C---:B--2---:R-:W-:Y:S01]  /*3d40*/  FMUL.FTZ R20, R130.reuse, R81 ;  /* 0x0000005182147220 */ /* 0x044fe20000410000 */
[C---:B------:R-:W-:Y:S01]  /*3d50*/  IADD3 R11, PT, PT, R55.reuse, 0x4, RZ ;  /* 0x00000004370b7810 */ /* 0x040fe20007ffe0ff */
[----:B------:R-:W2:Y:S01]  /*3d60*/  MUFU.EX2 R33, R116 ;  /* 0x0000007400217308 */ /* 0x000ea20000000800 */
[----:B------:R-:W-:Y:S01]  /*3d70*/  IADD3 R9, PT, PT, R55, 0x6, RZ ;  /* 0x0000000637097810 */ /* 0x000fe20007ffe0ff */
[C---:B------:R-:W-:Y:S01]  /*3d80*/  FMUL.FTZ R22, R130.reuse, R80 ;  /* 0x0000005082167220 */ /* 0x040fe20000410000 */
[----:B------:R-:W-:Y:S01]  /*3d90*/  ISETP.GE.U32.AND P4, PT, R11, R56, PT ;  /* 0x000000380b00720c */ /* 0x000fe20003f86070 */
[----:B------:R-:W5:Y:S01]  /*3da0*/  MUFU.EX2 R20, R20 ;  /* 0x0000001400147308 */ /* 0x000f620000000800 */
[----:B------:R-:W-:Y:S01]  /*3db0*/  IADD3 R21, PT, PT, R55, 0x3, RZ ;  /* 0x0000000337157810 */ /* 0x000fe20007ffe0ff */
[C---:B------:R-:W-:Y:S01]  /*3dc0*/  FMUL.FTZ R131, R130.reuse, R89 ;  /* 0x0000005982837220 */ /* 0x040fe20000410000 */
[C---:B------:R-:W-:Y:S01]  /*3dd0*/  FMUL.FTZ R121, R130.reuse, R84 ;  /* 0x0000005482797220 */ /* 0x040fe20000410000 */
[----:B------:R-:W0:Y:S01]  /*3de0*/  MUFU.EX2 R22, R22 ;  /* 0x0000001600167308 */ /* 0x000e220000000800 */
[----:B------:R-:W-:Y:S01]  /*3df0*/  ISETP.GE.U32.AND P3, PT, R21, R56, PT ;  /* 0x000000381500720c */ /* 0x000fe20003f66070 */
[C---:B------:R-:W-:Y:S01]  /*3e00*/  FMUL.FTZ R127, R130.reuse, R86 ;  /* 0x00000056827f7220 */ /* 0x040fe20000410000 */
[----:B------:R-:W-:Y:S01]  /*3e10*/  FMUL.FTZ R129, R130, R90 ;  /* 0x0000005a82817220 */ /* 0x000fe20000410000 */
[----:B------:R-:W-:Y:S01]  /*3e20*/  MUFU.EX2 R131, R131 ;  /* 0x0000008300837308 */ /* 0x000fe20000000800 */
[----:B--2---:R-:W-:-:S03]  /*3e30*/  FSEL R33, R33, 1, !P6 ;  /* 0x3f80000021217808 */ /* 0x004fc60007000000 */
[----:B------:R-:W-:Y:S01]  /*3e40*/  MUFU.EX2 R121, R121 ;  /* 0x0000007900797308 */ /* 0x000fe20000000800 */
[----:B-----5:R-:W-:-:S03]  /*3e50*/  FSEL R117, R20, 1, !P0 ;  /* 0x3f80000014757808 */ /* 0x020fc60004000000 */
[----:B------:R-:W-:Y:S01]  /*3e60*/  MUFU.EX2 R127, R127 ;  /* 0x0000007f007f7308 */ /* 0x000fe20000000800 */
[----:B0-----:R-:W-:Y:S01]  /*3e70*/  FSEL R115, R22, 1, !P3 ;  /* 0x3f80000016737808 */ /* 0x001fe20005800000 */
[----:B------:R-:W-:Y:S02]  /*3e80*/  FMUL.FTZ R22, R130, R85 ;  /* 0x0000005582167220 */ /* 0x000fe40000410000 */
[----:B------:R-:W-:Y:S04]  /*3e90*/  MUFU.EX2 R129, R129 ;  /* 0x0000008100817308 */ /* 0x000fe80000000800 */
[----:B------:R-:W-:Y:S01]  /*3ea0*/  MUFU.EX2 R22, R22 ;  /* 0x0000001600167308 */ /* 0x000fe20000000800 */
[----:B-1----:R-:W-:Y:S02]  /*3eb0*/  HADD2.F32 R23, -RZ, R4.H1_H1 ;  /* 0x30000004ff177230 */ /* 0x002fe40000004100 */
[----:B------:R-:W-:-:S02]  /*3ec0*/  HADD2.F32 R8, -RZ, R5.H0_H0 ;  /* 0x20000005ff087230 */ /* 0x000fc40000004100 */
[----:B------:R-:W-:Y:S02]  /*3ed0*/  HADD2.F32 R21, -RZ, R5.H1_H1 ;  /* 0x30000005ff157230 */ /* 0x000fe40000004100 */
[----:B------:R-:W-:Y:S01]  /*3ee0*/  FMUL.FTZ R23, R112, R23 ;  /* 0x0000001770177220 */ /* 0x000fe20000410000 */
[--C-:B------:R-:W-:Y:S02]  /*3ef0*/  HADD2.F32 R20, -RZ, R6.reuse.H0_H0 ;  /* 0x20000006ff147230 */ /* 0x100fe40000004100 */
[----:B------:R-:W-:Y:S01]  /*3f00*/  FMUL.FTZ R120, R111, R8 ;  /* 0x000000086f787220 */ /* 0x000fe20000410000 */
[----:B------:R-:W-:Y:S01]  /*3f10*/  IADD3 R5, PT, PT, R55, 0x7, RZ ;  /* 0x0000000737057810 */ /* 0x000fe20007ffe0ff */
[----:B------:R-:W-:Y:S01]  /*3f20*/  FMUL.FTZ R21, R110, R21 ;  /* 0x000000156e157220 */ /* 0x000fe20000410000 */
[----:B------:R-:W-:Y:S01]  /*3f30*/  FSEL R116, R23, RZ, !P6 ;  /* 0x000000ff17747208 */ /* 0x000fe20007000000 */
[----:B------:R-:W-:Y:S01]  /*3f40*/  FMUL.FTZ R23, R130, R79 ;  /* 0x0000004f82177220 */ /* 0x000fe20000410000 */
[----:B------:R-:W-:Y:S01]  /*3f50*/  ISETP.GE.U32.AND P6, PT, R9, R56, PT ;  /* 0x000000380900720c */ /* 0x000fe20003fc6070 */
[----:B------:R-:W-:Y:S01]  /*3f60*/  FMUL.FTZ R20, R109, R20 ;  /* 0x000000146d147220 */ /* 0x000fe20000410000 */
[----:B------:R-:W0:Y:S01]  /*3f70*/  LDS.128 R8, [R59+0x10] ;  /* 0x000010003b087984 */ /* 0x000e220000000c00 */
[----:B------:R-:W-:Y:S01]  /*3f80*/  FSEL R118, R21, RZ, !P3 ;  /* 0x000000ff15767208 */ /* 0x000fe20005800000 */
[----:B------:R-:W-:Y:S01]  /*3f90*/  HADD2.F32 R21, -RZ, R6.H1_H1 ;  /* 0x30000006ff157230 */ /* 0x000fe20000004100 */
[----:B------:R-:W1:Y:S01]  /*3fa0*/  MUFU.EX2 R23, R23 ;  /* 0x0000001700177308 */ /* 0x000e620000000800 */
[--C-:B------:R-:W-:Y:S01]  /*3fb0*/  HADD2.F32 R6, -RZ, R7.reuse.H0_H0 ;  /* 0x20000007ff067230 */ /* 0x100fe20000004100 */
[----:B------:R-:W-:Y:S01]  /*3fc0*/  FSEL R120, R120, RZ, !P0 ;  /* 0x000000ff78787208 */ /* 0x000fe20004000000 */
[----:B------:R-:W-:Y:S01]  /*3fd0*/  HADD2.F32 R7, -RZ, R7.H1_H1 ;  /* 0x30000007ff077230 */ /* 0x000fe20000004100 */
[----:B------:R-:W-:Y:S01]  /*3fe0*/  ISETP.GE.U32.AND P0, PT, R5, R56, PT ;  /* 0x000000380500720c */ /* 0x000fe20003f06070 */
[----:B------:R-:W-:Y:S01]  /*3ff0*/  FMUL.FTZ R21, R108, R21 ;  /* 0x000000156c157220 */ /* 0x000fe20000410000 */
[----:B------:R-:W-:Y:S01]  /*4000*/  FMUL.FTZ R6, R107, R6 ;  /* 0x000000066b067220 */ /* 0x000fe20000410000 */
[----:B------:R-:W-:Y:S01]  /*4010*/  IADD3 R5, PT, PT, R55, 0x8, RZ ;  /* 0x0000000837057810 */ /* 0x000fe20007ffe0ff */
[----:B------:R-:W-:Y:S01]  /*4020*/  FMUL.FTZ R7, R106, R7 ;  /* 0x000000076a077220 */ /* 0x000fe20000410000 */
[----:B------:R-:W-:Y:S01]  /*4030*/  FSEL R122, R20, RZ, !P4 ;  /* 0x000000ff147a7208 */ /* 0x000fe20006000000 */
[----:B------:R-:W-:Y:S01]  /*4040*/  FMUL.FTZ R20, R130, R87 ;  /* 0x0000005782147220 */ /* 0x000fe20000410000 */
[----:B------:R-:W-:Y:S01]  /*4050*/  FSEL R126, R6, RZ, !P6 ;  /* 0x000000ff067e7208 */ /* 0x000fe20007000000 */
[----:B------:R-:W-:Y:S01]  /*4060*/  HADD2.F32 R4, -RZ, R4.H0_H0 ;  /* 0x20000004ff047230 */ /* 0x000fe20000004100 */
[----:B------:R-:W-:-:S02]  /*4070*/  ISETP.GE.U32.AND P3, PT, R5, R56, PT ;  /* 0x000000380500720c */ /* 0x000fc40003f66070 */
[----:B------:R-:W-:Y:S01]  /*4080*/  IADD3 R5, PT, PT, R55, 0x9, RZ ;  /* 0x0000000937057810 */ /* 0x000fe20007ffe0ff */
[----:B------:R-:W2:Y:S01]  /*4090*/  MUFU.EX2 R20, R20 ;  /* 0x0000001400147308 */ /* 0x000ea20000000800 */
[----:B-1----:R-:W-:Y:S01]  /*40a0*/  FSEL R119, R23, 1, !P4 ;  /* 0x3f80000017777808 */ /* 0x002fe20006000000 */
[----:B------:R-:W-:Y:S01]  /*40b0*/  FMUL.FTZ R4, R113, R4 ;  /* 0x0000000471047220 */ /* 0x000fe20000410000 */
[----:B------:R-:W-:Y:S02]  /*40c0*/  ISETP.GE.U32.AND P4, PT, R5, R56, PT ;  /* 0x000000380500720c */ /* 0x000fe40003f86070 */
[----:B------:R-:W-:Y:S02]  /*40d0*/  IADD3 R5, PT, PT, R55, 0xa, RZ ;  /* 0x0000000a37057810 */ /* 0x000fe40007ffe0ff */
[----:B------:R-:W-:Y:S02]  /*40e0*/  FSEL R128, R21, RZ, !P5 ;  /* 0x000000ff15807208 */ /* 0x000fe40006800000 */
[----:B------:R-:W-:-:S02]  /*40f0*/  FSEL R125, R22, 1, !P5 ;  /* 0x3f800000167d7808 */ /* 0x000fc40006800000 */
[----:B------:R-:W-:Y:S02]  /*4100*/  ISETP.GE.U32.AND P5, PT, R5, R56, PT ;  /* 0x000000380500720c */ /* 0x000fe40003fa6070 */
[----:B------:R-:W-:Y:S02]  /*4110*/  IADD3 R5, PT, PT, R55, 0xb, RZ ;  /* 0x0000000b37057810 */ /* 0x000fe40007ffe0ff */
[----:B------:R-:W-:Y:S02]  /*4120*/  FSEL R141, R131, 1, !P5 ;  /* 0x3f800000838d7808 */ /* 0x000fe40006800000 */
[----:B------:R-:W-:Y:S02]  /*4130*/  FSEL R124, R7, RZ, !P0 ;  /* 0x000000ff077c7208 */ /* 0x000fe40004000000 */
[----:B------:R-:W-:Y:S01]  /*4140*/  FSEL R123, R121, 1, !P6 ;  /* 0x3f800000797b7808 */ /* 0x000fe20007000000 */
[--C-:B0-----:R-:W-:Y:S01]  /*4150*/  HADD2.F32 R6, -RZ, R8.reuse.H0_H0 ;  /* 0x20000008ff067230 */ /* 0x101fe20000004100 */
[----:B--2---:R-:W-:Y:S01]  /*4160*/  FSEL R121, R20, 1, !P0 ;  /* 0x3f80000014797808 */ /* 0x004fe20004000000 */
[----:B------:R-:W-:-:S02]  /*4170*/  HADD2.F32 R7, -RZ, R8.H1_H1 ;  /* 0x30000008ff077230 */ /* 0x000fc40000004100 */
[----:B------:R-:W-:Y:S01]  /*4180*/  FMUL.FTZ R8, R130, R92 ;  /* 0x0000005c82087220 */ /* 0x000fe20000410000 */
[----:B------:R-:W-:Y:S01]  /*4190*/  ISETP.GE.U32.AND P6, PT, R5, R56, PT ;  /* 0x000000380500720c */ /* 0x000fe20003fc6070 */
[----:B------:R-:W-:Y:S01]  /*41a0*/  FMUL.FTZ R6, R105, R6 ;  /* 0x0000000669067220 */ /* 0x000fe20000410000 */
[----:B------:R-:W-:Y:S01]  /*41b0*/  IADD3 R5, PT, PT, R55, 0xc, RZ ;  /* 0x0000000c37057810 */ /* 0x000fe20007ffe0ff */
[----:B------:R-:W-:Y:S01]  /*41c0*/  FMUL.FTZ R7, R104, R7 ;  /* 0x0000000768077220 */ /* 0x000fe20000410000 */
[----:B------:R-:W-:Y:S01]  /*41d0*/  FSEL R137, R127, 1, !P3 ;  /* 0x3f8000007f897808 */ /* 0x000fe20005800000 */
[----:B------:R-:W0:Y:S01]  /*41e0*/  MUFU.EX2 R8, R8 ;  /* 0x0000000800087308 */ /* 0x000e220000000800 */
[----:B------:R-:W-:Y:S01]  /*41f0*/  FSEL R138, R6, RZ, !P3 ;  /* 0x000000ff068a7208 */ /* 0x000fe20005800000 */
[--C-:B------:R-:W-:Y:S01]  /*4200*/  HADD2.F32 R6, -RZ, R9.reuse.H0_H0 ;  /* 0x20000009ff067230 */ /* 0x100fe20000004100 */
[----:B------:R-:W-:Y:S01]  /*4210*/  ISETP.GE.U32.AND P0, PT, R5, R56, PT ;  /* 0x000000380500720c */ /* 0x000fe20003f06070 */
[----:B------:R-:W-:Y:S01]  /*4220*/  HADD2.F32 R9, -RZ, R9.H1_H1 ;  /* 0x30000009ff097230 */ /* 0x000fe20000004100 */
[----:B------:R-:W-:-:S02]  /*4230*/  IADD3 R5, PT, PT, R55, 0xd, RZ ;  /* 0x0000000d37057810 */ /* 0x000fc40007ffe0ff */
[----:B------:R-:W-:Y:S01]  /*4240*/  FMUL.FTZ R6, R103, R6 ;  /* 0x0000000667067220 */ /* 0x000fe20000410000 */
[----:B------:R-:W-:Y:S01]  /*4250*/  FSEL R144, R7, RZ, !P4 ;  /* 0x000000ff07907208 */ /* 0x000fe20006000000 */
[----:B------:R-:W-:Y:S01]  /*4260*/  FMUL.FTZ R9, R102, R9 ;  /* 0x0000000966097220 */ /* 0x000fe20000410000 */
[----:B------:R-:W-:Y:S01]  /*4270*/  ISETP.GE.U32.AND P3, PT, R5, R56, PT ;  /* 0x000000380500720c */ /* 0x000fe20003f66070 */
[----:B------:R-:W-:Y:S01]  /*4280*/  FMUL.FTZ R7, R130, R83 ;  /* 0x0000005382077220 */ /* 0x000fe20000410000 */
[----:B------:R-:W-:Y:S01]  /*4290*/  FSEL R142, R6, RZ, !P5 ;  /* 0x000000ff068e7208 */ /* 0x000fe20006800000 */
[----:B------:R-:W-:Y:S01]  /*42a0*/  HADD2.F32 R6, -RZ, R10.H0_H0 ;  /* 0x2000000aff067230 */ /* 0x000fe20000004100 */
[----:B------:R-:W-:Y:S02]  /*42b0*/  ISETP.NE.AND P5, PT, RZ, UR4, PT ;  /* 0x00000004ff007c0c */ /* 0x000fe4000bfa5270 */
[----:B------:R-:W-:Y:S01]  /*42c0*/  IADD3 R5, PT, PT, R55, 0xe, RZ ;  /* 0x0000000e37057810 */ /* 0x000fe20007ffe0ff */
[----:B------:R-:W-:Y:S01]  /*42d0*/  MUFU.EX2 R7, R7 ;  /* 0x0000000700077308 */ /* 0x000fe20000000800 */
[----:B------:R-:W-:Y:S01]  /*42e0*/  FSEL R143, R129, 1, !P4 ;  /* 0x3f800000818f7808 */ /* 0x000fe20006000000 */
[----:B------:R-:W-:Y:S01]  /*42f0*/  FMUL.FTZ R6, R101, R6 ;  /* 0x0000000665067220 */ /* 0x000fe20000410000 */
[----:B------:R-:W-:-:S02]  /*4300*/  ISETP.GE.U32.AND P4, PT, R5, R56, PT ;  /* 0x000000380500720c */ /* 0x000fc40003f86070 */
[----:B------:R-:W-:Y:S02]  /*4310*/  IADD3 R5, PT, PT, R55, 0xf, RZ ;  /* 0x0000000f37057810 */ /* 0x000fe40007ffe0ff */
[----:B------:R-:W-:Y:S01]  /*4320*/  FSEL R140, R9, RZ, !P6 ;  /* 0x000000ff098c7208 */ /* 0x000fe20007000000 */
[----:B------:R-:W-:Y:S01]  /*4330*/  FMUL.FTZ R9, R130, R94 ;  /* 0x0000005e82097220 */ /* 0x000fe20000410000 */
[----:B0-----:R-:W-:Y:S01]  /*4340*/  FSEL R139, R8, 1, !P6 ;  /* 0x3f800000088b7808 */ /* 0x001fe20007000000 */
[--C-:B------:R-:W-:Y:S01]  /*4350*/  HADD2.F32 R8, -RZ, R11.reuse.H0_H0 ;  /* 0x2000000bff087230 */ /* 0x100fe20000004100 */
[----:B------:R-:W-:Y:S01]  /*4360*/  ISETP.GE.U32.AND P6, PT, R5, R56, PT ;  /* 0x000000380500720c */ /* 0x000fe20003fc6070 */
[----:B------:R-:W-:Y:S02]  /*4370*/  HADD2.F32 R5, -RZ, R10.H1_H1 ;  /* 0x3000000aff057230 */ /* 0x000fe40000004100 */
[----:B------:R-:W-:Y:S01]  /*4380*/  FMUL.FTZ R10, R130, R95 ;  /* 0x0000005f820a7220 */ /* 0x000fe20000410000 */
[----:B------:R-:W0:Y:S01]  /*4390*/  MUFU.EX2 R9, R9 ;  /* 0x0000000900097308 */ /* 0x000e220000000800 */
[----:B------:R-:W-:Y:S01]  /*43a0*/  HADD2.F32 R11, -RZ, R11.H1_H1 ;  /* 0x3000000bff0b7230 */ /* 0x000fe20000004100 */
[----:B------:R-:W-:Y:S01]  /*43b0*/  FSEL R152, R6, RZ, !P0 ;  /* 0x000000ff06987208 */ /* 0x000fe20004000000 */
[----:B------:R-:W-:Y:S01]  /*43c0*/  FMUL.FTZ R5, R100, R5 ;  /* 0x0000000564057220 */ /* 0x000fe20000410000 */
[----:B------:R-:W-:Y:S01]  /*43d0*/  FMUL.FTZ R8, R99, R8 ;  /* 0x0000000863087220 */ /* 0x000fe20000410000 */
[----:B------:R-:W1:Y:S01]  /*43e0*/  MUFU.EX2 R10, R10 ;  /* 0x0000000a000a7308 */ /* 0x000e620000000800 */
[----:B------:R-:W-:-:S02]  /*43f0*/  FMUL.FTZ R11, R98, R11 ;  /* 0x0000000b620b7220 */ /* 0x000fc40000410000 */
[----:B------:R-:W-:Y:S02]  /*4400*/  FSEL R146, R5, RZ, !P3 ;  /* 0x000000ff05927208 */ /* 0x000fe40005800000 */
[----:B------:R-:W-:Y:S02]  /*4410*/  FSEL R145, R8, RZ, !P4 ;  /* 0x000000ff08917208 */ /* 0x000fe40006000000 */
[----:B0-----:R-:W-:Y:S02]  /*4420*/  FSEL R150, R9, 1, !P4 ;  /* 0x3f80000009967808 */ /* 0x001fe40006000000 */
[----:B-1----:R-:W-:Y:S01]  /*4430*/  FSEL R148, R10, 1, !P6 ;  /* 0x3f8000000a947808 */ /* 0x002fe20007000000 */
[----:B---3--:R-:W-:Y:S04]  /*4440*/  STS.128 [R58+0x1080], R12 ;  /* 0x0010800c3a007388 */ /* 0x008fe80000000c00 */
[----:B----4-:R0:W-:Y:S01]  /*4450*/  STS.128 [R58+0x1280], R16 ;  /* 0x001280103a007388 */ /* 0x0101e20000000c00 */
[----:B------:R-:W-:-:S03]  /*4460*/  NOP ;  /* 0x0000000000007918 */ /* 0x000fc60000000000 */
[----:B------:R-:W1:Y:S04]  /*4470*/  LDS.128 R20, [R59+0x1080] ;  /* 0x001080003b147984 */ /* 0x000e680000000c00 */
[----:B------:R-:W2:Y:S01]  /*4480*/  LDS.128 R12, [R59+0x1090] ;  /* 0x001090003b0c7984 */ /* 0x000ea20000000c00 */
[C---:B0-----:R-:W-:Y:S01]  /*4490*/  FMUL.FTZ R16, R130.reuse, R91 ;  /* 0x0000005b82107220 */ /* 0x041fe20000410000 */
[----:B------:R-:W-:-:S03]  /*44a0*/  FMUL.FTZ R18, R130, R93 ;  /* 0x0000005d82127220 */ /* 0x000fc60000410000 */
[----:B------:R0:W3:Y:S04]  /*44b0*/  MUFU.EX2 R149, R16 ;  /* 0x0000001000957308 */ /* 0x0000e80000000800 */
[----:B------:R-:W4:Y:S01]  /*44c0*/  MUFU.EX2 R147, R18 ;  /* 0x0000001200937308 */ /* 0x000f220000000800 */
[----:B0-----:R-:W0:Y:S01]  /*44d0*/  @P5 LDS.64 R16, [UR8] ;  /* 0x00000008ff105984 */ /* 0x001e220008000a00 */
[----:B---3--:R-:W-:Y:S02]  /*44e0*/  FSEL R149, R149, 1, !P0 ;  /* 0x3f80000095957808 */ /* 0x008fe40004000000 */
[----:B------:R-:W-:Y:S02]  /*44f0*/  ISETP.GE.U32.AND P0, PT, R55, R56, PT ;  /* 0x000000383700720c */ /* 0x000fe40003f06070 */
[----:B----4-:R-:W-:-:S02]  /*4500*/  FSEL R147, R147, 1, !P3 ;  /* 0x3f80000093937808 */ /* 0x010fc40005800000 */
[----:B------:R-:W-:Y:S02]  /*4510*/  FSEL R151, R4, RZ, !P0 ;  /* 0x000000ff04977208 */ /* 0x000fe40004000000 */
[----:B------:R-:W-:Y:S01]  /*4520*/  FSEL R154, R7, 1, !P0 ;  /* 0x3f800000079a7808 */ /* 0x000fe20004000000 */
[--C-:B-1----:R-:W-:Y:S02]  /*4530*/  HADD2.F32 R127, -RZ, R21.reuse.H0_H0 ;  /* 0x20000015ff7f7230 */ /* 0x102fe40000004100 */
[----:B------:R-:W-:Y:S02]  /*4540*/  HADD2.F32 R18, -RZ, R21.H1_H1 ;  /* 0x30000015ff127230 */ /* 0x000fe40000004100 */
[----:B------:R-:W-:Y:S02]  /*4550*/  HADD2.F32 R19, -RZ, R20.H0_H0 ;  /* 0x20000014ff137230 */ /* 0x000fe40000004100 */
[----:B------:R-:W-:Y:S02]  /*4560*/  HADD2.F32 R21, -RZ, R22.H0_H0 ;  /* 0x20000016ff157230 */ /* 0x000fe40000004100 */
[----:B------:R-:W-:-:S02]  /*4570*/  HADD2.F32 R129, -RZ, R23.H0_H0 ;  /* 0x20000017ff817230 */ /* 0x000fc40000004100 */
[----:B------:R-:W-:Y:S02]  /*4580*/  HADD2.F32 R130, -RZ, R23.H1_H1 ;  /* 0x30000017ff827230 */ /* 0x000fe40000004100 */
[----:B--2---:R-:W-:Y:S02]  /*4590*/  HADD2.F32 R133, -RZ, R14.H0_H0 ;  /* 0x2000000eff857230 */ /* 0x004fe40000004100 */
[--C-:B------:R-:W-:Y:S02]  /*45a0*/  HADD2.F32 R135, -RZ, R15.reuse.H0_H0 ;  /* 0x2000000fff877230 */ /* 0x100fe40000004100 */
[----:B------:R-:W-:Y:S01]  /*45b0*/  HADD2.F32 R136, -RZ, R15.H1_H1 ;  /* 0x3000000fff887230 */ /* 0x000fe20000004100 */
[----:B------:R-:W-:Y:S01]  /*45c0*/  FSEL R15, R11, RZ, !P6 ;  /* 0x000000ff0b0f7208 */ /* 0x000fe20007000000 */
[----:B------:R-:W-:Y:S02]  /*45d0*/  HADD2.F32 R20, -RZ, R20.H1_H1 ;  /* 0x30000014ff147230 */ /* 0x000fe40000004100 */
[----:B------:R-:W-:-:S02]  /*45e0*/  HADD2.F32 R22, -RZ, R22.H1_H1 ;  /* 0x30000016ff167230 */ /* 0x000fc40000004100 */
[--C-:B------:R-:W-:Y:S02]  /*45f0*/  HADD2.F32 R23, -RZ, R12.reuse.H0_H0 ;  /* 0x2000000cff177230 */ /* 0x100fe40000004100 */
[----:B------:R-:W-:Y:S02]  /*4600*/  HADD2.F32 R132, -RZ, R12.H1_H1 ;  /* 0x3000000cff847230 */ /* 0x000fe40000004100 */
[--C-:B------:R-:W-:Y:S02]  /*4610*/  HADD2.F32 R131, -RZ, R13.reuse.H0_H0 ;  /* 0x2000000dff837230 */ /* 0x100fe40000004100 */
        /* <DEDUP_REMOVED lines=17> */
.L_x_1919:
[----:B------:R-:W-:Y:S01]  /*4730*/  MOV R17, RZ ;  /* 0x000000ff00117202 */ /* 0x000fe20000000f00 */
[----:B------:R-:W-:Y:S06]  /*4740*/  @!P2 BRA `(.L_x_1918) ;  /* 0x00000000000ca947 */ /* 0x000fec0003800000 */
[----:B------:R-:W-:Y:S02]  /*4750*/  MOV R4, R96 ;  /* 0x0000006000047202 */ /* 0x000fe40000000f00 */
[----:B------:R-:W-:-:S05]  /*4760*/  MOV R5, R97 ;  /* 0x0000006100057202 */ /* 0x000fca0000000f00 */
[----:B------:R1:W5:Y:S02]  /*4770*/  LDG.E R17, desc[UR14][R4.64] ;  /* 0x0000000e04117981 */ /* 0x000364000c1e1900 */
.L_x_1918:
        /* <DEDUP_REMOVED lines=104> */
.L_x_1921:
[----:B------:R-:W-:Y:S05]  /*4e00*/  BSYNC.RECONVERGENT B0 ;  /* 0x0000000000007941 */ /* 0x000fea0003800200 */
.L_x_1920:
        /* <DEDUP_REMOVED lines=33> */
.L_x_1925:
        /* <DEDUP_REMOVED lines=29> */
.L_x_1926:
        /* <DEDUP_REMOVED lines=10> */
.L_x_1924:
[----:B------:R-:W-:-:S04]  /*5290*/  IADD3 R4, PT, PT, R48, -0x1, RZ ;  /* 0xffffffff30047810 */ /* 0x000fc80007ffe0ff */
[----:B------:R-:W-:-:S04]  /*52a0*/  ISETP.NE.AND P0, PT, R4, UR4, PT ;  /* 0x0000000404007c0c */ /* 0x000fc8000bf05270 */
[----:B------:R-:W-:-:S13]  /*52b0*/  ISETP.NE.OR P0, PT, R6, RZ, P0 ;  /* 0x000000ff0600720c */ /* 0x000fda0000705670 */
[----:B------:R-:W-:Y:S02]  /*52c0*/  @!P0 MOV R6, R96 ;  /* 0x0000006000068202 */ /* 0x000fe40000000f00 */
[----:B------:R-:W-:-:S05]  /*52d0*/  @!P0 MOV R7, R97 ;  /* 0x0000006100078202 */ /* 0x000fca0000000f00 */
[----:B------:R2:W-:Y:S02]  /*52e0*/  @!P0 STG.E desc[UR14][R6.64], R5 ;  /* 0x0000000506008986 */ /* 0x0005e4000c10190e */
.L_x_1923:
[----:B------:R-:W-:Y:S05]  /*52f0*/  BSYNC.RECONVERGENT B0 ;  /* 0x0000000000007941 */ /* 0x000fea0003800200 */
.L_x_1922:
        /* <DEDUP_REMOVED lines=9> */
[----:B------:R-:W-:Y:S01]  /*5390*/  LEA R4, P3, R7, R34, 0x1 ;  /* 0x0000002207047211 */ /* 0x000fe200078608ff */
        /* <DEDUP_REMOVED lines=22> */
.L_x_1917:
[----:B------:R-:W-:Y:S01]  /*5500*/  BAR.SYNC.DEFER_BLOCKING 0x0 ;  /* 0x0000000000007b1d */ /* 0x000fe20000010000 */
[----:B------:R-:W-:Y:S01]  /*5510*/  F2FP.F16.F32.PACK_AB R7, R69, R68 ;  /* 0x000000444507723e */ /* 0x000fe200000000ff */
[----:B------:R-:W-:Y:S01]  /*5520*/  HFMA2 R31, -RZ, RZ, 0, 0 ;  /* 0x00000000ff1f7431 */ /* 0x000fe200000001ff */
[----:B------:R-:W-:Y:S02]  /*5530*/  F2FP.F16.F32.PACK_AB R6, R67, R66 ;  /* 0x000000424306723e */ /* 0x000fe400000000ff */
[----:B------:R-:W-:Y:S01]  /*5540*/  F2FP.F16.F32.PACK_AB R5, R65, R64 ;  /* 0x000000404105723e */ /* 0x000fe200000000ff */
[----:B------:R-:W1:Y:S01]  /*5550*/  LDCU.128 UR8, c[0x0][0x430] ;  /* 0x00008600ff0877ac */ /* 0x000e620008000c00 */
[----:B------:R-:W-:Y:S01]  /*5560*/  F2FP.F16.F32.PACK_AB R4, R63, R62 ;  /* 0x0000003e3f04723e */ /* 0x000fe200000000ff */
[----:B------:R-:W2:Y:S01]  /*5570*/  LDC.64 R78, c[0x0][0x4a8] ;  /* 0x00012a00ff4e7b82 */ /* 0x000ea20000000a00 */
[----:B------:R-:W-:Y:S01]  /*5580*/  F2FP.F16.F32.PACK_AB R11, R77, R76 ;  /* 0x0000004c4d0b723e */ /* 0x000fe200000000ff */
[----:B------:R-:W3:Y:S01]  /*5590*/  LDCU.128 UR16, c[0x0][0x420] ;  /* 0x00008400ff1077ac */ /* 0x000ee20008000c00 */
[----:B------:R-:W-:-:S02]  /*55a0*/  F2FP.F16.F32.PACK_AB R10, R75, R74 ;  /* 0x0000004a4b0a723e */ /* 0x000fc400000000ff */
[----:B------:R-:W-:Y:S02]  /*55b0*/  F2FP.F16.F32.PACK_AB R9, R73, R72 ;  /* 0x000000484909723e */ /* 0x000fe400000000ff */
[----:B------:R-:W-:Y:S01]  /*55c0*/  F2FP.F16.F32.PACK_AB R8, R71, R70 ;  /* 0x000000464708723e */ /* 0x000fe200000000ff */
[----:B------:R-:W4:Y:S01]  /*55d0*/  LDC.64 R80, c[0x0][0x4b8] ;  /* 0x00012e00ff507b82 */ /* 0x000f220000000a00 */
[----:B------:R-:W-:Y:S01]  /*55e0*/  MOV R30, R54 ;  /* 0x00000036001e7202 */ /* 0x000fe20000000f00 */
[----:B------:R5:W-:Y:S04]  /*55f0*/  STS.128 [R59], R4 ;  /* 0x000000043b007388 */ /* 0x000be80000000c00 */
[----:B-1----:R-:W-:Y:S01]  /*5600*/  IMAD.WIDE.U32 R20, R0, UR8, R30 ;  /* 0x0000000800147c25 */ /* 0x002fe2000f8e001e */
[----:B------:R1:W-:Y:S01]  /*5610*/  STS.128 [R59+0x10], R8 ;  /* 0x000010083b007388 */ /* 0x0003e20000000c00 */
[----:B------:R-:W-:-:S03]  /*5620*/  NOP ;  /* 0x0000000000007918 */ /* 0x000fc60000000000 */
[----:B------:R-:W4:Y:S01]  /*5630*/  LDS.128 R12, [R58] ;  /* 0x000000003a0c7984 */ /* 0x000f220000000c00 */
[C---:B------:R-:W-:Y:S02]  /*5640*/  IMAD R21, R0.reuse, UR9, R21 ;  /* 0x0000000900157c24 */ /* 0x040fe4000f8e0215 */
[----:B---3--:R-:W-:Y:S01]  /*5650*/  IMAD.WIDE.U32 R22, R0, UR16, R30 ;  /* 0x0000001000167c25 */ /* 0x008fe2000f8e001e */
[----:B0-----:R-:W0:Y:S03]  /*5660*/  LDS.128 R16, [R58+0x200] ;  /* 0x000200003a107984 */ /* 0x001e260000000c00 */
[----:B-----5:R-:W-:-:S04]  /*5670*/  IMAD.WIDE.U32 R4, R37, UR10, R20 ;  /* 0x0000000a25047c25 */ /* 0x020fc8000f8e0014 */
[C---:B-1----:R-:W-:Y:S01]  /*5680*/  IMAD R8, R37.reuse, UR11, R5 ;  /* 0x0000000b25087c24 */ /* 0x042fe2000f8e0205 */
[----:B--2---:R-:W-:Y:S01]  /*5690*/  LEA R78, P0, R4, R78, 0x1 ;  /* 0x0000004e044e7211 */ /* 0x004fe200078008ff */
[----:B------:R-:W-:Y:S01]  /*56a0*/  IMAD R23, R0, UR17, R23 ;  /* 0x0000001100177c24 */ /* 0x000fe2000f8e0217 */
[----:B------:R-:W1:Y:S02]  /*56b0*/  LDCU.128 UR8, c[0x0][0x440] ;  /* 0x00008800ff0877ac */ /* 0x000e640008000c00 */
[----:B------:R-:W-:Y:S01]  /*56c0*/  LEA.HI.X R79, R4, R79, R8, 0x1, P0 ;  /* 0x0000004f044f7211 */ /* 0x000fe200000f0c08 */
[----:B------:R-:W-:-:S04]  /*56d0*/  IMAD.WIDE.U32 R6, R37, UR18, R22 ;  /* 0x0000001225067c25 */ /* 0x000fc8000f8e0016 */
[----:B------:R-:W-:Y:S01]  /*56e0*/  IMAD.WIDE.U32 R78, R57, 0x10, R78 ;  /* 0x00000010394e7825 */ /* 0x000fe200078e004e */
[----:B----4-:R-:W-:-:S03]  /*56f0*/  LEA R80, P3, R6, R80, 0x1 ;  /* 0x0000005006507211 */ /* 0x010fc600078608ff */
[----:B------:R-:W-:-:S05]  /*5700*/  IMAD R5, R37, UR19, R7 ;  /* 0x0000001325057c24 */ /* 0x000fca000f8e0207 */
[----:B------:R-:W-:-:S03]  /*5710*/  LEA.HI.X R81, R6, R81, R5, 0x1, P3 ;  /* 0x0000005106517211 */ /* 0x000fc600018f0c05 */
[----:B------:R-:W-:Y:S01]  /*5720*/  IMAD.WIDE.U32 R80, R57, 0x10, R80 ;  /* 0x0000001039507825 */ /* 0x000fe200078e0050 */
[----:B------:R-:W-:Y:S04]  /*5730*/  STG.E.128 desc[UR14][R78.64], R12 ;  /* 0x0000000c4e007986 */ /* 0x000fe8000c101d0e */
[----:B0-----:R-:W-:Y:S01]  /*5740*/  STG.E.128 desc[UR14][R78.64+0x200], R16 ;  /* 0x000200104e007986 */ /* 0x001fe2000c101d0e */
[----:B------:R-:W-:Y:S06]  /*5750*/  BAR.SYNC.DEFER_BLOCKING 0x0 ;  /* 0x0000000000007b1d */ /* 0x000fec0000010000 */
[----:B------:R-:W2:Y:S04]  /*5760*/  LDG.E.128 R4, desc[UR14][R80.64] ;  /* 0x0000000e50047981 */ /* 0x000ea8000c1e1d00 */
[----:B------:R-:W3:Y:S01]  /*5770*/  LDG.E.128 R8, desc[UR14][R80.64+0x200] ;  /* 0x0002000e50087981 */ /* 0x000ee2000c1e1d00 */
[----:B------:R-:W-:Y:S01]  /*5780*/  UIADD3 UR4, UPT, UPT, UR4, 0x1, URZ ;  /* 0x0000000104047890 */ /* 0x000fe2000fffe0ff */
[C---:B------:R-:W-:Y:S01]  /*5790*/  IADD3 R49, PT, PT, R56.reuse, R49, RZ ;  /* 0x0000003138317210 */ /* 0x040fe20007ffe0ff */
[C---:B------:R-:W-:Y:S01]  /*57a0*/  IMAD.WIDE.U32 R2, R56.reuse, 0x2, R2 ;  /* 0x0000000238027825 */ /* 0x040fe200078e0002 */
[----:B------:R-:W-:-:S03]  /*57b0*/  IADD3 R54, PT, PT, R56, R54, RZ ;  /* 0x0000003638367210 */ /* 0x000fc60007ffe0ff */
[----:B------:R-:W-:-:S04]  /*57c0*/  IMAD.WIDE.U32 R24, R56, 0x2, R24 ;  /* 0x0000000238187825 */ /* 0x000fc800078e0018 */
[----:B------:R-:W-:-:S04]  /*57d0*/  IMAD.WIDE.U32 R38, R56, 0x2, R38 ;  /* 0x0000000238267825 */ /* 0x000fc800078e0026 */
[----:B------:R-:W-:Y:S01]  /*57e0*/  IMAD.WIDE.U32 R40, R56, 0x2, R40 ;  /* 0x0000000238287825 */ /* 0x000fe200078e0028 */
[----:B--2---:R-:W-:Y:S04]  /*57f0*/  STS.128 [R58], R4 ;  /* 0x000000043a007388 */ /* 0x004fe80000000c00 */
[----:B---3--:R-:W-:Y:S01]  /*5800*/  STS.128 [R58+0x200], R8 ;  /* 0x000200083a007388 */ /* 0x008fe20000000c00 */
[----:B------:R-:W-:-:S03]  /*5810*/  NOP ;  /* 0x0000000000007918 */ /* 0x000fc60000000000 */
[----:B------:R-:W0:Y:S04]  /*5820*/  LDS.128 R20, [R59] ;  /* 0x000000003b147984 */ /* 0x000e280000000c00 */
[----:B------:R-:W2:Y:S01]  /*5830*/  LDS.128 R32, [R59+0x10] ;  /* 0x000010003b207984 */ /* 0x000ea20000000c00 */
[--C-:B0-----:R-:W-:Y:S02]  /*5840*/  HADD2.F32 R14, -RZ, R21.reuse.H0_H0 ;  /* 0x20000015ff0e7230 */ /* 0x101fe40000004100 */
[----:B------:R-:W-:Y:S02]  /*5850*/  HADD2.F32 R21, -RZ, R21.H1_H1 ;  /* 0x30000015ff157230 */ /* 0x000fe40000004100 */
[----:B------:R-:W-:Y:S02]  /*5860*/  HADD2.F32 R8, -RZ, R22.H0_H0 ;  /* 0x20000016ff087230 */ /* 0x000fe40000004100 */
[----:B------:R-:W-:Y:S01]  /*5870*/  FMUL.FTZ R4, R14, -1.4426950216293334961 ;  /* 0xbfb8aa3b0e047820 */ /* 0x000fe20000410000 */
[----:B------:R-:W-:-:S02]  /*5880*/  HADD2.F32 R82, -RZ, R20.H0_H0 ;  /* 0x20000014ff527230 */ /* 0x000fc40000004100 */
[----:B------:R-:W-:Y:S01]  /*5890*/  FMUL.FTZ R5, R21, -1.4426950216293334961 ;  /* 0xbfb8aa3b15057820 */ /* 0x000fe20000410000 */
[----:B--2---:R-:W-:Y:S02]  /*58a0*/  HADD2.F32 R15, -RZ, R32.H0_H0 ;  /* 0x20000020ff0f7230 */ /* 0x004fe40000004100 */
[----:B------:R-:W-:Y:S01]  /*58b0*/  FMUL.FTZ R6, R8, -1.4426950216293334961 ;  /* 0xbfb8aa3b08067820 */ /* 0x000fe20000410000 */
[----:B------:R-:W-:Y:S02]  /*58c0*/  HADD2.F32 R18, -RZ, R33.H0_H0 ;  /* 0x20000021ff127230 */ /* 0x000fe40000004100 */
[----:B------:R-:W-:Y:S01]  /*58d0*/  FMUL.FTZ R12, R82, -1.4426950216293334961 ;  /* 0xbfb8aa3b520c7820 */ /* 0x000fe20000410000 */
[----:B------:R-:W-:Y:S02]  /*58e0*/  HADD2.F32 R20, -RZ, R20.H1_H1 ;  /* 0x30000014ff147230 */ /* 0x000fe40000004100 */
[----:B------:R-:W-:Y:S01]  /*58f0*/  FMUL.FTZ R16, R15, -1.4426950216293334961 ;  /* 0xbfb8aa3b0f107820 */ /* 0x000fe20000410000 */
[----:B------:R-:W-:-:S02]  /*5900*/  HADD2.F32 R10, -RZ, R23.H0_H0 ;  /* 0x20000017ff0a7230 */ /* 0x000fc40000004100 */
[----:B------:R-:W-:Y:S01]  /*5910*/  FMUL.FTZ R19, R18, -1.4426950216293334961 ;  /* 0xbfb8aa3b12137820 */ /* 0x000fe20000410000 */
[----:B------:R-:W-:Y:S02]  /*5920*/  HADD2.F32 R32, -RZ, R32.H1_H1 ;  /* 0x30000020ff207230 */ /* 0x000fe40000004100 */
[----:B------:R-:W-:Y:S01]  /*5930*/  FMUL.FTZ R13, R20, -1.4426950216293334961 ;  /* 0xbfb8aa3b140d7820 */ /* 0x000fe20000410000 */
[----:B------:R-:W-:Y:S02]  /*5940*/  HADD2.F32 R33, -RZ, R33.H1_H1 ;  /* 0x30000021ff217230 */ /* 0x000fe40000004100 */
[----:B------:R-:W-:Y:S01]  /*5950*/  FMUL.FTZ R9, R10, -1.4426950216293334961 ;  /* 0xbfb8aa3b0a097820 */ /* 0x000fe20000410000 */
[--C-:B------:R-:W-:Y:S02]  /*5960*/  HADD2.F32 R79, -RZ, R34.reuse.H0_H0 ;  /* 0x20000022ff4f7230 */ /* 0x100fe40000004100 */
[----:B------:R-:W-:Y:S01]  /*5970*/  FMUL.FTZ R17, R32, -1.4426950216293334961 ;  /* 0xbfb8aa3b20117820 */ /* 0x000fe20000410000 */
[----:B------:R-:W-:-:S02]  /*5980*/  HADD2.F32 R80, -RZ, R34.H1_H1 ;  /* 0x30000022ff507230 */ /* 0x000fc40000004100 */
[----:B------:R-:W-:Y:S01]  /*5990*/  FMUL.FTZ R78, R33, -1.4426950216293334961 ;  /* 0xbfb8aa3b214e7820 */ /* 0x000fe20000410000 */
[----:B------:R-:W-:Y:S02]  /*59a0*/  HADD2.F32 R84, -RZ, R35.H1_H1 ;  /* 0x30000023ff547230 */ /* 0x000fe40000004100 */
[----:B------:R-:W-:Y:S01]  /*59b0*/  FMUL.FTZ R34, R79, -1.4426950216293334961 ;  /* 0xbfb8aa3b4f227820 */ /* 0x000fe20000410000 */
[----:B------:R-:W-:Y:S01]  /*59c0*/  HADD2.F32 R23, -RZ, R23.H1_H1 ;  /* 0x30000017ff177230 */ /* 0x000fe20000004100 */
[----:B------:R-:W0:Y:S01]  /*59d0*/  MUFU.EX2 R5, R5 ;  /* 0x0000000500057308 */ /* 0x000e220000000800 */
[----:B------:R-:W-:Y:S02]  /*59e0*/  HADD2.F32 R22, -RZ, R22.H1_H1 ;  /* 0x30000016ff167230 */ /* 0x000fe40000004100 */
[----:B------:R-:W-:Y:S01]  /*59f0*/  FMUL.FTZ R85, R84, -1.4426950216293334961 ;  /* 0xbfb8aa3b54557820 */ /* 0x000fe20000410000 */
[----:B------:R-:W-:Y:S02]  /*5a00*/  HADD2.F32 R81, -RZ, R35.H0_H0 ;  /* 0x20000023ff517230 */ /* 0x000fe40000004100 */
[----:B------:R-:W-:Y:S01]  /*5a10*/  FMUL.FTZ R35, R80, -1.4426950216293334961 ;  /* 0xbfb8aa3b50237820 */ /* 0x000fe20000410000 */
[----:B------:R-:W-:Y:S01]  /*5a20*/  FMUL.FTZ R11, R23, -1.4426950216293334961 ;  /* 0xbfb8aa3b170b7820 */ /* 0x000fe20000410000 */
[----:B------:R-:W-:Y:S01]  /*5a30*/  FMUL.FTZ R7, R22, -1.4426950216293334961 ;  /* 0xbfb8aa3b16077820 */ /* 0x000fe20000410000 */
[----:B------:R-:W2:Y:S01]  /*5a40*/  MUFU.EX2 R6, R6 ;  /* 0x0000000600067308 */ /* 0x000ea20000000800 */
[----:B------:R-:W-:-:S03]  /*5a50*/  FMUL.FTZ R83, R81, -1.4426950216293334961 ;  /* 0xbfb8aa3b51537820 */ /* 0x000fc60000410000 */
[----:B------:R-:W3:Y:S01]  /*5a60*/  MUFU.EX2 R12, R12 ;  /* 0x0000000c000c7308 */ /* 0x000ee20000000800 */
[----:B0-----:R-:W-:-:S03]  /*5a70*/  FADD.FTZ R5, R5, 1 ;  /* 0x3f80000005057421 */ /* 0x001fc60000010000 */
[----:B------:R-:W0:Y:S04]  /*5a80*/  MUFU.EX2 R13, R13 ;  /* 0x0000000d000d7308 */ /* 0x000e280000000800 */
[----:B------:R-:W4:Y:S01]  /*5a90*/  MUFU.EX2 R4, R4 ;  /* 0x0000000400047308 */ /* 0x000f220000000800 */
[----:B--2---:R-:W-:-:S03]  /*5aa0*/  FADD.FTZ R6, R6, 1 ;  /* 0x3f80000006067421 */ /* 0x004fc60000010000 */
[----:B------:R-:W2:Y:S01]  /*5ab0*/  MUFU.EX2 R9, R9 ;  /* 0x0000000900097308 */ /* 0x000ea20000000800 */
[----:B---3--:R-:W-:-:S03]  /*5ac0*/  FADD.FTZ R12, R12, 1 ;  /* 0x3f8000000c0c7421 */ /* 0x008fc60000010000 */
[----:B------:R-:W3:Y:S01]  /*5ad0*/  MUFU.EX2 R16, R16 ;  /* 0x0000001000107308 */ /* 0x000ee20000000800 */
[----:B0-----:R-:W-:-:S03]  /*5ae0*/  FADD.FTZ R13, R13, 1 ;  /* 0x3f8000000d0d7421 */ /* 0x001fc60000010000 */
[----:B------:R-:W0:Y:S01]  /*5af0*/  MUFU.EX2 R17, R17 ;  /* 0x0000001100117308 */ /* 0x000e220000000800 */
[----:B----4-:R-:W-:-:S03]  /*5b00*/  FADD.FTZ R4, R4, 1 ;  /* 0x3f80000004047421 */ /* 0x010fc60000010000 */
        /* <DEDUP_REMOVED lines=16> */
[----:B------:R-:W4:Y:S01]  /*5c10*/  MUFU.RCP R86, R5 ;  /* 0x0000000500567308 */ /* 0x000f220000001000 */
[----:B--2---:R-:W-:Y:S01]  /*5c20*/  FADD.FTZ R11, R11, 1 ;  /* 0x3f8000000b0b7421 */ /* 0x004fe20000010000 */
[----:B---3--:R-:W-:-:S06]  /*5c30*/  FADD.FTZ R7, R7, 1 ;  /* 0x3f80000007077421 */ /* 0x008fcc0000010000 */
[----:B------:R4:W-:Y:S01]  /*5c40*/  MUFU.RCP R91, R6 ;  /* 0x00000006005b7308 */ /* 0x0009e20000001000 */
[----:B0-----:R-:W-:-:S07]  /*5c50*/  FADD.FTZ R83, R83, 1 ;  /* 0x3f80000053537421 */ /* 0x001fce0000010000 */
[----:B------:R-:W0:Y:S01]  /*5c60*/  MUFU.RCP R87, R12 ;  /* 0x0000000c00577308 */ /* 0x000e220000001000 */
[----:B----4-:R-:W-:-:S07]  /*5c70*/  FMUL.FTZ R6, R21, R86 ;  /* 0x0000005615067220 */ /* 0x010fce0000410000 */
[----:B------:R2:W-:Y:S08]  /*5c80*/  MUFU.RCP R89, R4 ;  /* 0x0000000400597308 */ /* 0x0005f00000001000 */
[----:B------:R3:W4:Y:S01]  /*5c90*/  MUFU.RCP R95, R9 ;  /* 0x00000009005f7308 */ /* 0x0007220000001000 */
[----:B0-----:R-:W-:-:S04]  /*5ca0*/  FMUL.FTZ R5, R82, R87 ;  /* 0x0000005752057220 */ /* 0x001fc80000410000 */
[----:B--2---:R-:W-:-:S03]  /*5cb0*/  FMUL.FTZ R4, R5, R62 ;  /* 0x0000003e05047220 */ /* 0x004fc60000410000 */
[----:B------:R4:W0:Y:S01]  /*5cc0*/  MUFU.RCP R12, R11 ;  /* 0x0000000b000c7308 */ /* 0x0008220000001000 */
[----:B---3--:R-:W-:Y:S01]  /*5cd0*/  FMUL.FTZ R9, R8, R91 ;  /* 0x0000005b08097220 */ /* 0x008fe20000410000 */
[----:B------:R-:W-:-:S03]  /*5ce0*/  FMUL.FTZ R8, R6, R65 ;  /* 0x0000004106087220 */ /* 0x000fc60000410000 */
[----:B------:R-:W-:-:S03]  /*5cf0*/  FMUL.FTZ R6, R9, R66 ;  /* 0x0000004209067220 */ /* 0x000fc60000410000 */
[----:B------:R-:W2:Y:S01]  /*5d00*/  MUFU.RCP R13, R13 ;  /* 0x0000000d000d7308 */ /* 0x000ea20000001000 */
[----:B----4-:R-:W-:-:S07]  /*5d10*/  FMUL.FTZ R11, R10, R95 ;  /* 0x0000005f0a0b7220 */ /* 0x010fce0000410000 */
[----:B------:R3:W4:Y:S01]  /*5d20*/  MUFU.RCP R93, R7 ;  /* 0x00000007005d7308 */ /* 0x0007220000001000 */
[----:B0-----:R-:W-:-:S04]  /*5d30*/  FMUL.FTZ R10, R23, R12 ;  /* 0x0000000c170a7220 */ /* 0x001fc80000410000 */
[----:B------:R-:W-:-:S03]  /*5d40*/  FMUL.FTZ R10, R10, R69 ;  /* 0x000000450a0a7220 */ /* 0x000fc60000410000 */
[----:B------:R-:W0:Y:S01]  /*5d50*/  MUFU.RCP R16, R16 ;  /* 0x0000001000107308 */ /* 0x000e220000001000 */
[----:B---3--:R-:W-:Y:S01]  /*5d60*/  FMUL.FTZ R7, R14, R89 ;  /* 0x000000590e077220 */ /* 0x008fe20000410000 */
[----:B--2---:R-:W-:-:S03]  /*5d70*/  FMUL.FTZ R20, R20, R13 ;  /* 0x0000000d14147220 */ /* 0x004fc60000410000 */
[----:B------:R-:W-:Y:S01]  /*5d80*/  FMUL.FTZ R5, R7, R64 ;  /* 0x0000004007057220 */ /* 0x000fe20000410000 */
[----:B------:R-:W-:Y:S01]  /*5d90*/  FMUL.FTZ R7, R11, R68 ;  /* 0x000000440b077220 */ /* 0x000fe20000410000 */
[----:B------:R-:W-:Y:S01]  /*5da0*/  FMUL.FTZ R63, R20, R63 ;  /* 0x0000003f143f7220 */ /* 0x000fe20000410000 */
[----:B------:R-:W2:Y:S01]  /*5db0*/  MUFU.RCP R17, R17 ;  /* 0x0000001100117308 */ /* 0x000ea20000001000 */
[----:B-1----:R-:W-:-:S04]  /*5dc0*/  IMAD.WIDE.U32 R20, R0, UR8, R30 ;  /* 0x0000000800147c25 */ /* 0x002fc8000f8e001e */
[----:B----4-:R-:W-:Y:S01]  /*5dd0*/  FMUL.FTZ R22, R22, R93 ;  /* 0x0000005d16167220 */ /* 0x010fe20000410000 */
[----:B------:R-:W-:Y:S02]  /*5de0*/  F2FP.F16.F32.PACK_AB R7, R10, R7 ;  /* 0x000000070a07723e */ /* 0x000fe400000000ff */
[----:B------:R-:W-:Y:S01]  /*5df0*/  F2FP.F16.F32.PACK_AB R5, R8, R5 ;  /* 0x000000050805723e */ /* 0x000fe200000000ff */
[----:B------:R-:W-:Y:S01]  /*5e00*/  FMUL.FTZ R67, R22, R67 ;  /* 0x0000004316437220 */ /* 0x000fe20000410000 */
[----:B------:R-:W-:Y:S01]  /*5e10*/  F2FP.F16.F32.PACK_AB R4, R63, R4 ;  /* 0x000000043f04723e */ /* 0x000fe200000000ff */
[----:B------:R-:W1:Y:S01]  /*5e20*/  MUFU.RCP R19, R19 ;  /* 0x0000001300137308 */ /* 0x000e620000001000 */
[----:B------:R-:W3:Y:S01]  /*5e30*/  LDC.64 R22, c[0x0][0x4c0] ;  /* 0x00013000ff167b82 */ /* 0x000ee20000000a00 */
[----:B0-----:R-:W-:Y:S01]  /*5e40*/  FMUL.FTZ R15, R15, R16 ;  /* 0x000000100f0f7220 */ /* 0x001fe20000410000 */
[----:B------:R-:W-:-:S06]  /*5e50*/  F2FP.F16.F32.PACK_AB R6, R67, R6 ;  /* 0x000000064306723e */ /* 0x000fcc00000000ff */
[----:B------:R-:W-:Y:S01]  /*5e60*/  BAR.SYNC.DEFER_BLOCKING 0x0 ;  /* 0x0000000000007b1d */ /* 0x000fe20000010000 */
[----:B------:R-:W-:Y:S02]  /*5e70*/  IMAD R21, R0, UR9, R21 ;  /* 0x0000000900157c24 */ /* 0x000fe4000f8e0215 */
[----:B------:R-:W-:Y:S01]  /*5e80*/  FMUL.FTZ R15, R15, R70 ;  /* 0x000000460f0f7220 */ /* 0x000fe20000410000 */
[----:B------:R-:W-:Y:S02]  /*5e90*/  IMAD.WIDE.U32 R20, R37, UR10, R20 ;  /* 0x0000000a25147c25 */ /* 0x000fe4000f8e0014 */
[----:B------:R-:W0:Y:S02]  /*5ea0*/  MUFU.RCP R78, R78 ;  /* 0x0000004e004e7308 */ /* 0x000e240000001000 */
[----:B--2---:R-:W-:-:S04]  /*5eb0*/  FMUL.FTZ R32, R32, R17 ;  /* 0x0000001120207220 */ /* 0x004fc80000410000 */
[----:B------:R-:W-:Y:S02]  /*5ec0*/  FMUL.FTZ R32, R32, R71 ;  /* 0x0000004720207220 */ /* 0x000fe40000410000 */
[----:B------:R-:W2:Y:S01]  /*5ed0*/  MUFU.RCP R34, R34 ;  /* 0x0000002200227308 */ /* 0x000ea20000001000 */
[----:B-1----:R-:W-:Y:S02]  /*5ee0*/  FMUL.FTZ R9, R18, R19 ;  /* 0x0000001312097220 */ /* 0x002fe40000410000 */
[----:B------:R-:W-:Y:S02]  /*5ef0*/  F2FP.F16.F32.PACK_AB R8, R32, R15 ;  /* 0x0000000f2008723e */ /* 0x000fe400000000ff */
[----:B------:R-:W-:-:S03]  /*5f00*/  FMUL.FTZ R9, R9, R72 ;  /* 0x0000004809097220 */ /* 0x000fc60000410000 */
[----:B------:R-:W1:Y:S01]  /*5f10*/  MUFU.RCP R35, R35 ;  /* 0x0000002300237308 */ /* 0x000e620000001000 */
[----:B0-----:R-:W-:Y:S01]  /*5f20*/  FMUL.FTZ R12, R33, R78 ;  /* 0x0000004e210c7220 */ /* 0x001fe20000410000 */
[----:B------:R0:W-:Y:S03]  /*5f30*/  STS.128 [R59], R4 ;  /* 0x000000043b007388 */ /* 0x0001e60000000c00 */
[----:B------:R-:W-:-:S03]  /*5f40*/  FMUL.FTZ R12, R12, R73 ;  /* 0x000000490c0c7220 */ /* 0x000fc60000410000 */
[----:B------:R-:W4:Y:S01]  /*5f50*/  MUFU.RCP R90, R83 ;  /* 0x00000053005a7308 */ /* 0x000f220000001000 */
[----:B--2---:R-:W-:Y:S01]  /*5f60*/  FMUL.FTZ R79, R79, R34 ;  /* 0x000000224f4f7220 */ /* 0x004fe20000410000 */
[----:B------:R-:W-:-:S03]  /*5f70*/  F2FP.F16.F32.PACK_AB R9, R12, R9 ;  /* 0x000000090c09723e */ /* 0x000fc600000000ff */
[----:B------:R-:W-:-:S03]  /*5f80*/  FMUL.FTZ R79, R79, R74 ;  /* 0x0000004a4f4f7220 */ /* 0x000fc60000410000 */
[----:B------:R-:W2:Y:S01]  /*5f90*/  MUFU.RCP R85, R85 ;  /* 0x0000005500557308 */ /* 0x000ea20000001000 */
[----:B-1----:R-:W-:Y:S01]  /*5fa0*/  FMUL.FTZ R80, R80, R35 ;  /* 0x0000002350507220 */ /* 0x002fe20000410000 */
[----:B0-----:R-:W-:Y:S01]  /*5fb0*/  IMAD R5, R37, UR11, R21 ;  /* 0x0000000b25057c24 */ /* 0x001fe2000f8e0215 */
[----:B---3--:R-:W-:Y:S02]  /*5fc0*/  LEA R4, P0, R20, R22, 0x1 ;  /* 0x0000001614047211 */ /* 0x008fe400078008ff */
[----:B------:R-:W-:Y:S02]  /*5fd0*/  FMUL.FTZ R80, R80, R75 ;  /* 0x0000004b50507220 */ /* 0x000fe40000410000 */
[----:B------:R-:W-:Y:S01]  /*5fe0*/  LEA.HI.X R5, R20, R23, R5, 0x1, P0 ;  /* 0x0000001714057211 */ /* 0x000fe200000f0c05 */
[----:B----4-:R-:W-:Y:S02]  /*5ff0*/  FMUL.FTZ R81, R81, R90 ;  /* 0x0000005a51517220 */ /* 0x010fe40000410000 */
[----:B------:R-:W-:Y:S01]  /*6000*/  F2FP.F16.F32.PACK_AB R10, R80, R79 ;  /* 0x0000004f500a723e */ /* 0x000fe200000000ff */
[----:B------:R-:W-:-:S04]  /*6010*/  IMAD.WIDE.U32 R4, R57, 0x10, R4 ;  /* 0x0000001039047825 */ /* 0x000fc800078e0004 */
[----:B------:R-:W-:Y:S01]  /*6020*/  FMUL.FTZ R11, R81, R76 ;  /* 0x0000004c510b7220 */ /* 0x000fe20000410000 */
[----:B------:R-:W-:Y:S01]  /*6030*/  ISETP.NE.AND P0, PT, R48, UR4, PT ;  /* 0x0000000430007c0c */ /* 0x000fe2000bf05270 */
[----:B--2---:R-:W-:-:S04]  /*6040*/  FMUL.FTZ R84, R84, R85 ;  /* 0x0000005554547220 */ /* 0x004fc80000410000 */
[----:B------:R-:W-:-:S05]  /*6050*/  FMUL.FTZ R84, R84, R77 ;  /* 0x0000004d54547220 */ /* 0x000fca0000410000 */
[----:B------:R-:W-:-:S05]  /*6060*/  F2FP.F16.F32.PACK_AB R11, R84, R11 ;  /* 0x0000000b540b723e */ /* 0x000fca00000000ff */
[----:B------:R-:W-:Y:S01]  /*6070*/  STS.128 [R59+0x10], R8 ;  /* 0x000010083b007388 */ /* 0x000fe20000000c00 */
[----:B------:R-:W-:-:S03]  /*6080*/  NOP ;  /* 0x0000000000007918 */ /* 0x000fc60000000000 */
[----:B------:R-:W0:Y:S04]  /*6090*/  LDS.128 R12, [R58] ;  /* 0x000000003a0c7984 */ /* 0x000e280000000c00 */
[----:B------:R-:W1:Y:S04]  /*60a0*/  LDS.128 R16, [R58+0x200] ;  /* 0x000200003a107984 */ /* 0x000e680000000c00 */
[----:B0-----:R0:W-:Y:S04]  /*60b0*/  STG.E.128 desc[UR14][R4.64], R12 ;  /* 0x0000000c04007986 */ /* 0x0011e8000c101d0e */
[----:B-1----:R0:W-:Y:S01]  /*60c0*/  STG.E.128 desc[UR14][R4.64+0x200], R16 ;  /* 0x0002001004007986 */ /* 0x0021e2000c101d0e */
[----:B------:R-:W-:Y:S05]  /*60d0*/  @P0 BRA `(.L_x_1928) ;  /* 0xffffffac00b00947 */ /* 0x000fea000383ffff */
[----:B------:R-:W-:Y:S05]  /*60e0*/  EXIT ;  /* 0x000000000000794d */ /* 0x000fea0003800000 */
.L_x_1929:
        /* <DEDUP_REMOVED lines=9> */
.L_x_7978:


//--------------------- .text._Z25selective_scan_fwd_kernelI32Selective_Scan_fwd_kernel_traitsILi128ELi16ELi1ELb1ELb1ELb1ELb1ELb1EN3c104HalfEffEEv13SSMParamsBase --------------------------
	.section	.text._Z25selective_scan_fwd_kernelI32Selective_Scan_fwd_kernel_traitsILi128ELi16ELi1ELb1ELb1ELb1ELb1ELb1EN3c104HalfEffEEv13SSMParamsBase,"ax",@progbits
	.align	128
        .global         _Z25selective_scan_fwd_kernelI32Selective_Scan_fwd_kernel_traitsILi128ELi16ELi1ELb1ELb1ELb1ELb1ELb1EN3c104HalfEffEEv13SSMParamsBase
        .type           _Z25selective_scan_fwd_kernelI32Selective_Scan_fwd_kernel_traitsILi128ELi16ELi1ELb1ELb1ELb1ELb1ELb1EN3c104HalfEffEEv13SSMParamsBase,@function
        .size           _Z25selective_scan_fwd_kernelI32Selective_Scan_fwd_kernel_traitsILi128ELi16ELi1ELb1ELb1ELb1ELb1ELb1EN3c104HalfEffEEv13SSMParamsBase,(.L_x_7979 - _Z25selective_scan_fwd_kernelI32Selective_Scan_fwd_kernel_traitsILi128ELi16ELi1ELb1ELb1ELb1ELb1ELb1EN3c104HalfEffEEv13SSMParamsBase)
        .other          _Z25selective_scan_fwd_kernelI32Selective_Scan_fwd_kernel_traitsILi128ELi16ELi1ELb1ELb1ELb1ELb1ELb1EN3c104HalfEffEEv13SSMParamsBase,@"STO_CUDA_ENTRY STV_DEFAULT"
_Z25selective_scan_fwd_kernelI32Selective_Scan_fwd_kernel_traitsILi128ELi16ELi1ELb1ELb1ELb1ELb1ELb1EN3c104HalfEffEEv13SSMParamsBase:
.text._Z25selective_scan_fwd_kernelI32Selective_Scan_fwd_kernel_traitsILi128ELi16ELi1ELb1ELb1ELb1ELb1ELb1EN3c104HalfEffEEv13SSMParamsBase:
        /* <DEDUP_REMOVED lines=58> */
.L_x_1930:
        /* <DEDUP_REMOVED lines=101> */
.L_x_1931:
        /* <DEDUP_REMOVED lines=10> */
.L_x_1932:
        /* <DEDUP_REMOVED lines=100> */
.L_x_1933:
        /* <DEDUP_REMOVED lines=35> */
.L_x_1934:
[----:B------:R-:W-:-:S06]  /*1300*/  UISETP.GE.AND UP0, UPT, UR36, 0x1, UPT ;  /* 0x000000012400788c */ /* 0x000fcc000bf06270 */
[----:B------:R-:W-:-:S13]  /*1310*/  PLOP3.LUT P0, PT, PT, PT, UP0, 0x80, 0x8 ;  /* 0x000000000008781c */ /* 0x000fda0003f0f008 */
[----:B------:R-:W-:Y:S05]  /*1320*/  @!P0 EXIT ;  /* 0x000000000000894d */ /* 0x000fea0003800000 */
[----:B------:R-:W-:Y:S01]  /*1330*/  UMOV UR7, URZ ;  /* 0x000000ff00077c82 */ /* 0x000fe20008000000 */
[----:B------:R-:W-:-:S05]  /*1340*/  UMOV UR8, URZ ;  /* 0x000000ff00087c82 */ /* 0x000fca0008000000 */
.L_x_1978:
        /* <DEDUP_REMOVED lines=388> */
.L_x_1936:
[----:B------:R-:W-:Y:S05]  /*2b90*/  BSYNC.RECONVERGENT B0 ;  /* 0x0000000000007941 */ /* 0x000fea0003800200 */
.L_x_1935:
        /* <DEDUP_REMOVED lines=38> */
.L_x_1938:
[----:B------:R-:W-:Y:S05]  /*2e00*/  BSYNC.RECONVERGENT B0 ;  /* 0x0000000000007941 */ /* 0x000fea0003800200 */
.L_x_1937:
        /* <DEDUP_REMOVED lines=38> */
.L_x_1940:
[----:B------:R-:W-:Y:S05]  /*3070*/  BSYNC.RECONVERGENT B0 ;  /* 0x0000000000007941 */ /* 0x000fea0003800200 */
.L_x_1939:
        /* <DEDUP_REMOVED lines=38> */
.L_x_1942:
[----:B------:R-:W-:Y:S05]  /*32e0*/  BSYNC.RECONVERGENT B0 ;  /* 0x0000000000007941 */ /* 0x000fea0003800200 */
.L_x_1941:
        /* <DEDUP_REMOVED lines=38> */
.L_x_1944:
[----:B------:R-:W-:Y:S05]  /*3550*/  BSYNC.RECONVERGENT B0 ;  /* 0x0000000000007941 */ /* 0x000fea0003800200 */
.L_x_1943:
        /* <DEDUP_REMOVED lines=38> */
.L_x_1946:
[----:B------:R-:W-:Y:S05]  /*37c0*/  BSYNC.RECONVERGENT B0 ;  /* 0x0000000000007941 */ /* 0x000fea0003800200 */
.L_x_1945:
        /* <DEDUP_REMOVED lines=38> */
.L_x_1948:
[----:B------:R-:W-:Y:S05]  /*3a30*/  BSYNC.RECONVERGENT B0 ;  /* 0x0000000000007941 */ /* 0x000fea0003800200 */
.L_x_1947:
        /* <DEDUP_REMOVED lines=38> */
.L_x_1950:
[----:B------:R-:W-:Y:S05]  /*3ca0*/  BSYNC.RECONVERGENT B0 ;  /* 0x0000000000007941 */ /* 0x000fea0003800200 */
.L_x_1949:
        /* <DEDUP_REMOVED lines=38> */
.L_x_1952:
[----:B------:R-:W-:Y:S05]  /*3f10*/  BSYNC.RECONVERGENT B0 ;  /* 0x0000000000007941 */ /* 0x000fea0003800200 */
.L_x_1951:
        /* <DEDUP_REMOVED lines=38> */
.L_x_1954:
[----:B------:R-:W-:Y:S05]  /*4180*/  BSYNC.RECONVERGENT B0 ;  /* 0x0000000000007941 */ /* 0x000fea0003800200 */
.L_x_1953:
        /* <DEDUP_REMOVED lines=38> */
.L_x_1956:
[----:B------:R-:W-:Y:S05]  /*43f0*/  BSYNC.RECONVERGENT B0 ;  /* 0x0000000000007941 */ /* 0x000fea0003800200 */
.L_x_1955:
        /* <DEDUP_REMOVED lines=38> */
.L_x_1958:
[----:B------:R-:W-:Y:S05]  /*4660*/  BSYNC.RECONVERGENT B0 ;  /* 0x0000000000007941 */ /* 0x000fea0003800200 */
.L_x_1957:
        /* <DEDUP_REMOVED lines=43> */
.L_x_1960:
[----:B------:R-:W-:Y:S05]  /*4920*/  BSYNC.RECONVERGENT B0 ;  /* 0x0000000000007941 */ /* 0x000fea0003800200 */
.L_x_1959:
        /* <DEDUP_REMOVED lines=43> */
.L_x_1962:
[----:B------:R-:W-:Y:S05]  /*4be0*/  BSYNC.RECONVERGENT B0 ;  /* 0x0000000000007941 */ /* 0x000fea0003800200 */
.L_x_1961:
        /* <DEDUP_REMOVED lines=43> */
.L_x_1964:
[----:B------:R-:W-:Y:S05]  /*4ea0*/  BSYNC.RECONVERGENT B0 ;  /* 0x0000000000007941 */ /* 0x000fea0003800200 */
.L_x_1963:
        /* <DEDUP_REMOVED lines=43> */
.L_x_1966:
[----:B------:R-:W-:Y:S05]  /*5160*/  BSYNC.RECONVERGENT B0 ;  /* 0x0000000000007941 */ /* 0x000fea0003800200 */
.L_x_1965:
        /* <DEDUP_REMOVED lines=64> */
.L_x_1977:
        /* <DEDUP_REMOVED lines=465> */
.L_x_1969:
[----:B------:R-:W-:Y:S01]  /*7280*/  IMAD.MOV.U32 R85, RZ, RZ, RZ ;  /* 0x000000ffff557224 */ /* 0x000fe200078e00ff */
[----:B------:R-:W-:Y:S06]  /*7290*/  BRA.U !UP2, `(.L_x_1968) ;  /* 0x000000010a147547 */ /* 0x000fec000b800000 */
[----:B------:R-:W-:-:S04]  /*72a0*/  UIADD3 UR10, UP0, UPT, UR32, UR12, URZ ;  /* 0x0000000c200a7290 */ /* 0x000fc8000ff1e0ff */
[----:B------:R-:W-:Y:S02]  /*72b0*/  UIADD3.X UR11, UPT, UPT, UR33, UR13, URZ, UP0, !UPT ;  /* 0x0000000d210b7290 */ /* 0x000fe400087fe4ff */
[----:B------:R-:W-:-:S04]  /*72c0*/  IMAD.U32 R40, RZ, RZ, UR10 ;  /* 0x0000000aff287e24 */ /* 0x000fc8000f8e00ff */
[----:B------:R-:W-:-:S05]  /*72d0*/  IMAD.U32 R41, RZ, RZ, UR11 ;  /* 0x0000000bff297e24 */ /* 0x000fca000f8e00ff */
[----:B------:R1:W5:Y:S02]  /*72e0*/  LDG.E R85, desc[UR34][R40.64] ;  /* 0x0000002228557981 */ /* 0x000364000c1e1900 */
.L_x_1968:
        /* <DEDUP_REMOVED lines=107> */
.L_x_1971:
[----:B------:R-:W-:Y:S05]  /*79a0*/  BSYNC.RECONVERGENT B0 ;  /* 0x0000000000007941 */ /* 0x000fea0003800200 */
.L_x_1970:
        /* <DEDUP_REMOVED lines=40> */
.L_x_1975:
        /* <DEDUP_REMOVED lines=35> */
.L_x_1976:
        /* <DEDUP_REMOVED lines=10> */
.L_x_1974:
        /* <DEDUP_REMOVED lines=9> */
.L_x_1973:
[----:B------:R-:W-:Y:S05]  /*7f90*/  BSYNC.RECONVERGENT B0 ;  /* 0x0000000000007941 */ /* 0x000fea0003800200 */
.L_x_1972:
        /* <DEDUP_REMOVED lines=32> */
.L_x_1967:
        /* <DEDUP_REMOVED lines=441> */
.L_x_1979:
        /* <DEDUP_REMOVED lines=13> */
.L_x_7979:


//--------------------- .text._Z25selective_scan_fwd_kernelI32Selective_Scan_fwd_kernel_traitsILi32ELi16ELi1ELb0ELb1ELb1ELb0ELb0EN3c104HalfEffEEv13SSMParamsBase --------------------------
	.section	.text._Z25selective_scan_fwd_kernelI32Selective_Scan_fwd_kernel_traitsILi32ELi16ELi1ELb0ELb1ELb1ELb0ELb0EN3c104HalfEffEEv13SSMParamsBase,"ax",@progbits
	.align	128
        .global         _Z25selective_scan_fwd_kernelI32Selective_Scan_fwd_kernel_traitsILi32ELi16ELi1ELb0ELb1ELb1ELb0ELb0EN3c104HalfEffEEv13SSMParamsBase
        .type           _Z25selective_scan_fwd_kernelI32Selective_Scan_fwd_kernel_traitsILi32ELi16ELi1ELb0ELb1ELb1ELb0ELb0EN3c104HalfEffEEv13SSMParamsBase,@function
        .size           _Z25selective_scan_fwd_kernelI32Selective_Scan_fwd_kernel_traitsILi32ELi16ELi1ELb0ELb1ELb1ELb0ELb0EN3c104HalfEffEEv13SSMParamsBase,(.L_x_7980 - _Z25selective_scan_fwd_kernelI32Selective_Scan_fwd_kernel_traitsILi32ELi16ELi1ELb0ELb1ELb1ELb0ELb0EN3c104HalfEffEEv13SSMParamsBase)
        .other          _Z25selective_scan_fwd_kernelI32Selective_Scan_fwd_kernel_traitsILi32ELi16ELi1ELb0ELb1ELb1ELb0ELb0EN3c104HalfEffEEv13SSMParamsBase,@"STO_CUDA_ENTRY STV_DEFAULT"
_Z25selective_scan_fwd_kernelI32Selective_Scan_fwd_kernel_traitsILi32ELi16ELi1ELb0ELb1ELb1ELb0ELb0EN3c104HalfEffEEv13SSMParamsBase:
.text._Z25selective_scan_fwd_kernelI32Selective_Scan_fwd_kernel_traitsILi32ELi16ELi1ELb0ELb1ELb1ELb0ELb0EN3c104HalfEffEEv13SSMParamsBase:
        /* <DEDUP_REMOVED lines=38> */
.L_x_1980:
        /* <DEDUP_REMOVED lines=25> */
[----:B---3--:R-:W-:-:S07]  /*03f0*/  IADD3 R5, PT, PT, RZ, -R3, RZ ;  /* 0x80000003ff057210 */ /* 0x008fce0007ffe0ff */
        /* <DEDUP_REMOVED lines=11> */
[----:B------:R-:W-:Y:S02]  /*04b0*/  @!P4 IMAD.IADD R5, R5, 0x1, -R8 ;  /* 0x000000010505c824 */ /* 0x000fe400078e0a08 */
[----:B------:R-:W-:Y:S01]  /*04c0*/  @!P4 VIADD R4, R4, 0x1 ;  /* 0x000000010404c836 */ /* 0x000fe20000000000 */
[----:B------:R-:W-:Y:S01]  /*04d0*/  ISETP.NE.AND P4, PT, R14, RZ, PT ;  /* 0x000000ff0e00720c */ /* 0x000fe20003f85270 */
[----:B------:R-:W-:Y:S01]  /*04e0*/  IMAD R3, R77, R7, R3 ;  /* 0x000000074d037224 */ /* 0x000fe200078e0203 */
[----:B------:R-:W-:Y:S01]  /*04f0*/  ISETP.GE.U32.AND P5, PT, R5, R8, PT ;  /* 0x000000080500720c */ /* 0x000fe20003fa6070 */
[----:B0-----:R-:W-:Y:S01]  /*0500*/  IMAD.WIDE.U32 R6, R77, R20, RZ ;  /* 0x000000144d067225 */ /* 0x001fe200078e00ff */
[----:B------:R-:W0:Y:S01]  /*0510*/  LDC.64 R8, c[0x0][0x490] ;  /* 0x00012400ff087b82 */ /* 0x000e220000000a00 */
[C---:B------:R-:W-:Y:S02]  /*0520*/  LOP3.LUT R5, R75.reuse, R14, RZ, 0x3c, !PT ;  /* 0x0000000e4b057212 */ /* 0x040fe400078e3cff */
[----:B------:R-:W-:-:S02]  /*0530*/  IMAD.WIDE.U32 R2, R75, R138, R2 ;  /* 0x0000008a4b027225 */ /* 0x000fc400078e0002 */
[----:B------:R-:W-:Y:S02]  /*0540*/  ISETP.GE.AND P3, PT, R5, RZ, PT ;  /* 0x000000ff0500720c */ /* 0x000fe40003f66270 */
[----:B------:R-:W-:Y:S02]  /*0550*/  IMAD R139, R75, R139, R3 ;  /* 0x0000008b4b8b7224 */ /* 0x000fe400078e0203 */
[----:B------:R-:W-:Y:S02]  /*0560*/  IMAD R7, R77, R21, R7 ;  /* 0x000000154d077224 */ /* 0x000fe400078e0207 */
[----:B------:R-:W-:-:S05]  /*0570*/  @P5 IADD3 R4, PT, PT, R4, 0x1, RZ ;  /* 0x0000000104045810 */ /* 0x000fca0007ffe0ff */
[----:B------:R-:W-:Y:S02]  /*0580*/  IMAD.MOV.U32 R11, RZ, RZ, R4 ;  /* 0x000000ffff0b7224 */ /* 0x000fe400078e0004 */
[----:B------:R-:W-:-:S04]  /*0590*/  IMAD.WIDE.U32 R4, R77, R16, RZ ;  /* 0x000000104d047225 */ /* 0x000fc800078e00ff */
[----:B------:R-:W-:Y:S01]  /*05a0*/  @!P3 IMAD.MOV R11, RZ, RZ, -R11 ;  /* 0x000000ffff0bb224 */ /* 0x000fe200078e0a0b */
[----:B------:R-:W-:Y:S01]  /*05b0*/  @!P4 LOP3.LUT R11, RZ, R14, RZ, 0x33, !PT ;  /* 0x0000000eff0bc212 */ /* 0x000fe200078e33ff */
[C---:B------:R-:W-:Y:S01]  /*05c0*/  IMAD R5, R77.reuse, R17, R5 ;  /* 0x000000114d057224 */ /* 0x040fe200078e0205 */
[C---:B0-----:R-:W-:Y:S02]  /*05d0*/  LEA R138, P2, R2.reuse, R8, 0x1 ;  /* 0x00000008028a7211 */ /* 0x041fe400078408ff */
        /* <DEDUP_REMOVED lines=29> */
.L_x_1981:
        /* <DEDUP_REMOVED lines=11> */
.L_x_1982:
        /* <DEDUP_REMOVED lines=72> */
.L_x_1983:
        /* <DEDUP_REMOVED lines=9> */
[----:B-1----:R-:W-:-:S03]  /*0d70*/  VIADD R2, R4, 0xffffffe ;  /* 0x0ffffffe04027836 */ /* 0x002fc60000000000 */
[----:B------:R-:W-:Y:S02]  /*0d80*/  IABS R4, R0 ;  /* 0x0000000000047213 */ /* 0x000fe40000000000 */
[----:B------:R-:W-:Y:S01]  /*0d90*/  LOP3.LUT R0, R0, R63, RZ, 0x3c, !PT ;  /* 0x0000003f00007212 */ /* 0x000fe200078e3cff */
[----:B------:R0:W1:Y:S03]  /*0da0*/  F2I.FTZ.U32.TRUNC.NTZ R3, R2 ;  /* 0x0000000200037305 */ /* 0x000066000021f000 */
[----:B------:R-:W-:Y:S01]  /*0db0*/  ISETP.GE.AND P2, PT, R0, RZ, PT ;  /* 0x000000ff0000720c */ /* 0x000fe20003f46270 */
[----:B0-----:R-:W-:Y:S02]  /*0dc0*/  IMAD.MOV.U32 R2, RZ, RZ, RZ ;  /* 0x000000ffff027224 */ /* 0x001fe400078e00ff */
[----:B-1----:R-:W-:-:S04]  /*0dd0*/  IMAD.MOV R6, RZ, RZ, -R3 ;  /* 0x000000ffff067224 */ /* 0x002fc800078e0a03 */
        /* <DEDUP_REMOVED lines=14> */
.L_x_1984:
        /* <DEDUP_REMOVED lines=51> */
.L_x_2024:
        /* <DEDUP_REMOVED lines=14> */
[C---:B------:R-:W-:Y:S01]  /*12d0*/  IMAD.SHL.U32 R11, R92.reuse, 0x2, RZ ;  /* 0x000000025c0b7824 */ /* 0x040fe200078e00ff */
[----:B------:R-:W-:Y:S01]  /*12e0*/  BAR.SYNC.DEFER_BLOCKING 0x0 ;  /* 0x0000000000007b1d */ /* 0x000fe20000010000 */
[----:B------:R-:W-:Y:S02]  /*12f0*/  PRMT R19, RZ, 0x7610, R19 ;  /* 0x00007610ff137816 */ /* 0x000fe40000000013 */
[----:B------:R-:W-:Y:S02]  /*1300*/  PRMT R18, RZ, 0x7610, R18 ;  /* 0x00007610ff127816 */ /* 0x000fe40000000012 */
[C---:B------:R-:W-:Y:S02]  /*1310*/  IADD3 R10, P0, PT, R11.reuse, R136, RZ ;  /* 0x000000880b0a7210 */ /* 0x040fe40007f1e0ff */
[----:B------:R-:W-:Y:S02]  /*1320*/  IADD3 R12, P1, PT, R11, R138, RZ ;  /* 0x0000008a0b0c7210 */ /* 0x000fe40007f3e0ff */
[-C--:B------:R-:W-:Y:S01]  /*1330*/  ISETP.GE.AND P6, PT, R92, R53.reuse, PT ;  /* 0x000000355c00720c */ /* 0x080fe20003fc6270 */
[----:B------:R-:W-:Y:S01]  /*1340*/  IMAD.X R11, RZ, RZ, R137, P0 ;  /* 0x000000ffff0b7224 */ /* 0x000fe200000e0689 */
[----:B------:R-:W-:-:S02]  /*1350*/  ISETP.GE.AND P0, PT, R76, R53, PT ;  /* 0x000000354c00720c */ /* 0x000fc40003f06270 */
[----:B------:R-:W-:Y:S02]  /*1360*/  IADD3.X R13, PT, PT, RZ, R139, RZ, P1, !PT ;  /* 0x0000008bff0d7210 */ /* 0x000fe40000ffe4ff */
[-C--:B------:R-:W-:Y:S02]  /*1370*/  ISETP.GE.AND P5, PT, R84, R53.reuse, PT ;  /* 0x000000355400720c */ /* 0x080fe40003fa6270 */
[----:B------:R-:W-:Y:S02]  /*1380*/  PRMT R21, RZ, 0x7610, R21 ;  /* 0x00007610ff157816 */ /* 0x000fe40000000015 */
[----:B------:R-:W-:Y:S02]  /*1390*/  PRMT R0, RZ, 0x7610, R0 ;  /* 0x00007610ff007816 */ /* 0x000fe40000000000 */
[-C--:B------:R-:W-:Y:S02]  /*13a0*/  ISETP.GE.AND P4, PT, R82, R53.reuse, PT ;  /* 0x000000355200720c */ /* 0x080fe40003f86270 */
[----:B------:R-:W-:Y:S01]  /*13b0*/  PRMT R15, RZ, 0x7610, R15 ;  /* 0x00007610ff0f7816 */ /* 0x000fe2000000000f */
[----:B------:R-:W2:Y:S01]  /*13c0*/  @!P0 LDG.E.U16 R19, desc[UR10][R12.64+0x140] ;  /* 0x0001400a0c138981 */ /* 0x000ea2000c1e1500 */
[----:B------:R-:W-:-:S02]  /*13d0*/  ISETP.GE.AND P0, PT, R74, R53, PT ;  /* 0x000000354a00720c */ /* 0x000fc40003f06270 */
[-C--:B------:R-:W-:Y:S01]  /*13e0*/  ISETP.GE.AND P3, PT, R80, R53.reuse, PT ;  /* 0x000000355000720c */ /* 0x080fe20003f66270 */
[----:B------:R-:W3:Y:S01]  /*13f0*/  @!P6 LDG.E.U16 R0, desc[UR10][R12.64] ;  /* 0x0000000a0c00e981 */ /* 0x000ee2000c1e1500 */
[-C--:B------:R-:W-:Y:S02]  /*1400*/  ISETP.GE.AND P2, PT, R78, R53.reuse, PT ;  /* 0x000000354e00720c */ /* 0x080fe40003f46270 */
[----:B------:R-:W-:Y:S01]  /*1410*/  LOP3.LUT R192, R192, 0xfffffbff, RZ, 0xc0, !PT ;  /* 0xfffffbffc0c07812 */ /* 0x000fe200078ec0ff */
[----:B------:R-:W4:Y:S01]  /*1420*/  @!P5 LDG.E.U16 R15, desc[UR10][R12.64+0x40] ;  /* 0x0000400a0c0fd981 */ /* 0x000f22000c1e1500 */
[----:B------:R-:W-:Y:S02]  /*1430*/  PRMT R14, RZ, 0x7610, R14 ;  /* 0x00007610ff0e7816 */ /* 0x000fe4000000000e */
[----:B------:R-:W-:Y:S02]  /*1440*/  PRMT R20, RZ, 0x7610, R20 ;  /* 0x00007610ff147816 */ /* 0x000fe40000000014 */
[----:B------:R-:W-:Y:S01]  /*1450*/  PRMT R17, RZ, 0x7610, R17 ;  /* 0x00007610ff117816 */ /* 0x000fe20000000011 */
[----:B------:R-:W5:Y:S01]  /*1460*/  @!P0 LDG.E.U16 R18, desc[UR10][R12.64+0x180] ;  /* 0x0001800a0c128981 */ /* 0x000f62000c1e1500 */
[----:B------:R-:W-:-:S02]  /*1470*/  ISETP.GE.AND P0, PT, R72, R53, PT ;  /* 0x000000354800720c */ /* 0x000fc40003f06270 */
[----:B------:R-:W-:Y:S01]  /*1480*/  PRMT R16, RZ, 0x7610, R16 ;  /* 0x00007610ff107816 */ /* 0x000fe20000000010 */
[----:B------:R-:W2:Y:S01]  /*1490*/  @!P4 LDG.E.U16 R14, desc[UR10][R12.64+0x80] ;  /* 0x0000800a0c0ec981 */ /* 0x000ea2000c1e1500 */
[----:B------:R-:W-:Y:S02]  /*14a0*/  @P6 LOP3.LUT R192, R192, 0x400, RZ, 0xfc, !PT ;  /* 0x00000400c0c06812 */ /* 0x000fe400078efcff */
[----:B------:R-:W-:Y:S01]  /*14b0*/  ISETP.GE.AND P5, PT, R66, R53, PT ;  /* 0x000000354200720c */ /* 0x000fe20003fa6270 */
[----:B------:R-:W5:Y:S01]  /*14c0*/  @!P3 LDG.E.U16 R17, desc[UR10][R12.64+0xc0] ;  /* 0x0000c00a0c11b981 */ /* 0x000f62000c1e1500 */
[----:B------:R-:W-:Y:S02]  /*14d0*/  PRMT R23, RZ, 0x7610, R23 ;  /* 0x00007610ff177816 */ /* 0x000fe40000000017 */
[----:B------:R-:W-:Y:S01]  /*14e0*/  PRMT R22, RZ, 0x7610, R22 ;  /* 0x00007610ff167816 */ /* 0x000fe20000000016 */
[----:B------:R-:W5:Y:S01]  /*14f0*/  @!P2 LDG.E.U16 R16, desc[UR10][R12.64+0x100] ;  /* 0x0001000a0c10a981 */ /* 0x000f62000c1e1500 */
[----:B------:R-:W-:-:S02]  /*1500*/  PRMT R25, RZ, 0x7610, R25 ;  /* 0x00007610ff197816 */ /* 0x000fc40000000019 */
[----:B------:R-:W-:Y:S01]  /*1510*/  PRMT R24, RZ, 0x7610, R24 ;  /* 0x00007610ff187816 */ /* 0x000fe20000000018 */
[----:B------:R-:W5:Y:S01]  /*1520*/  @!P0 LDG.E.U16 R21, desc[UR10][R12.64+0x1c0] ;  /* 0x0001c00a0c158981 */ /* 0x000f62000c1e1500 */
[-C--:B------:R-:W-:Y:S02]  /*1530*/  ISETP.GE.AND P0, PT, R70, R53.reuse, PT ;  /* 0x000000354600720c */ /* 0x080fe40003f06270 */
[-C--:B------:R-:W-:Y:S01]  /*1540*/  ISETP.GE.AND P6, PT, R68, R53.reuse, PT ;  /* 0x000000354400720c */ /* 0x080fe20003fc6270 */
[----:B------:R-:W5:Y:S01]  /*1550*/  @!P5 LDG.E.U16 R22, desc[UR10][R12.64+0x280] ;  /* 0x0002800a0c16d981 */ /* 0x000f62000c1e1500 */
[-C--:B------:R-:W-:Y:S02]  /*1560*/  ISETP.GE.AND P4, PT, R64, R53.reuse, PT ;  /* 0x000000354000720c */ /* 0x080fe40003f86270 */
[-C--:B------:R-:W-:Y:S02]  /*1570*/  ISETP.GE.AND P1, PT, R60, R53.reuse, PT ;  /* 0x000000353c00720c */ /* 0x080fe40003f26270 */
[----:B------:R-:W-:-:S02]  /*1580*/  ISETP.GE.AND P2, PT, R58, R53, PT ;  /* 0x000000353a00720c */ /* 0x000fc40003f46270 */
[----:B------:R-:W-:Y:S02]  /*1590*/  PRMT R29, RZ, 0x7610, R29 ;  /* 0x00007610ff1d7816 */ /* 0x000fe4000000001d */
[----:B------:R-:W-:Y:S01]  /*15a0*/  PRMT R28, RZ, 0x7610, R28 ;  /* 0x00007610ff1c7816 */ /* 0x000fe2000000001c */
[----:B------:R-:W5:Y:S01]  /*15b0*/  @!P0 LDG.E.U16 R20, desc[UR10][R12.64+0x200] ;  /* 0x0002000a0c148981 */ /* 0x000f62000c1e1500 */
[-C--:B------:R-:W-:Y:S02]  /*15c0*/  ISETP.GE.AND P0, PT, R62, R53.reuse, PT ;  /* 0x000000353e00720c */ /* 0x080fe40003f06270 */
[----:B------:R-:W-:Y:S01]  /*15d0*/  ISETP.GE.AND P3, PT, R56, R53, PT ;  /* 0x000000353800720c */ /* 0x000fe20003f66270 */
[----:B------:R-:W5:Y:S01]  /*15e0*/  @!P6 LDG.E.U16 R23, desc[UR10][R12.64+0x240] ;  /* 0x0002400a0c17e981 */ /* 0x000f62000c1e1500 */
[----:B------:R-:W-:-:S03]  /*15f0*/  PRMT R31, RZ, 0x7610, R31 ;  /* 0x00007610ff1f7816 */ /* 0x000fc6000000001f */
[----:B------:R-:W5:Y:S04]  /*1600*/  @!P4 LDG.E.U16 R25, desc[UR10][R12.64+0x2c0] ;  /* 0x0002c00a0c19c981 */ /* 0x000f68000c1e1500 */
[----:B------:R-:W5:Y:S04]  /*1610*/  @!P1 LDG.E.U16 R29, desc[UR10][R12.64+0x340] ;  /* 0x0003400a0c1d9981 */ /* 0x000f68000c1e1500 */
        /* <DEDUP_REMOVED lines=9> */
[C---:B-1----:R-:W-:Y:S01]  /*16b0*/  VIADD R27, R52.reuse, 0x20 ;  /* 0x00000020341b7836 */ /* 0x042fe20000000000 */
[C---:B------:R-:W-:Y:S02]  /*16c0*/  IADD3 R13, PT, PT, R52.reuse, 0x40, RZ ;  /* 0x00000040340d7810 */ /* 0x040fe40007ffe0ff */
[-C--:B------:R-:W-:Y:S02]  /*16d0*/  LEA.HI.SX32 R51, R52, R52.reuse, 0x1b ;  /* 0x0000003434337211 */ /* 0x080fe400078fdaff */
[-C--:B------:R-:W-:Y:S02]  /*16e0*/  LEA.HI.SX32 R27, R27, R52.reuse, 0x1b ;  /* 0x000000341b1b7211 */ /* 0x080fe400078fdaff */
[----:B------:R-:W-:-:S02]  /*16f0*/  LEA.HI.SX32 R13, R13, R52, 0x1b ;  /* 0x000000340d0d7211 */ /* 0x000fc400078fdaff */
[----:B------:R-:W-:Y:S02]  /*1700*/  LEA R51, R51, UR6, 0x1 ;  /* 0x0000000633337c11 */ /* 0x000fe4000f8e08ff */
[----:B------:R-:W-:Y:S01]  /*1710*/  LEA R50, R27, UR6, 0x1 ;  /* 0x000000061b327c11 */ /* 0x000fe2000f8e08ff */
[C---:B------:R-:W-:Y:S01]  /*1720*/  VIADD R27, R52.reuse, 0x60 ;  /* 0x00000060341b7836 */ /* 0x040fe20000000000 */
[----:B------:R-:W-:Y:S01]  /*1730*/  LEA R49, R13, UR6, 0x1 ;  /* 0x000000060d317c11 */ /* 0x000fe2000f8e08ff */
[C---:B------:R-:W-:Y:S01]  /*1740*/  VIADD R33, R52.reuse, 0x80 ;  /* 0x0000008034217836 */ /* 0x040fe20000000000 */
[C---:B------:R-:W-:Y:S01]  /*1750*/  IADD3 R35, PT, PT, R52.reuse, 0xa0, RZ ;  /* 0x000000a034237810 */ /* 0x040fe20007ffe0ff */
[C---:B------:R-:W-:Y:S01]  /*1760*/  VIADD R13, R52.reuse, 0xe0 ;  /* 0x000000e0340d7836 */ /* 0x040fe20000000000 */
[-C--:B------:R-:W-:Y:S01]  /*1770*/  LEA.HI.SX32 R27, R27, R52.reuse, 0x1b ;  /* 0x000000341b1b7211 */ /* 0x080fe200078fdaff */
[----:B------:R-:W-:Y:S01]  /*1780*/  VIADD R37, R52, 0xc0 ;  /* 0x000000c034257836 */ /* 0x000fe20000000000 */
[----:B------:R-:W-:-:S02]  /*1790*/  LEA.HI.SX32 R33, R33, R52, 0x1b ;  /* 0x0000003421217211 */ /* 0x000fc400078fdaff */
[-C--:B------:R-:W-:Y:S02]  /*17a0*/  LEA.HI.SX32 R35, R35, R52.reuse, 0x1b ;  /* 0x0000003423237211 */ /* 0x080fe400078fdaff */
[-C--:B------:R-:W-:Y:S02]  /*17b0*/  LEA.HI.SX32 R13, R13, R52.reuse, 0x1b ;  /* 0x000000340d0d7211 */ /* 0x080fe400078fdaff */
[----:B------:R-:W-:Y:S01]  /*17c0*/  LEA R48, R27, UR6, 0x1 ;  /* 0x000000061b307c11 */ /* 0x000fe2000f8e08ff */
[C---:B------:R-:W-:Y:S01]  /*17d0*/  VIADD R27, R52.reuse, 0x120 ;  /* 0x00000120341b7836 */ /* 0x040fe20000000000 */
[----:B------:R-:W-:Y:S01]  /*17e0*/  LEA R47, R33, UR6, 0x1 ;  /* 0x00000006212f7c11 */ /* 0x000fe2000f8e08ff */
[----:B------:R-:W-:Y:S01]  /*17f0*/  VIADD R33, R52, 0x140 ;  /* 0x0000014034217836 */ /* 0x000fe20000000000 */
[----:B------:R-:W-:Y:S02]  /*1800*/  LEA R46, R35, UR6, 0x1 ;  /* 0x00000006232e7c11 */ /* 0x000fe4000f8e08ff */
        /* <DEDUP_REMOVED lines=13> */
[----:B------:R-:W-:-:S02]  /*18e0*/  ISETP.GE.AND P6, PT, R82, R53, PT ;  /* 0x000000355200720c */ /* 0x000fc40003fc6270 */
[----:B------:R-:W-:Y:S02]  /*18f0*/  P2R R79, PR, RZ, 0x20 ;  /* 0x00000020ff4f7803 */ /* 0x000fe40000000000 */
[----:B------:R-:W-:Y:S02]  /*1900*/  ISETP.GE.AND P5, PT, R84, R53, PT ;  /* 0x000000355400720c */ /* 0x000fe40003fa6270 */
[----:B------:R-:W-:Y:S02]  /*1910*/  PRMT R30, RZ, 0x7610, R30 ;  /* 0x00007610ff1e7816 */ /* 0x000fe4000000001e */
[----:B------:R-:W-:Y:S02]  /*1920*/  PRMT R33, RZ, 0x7610, R33 ;  /* 0x00007610ff217816 */ /* 0x000fe40000000021 */
[----:B------:R-:W-:Y:S02]  /*1930*/  PRMT R32, RZ, 0x7610, R32 ;  /* 0x00007610ff207816 */ /* 0x000fe40000000020 */
[----:B------:R-:W-:-:S02]  /*1940*/  PRMT R34, RZ, 0x7610, R34 ;  /* 0x00007610ff227816 */ /* 0x000fc40000000022 */
[----:B------:R-:W-:Y:S02]  /*1950*/  PRMT R140, RZ, 0x7610, R140 ;  /* 0x00007610ff8c7816 */ /* 0x000fe4000000008c */
[----:B------:R-:W-:Y:S02]  /*1960*/  PRMT R35, RZ, 0x7610, R35 ;  /* 0x00007610ff237816 */ /* 0x000fe40000000023 */
[----:B------:R-:W-:Y:S01]  /*1970*/  PRMT R142, RZ, 0x7610, R142 ;  /* 0x00007610ff8e7816 */ /* 0x000fe2000000008e */
[----:B---3--:R-:W-:Y:S04]  /*1980*/  STS.U16 [R51], R0 ;  /* 0x0000000033007388 */ /* 0x008fe80000000400 */
[----:B----4-:R1:W-:Y:S02]  /*1990*/  STS.U16 [R50+0x40], R15 ;  /* 0x0000400f32007388 */ /* 0x0103e40000000400 */
[----:B-1----:R-:W-:-:S02]  /*19a0*/  IADD3 R15, PT, PT, R52, 0x100, RZ ;  /* 0x00000100340f7810 */ /* 0x002fc40007ffe0ff */
[----:B--2---:R-:W-:Y:S02]  /*19b0*/  STS.U16 [R49+0x80], R14 ;  /* 0x0000800e31007388 */ /* 0x004fe40000000400 */
[----:B------:R-:W-:Y:S02]  /*19c0*/  LEA.HI.SX32 R15, R15, R52, 0x1b ;  /* 0x000000340f0f7211 */ /* 0x000fe400078fdaff */
[----:B-----5:R1:W-:Y:S02]  /*19d0*/  STS.U16 [R48+0xc0], R17 ;  /* 0x0000c01130007388 */ /* 0x0203e40000000400 */
[----:B------:R-:W-:Y:S02]  /*19e0*/  LEA R43, R15, UR6, 0x1 ;  /* 0x000000060f2b7c11 */ /* 0x000fe4000f8e08ff */
[----:B------:R-:W-:Y:S01]  /*19f0*/  STS.U16 [R47+0x100], R16 ;  /* 0x000100102f007388 */ /* 0x000fe20000000400 */
[C---:B------:R-:W-:Y:S01]  /*1a00*/  IADD3 R15, PT, PT, R52.reuse, 0x1a0, RZ ;  /* 0x000001a0340f7810 */ /* 0x040fe20007ffe0ff */
[----:B------:R-:W-:-:S02]  /*1a10*/  IMAD.SHL.U32 R0, R52, 0x10, RZ ;  /* 0x0000001034007824 */ /* 0x000fc400078e00ff */
[----:B------:R2:W-:Y:S01]  /*1a20*/  STS.U16 [R46+0x140], R19 ;  /* 0x000140132e007388 */ /* 0x0005e20000000400 */
[C---:B-1----:R-:W-:Y:S01]  /*1a30*/  VIADD R17, R52.reuse, 0x1c0 ;  /* 0x000001c034117836 */ /* 0x042fe20000000000 */
[-C--:B------:R-:W-:Y:S02]  /*1a40*/  LEA.HI.SX32 R15, R15, R52.reuse, 0x1b ;  /* 0x000000340f0f7211 */ /* 0x080fe400078fdaff */
[----:B------:R-:W-:Y:S02]  /*1a50*/  STS.U16 [R45+0x180], R18 ;  /* 0x000180122d007388 */ /* 0x000fe40000000400 */
[----:B------:R-:W-:Y:S02]  /*1a60*/  LEA.HI.SX32 R17, R17, R52, 0x1b ;  /* 0x0000003411117211 */ /* 0x000fe400078fdaff */
[----:B--2---:R-:W-:Y:S01]  /*1a70*/  IADD3 R19, PT, PT, R52, 0x1e0, RZ ;  /* 0x000001e034137810 */ /* 0x004fe20007ffe0ff */
[----:B------:R-:W-:Y:S01]  /*1a80*/  STS.U16 [R44+0x1c0], R21 ;  /* 0x0001c0152c007388 */ /* 0x000fe20000000400 */
[----:B------:R-:W-:-:S02]  /*1a90*/  LEA R38, R15, UR6, 0x1 ;  /* 0x000000060f267c11 */ /* 0x000fc4000f8e08ff */
[----:B------:R-:W-:Y:S01]  /*1aa0*/  LEA.HI.SX32 R19, R19, R52, 0x1b ;  /* 0x0000003413137211 */ /* 0x000fe200078fdaff */
[----:B------:R-:W-:Y:S01]  /*1ab0*/  STS.U16 [R43+0x200], R20 ;  /* 0x000200142b007388 */ /* 0x000fe20000000400 */
[----:B------:R-:W-:Y:S02]  /*1ac0*/  LEA.HI.SX32 R0, R0, R0, 0x1b ;  /* 0x0000000000007211 */ /* 0x000fe400078fdaff */
[----:B------:R-:W-:Y:S01]  /*1ad0*/  LEA R37, R17, UR6, 0x1 ;  /* 0x0000000611257c11 */ /* 0x000fe2000f8e08ff */
[----:B------:R-:W-:Y:S01]  /*1ae0*/  STS.U16 [R42+0x240], R23 ;  /* 0x000240172a007388 */ /* 0x000fe20000000400 */
[----:B------:R-:W-:-:S03]  /*1af0*/  LEA R36, R19, UR6, 0x1 ;  /* 0x0000000613247c11 */ /* 0x000fc6000f8e08ff */
[----:B------:R-:W-:Y:S01]  /*1b00*/  STS.U16 [R41+0x280], R22 ;  /* 0x0002801629007388 */ /* 0x000fe20000000400 */
[----:B------:R-:W-:-:S03]  /*1b10*/  LEA R0, R0, UR6, 0x1 ;  /* 0x0000000600007c11 */ /* 0x000fc6000f8e08ff */
[----:B------:R-:W-:Y:S04]  /*1b20*/  STS.U16 [R40+0x2c0], R25 ;  /* 0x0002c01928007388 */ /* 0x000fe80000000400 */
[----:B------:R-:W-:Y:S04]  /*1b30*/  STS.U16 [R39+0x300], R24 ;  /* 0x0003001827007388 */ /* 0x000fe80000000400 */
[----:B------:R1:W-:Y:S04]  /*1b40*/  STS.U16 [R38+0x340], R29 ;  /* 0x0003401d26007388 */ /* 0x0003e80000000400 */
        /* <DEDUP_REMOVED lines=22> */
[----:B------:R-:W-:-:S03]  /*1cb0*/  ISETP.GE.AND P6, PT, R78, R53, PT ;  /* 0x000000354e00720c */ /* 0x000fc60003fc6270 */
[----:B------:R-:W4:Y:S01]  /*1cc0*/  @!P5 LDG.E.U16 R33, desc[UR10][R10.64+0x40] ;  /* 0x0000400a0a21d981 */ /* 0x000f22000c1e1500 */
[----:B------:R-:W-:-:S09]  /*1cd0*/  ISETP.GE.AND P5, PT, R80, R53, PT ;  /* 0x000000355000720c */ /* 0x000fd20003fa6270 */
[----:B------:R-:W5:Y:S01]  /*1ce0*/  @!P6 LDG.E.U16 R32, desc[UR10][R10.64+0x100] ;  /* 0x0001000a0a20e981 */ /* 0x000f62000c1e1500 */
[----:B------:R-:W-:-:S03]  /*1cf0*/  ISETP.GE.AND P6, PT, R74, R53, PT ;  /* 0x000000354a00720c */ /* 0x000fc60003fc6270 */
[----:B------:R-:W5:Y:S01]  /*1d00*/  @!P5 LDG.E.U16 R29, desc[UR10][R10.64+0xc0] ;  /* 0x0000c00a0a1dd981 */ /* 0x000f62000c1e1500 */
[----:B------:R-:W-:Y:S02]  /*1d10*/  ISETP.GE.AND P5, PT, R76, R53, PT ;  /* 0x000000354c00720c */ /* 0x000fe40003fa6270 */
[----:B--2---:R-:W-:-:S07]  /*1d20*/  PRMT R31, RZ, 0x7610, R31 ;  /* 0x00007610ff1f7816 */ /* 0x004fce000000001f */
[----:B------:R-:W2:Y:S01]  /*1d30*/  @!P6 LDG.E.U16 R34, desc[UR10][R10.64+0x180] ;  /* 0x0001800a0a22e981 */ /* 0x000ea2000c1e1500 */
[----:B------:R-:W-:-:S03]  /*1d40*/  ISETP.GE.AND P6, PT, R70, R53, PT ;  /* 0x000000354600720c */ /* 0x000fc60003fc6270 */
[----:B------:R-:W2:Y:S01]  /*1d50*/  @!P5 LDG.E.U16 R31, desc[UR10][R10.64+0x140] ;  /* 0x0001400a0a1fd981 */ /* 0x000ea2000c1e1500 */
[----:B------:R-:W-:-:S09]  /*1d60*/  ISETP.GE.AND P5, PT, R72, R53, PT ;  /* 0x000000354800720c */ /* 0x000fd20003fa6270 */
[----:B------:R-:W2:Y:S01]  /*1d70*/  @!P6 LDG.E.U16 R140, desc[UR10][R10.64+0x200] ;  /* 0x0002000a0a8ce981 */ /* 0x000ea2000c1e1500 */
[----:B------:R-:W-:-:S03]  /*1d80*/  ISETP.NE.AND P6, PT, R81, RZ, PT ;  /* 0x000000ff5100720c */ /* 0x000fc60003fc5270 */
[----:B------:R-:W2:Y:S01]  /*1d90*/  @!P5 LDG.E.U16 R35, desc[UR10][R10.64+0x1c0] ;  /* 0x0001c00a0a23d981 */ /* 0x000ea2000c1e1500 */
[----:B------:R-:W-:Y:S02]  /*1da0*/  ISETP.NE.AND P5, PT, R79, RZ, PT ;  /* 0x000000ff4f00720c */ /* 0x000fe40003fa5270 */
[----:B------:R-:W-:-:S07]  /*1db0*/  PRMT R79, RZ, 0x7610, R79 ;  /* 0x00007610ff4f7816 */ /* 0x000fce000000004f */
[----:B------:R-:W2:Y:S01]  /*1dc0*/  @!P6 LDG.E.U16 R79, desc[UR10][R10.64+0x240] ;  /* 0x0002400a0a4fe981 */ /* 0x000ea2000c1e1500 */
[----:B------:R-:W-:Y:S02]  /*1dd0*/  LOP3.LUT P6, RZ, R192, 0x400, RZ, 0xc0, !PT ;  /* 0x00000400c0ff7812 */ /* 0x000fe400078cc0ff */
[----:B------:R-:W-:Y:S01]  /*1de0*/  PRMT R28, RZ, 0x7610, R28 ;  /* 0x00007610ff1c7816 */ /* 0x000fe2000000001c */
[----:B------:R-:W2:Y:S01]  /*1df0*/  @!P5 LDG.E.U16 R142, desc[UR10][R10.64+0x280] ;  /* 0x0002800a0a8ed981 */ /* 0x000ea2000c1e1500 */
[----:B------:R-:W-:Y:S02]  /*1e00*/  PRMT R81, RZ, 0x7610, R81 ;  /* 0x00007610ff517816 */ /* 0x000fe40000000051 */
[----:B------:R-:W-:Y:S02]  /*1e10*/  PRMT R144, RZ, 0x7610, R144 ;  /* 0x00007610ff907816 */ /* 0x000fe40000000090 */
[----:B------:R-:W-:Y:S02]  /*1e20*/  PRMT R83, RZ, 0x7610, R83 ;  /* 0x00007610ff537816 */ /* 0x000fe40000000053 */
[----:B------:R-:W-:Y:S01]  /*1e30*/  PRMT R146, RZ, 0x7610, R146 ;  /* 0x00007610ff927816 */ /* 0x000fe20000000092 */
[----:B------:R-:W2:Y:S04]  /*1e40*/  @!P4 LDG.E.U16 R81, desc[UR10][R10.64+0x2c0] ;  /* 0x0002c00a0a51c981 */ /* 0x000ea8000c1e1500 */
[----:B------:R-:W3:Y:S01]  /*1e50*/  @!P6 LDG.E.U16 R28, desc[UR10][R10.64] ;  /* 0x0000000a0a1ce981 */ /* 0x000ee2000c1e1500 */
[----:B------:R-:W-:-:S03]  /*1e60*/  PRMT R85, RZ, 0x7610, R85 ;  /* 0x00007610ff557816 */ /* 0x000fc60000000055 */
        /* <DEDUP_REMOVED lines=26> */
[----:B------:R0:W0:Y:S04]  /*2010*/  LDS.U16 R97, [R0+0x8] ;  /* 0x0000080000617984 */ /* 0x0000280000000400 */
[----:B------:R0:W0:Y:S04]  /*2020*/  LDS.U16 R81, [R0+0xa] ;  /* 0x00000a0000517984 */ /* 0x0000280000000400 */
[----:B------:R0:W0:Y:S04]  /*2030*/  LDS.U16 R99, [R0+0xc] ;  /* 0x00000c0000637984 */ /* 0x0000280000000400 */
[----:B------:R0:W0:Y:S04]  /*2040*/  LDS.U16 R101, [R0+0xe] ;  /* 0x00000e0000657984 */ /* 0x0000280000000400 */
[----:B------:R0:W0:Y:S04]  /*2050*/  LDS.U16 R33, [R0+0x10] ;  /* 0x0000100000217984 */ /* 0x0000280000000400 */
[----:B------:R0:W2:Y:S04]  /*2060*/  LDS.U16 R32, [R0+0x12] ;  /* 0x0000120000207984 */ /* 0x0000a80000000400 */
[----:B------:R0:W4:Y:S04]  /*2070*/  LDS.U16 R31, [R0+0x14] ;  /* 0x00001400001f7984 */ /* 0x0001280000000400 */
[----:B------:R0:W4:Y:S04]  /*2080*/  LDS.U16 R30, [R0+0x16] ;  /* 0x00001600001e7984 */ /* 0x0001280000000400 */
[----:B------:R0:W4:Y:S04]  /*2090*/  LDS.U16 R29, [R0+0x18] ;  /* 0x00001800001d7984 */ /* 0x0001280000000400 */
[----:B------:R0:W4:Y:S04]  /*20a0*/  LDS.U16 R28, [R0+0x1a] ;  /* 0x00001a00001c7984 */ /* 0x0001280000000400 */
[----:B------:R0:W4:Y:S04]  /*20b0*/  LDS.U16 R11, [R0+0x1c] ;  /* 0x00001c00000b7984 */ /* 0x0001280000000400 */
[----:B------:R0:W4:Y:S01]  /*20c0*/  LDS.U16 R10, [R0+0x1e] ;  /* 0x00001e00000a7984 */ /* 0x0001220000000400 */
[----:B-1----:R-:W-:-:S05]  /*20d0*/  HADD2.F32 R34, -RZ, R34.H0_H0 ;  /* 0x20000022ff227230 */ /* 0x002fca0000004100 */
[----:B------:R-:W-:-:S05]  /*20e0*/  FADD.FTZ R95, R34, R65 ;  /* 0x00000041225f7221 */ /* 0x000fca0000010000 */
[----:B------:R-:W-:-:S04]  /*20f0*/  FSETP.GTU.FTZ.AND P0, PT, R95, 20, PT ;  /* 0x41a000005f00780b */ /* 0x000fc80003f1c000 */
[----:B0-----:R-:W-:Y:S01]  /*2100*/  ISETP.EQ.OR P0, PT, RZ, UR4, P0 ;  /* 0x00000004ff007c0c */ /* 0x001fe20008702670 */
[----:B--2---:R-:W-:Y:S02]  /*2110*/  HADD2.F32 R140, -RZ, R35.H0_H0 ;  /* 0x20000023ff8c7230 */ /* 0x004fe40000004100 */
[----:B---3--:R-:W-:Y:S02]  /*2120*/  HADD2.F32 R142, -RZ, R87.H0_H0 ;  /* 0x20000057ff8e7230 */ /* 0x008fe40000004100 */
[----:B----4-:R-:W-:Y:S02]  /*2130*/  HADD2.F32 R34, -RZ, R79.H0_H0 ;  /* 0x2000004fff227230 */ /* 0x010fe40000004100 */
[--C-:B------:R-:W-:Y:S01]  /*2140*/  FADD.FTZ R93, R140, R65.reuse ;  /* 0x000000418c5d7221 */ /* 0x100fe20000010000 */
[--C-:B------:R-:W-:Y:S02]  /*2150*/  FADD.FTZ R91, R142, R65.reuse ;  /* 0x000000418e5b7221 */ /* 0x100fe40000010000 */
[----:B------:R-:W-:-:S02]  /*2160*/  FADD.FTZ R89, R34, R65 ;  /* 0x0000004122597221 */ /* 0x000fc40000010000 */
[----:B------:R-:W-:Y:S02]  /*2170*/  FSETP.GTU.FTZ.AND P1, PT, R93, 20, PT ;  /* 0x41a000005d00780b */ /* 0x000fe40003f3c000 */
[----:B------:R-:W-:Y:S01]  /*2180*/  FSETP.GTU.FTZ.AND P2, PT, R91, 20, PT ;  /* 0x41a000005b00780b */ /* 0x000fe20003f5c000 */
[----:B------:R-:W-:-:S12]  /*2190*/  @P0 BRA `(.L_x_1986) ;  /* 0x0000000000780947 */ /* 0x000fd80003800000 */
        /* <DEDUP_REMOVED lines=13> */
[----:B------:R-:W-:-:S03]  /*2270*/  @P0 MOV R79, 0x7f800000 ;  /* 0x7f800000004f0802 */ /* 0x000fc60000000f00 */
        /* <DEDUP_REMOVED lines=16> */
.L_x_1986:
[----:B------:R-:W-:Y:S05]  /*2380*/  BSYNC.RECONVERGENT B0 ;  /* 0x0000000000007941 */ /* 0x000fea0003800200 */
.L_x_1985:
        /* <DEDUP_REMOVED lines=37> */
.L_x_1988:
[----:B------:R-:W-:Y:S05]  /*25e0*/  BSYNC.RECONVERGENT B0 ;  /* 0x0000000000007941 */ /* 0x000fea0003800200 */
.L_x_1987:
[----:B------:R-:W-:Y:S01]  /*25f0*/  HADD2.F32 R34, -RZ, R81.H0_H0 ;  /* 0x20000051ff227230 */ /* 0x000fe20000004100 */
[----:B------:R-:W-:Y:S01]  /*2600*/  BSSY.RECONVERGENT B0, `(.L_x_1989) ;  /* 0x0000022000007945 */ /* 0x000fe20003800200 */
[----:B------:R-:W-:-:S03]  /*2610*/  FSETP.GTU.FTZ.AND P2, PT, R87, 20, PT ;  /* 0x41a000005700780b */ /* 0x000fc60003f5c000 */
[----:B------:R-:W-:Y:S01]  /*2620*/  FADD.FTZ R85, R34, R65 ;  /* 0x0000004122557221 */ /* 0x000fe20000010000 */
[----:B------:R-:W-:Y:S09]  /*2630*/  @P1 BRA `(.L_x_1990) ;  /* 0x0000000000781947 */ /* 0x000ff20003800000 */
        /* <DEDUP_REMOVED lines=30> */
.L_x_1990:
[----:B------:R-:W-:Y:S05]  /*2820*/  BSYNC.RECONVERGENT B0 ;  /* 0x0000000000007941 */ /* 0x000fea0003800200 */
.L_x_1989:
        /* <DEDUP_REMOVED lines=37> */
.L_x_1992:
[----:B------:R-:W-:Y:S05]  /*2a80*/  BSYNC.RECONVERGENT B0 ;  /* 0x0000000000007941 */ /* 0x000fea0003800200 */
.L_x_1991:
        /* <DEDUP_REMOVED lines=35> */
.L_x_1994:
[----:B------:R-:W-:Y:S05]  /*2cc0*/  BSYNC.RECONVERGENT B0 ;  /* 0x0000000000007941 */ /* 0x000fea0003800200 */
.L_x_1993:
        /* <DEDUP_REMOVED lines=37> */
.L_x_1996:
[----:B------:R-:W-:Y:S05]  /*2f20*/  BSYNC.RECONVERGENT B0 ;  /* 0x0000000000007941 */ /* 0x000fea0003800200 */
.L_x_1995:
        /* <DEDUP_REMOVED lines=35> */
.L_x_1998:
[----:B------:R-:W-:Y:S05]  /*3160*/  BSYNC.RECONVERGENT B0 ;  /* 0x0000000000007941 */ /* 0x000fea0003800200 */
.L_x_1997:
        /* <DEDUP_REMOVED lines=37> */
.L_x_2000:
[----:B------:R-:W-:Y:S05]  /*33c0*/  BSYNC.RECONVERGENT B0 ;  /* 0x0000000000007941 */ /* 0x000fea0003800200 */
.L_x_1999:
        /* <DEDUP_REMOVED lines=35> */
.L_x_2002:
[----:B------:R-:W-:Y:S05]  /*3600*/  BSYNC.RECONVERGENT B0 ;  /* 0x0000000000007941 */ /* 0x000fea0003800200 */
.L_x_2001:
[----:B------:R-:W-:Y:S01]  /*3610*/  ISETP.EQ.OR P3, PT, RZ, UR4, P1 ;  /* 0x00000004ff007c0c */ /* 0x000fe20008f62670 */
[----:B------:R-:W-:Y:S01]  /*3620*/  HADD2.F32 R32, -RZ, R29.H0_H0 ;  /* 0x2000001dff207230 */ /* 0x000fe20000004100 */
[----:B------:R-:W-:Y:S01]  /*3630*/  BSSY.RECONVERGENT B0, `(.L_x_2003) ;  /* 0x0000024000007945 */ /* 0x000fe20003800200 */
[----:B------:R-:W-:Y:S01]  /*3640*/  FSETP.GTU.FTZ.AND P0, PT, R101, 20, PT ;  /* 0x41a000006500780b */ /* 0x000fe20003f1c000 */
[----:B------:R-:W-:Y:S01]  /*3650*/  IMAD.WIDE.U32 R30, R53, 0x2, R138 ;  /* 0x00000002351e7825 */ /* 0x000fe200078e008a */
[----:B------:R-:W-:-:S03]  /*3660*/  ISETP.EQ.OR P1, PT, RZ, UR4, P2 ;  /* 0x00000004ff007c0c */ /* 0x000fc60009722670 */
[----:B------:R-:W-:-:S05]  /*3670*/  FADD.FTZ R103, R32, R65 ;  /* 0x0000004120677221 */ /* 0x000fca0000010000 */
        /* <DEDUP_REMOVED lines=31> */
.L_x_2004:
[----:B------:R-:W-:Y:S05]  /*3870*/  BSYNC.RECONVERGENT B0 ;  /* 0x0000000000007941 */ /* 0x000fea0003800200 */
.L_x_2003:
[----:B------:R-:W-:Y:S01]  /*3880*/  HADD2.F32 R28, -RZ, R28.H0_H0 ;  /* 0x2000001cff1c7230 */ /* 0x000fe20000004100 */
[----:B------:R-:W-:Y:S01]  /*3890*/  BSSY.RECONVERGENT B0, `(.L_x_2005) ;  /* 0x0000024000007945 */ /* 0x000fe20003800200 */
[----:B------:R-:W-:Y:S01]  /*38a0*/  FSETP.GTU.FTZ.AND P2, PT, R103, 20, PT ;  /* 0x41a000006700780b */ /* 0x000fe20003f5c000 */
[----:B------:R-:W-:Y:S01]  /*38b0*/  IMAD.WIDE.U32 R136, R53, 0x2, R136 ;  /* 0x0000000235887825 */ /* 0x000fe200078e0088 */
[----:B------:R-:W-:-:S03]  /*38c0*/  MOV R138, R30 ;  /* 0x0000001e008a7202 */ /* 0x000fc60000000f00 */
[----:B------:R-:W-:Y:S01]  /*38d0*/  FADD.FTZ R105, R28, R65 ;  /* 0x000000411c697221 */ /* 0x000fe20000010000 */
[----:B------:R-:W-:Y:S07]  /*38e0*/  @P1 BRA `(.L_x_2006) ;  /* 0x0000000000781947 */ /* 0x000fee0003800000 */
        /* <DEDUP_REMOVED lines=30> */
.L_x_2006:
[----:B------:R-:W-:Y:S05]  /*3ad0*/  BSYNC.RECONVERGENT B0 ;  /* 0x0000000000007941 */ /* 0x000fea0003800200 */
.L_x_2005:
[----:B------:R-:W-:Y:S01]  /*3ae0*/  ISETP.EQ.OR P0, PT, RZ, UR4, P0 ;  /* 0x00000004ff007c0c */ /* 0x000fe20008702670 */
[----:B------:R-:W-:Y:S01]  /*3af0*/  HADD2.F32 R30, -RZ, R11.H0_H0 ;  /* 0x2000000bff1e7230 */ /* 0x000fe20000004100 */
[----:B------:R-:W-:Y:S01]  /*3b00*/  BSSY.RECONVERGENT B0, `(.L_x_2007) ;  /* 0x0000025000007945 */ /* 0x000fe20003800200 */
[----:B------:R-:W-:Y:S01]  /*3b10*/  FSETP.GTU.FTZ.AND P1, PT, R105, 20, PT ;  /* 0x41a000006900780b */ /* 0x000fe20003f3c000 */
[----:B------:R-:W-:Y:S01]  /*3b20*/  HADD2.F32 R28, -RZ, R27.H0_H0 ;  /* 0x2000001bff1c7230 */ /* 0x000fe20000004100 */
[----:B------:R-:W-:Y:S01]  /*3b30*/  ISETP.EQ.OR P2, PT, RZ, UR4, P2 ;  /* 0x00000004ff007c0c */ /* 0x000fe20009742670 */
[----:B------:R-:W-:Y:S01]  /*3b40*/  FADD.FTZ R107, R30, R65 ;  /* 0x000000411e6b7221 */ /* 0x000fe20000010000 */
[----:B------:R-:W-:-:S06]  /*3b50*/  MOV R139, R31 ;  /* 0x0000001f008b7202 */ /* 0x000fcc0000000f00 */
        /* <DEDUP_REMOVED lines=31> */
.L_x_2008:
[----:B------:R-:W-:Y:S05]  /*3d50*/  BSYNC.RECONVERGENT B0 ;  /* 0x0000000000007941 */ /* 0x000fea0003800200 */
.L_x_2007:
[----:B------:R-:W-:Y:S01]  /*3d60*/  HADD2.F32 R10, -RZ, R10.H0_H0 ;  /* 0x2000000aff0a7230 */ /* 0x000fe20000004100 */
[----:B------:R-:W-:Y:S01]  /*3d70*/  BSSY.RECONVERGENT B0, `(.L_x_2009) ;  /* 0x0000026000007945 */ /* 0x000fe20003800200 */
[----:B------:R-:W-:Y:S01]  /*3d80*/  FSETP.GTU.FTZ.AND P0, PT, R107, 20, PT ;  /* 0x41a000006b00780b */ /* 0x000fe20003f1c000 */
[----:B------:R-:W-:Y:S02]  /*3d90*/  HADD2.F32 R26, -RZ, R26.H0_H0 ;  /* 0x2000001aff1a7230 */ /* 0x000fe40000004100 */
[----:B------:R-:W-:Y:S02]  /*3da0*/  HADD2.F32 R30, -RZ, R25.H0_H0 ;  /* 0x20000019ff1e7230 */ /* 0x000fe40000004100 */
[----:B------:R-:W-:Y:S01]  /*3db0*/  FADD.FTZ R109, R10, R65 ;  /* 0x000000410a6d7221 */ /* 0x000fe20000010000 */
        /* <DEDUP_REMOVED lines=33> */
.L_x_2010:
[----:B------:R-:W-:Y:S05]  /*3fd0*/  BSYNC.RECONVERGENT B0 ;  /* 0x0000000000007941 */ /* 0x000fea0003800200 */
.L_x_2009:
[----:B------:R-:W-:Y:S01]  /*3fe0*/  ISETP.EQ.OR P1, PT, RZ, UR4, P1 ;  /* 0x00000004ff007c0c */ /* 0x000fe20008f22670 */
[----:B------:R-:W-:Y:S01]  /*3ff0*/  BSSY.RECONVERGENT B0, `(.L_x_2011) ;  /* 0x000002a000007945 */ /* 0x000fe20003800200 */
[----:B------:R-:W-:Y:S01]  /*4000*/  FSETP.GTU.FTZ.AND P2, PT, R109, 20, PT ;  /* 0x41a000006d00780b */ /* 0x000fe20003f5c000 */
[----:B------:R-:W-:Y:S01]  /*4010*/  HADD2.F32 R12, -RZ, R12.H0_H0 ;  /* 0x2000000cff0c7230 */ /* 0x000fe20000004100 */
[----:B------:R-:W-:Y:S01]  /*4020*/  ISETP.EQ.OR P0, PT, RZ, UR4, P0 ;  /* 0x00000004ff007c0c */ /* 0x000fe20008702670 */
[----:B------:R-:W-:Y:S01]  /*4030*/  HADD2.F32 R34, -RZ, R13.H0_H0 ;  /* 0x2000000dff227230 */ /* 0x000fe20000004100 */
[----:B------:R-:W-:Y:S01]  /*4040*/  ISETP.EQ.OR P2, PT, RZ, UR4, P2 ;  /* 0x00000004ff007c0c */ /* 0x000fe20009742670 */
[----:B------:R-:W-:Y:S02]  /*4050*/  HADD2.F32 R14, -RZ, R14.H0_H0 ;  /* 0x2000000eff0e7230 */ /* 0x000fe40000004100 */
[----:B------:R-:W-:Y:S02]  /*4060*/  HADD2.F32 R156, -RZ, R15.H0_H0 ;  /* 0x2000000fff9c7230 */ /* 0x000fe40000004100 */
[----:B------:R-:W-:-:S02]  /*4070*/  HADD2.F32 R16, -RZ, R16.H0_H0 ;  /* 0x20000010ff107230 */ /* 0x000fc40000004100 */
[----:B------:R-:W-:Y:S02]  /*4080*/  HADD2.F32 R158, -RZ, R17.H0_H0 ;  /* 0x20000011ff9e7230 */ /* 0x000fe40000004100 */
[----:B------:R-:W-:Y:S01]  /*4090*/  HADD2.F32 R18, -RZ, R18.H0_H0 ;  /* 0x20000012ff127230 */ /* 0x000fe20000004100 */
        /* <DEDUP_REMOVED lines=31> */
.L_x_2012:
[----:B------:R-:W-:Y:S05]  /*4290*/  BSYNC.RECONVERGENT B0 ;  /* 0x0000000000007941 */ /* 0x000fea0003800200 */
.L_x_2011:
        /* <DEDUP_REMOVED lines=32> */
.L_x_2014:
[----:B------:R-:W-:Y:S05]  /*44a0*/  BSYNC.RECONVERGENT B0 ;  /* 0x0000000000007941 */ /* 0x000fea0003800200 */
.L_x_2013:
        /* <DEDUP_REMOVED lines=32> */
.L_x_2016:
[----:B------:R-:W-:Y:S05]  /*46b0*/  BSYNC.RECONVERGENT B0 ;  /* 0x0000000000007941 */ /* 0x000fea0003800200 */
.L_x_2015:
[----:B------:R-:W0:Y:S01]  /*46c0*/  LDCU UR7, c[0x0][0x38c] ;  /* 0x00007180ff0777ac */ /* 0x000e220008000800 */
[----:B------:R-:W-:Y:S02]  /*46d0*/  HADD2.F32 R160, -RZ, R19.H0_H0 ;  /* 0x20000013ffa07230 */ /* 0x000fe40000004100 */
[-C--:B------:R-:W-:Y:S01]  /*46e0*/  FMUL.FTZ R111, R28, R67.reuse ;  /* 0x000000431c6f7220 */ /* 0x080fe20000410000 */
[----:B------:R-:W-:Y:S02]  /*46f0*/  HADD2.F32 R162, -RZ, R20.H0_H0 ;  /* 0x20000014ffa27230 */ /* 0x000fe40000004100 */
[-C--:B------:R-:W-:Y:S01]  /*4700*/  FMUL.FTZ R140, R26, R67.reuse ;  /* 0x000000431a8c7220 */ /* 0x080fe20000410000 */
[----:B------:R-:W-:Y:S02]  /*4710*/  HADD2.F32 R164, -RZ, R21.H0_H0 ;  /* 0x20000015ffa47230 */ /* 0x000fe40000004100 */
[----:B------:R-:W-:Y:S01]  /*4720*/  FMUL.FTZ R113, R30, R67 ;  /* 0x000000431e717220 */ /* 0x000fe20000410000 */
[----:B------:R-:W-:-:S02]  /*4730*/  HADD2.F32 R166, -RZ, R22.H0_H0 ;  /* 0x20000016ffa67230 */ /* 0x000fc40000004100 */
        /* <DEDUP_REMOVED lines=24> */
[----:B------:R-:W2:Y:S01]  /*48c0*/  LDC.64 R22, c[0x0][0x3d0] ;  /* 0x0000f400ff167b82 */ /* 0x000ea20000000a00 */
[----:B------:R-:W-:Y:S01]  /*48d0*/  IADD3 R21, PT, PT, RZ, -R21, RZ ;  /* 0x80000015ff157210 */ /* 0x000fe20007ffe0ff */
[----:B------:R-:W-:Y:S01]  /*48e0*/  FMUL.FTZ R141, R12, R85 ;  /* 0x000000550c8d7220 */ /* 0x000fe20000410000 */
[----:B------:R-:W-:Y:S01]  /*48f0*/  LOP3.LUT R20, R20, R63, RZ, 0x3c, !PT ;  /* 0x0000003f14147212 */ /* 0x000fe200078e3cff */
[----:B------:R-:W-:-:S02]  /*4900*/  IMAD.MOV.U32 R131, RZ, RZ, R69 ;  /* 0x000000ffff837224 */ /* 0x000fc400078e0045 */
[----:B------:R-:W-:Y:S01]  /*4910*/  FMUL.FTZ R145, R14, R81 ;  /* 0x000000510e917220 */ /* 0x000fe20000410000 */
[----:B------:R-:W-:Y:S01]  /*4920*/  IADD3 R172, P3, PT, R132, R54, RZ ;  /* 0x0000003684ac7210 */ /* 0x000fe20007f7e0ff */
[----:B------:R-:W-:Y:S01]  /*4930*/  FMUL.FTZ R147, R156, R79 ;  /* 0x0000004f9c937220 */ /* 0x000fe20000410000 */
[----:B------:R-:W-:Y:S01]  /*4940*/  ISETP.GE.AND P0, PT, R20, RZ, PT ;  /* 0x000000ff1400720c */ /* 0x000fe20003f06270 */
[----:B------:R-:W-:Y:S01]  /*4950*/  FMUL.FTZ R151, R158, R99 ;  /* 0x000000639e977220 */ /* 0x000fe20000410000 */
        /* <DEDUP_REMOVED lines=10> */
[----:B------:R-:W-:-:S02]  /*4a00*/  CS2R R160, SRZ ;  /* 0x0000000000a07805 */ /* 0x000fc4000001ff00 */
[----:B------:R-:W-:Y:S01]  /*4a10*/  MOV R159, R59 ;  /* 0x0000003b009f7202 */ /* 0x000fe20000000f00 */
[----:B------:R-:W-:Y:S01]  /*4a20*/  IMAD.MOV.U32 R158, RZ, RZ, R57 ;  /* 0x000000ffff9e7224 */ /* 0x000fe200078e0039 */
[----:B------:R-:W-:Y:S01]  /*4a30*/  IADD3.X R175, PT, PT, R3, R71, RZ, P3, !PT ;  /* 0x0000004703af7210 */ /* 0x000fe20001ffe4ff */
[----:B------:R-:W-:Y:S01]  /*4a40*/  UIADD3 UR8, UPT, UPT, UR6, 0x860, URZ ;  /* 0x0000086006087890 */ /* 0x000fe2000fffe0ff */
[----:B--2---:R-:W-:Y:S01]  /*4a50*/  SHF.L.U64.HI R23, R22, 0x1, R23 ;  /* 0x0000000116177819 */ /* 0x004fe20000010217 */
[----:B------:R-:W-:Y:S01]  /*4a60*/  UIADD3 UR7, UPT, UPT, -UR7, URZ, URZ ;  /* 0x000000ff07077290 */ /* 0x000fe2000fffe1ff */
        /* <DEDUP_REMOVED lines=16> */
[----:B------:R-:W3:Y:S04]  /*4b70*/  LDC.64 R16, c[0x0][0x3b8] ;  /* 0x0000ee00ff107b82 */ /* 0x000ee80000000a00 */
[----:B------:R-:W-:-:S04]  /*4b80*/  ISETP.GT.U32.AND P2, PT, R15, R10, PT ;  /* 0x0000000a0f00720c */ /* 0x000fc80003f44070 */
[----:B------:R-:W4:Y:S01]  /*4b90*/  LDC.64 R20, c[0x0][0x3f0] ;  /* 0x0000fc00ff147b82 */ /* 0x000f220000000a00 */
[----:B0-----:R-:W-:-:S08]  /*4ba0*/  SHF.L.U64.HI R19, R18, 0x2, R19 ;  /* 0x0000000212137819 */ /* 0x001fd00000010213 */
[-C--:B------:R-:W-:Y:S02]  /*4bb0*/  @!P2 IADD3 R10, PT, PT, R10, -R15.reuse, RZ ;  /* 0x8000000f0a0aa210 */ /* 0x080fe40007ffe0ff */
[----:B------:R-:W-:Y:S02]  /*4bc0*/  @!P2 IADD3 R163, PT, PT, R163, 0x1, RZ ;  /* 0x00000001a3a3a810 */ /* 0x000fe40007ffe0ff */
[----:B------:R-:W-:Y:S01]  /*4bd0*/  ISETP.GE.U32.AND P1, PT, R10, R15, PT ;  /* 0x0000000f0a00720c */ /* 0x000fe20003f26070 */
[----:B------:R-:W-:Y:S01]  /*4be0*/  IMAD.WIDE.U32 R10, R4, UR4, R130 ;  /* 0x00000004040a7c25 */ /* 0x000fe2000f8e0082 */
[----:B------:R-:W-:-:S03]  /*4bf0*/  ISETP.NE.AND P2, PT, R63, RZ, PT ;  /* 0x000000ff3f00720c */ /* 0x000fc60003f45270 */
[----:B------:R-:W-:Y:S01]  /*4c00*/  FMUL.FTZ R131, R30, R91 ;  /* 0x0000005b1e837220 */ /* 0x000fe20000410000 */
[----:B---3--:R-:W-:Y:S01]  /*4c10*/  SHF.L.U64.HI R17, R16, 0x2, R17 ;  /* 0x0000000210117819 */ /* 0x008fe20000010211 */
[----:B------:R-:W-:Y:S01]  /*4c20*/  IMAD.IADD R165, R11, 0x1, R165 ;  /* 0x000000010ba57824 */ /* 0x000fe200078e02a5 */
[----:B------:R-:W-:Y:S01]  /*4c30*/  UMOV UR4, URZ ;  /* 0x000000ff00047c82 */ /* 0x000fe20008000000 */
[----:B----4-:R-:W-:-:S04]  /*4c40*/  SHF.L.U64.HI R21, R20, 0x1, R21 ;  /* 0x0000000114157819 */ /* 0x010fc80000010215 */
[----:B------:R-:W-:Y:S01]  /*4c50*/  @P1 VIADD R163, R163, 0x1 ;  /* 0x00000001a3a31836 */ /* 0x000fe20000000000 */
[----:B------:R-:W-:-:S04]  /*4c60*/  IADD3 R14, P1, PT, R134, R54, RZ ;  /* 0x00000036860e7210 */ /* 0x000fc80007f3e0ff */
[----:B------:R-:W-:Y:S01]  /*4c70*/  @!P0 IADD3 R163, PT, PT, -R163, RZ, RZ ;  /* 0x000000ffa3a38210 */ /* 0x000fe20007ffe1ff */
[----:B------:R-:W-:Y:S01]  /*4c80*/  IMAD.X R15, R3, 0x1, R73, P1 ;  /* 0x00000001030f7824 */ /* 0x000fe200008e0649 */
[----:B-12---:R-:W-:-:S07]  /*4c90*/  @!P2 LOP3.LUT R163, RZ, R63, RZ, 0x33, !PT ;  /* 0x0000003fffa3a212 */ /* 0x006fce00078e33ff */
.L_x_2023:
[----:B------:R-:W-:Y:S02]  /*4ca0*/  LOP3.LUT P4, RZ, R192, 0x400, RZ, 0xc0, !PT ;  /* 0x00000400c0ff7812 */ /* 0x000fe4000788c0ff */
[-C--:B------:R-:W-:Y:S02]  /*4cb0*/  ISETP.GE.AND P3, PT, R84, R53.reuse, PT ;  /* 0x000000355400720c */ /* 0x080fe40003f66270 */
[-C--:B------:R-:W-:Y:S02]  /*4cc0*/  ISETP.GE.AND P0, PT, R78, R53.reuse, PT ;  /* 0x000000354e00720c */ /* 0x080fe40003f06270 */
[-C--:B------:R-:W-:Y:S02]  /*4cd0*/  ISETP.GE.AND P2, PT, R82, R53.reuse, PT ;  /* 0x000000355200720c */ /* 0x080fe40003f46270 */
[----:B------:R-:W-:-:S05]  /*4ce0*/  ISETP.GE.AND P1, PT, R80, R53, PT ;  /* 0x000000355000720c */ /* 0x000fca0003f26270 */
[----:B-1----:R-:W2:Y:S04]  /*4cf0*/  @!P4 LDG.E.U16 R30, desc[UR10][R14.64+-0x200] ;  /* 0xfffe000a0e1ec981 */ /* 0x002ea8000c1e1500 */
[----:B0-----:R-:W3:Y:S04]  /*4d00*/  @!P3 LDG.E.U16 R27, desc[UR10][R14.64+-0x1c0] ;  /* 0xfffe400a0e1bb981 */ /* 0x001ee8000c1e1500 */
[----:B------:R-:W4:Y:S01]  /*4d10*/  @!P0 LDG.E.U16 R32, desc[UR10][R14.64+-0x100] ;  /* 0xffff000a0e208981 */ /* 0x000f22000c1e1500 */
[----:B------:R-:W-:-:S03]  /*4d20*/  ISETP.GE.AND P0, PT, R76, R53, PT ;  /* 0x000000354c00720c */ /* 0x000fc60003f06270 */
[----:B------:R-:W5:Y:S04]  /*4d30*/  @!P2 LDG.E.U16 R29, desc[UR10][R14.64+-0x180] ;  /* 0xfffe800a0e1da981 */ /* 0x000f68000c1e1500 */
[----:B------:R-:W4:Y:S06]  /*4d40*/  @!P1 LDG.E.U16 R31, desc[UR10][R14.64+-0x140] ;  /* 0xfffec00a0e1f9981 */ /* 0x000f2c000c1e1500 */
[----:B------:R-:W4:Y:S01]  /*4d50*/  @!P0 LDG.E.U16 R33, desc[UR10][R14.64+-0xc0] ;  /* 0xffff400a0e218981 */ /* 0x000f22000c1e1500 */
[----:B------:R-:W-:-:S13]  /*4d60*/  ISETP.GE.AND P0, PT, R74, R53, PT ;  /* 0x000000354a00720c */ /* 0x000fda0003f06270 */
[----:B------:R-:W4:Y:S01]  /*4d70*/  @!P0 LDG.E.U16 R34, desc[UR10][R14.64+-0x80] ;  /* 0xffff800a0e228981 */ /* 0x000f22000c1e1500 */
[----:B------:R-:W-:-:S13]  /*4d80*/  ISETP.GE.AND P0, PT, R72, R53, PT ;  /* 0x000000354800720c */ /* 0x000fda0003f06270 */
[----:B------:R-:W4:Y:S01]  /*4d90*/  @!P0 LDG.E.U16 R35, desc[UR10][R14.64+-0x40] ;  /* 0xffffc00a0e238981 */ /* 0x000f22000c1e1500 */
[-C--:B------:R-:W-:Y:S02]  /*4da0*/  ISETP.GE.AND P0, PT, R70, R53.reuse, PT ;  /* 0x000000354600720c */ /* 0x080fe40003f06270 */
[-C--:B------:R-:W-:Y:S02]  /*4db0*/  ISETP.GE.AND P1, PT, R66, R53.reuse, PT ;  /* 0x000000354200720c */ /* 0x080fe40003f26270 */
[-C--:B------:R-:W-:Y:S02]  /*4dc0*/  ISETP.GE.AND P3, PT, R62, R53.reuse, PT ;  /* 0x000000353e00720c */ /* 0x080fe40003f66270 */
[-C--:B------:R-:W-:Y:S02]  /*4dd0*/  ISETP.GE.AND P2, PT, R64, R53.reuse, PT ;  /* 0x000000354000720c */ /* 0x080fe40003f46270 */
[----:B------:R-:W-:-:S05]  /*4de0*/  ISETP.GE.AND P4, PT, R60, R53, PT ;  /* 0x000000353c00720c */ /* 0x000fca0003f86270 */
[----:B------:R-:W4:Y:S01]  /*4df0*/  @!P0 LDG.E.U16 R164, desc[UR10][R14.64] ;  /* 0x0000000a0ea48981 */ /* 0x000f22000c1e1500 */
[-C--:B------:R-:W-:Y:S02]  /*4e00*/  ISETP.GE.AND P0, PT, R68, R53.reuse, PT ;  /* 0x000000354400720c */ /* 0x080fe40003f06270 */
[-C--:B------:R-:W-:Y:S01]  /*4e10*/  ISETP.GE.AND P5, PT, R58, R53.reuse, PT ;  /* 0x000000353a00720c */ /* 0x080fe20003fa6270 */
[----:B------:R-:W4:Y:S01]  /*4e20*/  @!P1 LDG.E.U16 R166, desc[UR10][R14.64+0x80] ;  /* 0x0000800a0ea69981 */ /* 0x000f22000c1e1500 */
[----:B------:R-:W-:-:S03]  /*4e30*/  ISETP.GE.AND P6, PT, R56, R53, PT ;  /* 0x000000353800720c */ /* 0x000fc60003fc6270 */
[----:B------:R-:W4:Y:S04]  /*4e40*/  @!P3 LDG.E.U16 R168, desc[UR10][R14.64+0x100] ;  /* 0x0001000a0ea8b981 */ /* 0x000f28000c1e1500 */
[----:B------:R-:W4:Y:S04]  /*4e50*/  @!P2 LDG.E.U16 R169, desc[UR10][R14.64+0xc0] ;  /* 0x0000c00a0ea9a981 */ /* 0x000f28000c1e1500 */
[----:B------:R-:W4:Y:S04]  /*4e60*/  @!P0 LDG.E.U16 R167, desc[UR10][R14.64+0x40] ;  /* 0x0000400a0ea78981 */ /* 0x000f28000c1e1500 */
[----:B------:R-:W4:Y:S04]  /*4e70*/  @!P4 LDG.E.U16 R171, desc[UR10][R14.64+0x140] ;  /* 0x0001400a0eabc981 */ /* 0x000f28000c1e1500 */
[----:B------:R-:W4:Y:S04]  /*4e80*/  @!P5 LDG.E.U16 R170, desc[UR10][R14.64+0x180] ;  /* 0x0001800a0eaad981 */ /* 0x000f28000c1e1500 */
[----:B------:R-:W4:Y:S01]  /*4e90*/  @!P6 LDG.E.U16 R173, desc[UR10][R14.64+0x1c0] ;  /* 0x0001c00a0eade981 */ /* 0x000f22000c1e1500 */
[----:B------:R-:W-:-:S02]  /*4ea0*/  P2R R176, PR, RZ, 0x2 ;  /* 0x00000002ffb07803 */ /* 0x000fc40000000000 */
[----:B------:R-:W-:Y:S02]  /*4eb0*/  LOP3.LUT P1, RZ, R192, 0x400, RZ, 0xc0, !PT ;  /* 0x00000400c0ff7812 */ /* 0x000fe4000782c0ff */
[----:B------:R-:W-:Y:S02]  /*4ec0*/  P2R R177, PR, RZ, 0x1 ;  /* 0x00000001ffb17803 */ /* 0x000fe40000000000 */
[----:B------:R-:W-:Y:S01]  /*4ed0*/  ISETP.GE.AND P0, PT, R84, R53, PT ;  /* 0x000000355400720c */ /* 0x000fe20003f06270 */
[----:B------:R-:W-:Y:S02]  /*4ee0*/  HFMA2 R26, -RZ, RZ, 0, 0 ;  /* 0x00000000ff1a7431 */ /* 0x000fe400000001ff */
[----:B------:R-:W-:Y:S01]  /*4ef0*/  IMAD.MOV.U32 R28, RZ, RZ, RZ ;  /* 0x000000ffff1c7224 */ /* 0x000fe200078e00ff */
[----:B------:R-:W-:Y:S01]  /*4f00*/  MOV R25, R158 ;  /* 0x0000009e00197202 */ /* 0x000fe20000000f00 */
[----:B------:R-:W-:-:S05]  /*4f10*/  IMAD.MOV.U32 R24, RZ, RZ, R159 ;  /* 0x000000ffff187224 */ /* 0x000fca00078e009f */
[----:B------:R0:W4:Y:S01]  /*4f20*/  LDG.E R196, desc[UR10][R24.64] ;  /* 0x0000000a18c47981 */ /* 0x000122000c1e1900 */
[----:B------:R-:W-:Y:S01]  /*4f30*/  P2R R174, PR, RZ, 0x4 ;  /* 0x00000004ffae7803 */ /* 0x000fe20000000000 */
[----:B0-----:R-:W-:Y:S01]  /*4f40*/  IMAD.MOV.U32 R24, RZ, RZ, RZ ;  /* 0x000000ffff187224 */ /* 0x001fe200078e00ff */
[-C--:B------:R-:W-:Y:S02]  /*4f50*/  ISETP.GE.AND P2, PT, R76, R53.reuse, PT ;  /* 0x000000354c00720c */ /* 0x080fe40003f46270 */
[----:B--2---:R-:W-:Y:S02]  /*4f60*/  @!P1 PRMT R26, R30, 0x5410, RZ ;  /* 0x000054101e1a9816 */ /* 0x004fe400000000ff */
[-C--:B------:R-:W-:Y:S02]  /*4f70*/  ISETP.GE.AND P1, PT, R82, R53.reuse, PT ;  /* 0x000000355200720c */ /* 0x080fe40003f26270 */
[----:B---3--:R-:W-:Y:S02]  /*4f80*/  @!P0 PRMT R26, R26, 0x5410, R27 ;  /* 0x000054101a1a8816 */ /* 0x008fe4000000001b */
[----:B------:R-:W-:-:S09]  /*4f90*/  ISETP.GE.AND P0, PT, R80, R53, PT ;  /* 0x000000355000720c */ /* 0x000fd20003f06270 */
[----:B-----5:R-:W-:-:S04]  /*4fa0*/  @!P1 PRMT R28, R29, 0x5410, RZ ;  /* 0x000054101d1c9816 */ /* 0x020fc800000000ff */
[----:B----4-:R-:W-:Y:S02]  /*4fb0*/  @!P0 PRMT R28, R28, 0x5410, R31 ;  /* 0x000054101c1c8816 */ /* 0x010fe4000000001f */
[-C--:B------:R-:W-:Y:S02]  /*4fc0*/  ISETP.GE.AND P0, PT, R78, R53.reuse, PT ;  /* 0x000000354e00720c */ /* 0x080fe40003f06270 */
[----:B------:R-:W-:Y:S01]  /*4fd0*/  ISETP.GE.AND P1, PT, R74, R53, PT ;  /* 0x000000354a00720c */ /* 0x000fe20003f26270 */
[----:B------:R-:W-:-:S10]  /*4fe0*/  HFMA2 R30, -RZ, RZ, 0, 0 ;  /* 0x00000000ff1e7431 */ /* 0x000fd400000001ff */
[----:B------:R-:W-:Y:S02]  /*4ff0*/  @!P0 PRMT R30, R32, 0x5410, RZ ;  /* 0x00005410201e8816 */ /* 0x000fe400000000ff */
[----:B------:R-:W-:Y:S02]  /*5000*/  ISETP.GE.AND P0, PT, R72, R53, PT ;  /* 0x000000354800720c */ /* 0x000fe40003f06270 */
[----:B------:R-:W-:-:S11]  /*5010*/  @!P1 PRMT R24, R34, 0x5410, RZ ;  /* 0x0000541022189816 */ /* 0x000fd600000000ff */
[----:B------:R-:W-:Y:S02]  /*5020*/  @!P0 PRMT R24, R24, 0x5410, R35 ;  /* 0x0000541018188816 */ /* 0x000fe40000000023 */
[----:B------:R-:W-:Y:S01]  /*5030*/  ISETP.GE.AND P0, PT, R70, R53, PT ;  /* 0x000000354600720c */ /* 0x000fe20003f06270 */
[----:B------:R0:W-:Y:S01]  /*5040*/  STS.U16 [R51], R26 ;  /* 0x0000001a33007388 */ /* 0x0001e20000000400 */
[----:B------:R-:W-:Y:S02]  /*5050*/  PRMT R25, R26, 0x7632, R25 ;  /* 0x000076321a197816 */ /* 0x000fe40000000019 */
[----:B------:R-:W-:Y:S02]  /*5060*/  ISETP.NE.AND P1, PT, R176, RZ, PT ;  /* 0x000000ffb000720c */ /* 0x000fe40003f25270 */
[----:B------:R-:W-:Y:S02]  /*5070*/  @!P2 PRMT R30, R30, 0x5410, R33 ;  /* 0x000054101e1ea816 */ /* 0x000fe40000000021 */
[----:B0-----:R-:W-:-:S05]  /*5080*/  MOV R26, RZ ;  /* 0x000000ff001a7202 */ /* 0x001fca0000000f00 */
[----:B------:R-:W-:Y:S02]  /*5090*/  @!P0 PRMT R26, R164, 0x5410, RZ ;  /* 0x00005410a41a8816 */ /* 0x000fe400000000ff */
[----:B------:R-:W-:Y:S02]  /*50a0*/  ISETP.NE.AND P0, PT, R177, RZ, PT ;  /* 0x000000ffb100720c */ /* 0x000fe40003f05270 */
[----:B------:R-:W-:Y:S02]  /*50b0*/  ISETP.NE.AND P2, PT, R174, RZ, PT ;  /* 0x000000ffae00720c */ /* 0x000fe40003f45270 */
[----:B------:R-:W-:Y:S01]  /*50c0*/  PRMT R27, R28, 0x7632, R27 ;  /* 0x000076321c1b7816 */ /* 0x000fe2000000001b */
[----:B------:R-:W-:Y:S01]  /*50d0*/  STS.U16 [R50+0x40], R25 ;  /* 0x0000401932007388 */ /* 0x000fe20000000400 */
[----:B------:R-:W-:-:S03]  /*50e0*/  PRMT R29, R30, 0x7632, R29 ;  /* 0x000076321e1d7816 */ /* 0x000fc6000000001d */
[----:B------:R0:W-:Y:S04]  /*50f0*/  STS.U16 [R49+0x80], R28 ;  /* 0x0000801c31007388 */ /* 0x0001e80000000400 */
[----:B------:R-:W-:Y:S01]  /*5100*/  STS.U16 [R48+0xc0], R27 ;  /* 0x0000c01b30007388 */ /* 0x000fe20000000400 */
[----:B------:R-:W-:-:S03]  /*5110*/  @!P0 PRMT R26, R26, 0x5410, R167 ;  /* 0x000054101a1a8816 */ /* 0x000fc600000000a7 */
[----:B------:R1:W-:Y:S01]  /*5120*/  STS.U16 [R47+0x100], R30 ;  /* 0x0001001e2f007388 */ /* 0x0003e20000000400 */
[----:B0-----:R-:W-:Y:S01]  /*5130*/  IMAD.MOV.U32 R28, RZ, RZ, RZ ;  /* 0x000000ffff1c7224 */ /* 0x001fe200078e00ff */
[----:B------:R-:W-:Y:S02]  /*5140*/  @!P1 PRMT R28, R166, 0x5410, RZ ;  /* 0x00005410a61c9816 */ /* 0x000fe400000000ff */
[----:B------:R-:W-:Y:S01]  /*5150*/  STS.U16 [R46+0x140], R29 ;  /* 0x0001401d2e007388 */ /* 0x000fe20000000400 */
[----:B------:R-:W-:Y:S02]  /*5160*/  PRMT R31, R24, 0x7632, R31 ;  /* 0x00007632181f7816 */ /* 0x000fe4000000001f */
[----:B------:R-:W-:Y:S01]  /*5170*/  @!P2 PRMT R28, R28, 0x5410, R169 ;  /* 0x000054101c1ca816 */ /* 0x000fe200000000a9 */
[----:B-1----:R-:W-:Y:S01]  /*5180*/  HFMA2 R30, -RZ, RZ, 0, 0 ;  /* 0x00000000ff1e7431 */ /* 0x002fe200000001ff */
[----:B------:R-:W-:Y:S01]  /*5190*/  @!P3 PRMT R30, R168, 0x5410, RZ ;  /* 0x00005410a81eb816 */ /* 0x000fe200000000ff */
[----:B------:R0:W-:Y:S01]  /*51a0*/  STS.U16 [R45+0x180], R24 ;  /* 0x000180182d007388 */ /* 0x0001e20000000400 */
[----:B------:R-:W-:-:S02]  /*51b0*/  PRMT R25, R26, 0x7632, R25 ;  /* 0x000076321a197816 */ /* 0x000fc40000000019 */
[----:B------:R-:W-:Y:S01]  /*51c0*/  @!P4 PRMT R30, R30, 0x5410, R171 ;  /* 0x000054101e1ec816 */ /* 0x000fe200000000ab */
[----:B------:R1:W-:Y:S01]  /*51d0*/  STS.U16 [R44+0x1c0], R31 ;  /* 0x0001c01f2c007388 */ /* 0x0003e20000000400 */
[----:B------:R-:W-:Y:S02]  /*51e0*/  P2R R33, PR, RZ, 0x2 ;  /* 0x00000002ff217803 */ /* 0x000fe40000000000 */
[----:B------:R-:W-:Y:S01]  /*51f0*/  PRMT R27, R28, 0x7632, R27 ;  /* 0x000076321c1b7816 */ /* 0x000fe2000000001b */
[----:B0-----:R-:W-:Y:S01]  /*5200*/  IMAD.MOV.U32 R24, RZ, RZ, RZ ;  /* 0x000000ffff187224 */ /* 0x001fe200078e00ff */
[----:B------:R-:W-:Y:S01]  /*5210*/  @!P5 PRMT R24, R170, 0x5410, RZ ;  /* 0x00005410aa18d816 */ /* 0x000fe200000000ff */
[----:B------:R-:W-:Y:S01]  /*5220*/  STS.U16 [R43+0x200], R26 ;  /* 0x0002001a2b007388 */ /* 0x000fe20000000400 */
[----:B------:R-:W-:Y:S02]  /*5230*/  ISETP.GE.AND P1, PT, R92, R53, PT ;  /* 0x000000355c00720c */ /* 0x000fe40003f26270 */
[----:B------:R-:W-:Y:S01]  /*5240*/  PRMT R29, R30, 0x7632, R29 ;  /* 0x000076321e1d7816 */ /* 0x000fe2000000001d */
[----:B------:R0:W-:Y:S01]  /*5250*/  STS.U16 [R42+0x240], R25 ;  /* 0x000240192a007388 */ /* 0x0001e20000000400 */
[----:B------:R-:W-:-:S03]  /*5260*/  @!P6 PRMT R24, R24, 0x5410, R173 ;  /* 0x000054101818e816 */ /* 0x000fc600000000ad */
[----:B------:R-:W-:Y:S01]  /*5270*/  STS.U16 [R41+0x280], R28 ;  /* 0x0002801c29007388 */ /* 0x000fe20000000400 */
[----:B-1----:R-:W-:-:S03]  /*5280*/  PRMT R31, R24, 0x7632, R31 ;  /* 0x00007632181f7816 */ /* 0x002fc6000000001f */
[----:B------:R-:W-:Y:S04]  /*5290*/  STS.U16 [R40+0x2c0], R27 ;  /* 0x0002c01b28007388 */ /* 0x000fe80000000400 */
[----:B------:R-:W-:Y:S01]  /*52a0*/  STS.U16 [R39+0x300], R30 ;  /* 0x0003001e27007388 */ /* 0x000fe20000000400 */
[----:B0-----:R-:W-:-:S03]  /*52b0*/  IMAD.MOV.U32 R25, RZ, RZ, R175 ;  /* 0x000000ffff197224 */ /* 0x001fc600078e00af */
[----:B------:R-:W-:Y:S04]  /*52c0*/  STS.U16 [R38+0x340], R29 ;  /* 0x0003401d26007388 */ /* 0x000fe80000000400 */
[----:B------:R0:W-:Y:S04]  /*52d0*/  STS.U16 [R37+0x380], R24 ;  /* 0x0003801825007388 */ /* 0x0001e80000000400 */
[----:B------:R-:W-:Y:S01]  /*52e0*/  STS.U16 [R36+0x3c0], R31 ;  /* 0x0003c01f24007388 */ /* 0x000fe20000000400 */
[----:B------:R-:W-:Y:S01]  /*52f0*/  NOP ;  /* 0x0000000000007918 */ /* 0x000fe20000000000 */
[----:B0-----:R-:W-:Y:S01]  /*5300*/  MOV R24, R172 ;  /* 0x000000ac00187202 */ /* 0x001fe20000000f00 */
[----:B------:R-:W-:Y:S01]  /*5310*/  HFMA2 R178, -RZ, RZ, 0, 0 ;  /* 0x00000000ffb27431 */ /* 0x000fe200000001ff */
[----:B------:R-:W-:Y:S01]  /*5320*/  P2R R34, PR, RZ, 0x1 ;  /* 0x00000001ff227803 */ /* 0x000fe20000000000 */
[----:B------:R-:W-:Y:S01]  /*5330*/  IMAD.MOV.U32 R180, RZ, RZ, RZ ;  /* 0x000000ffffb47224 */ /* 0x000fe200078e00ff */
[----:B------:R-:W-:Y:S01]  /*5340*/  MOV R182, RZ ;  /* 0x000000ff00b67202 */ /* 0x000fe20000000f00 */
[----:B------:R-:W2:Y:S01]  /*5350*/  @!P1 LDG.E.U16 R26, desc[UR10][R24.64+-0x200] ;  /* 0xfffe000a181a9981 */ /* 0x000ea2000c1e1500 */
[----:B------:R-:W-:-:S02]  /*5360*/  ISETP.GE.AND P0, PT, R82, R53, PT ;  /* 0x000000355200720c */ /* 0x000fc40003f06270 */
[----:B------:R-:W-:Y:S01]  /*5370*/  P2R R32, PR, RZ, 0x4 ;  /* 0x00000004ff207803 */ /* 0x000fe20000000000 */
[----:B------:R-:W-:Y:S02]  /*5380*/  IMAD.MOV.U32 R184, RZ, RZ, RZ ;  /* 0x000000ffffb87224 */ /* 0x000fe400078e00ff */
[----:B------:R-:W-:Y:S02]  /*5390*/  HFMA2 R186, -RZ, RZ, 0, 0 ;  /* 0x00000000ffba7431 */ /* 0x000fe400000001ff */
[----:B------:R-:W-:Y:S01]  /*53a0*/  IMAD.MOV.U32 R188, RZ, RZ, RZ ;  /* 0x000000ffffbc7224 */ /* 0x000fe200078e00ff */
[----:B------:R-:W3:Y:S04]  /*53b0*/  @!P5 LDG.E.U16 R28, desc[UR10][R24.64+0x180] ;  /* 0x0001800a181cd981 */ /* 0x000ee8000c1e1500 */
[----:B------:R-:W4:Y:S01]  /*53c0*/  @!P6 LDG.E.U16 R29, desc[UR10][R24.64+0x1c0] ;  /* 0x0001c00a181de981 */ /* 0x000f22000c1e1500 */
[----:B------:R-:W-:Y:S01]  /*53d0*/  MOV R190, RZ ;  /* 0x000000ff00be7202 */ /* 0x000fe20000000f00 */
[----:B------:R-:W-:-:S02]  /*53e0*/  IMAD.MOV.U32 R194, RZ, RZ, RZ ;  /* 0x000000ffffc27224 */ /* 0x000fc400078e00ff */
[----:B------:R-:W-:Y:S01]  /*53f0*/  LDS.U16 R164, [R0+0x8] ;  /* 0x0000080000a47984 */ /* 0x000fe20000000400 */
[----:B------:R-:W-:-:S03]  /*5400*/  FMUL.FTZ R196, R196, 1.4426950216293334961 ;  /* 0x3fb8aa3bc4c47820 */ /* 0x000fc60000410000 */
[----:B------:R-:W-:Y:S04]  /*5410*/  LDS.U16 R30, [R0] ;  /* 0x00000000001e7984 */ /* 0x000fe80000000400 */
[----:B------:R-:W-:Y:S04]  /*5420*/  LDS.U16 R166, [R0+0xa] ;  /* 0x00000a0000a67984 */ /* 0x000fe80000000400 */
[----:B------:R-:W-:Y:S04]  /*5430*/  LDS.U16 R168, [R0+0xc] ;  /* 0x00000c0000a87984 */ /* 0x000fe80000000400 */
[----:B------:R-:W-:Y:S04]  /*5440*/  LDS.U16 R170, [R0+0xe] ;  /* 0x00000e0000aa7984 */ /* 0x000fe80000000400 */
[----:B------:R-:W-:Y:S04]  /*5450*/  LDS.U16 R172, [R0+0x10] ;  /* 0x0000100000ac7984 */ /* 0x000fe80000000400 */
[----:B------:R-:W-:Y:S04]  /*5460*/  LDS.U16 R174, [R0+0x12] ;  /* 0x0000120000ae7984 */ /* 0x000fe80000000400 */
[----:B------:R-:W-:Y:S04]  /*5470*/  LDS.U16 R176, [R0+0x14] ;  /* 0x0000140000b07984 */ /* 0x000fe80000000400 */
[----:B------:R-:W-:Y:S01]  /*5480*/  LDS.U16 R31, [R0+0x16] ;  /* 0x00001600001f7984 */ /* 0x000fe20000000400 */
[----:B--2---:R-:W-:-:S03]  /*5490*/  @!P1 PRMT R178, R26, 0x5410, RZ ;  /* 0x000054101ab29816 */ /* 0x004fc600000000ff */
[----:B------:R-:W2:Y:S01]  /*54a0*/  @!P0 LDG.E.U16 R26, desc[UR10][R24.64+-0x180] ;  /* 0xfffe800a181a8981 */ /* 0x000ea2000c1e1500 */
[----:B------:R-:W-:Y:S02]  /*54b0*/  ISETP.GE.AND P1, PT, R78, R53, PT ;  /* 0x000000354e00720c */ /* 0x000fe40003f26270 */
[----:B--2---:R-:W-:-:S11]  /*54c0*/  @!P0 PRMT R180, R26, 0x5410, RZ ;  /* 0x000054101ab48816 */ /* 0x004fd600000000ff */
[----:B------:R-:W2:Y:S01]  /*54d0*/  @!P1 LDG.E.U16 R26, desc[UR10][R24.64+-0x100] ;  /* 0xffff000a181a9981 */ /* 0x000ea2000c1e1500 */
[----:B------:R-:W-:-:S13]  /*54e0*/  ISETP.GE.AND P0, PT, R84, R53, PT ;  /* 0x000000355400720c */ /* 0x000fda0003f06270 */
[----:B------:R-:W5:Y:S01]  /*54f0*/  @!P0 LDG.E.U16 R27, desc[UR10][R24.64+-0x1c0] ;  /* 0xfffe400a181b8981 */ /* 0x000f62000c1e1500 */
[----:B--2---:R-:W-:Y:S02]  /*5500*/  @!P1 PRMT R182, R26, 0x5410, RZ ;  /* 0x000054101ab69816 */ /* 0x004fe400000000ff */
[----:B------:R-:W-:Y:S02]  /*5510*/  ISETP.GE.AND P1, PT, R80, R53, PT ;  /* 0x000000355000720c */ /* 0x000fe40003f26270 */
[----:B-----5:R-:W-:-:S11]  /*5520*/  @!P0 PRMT R178, R178, 0x5410, R27 ;  /* 0x00005410b2b28816 */ /* 0x020fd6000000001b */
[----:B------:R-:W2:Y:S01]  /*5530*/  @!P1 LDG.E.U16 R27, desc[UR10][R24.64+-0x140] ;  /* 0xfffec00a181b9981 */ /* 0x000ea2000c1e1500 */
[-C--:B------:R-:W-:Y:S02]  /*5540*/  ISETP.GE.AND P0, PT, R76, R53.reuse, PT ;  /* 0x000000354c00720c */ /* 0x080fe40003f06270 */
[----:B------:R-:W-:-:S13]  /*5550*/  ISETP.GE.AND P2, PT, R74, R53, PT ;  /* 0x000000354a00720c */ /* 0x000fda0003f46270 */
[----:B------:R-:W5:Y:S01]  /*5560*/  @!P2 LDG.E.U16 R26, desc[UR10][R24.64+-0x80] ;  /* 0xffff800a181aa981 */ /* 0x000f62000c1e1500 */
[----:B--2---:R-:W-:-:S03]  /*5570*/  @!P1 PRMT R180, R180, 0x5410, R27 ;  /* 0x00005410b4b49816 */ /* 0x004fc6000000001b */
[----:B------:R-:W2:Y:S01]  /*5580*/  @!P0 LDG.E.U16 R27, desc[UR10][R24.64+-0xc0] ;  /* 0xffff400a181b8981 */ /* 0x000ea2000c1e1500 */
[-C--:B------:R-:W-:Y:S02]  /*5590*/  ISETP.GE.AND P1, PT, R72, R53.reuse, PT ;  /* 0x000000354800720c */ /* 0x080fe40003f26270 */
[----:B-----5:R-:W-:Y:S02]  /*55a0*/  @!P2 PRMT R184, R26, 0x5410, RZ ;  /* 0x000054101ab8a816 */ /* 0x020fe400000000ff */
[----:B--2---:R-:W-:Y:S02]  /*55b0*/  @!P0 PRMT R182, R182, 0x5410, R27 ;  /* 0x00005410b6b68816 */ /* 0x004fe4000000001b */
[----:B------:R-:W-:-:S07]  /*55c0*/  ISETP.GE.AND P0, PT, R70, R53, PT ;  /* 0x000000354600720c */ /* 0x000fce0003f06270 */
[----:B------:R-:W2:Y:S06]  /*55d0*/  @!P1 LDG.E.U16 R27, desc[UR10][R24.64+-0x40] ;  /* 0xffffc00a181b9981 */ /* 0x000eac000c1e1500 */
[----:B------:R-:W5:Y:S02]  /*55e0*/  @!P0 LDG.E.U16 R26, desc[UR10][R24.64] ;  /* 0x0000000a181a8981 */ /* 0x000f64000c1e1500 */
[----:B-----5:R-:W-:Y:S02]  /*55f0*/  @!P0 PRMT R186, R26, 0x5410, RZ ;  /* 0x000054101aba8816 */ /* 0x020fe400000000ff */
[----:B------:R-:W-:-:S02]  /*5600*/  ISETP.NE.AND P0, PT, R34, RZ, PT ;  /* 0x000000ff2200720c */ /* 0x000fc40003f05270 */
[----:B--2---:R-:W-:Y:S01]  /*5610*/  @!P1 PRMT R184, R184, 0x5410, R27 ;  /* 0x00005410b8b89816 */ /* 0x004fe2000000001b */
[----:B------:R-:W-:Y:S10]  /*5620*/  LDS.U16 R34, [R0+0x6] ;  /* 0x0000060000227984 */ /* 0x000ff40000000400 */
[----:B------:R-:W2:Y:S01]  /*5630*/  @!P0 LDG.E.U16 R27, desc[UR10][R24.64+0x40] ;  /* 0x0000400a181b8981 */ /* 0x000ea2000c1e1500 */
[----:B------:R-:W-:-:S02]  /*5640*/  ISETP.NE.AND P1, PT, R33, RZ, PT ;  /* 0x000000ff2100720c */ /* 0x000fc40003f25270 */
[----:B------:R-:W-:Y:S01]  /*5650*/  ISETP.NE.AND P2, PT, R32, RZ, PT ;  /* 0x000000ff2000720c */ /* 0x000fe20003f45270 */
[----:B------:R-:W-:Y:S01]  /*5660*/  LDS.U16 R33, [R0+0x4] ;  /* 0x0000040000217984 */ /* 0x000fe20000000400 */
[----:B---3--:R-:W-:-:S03]  /*5670*/  @!P5 PRMT R194, R28, 0x5410, RZ ;  /* 0x000054101cc2d816 */ /* 0x008fc600000000ff */
[----:B------:R-:W0:Y:S06]  /*5680*/  LDS.U16 R32, [R0+0x2] ;  /* 0x0000020000207984 */ /* 0x000e2c0000000400 */
[----:B------:R-:W3:Y:S01]  /*5690*/  @!P1 LDG.E.U16 R26, desc[UR10][R24.64+0x80] ;  /* 0x0000800a181a9981 */ /* 0x000ee2000c1e1500 */
[----:B------:R-:W-:Y:S02]  /*56a0*/  PRMT R35, R178, 0x7632, R35 ;  /* 0x00007632b2237816 */ /* 0x000fe40000000023 */
[----:B------:R-:W-:Y:S01]  /*56b0*/  PRMT R167, R180, 0x7632, R167 ;  /* 0x00007632b4a77816 */ /* 0x000fe200000000a7 */
[----:B------:R-:W-:Y:S01]  /*56c0*/  LDS.U16 R28, [R0+0x1e] ;  /* 0x00001e00001c7984 */ /* 0x000fe20000000400 */
[----:B--2---:R-:W-:-:S03]  /*56d0*/  @!P0 PRMT R186, R186, 0x5410, R27 ;  /* 0x00005410baba8816 */ /* 0x004fc6000000001b */
[----:B------:R-:W2:Y:S01]  /*56e0*/  @!P2 LDG.E.U16 R27, desc[UR10][R24.64+0xc0] ;  /* 0x0000c00a181ba981 */ /* 0x000ea2000c1e1500 */
[----:B---3--:R-:W-:-:S03]  /*56f0*/  @!P1 PRMT R188, R26, 0x5410, RZ ;  /* 0x000054101abc9816 */ /* 0x008fc600000000ff */
[----:B------:R-:W3:Y:S01]  /*5700*/  @!P3 LDG.E.U16 R26, desc[UR10][R24.64+0x100] ;  /* 0x0001000a181ab981 */ /* 0x000ee2000c1e1500 */
[----:B--2---:R-:W-:-:S03]  /*5710*/  @!P2 PRMT R188, R188, 0x5410, R27 ;  /* 0x00005410bcbca816 */ /* 0x004fc6000000001b */
[----:B------:R-:W2:Y:S01]  /*5720*/  @!P4 LDG.E.U16 R27, desc[UR10][R24.64+0x140] ;  /* 0x0001400a181bc981 */ /* 0x000ea2000c1e1500 */
[----:B----4-:R-:W-:-:S03]  /*5730*/  @!P6 PRMT R194, R194, 0x5410, R29 ;  /* 0x00005410c2c2e816 */ /* 0x010fc6000000001d */
[----:B------:R-:W-:Y:S01]  /*5740*/  LDS.U16 R29, [R0+0x1c] ;  /* 0x00001c00001d7984 */ /* 0x000fe20000000400 */
[----:B---3--:R-:W-:-:S03]  /*5750*/  @!P3 PRMT R190, R26, 0x5410, RZ ;  /* 0x000054101abeb816 */ /* 0x008fc600000000ff */
[----:B------:R-:W-:Y:S01]  /*5760*/  LDS.U16 R26, [R0+0x1a] ;  /* 0x00001a00001a7984 */ /* 0x000fe20000000400 */
[----:B------:R-:W-:Y:S02]  /*5770*/  PRMT R169, R182, 0x7632, R169 ;  /* 0x00007632b6a97816 */ /* 0x000fe400000000a9 */
[----:B------:R-:W-:Y:S02]  /*5780*/  PRMT R171, R184, 0x7632, R171 ;  /* 0x00007632b8ab7816 */ /* 0x000fe400000000ab */
[----:B------:R-:W-:Y:S02]  /*5790*/  PRMT R173, R186, 0x7632, R173 ;  /* 0x00007632baad7816 */ /* 0x000fe400000000ad */
[----:B------:R-:W-:Y:S02]  /*57a0*/  PRMT R175, R188, 0x7632, R175 ;  /* 0x00007632bcaf7816 */ /* 0x000fe400000000af */
[-C--:B------:R-:W-:Y:S02]  /*57b0*/  ISETP.GE.U32.AND P1, PT, R116, R53.reuse, PT ;  /* 0x000000357400720c */ /* 0x080fe40003f26070 */
[----:B------:R-:W-:-:S02]  /*57c0*/  ISETP.GE.U32.AND P0, PT, R114, R53, PT ;  /* 0x000000357200720c */ /* 0x000fc40003f06070 */
[-C--:B------:R-:W-:Y:S01]  /*57d0*/  ISETP.GE.U32.AND P3, PT, R112, R53.reuse, PT ;  /* 0x000000357000720c */ /* 0x080fe20003f66070 */
[----:B0-----:R-:W-:Y:S01]  /*57e0*/  HADD2.F32 R32, -RZ, R32.H0_H0 ;  /* 0x20000020ff207230 */ /* 0x001fe20000004100 */
[----:B------:R-:W-:-:S04]  /*57f0*/  ISETP.GE.U32.AND P2, PT, R110, R53, PT ;  /* 0x000000356e00720c */ /* 0x000fc80003f46070 */
[----:B------:R-:W-:-:S05]  /*5800*/  FMUL.FTZ R32, R129, R32 ;  /* 0x0000002081207220 */ /* 0x000fca0000410000 */
[----:B------:R-:W-:Y:S01]  /*5810*/  FSEL R32, R32, RZ, !P1 ;  /* 0x000000ff20207208 */ /* 0x000fe20004800000 */
[C---:B------:R-:W-:Y:S01]  /*5820*/  FMUL.FTZ R181, R196.reuse, R99 ;  /* 0x00000063c4b57220 */ /* 0x040fe20000410000 */
[----:B------:R-:W-:Y:S01]  /*5830*/  FMUL.FTZ R179, R196, R79 ;  /* 0x0000004fc4b37220 */ /* 0x000fe20000410000 */
[----:B------:R-:W-:-:S04]  /*5840*/  HADD2.F32 R176, -RZ, R176.H0_H0 ;  /* 0x200000b0ffb07230 */ /* 0x000fc80000004100 */
[----:B------:R-:W-:Y:S01]  /*5850*/  MUFU.EX2 R181, R181 ;  /* 0x000000b500b57308 */ /* 0x000fe20000000800 */
[----:B------:R-:W-:-:S03]  /*5860*/  FMUL.FTZ R183, R196, R101 ;  /* 0x00000065c4b77220 */ /* 0x000fc60000410000 */
[----:B------:R-:W-:Y:S01]  /*5870*/  MUFU.EX2 R179, R179 ;  /* 0x000000b300b37308 */ /* 0x000fe20000000800 */
[C---:B------:R-:W-:Y:S01]  /*5880*/  FMUL.FTZ R185, R196.reuse, R103 ;  /* 0x00000067c4b97220 */ /* 0x040fe20000410000 */
[----:B------:R-:W-:-:S05]  /*5890*/  FMUL.FTZ R187, R196, R107 ;  /* 0x0000006bc4bb7220 */ /* 0x000fca0000410000 */
[----:B------:R-:W-:Y:S04]  /*58a0*/  MUFU.EX2 R185, R185 ;  /* 0x000000b900b97308 */ /* 0x000fe80000000800 */
[----:B------:R-:W-:Y:S01]  /*58b0*/  MUFU.EX2 R193, R187 ;  /* 0x000000bb00c17308 */ /* 0x000fe20000000800 */
[----:B------:R-:W-:-:S05]  /*58c0*/  HADD2.F32 R30, -RZ, R30.H0_H0 ;  /* 0x2000001eff1e7230 */ /* 0x000fca0000004100 */
[----:B------:R-:W-:Y:S01]  /*58d0*/  FMUL.FTZ R30, R127, R30 ;  /* 0x0000001e7f1e7220 */ /* 0x000fe20000410000 */
[----:B--2---:R-:W-:Y:S02]  /*58e0*/  @!P4 PRMT R190, R190, 0x5410, R27 ;  /* 0x00005410bebec816 */ /* 0x004fe4000000001b */
[----:B------:R-:W0:Y:S04]  /*58f0*/  LDS.U16 R27, [R0+0x18] ;  /* 0x00001800001b7984 */ /* 0x000e280000000400 */
[----:B------:R-:W-:Y:S04]  /*5900*/  STS.U16 [R51+0x420], R178 ;  /* 0x000420b233007388 */ /* 0x000fe80000000400 */
[----:B------:R1:W-:Y:S04]  /*5910*/  STS.U16 [R50+0x460], R35 ;  /* 0x0004602332007388 */ /* 0x0003e80000000400 */
[----:B------:R-:W-:Y:S01]  /*5920*/  STS.U16 [R49+0x4a0], R180 ;  /* 0x0004a0b431007388 */ /* 0x000fe20000000400 */
[----:B-1----:R-:W-:-:S03]  /*5930*/  FMUL.FTZ R35, R196, R93 ;  /* 0x0000005dc4237220 */ /* 0x002fc60000410000 */
[----:B------:R1:W-:Y:S04]  /*5940*/  STS.U16 [R48+0x4e0], R167 ;  /* 0x0004e0a730007388 */ /* 0x0003e80000000400 */
[----:B------:R-:W-:Y:S01]  /*5950*/  STS.U16 [R47+0x520], R182 ;  /* 0x000520b62f007388 */ /* 0x000fe20000000400 */
[----:B------:R-:W2:Y:S03]  /*5960*/  MUFU.EX2 R35, R35 ;  /* 0x0000002300237308 */ /* 0x000ea60000000800 */
[----:B------:R3:W-:Y:S01]  /*5970*/  STS.U16 [R46+0x560], R169 ;  /* 0x000560a92e007388 */ /* 0x0007e20000000400 */
[----:B------:R-:W-:Y:S01]  /*5980*/  PRMT R177, R190, 0x7632, R177 ;  /* 0x00007632beb17816 */ /* 0x000fe200000000b1 */
[----:B-1----:R-:W-:-:S02]  /*5990*/  FMUL.FTZ R167, R196, R91 ;  /* 0x0000005bc4a77220 */ /* 0x002fc40000410000 */
[----:B------:R-:W-:Y:S01]  /*59a0*/  STS.U16 [R45+0x5a0], R184 ;  /* 0x0005a0b82d007388 */ /* 0x000fe20000000400 */
[----:B------:R-:W-:-:S03]  /*59b0*/  PRMT R178, R194, 0x7632, R178 ;  /* 0x00007632c2b27816 */ /* 0x000fc600000000b2 */
[----:B------:R1:W-:Y:S04]  /*59c0*/  STS.U16 [R44+0x5e0], R171 ;  /* 0x0005e0ab2c007388 */ /* 0x0003e80000000400 */
[----:B------:R-:W-:Y:S04]  /*59d0*/  STS.U16 [R43+0x620], R186 ;  /* 0x000620ba2b007388 */ /* 0x000fe80000000400 */
[----:B------:R4:W-:Y:S01]  /*59e0*/  STS.U16 [R42+0x660], R173 ;  /* 0x000660ad2a007388 */ /* 0x0009e20000000400 */
[----:B------:R-:W5:Y:S03]  /*59f0*/  MUFU.EX2 R167, R167 ;  /* 0x000000a700a77308 */ /* 0x000f660000000800 */
[----:B------:R-:W-:Y:S01]  /*5a00*/  STS.U16 [R41+0x6a0], R188 ;  /* 0x0006a0bc29007388 */ /* 0x000fe20000000400 */
[----:B---3--:R-:W-:-:S03]  /*5a10*/  FMUL.FTZ R169, R196, R89 ;  /* 0x00000059c4a97220 */ /* 0x008fc60000410000 */
[----:B------:R3:W-:Y:S04]  /*5a20*/  STS.U16 [R40+0x6e0], R175 ;  /* 0x0006e0af28007388 */ /* 0x0007e80000000400 */
[----:B------:R-:W-:Y:S04]  /*5a30*/  STS.U16 [R39+0x720], R190 ;  /* 0x000720be27007388 */ /* 0x000fe80000000400 */
[----:B------:R0:W-:Y:S04]  /*5a40*/  STS.U16 [R38+0x760], R177 ;  /* 0x000760b126007388 */ /* 0x0001e80000000400 */
[----:B------:R-:W-:Y:S04]  /*5a50*/  STS.U16 [R37+0x7a0], R194 ;  /* 0x0007a0c225007388 */ /* 0x000fe80000000400 */
[----:B------:R2:W-:Y:S01]  /*5a60*/  STS.U16 [R36+0x7e0], R178 ;  /* 0x0007e0b224007388 */ /* 0x0005e20000000400 */
[----:B------:R-:W5:Y:S01]  /*5a70*/  MUFU.EX2 R169, R169 ;  /* 0x000000a900a97308 */ /* 0x000f620000000800 */
[C---:B-1----:R-:W-:Y:S01]  /*5a80*/  FMUL.FTZ R171, R196.reuse, R87 ;  /* 0x00000057c4ab7220 */ /* 0x042fe20000410000 */
[C---:B----4-:R-:W-:Y:S01]  /*5a90*/  FMUL.FTZ R173, R196.reuse, R85 ;  /* 0x00000055c4ad7220 */ /* 0x050fe20000410000 */
[C---:B---3--:R-:W-:Y:S01]  /*5aa0*/  FMUL.FTZ R175, R196.reuse, R83 ;  /* 0x00000053c4af7220 */ /* 0x048fe20000410000 */
[C---:B0-----:R-:W-:Y:S01]  /*5ab0*/  FMUL.FTZ R177, R196.reuse, R81 ;  /* 0x00000051c4b17220 */ /* 0x041fe20000410000 */
[----:B------:R-:W-:Y:S01]  /*5ac0*/  FMUL.FTZ R180, R196, R97 ;  /* 0x00000061c4b47220 */ /* 0x000fe20000410000 */
[----:B------:R-:W-:Y:S01]  /*5ad0*/  FMUL.FTZ R182, R151, R176 ;  /* 0x000000b097b67220 */ /* 0x000fe20000410000 */
[----:B--2---:R-:W-:Y:S01]  /*5ae0*/  HADD2.F32 R178, -RZ, R33.H0_H0 ;  /* 0x20000021ffb27230 */ /* 0x004fe20000004100 */
[----:B------:R-:W-:Y:S01]  /*5af0*/  FSEL R33, R35, 1, !P1 ;  /* 0x3f80000023217808 */ /* 0x000fe20004800000 */
[----:B------:R0:W-:Y:S01]  /*5b00*/  MUFU.EX2 R184, R183 ;  /* 0x000000b700b87308 */ /* 0x0001e20000000800 */
[----:B------:R-:W-:-:S02]  /*5b10*/  NOP ;  /* 0x0000000000007918 */ /* 0x000fc40000000000 */
[----:B------:R-:W-:Y:S01]  /*5b20*/  FMUL.FTZ R35, R131, R178 ;  /* 0x000000b283237220 */ /* 0x000fe20000410000 */
[----:B------:R-:W-:Y:S01]  /*5b30*/  HADD2.F32 R178, -RZ, R34.H0_H0 ;  /* 0x20000022ffb27230 */ /* 0x000fe20000004100 */
[----:B------:R-:W1:Y:S04]  /*5b40*/  MUFU.EX2 R171, R171 ;  /* 0x000000ab00ab7308 */ /* 0x000e680000000800 */
[----:B------:R-:W2:Y:S01]  /*5b50*/  MUFU.EX2 R173, R173 ;  /* 0x000000ad00ad7308 */ /* 0x000ea20000000800 */
[----:B------:R-:W-:-:S03]  /*5b60*/  FSEL R34, R35, RZ, !P0 ;  /* 0x000000ff23227208 */ /* 0x000fc60004000000 */
[----:B------:R-:W3:Y:S01]  /*5b70*/  MUFU.EX2 R175, R175 ;  /* 0x000000af00af7308 */ /* 0x000ee20000000800 */
[----:B-----5:R-:W-:Y:S01]  /*5b80*/  FSEL R35, R167, 1, !P0 ;  /* 0x3f800000a7237808 */ /* 0x020fe20004000000 */
[----:B------:R-:W-:Y:S01]  /*5b90*/  FMUL.FTZ R167, R133, R178 ;  /* 0x000000b285a77220 */ /* 0x000fe20000410000 */
[----:B------:R-:W-:Y:S01]  /*5ba0*/  HADD2.F32 R178, -RZ, R164.H0_H0 ;  /* 0x200000a4ffb27230 */ /* 0x000fe20000004100 */
[----:B------:R-:W-:Y:S01]  /*5bb0*/  ISETP.GE.U32.AND P1, PT, R108, R53, PT ;  /* 0x000000356c00720c */ /* 0x000fe20003f26070 */
[----:B------:R-:W4:Y:S04]  /*5bc0*/  MUFU.EX2 R177, R177 ;  /* 0x000000b100b17308 */ /* 0x000f280000000800 */
[----:B------:R-:W5:Y:S01]  /*5bd0*/  MUFU.EX2 R180, R180 ;  /* 0x000000b400b47308 */ /* 0x000f620000000800 */
[----:B------:R-:W-:Y:S01]  /*5be0*/  FSEL R164, R167, RZ, !P3 ;  /* 0x000000ffa7a47208 */ /* 0x000fe20005800000 */
[----:B0-----:R-:W-:Y:S01]  /*5bf0*/  FMUL.FTZ R183, R196, R95 ;  /* 0x0000005fc4b77220 */ /* 0x001fe20000410000 */
[----:B------:R-:W-:Y:S01]  /*5c00*/  FSEL R167, R169, 1, !P3 ;  /* 0x3f800000a9a77808 */ /* 0x000fe20005800000 */
[----:B------:R-:W-:Y:S01]  /*5c10*/  FMUL.FTZ R169, R135, R178 ;  /* 0x000000b287a97220 */ /* 0x000fe20000410000 */
[----:B------:R-:W-:Y:S01]  /*5c20*/  HADD2.F32 R178, -RZ, R166.H0_H0 ;  /* 0x200000a6ffb27230 */ /* 0x000fe20000004100 */
[----:B------:R-:W0:Y:S03]  /*5c30*/  LDS.U16 R189, [R0+0x422] ;  /* 0x0004220000bd7984 */ /* 0x000e260000000400 */
[----:B------:R-:W-:Y:S01]  /*5c40*/  FSEL R166, R169, RZ, !P2 ;  /* 0x000000ffa9a67208 */ /* 0x000fe20005000000 */
[----:B------:R-:W-:Y:S01]  /*5c50*/  LDS.U16 R188, [R0+0x424] ;  /* 0x0004240000bc7984 */ /* 0x000fe20000000400 */
[----:B-1----:R-:W-:Y:S01]  /*5c60*/  FSEL R169, R171, 1, !P2 ;  /* 0x3f800000aba97808 */ /* 0x002fe20005000000 */
[----:B------:R-:W-:Y:S01]  /*5c70*/  FMUL.FTZ R171, R141, R178 ;  /* 0x000000b28dab7220 */ /* 0x000fe20000410000 */
[----:B------:R-:W-:Y:S01]  /*5c80*/  HADD2.F32 R178, -RZ, R168.H0_H0 ;  /* 0x200000a8ffb27230 */ /* 0x000fe20000004100 */
[----:B------:R-:W-:Y:S01]  /*5c90*/  ISETP.GE.U32.AND P0, PT, R106, R53, PT ;  /* 0x000000356a00720c */ /* 0x000fe20003f06070 */
[----:B------:R-:W-:Y:S02]  /*5ca0*/  LDS.U16 R191, [R0+0x426] ;  /* 0x0004260000bf7984 */ /* 0x000fe40000000400 */
[----:B------:R-:W-:-:S02]  /*5cb0*/  FSEL R168, R171, RZ, !P1 ;  /* 0x000000ffaba87208 */ /* 0x000fc40004800000 */
[----:B--2---:R-:W-:Y:S01]  /*5cc0*/  FSEL R171, R173, 1, !P1 ;  /* 0x3f800000adab7808 */ /* 0x004fe20004800000 */
[----:B------:R-:W-:Y:S01]  /*5cd0*/  FMUL.FTZ R173, R143, R178 ;  /* 0x000000b28fad7220 */ /* 0x000fe20000410000 */
[----:B------:R-:W-:Y:S01]  /*5ce0*/  HADD2.F32 R178, -RZ, R170.H0_H0 ;  /* 0x200000aaffb27230 */ /* 0x000fe20000004100 */
[-C--:B------:R-:W-:Y:S01]  /*5cf0*/  ISETP.GE.U32.AND P3, PT, R104, R53.reuse, PT ;  /* 0x000000356800720c */ /* 0x080fe20003f66070 */
[----:B------:R-:W-:Y:S02]  /*5d00*/  LDS.U16 R190, [R0+0x428] ;  /* 0x0004280000be7984 */ /* 0x000fe40000000400 */
[----:B------:R-:W-:Y:S02]  /*5d10*/  FSEL R170, R173, RZ, !P0 ;  /* 0x000000ffadaa7208 */ /* 0x000fe40004000000 */
[----:B---3--:R-:W-:Y:S01]  /*5d20*/  FSEL R173, R175, 1, !P0 ;  /* 0x3f800000afad7808 */ /* 0x008fe20004000000 */
[----:B------:R-:W-:Y:S01]  /*5d30*/  FMUL.FTZ R175, R145, R178 ;  /* 0x000000b291af7220 */ /* 0x000fe20000410000 */
[----:B------:R-:W-:Y:S01]  /*5d40*/  HADD2.F32 R178, -RZ, R172.H0_H0 ;  /* 0x200000acffb27230 */ /* 0x000fe20000004100 */
[----:B------:R-:W-:Y:S03]  /*5d50*/  LDS.U16 R195, [R0+0x42a] ;  /* 0x00042a0000c37984 */ /* 0x000fe60000000400 */
[----:B------:R-:W-:Y:S01]  /*5d60*/  FSEL R172, R175, RZ, !P3 ;  /* 0x000000ffafac7208 */ /* 0x000fe20005800000 */
[----:B------:R-:W-:Y:S01]  /*5d70*/  LDS.U16 R194, [R0+0x42c] ;  /* 0x00042c0000c27984 */ /* 0x000fe20000000400 */
[----:B----4-:R-:W-:Y:S01]  /*5d80*/  FSEL R175, R177, 1, !P3 ;  /* 0x3f800000b1af7808 */ /* 0x010fe20005800000 */
[----:B------:R-:W-:Y:S01]  /*5d90*/  FMUL.FTZ R177, R147, R178 ;  /* 0x000000b293b17220 */ /* 0x000fe20000410000 */
[----:B------:R-:W-:Y:S01]  /*5da0*/  HADD2.F32 R178, -RZ, R174.H0_H0 ;  /* 0x200000aeffb27230 */ /* 0x000fe20000004100 */
[-C--:B------:R-:W-:Y:S01]  /*5db0*/  ISETP.GE.U32.AND P1, PT, R100, R53.reuse, PT ;  /* 0x000000356400720c */ /* 0x080fe20003f26070 */
[----:B------:R-:W-:Y:S01]  /*5dc0*/  LDS.U16 R197, [R0+0x42e] ;  /* 0x00042e0000c57984 */ /* 0x000fe20000000400 */
[----:B------:R-:W-:-:S02]  /*5dd0*/  ISETP.GE.U32.AND P0, PT, R98, R53, PT ;  /* 0x000000356200720c */ /* 0x000fc40003f06070 */
[----:B------:R-:W-:Y:S01]  /*5de0*/  FMUL.FTZ R178, R149, R178 ;  /* 0x000000b295b27220 */ /* 0x000fe20000410000 */
[----:B------:R-:W-:Y:S01]  /*5df0*/  LDS.U16 R198, [R0+0x430] ;  /* 0x0004300000c67984 */ /* 0x000fe20000000400 */
[----:B------:R-:W-:-:S03]  /*5e00*/  FSEL R181, R181, 1, !P0 ;  /* 0x3f800000b5b57808 */ /* 0x000fc60004000000 */
[----:B------:R-:W-:Y:S01]  /*5e10*/  FSEL R176, R178, RZ, !P1 ;  /* 0x000000ffb2b07208 */ /* 0x000fe20004800000 */
[----:B------:R-:W-:Y:S01]  /*5e20*/  LDS.U16 R201, [R0+0x432] ;  /* 0x0004320000c97984 */ /* 0x000fe20000000400 */
[----:B------:R-:W-:Y:S02]  /*5e30*/  FSEL R178, R182, RZ, !P0 ;  /* 0x000000ffb6b27208 */ /* 0x000fe40004000000 */
[----:B------:R-:W-:Y:S01]  /*5e40*/  ISETP.NE.AND P0, PT, R55, RZ, PT ;  /* 0x000000ff3700720c */ /* 0x000fe20003f05270 */
[----:B------:R-:W-:Y:S01]  /*5e50*/  LDS.U16 R202, [R0+0x434] ;  /* 0x0004340000ca7984 */ /* 0x000fe20000000400 */
[-C--:B------:R-:W-:Y:S01]  /*5e60*/  ISETP.GE.U32.AND P2, PT, R102, R53.reuse, PT ;  /* 0x000000356600720c */ /* 0x080fe20003f46070 */
[----:B------:R-:W-:Y:S01]  /*5e70*/  HADD2.F32 R182, -RZ, R27.H0_H0 ;  /* 0x2000001bffb67230 */ /* 0x000fe20000004100 */
[----:B------:R-:W-:Y:S01]  /*5e80*/  ISETP.GE.U32.AND P3, PT, R96, R53, PT ;  /* 0x000000356000720c */ /* 0x000fe20003f66070 */
[----:B------:R-:W-:Y:S01]  /*5e90*/  LDS.U16 R205, [R0+0x436] ;  /* 0x0004360000cd7984 */ /* 0x000fe20000000400 */
[----:B------:R-:W-:Y:S01]  /*5ea0*/  FSEL R174, R177, RZ, !P2 ;  /* 0x000000ffb1ae7208 */ /* 0x000fe20005000000 */
[----:B------:R-:W-:Y:S01]  /*5eb0*/  HADD2.F32 R27, -RZ, R26.H0_H0 ;  /* 0x2000001aff1b7230 */ /* 0x000fe20000004100 */
[----:B------:R-:W-:Y:S01]  /*5ec0*/  FSEL R177, R179, 1, !P2 ;  /* 0x3f800000b3b17808 */ /* 0x000fe20005000000 */
[----:B------:R-:W-:Y:S01]  /*5ed0*/  LDS.U16 R206, [R0+0x438] ;  /* 0x0004380000ce7984 */ /* 0x000fe20000000400 */
[----:B-----5:R-:W-:Y:S01]  /*5ee0*/  FSEL R179, R180, 1, !P1 ;  /* 0x3f800000b4b37808 */ /* 0x020fe20004800000 */
[----:B------:R-:W-:Y:S01]  /*5ef0*/  HADD2.F32 R180, -RZ, R31.H0_H0 ;  /* 0x2000001fffb47230 */ /* 0x000fe20000004100 */
[----:B------:R1:W-:Y:S01]  /*5f00*/  MUFU.EX2 R200, R183 ;  /* 0x000000b700c87308 */ /* 0x0003e20000000800 */
[----:B------:R-:W2:Y:S04]  /*5f10*/  LDS.U16 R31, [R0+0x420] ;  /* 0x00042000001f7984 */ /* 0x000ea80000000400 */
[----:B------:R-:W3:Y:S04]  /*5f20*/  LDS.U16 R207, [R0+0x43a] ;  /* 0x00043a0000cf7984 */ /* 0x000ee80000000400 */
[----:B------:R-:W4:Y:S01]  /*5f30*/  LDS.U16 R208, [R0+0x43c] ;  /* 0x00043c0000d07984 */ /* 0x000f220000000400 */
[----:B-1----:R-:W-:-:S03]  /*5f40*/  FSEL R183, R184, 1, !P3 ;  /* 0x3f800000b8b77808 */ /* 0x002fc60005800000 */
[----:B------:R-:W1:Y:S01]  /*5f50*/  LDS.U16 R209, [R0+0x43e] ;  /* 0x00043e0000d17984 */ /* 0x000e620000000400 */
[----:B------:R-:W-:-:S03]  /*5f60*/  FMUL.FTZ R184, R156, R27 ;  /* 0x0000001b9cb87220 */ /* 0x000fc60000410000 */
[----:B------:R-:W1:Y:S01]  /*5f70*/  @P0 LDS.64 R26, [UR8] ;  /* 0x00000008ff1a0984 */ /* 0x000e620008000a00 */
[----:B------:R-:W-:-:S06]  /*5f80*/  FMUL.FTZ R186, R196, R105 ;  /* 0x00000069c4ba7220 */ /* 0x000fcc0000410000 */
[----:B------:R-:W5:Y:S01]  /*5f90*/  MUFU.EX2 R186, R186 ;  /* 0x000000ba00ba7308 */ /* 0x000f620000000800 */
[----:B------:R-:W-:Y:S01]  /*5fa0*/  FMUL.FTZ R196, R196, R109 ;  /* 0x0000006dc4c47220 */ /* 0x000fe20000410000 */
[----:B------:R-:W-:Y:S01]  /*5fb0*/  ISETP.GE.U32.AND P1, PT, R90, R53, PT ;  /* 0x000000355a00720c */ /* 0x000fe20003f26070 */
[----:B------:R-:W-:-:S04]  /*5fc0*/  FMUL.FTZ R180, R153, R180 ;  /* 0x000000b499b47220 */ /* 0x000fc80000410000 */
[----:B------:R-:W3:Y:S01]  /*5fd0*/  MUFU.EX2 R196, R196 ;  /* 0x000000c400c47308 */ /* 0x000ee20000000800 */
[----:B------:R-:W-:Y:S01]  /*5fe0*/  FMUL.FTZ R182, R155, R182 ;  /* 0x000000b69bb67220 */ /* 0x000fe20000410000 */
[-C--:B------:R-:W-:Y:S02]  /*5ff0*/  ISETP.GE.U32.AND P2, PT, R94, R53.reuse, PT ;  /* 0x000000355e00720c */ /* 0x080fe40003f46070 */
[----:B-----5:R-:W-:Y:S01]  /*6000*/  FSEL R187, R186, 1, !P1 ;  /* 0x3f800000babb7808 */ /* 0x020fe20004800000 */
[----:B------:R-:W-:Y:S02]  /*6010*/  HADD2.F32 R186, -RZ, R29.H0_H0 ;  /* 0x2000001dffba7230 */ /* 0x000fe40000004100 */
[----:B------:R-:W-:Y:S01]  /*6020*/  HADD2.F32 R29, -RZ, R28.H0_H0 ;  /* 0x2000001cff1d7230 */ /* 0x000fe20000004100 */
[----:B------:R-:W-:Y:S02]  /*6030*/  FSEL R180, R180, RZ, !P3 ;  /* 0x000000ffb4b47208 */ /* 0x000fe40005800000 */
[----:B------:R-:W-:Y:S01]  /*6040*/  FMUL.FTZ R186, R157, R186 ;  /* 0x000000ba9dba7220 */ /* 0x000fe20000410000 */
[----:B------:R-:W-:Y:S01]  /*6050*/  ISETP.GE.U32.AND P3, PT, R88, R53, PT ;  /* 0x000000355800720c */ /* 0x000fe20003f66070 */
[----:B------:R-:W-:Y:S01]  /*6060*/  FMUL.FTZ R29, R162, R29 ;  /* 0x0000001da21d7220 */ /* 0x000fe20000410000 */
[----:B------:R-:W-:-:S02]  /*6070*/  FSEL R182, R182, RZ, !P2 ;  /* 0x000000ffb6b67208 */ /* 0x000fc40005000000 */
[----:B------:R-:W-:Y:S02]  /*6080*/  FSEL R185, R185, 1, !P2 ;  /* 0x3f800000b9b97808 */ /* 0x000fe40005000000 */
[----:B------:R-:W-:Y:S02]  /*6090*/  FSEL R184, R184, RZ, !P1 ;  /* 0x000000ffb8b87208 */ /* 0x000fe40004800000 */
[-C--:B------:R-:W-:Y:S02]  /*60a0*/  ISETP.GE.U32.AND P2, PT, R86, R53.reuse, PT ;  /* 0x000000355600720c */ /* 0x080fe40003f46070 */
[----:B------:R-:W-:Y:S01]  /*60b0*/  ISETP.GE.U32.AND P1, PT, R120, R53, PT ;  /* 0x000000357800720c */ /* 0x000fe20003f26070 */
[----:B0-----:R-:W-:Y:S01]  /*60c0*/  HADD2.F32 R189, -RZ, R189.H0_H0 ;  /* 0x200000bdffbd7230 */ /* 0x001fe20000004100 */
[----:B------:R-:W-:Y:S01]  /*60d0*/  FSEL R204, R186, RZ, !P3 ;  /* 0x000000ffbacc7208 */ /* 0x000fe20005800000 */
[----:B--2---:R-:W-:Y:S01]  /*60e0*/  HADD2.F32 R186, -RZ, R31.H0_H0 ;  /* 0x2000001fffba7230 */ /* 0x004fe20000004100 */
[----:B------:R-:W-:Y:S01]  /*60f0*/  FSEL R193, R193, 1, !P3 ;  /* 0x3f800000c1c17808 */ /* 0x000fe20005800000 */
[----:B------:R-:W-:Y:S01]  /*6100*/  HADD2.F32 R188, -RZ, R188.H0_H0 ;  /* 0x200000bcffbc7230 */ /* 0x000fe20000004100 */
[----:B---3--:R-:W-:Y:S01]  /*6110*/  FSEL R196, R196, 1, !P2 ;  /* 0x3f800000c4c47808 */ /* 0x008fe20005000000 */
[----:B------:R-:W-:Y:S01]  /*6120*/  HADD2.F32 R191, -RZ, R191.H0_H0 ;  /* 0x200000bfffbf7230 */ /* 0x000fe20000004100 */
[----:B------:R-:W-:Y:S01]  /*6130*/  FSEL R199, R30, RZ, !P1 ;  /* 0x000000ff1ec77208 */ /* 0x000fe20004800000 */
[----:B------:R-:W-:Y:S01]  /*6140*/  HADD2.F32 R190, -RZ, R190.H0_H0 ;  /* 0x200000beffbe7230 */ /* 0x000fe20000004100 */
[----:B------:R-:W-:Y:S01]  /*6150*/  FSEL R200, R200, 1, !P1 ;  /* 0x3f800000c8c87808 */ /* 0x000fe20004800000 */
        /* <DEDUP_REMOVED lines=10> */
[----:B----4-:R-:W-:Y:S02]  /*6200*/  HADD2.F32 R208, -RZ, R208.H0_H0 ;  /* 0x200000d0ffd07230 */ /* 0x010fe40000004100 */
[----:B-1----:R-:W-:Y:S01]  /*6210*/  HADD2.F32 R209, -RZ, R209.H0_H0 ;  /* 0x200000d1ffd17230 */ /* 0x002fe20000004100 */
[----:B------:R-:W-:Y:S06]  /*6220*/  @P0 BRA `(.L_x_2018) ;  /* 0x0000000000400947 */ /* 0x000fec0003800000 */
[----:B------:R-:W0:Y:S01]  /*6230*/  LDC.U8 R26, c[0x0][0x3a9] ;  /* 0x0000ea40ff1a7b82 */ /* 0x000e220000000000 */
[C---:B------:R-:W-:Y:S02]  /*6240*/  LOP3.LUT P4, RZ, R192.reuse, 0x800, RZ, 0xc0, !PT ;  /* 0x00000800c0ff7812 */ /* 0x040fe4000788c0ff */
[----:B------:R-:W-:Y:S02]  /*6250*/  LOP3.LUT P5, RZ, R192, 0x200, RZ, 0xc0, !PT ;  /* 0x00000200c0ff7812 */ /* 0x000fe400078ac0ff */
[----:B0-----:R-:W-:Y:S02]  /*6260*/  ISETP.NE.AND P0, PT, R26, RZ, P4 ;  /* 0x000000ff1a00720c */ /* 0x001fe40002705270 */
[----:B------:R-:W-:Y:S02]  /*6270*/  MOV R26, 0x3f800000 ;  /* 0x3f800000001a7802 */ /* 0x000fe40000000f00 */
[----:B------:R-:W-:-:S13]  /*6280*/  PLOP3.LUT P0, PT, P0, P5, PT, 0x80, 0x8 ;  /* 0x000000000008781c */ /* 0x000fda000070b070 */
[----:B------:R-:W-:Y:S05]  /*6290*/  @!P0 BRA `(.L_x_2019) ;  /* 0x0000000000108947 */ /* 0x000fea0003800000 */
[----:B------:R-:W-:-:S05]  /*62a0*/  IADD3 R28, P0, PT, R161, R10, RZ ;  /* 0x0000000aa11c7210 */ /* 0x000fca0007f1e0ff */
[----:B------:R-:W-:-:S05]  /*62b0*/  IMAD.X R29, R160, 0x1, R165, P0 ;  /* 0x00000001a01d7824 */ /* 0x000fca00000e06a5 */
[----:B------:R0:W5:Y:S01]  /*62c0*/  LDG.E R27, desc[UR10][R28.64] ;  /* 0x0000000a1c1b7981 */ /* 0x000162000c1e1900 */
[----:B------:R-:W-:Y:S05]  /*62d0*/  BRA `(.L_x_2018) ;  /* 0x0000000000147947 */ /* 0x000fea0003800000 */
.L_x_2019:
[----:B------:R-:W-:Y:S01]  /*62e0*/  HFMA2 R27, -RZ, RZ, 0, 0 ;  /* 0x00000000ff1b7431 */ /* 0x000fe200000001ff */
[----:B------:R-:W-:Y:S06]  /*62f0*/  @!P4 BRA `(.L_x_2018) ;  /* 0x00000000000cc947 */ /* 0x000fec0003800000 */
[----:B------:R-:W-:-:S05]  /*6300*/  IADD3 R28, P0, PT, R130, R161, RZ ;  /* 0x000000a1821c7210 */ /* 0x000fca0007f1e0ff */
[----:B------:R-:W-:-:S05]  /*6310*/  IMAD.X R29, R69, 0x1, R160, P0 ;  /* 0x00000001451d7824 */ /* 0x000fca00000e06a0 */
[----:B------:R1:W5:Y:S03]  /*6320*/  LDG.E R27, desc[UR10][R28.64] ;  /* 0x0000000a1c1b7981 */ /* 0x000366000c1e1900 */
.L_x_2018:
        /* <DEDUP_REMOVED lines=119> */
.L_x_2022:
[----:B------:R-:W-:-:S04]  /*6aa0*/  ISETP.NE.AND P0, PT, R55, R122, PT ;  /* 0x0000007a3700720c */ /* 0x000fc80003f05270 */
[----:B------:R-:W-:-:S13]  /*6ab0*/  ISETP.NE.OR P0, PT, R28, RZ, P0 ;  /* 0x000000ff1c00720c */ /* 0x000fda0000705670 */
[----:B------:R-:W-:-:S05]  /*6ac0*/  @!P0 IADD3 R28, P1, PT, R130, R161, RZ ;  /* 0x000000a1821c8210 */ /* 0x000fca0007f3e0ff */
[----:B------:R-:W-:-:S05]  /*6ad0*/  @!P0 IMAD.X R29, R69, 0x1, R160, P1 ;  /* 0x00000001451d8824 */ /* 0x000fca00008e06a0 */
[----:B------:R0:W-:Y:S03]  /*6ae0*/  @!P0 STG.E desc[UR10][R28.64], R27 ;  /* 0x0000001b1c008986 */ /* 0x0001e6000c10190a */
.L_x_2021:
[----:B------:R-:W-:Y:S05]  /*6af0*/  BSYNC.RECONVERGENT B0 ;  /* 0x0000000000007941 */ /* 0x000fea0003800200 */
.L_x_2020:
        /* <DEDUP_REMOVED lines=30> */
.L_x_2017:
[----:B------:R-:W-:Y:S01]  /*6ce0*/  BAR.SYNC.DEFER_BLOCKING 0x0 ;  /* 0x0000000000007b1d */ /* 0x000fe20000010000 */
[----:B------:R-:W-:Y:S01]  /*6cf0*/  F2FP.F16.F32.PACK_AB R113, R142, R113 ;  /* 0x000000718e71723e */ /* 0x000fe200000000ff */
[----:B------:R-:W-:Y:S01]  /*6d00*/  VIADD R55, R55, 0x1 ;  /* 0x0000000137377836 */ /* 0x000fe20000000000 */
[----:B------:R-:W-:Y:S01]  /*6d10*/  F2FP.F16.F32.PACK_AB R115, R144, R115 ;  /* 0x000000739073723e */ /* 0x000fe200000000ff */
[----:B------:R-:W-:Y:S01]  /*6d20*/  IMAD.IADD R124, R53, 0x1, R124 ;  /* 0x00000001357c7824 */ /* 0x000fe200078e027c */
[----:B------:R-:W-:Y:S01]  /*6d30*/  F2FP.F16.F32.PACK_AB R117, R146, R117 ;  /* 0x000000759275723e */ /* 0x000fe200000000ff */
[----:B------:R-:W2:Y:S01]  /*6d40*/  LDCU.64 UR8, c[0x0][0x4a8] ;  /* 0x00009500ff0877ac */ /* 0x000ea20008000a00 */
[----:B------:R-:W-:Y:S02]  /*6d50*/  PRMT R10, R113, 0x7632, R10 ;  /* 0x00007632710a7816 */ /* 0x000fe4000000000a */
[----:B------:R-:W-:Y:S02]  /*6d60*/  PRMT R11, R115, 0x7632, R11 ;  /* 0x00007632730b7816 */ /* 0x000fe4000000000b */
[----:B------:R-:W-:-:S02]  /*6d70*/  PRMT R12, R117, 0x7632, R12 ;  /* 0x00007632750c7816 */ /* 0x000fc4000000000c */
[----:B------:R-:W-:Y:S02]  /*6d80*/  ISETP.NE.AND P0, PT, R61, RZ, PT ;  /* 0x000000ff3d00720c */ /* 0x000fe40003f05270 */
[----:B------:R-:W-:Y:S02]  /*6d90*/  F2FP.F16.F32.PACK_AB R119, R148, R119 ;  /* 0x000000779477723e */ /* 0x000fe400000000ff */
[----:B------:R-:W-:Y:S02]  /*6da0*/  F2FP.F16.F32.PACK_AB R121, R150, R121 ;  /* 0x000000799679723e */ /* 0x000fe400000000ff */
[----:B------:R-:W-:Y:S02]  /*6db0*/  F2FP.F16.F32.PACK_AB R123, R152, R123 ;  /* 0x0000007b987b723e */ /* 0x000fe400000000ff */
[----:B------:R-:W-:Y:S02]  /*6dc0*/  F2FP.F16.F32.PACK_AB R125, R154, R125 ;  /* 0x0000007d9a7d723e */ /* 0x000fe400000000ff */
[----:B------:R-:W-:Y:S01]  /*6dd0*/  F2FP.F16.F32.PACK_AB R111, R140, R111 ;  /* 0x0000006f8c6f723e */ /* 0x000fe200000000ff */
[----:B------:R3:W-:Y:S01]  /*6de0*/  STS.U16 [R0+0x6], R10 ;  /* 0x0000060a00007388 */ /* 0x0007e20000000400 */
[----:B------:R-:W-:-:S02]  /*6df0*/  PRMT R13, R119, 0x7632, R13 ;  /* 0x00007632770d7816 */ /* 0x000fc4000000000d */
[----:B------:R-:W-:Y:S01]  /*6e00*/  PRMT R14, R121, 0x7632, R14 ;  /* 0x00007632790e7816 */ /* 0x000fe2000000000e */
[----:B------:R4:W-:Y:S01]  /*6e10*/  STS.U16 [R0+0xa], R11 ;  /* 0x00000a0b00007388 */ /* 0x0009e20000000400 */
[----:B------:R-:W-:Y:S02]  /*6e20*/  MOV R133, R71 ;  /* 0x0000004700857202 */ /* 0x000fe40000000f00 */
[----:B------:R-:W-:Y:S01]  /*6e30*/  MOV R135, R73 ;  /* 0x0000004900877202 */ /* 0x000fe20000000f00 */
[----:B------:R5:W-:Y:S01]  /*6e40*/  STS.U16 [R0+0xe], R12 ;  /* 0x00000e0c00007388 */ /* 0x000be20000000400 */
[----:B---3--:R-:W-:Y:S01]  /*6e50*/  PRMT R10, R111, 0x7632, R10 ;  /* 0x000076326f0a7816 */ /* 0x008fe2000000000a */
[----:B------:R-:W-:Y:S02]  /*6e60*/  IMAD.WIDE.U32 R132, R53, 0x2, R132 ;  /* 0x0000000235847825 */ /* 0x000fe400078e0084 */
[----:B------:R-:W-:Y:S01]  /*6e70*/  STS.U16 [R0+0x4], R113 ;  /* 0x0000047100007388 */ /* 0x000fe20000000400 */
[----:B----4-:R-:W-:Y:S01]  /*6e80*/  PRMT R11, R123, 0x7632, R11 ;  /* 0x000076327b0b7816 */ /* 0x010fe2000000000b */
[----:B------:R-:W-:-:S02]  /*6e90*/  IMAD.WIDE.U32 R134, R53, 0x2, R134 ;  /* 0x0000000235867825 */ /* 0x000fc400078e0086 */
[----:B------:R-:W-:Y:S01]  /*6ea0*/  STS.U16 [R0+0x8], R115 ;  /* 0x0000087300007388 */ /* 0x000fe20000000400 */
[----:B------:R-:W-:Y:S02]  /*6eb0*/  MOV R71, R133 ;  /* 0x0000008500477202 */ /* 0x000fe40000000f00 */
[----:B-----5:R-:W-:Y:S01]  /*6ec0*/  PRMT R12, R125, 0x7632, R12 ;  /* 0x000076327d0c7816 */ /* 0x020fe2000000000c */
[----:B------:R-:W-:Y:S01]  /*6ed0*/  STS.U16 [R0+0xc], R117 ;  /* 0x00000c7500007388 */ /* 0x000fe20000000400 */
[----:B------:R-:W-:-:S03]  /*6ee0*/  IMAD.MOV.U32 R73, RZ, RZ, R135 ;  /* 0x000000ffff497224 */ /* 0x000fc600078e0087 */
[----:B------:R3:W-:Y:S04]  /*6ef0*/  STS.U16 [R0+0x10], R119 ;  /* 0x0000107700007388 */ /* 0x0007e80000000400 */
[----:B------:R-:W-:Y:S04]  /*6f00*/  STS.U16 [R0+0x12], R13 ;  /* 0x0000120d00007388 */ /* 0x000fe80000000400 */
[----:B------:R-:W-:Y:S01]  /*6f10*/  STS.U16 [R0+0x14], R121 ;  /* 0x0000147900007388 */ /* 0x000fe20000000400 */
[----:B---3--:R-:W-:-:S03]  /*6f20*/  HFMA2 R119, -RZ, RZ, 0, 0 ;  /* 0x00000000ff777431 */ /* 0x008fc600000001ff */
[----:B------:R-:W-:Y:S04]  /*6f30*/  STS.U16 [R0+0x16], R14 ;  /* 0x0000160e00007388 */ /* 0x000fe80000000400 */
[----:B------:R-:W-:Y:S04]  /*6f40*/  STS.U16 [R0+0x18], R123 ;  /* 0x0000187b00007388 */ /* 0x000fe80000000400 */
[----:B------:R-:W-:Y:S04]  /*6f50*/  STS.U16 [R0+0x1a], R11 ;  /* 0x00001a0b00007388 */ /* 0x000fe80000000400 */
[----:B------:R-:W-:Y:S04]  /*6f60*/  STS.U16 [R0+0x1c], R125 ;  /* 0x00001c7d00007388 */ /* 0x000fe80000000400 */
[----:B------:R-:W-:Y:S04]  /*6f70*/  STS.U16 [R0+0x1e], R12 ;  /* 0x00001e0c00007388 */ /* 0x000fe80000000400 */
[----:B------:R-:W-:Y:S04]  /*6f80*/  STS.U16 [R0], R111 ;  /* 0x0000006f00007388 */ /* 0x000fe80000000400 */
        /* <DEDUP_REMOVED lines=17> */
[----:B01----:R-:W-:Y:S04]  /*70a0*/  LDS.U16 R27, [R36+0x3c0] ;  /* 0x0003c000241b7984 */ /* 0x003fe80000000400 */
[----:B------:R-:W-:Y:S01]  /*70b0*/  @!P0 STS [UR6+0x420], R53 ;  /* 0x00042035ff008988 */ /* 0x000fe20008000806 */
[----:B------:R-:W-:Y:S06]  /*70c0*/  BAR.SYNC.DEFER_BLOCKING 0x0 ;  /* 0x0000000000007b1d */ /* 0x000fec0000010000 */
[----:B------:R-:W0:Y:S01]  /*70d0*/  LDS R29, [UR6+0x420] ;  /* 0x00042006ff1d7984 */ /* 0x000e220008000800 */
[----:B------:R-:W3:Y:S02]  /*70e0*/  LDCU.128 UR4, c[0x0][0x430] ;  /* 0x00008600ff0477ac */ /* 0x000ee40008000c00 */
[----:B---3--:R-:W-:Y:S01]  /*70f0*/  IMAD.WIDE.U32 R10, R77, UR4, R118 ;  /* 0x000000044d0a7c25 */ /* 0x008fe2000f8e0076 */
[----:B------:R-:W-:-:S03]  /*7100*/  IADD3 R118, PT, PT, R53, R118, RZ ;  /* 0x0000007635767210 */ /* 0x000fc60007ffe0ff */
[----:B------:R-:W-:Y:S02]  /*7110*/  IMAD R11, R77, UR5, R11 ;  /* 0x000000054d0b7c24 */ /* 0x000fe4000f8e020b */
[----:B------:R-:W-:-:S04]  /*7120*/  IMAD.WIDE.U32 R10, R75, UR6, R10 ;  /* 0x000000064b0a7c25 */ /* 0x000fc8000f8e000a */
[----:B------:R-:W-:Y:S01]  /*7130*/  IMAD R0, R75, UR7, R11 ;  /* 0x000000074b007c24 */ /* 0x000fe2000f8e020b */
[----:B------:R-:W-:-:S05]  /*7140*/  IADD3 R11, P0, PT, R92, R10, RZ ;  /* 0x0000000a5c0b7210 */ /* 0x000fca0007f1e0ff */
[----:B------:R-:W-:Y:S01]  /*7150*/  IMAD.X R0, RZ, RZ, R0, P0 ;  /* 0x000000ffff007224 */ /* 0x000fe200000e0600 */
[C---:B--2---:R-:W-:Y:S02]  /*7160*/  LEA R10, P0, R11.reuse, UR8, 0x1 ;  /* 0x000000080b0a7c11 */ /* 0x044fe4000f8008ff */
[-C--:B0-----:R-:W-:Y:S02]  /*7170*/  ISETP.GE.AND P2, PT, R92, R29.reuse, PT ;  /* 0x0000001d5c00720c */ /* 0x081fe40003f46270 */
[----:B------:R-:W-:Y:S02]  /*7180*/  LEA.HI.X R11, R11, UR9, R0, 0x1, P0 ;  /* 0x000000090b0b7c11 */ /* 0x000fe400080f0c00 */
[-C--:B------:R-:W-:Y:S02]  /*7190*/  ISETP.GE.AND P1, PT, R84, R29.reuse, PT ;  /* 0x0000001d5400720c */ /* 0x080fe40003f26270 */
[-C--:B------:R-:W-:Y:S02]  /*71a0*/  ISETP.GE.AND P3, PT, R78, R29.reuse, PT ;  /* 0x0000001d4e00720c */ /* 0x080fe40003f66270 */
[----:B------:R-:W-:-:S02]  /*71b0*/  ISETP.GE.AND P4, PT, R76, R29, PT ;  /* 0x0000001d4c00720c */ /* 0x000fc40003f86270 */
        /* <DEDUP_REMOVED lines=27> */
[----:B------:R0:W-:Y:S01]  /*7370*/  @!P0 STG.E.U16 desc[UR10][R10.64+0x2c0], R23 ;  /* 0x0002c0170a008986 */ /* 0x0001e2000c10150a */
[----:B------:R-:W-:-:S13]  /*7380*/  ISETP.NE.AND P0, PT, R55, R126, PT ;  /* 0x0000007e3700720c */ /* 0x000fda0003f05270 */
[----:B0-----:R-:W-:Y:S05]  /*7390*/  @P0 BRA `(.L_x_2024) ;  /* 0xffffff9c00940947 */ /* 0x001fea000383ffff */
[----:B------:R-:W-:Y:S05]  /*73a0*/  EXIT ;  /* 0x000000000000794d */ /* 0x000fea0003800000 */
.L_x_2025:
        /* <DEDUP_REMOVED lines=13> */
.L_x_7980:


//--------------------- .text._Z25selective_scan_fwd_kernelI32Selective_Scan_fwd_kernel_traitsILi32ELi16ELi1ELb0ELb1ELb1ELb0ELb1EN3c104HalfEffEEv13SSMParamsBase --------------------------
	.section	.text._Z25selective_scan_fwd_kernelI32Selective_Scan_fwd_kernel_traitsILi32ELi16ELi1ELb0ELb1ELb1ELb0ELb1EN3c104HalfEffEEv13SSMParamsBase,"ax",@progbits
	.align	128
        .global         _Z25selective_scan_fwd_kernelI32Selective_Scan_fwd_kernel_traitsILi32ELi16ELi1ELb0ELb1ELb1ELb0ELb1EN3c104HalfEffEEv13SSMParamsBase
        .type           _Z25selective_scan_fwd_kernelI32Selective_Scan_fwd_kernel_traitsILi32ELi16ELi1ELb0ELb1ELb1ELb0ELb1EN3c104HalfEffEEv13SSMParamsBase,@function
        .size           _Z25selective_scan_fwd_kernelI32Selective_Scan_fwd_kernel_traitsILi32ELi16ELi1ELb0ELb1ELb1ELb0ELb1EN3c104HalfEffEEv13SSMParamsBase,(.L_x_7981 - _Z25selective_scan_fwd_kernelI32Selective_Scan_fwd_kernel_traitsILi32ELi16ELi1ELb0ELb1ELb1ELb0ELb1EN3c104HalfEffEEv13SSMParamsBase)
        .other          _Z25selective_scan_fwd_kernelI32Selective_Scan_fwd_kernel_traitsILi32ELi16ELi1ELb0ELb1ELb1ELb0ELb1EN3c104HalfEffEEv13SSMParamsBase,@"STO_CUDA_ENTRY STV_DEFAULT"
_Z25selective_scan_fwd_kernelI32Selective_Scan_fwd_kernel_traitsILi32ELi16ELi1ELb0ELb1ELb1ELb0ELb1EN3c104HalfEffEEv13SSMParamsBase:
.text._Z25selective_scan_fwd_kernelI32Selective_Scan_fwd_kernel_traitsILi32ELi16ELi1ELb0ELb1ELb1ELb0ELb1EN3c104HalfEffEEv13SSMParamsBase:
        /* <DEDUP_REMOVED lines=43> */
.L_x_2026:
        /* <DEDUP_REMOVED lines=29> */
[----:B--2---:R-:W-:-:S07]  /*0480*/  IADD3 R6, PT, PT, RZ, -R3, RZ ;  /* 0x80000003ff067210 */ /* 0x004fce0007ffe0ff */
        /* <DEDUP_REMOVED lines=9> */
[----:B------:R-:W0:-:S12]  /*0520*/  LDC.64 R14, c[0x0][0x410] ;  /* 0x00010400ff0e7b82 */ /* 0x000e180000000a00 */
[-C--:B------:R-:W-:Y:S01]  /*0530*/  @!P5 IADD3 R2, PT, PT, R2, -R5.reuse, RZ ;  /* 0x800000050202d210 */ /* 0x080fe20007ffe0ff */
        /* <DEDUP_REMOVED lines=17> */
[----:B------:R-:W-:Y:S01]  /*0650*/  IMAD.WIDE.U32 R2, R77, R140, R2 ;  /* 0x0000008c4d027225 */ /* 0x000fe200078e0002 */
[----:B------:R-:W-:Y:S02]  /*0660*/  IADD3 R5, PT, PT, R5, R15, RZ ;  /* 0x0000000f05057210 */ /* 0x000fe40007ffe0ff */
[----:B------:R-:W-:Y:S01]  /*0670*/  SHF.R.S32.HI R15, RZ, 0x1f, R11 ;  /* 0x0000001fff0f7819 */ /* 0x000fe2000001140b */
[----:B------:R-:W-:Y:S01]  /*0680*/  IMAD R0, R75, R24, RZ ;  /* 0x000000184b007224 */ /* 0x000fe200078e02ff */
[----:B-1----:R-:W-:Y:S01]  /*0690*/  LEA R140, P2, R2, R20, 0x1 ;  /* 0x00000014028c7211 */ /* 0x002fe200078408ff */
[----:B------:R-:W-:Y:S02]  /*06a0*/  IMAD R141, R77, R141, R3 ;  /* 0x0000008d4d8d7224 */ /* 0x000fe400078e0203 */
[----:B------:R-:W-:-:S03]  /*06b0*/  IMAD.WIDE.U32 R6, R79, R18, RZ ;  /* 0x000000124f067225 */ /* 0x000fc600078e00ff */
[----:B------:R-:W-:Y:S01]  /*06c0*/  LEA.HI.X R141, R2, R21, R141, 0x1, P2 ;  /* 0x00000015028d7211 */ /* 0x000fe200010f0c8d */
[C---:B------:R-:W-:Y:S02]  /*06d0*/  IMAD R3, R79.reuse, R25, R0 ;  /* 0x000000194f037224 */ /* 0x040fe400078e0200 */
[----:B------:R-:W-:-:S04]  /*06e0*/  IMAD.WIDE.U32 R8, R79, R24, RZ ;  /* 0x000000184f087225 */ /* 0x000fc800078e00ff */
[----:B------:R-:W-:Y:S02]  /*06f0*/  IMAD.IADD R7, R7, 0x1, R19 ;  /* 0x0000000107077824 */ /* 0x000fe400078e0213 */
        /* <DEDUP_REMOVED lines=25> */
.L_x_2027:
        /* <DEDUP_REMOVED lines=11> */
.L_x_2028:
        /* <DEDUP_REMOVED lines=72> */
.L_x_2029:
[-C--:B------:R-:W-:Y:S01]  /*0dc0*/  IABS R5, R63.reuse ;  /* 0x0000003f00057213 */ /* 0x080fe20000000000 */
[----:B------:R-:W-:Y:S01]  /*0dd0*/  IMAD.MOV.U32 R128, RZ, RZ, RZ ;  /* 0x000000ffff807224 */ /* 0x000fe200078e00ff */
[----:B------:R-:W-:Y:S02]  /*0de0*/  IABS R10, R63 ;  /* 0x0000003f000a7213 */ /* 0x000fe40000000000 */
[----:B------:R-:W0:Y:S01]  /*0df0*/  I2F.RP R4, R5 ;  /* 0x0000000500047306 */ /* 0x000e220000209400 */
[----:B------:R-:W-:Y:S02]  /*0e00*/  IADD3 R0, PT, PT, R132, -0x1, R63 ;  /* 0xffffffff84007810 */ /* 0x000fe40007ffe03f */
[----:B------:R-:W-:Y:S01]  /*0e10*/  IMAD.MOV R10, RZ, RZ, -R10 ;  /* 0x000000ffff0a7224 */ /* 0x000fe200078e0a0a */
[----:B-----5:R-:W-:-:S04]  /*0e20*/  MOV R124, RZ ;  /* 0x000000ff007c7202 */ /* 0x020fc80000000f00 */
[----:B0-----:R-:W0:Y:S02]  /*0e30*/  MUFU.RCP R4, R4 ;  /* 0x0000000400047308 */ /* 0x001e240000001000 */
[----:B0-----:R-:W-:Y:S01]  /*0e40*/  VIADD R2, R4, 0xffffffe ;  /* 0x0ffffffe04027836 */ /* 0x001fe20000000000 */
[----:B------:R-:W-:Y:S02]  /*0e50*/  IABS R4, R0 ;  /* 0x0000000000047213 */ /* 0x000fe40000000000 */
[----:B------:R-:W-:-:S03]  /*0e60*/  LOP3.LUT R0, R0, R63, RZ, 0x3c, !PT ;  /* 0x0000003f00007212 */ /* 0x000fc600078e3cff */
[----:B------:R0:W1:Y:S01]  /*0e70*/  F2I.FTZ.U32.TRUNC.NTZ R3, R2 ;  /* 0x0000000200037305 */ /* 0x000062000021f000 */
        /* <DEDUP_REMOVED lines=17> */
.L_x_2030:
[----:B------:R-:W-:-:S13]  /*0f90*/  ISETP.GE.AND P0, PT, R126, 0x1, PT ;  /* 0x000000017e00780c */ /* 0x000fda0003f06270 */
[----:B------:R-:W-:Y:S05]  /*0fa0*/  @!P0 EXIT ;  /* 0x000000000000894d */ /* 0x000fea0003800000 */
[----:B------:R-:W0:Y:S01]  /*0fb0*/  S2R R61, SR_TID.X ;  /* 0x00000000003d7919 */ /* 0x000e220000002100 */
[----:B------:R-:W1:Y:S01]  /*0fc0*/  LDC.64 R4, c[0x0][0x470] ;  /* 0x00011c00ff047b82 */ /* 0x000e620000000a00 */
[----:B------:R-:W2:Y:S01]  /*0fd0*/  LDCU.64 UR4, c[0x0][0x3b0] ;  /* 0x00007600ff0477ac */ /* 0x000ea20008000a00 */
[----:B------:R-:W-:Y:S02]  /*0fe0*/  VIADD R122, R126, 0xffffffff ;  /* 0xffffffff7e7a7836 */ /* 0x000fe40000000000 */
[----:B------:R-:W-:Y:S02]  /*0ff0*/  IMAD.MOV.U32 R55, RZ, RZ, RZ ;  /* 0x000000ffff377224 */ /* 0x000fe400078e00ff */
[----:B------:R-:W-:Y:S02]  /*1000*/  IMAD.MOV.U32 R118, RZ, RZ, RZ ;  /* 0x000000ffff767224 */ /* 0x000fe400078e00ff */
[----:B------:R-:W3:Y:S01]  /*1010*/  LDC.64 R6, c[0x0][0x4e8] ;  /* 0x00013a00ff067b82 */ /* 0x000ee20000000a00 */
[----:B--2---:R-:W-:-:S04]  /*1020*/  IMAD.WIDE.U32 R2, R77, UR4, RZ ;  /* 0x000000044d027c25 */ /* 0x004fc8000f8e00ff */
[----:B------:R-:W-:Y:S01]  /*1030*/  IMAD R57, R77, UR5, R3 ;  /* 0x000000054d397c24 */ /* 0x000fe2000f8e0203 */
[----:B-1----:R-:W-:-:S04]  /*1040*/  LEA R59, P1, R2, R4, 0x2 ;  /* 0x00000004023b7211 */ /* 0x002fc800078210ff */
[----:B------:R-:W-:Y:S01]  /*1050*/  LEA.HI.X R57, R2, R5, R57, 0x2, P1 ;  /* 0x0000000502397211 */ /* 0x000fe200008f1439 */
[----:B------:R-:W-:Y:S01]  /*1060*/  IMAD.WIDE R4, R12, 0x4, RZ ;  /* 0x000000040c047825 */ /* 0x000fe200078e02ff */
[----:B0-----:R-:W-:Y:S02]  /*1070*/  SHF.L.U32 R120, R61, 0x4, RZ ;  /* 0x000000043d787819 */ /* 0x001fe400000006ff */
[C---:B---3--:R-:W-:Y:S02]  /*1080*/  LEA R6, P0, R13.reuse, R6, 0x2 ;  /* 0x000000060d067211 */ /* 0x048fe400078010ff */
[C---:B------:R-:W-:Y:S01]  /*1090*/  LOP3.LUT R92, R120.reuse, 0x3e00, RZ, 0xc0, !PT ;  /* 0x00003e00785c7812 */ /* 0x040fe200078ec0ff */
[C---:B------:R-:W-:Y:S01]  /*10a0*/  VIADD R114, R120.reuse, 0x2 ;  /* 0x0000000278727836 */ /* 0x040fe20000000000 */
[----:B------:R-:W-:Y:S01]  /*10b0*/  LEA.HI.X R7, R13, R7, RZ, 0x2, P0 ;  /* 0x000000070d077211 */ /* 0x000fe200000f14ff */
        /* <DEDUP_REMOVED lines=9> */
[C---:B------:R-:W-:Y:S01]  /*1150*/  VIADD R102, R120.reuse, 0x8 ;  /* 0x0000000878667836 */ /* 0x040fe20000000000 */
        /* <DEDUP_REMOVED lines=22> */
.L_x_2070:
        /* <DEDUP_REMOVED lines=25> */
[----:B------:R-:W-:Y:S02]  /*1450*/  PRMT R15, RZ, 0x7610, R15 ;  /* 0x00007610ff0f7816 */ /* 0x000fe4000000000f */
[-C--:B------:R-:W-:Y:S01]  /*1460*/  ISETP.GE.AND P4, PT, R82, R53.reuse, PT ;  /* 0x000000355200720c */ /* 0x080fe20003f86270 */
        /* <DEDUP_REMOVED lines=48> */
[CC--:B------:R-:W-:Y:S02]  /*1770*/  LEA.HI.SX32 R51, R52.reuse, R52.reuse, 0x1b ;  /* 0x0000003434337211 */ /* 0x0c0fe400078fdaff */
[----:B------:R-:W-:Y:S02]  /*1780*/  IADD3 R13, PT, PT, R52, 0x40, RZ ;  /* 0x00000040340d7810 */ /* 0x000fe40007ffe0ff */
[----:B------:R-:W-:Y:S02]  /*1790*/  LEA.HI.SX32 R27, R27, R52, 0x1b ;  /* 0x000000341b1b7211 */ /* 0x000fe400078fdaff */
[----:B------:R-:W-:-:S02]  /*17a0*/  LEA R51, R51, UR6, 0x1 ;  /* 0x0000000633337c11 */ /* 0x000fc4000f8e08ff */
[----:B------:R-:W-:Y:S01]  /*17b0*/  LEA R50, R27, UR6, 0x1 ;  /* 0x000000061b327c11 */ /* 0x000fe2000f8e08ff */
[C---:B------:R-:W-:Y:S01]  /*17c0*/  VIADD R27, R52.reuse, 0x60 ;  /* 0x00000060341b7836 */ /* 0x040fe20000000000 */
[-C--:B------:R-:W-:Y:S01]  /*17d0*/  LEA.HI.SX32 R13, R13, R52.reuse, 0x1b ;  /* 0x000000340d0d7211 */ /* 0x080fe200078fdaff */
[C---:B------:R-:W-:Y:S01]  /*17e0*/  VIADD R33, R52.reuse, 0x80 ;  /* 0x0000008034217836 */ /* 0x040fe20000000000 */
[C---:B------:R-:W-:Y:S02]  /*17f0*/  IADD3 R35, PT, PT, R52.reuse, 0xa0, RZ ;  /* 0x000000a034237810 */ /* 0x040fe40007ffe0ff */
[----:B------:R-:W-:Y:S01]  /*1800*/  LEA R49, R13, UR6, 0x1 ;  /* 0x000000060d317c11 */ /* 0x000fe2000f8e08ff */
[C---:B------:R-:W-:Y:S01]  /*1810*/  VIADD R13, R52.reuse, 0xe0 ;  /* 0x000000e0340d7836 */ /* 0x040fe20000000000 */
[-C--:B------:R-:W-:Y:S02]  /*1820*/  LEA.HI.SX32 R27, R27, R52.reuse, 0x1b ;  /* 0x000000341b1b7211 */ /* 0x080fe400078fdaff */
[-C--:B------:R-:W-:Y:S01]  /*1830*/  LEA.HI.SX32 R33, R33, R52.reuse, 0x1b ;  /* 0x0000003421217211 */ /* 0x080fe200078fdaff */
[----:B------:R-:W-:Y:S01]  /*1840*/  VIADD R37, R52, 0xc0 ;  /* 0x000000c034257836 */ /* 0x000fe20000000000 */
[----:B------:R-:W-:-:S02]  /*1850*/  LEA.HI.SX32 R35, R35, R52, 0x1b ;  /* 0x0000003423237211 */ /* 0x000fc400078fdaff */
[----:B------:R-:W-:Y:S01]  /*1860*/  LEA R48, R27, UR6, 0x1 ;  /* 0x000000061b307c11 */ /* 0x000fe2000f8e08ff */
[C---:B------:R-:W-:Y:S01]  /*1870*/  VIADD R27, R52.reuse, 0x120 ;  /* 0x00000120341b7836 */ /* 0x040fe20000000000 */
[----:B------:R-:W-:Y:S02]  /*1880*/  LEA R47, R33, UR6, 0x1 ;  /* 0x00000006212f7c11 */ /* 0x000fe4000f8e08ff */
[-C--:B------:R-:W-:Y:S02]  /*1890*/  LEA.HI.SX32 R13, R13, R52.reuse, 0x1b ;  /* 0x000000340d0d7211 */ /* 0x080fe400078fdaff */
[----:B------:R-:W-:Y:S01]  /*18a0*/  LEA R46, R35, UR6, 0x1 ;  /* 0x00000006232e7c11 */ /* 0x000fe2000f8e08ff */
[C---:B------:R-:W-:Y:S01]  /*18b0*/  VIADD R35, R52.reuse, 0x160 ;  /* 0x0000016034237836 */ /* 0x040fe20000000000 */
[----:B------:R-:W-:Y:S02]  /*18c0*/  LEA.HI.SX32 R37, R37, R52, 0x1b ;  /* 0x0000003425257211 */ /* 0x000fe400078fdaff */
[----:B------:R-:W-:-:S02]  /*18d0*/  IADD3 R33, PT, PT, R52, 0x140, RZ ;  /* 0x0000014034217810 */ /* 0x000fc40007ffe0ff */
[----:B------:R-:W-:Y:S02]  /*18e0*/  LEA R44, R13, UR6, 0x1 ;  /* 0x000000060d2c7c11 */ /* 0x000fe4000f8e08ff */
        /* <DEDUP_REMOVED lines=18> */
[----:B------:R-:W-:Y:S01]  /*1a10*/  PRMT R35, RZ, 0x7610, R35 ;  /* 0x00007610ff237816 */ /* 0x000fe20000000023 */
[----:B---3--:R-:W-:Y:S04]  /*1a20*/  STS.U16 [R51], R0 ;  /* 0x0000000033007388 */ /* 0x008fe80000000400 */
[----:B----4-:R1:W-:Y:S02]  /*1a30*/  STS.U16 [R50+0x40], R15 ;  /* 0x0000400f32007388 */ /* 0x0103e40000000400 */
[----:B-1----:R-:W-:Y:S02]  /*1a40*/  IADD3 R15, PT, PT, R52, 0x100, RZ ;  /* 0x00000100340f7810 */ /* 0x002fe40007ffe0ff */
[----:B--2---:R-:W-:Y:S02]  /*1a50*/  STS.U16 [R49+0x80], R14 ;  /* 0x0000800e31007388 */ /* 0x004fe40000000400 */
[----:B------:R-:W-:-:S02]  /*1a60*/  LEA.HI.SX32 R15, R15, R52, 0x1b ;  /* 0x000000340f0f7211 */ /* 0x000fc400078fdaff */
[----:B-----5:R1:W-:Y:S02]  /*1a70*/  STS.U16 [R48+0xc0], R17 ;  /* 0x0000c01130007388 */ /* 0x0203e40000000400 */
[----:B------:R-:W-:Y:S02]  /*1a80*/  LEA R43, R15, UR6, 0x1 ;  /* 0x000000060f2b7c11 */ /* 0x000fe4000f8e08ff */
[----:B------:R-:W-:Y:S01]  /*1a90*/  STS.U16 [R47+0x100], R16 ;  /* 0x000100102f007388 */ /* 0x000fe20000000400 */
[----:B------:R-:W-:-:S03]  /*1aa0*/  VIADD R15, R52, 0x1a0 ;  /* 0x000001a0340f7836 */ /* 0x000fc60000000000 */
[----:B------:R2:W-:Y:S01]  /*1ab0*/  STS.U16 [R46+0x140], R19 ;  /* 0x000140132e007388 */ /* 0x0005e20000000400 */
[C---:B-1----:R-:W-:Y:S02]  /*1ac0*/  IADD3 R17, PT, PT, R52.reuse, 0x1c0, RZ ;  /* 0x000001c034117810 */ /* 0x042fe40007ffe0ff */
[-C--:B------:R-:W-:Y:S02]  /*1ad0*/  LEA.HI.SX32 R15, R15, R52.reuse, 0x1b ;  /* 0x000000340f0f7211 */ /* 0x080fe400078fdaff */
[C---:B------:R-:W-:Y:S01]  /*1ae0*/  SHF.L.U32 R0, R52.reuse, 0x4, RZ ;  /* 0x0000000434007819 */ /* 0x040fe200000006ff */
[----:B--2---:R-:W-:Y:S01]  /*1af0*/  VIADD R19, R52, 0x1e0 ;  /* 0x000001e034137836 */ /* 0x004fe20000000000 */
[-C--:B------:R-:W-:Y:S01]  /*1b00*/  LEA.HI.SX32 R17, R17, R52.reuse, 0x1b ;  /* 0x0000003411117211 */ /* 0x080fe200078fdaff */
[----:B------:R-:W-:Y:S01]  /*1b10*/  STS.U16 [R45+0x180], R18 ;  /* 0x000180122d007388 */ /* 0x000fe20000000400 */
[----:B------:R-:W-:Y:S02]  /*1b20*/  LEA R38, R15, UR6, 0x1 ;  /* 0x000000060f267c11 */ /* 0x000fe4000f8e08ff */
[----:B------:R-:W-:Y:S01]  /*1b30*/  LEA.HI.SX32 R19, R19, R52, 0x1b ;  /* 0x0000003413137211 */ /* 0x000fe200078fdaff */
[----:B------:R-:W-:Y:S01]  /*1b40*/  STS.U16 [R44+0x1c0], R21 ;  /* 0x0001c0152c007388 */ /* 0x000fe20000000400 */
[----:B------:R-:W-:-:S02]  /*1b50*/  LEA.HI.SX32 R0, R0, R0, 0x1b ;  /* 0x0000000000007211 */ /* 0x000fc400078fdaff */
[----:B------:R-:W-:Y:S01]  /*1b60*/  LEA R37, R17, UR6, 0x1 ;  /* 0x0000000611257c11 */ /* 0x000fe2000f8e08ff */
[----:B------:R-:W-:Y:S01]  /*1b70*/  STS.U16 [R43+0x200], R20 ;  /* 0x000200142b007388 */ /* 0x000fe20000000400 */
[----:B------:R-:W-:-:S03]  /*1b80*/  LEA R36, R19, UR6, 0x1 ;  /* 0x0000000613247c11 */ /* 0x000fc6000f8e08ff */
[----:B------:R-:W-:Y:S01]  /*1b90*/  STS.U16 [R42+0x240], R23 ;  /* 0x000240172a007388 */ /* 0x000fe20000000400 */
[----:B------:R-:W-:-:S03]  /*1ba0*/  LEA R0, R0, UR6, 0x1 ;  /* 0x0000000600007c11 */ /* 0x000fc6000f8e08ff */
[----:B------:R-:W-:Y:S04]  /*1bb0*/  STS.U16 [R41+0x280], R22 ;  /* 0x0002801629007388 */ /* 0x000fe80000000400 */
        /* <DEDUP_REMOVED lines=44> */
[----:B------:R-:W-:Y:S02]  /*1e80*/  PRMT R28, RZ, 0x7610, R28 ;  /* 0x00007610ff1c7816 */ /* 0x000fe4000000001c */
[----:B------:R-:W-:Y:S02]  /*1e90*/  PRMT R144, RZ, 0x7610, R144 ;  /* 0x00007610ff907816 */ /* 0x000fe40000000090 */
[----:B------:R-:W-:Y:S02]  /*1ea0*/  PRMT R83, RZ, 0x7610, R83 ;  /* 0x00007610ff537816 */ /* 0x000fe40000000053 */
[----:B------:R-:W-:Y:S02]  /*1eb0*/  PRMT R146, RZ, 0x7610, R146 ;  /* 0x00007610ff927816 */ /* 0x000fe40000000092 */
[----:B------:R-:W-:Y:S01]  /*1ec0*/  PRMT R85, RZ, 0x7610, R85 ;  /* 0x00007610ff557816 */ /* 0x000fe20000000055 */
[----:B------:R-:W2:Y:S04]  /*1ed0*/  @!P5 LDG.E.U16 R144, desc[UR10][R10.64+0x280] ;  /* 0x0002800a0a90d981 */ /* 0x000ea8000c1e1500 */
[----:B------:R-:W3:Y:S01]  /*1ee0*/  @!P6 LDG.E.U16 R28, desc[UR10][R10.64] ;  /* 0x0000000a0a1ce981 */ /* 0x000ee2000c1e1500 */
[----:B------:R-:W-:-:S02]  /*1ef0*/  PRMT R148, RZ, 0x7610, R148 ;  /* 0x00007610ff947816 */ /* 0x000fc40000000094 */
        /* <DEDUP_REMOVED lines=83> */
.L_x_2032:
[----:B------:R-:W-:Y:S05]  /*2430*/  BSYNC.RECONVERGENT B0 ;  /* 0x0000000000007941 */ /* 0x000fea0003800200 */
.L_x_2031:
        /* <DEDUP_REMOVED lines=37> */
.L_x_2034:
[----:B------:R-:W-:Y:S05]  /*2690*/  BSYNC.RECONVERGENT B0 ;  /* 0x0000000000007941 */ /* 0x000fea0003800200 */
.L_x_2033:
[----:B------:R-:W-:Y:S01]  /*26a0*/  HADD2.F32 R34, -RZ, R83.H0_H0 ;  /* 0x20000053ff227230 */ /* 0x000fe20000004100 */
        /* <DEDUP_REMOVED lines=34> */
.L_x_2036:
[----:B------:R-:W-:Y:S05]  /*28d0*/  BSYNC.RECONVERGENT B0 ;  /* 0x0000000000007941 */ /* 0x000fea0003800200 */
.L_x_2035:
        /* <DEDUP_REMOVED lines=37> */
.L_x_2038:
[----:B------:R-:W-:Y:S05]  /*2b30*/  BSYNC.RECONVERGENT B0 ;  /* 0x0000000000007941 */ /* 0x000fea0003800200 */
.L_x_2037:
        /* <DEDUP_REMOVED lines=35> */
.L_x_2040:
[----:B------:R-:W-:Y:S05]  /*2d70*/  BSYNC.RECONVERGENT B0 ;  /* 0x0000000000007941 */ /* 0x000fea0003800200 */
.L_x_2039:
        /* <DEDUP_REMOVED lines=37> */
.L_x_2042:
[----:B------:R-:W-:Y:S05]  /*2fd0*/  BSYNC.RECONVERGENT B0 ;  /* 0x0000000000007941 */ /* 0x000fea0003800200 */
.L_x_2041:
        /* <DEDUP_REMOVED lines=35> */
.L_x_2044:
[----:B------:R-:W-:Y:S05]  /*3210*/  BSYNC.RECONVERGENT B0 ;  /* 0x0000000000007941 */ /* 0x000fea0003800200 */
.L_x_2043:
        /* <DEDUP_REMOVED lines=37> */
.L_x_2046:
[----:B------:R-:W-:Y:S05]  /*3470*/  BSYNC.RECONVERGENT B0 ;  /* 0x0000000000007941 */ /* 0x000fea0003800200 */
.L_x_2045:
        /* <DEDUP_REMOVED lines=35> */
.L_x_2048:
[----:B------:R-:W-:Y:S05]  /*36b0*/  BSYNC.RECONVERGENT B0 ;  /* 0x0000000000007941 */ /* 0x000fea0003800200 */
.L_x_2047:
        /* <DEDUP_REMOVED lines=38> */
.L_x_2050:
[----:B------:R-:W-:Y:S05]  /*3920*/  BSYNC.RECONVERGENT B0 ;  /* 0x0000000000007941 */ /* 0x000fea0003800200 */
.L_x_2049:
[----:B------:R-:W-:Y:S01]  /*3930*/  HADD2.F32 R28, -RZ, R28.H0_H0 ;  /* 0x2000001cff1c7230 */ /* 0x000fe20000004100 */
[----:B------:R-:W-:Y:S01]  /*3940*/  BSSY.RECONVERGENT B0, `(.L_x_2051) ;  /* 0x0000024000007945 */ /* 0x000fe20003800200 */
[----:B------:R-:W-:Y:S01]  /*3950*/  FSETP.GTU.FTZ.AND P2, PT, R105, 20, PT ;  /* 0x41a000006900780b */ /* 0x000fe20003f5c000 */
[----:B------:R-:W-:-:S04]  /*3960*/  IMAD.WIDE.U32 R138, R53, 0x2, R138 ;  /* 0x00000002358a7825 */ /* 0x000fc800078e008a */
[----:B------:R-:W-:Y:S01]  /*3970*/  FADD.FTZ R107, R28, R65 ;  /* 0x000000411c6b7221 */ /* 0x000fe20000010000 */
[----:B------:R-:W-:Y:S01]  /*3980*/  IMAD.MOV.U32 R140, RZ, RZ, R30 ;  /* 0x000000ffff8c7224 */ /* 0x000fe200078e001e */
        /* <DEDUP_REMOVED lines=31> */
.L_x_2052:
[----:B------:R-:W-:Y:S05]  /*3b80*/  BSYNC.RECONVERGENT B0 ;  /* 0x0000000000007941 */ /* 0x000fea0003800200 */
.L_x_2051:
[----:B------:R-:W-:Y:S01]  /*3b90*/  ISETP.EQ.OR P0, PT, RZ, UR4, P0 ;  /* 0x00000004ff007c0c */ /* 0x000fe20008702670 */
[----:B------:R-:W-:Y:S01]  /*3ba0*/  HADD2.F32 R30, -RZ, R11.H0_H0 ;  /* 0x2000000bff1e7230 */ /* 0x000fe20000004100 */
[----:B------:R-:W-:Y:S01]  /*3bb0*/  BSSY.RECONVERGENT B0, `(.L_x_2053) ;  /* 0x0000025000007945 */ /* 0x000fe20003800200 */
[----:B------:R-:W-:Y:S01]  /*3bc0*/  FSETP.GTU.FTZ.AND P1, PT, R107, 20, PT ;  /* 0x41a000006b00780b */ /* 0x000fe20003f3c000 */
[----:B------:R-:W-:Y:S01]  /*3bd0*/  IMAD.MOV.U32 R141, RZ, RZ, R31 ;  /* 0x000000ffff8d7224 */ /* 0x000fe200078e001f */
[----:B------:R-:W-:Y:S01]  /*3be0*/  ISETP.EQ.OR P2, PT, RZ, UR4, P2 ;  /* 0x00000004ff007c0c */ /* 0x000fe20009742670 */
[----:B------:R-:W-:Y:S02]  /*3bf0*/  HADD2.F32 R28, -RZ, R27.H0_H0 ;  /* 0x2000001bff1c7230 */ /* 0x000fe40000004100 */
        /* <DEDUP_REMOVED lines=32> */
.L_x_2054:
[----:B------:R-:W-:Y:S05]  /*3e00*/  BSYNC.RECONVERGENT B0 ;  /* 0x0000000000007941 */ /* 0x000fea0003800200 */
.L_x_2053:
        /* <DEDUP_REMOVED lines=39> */
.L_x_2056:
[----:B------:R-:W-:Y:S05]  /*4080*/  BSYNC.RECONVERGENT B0 ;  /* 0x0000000000007941 */ /* 0x000fea0003800200 */
.L_x_2055:
        /* <DEDUP_REMOVED lines=43> */
.L_x_2058:
[----:B------:R-:W-:Y:S05]  /*4340*/  BSYNC.RECONVERGENT B0 ;  /* 0x0000000000007941 */ /* 0x000fea0003800200 */
.L_x_2057:
        /* <DEDUP_REMOVED lines=32> */
.L_x_2060:
[----:B------:R-:W-:Y:S05]  /*4550*/  BSYNC.RECONVERGENT B0 ;  /* 0x0000000000007941 */ /* 0x000fea0003800200 */
.L_x_2059:
        /* <DEDUP_REMOVED lines=32> */
.L_x_2062:
[----:B------:R-:W-:Y:S05]  /*4760*/  BSYNC.RECONVERGENT B0 ;  /* 0x0000000000007941 */ /* 0x000fea0003800200 */
.L_x_2061:
        /* <DEDUP_REMOVED lines=33> */
[----:B------:R-:W-:Y:S01]  /*4980*/  LOP3.LUT R20, R20, R63, RZ, 0x3c, !PT ;  /* 0x0000003f14147212 */ /* 0x000fe200078e3cff */
[----:B------:R-:W-:-:S02]  /*4990*/  IMAD.MOV R21, RZ, RZ, -R21 ;  /* 0x000000ffff157224 */ /* 0x000fc400078e0a15 */
[----:B------:R-:W-:Y:S01]  /*49a0*/  FMUL.FTZ R143, R12, R87 ;  /* 0x000000570c8f7220 */ /* 0x000fe20000410000 */
[----:B------:R-:W-:Y:S01]  /*49b0*/  MOV R131, R69 ;  /* 0x0000004500837202 */ /* 0x000fe20000000f00 */
[----:B------:R-:W-:Y:S01]  /*49c0*/  FMUL.FTZ R147, R14, R83 ;  /* 0x000000530e937220 */ /* 0x000fe20000410000 */
[----:B------:R-:W-:Y:S01]  /*49d0*/  ISETP.GE.AND P0, PT, R20, RZ, PT ;  /* 0x000000ff1400720c */ /* 0x000fe20003f06270 */
[----:B------:R-:W-:Y:S01]  /*49e0*/  FMUL.FTZ R157, R162, R105 ;  /* 0x00000069a29d7220 */ /* 0x000fe20000410000 */
[----:B------:R-:W-:Y:S01]  /*49f0*/  IADD3 R174, P3, PT, R134, R54, RZ ;  /* 0x0000003686ae7210 */ /* 0x000fe20007f7e0ff */
[----:B------:R-:W-:Y:S01]  /*4a00*/  FMUL.FTZ R149, R158, R81 ;  /* 0x000000519e957220 */ /* 0x000fe20000410000 */
[----:B------:R-:W-:Y:S01]  /*4a10*/  HFMA2 R162, -RZ, RZ, 0, 0 ;  /* 0x00000000ffa27431 */ /* 0x000fe200000001ff */
        /* <DEDUP_REMOVED lines=13> */
[----:B--2---:R-:W-:Y:S01]  /*4af0*/  SHF.L.U64.HI R167, R22, 0x1, R23 ;  /* 0x0000000116a77819 */ /* 0x004fe20000010217 */
[----:B------:R-:W-:Y:S01]  /*4b00*/  IMAD.X R177, R3, 0x1, R71, P3 ;  /* 0x0000000103b17824 */ /* 0x000fe200018e0647 */
[----:B------:R-:W-:-:S02]  /*4b10*/  UIADD3 UR8, UPT, UPT, UR6, 0x860, URZ ;  /* 0x0000086006087890 */ /* 0x000fc4000fffe0ff */
[----:B------:R-:W-:Y:S01]  /*4b20*/  UIADD3 UR7, UPT, UPT, -UR7, URZ, URZ ;  /* 0x000000ff07077290 */ /* 0x000fe2000fffe1ff */
[----:B-1----:R-:W-:Y:S01]  /*4b30*/  VIADD R11, R13, 0xffffffe ;  /* 0x0ffffffe0d0b7836 */ /* 0x002fe20000000000 */
[----:B------:R-:W1:Y:S01]  /*4b40*/  LDCU.64 UR12, c[0x0][0x460] ;  /* 0x00008c00ff0c77ac */ /* 0x000e620008000a00 */
[----:B0-----:R-:W-:-:S04]  /*4b50*/  IMAD R13, R5, UR4, RZ ;  /* 0x00000004050d7c24 */ /* 0x001fc8000f8e02ff */
[----:B------:R-:W0:Y:S01]  /*4b60*/  F2I.FTZ.U32.TRUNC.NTZ R11, R11 ;  /* 0x0000000b000b7305 */ /* 0x000e22000021f000 */
[----:B------:R-:W-:Y:S01]  /*4b70*/  IMAD R25, R4, UR5, R13 ;  /* 0x0000000504197c24 */ /* 0x000fe2000f8e020d */
[----:B------:R-:W-:Y:S01]  /*4b80*/  UMOV UR5, URZ ;  /* 0x000000ff00057c82 */ /* 0x000fe20008000000 */
[----:B------:R-:W2:Y:S01]  /*4b90*/  LDC.64 R12, c[0x0][0x450] ;  /* 0x00011400ff0c7b82 */ /* 0x000ea20000000a00 */
[----:B0-----:R-:W-:-:S05]  /*4ba0*/  IADD3 R10, PT, PT, RZ, -R11, RZ ;  /* 0x8000000bff0a7210 */ /* 0x001fca0007ffe0ff */
[----:B------:R-:W-:Y:S02]  /*4bb0*/  IMAD R17, R10, R15, RZ ;  /* 0x0000000f0a117224 */ /* 0x000fe400078e02ff */
[----:B------:R-:W-:-:S05]  /*4bc0*/  HFMA2 R10, -RZ, RZ, 0, 0 ;  /* 0x00000000ff0a7431 */ /* 0x000fca00000001ff */
[----:B------:R-:W-:Y:S01]  /*4bd0*/  IMAD.HI.U32 R17, R11, R17, R10 ;  /* 0x000000110b117227 */ /* 0x000fe200078e000a */
[----:B------:R-:W-:Y:S02]  /*4be0*/  MOV R11, R21 ;  /* 0x00000015000b7202 */ /* 0x000fe40000000f00 */
[----:B------:R-:W0:Y:S01]  /*4bf0*/  LDC.64 R20, c[0x0][0x3f0] ;  /* 0x0000fc00ff147b82 */ /* 0x000e220000000a00 */
[----:B------:R-:W-:-:S04]  /*4c00*/  IMAD.MOV.U32 R10, RZ, RZ, R19 ;  /* 0x000000ffff0a7224 */ /* 0x000fc800078e0013 */
[----:B------:R-:W-:-:S03]  /*4c10*/  IMAD.HI.U32 R165, R17, R10, RZ ;  /* 0x0000000a11a57227 */ /* 0x000fc600078e00ff */
[----:B------:R-:W3:Y:S01]  /*4c20*/  LDC.64 R16, c[0x0][0x3b8] ;  /* 0x0000ee00ff107b82 */ /* 0x000ee20000000a00 */
[----:B------:R-:W-:-:S05]  /*4c30*/  IMAD R10, R165, R11, R10 ;  /* 0x0000000ba50a7224 */ /* 0x000fca00078e020a */
[----:B------:R-:W-:Y:S02]  /*4c40*/  ISETP.GT.U32.AND P2, PT, R15, R10, PT ;  /* 0x0000000a0f00720c */ /* 0x000fe40003f44070 */
[----:B------:R-:W4:Y:S01]  /*4c50*/  LDC.64 R18, c[0x0][0x460] ;  /* 0x00011800ff127b82 */ /* 0x000f220000000a00 */
[----:B0-----:R-:W-:-:S10]  /*4c60*/  SHF.L.U64.HI R21, R20, 0x1, R21 ;  /* 0x0000000114157819 */ /* 0x001fd40000010215 */
[----:B------:R-:W-:Y:S02]  /*4c70*/  @!P2 IMAD.IADD R10, R10, 0x1, -R15 ;  /* 0x000000010a0aa824 */ /* 0x000fe400078e0a0f */
[----:B------:R-:W-:Y:S01]  /*4c80*/  @!P2 VIADD R165, R165, 0x1 ;  /* 0x00000001a5a5a836 */ /* 0x000fe20000000000 */
[----:B------:R-:W-:Y:S02]  /*4c90*/  ISETP.NE.AND P2, PT, R63, RZ, PT ;  /* 0x000000ff3f00720c */ /* 0x000fe40003f45270 */
[----:B------:R-:W-:Y:S01]  /*4ca0*/  ISETP.GE.U32.AND P1, PT, R10, R15, PT ;  /* 0x0000000f0a00720c */ /* 0x000fe20003f26070 */
[----:B------:R-:W-:-:S04]  /*4cb0*/  IMAD.WIDE.U32 R10, R4, UR4, R130 ;  /* 0x00000004040a7c25 */ /* 0x000fc8000f8e0082 */
[----:B------:R-:W-:Y:S01]  /*4cc0*/  FMUL.FTZ R131, R26, R95 ;  /* 0x0000005f1a837220 */ /* 0x000fe20000410000 */
[----:B---3--:R-:W-:Y:S01]  /*4cd0*/  SHF.L.U64.HI R17, R16, 0x2, R17 ;  /* 0x0000000210117819 */ /* 0x008fe20000010211 */
[----:B------:R-:W-:Y:S01]  /*4ce0*/  UMOV UR4, URZ ;  /* 0x000000ff00047c82 */ /* 0x000fe20008000000 */
[----:B------:R-:W-:Y:S02]  /*4cf0*/  IADD3 R23, PT, PT, R11, R25, RZ ;  /* 0x000000190b177210 */ /* 0x000fe40007ffe0ff */
[----:B----4-:R-:W-:-:S03]  /*4d00*/  SHF.L.U64.HI R19, R18, 0x2, R19 ;  /* 0x0000000212137819 */ /* 0x010fc60000010213 */
[----:B------:R-:W-:Y:S02]  /*4d10*/  @P1 IADD3 R165, PT, PT, R165, 0x1, RZ ;  /* 0x00000001a5a51810 */ /* 0x000fe40007ffe0ff */
[----:B------:R-:W-:-:S03]  /*4d20*/  IADD3 R14, P1, PT, R136, R54, RZ ;  /* 0x00000036880e7210 */ /* 0x000fc60007f3e0ff */
[----:B------:R-:W-:Y:S01]  /*4d30*/  @!P0 IMAD.MOV R165, RZ, RZ, -R165 ;  /* 0x000000ffffa58224 */ /* 0x000fe200078e0aa5 */
[----:B------:R-:W-:Y:S02]  /*4d40*/  IADD3.X R15, PT, PT, R3, R73, RZ, P1, !PT ;  /* 0x00000049030f7210 */ /* 0x000fe40000ffe4ff */
[----:B-12---:R-:W-:-:S07]  /*4d50*/  @!P2 LOP3.LUT R165, RZ, R63, RZ, 0x33, !PT ;  /* 0x0000003fffa5a212 */ /* 0x006fce00078e33ff */
.L_x_2069:
        /* <DEDUP_REMOVED lines=36> */
[----:B------:R-:W-:Y:S01]  /*4fa0*/  IMAD.MOV.U32 R26, RZ, RZ, RZ ;  /* 0x000000ffff1a7224 */ /* 0x000fe200078e00ff */
[----:B------:R-:W-:Y:S01]  /*4fb0*/  MOV R28, RZ ;  /* 0x000000ff001c7202 */ /* 0x000fe20000000f00 */
[----:B------:R-:W-:Y:S01]  /*4fc0*/  IMAD.MOV.U32 R25, RZ, RZ, R164 ;  /* 0x000000ffff197224 */ /* 0x000fe200078e00a4 */
[----:B------:R-:W-:-:S05]  /*4fd0*/  MOV R24, R163 ;  /* 0x000000a300187202 */ /* 0x000fca0000000f00 */
[----:B------:R0:W4:Y:S01]  /*4fe0*/  LDG.E R198, desc[UR10][R24.64] ;  /* 0x0000000a18c67981 */ /* 0x000122000c1e1900 */
[----:B------:R-:W-:Y:S02]  /*4ff0*/  P2R R176, PR, RZ, 0x4 ;  /* 0x00000004ffb07803 */ /* 0x000fe40000000000 */
[----:B0-----:R-:W-:Y:S02]  /*5000*/  MOV R24, RZ ;  /* 0x000000ff00187202 */ /* 0x001fe40000000f00 */
[-C--:B------:R-:W-:Y:S02]  /*5010*/  ISETP.GE.AND P2, PT, R76, R53.reuse, PT ;  /* 0x000000354c00720c */ /* 0x080fe40003f46270 */
[----:B--2---:R-:W-:Y:S02]  /*5020*/  @!P1 PRMT R26, R30, 0x5410, RZ ;  /* 0x000054101e1a9816 */ /* 0x004fe400000000ff */
[----:B------:R-:W-:Y:S02]  /*5030*/  ISETP.GE.AND P1, PT, R82, R53, PT ;  /* 0x000000355200720c */ /* 0x000fe40003f26270 */
[----:B---3--:R-:W-:-:S02]  /*5040*/  @!P0 PRMT R26, R26, 0x5410, R27 ;  /* 0x000054101a1a8816 */ /* 0x008fc4000000001b */
[----:B------:R-:W-:-:S09]  /*5050*/  ISETP.GE.AND P0, PT, R80, R53, PT ;  /* 0x000000355000720c */ /* 0x000fd20003f06270 */
[----:B-----5:R-:W-:-:S04]  /*5060*/  @!P1 PRMT R28, R29, 0x5410, RZ ;  /* 0x000054101d1c9816 */ /* 0x020fc800000000ff */
[----:B----4-:R-:W-:Y:S02]  /*5070*/  @!P0 PRMT R28, R28, 0x5410, R31 ;  /* 0x000054101c1c8816 */ /* 0x010fe4000000001f */
[-C--:B------:R-:W-:Y:S02]  /*5080*/  ISETP.GE.AND P0, PT, R78, R53.reuse, PT ;  /* 0x000000354e00720c */ /* 0x080fe40003f06270 */
[----:B------:R-:W-:Y:S01]  /*5090*/  ISETP.GE.AND P1, PT, R74, R53, PT ;  /* 0x000000354a00720c */ /* 0x000fe20003f26270 */
[----:B------:R-:W-:-:S10]  /*50a0*/  IMAD.MOV.U32 R30, RZ, RZ, RZ ;  /* 0x000000ffff1e7224 */ /* 0x000fd400078e00ff */
        /* <DEDUP_REMOVED lines=8> */
[----:B------:R-:W-:Y:S01]  /*5130*/  @!P2 PRMT R30, R30, 0x5410, R33 ;  /* 0x000054101e1ea816 */ /* 0x000fe20000000021 */
[----:B0-----:R-:W-:-:S06]  /*5140*/  IMAD.MOV.U32 R26, RZ, RZ, RZ ;  /* 0x000000ffff1a7224 */ /* 0x001fcc00078e00ff */
        /* <DEDUP_REMOVED lines=10> */
[----:B0-----:R-:W-:Y:S02]  /*51f0*/  MOV R28, RZ ;  /* 0x000000ff001c7202 */ /* 0x001fe40000000f00 */
[----:B------:R-:W-:Y:S01]  /*5200*/  @!P1 PRMT R28, R168, 0x5410, RZ ;  /* 0x00005410a81c9816 */ /* 0x000fe200000000ff */
[----:B------:R-:W-:Y:S01]  /*5210*/  STS.U16 [R46+0x140], R29 ;  /* 0x0001401d2e007388 */ /* 0x000fe20000000400 */
[----:B------:R-:W-:Y:S01]  /*5220*/  PRMT R31, R24, 0x7632, R31 ;  /* 0x00007632181f7816 */ /* 0x000fe2000000001f */
[----:B-1----:R-:W-:Y:S01]  /*5230*/  IMAD.MOV.U32 R30, RZ, RZ, RZ ;  /* 0x000000ffff1e7224 */ /* 0x002fe200078e00ff */
[----:B------:R-:W-:Y:S01]  /*5240*/  @!P3 PRMT R30, R170, 0x5410, RZ ;  /* 0x00005410aa1eb816 */ /* 0x000fe200000000ff */
[----:B------:R0:W-:Y:S01]  /*5250*/  STS.U16 [R45+0x180], R24 ;  /* 0x000180182d007388 */ /* 0x0001e20000000400 */
[----:B------:R-:W-:Y:S02]  /*5260*/  @!P2 PRMT R28, R28, 0x5410, R171 ;  /* 0x000054101c1ca816 */ /* 0x000fe400000000ab */
[----:B------:R-:W-:-:S02]  /*5270*/  PRMT R25, R26, 0x7632, R25 ;  /* 0x000076321a197816 */ /* 0x000fc40000000019 */
[----:B------:R-:W-:Y:S01]  /*5280*/  @!P4 PRMT R30, R30, 0x5410, R173 ;  /* 0x000054101e1ec816 */ /* 0x000fe200000000ad */
[----:B------:R1:W-:Y:S01]  /*5290*/  STS.U16 [R44+0x1c0], R31 ;  /* 0x0001c01f2c007388 */ /* 0x0003e20000000400 */
[----:B------:R-:W-:Y:S02]  /*52a0*/  P2R R33, PR, RZ, 0x2 ;  /* 0x00000002ff217803 */ /* 0x000fe40000000000 */
[----:B0-----:R-:W-:Y:S02]  /*52b0*/  MOV R24, RZ ;  /* 0x000000ff00187202 */ /* 0x001fe40000000f00 */
[----:B------:R-:W-:Y:S02]  /*52c0*/  @!P5 PRMT R24, R172, 0x5410, RZ ;  /* 0x00005410ac18d816 */ /* 0x000fe400000000ff */
[----:B------:R-:W-:Y:S01]  /*52d0*/  PRMT R27, R28, 0x7632, R27 ;  /* 0x000076321c1b7816 */ /* 0x000fe2000000001b */
[----:B------:R-:W-:Y:S01]  /*52e0*/  STS.U16 [R43+0x200], R26 ;  /* 0x0002001a2b007388 */ /* 0x000fe20000000400 */
[----:B------:R-:W-:-:S02]  /*52f0*/  ISETP.GE.AND P1, PT, R92, R53, PT ;  /* 0x000000355c00720c */ /* 0x000fc40003f26270 */
[----:B------:R-:W-:Y:S01]  /*5300*/  PRMT R29, R30, 0x7632, R29 ;  /* 0x000076321e1d7816 */ /* 0x000fe2000000001d */
[----:B------:R0:W-:Y:S01]  /*5310*/  STS.U16 [R42+0x240], R25 ;  /* 0x000240192a007388 */ /* 0x0001e20000000400 */
[----:B------:R-:W-:-:S03]  /*5320*/  @!P6 PRMT R24, R24, 0x5410, R175 ;  /* 0x000054101818e816 */ /* 0x000fc600000000af */
[----:B------:R-:W-:Y:S01]  /*5330*/  STS.U16 [R41+0x280], R28 ;  /* 0x0002801c29007388 */ /* 0x000fe20000000400 */
[----:B-1----:R-:W-:-:S03]  /*5340*/  PRMT R31, R24, 0x7632, R31 ;  /* 0x00007632181f7816 */ /* 0x002fc6000000001f */
[----:B------:R-:W-:Y:S04]  /*5350*/  STS.U16 [R40+0x2c0], R27 ;  /* 0x0002c01b28007388 */ /* 0x000fe80000000400 */
[----:B------:R-:W-:Y:S01]  /*5360*/  STS.U16 [R39+0x300], R30 ;  /* 0x0003001e27007388 */ /* 0x000fe20000000400 */
[----:B0-----:R-:W-:-:S03]  /*5370*/  MOV R25, R177 ;  /* 0x000000b100197202 */ /* 0x001fc60000000f00 */
[----:B------:R-:W-:Y:S04]  /*5380*/  STS.U16 [R38+0x340], R29 ;  /* 0x0003401d26007388 */ /* 0x000fe80000000400 */
[----:B------:R0:W-:Y:S04]  /*5390*/  STS.U16 [R37+0x380], R24 ;  /* 0x0003801825007388 */ /* 0x0001e80000000400 */
[----:B------:R-:W-:Y:S01]  /*53a0*/  STS.U16 [R36+0x3c0], R31 ;  /* 0x0003c01f24007388 */ /* 0x000fe20000000400 */
[----:B------:R-:W-:Y:S01]  /*53b0*/  NOP ;  /* 0x0000000000007918 */ /* 0x000fe20000000000 */
[----:B0-----:R-:W-:Y:S01]  /*53c0*/  IMAD.MOV.U32 R24, RZ, RZ, R174 ;  /* 0x000000ffff187224 */ /* 0x001fe200078e00ae */
[----:B------:R-:W-:Y:S01]  /*53d0*/  P2R R34, PR, RZ, 0x1 ;  /* 0x00000001ff227803 */ /* 0x000fe20000000000 */
[----:B------:R-:W-:Y:S01]  /*53e0*/  IMAD.MOV.U32 R180, RZ, RZ, RZ ;  /* 0x000000ffffb47224 */ /* 0x000fe200078e00ff */
[----:B------:R-:W-:Y:S01]  /*53f0*/  MOV R182, RZ ;  /* 0x000000ff00b67202 */ /* 0x000fe20000000f00 */
[----:B------:R-:W-:Y:S01]  /*5400*/  IMAD.MOV.U32 R184, RZ, RZ, RZ ;  /* 0x000000ffffb87224 */ /* 0x000fe200078e00ff */
[----:B------:R-:W2:Y:S01]  /*5410*/  @!P1 LDG.E.U16 R26, desc[UR10][R24.64+-0x200] ;  /* 0xfffe000a181a9981 */ /* 0x000ea2000c1e1500 */
[----:B------:R-:W-:-:S02]  /*5420*/  ISETP.GE.AND P0, PT, R82, R53, PT ;  /* 0x000000355200720c */ /* 0x000fc40003f06270 */
[----:B------:R-:W-:Y:S02]  /*5430*/  P2R R32, PR, RZ, 0x4 ;  /* 0x00000004ff207803 */ /* 0x000fe40000000000 */
[----:B------:R-:W-:Y:S01]  /*5440*/  MOV R186, RZ ;  /* 0x000000ff00ba7202 */ /* 0x000fe20000000f00 */
[----:B------:R-:W-:Y:S01]  /*5450*/  IMAD.MOV.U32 R188, RZ, RZ, RZ ;  /* 0x000000ffffbc7224 */ /* 0x000fe200078e00ff */
[----:B------:R-:W-:Y:S01]  /*5460*/  MOV R190, RZ ;  /* 0x000000ff00be7202 */ /* 0x000fe20000000f00 */
[----:B------:R-:W3:Y:S04]  /*5470*/  @!P5 LDG.E.U16 R28, desc[UR10][R24.64+0x180] ;  /* 0x0001800a181cd981 */ /* 0x000ee8000c1e1500 */
[----:B------:R-:W4:Y:S01]  /*5480*/  @!P6 LDG.E.U16 R29, desc[UR10][R24.64+0x1c0] ;  /* 0x0001c00a181de981 */ /* 0x000f22000c1e1500 */
[----:B------:R-:W-:Y:S01]  /*5490*/  IMAD.MOV.U32 R194, RZ, RZ, RZ ;  /* 0x000000ffffc27224 */ /* 0x000fe200078e00ff */
[----:B------:R-:W-:-:S02]  /*54a0*/  MOV R196, RZ ;  /* 0x000000ff00c47202 */ /* 0x000fc40000000f00 */
        /* <DEDUP_REMOVED lines=239> */
.L_x_2065:
[----:B------:R-:W-:Y:S01]  /*63a0*/  IMAD.MOV.U32 R27, RZ, RZ, RZ ;  /* 0x000000ffff1b7224 */ /* 0x000fe200078e00ff */
[----:B------:R-:W-:Y:S06]  /*63b0*/  @!P4 BRA `(.L_x_2064) ;  /* 0x00000000000cc947 */ /* 0x000fec0003800000 */
[----:B------:R-:W-:-:S04]  /*63c0*/  IADD3 R28, P0, PT, R130, R161, RZ ;  /* 0x000000a1821c7210 */ /* 0x000fc80007f1e0ff */
[----:B------:R-:W-:-:S05]  /*63d0*/  IADD3.X R29, PT, PT, R69, R162, RZ, P0, !PT ;  /* 0x000000a2451d7210 */ /* 0x000fca00007fe4ff */
[----:B------:R1:W5:Y:S04]  /*63e0*/  LDG.E R27, desc[UR10][R28.64] ;  /* 0x0000000a1c1b7981 */ /* 0x000368000c1e1900 */
.L_x_2064:
        /* <DEDUP_REMOVED lines=119> */
.L_x_2068:
[----:B------:R-:W-:-:S04]  /*6b60*/  ISETP.NE.AND P0, PT, R55, R122, PT ;  /* 0x0000007a3700720c */ /* 0x000fc80003f05270 */
[----:B------:R-:W-:-:S13]  /*6b70*/  ISETP.NE.OR P0, PT, R28, RZ, P0 ;  /* 0x000000ff1c00720c */ /* 0x000fda0000705670 */
[----:B------:R-:W-:-:S04]  /*6b80*/  @!P0 IADD3 R28, P1, PT, R130, R161, RZ ;  /* 0x000000a1821c8210 */ /* 0x000fc80007f3e0ff */
[----:B------:R-:W-:-:S05]  /*6b90*/  @!P0 IADD3.X R29, PT, PT, R69, R162, RZ, P1, !PT ;  /* 0x000000a2451d8210 */ /* 0x000fca0000ffe4ff */
[----:B------:R0:W-:Y:S04]  /*6ba0*/  @!P0 STG.E desc[UR10][R28.64], R27 ;  /* 0x0000001b1c008986 */ /* 0x0001e8000c10190a */
.L_x_2067:
[----:B------:R-:W-:Y:S05]  /*6bb0*/  BSYNC.RECONVERGENT B0 ;  /* 0x0000000000007941 */ /* 0x000fea0003800200 */
.L_x_2066:
        /* <DEDUP_REMOVED lines=30> */
.L_x_2063:
[----:B------:R-:W-:Y:S01]  /*6da0*/  BAR.SYNC.DEFER_BLOCKING 0x0 ;  /* 0x0000000000007b1d */ /* 0x000fe20000010000 */
[----:B------:R-:W-:Y:S01]  /*6db0*/  F2FP.F16.F32.PACK_AB R115, R144, R115 ;  /* 0x000000739073723e */ /* 0x000fe200000000ff */
[----:B------:R-:W-:Y:S01]  /*6dc0*/  VIADD R55, R55, 0x1 ;  /* 0x0000000137377836 */ /* 0x000fe20000000000 */
[----:B------:R-:W-:Y:S01]  /*6dd0*/  F2FP.F16.F32.PACK_AB R117, R146, R117 ;  /* 0x000000759275723e */ /* 0x000fe200000000ff */
[----:B------:R-:W-:Y:S01]  /*6de0*/  IMAD.IADD R124, R53, 0x1, R124 ;  /* 0x00000001357c7824 */ /* 0x000fe200078e027c */
[----:B------:R-:W-:Y:S01]  /*6df0*/  F2FP.F16.F32.PACK_AB R119, R148, R119 ;  /* 0x000000779477723e */ /* 0x000fe200000000ff */
[----:B------:R-:W2:Y:S01]  /*6e00*/  LDCU.128 UR12, c[0x0][0x430] ;  /* 0x00008600ff0c77ac */ /* 0x000ea20008000c00 */
[----:B------:R-:W-:Y:S02]  /*6e10*/  PRMT R10, R115, 0x7632, R10 ;  /* 0x00007632730a7816 */ /* 0x000fe4000000000a */
[----:B------:R-:W-:Y:S01]  /*6e20*/  PRMT R11, R117, 0x7632, R11 ;  /* 0x00007632750b7816 */ /* 0x000fe2000000000b */
[----:B------:R-:W3:Y:S01]  /*6e30*/  LDCU.64 UR4, c[0x0][0x4a8] ;  /* 0x00009500ff0477ac */ /* 0x000ee20008000a00 */
        /* <DEDUP_REMOVED lines=14> */
[----:B----4-:R-:W-:Y:S01]  /*6f20*/  PRMT R10, R113, 0x7632, R10 ;  /* 0x00007632710a7816 */ /* 0x010fe2000000000a */
[----:B------:R-:W-:Y:S02]  /*6f30*/  IMAD.WIDE.U32 R134, R53, 0x2, R134 ;  /* 0x0000000235867825 */ /* 0x000fe400078e0086 */
[----:B------:R-:W-:Y:S01]  /*6f40*/  STS.U16 [R0+0x4], R115 ;  /* 0x0000047300007388 */ /* 0x000fe20000000400 */
[----:B-----5:R-:W-:Y:S01]  /*6f50*/  PRMT R11, R125, 0x7632, R11 ;  /* 0x000076327d0b7816 */ /* 0x020fe2000000000b */
[----:B------:R-:W-:-:S02]  /*6f60*/  IMAD.WIDE.U32 R136, R53, 0x2, R136 ;  /* 0x0000000235887825 */ /* 0x000fc400078e0088 */
[----:B------:R-:W-:Y:S01]  /*6f70*/  STS.U16 [R0+0x8], R117 ;  /* 0x0000087500007388 */ /* 0x000fe20000000400 */
[----:B------:R-:W-:Y:S02]  /*6f80*/  MOV R71, R135 ;  /* 0x0000008700477202 */ /* 0x000fe40000000f00 */
[----:B0-----:R-:W-:Y:S01]  /*6f90*/  PRMT R12, R127, 0x7632, R12 ;  /* 0x000076327f0c7816 */ /* 0x001fe2000000000c */
[----:B------:R0:W-:Y:S01]  /*6fa0*/  STS.U16 [R0+0xc], R119 ;  /* 0x00000c7700007388 */ /* 0x0001e20000000400 */
[----:B------:R-:W-:-:S03]  /*6fb0*/  IMAD.MOV.U32 R73, RZ, RZ, R137 ;  /* 0x000000ffff497224 */ /* 0x000fc600078e0089 */
[----:B------:R-:W-:Y:S04]  /*6fc0*/  STS.U16 [R0+0x10], R121 ;  /* 0x0000107900007388 */ /* 0x000fe80000000400 */
[----:B------:R-:W-:Y:S01]  /*6fd0*/  STS.U16 [R0+0x12], R13 ;  /* 0x0000120d00007388 */ /* 0x000fe20000000400 */
[----:B0-----:R-:W-:-:S03]  /*6fe0*/  IMAD.MOV.U32 R119, RZ, RZ, RZ ;  /* 0x000000ffff777224 */ /* 0x001fc600078e00ff */
[----:B------:R-:W-:Y:S04]  /*6ff0*/  STS.U16 [R0+0x14], R123 ;  /* 0x0000147b00007388 */ /* 0x000fe80000000400 */
        /* <DEDUP_REMOVED lines=8> */
[----:B------:R-:W-:Y:S01]  /*7080*/  LDS.U16 R51, [R51] ;  /* 0x0000000033337984 */ /* 0x000fe20000000400 */
[----:B--2---:R-:W-:-:S03]  /*7090*/  IMAD R0, R75, UR12, RZ ;  /* 0x0000000c4b007c24 */ /* 0x004fc6000f8e02ff */
[----:B------:R-:W-:Y:S01]  /*70a0*/  LDS.U16 R13, [R50+0x40] ;  /* 0x00004000320d7984 */ /* 0x000fe20000000400 */
[----:B------:R-:W-:Y:S01]  /*70b0*/  IMAD.WIDE.U32 R10, R79, UR12, R118 ;  /* 0x0000000c4f0a7c25 */ /* 0x000fe2000f8e0076 */
[----:B------:R-:W-:Y:S02]  /*70c0*/  IADD3 R118, PT, PT, R53, R118, RZ ;  /* 0x0000007635767210 */ /* 0x000fe40007ffe0ff */
[----:B------:R-:W-:Y:S01]  /*70d0*/  LDS.U16 R49, [R49+0x80] ;  /* 0x0000800031317984 */ /* 0x000fe20000000400 */
[----:B-1----:R-:W-:-:S03]  /*70e0*/  IMAD R31, R79, UR13, R0 ;  /* 0x0000000d4f1f7c24 */ /* 0x002fc6000f8e0200 */
[----:B------:R-:W-:Y:S02]  /*70f0*/  LDS.U16 R15, [R48+0xc0] ;  /* 0x0000c000300f7984 */ /* 0x000fe40000000400 */
[----:B------:R-:W-:Y:S02]  /*7100*/  IADD3 R11, PT, PT, R11, R31, RZ ;  /* 0x0000001f0b0b7210 */ /* 0x000fe40007ffe0ff */
[----:B------:R-:W-:Y:S01]  /*7110*/  LDS.U16 R47, [R47+0x100] ;  /* 0x000100002f2f7984 */ /* 0x000fe20000000400 */
[----:B------:R-:W-:-:S03]  /*7120*/  IMAD.WIDE.U32 R10, R77, UR14, R10 ;  /* 0x0000000e4d0a7c25 */ /* 0x000fc6000f8e000a */
[----:B------:R-:W-:Y:S01]  /*7130*/  LDS.U16 R17, [R46+0x140] ;  /* 0x000140002e117984 */ /* 0x000fe20000000400 */
[----:B------:R-:W-:-:S03]  /*7140*/  IMAD R0, R77, UR15, R11 ;  /* 0x0000000f4d007c24 */ /* 0x000fc6000f8e020b */
        /* <DEDUP_REMOVED lines=10> */
[----:B------:R-:W-:Y:S01]  /*71f0*/  @!P0 STS [UR6+0x420], R53 ;  /* 0x00042035ff008988 */ /* 0x000fe20008000806 */
[----:B------:R-:W-:Y:S01]  /*7200*/  BAR.SYNC.DEFER_BLOCKING 0x0 ;  /* 0x0000000000007b1d */ /* 0x000fe20000010000 */
[----:B------:R-:W-:-:S05]  /*7210*/  IADD3 R11, P0, PT, R92, R10, RZ ;  /* 0x0000000a5c0b7210 */ /* 0x000fca0007f1e0ff */
[----:B------:R-:W-:Y:S01]  /*7220*/  IMAD.X R0, RZ, RZ, R0, P0 ;  /* 0x000000ffff007224 */ /* 0x000fe200000e0600 */
[----:B---3--:R-:W-:-:S04]  /*7230*/  LEA R10, P0, R11, UR4, 0x1 ;  /* 0x000000040b0a7c11 */ /* 0x008fc8000f8008ff */
[----:B------:R-:W-:Y:S01]  /*7240*/  LEA.HI.X R11, R11, UR5, R0, 0x1, P0 ;  /* 0x000000050b0b7c11 */ /* 0x000fe200080f0c00 */
[----:B------:R-:W0:Y:S02]  /*7250*/  LDS R29, [UR6+0x420] ;  /* 0x00042006ff1d7984 */ /* 0x000e240008000800 */
[-C--:B0-----:R-:W-:Y:S02]  /*7260*/  ISETP.GE.AND P2, PT, R92, R29.reuse, PT ;  /* 0x0000001d5c00720c */ /* 0x081fe40003f46270 */
[-C--:B------:R-:W-:Y:S02]  /*7270*/  ISETP.GE.AND P1, PT, R84, R29.reuse, PT ;  /* 0x0000001d5400720c */ /* 0x080fe40003f26270 */
[-C--:B------:R-:W-:Y:S02]  /*7280*/  ISETP.GE.AND P3, PT, R78, R29.reuse, PT ;  /* 0x0000001d4e00720c */ /* 0x080fe40003f66270 */
[-C--:B------:R-:W-:Y:S02]  /*7290*/  ISETP.GE.AND P4, PT, R76, R29.reuse, PT ;  /* 0x0000001d4c00720c */ /* 0x080fe40003f86270 */
[----:B------:R-:W-:-:S05]  /*72a0*/  ISETP.GE.AND P0, PT, R82, R29, PT ;  /* 0x0000001d5200720c */ /* 0x000fca0003f06270 */
        /* <DEDUP_REMOVED lines=30> */
.L_x_2071:
        /* <DEDUP_REMOVED lines=15> */
.L_x_7981:


//--------------------- .text._Z25selective_scan_fwd_kernelI32Selective_Scan_fwd_kernel_traitsILi32ELi16ELi1ELb0ELb1ELb1ELb1ELb0EN3c104HalfEffEEv13SSMParamsBase --------------------------
	.section	.text._Z25selective_scan_fwd_kernelI32Selective_Scan_fwd_kernel_traitsILi32ELi16ELi1ELb0ELb1ELb1ELb1ELb0EN3c104HalfEffEEv13SSMParamsBase,"ax",@progbits
	.align	128
        .global         _Z25selective_scan_fwd_kernelI32Selective_Scan_fwd_kernel_traitsILi32ELi16ELi1ELb0ELb1ELb1ELb1ELb0EN3c104HalfEffEEv13SSMParamsBase
        .type           _Z25selective_scan_fwd_kernelI32Selective_Scan_fwd_kernel_traitsILi32ELi16ELi1ELb0ELb1ELb1ELb1ELb0EN3c104HalfEffEEv13SSMParamsBase,@function
        .size           _Z25selective_scan_fwd_kernelI32Selective_Scan_fwd_kernel_traitsILi32ELi16ELi1ELb0ELb1ELb1ELb1ELb0EN3c104HalfEffEEv13SSMParamsBase,(.L_x_7982 - _Z25selective_scan_fwd_kernelI32Selective_Scan_fwd_kernel_traitsILi32ELi16ELi1ELb0ELb1ELb1ELb1ELb0EN3c104HalfEffEEv13SSMParamsBase)
        .other          _Z25selective_scan_fwd_kernelI32Selective_Scan_fwd_kernel_traitsILi32ELi16ELi1ELb0ELb1ELb1ELb1ELb0EN3c104HalfEffEEv13SSMParamsBase,@"STO_CUDA_ENTRY STV_DEFAULT"
_Z25selective_scan_fwd_kernelI32Selective_Scan_fwd_kernel_traitsILi32ELi16ELi1ELb0ELb1ELb1ELb1ELb0EN3c104HalfEffEEv13SSMParamsBase:
.text._Z25selective_scan_fwd_kernelI32Selective_Scan_fwd_kernel_traitsILi32ELi16ELi1ELb0ELb1ELb1ELb1ELb0EN3c104HalfEffEEv13SSMParamsBase:
        /* <DEDUP_REMOVED lines=38> */
.L_x_2072:
        /* <DEDUP_REMOVED lines=18> */
[----:B------:R-:W1:Y:S08]  /*0380*/  LDC.U8 R28, c[0x0][0x3a9] ;  /* 0x0000ea40ff1c7b82 */ /* 0x000e700000000000 */
[----:B------:R-:W1:Y:S01]  /*0390*/  LDC.64 R40, c[0x0][0x3d8] ;  /* 0x0000f600ff287b82 */ /* 0x000e620000000a00 */
[----:B--2---:R-:W-:-:S04]  /*03a0*/  VIADD R2, R4, 0xffffffe ;  /* 0x0ffffffe04027836 */ /* 0x004fc80000000000 */
[----:B------:R2:W3:Y:S03]  /*03b0*/  F2I.FTZ.U32.TRUNC.NTZ R3, R2 ;  /* 0x0000000200037305 */ /* 0x0004e6000021f000 */
[----:B------:R-:W1:Y:S01]  /*03c0*/  LDC.64 R42, c[0x0][0x3f8] ;  /* 0x0000fe00ff2a7b82 */ /* 0x000e620000000a00 */
[----:B--2---:R-:W-:-:S07]  /*03d0*/  IMAD.MOV.U32 R2, RZ, RZ, RZ ;  /* 0x000000ffff027224 */ /* 0x004fce00078e00ff */
[----:B------:R-:W2:Y:S01]  /*03e0*/  LDC.64 R120, c[0x0][0x418] ;  /* 0x00010600ff787b82 */ /* 0x000ea20000000a00 */
        /* <DEDUP_REMOVED lines=9> */
[C---:B------:R-:W-:Y:S01]  /*0480*/  IMAD R5, R14.reuse, R3, R5 ;  /* 0x000000030e057224 */ /* 0x040fe200078e0205 */
[----:B------:R-:W3:Y:S04]  /*0490*/  LDC.64 R26, c[0x0][0x480] ;  /* 0x00012000ff1a7b82 */ /* 0x000ee80000000a00 */
[----:B------:R-:W-:Y:S01]  /*04a0*/  ISETP.GT.U32.AND P4, PT, R14, R5, PT ;  /* 0x000000050e00720c */ /* 0x000fe20003f84070 */
[----:B----4-:R-:W-:-:S12]  /*04b0*/  IMAD.WIDE.U32 R2, R0, R6, RZ ;  /* 0x0000000600027225 */ /* 0x010fd800078e00ff */
[----:B------:R-:W-:Y:S02]  /*04c0*/  @!P4 IMAD.IADD R5, R5, 0x1, -R14 ;  /* 0x000000010505c824 */ /* 0x000fe400078e0a0e */
[----:B------:R-:W-:Y:S01]  /*04d0*/  @!P4 VIADD R4, R4, 0x1 ;  /* 0x000000010404c836 */ /* 0x000fe20000000000 */
[----:B------:R-:W-:Y:S01]  /*04e0*/  ISETP.NE.AND P4, PT, R9, RZ, PT ;  /* 0x000000ff0900720c */ /* 0x000fe20003f85270 */
[C---:B------:R-:W-:Y:S01]  /*04f0*/  IMAD R3, R0.reuse, R7, R3 ;  /* 0x0000000700037224 */ /* 0x040fe200078e0203 */
[----:B------:R-:W-:Y:S01]  /*0500*/  ISETP.GE.U32.AND P5, PT, R5, R14, PT ;  /* 0x0000000e0500720c */ /* 0x000fe20003fa6070 */
[----:B0-----:R-:W-:Y:S01]  /*0510*/  IMAD.WIDE.U32 R6, R0, R20, RZ ;  /* 0x0000001400067225 */ /* 0x001fe200078e00ff */
[----:B------:R-:W-:-:S03]  /*0520*/  LOP3.LUT R5, R36, R9, RZ, 0x3c, !PT ;  /* 0x0000000924057212 */ /* 0x000fc600078e3cff */
[----:B------:R-:W-:Y:S01]  /*0530*/  IMAD.WIDE.U32 R2, R36, R116, R2 ;  /* 0x0000007424027225 */ /* 0x000fe200078e0002 */
[----:B------:R-:W-:-:S03]  /*0540*/  ISETP.GE.AND P3, PT, R5, RZ, PT ;  /* 0x000000ff0500720c */ /* 0x000fc60003f66270 */
[----:B------:R-:W-:Y:S01]  /*0550*/  IMAD R117, R36, R117, R3 ;  /* 0x0000007524757224 */ /* 0x000fe200078e0203 */
[----:B-----5:R-:W-:Y:S01]  /*0560*/  LEA R38, P2, R2, R38, 0x1 ;  /* 0x0000002602267211 */ /* 0x020fe200078408ff */
[----:B------:R-:W-:Y:S02]  /*0570*/  IMAD R7, R0, R21, R7 ;  /* 0x0000001500077224 */ /* 0x000fe400078e0207 */
[----:B------:R-:W-:Y:S01]  /*0580*/  @P5 VIADD R4, R4, 0x1 ;  /* 0x0000000104045836 */ /* 0x000fe20000000000 */
[----:B------:R-:W-:-:S03]  /*0590*/  LEA.HI.X R117, R2, R39, R117, 0x1, P2 ;  /* 0x0000002702757211 */ /* 0x000fc600010f0c75 */
[----:B------:R-:W-:Y:S02]  /*05a0*/  IMAD.MOV.U32 R11, RZ, RZ, R4 ;  /* 0x000000ffff0b7224 */ /* 0x000fe400078e0004 */
[----:B------:R-:W-:-:S04]  /*05b0*/  IMAD.WIDE.U32 R4, R0, R16, RZ ;  /* 0x0000001000047225 */ /* 0x000fc800078e00ff */
[----:B------:R-:W-:Y:S01]  /*05c0*/  @!P3 IMAD.MOV R11, RZ, RZ, -R11 ;  /* 0x000000ffff0bb224 */ /* 0x000fe200078e0a0b */
[----:B------:R-:W-:Y:S01]  /*05d0*/  @!P4 LOP3.LUT R11, RZ, R9, RZ, 0x33, !PT ;  /* 0x00000009ff0bc212 */ /* 0x000fe200078e33ff */
[----:B-1----:R-:W-:Y:S01]  /*05e0*/  IMAD.WIDE.U32 R8, R0, R24, RZ ;  /* 0x0000001800087225 */ /* 0x002fe200078e00ff */
[----:B------:R-:W-:Y:S02]  /*05f0*/  ISETP.NE.AND P3, PT, R28, RZ, PT ;  /* 0x000000ff1c00720c */ /* 0x000fe40003f65270 */
[----:B------:R-:W-:Y:S01]  /*0600*/  SHF.R.S32.HI R13, RZ, 0x1f, R11 ;  /* 0x0000001fff0d7819 */ /* 0x000fe2000001140b */
[C---:B------:R-:W-:Y:S02]  /*0610*/  IMAD R5, R0.reuse, R17, R5 ;  /* 0x0000001100057224 */ /* 0x040fe400078e0205 */
[----:B------:R-:W-:Y:S02]  /*0620*/  IMAD R9, R0, R25, R9 ;  /* 0x0000001900097224 */ /* 0x000fe400078e0209 */
[----:B------:R-:W-:-:S02]  /*0630*/  IMAD R14, R13, R40, RZ ;  /* 0x000000280d0e7224 */ /* 0x000fc400078e02ff */
[----:B------:R-:W-:Y:S02]  /*0640*/  IMAD R16, R13, R42, RZ ;  /* 0x0000002a0d107224 */ /* 0x000fe400078e02ff */
[----:B--2---:R-:W-:-:S04]  /*0650*/  IMAD.WIDE.U32 R2, R36, R120, R4 ;  /* 0x0000007824027225 */ /* 0x004fc800078e0004 */
[----:B------:R-:W-:Y:S01]  /*0660*/  IMAD.WIDE.U32 R4, R11, R40, R6 ;  /* 0x000000280b047225 */ /* 0x000fe200078e0006 */
[----:B---3--:R-:W-:-:S03]  /*0670*/  LEA R116, P2, R2, R18, 0x1 ;  /* 0x0000001202747211 */ /* 0x008fc600078408ff */
        /* <DEDUP_REMOVED lines=19> */
.L_x_2073:
        /* <DEDUP_REMOVED lines=11> */
.L_x_2074:
        /* <DEDUP_REMOVED lines=71> */
.L_x_2075:
        /* <DEDUP_REMOVED lines=30> */
.L_x_2076:
[----:B------:R-:W-:-:S13]  /*0eb0*/  ISETP.GE.AND P0, PT, R48, 0x1, PT ;  /* 0x000000013000780c */ /* 0x000fda0003f06270 */
[----:B------:R-:W-:Y:S05]  /*0ec0*/  @!P0 EXIT ;  /* 0x000000000000894d */ /* 0x000fea0003800000 */
[----:B------:R-:W0:Y:S01]  /*0ed0*/  S2R R50, SR_TID.X ;  /* 0x0000000000327919 */ /* 0x000e220000002100 */
[----:B------:R-:W1:Y:S01]  /*0ee0*/  LDC.64 R4, c[0x0][0x470] ;  /* 0x00011c00ff047b82 */ /* 0x000e620000000a00 */
[----:B------:R-:W2:Y:S01]  /*0ef0*/  LDCU.64 UR4, c[0x0][0x3b0] ;  /* 0x00007600ff0477ac */ /* 0x000ea20008000a00 */
[----:B------:R-:W-:Y:S02]  /*0f00*/  IMAD.MOV.U32 R56, RZ, RZ, RZ ;  /* 0x000000ffff387224 */ /* 0x000fe400078e00ff */
[----:B------:R-:W-:-:S04]  /*0f10*/  IMAD.MOV.U32 R58, RZ, RZ, RZ ;  /* 0x000000ffff3a7224 */ /* 0x000fc800078e00ff */
[----:B------:R-:W3:Y:S01]  /*0f20*/  LDC.64 R6, c[0x0][0x4e8] ;  /* 0x00013a00ff067b82 */ /* 0x000ee20000000a00 */
[----:B--2---:R-:W-:-:S04]  /*0f30*/  IMAD.WIDE.U32 R52, R36, UR4, RZ ;  /* 0x0000000424347c25 */ /* 0x004fc8000f8e00ff */
[----:B------:R-:W-:Y:S01]  /*0f40*/  IMAD R2, R36, UR5, R53 ;  /* 0x0000000524027c24 */ /* 0x000fe2000f8e0235 */
[----:B-1----:R-:W-:Y:S01]  /*0f50*/  LEA R51, P1, R52, R4, 0x2 ;  /* 0x0000000434337211 */ /* 0x002fe200078210ff */
[----:B------:R-:W-:-:S03]  /*0f60*/  VIADD R53, R48, 0xffffffff ;  /* 0xffffffff30357836 */ /* 0x000fc60000000000 */
        /* <DEDUP_REMOVED lines=9> */
[C---:B------:R-:W-:Y:S01]  /*1000*/  VIADD R60, R54.reuse, 0x4 ;  /* 0x00000004363c7836 */ /* 0x040fe20000000000 */
[----:B------:R-:W-:Y:S01]  /*1010*/  LOP3.LUT R69, R69, 0x1f, R50, 0xf8, !PT ;  /* 0x0000001f45457812 */ /* 0x000fe200078ef832 */
[C---:B------:R-:W-:Y:S01]  /*1020*/  VIADD R61, R54.reuse, 0x5 ;  /* 0x00000005363d7836 */ /* 0x040fe20000000000 */
[C---:B------:R-:W-:Y:S01]  /*1030*/  IADD3 R65, PT, PT, R54.reuse, 0x9, RZ ;  /* 0x0000000936417810 */ /* 0x040fe20007ffe0ff */
[----:B------:R-:W-:Y:S01]  /*1040*/  VIADD R62, R54, 0x6 ;  /* 0x00000006363e7836 */ /* 0x000fe20000000000 */
[C---:B------:R-:W-:Y:S01]  /*1050*/  LOP3.LUT R73, R69.reuse, 0x20, RZ, 0xfc, !PT ;  /* 0x0000002045497812 */ /* 0x040fe200078efcff */
[C---:B------:R-:W-:Y:S01]  /*1060*/  IMAD.WIDE.U32 R2, R69.reuse, 0x2, RZ ;  /* 0x0000000245027825 */ /* 0x040fe200078e00ff */
[----:B------:R-:W-:-:S02]  /*1070*/  LOP3.LUT R74, R69, 0x40, RZ, 0xfc, !PT ;  /* 0x00000040454a7812 */ /* 0x000fc400078efcff */
[C---:B------:R-:W-:Y:S01]  /*1080*/  LOP3.LUT R75, R69.reuse, 0x60, RZ, 0xfc, !PT ;  /* 0x00000060454b7812 */ /* 0x040fe200078efcff */
[C---:B------:R-:W-:Y:S01]  /*1090*/  VIADD R63, R54.reuse, 0x7 ;  /* 0x00000007363f7836 */ /* 0x040fe20000000000 */
        /* <DEDUP_REMOVED lines=13> */
[----:B------:R-:W-:Y:S01]  /*1170*/  VIADD R72, R54, 0xf ;  /* 0x0000000f36487836 */ /* 0x000fe20000000000 */
[----:B------:R-:W-:-:S02]  /*1180*/  LOP3.LUT R83, R69, 0x160, RZ, 0xfc, !PT ;  /* 0x0000016045537812 */ /* 0x000fc400078efcff */
[C---:B------:R-:W-:Y:S02]  /*1190*/  LOP3.LUT R84, R69.reuse, 0x180, RZ, 0xfc, !PT ;  /* 0x0000018045547812 */ /* 0x040fe400078efcff */
[C---:B------:R-:W-:Y:S02]  /*11a0*/  LOP3.LUT R85, R69.reuse, 0x1a0, RZ, 0xfc, !PT ;  /* 0x000001a045557812 */ /* 0x040fe400078efcff */
[C---:B------:R-:W-:Y:S02]  /*11b0*/  LOP3.LUT R86, R69.reuse, 0x1c0, RZ, 0xfc, !PT ;  /* 0x000001c045567812 */ /* 0x040fe400078efcff */
[----:B------:R-:W-:Y:S02]  /*11c0*/  LOP3.LUT R87, R69, 0x1e0, RZ, 0xfc, !PT ;  /* 0x000001e045577812 */ /* 0x000fe400078efcff */
[----:B------:R-:W-:-:S07]  /*11d0*/  LOP3.LUT R89, R2, 0x200, RZ, 0xfc, !PT ;  /* 0x0000020002597812 */ /* 0x000fce00078efcff */
.L_x_2116:
[----:B------:R-:W0:Y:S02]  /*11e0*/  LDC.64 R10, c[0x0][0x4f8] ;  /* 0x00013e00ff0a7b82 */ /* 0x000e240000000a00 */
        /* <DEDUP_REMOVED lines=8> */
[----:B------:R-:W-:Y:S01]  /*1270*/  @!P0 IADD3 R15, PT, PT, -R58, RZ, RZ ;  /* 0x000000ff3a0f8210 */ /* 0x000fe20007ffe1ff */
[----:B--2---:R-:W-:-:S03]  /*1280*/  @P0 IMAD.IADD R88, R88, 0x1, -R13 ;  /* 0x0000000158580824 */ /* 0x004fc600078e0a0d */
[----:B-1----:R-:W-:-:S04]  /*1290*/  @!P0 VIADDMNMX R88, R15, R12, R46, PT ;  /* 0x0000000c0f588246 */ /* 0x002fc8000380012e */
[----:B------:R-:W-:-:S13]  /*12a0*/  ISETP.GE.AND P0, PT, R88, 0x1, PT ;  /* 0x000000015800780c */ /* 0x000fda0003f06270 */
[----:B------:R-:W-:Y:S05]  /*12b0*/  @!P0 EXIT ;  /* 0x000000000000894d */ /* 0x000fea0003800000 */
[CC--:B------:R-:W-:Y:S01]  /*12c0*/  ISETP.GE.AND P6, PT, R69.reuse, R88.reuse, PT ;  /* 0x000000584500720c */ /* 0x0c0fe20003fc6270 */
[----:B------:R-:W-:Y:S01]  /*12d0*/  IMAD.SHL.U32 R11, R69, 0x2, RZ ;  /* 0x00000002450b7824 */ /* 0x000fe200078e00ff */
[-C--:B------:R-:W-:Y:S01]  /*12e0*/  ISETP.GE.AND P5, PT, R73, R88.reuse, PT ;  /* 0x000000584900720c */ /* 0x080fe20003fa6270 */
[----:B------:R-:W-:Y:S01]  /*12f0*/  BAR.SYNC.DEFER_BLOCKING 0x0 ;  /* 0x0000000000007b1d */ /* 0x000fe20000010000 */
[----:B------:R-:W-:Y:S02]  /*1300*/  LOP3.LUT R194, R194, 0xfffffbff, RZ, 0xc0, !PT ;  /* 0xfffffbffc2c27812 */ /* 0x000fe400078ec0ff */
[-C--:B------:R-:W-:Y:S02]  /*1310*/  ISETP.GE.AND P4, PT, R74, R88.reuse, PT ;  /* 0x000000584a00720c */ /* 0x080fe40003f86270 */
[-C--:B------:R-:W-:Y:S02]  /*1320*/  ISETP.GE.AND P3, PT, R75, R88.reuse, PT ;  /* 0x000000584b00720c */ /* 0x080fe40003f66270 */
[----:B------:R-:W-:-:S02]  /*1330*/  ISETP.GE.AND P2, PT, R76, R88, PT ;  /* 0x000000584c00720c */ /* 0x000fc40003f46270 */
[C---:B------:R-:W-:Y:S02]  /*1340*/  IADD3 R10, P0, PT, R11.reuse, R116, RZ ;  /* 0x000000740b0a7210 */ /* 0x040fe40007f1e0ff */
[----:B------:R-:W-:Y:S02]  /*1350*/  @P6 LOP3.LUT R194, R194, 0x400, RZ, 0xfc, !PT ;  /* 0x00000400c2c26812 */ /* 0x000fe400078efcff */
[----:B------:R-:W-:Y:S01]  /*1360*/  IADD3 R12, P1, PT, R11, R38, RZ ;  /* 0x000000260b0c7210 */ /* 0x000fe20007f3e0ff */
[----:B------:R-:W-:Y:S01]  /*1370*/  IMAD.X R11, RZ, RZ, R121, P0 ;  /* 0x000000ffff0b7224 */ /* 0x000fe200000e0679 */
[----:B------:R-:W-:Y:S02]  /*1380*/  LOP3.LUT R194, R194, 0xfffffdff, RZ, 0xc0, !PT ;  /* 0xfffffdffc2c27812 */ /* 0x000fe400078ec0ff */
[----:B------:R-:W-:Y:S01]  /*1390*/  PRMT R19, RZ, 0x7610, R19 ;  /* 0x00007610ff137816 */ /* 0x000fe20000000013 */
[----:B------:R-:W-:Y:S01]  /*13a0*/  IMAD.X R13, RZ, RZ, R117, P1 ;  /* 0x000000ffff0d7224 */ /* 0x000fe200008e0675 */
[----:B------:R-:W-:-:S02]  /*13b0*/  @P5 LOP3.LUT R194, R194, 0x200, RZ, 0xfc, !PT ;  /* 0x00000200c2c25812 */ /* 0x000fc400078efcff */
[----:B------:R-:W-:Y:S02]  /*13c0*/  PRMT R20, RZ, 0x7610, R20 ;  /* 0x00007610ff147816 */ /* 0x000fe40000000014 */
[----:B------:R-:W-:Y:S02]  /*13d0*/  LOP3.LUT R194, R194, 0xfffffeff, RZ, 0xc0, !PT ;  /* 0xfffffeffc2c27812 */ /* 0x000fe400078ec0ff */
[----:B------:R-:W-:Y:S02]  /*13e0*/  PRMT R21, RZ, 0x7610, R21 ;  /* 0x00007610ff157816 */ /* 0x000fe40000000015 */
[----:B------:R-:W-:Y:S02]  /*13f0*/  @P4 LOP3.LUT R194, R194, 0x100, RZ, 0xfc, !PT ;  /* 0x00000100c2c24812 */ /* 0x000fe400078efcff */
[----:B------:R-:W-:Y:S02]  /*1400*/  PRMT R14, RZ, 0x7610, R14 ;  /* 0x00007610ff0e7816 */ /* 0x000fe4000000000e */
[----:B------:R-:W-:-:S02]  /*1410*/  LOP3.LUT R194, R194, 0xffffff7f, RZ, 0xc0, !PT ;  /* 0xffffff7fc2c27812 */ /* 0x000fc400078ec0ff */
[----:B------:R-:W-:Y:S02]  /*1420*/  PRMT R15, RZ, 0x7610, R15 ;  /* 0x00007610ff0f7816 */ /* 0x000fe4000000000f */
[----:B------:R-:W-:Y:S01]  /*1430*/  @P3 LOP3.LUT R194, R194, 0x80, RZ, 0xfc, !PT ;  /* 0x00000080c2c23812 */ /* 0x000fe200078efcff */
[----:B------:R-:W2:Y:S01]  /*1440*/  @!P6 LDG.E.U16 R14, desc[UR10][R12.64] ;  /* 0x0000000a0c0ee981 */ /* 0x000ea2000c1e1500 */
[----:B------:R-:W-:Y:S02]  /*1450*/  ISETP.GE.AND P0, PT, R77, R88, PT ;  /* 0x000000584d00720c */ /* 0x000fe40003f06270 */
[----:B------:R-:W-:Y:S01]  /*1460*/  LOP3.LUT R194, R194, 0xffffffbf, RZ, 0xc0, !PT ;  /* 0xffffffbfc2c27812 */ /* 0x000fe200078ec0ff */
[----:B------:R-:W3:Y:S01]  /*1470*/  @!P5 LDG.E.U16 R15, desc[UR10][R12.64+0x40] ;  /* 0x0000400a0c0fd981 */ /* 0x000ee2000c1e1500 */
[----:B------:R-:W-:Y:S02]  /*1480*/  PRMT R16, RZ, 0x7610, R16 ;  /* 0x00007610ff107816 */ /* 0x000fe40000000010 */
[----:B------:R-:W-:-:S02]  /*1490*/  @P2 LOP3.LUT R194, R194, 0x40, RZ, 0xfc, !PT ;  /* 0x00000040c2c22812 */ /* 0x000fc400078efcff */
[----:B------:R-:W-:Y:S02]  /*14a0*/  PRMT R22, RZ, 0x7610, R22 ;  /* 0x00007610ff167816 */ /* 0x000fe40000000016 */
[----:B------:R-:W-:Y:S01]  /*14b0*/  LOP3.LUT R194, R194, 0xffffffdf, RZ, 0xc0, !PT ;  /* 0xffffffdfc2c27812 */ /* 0x000fe200078ec0ff */
[----:B------:R-:W4:Y:S01]  /*14c0*/  @!P4 LDG.E.U16 R16, desc[UR10][R12.64+0x80] ;  /* 0x0000800a0c10c981 */ /* 0x000f22000c1e1500 */
[----:B------:R-:W-:Y:S02]  /*14d0*/  PRMT R17, RZ, 0x7610, R17 ;  /* 0x00007610ff117816 */ /* 0x000fe40000000011 */
[----:B------:R-:W-:Y:S01]  /*14e0*/  @P0 LOP3.LUT R194, R194, 0x20, RZ, 0xfc, !PT ;  /* 0x00000020c2c20812 */ /* 0x000fe200078efcff */
[----:B------:R-:W5:Y:S01]  /*14f0*/  @!P0 LDG.E.U16 R19, desc[UR10][R12.64+0x140] ;  /* 0x0001400a0c138981 */ /* 0x000f62000c1e1500 */
[----:B------:R-:W-:Y:S02]  /*1500*/  ISETP.GE.AND P0, PT, R78, R88, PT ;  /* 0x000000584e00720c */ /* 0x000fe40003f06270 */
[----:B------:R-:W-:Y:S01]  /*1510*/  LOP3.LUT R194, R194, 0xffffffef, RZ, 0xc0, !PT ;  /* 0xffffffefc2c27812 */ /* 0x000fe200078ec0ff */
[----:B------:R-:W5:Y:S01]  /*1520*/  @!P3 LDG.E.U16 R17, desc[UR10][R12.64+0xc0] ;  /* 0x0000c00a0c11b981 */ /* 0x000f62000c1e1500 */
[----:B------:R-:W-:-:S02]  /*1530*/  PRMT R18, RZ, 0x7610, R18 ;  /* 0x00007610ff127816 */ /* 0x000fc40000000012 */
[----:B------:R-:W-:Y:S02]  /*1540*/  PRMT R23, RZ, 0x7610, R23 ;  /* 0x00007610ff177816 */ /* 0x000fe40000000017 */
[----:B------:R-:W-:Y:S02]  /*1550*/  PRMT R24, RZ, 0x7610, R24 ;  /* 0x00007610ff187816 */ /* 0x000fe40000000018 */
[-C--:B------:R-:W-:Y:S01]  /*1560*/  ISETP.GE.AND P6, PT, R81, R88.reuse, PT ;  /* 0x000000585100720c */ /* 0x080fe20003fc6270 */
[----:B------:R-:W5:Y:S01]  /*1570*/  @!P2 LDG.E.U16 R18, desc[UR10][R12.64+0x100] ;  /* 0x0001000a0c12a981 */ /* 0x000f62000c1e1500 */
[----:B------:R-:W-:Y:S02]  /*1580*/  PRMT R25, RZ, 0x7610, R25 ;  /* 0x00007610ff197816 */ /* 0x000fe40000000019 */
[----:B------:R-:W-:Y:S01]  /*1590*/  @P0 LOP3.LUT R194, R194, 0x10, RZ, 0xfc, !PT ;  /* 0x00000010c2c20812 */ /* 0x000fe200078efcff */
[----:B------:R-:W5:Y:S01]  /*15a0*/  @!P0 LDG.E.U16 R20, desc[UR10][R12.64+0x180] ;  /* 0x0001800a0c148981 */ /* 0x000f62000c1e1500 */
[----:B------:R-:W-:-:S02]  /*15b0*/  ISETP.GE.AND P0, PT, R79, R88, PT ;  /* 0x000000584f00720c */ /* 0x000fc40003f06270 */
[----:B------:R-:W-:Y:S02]  /*15c0*/  LOP3.LUT R194, R194, 0xfffffff7, RZ, 0xc0, !PT ;  /* 0xfffffff7c2c27812 */ /* 0x000fe400078ec0ff */
[-C--:B------:R-:W-:Y:S02]  /*15d0*/  ISETP.GE.AND P1, PT, R83, R88.reuse, PT ;  /* 0x000000585300720c */ /* 0x080fe40003f26270 */
[----:B------:R-:W-:Y:S01]  /*15e0*/  ISETP.GE.AND P3, PT, R85, R88, PT ;  /* 0x000000585500720c */ /* 0x000fe20003f66270 */
[----:B------:R-:W5:Y:S01]  /*15f0*/  @!P6 LDG.E.U16 R23, desc[UR10][R12.64+0x240] ;  /* 0x0002400a0c17e981 */ /* 0x000f62000c1e1500 */
[----:B------:R-:W-:Y:S02]  /*1600*/  PRMT R26, RZ, 0x7610, R26 ;  /* 0x00007610ff1a7816 */ /* 0x000fe4000000001a */
[----:B------:R-:W-:Y:S02]  /*1610*/  PRMT R27, RZ, 0x7610, R27 ;  /* 0x00007610ff1b7816 */ /* 0x000fe4000000001b */
[----:B------:R-:W-:Y:S01]  /*1620*/  PRMT R28, RZ, 0x7610, R28 ;  /* 0x00007610ff1c7816 */ /* 0x000fe2000000001c */
[----:B------:R-:W5:Y:S01]  /*1630*/  @!P0 LDG.E.U16 R21, desc[UR10][R12.64+0x1c0] ;  /* 0x0001c00a0c158981 */ /* 0x000f62000c1e1500 */
[----:B------:R-:W-:-:S02]  /*1640*/  @P0 LOP3.LUT R194, R194, 0x8, RZ, 0xfc, !PT ;  /* 0x00000008c2c20812 */ /* 0x000fc400078efcff */
[-C--:B------:R-:W-:Y:S01]  /*1650*/  ISETP.GE.AND P0, PT, R80, R88.reuse, PT ;  /* 0x000000585000720c */ /* 0x080fe20003f06270 */
[----:B------:R-:W5:Y:S01]  /*1660*/  @!P1 LDG.E.U16 R25, desc[UR10][R12.64+0x2c0] ;  /* 0x0002c00a0c199981 */ /* 0x000f62000c1e1500 */
[----:B------:R-:W-:Y:S02]  /*1670*/  LOP3.LUT R194, R194, 0xfffffffb, RZ, 0xc0, !PT ;  /* 0xfffffffbc2c27812 */ /* 0x000fe400078ec0ff */
[-C--:B------:R-:W-:Y:S01]  /*1680*/  ISETP.GE.AND P2, PT, R84, R88.reuse, PT ;  /* 0x000000585400720c */ /* 0x080fe20003f46270 */
[----:B------:R-:W5:Y:S01]  /*1690*/  @!P3 LDG.E.U16 R27, desc[UR10][R12.64+0x340] ;  /* 0x0003400a0c1bb981 */ /* 0x000f62000c1e1500 */
[----:B------:R-:W-:Y:S02]  /*16a0*/  ISETP.GE.AND P4, PT, R86, R88, PT ;  /* 0x000000585600720c */ /* 0x000fe40003f86270 */
[----:B------:R-:W-:-:S05]  /*16b0*/  PRMT R29, RZ, 0x7610, R29 ;  /* 0x00007610ff1d7816 */ /* 0x000fca000000001d */
[----:B------:R-:W-:Y:S01]  /*16c0*/  @P0 LOP3.LUT R194, R194, 0x4, RZ, 0xfc, !PT ;  /* 0x00000004c2c20812 */ /* 0x000fe200078efcff */
[----:B------:R-:W5:Y:S01]  /*16d0*/  @!P0 LDG.E.U16 R22, desc[UR10][R12.64+0x200] ;  /* 0x0002000a0c168981 */ /* 0x000f62000c1e1500 */
[-C--:B------:R-:W-:Y:S02]  /*16e0*/  ISETP.GE.AND P0, PT, R82, R88.reuse, PT ;  /* 0x000000585200720c */ /* 0x080fe40003f06270 */
[----:B------:R-:W-:Y:S01]  /*16f0*/  ISETP.GE.AND P5, PT, R87, R88, PT ;  /* 0x000000585700720c */ /* 0x000fe20003fa6270 */
[----:B------:R-:W5:Y:S04]  /*1700*/  @!P2 LDG.E.U16 R26, desc[UR10][R12.64+0x300] ;  /* 0x0003000a0c1aa981 */ /* 0x000f68000c1e1500 */
[----:B------:R-:W5:Y:S06]  /*1710*/  @!P4 LDG.E.U16 R28, desc[UR10][R12.64+0x380] ;  /* 0x0003800a0c1cc981 */ /* 0x000f6c000c1e1500 */
[----:B------:R-:W5:Y:S04]  /*1720*/  @!P0 LDG.E.U16 R24, desc[UR10][R12.64+0x280] ;  /* 0x0002800a0c188981 */ /* 0x000f68000c1e1500 */
[----:B------:R0:W5:Y:S01]  /*1730*/  @!P5 LDG.E.U16 R29, desc[UR10][R12.64+0x3c0] ;  /* 0x0003c00a0c1dd981 */ /* 0x000162000c1e1500 */
        /* <DEDUP_REMOVED lines=8> */
[C---:B0-----:R-:W-:Y:S01]  /*17c0*/  IADD3 R13, PT, PT, R90.reuse, 0x80, RZ ;  /* 0x000000805a0d7810 */ /* 0x041fe20007ffe0ff */
[C---:B------:R-:W-:Y:S02]  /*17d0*/  VIADD R31, R90.reuse, 0x20 ;  /* 0x000000205a1f7836 */ /* 0x040fe40000000000 */
[C---:B------:R-:W-:Y:S01]  /*17e0*/  VIADD R33, R90.reuse, 0x40 ;  /* 0x000000405a217836 */ /* 0x040fe20000000000 */
[-C--:B------:R-:W-:Y:S01]  /*17f0*/  LEA.HI.SX32 R13, R13, R90.reuse, 0x1b ;  /* 0x0000005a0d0d7211 */ /* 0x080fe200078fdaff */
[C---:B------:R-:W-:Y:S01]  /*1800*/  VIADD R35, R90.reuse, 0x60 ;  /* 0x000000605a237836 */ /* 0x040fe20000000000 */
[CC--:B------:R-:W-:Y:S01]  /*1810*/  LEA.HI.SX32 R91, R90.reuse, R90.reuse, 0x1b ;  /* 0x0000005a5a5b7211 */ /* 0x0c0fe200078fdaff */
[C---:B------:R-:W-:Y:S01]  /*1820*/  VIADD R93, R90.reuse, 0xa0 ;  /* 0x000000a05a5d7836 */ /* 0x040fe20000000000 */
[-C--:B------:R-:W-:Y:S01]  /*1830*/  LEA.HI.SX32 R31, R31, R90.reuse, 0x1b ;  /* 0x0000005a1f1f7211 */ /* 0x080fe200078fdaff */
[C---:B------:R-:W-:Y:S01]  /*1840*/  VIADD R97, R90.reuse, 0x140 ;  /* 0x000001405a617836 */ /* 0x040fe20000000000 */
[----:B------:R-:W-:Y:S01]  /*1850*/  LEA R95, R13, UR6, 0x1 ;  /* 0x000000060d5f7c11 */ /* 0x000fe2000f8e08ff */
[C---:B------:R-:W-:Y:S01]  /*1860*/  VIADD R13, R90.reuse, 0xc0 ;  /* 0x000000c05a0d7836 */ /* 0x040fe20000000000 */
[-C--:B------:R-:W-:Y:S01]  /*1870*/  LEA.HI.SX32 R33, R33, R90.reuse, 0x1b ;  /* 0x0000005a21217211 */ /* 0x080fe200078fdaff */
[----:B------:R-:W-:Y:S01]  /*1880*/  IMAD.SHL.U32 R12, R90, 0x10, RZ ;  /* 0x000000105a0c7824 */ /* 0x000fe200078e00ff */
[----:B------:R-:W-:Y:S01]  /*1890*/  LEA.HI.SX32 R35, R35, R90, 0x1b ;  /* 0x0000005a23237211 */ /* 0x000fe200078fdaff */
[----:B------:R-:W0:Y:S01]  /*18a0*/  LDCU.U8 UR4, c[0x0][0x3a8] ;  /* 0x00007500ff0477ac */ /* 0x000e220008000000 */
[----:B------:R-:W-:-:S02]  /*18b0*/  LEA R91, R91, UR6, 0x1 ;  /* 0x000000065b5b7c11 */ /* 0x000fc4000f8e08ff */
[-C--:B------:R-:W-:Y:S02]  /*18c0*/  LEA.HI.SX32 R96, R93, R90.reuse, 0x1b ;  /* 0x0000005a5d607211 */ /* 0x080fe400078fdaff */
[----:B------:R-:W-:Y:S01]  /*18d0*/  LEA R92, R31, UR6, 0x1 ;  /* 0x000000061f5c7c11 */ /* 0x000fe2000f8e08ff */
[C---:B------:R-:W-:Y:S01]  /*18e0*/  VIADD R31, R90.reuse, 0xe0 ;  /* 0x000000e05a1f7836 */ /* 0x040fe20000000000 */
[----:B------:R-:W-:Y:S02]  /*18f0*/  LEA R93, R33, UR6, 0x1 ;  /* 0x00000006215d7c11 */ /* 0x000fe4000f8e08ff */
[----:B------:R-:W-:Y:S02]  /*1900*/  LEA R94, R35, UR6, 0x1 ;  /* 0x00000006235e7c11 */ /* 0x000fe4000f8e08ff */
[----:B------:R-:W-:Y:S01]  /*1910*/  LEA.HI.SX32 R13, R13, R90, 0x1b ;  /* 0x0000005a0d0d7211 */ /* 0x000fe200078fdaff */
[C---:B------:R-:W-:Y:S01]  /*1920*/  VIADD R33, R90.reuse, 0x100 ;  /* 0x000001005a217836 */ /* 0x040fe20000000000 */
[----:B------:R-:W-:Y:S01]  /*1930*/  P2R R126, PR, RZ, 0x40 ;  /* 0x00000040ff7e7803 */ /* 0x000fe20000000000 */
[----:B------:R-:W-:Y:S01]  /*1940*/  VIADD R35, R90, 0x120 ;  /* 0x000001205a237836 */ /* 0x000fe20000000000 */
[----:B------:R-:W-:-:S02]  /*1950*/  LOP3.LUT P6, RZ, R194, 0x8, RZ, 0xc0, !PT ;  /* 0x00000008c2ff7812 */ /* 0x000fc400078cc0ff */
[----:B------:R-:W-:Y:S02]  /*1960*/  LEA R96, R96, UR6, 0x1 ;  /* 0x0000000660607c11 */ /* 0x000fe4000f8e08ff */
[-C--:B------:R-:W-:Y:S02]  /*1970*/  LEA.HI.SX32 R101, R97, R90.reuse, 0x1b ;  /* 0x0000005a61657211 */ /* 0x080fe400078fdaff */
[----:B------:R-:W-:Y:S02]  /*1980*/  LEA.HI.SX32 R31, R31, R90, 0x1b ;  /* 0x0000005a1f1f7211 */ /* 0x000fe400078fdaff */
[----:B------:R-:W-:Y:S01]  /*1990*/  LEA R97, R13, UR6, 0x1 ;  /* 0x000000060d617c11 */ /* 0x000fe2000f8e08ff */
[----:B------:R-:W-:Y:S01]  /*19a0*/  VIADD R13, R90, 0x160 ;  /* 0x000001605a0d7836 */ /* 0x000fe20000000000 */
[----:B------:R-:W-:Y:S02]  /*19b0*/  P2R R125, PR, RZ, 0x40 ;  /* 0x00000040ff7d7803 */ /* 0x000fe40000000000 */
[----:B------:R-:W-:-:S02]  /*19c0*/  LOP3.LUT P6, RZ, R194, 0x10, RZ, 0xc0, !PT ;  /* 0x00000010c2ff7812 */ /* 0x000fc400078cc0ff */
[-C--:B------:R-:W-:Y:S02]  /*19d0*/  LEA.HI.SX32 R33, R33, R90.reuse, 0x1b ;  /* 0x0000005a21217211 */ /* 0x080fe400078fdaff */
[-C--:B------:R-:W-:Y:S02]  /*19e0*/  LEA.HI.SX32 R35, R35, R90.reuse, 0x1b ;  /* 0x0000005a23237211 */ /* 0x080fe400078fdaff */
[----:B------:R-:W-:Y:S01]  /*19f0*/  LEA R98, R31, UR6, 0x1 ;  /* 0x000000061f627c11 */ /* 0x000fe2000f8e08ff */
[----:B------:R-:W-:Y:S01]  /*1a00*/  VIADD R31, R90, 0x1e0 ;  /* 0x000001e05a1f7836 */ /* 0x000fe20000000000 */
[----:B------:R-:W-:Y:S02]  /*1a10*/  LEA.HI.SX32 R13, R13, R90, 0x1b ;  /* 0x0000005a0d0d7211 */ /* 0x000fe400078fdaff */
[----:B------:R-:W-:Y:S02]  /*1a20*/  P2R R124, PR, RZ, 0x40 ;  /* 0x00000040ff7c7803 */ /* 0x000fe40000000000 */
[----:B------:R-:W-:-:S02]  /*1a30*/  LEA R99, R33, UR6, 0x1 ;  /* 0x0000000621637c11 */ /* 0x000fc4000f8e08ff */
[----:B------:R-:W-:Y:S02]  /*1a40*/  LOP3.LUT P6, RZ, R194, 0x20, RZ, 0xc0, !PT ;  /* 0x00000020c2ff7812 */ /* 0x000fe400078cc0ff */
[----:B------:R-:W-:Y:S02]  /*1a50*/  LEA R100, R35, UR6, 0x1 ;  /* 0x0000000623647c11 */ /* 0x000fe4000f8e08ff */
[----:B------:R-:W-:Y:S02]  /*1a60*/  LEA R101, R101, UR6, 0x1 ;  /* 0x0000000665657c11 */ /* 0x000fe4000f8e08ff */
[----:B------:R-:W-:Y:S02]  /*1a70*/  LEA R102, R13, UR6, 0x1 ;  /* 0x000000060d667c11 */ /* 0x000fe4000f8e08ff */
[----:B------:R-:W-:Y:S02]  /*1a80*/  LEA.HI.SX32 R31, R31, R90, 0x1b ;  /* 0x0000005a1f1f7211 */ /* 0x000fe400078fdaff */
[----:B------:R-:W-:-:S02]  /*1a90*/  P2R R123, PR, RZ, 0x40 ;  /* 0x00000040ff7b7803 */ /* 0x000fc40000000000 */
[----:B------:R-:W-:Y:S02]  /*1aa0*/  LEA.HI.SX32 R107, R12, R12, 0x1b ;  /* 0x0000000c0c6b7211 */ /* 0x000fe400078fdaff */
[C---:B------:R-:W-:Y:S02]  /*1ab0*/  LOP3.LUT P6, RZ, R194.reuse, 0x40, RZ, 0xc0, !PT ;  /* 0x00000040c2ff7812 */ /* 0x040fe400078cc0ff */
[----:B------:R-:W-:Y:S02]  /*1ac0*/  LEA R106, R31, UR6, 0x1 ;  /* 0x000000061f6a7c11 */ /* 0x000fe4000f8e08ff */
        /* <DEDUP_REMOVED lines=10> */
[----:B------:R-:W-:Y:S02]  /*1b70*/  PRMT R31, RZ, 0x7610, R31 ;  /* 0x00007610ff1f7816 */ /* 0x000fe4000000001f */
[----:B------:R-:W-:Y:S01]  /*1b80*/  PRMT R32, RZ, 0x7610, R32 ;  /* 0x00007610ff207816 */ /* 0x000fe20000000020 */
[----:B--2---:R-:W-:Y:S04]  /*1b90*/  STS.U16 [R91], R14 ;  /* 0x0000000e5b007388 */ /* 0x004fe80000000400 */
[----:B---3--:R1:W-:Y:S04]  /*1ba0*/  STS.U16 [R92+0x40], R15 ;  /* 0x0000400f5c007388 */ /* 0x0083e80000000400 */
[----:B----4-:R-:W-:Y:S01]  /*1bb0*/  STS.U16 [R93+0x80], R16 ;  /* 0x000080105d007388 */ /* 0x010fe20000000400 */
[----:B-1----:R-:W-:-:S03]  /*1bc0*/  IADD3 R15, PT, PT, R90, 0x180, RZ ;  /* 0x000001805a0f7810 */ /* 0x002fc60007ffe0ff */
[----:B-----5:R1:W-:Y:S01]  /*1bd0*/  STS.U16 [R94+0xc0], R17 ;  /* 0x0000c0115e007388 */ /* 0x0203e20000000400 */
[----:B------:R-:W-:-:S03]  /*1be0*/  LEA.HI.SX32 R15, R15, R90, 0x1b ;  /* 0x0000005a0f0f7211 */ /* 0x000fc600078fdaff */
[----:B------:R-:W-:Y:S01]  /*1bf0*/  STS.U16 [R95+0x100], R18 ;  /* 0x000100125f007388 */ /* 0x000fe20000000400 */
[----:B-1----:R-:W-:-:S03]  /*1c00*/  VIADD R17, R90, 0x1a0 ;  /* 0x000001a05a117836 */ /* 0x002fc60000000000 */
[----:B------:R1:W-:Y:S02]  /*1c10*/  STS.U16 [R96+0x140], R19 ;  /* 0x0001401360007388 */ /* 0x0003e40000000400 */
[----:B------:R-:W-:Y:S02]  /*1c20*/  LEA.HI.SX32 R17, R17, R90, 0x1b ;  /* 0x0000005a11117211 */ /* 0x000fe400078fdaff */
[----:B------:R-:W-:Y:S01]  /*1c30*/  STS.U16 [R97+0x180], R20 ;  /* 0x0001801461007388 */ /* 0x000fe20000000400 */
[----:B-1----:R-:W-:Y:S01]  /*1c40*/  VIADD R19, R90, 0x1c0 ;  /* 0x000001c05a137836 */ /* 0x002fe20000000000 */
[----:B------:R-:W-:-:S04]  /*1c50*/  LEA R103, R15, UR6, 0x1 ;  /* 0x000000060f677c11 */ /* 0x000fc8000f8e08ff */
[----:B------:R-:W-:Y:S01]  /*1c60*/  LEA.HI.SX32 R19, R19, R90, 0x1b ;  /* 0x0000005a13137211 */ /* 0x000fe200078fdaff */
[----:B------:R-:W-:Y:S01]  /*1c70*/  STS.U16 [R98+0x1c0], R21 ;  /* 0x0001c01562007388 */ /* 0x000fe20000000400 */
[----:B------:R-:W-:Y:S02]  /*1c80*/  LEA R104, R17, UR6, 0x1 ;  /* 0x0000000611687c11 */ /* 0x000fe4000f8e08ff */
[----:B------:R-:W-:Y:S01]  /*1c90*/  LEA R105, R19, UR6, 0x1 ;  /* 0x0000000613697c11 */ /* 0x000fe2000f8e08ff */
[----:B------:R-:W-:Y:S04]  /*1ca0*/  STS.U16 [R99+0x200], R22 ;  /* 0x0002001663007388 */ /* 0x000fe80000000400 */
[----:B------:R-:W-:Y:S04]  /*1cb0*/  STS.U16 [R100+0x240], R23 ;  /* 0x0002401764007388 */ /* 0x000fe80000000400 */
[----:B------:R-:W-:Y:S04]  /*1cc0*/  STS.U16 [R101+0x280], R24 ;  /* 0x0002801865007388 */ /* 0x000fe80000000400 */
[----:B------:R-:W-:Y:S04]  /*1cd0*/  STS.U16 [R102+0x2c0], R25 ;  /* 0x0002c01966007388 */ /* 0x000fe80000000400 */
[----:B------:R-:W-:Y:S04]  /*1ce0*/  STS.U16 [R103+0x300], R26 ;  /* 0x0003001a67007388 */ /* 0x000fe80000000400 */
[----:B------:R-:W-:Y:S04]  /*1cf0*/  STS.U16 [R104+0x340], R27 ;  /* 0x0003401b68007388 */ /* 0x000fe80000000400 */
[----:B------:R1:W-:Y:S04]  /*1d00*/  STS.U16 [R105+0x380], R28 ;  /* 0x0003801c69007388 */ /* 0x0003e80000000400 */
        /* <DEDUP_REMOVED lines=18> */
[----:B------:R-:W-:Y:S06]  /*1e30*/  BAR.SYNC.DEFER_BLOCKING 0x0 ;  /* 0x0000000000007b1d */ /* 0x000fec0000010000 */
[----:B------:R-:W3:Y:S01]  /*1e40*/  @!P6 LDG.E.U16 R30, desc[UR10][R10.64] ;  /* 0x0000000a0a1ee981 */ /* 0x000ee2000c1e1500 */
[----:B------:R-:W-:-:S13]  /*1e50*/  ISETP.NE.AND P6, PT, R118, RZ, PT ;  /* 0x000000ff7600720c */ /* 0x000fda0003fc5270 */
        /* <DEDUP_REMOVED lines=21> */
[----:B-1----:R-:W-:Y:S02]  /*1fb0*/  PRMT R28, RZ, 0x7610, R28 ;  /* 0x00007610ff1c7816 */ /* 0x002fe4000000001c */
[----:B--2---:R-:W-:Y:S02]  /*1fc0*/  PRMT R29, RZ, 0x7610, R29 ;  /* 0x00007610ff1d7816 */ /* 0x004fe4000000001d */
[----:B------:R-:W-:Y:S02]  /*1fd0*/  PRMT R112, RZ, 0x7610, R112 ;  /* 0x00007610ff707816 */ /* 0x000fe40000000070 */
[----:B------:R-:W-:Y:S01]  /*1fe0*/  PRMT R113, RZ, 0x7610, R113 ;  /* 0x00007610ff717816 */ /* 0x000fe20000000071 */
[----:B------:R-:W2:Y:S04]  /*1ff0*/  @!P0 LDG.E.U16 R28, desc[UR10][R10.64+0x280] ;  /* 0x0002800a0a1c8981 */ /* 0x000ea8000c1e1500 */
[----:B------:R-:W2:Y:S01]  /*2000*/  @!P6 LDG.E.U16 R110, desc[UR10][R10.64+0x200] ;  /* 0x0002000a0a6ee981 */ /* 0x000ea2000c1e1500 */
[----:B------:R-:W-:-:S02]  /*2010*/  ISETP.NE.AND P6, PT, R127, RZ, PT ;  /* 0x000000ff7f00720c */ /* 0x000fc40003fc5270 */
[----:B------:R-:W-:Y:S01]  /*2020*/  PRMT R114, RZ, 0x7610, R114 ;  /* 0x00007610ff727816 */ /* 0x000fe20000000072 */
[----:B------:R-:W2:Y:S01]  /*2030*/  @!P1 LDG.E.U16 R29, desc[UR10][R10.64+0x2c0] ;  /* 0x0002c00a0a1d9981 */ /* 0x000ea2000c1e1500 */
[----:B------:R-:W-:-:S03]  /*2040*/  PRMT R115, RZ, 0x7610, R115 ;  /* 0x00007610ff737816 */ /* 0x000fc60000000073 */
        /* <DEDUP_REMOVED lines=8> */
[----:B-----5:R-:W-:Y:S04]  /*20d0*/  STS.U16 [R93+0x80], R32 ;  /* 0x000080205d007388 */ /* 0x020fe80000000400 */
[----:B------:R-:W-:Y:S04]  /*20e0*/  STS.U16 [R94+0xc0], R33 ;  /* 0x0000c0215e007388 */ /* 0x000fe80000000400 */
[----:B------:R-:W-:Y:S04]  /*20f0*/  STS.U16 [R95+0x100], R34 ;  /* 0x000100225f007388 */ /* 0x000fe80000000400 */
[----:B------:R-:W-:Y:S04]  /*2100*/  STS.U16 [R96+0x140], R35 ;  /* 0x0001402360007388 */ /* 0x000fe80000000400 */
[----:B------:R-:W-:Y:S04]  /*2110*/  STS.U16 [R97+0x180], R108 ;  /* 0x0001806c61007388 */ /* 0x000fe80000000400 */
        /* <DEDUP_REMOVED lines=27> */
[----:B------:R-:W-:-:S05]  /*22d0*/  FADD.FTZ R115, R108, R45 ;  /* 0x0000002d6c737221 */ /* 0x000fca0000010000 */
[----:B------:R-:W-:-:S04]  /*22e0*/  FSETP.GTU.FTZ.AND P6, PT, R115, 20, PT ;  /* 0x41a000007300780b */ /* 0x000fc80003fdc000 */
[----:B0-----:R-:W-:Y:S01]  /*22f0*/  ISETP.EQ.OR P6, PT, RZ, UR4, P6 ;  /* 0x00000004ff007c0c */ /* 0x001fe2000b7c2670 */
[----:B--2---:R-:W-:-:S05]  /*2300*/  HADD2.F32 R114, -RZ, R109.H0_H0 ;  /* 0x2000006dff727230 */ /* 0x004fca0000004100 */
[----:B------:R-:W-:-:S07]  /*2310*/  FADD.FTZ R114, R114, R45 ;  /* 0x0000002d72727221 */ /* 0x000fce0000010000 */
[----:B----4-:R-:W-:Y:S05]  /*2320*/  @P6 BRA `(.L_x_2078) ;  /* 0x0000000000806947 */ /* 0x010fea0003800000 */
        /* <DEDUP_REMOVED lines=32> */
.L_x_2078:
[----:B------:R-:W-:Y:S05]  /*2530*/  BSYNC.RECONVERGENT B0 ;  /* 0x0000000000007941 */ /* 0x000fea0003800200 */
.L_x_2077:
[----:B------:R-:W-:Y:S01]  /*2540*/  FSETP.GTU.FTZ.AND P6, PT, R114, 20, PT ;  /* 0x41a000007200780b */ /* 0x000fe20003fdc000 */
[----:B------:R-:W-:Y:S01]  /*2550*/  HADD2.F32 R110, -RZ, R110.H0_H0 ;  /* 0x2000006eff6e7230 */ /* 0x000fe20000004100 */
[----:B------:R-:W-:Y:S02]  /*2560*/  BSSY.RECONVERGENT B0, `(.L_x_2079) ;  /* 0x0000024000007945 */ /* 0x000fe40003800200 */
[----:B------:R-:W-:Y:S02]  /*2570*/  ISETP.EQ.OR P6, PT, RZ, UR4, P6 ;  /* 0x00000004ff007c0c */ /* 0x000fe4000b7c2670 */
[----:B------:R-:W-:-:S11]  /*2580*/  FADD.FTZ R113, R110, R45 ;  /* 0x0000002d6e717221 */ /* 0x000fd60000010000 */
        /* <DEDUP_REMOVED lines=33> */
.L_x_2080:
[----:B------:R-:W-:Y:S05]  /*27a0*/  BSYNC.RECONVERGENT B0 ;  /* 0x0000000000007941 */ /* 0x000fea0003800200 */
.L_x_2079:
[----:B------:R-:W-:Y:S01]  /*27b0*/  FSETP.GTU.FTZ.AND P6, PT, R113, 20, PT ;  /* 0x41a000007100780b */ /* 0x000fe20003fdc000 */
[----:B------:R-:W-:Y:S01]  /*27c0*/  HADD2.F32 R112, -RZ, R111.H0_H0 ;  /* 0x2000006fff707230 */ /* 0x000fe20000004100 */
[----:B------:R-:W-:Y:S02]  /*27d0*/  BSSY.RECONVERGENT B0, `(.L_x_2081) ;  /* 0x0000024000007945 */ /* 0x000fe40003800200 */
[----:B------:R-:W-:Y:S02]  /*27e0*/  ISETP.EQ.OR P6, PT, RZ, UR4, P6 ;  /* 0x00000004ff007c0c */ /* 0x000fe4000b7c2670 */
[----:B------:R-:W-:-:S11]  /*27f0*/  FADD.FTZ R112, R112, R45 ;  /* 0x0000002d70707221 */ /* 0x000fd60000010000 */
        /* <DEDUP_REMOVED lines=33> */
.L_x_2082:
[----:B------:R-:W-:Y:S05]  /*2a10*/  BSYNC.RECONVERGENT B0 ;  /* 0x0000000000007941 */ /* 0x000fea0003800200 */
.L_x_2081:
        /* <DEDUP_REMOVED lines=38> */
.L_x_2084:
[----:B------:R-:W-:Y:S05]  /*2c80*/  BSYNC.RECONVERGENT B0 ;  /* 0x0000000000007941 */ /* 0x000fea0003800200 */
.L_x_2083:
        /* <DEDUP_REMOVED lines=38> */
.L_x_2086:
[----:B------:R-:W-:Y:S05]  /*2ef0*/  BSYNC.RECONVERGENT B0 ;  /* 0x0000000000007941 */ /* 0x000fea0003800200 */
.L_x_2085:
        /* <DEDUP_REMOVED lines=38> */
.L_x_2088:
[----:B------:R-:W-:Y:S05]  /*3160*/  BSYNC.RECONVERGENT B0 ;  /* 0x0000000000007941 */ /* 0x000fea0003800200 */
.L_x_2087:
        /* <DEDUP_REMOVED lines=38> */
.L_x_2090:
[----:B------:R-:W-:Y:S05]  /*33d0*/  BSYNC.RECONVERGENT B0 ;  /* 0x0000000000007941 */ /* 0x000fea0003800200 */
.L_x_2089:
        /* <DEDUP_REMOVED lines=38> */
.L_x_2092:
[----:B------:R-:W-:Y:S05]  /*3640*/  BSYNC.RECONVERGENT B0 ;  /* 0x0000000000007941 */ /* 0x000fea0003800200 */
.L_x_2091:
[----:B------:R-:W-:Y:S01]  /*3650*/  FSETP.GTU.FTZ.AND P6, PT, R118, 20, PT ;  /* 0x41a000007600780b */ /* 0x000fe20003fdc000 */
[----:B------:R-:W-:Y:S01]  /*3660*/  HADD2.F32 R32, -RZ, R32.H0_H0 ;  /* 0x20000020ff207230 */ /* 0x000fe20000004100 */
[----:B------:R-:W-:Y:S02]  /*3670*/  BSSY.RECONVERGENT B0, `(.L_x_2093) ;  /* 0x0000024000007945 */ /* 0x000fe40003800200 */
[----:B------:R-:W-:Y:S02]  /*3680*/  ISETP.EQ.OR P6, PT, RZ, UR4, P6 ;  /* 0x00000004ff007c0c */ /* 0x000fe4000b7c2670 */
[----:B------:R-:W-:-:S11]  /*3690*/  FADD.FTZ R119, R32, R45 ;  /* 0x0000002d20777221 */ /* 0x000fd60000010000 */
        /* <DEDUP_REMOVED lines=33> */
.L_x_2094:
[----:B------:R-:W-:Y:S05]  /*38b0*/  BSYNC.RECONVERGENT B0 ;  /* 0x0000000000007941 */ /* 0x000fea0003800200 */
.L_x_2093:
[----:B------:R-:W-:Y:S01]  /*38c0*/  FSETP.GTU.FTZ.AND P6, PT, R119, 20, PT ;  /* 0x41a000007700780b */ /* 0x000fe20003fdc000 */
[----:B---3--:R-:W-:Y:S01]  /*38d0*/  HADD2.F32 R120, -RZ, R31.H0_H0 ;  /* 0x2000001fff787230 */ /* 0x008fe20000004100 */
        /* <DEDUP_REMOVED lines=36> */
.L_x_2096:
[----:B------:R-:W-:Y:S05]  /*3b20*/  BSYNC.RECONVERGENT B0 ;  /* 0x0000000000007941 */ /* 0x000fea0003800200 */
.L_x_2095:
[----:B------:R-:W-:Y:S01]  /*3b30*/  FSETP.GTU.FTZ.AND P6, PT, R120, 20, PT ;  /* 0x41a000007800780b */ /* 0x000fe20003fdc000 */
[----:B------:R-:W-:Y:S01]  /*3b40*/  HADD2.F32 R30, -RZ, R30.H0_H0 ;  /* 0x2000001eff1e7230 */ /* 0x000fe20000004100 */
[----:B------:R-:W-:Y:S02]  /*3b50*/  BSSY.RECONVERGENT B0, `(.L_x_2097) ;  /* 0x0000024000007945 */ /* 0x000fe40003800200 */
[----:B------:R-:W-:Y:S02]  /*3b60*/  ISETP.EQ.OR P6, PT, RZ, UR4, P6 ;  /* 0x00000004ff007c0c */ /* 0x000fe4000b7c2670 */
[----:B------:R-:W-:-:S11]  /*3b70*/  FADD.FTZ R122, R30, R45 ;  /* 0x0000002d1e7a7221 */ /* 0x000fd60000010000 */
        /* <DEDUP_REMOVED lines=33> */
.L_x_2098:
[----:B------:R-:W-:Y:S05]  /*3d90*/  BSYNC.RECONVERGENT B0 ;  /* 0x0000000000007941 */ /* 0x000fea0003800200 */
.L_x_2097:
        /* <DEDUP_REMOVED lines=38> */
.L_x_2100:
[----:B------:R-:W-:Y:S05]  /*4000*/  BSYNC.RECONVERGENT B0 ;  /* 0x0000000000007941 */ /* 0x000fea0003800200 */
.L_x_2099:
[----:B------:R-:W-:Y:S01]  /*4010*/  FSETP.GTU.FTZ.AND P6, PT, R123, 20, PT ;  /* 0x41a000007b00780b */ /* 0x000fe20003fdc000 */
[----:B------:R-:W-:Y:S01]  /*4020*/  HADD2.F32 R124, -RZ, R28.H0_H0 ;  /* 0x2000001cff7c7230 */ /* 0x000fe20000004100 */
[----:B------:R-:W-:Y:S01]  /*4030*/  BSSY.RECONVERGENT B0, `(.L_x_2101) ;  /* 0x000002a000007945 */ /* 0x000fe20003800200 */
[----:B------:R-:W-:Y:S01]  /*4040*/  IMAD.MOV.U32 R28, RZ, RZ, R38 ;  /* 0x000000ffff1c7224 */ /* 0x000fe200078e0026 */
[----:B------:R-:W-:Y:S01]  /*4050*/  ISETP.EQ.OR P6, PT, RZ, UR4, P6 ;  /* 0x00000004ff007c0c */ /* 0x000fe2000b7c2670 */
[----:B------:R-:W-:Y:S02]  /*4060*/  IMAD.MOV.U32 R29, RZ, RZ, R117 ;  /* 0x000000ffff1d7224 */ /* 0x000fe400078e0075 */
[----:B------:R-:W-:Y:S01]  /*4070*/  FADD.FTZ R124, R124, R45 ;  /* 0x0000002d7c7c7221 */ /* 0x000fe20000010000 */
[----:B------:R-:W-:Y:S02]  /*4080*/  IMAD.MOV.U32 R30, RZ, RZ, R116 ;  /* 0x000000ffff1e7224 */ /* 0x000fe400078e0074 */
[----:B------:R-:W-:-:S02]  /*4090*/  IMAD.MOV.U32 R31, RZ, RZ, R121 ;  /* 0x000000ffff1f7224 */ /* 0x000fc400078e0079 */
[----:B------:R-:W-:-:S04]  /*40a0*/  IMAD.WIDE.U32 R116, R88, 0x2, R28 ;  /* 0x0000000258747825 */ /* 0x000fc800078e001c */
[----:B------:R-:W-:Y:S01]  /*40b0*/  IMAD.WIDE.U32 R28, R88, 0x2, R30 ;  /* 0x00000002581c7825 */ /* 0x000fe200078e001e */
[----:B------:R-:W-:Y:S06]  /*40c0*/  @P6 BRA `(.L_x_2102) ;  /* 0x0000000000806947 */ /* 0x000fec0003800000 */
        /* <DEDUP_REMOVED lines=32> */
.L_x_2102:
[----:B------:R-:W-:Y:S05]  /*42d0*/  BSYNC.RECONVERGENT B0 ;  /* 0x0000000000007941 */ /* 0x000fea0003800200 */
.L_x_2101:
[----:B------:R-:W-:Y:S01]  /*42e0*/  FSETP.GTU.FTZ.AND P6, PT, R124, 20, PT ;  /* 0x41a000007c00780b */ /* 0x000fe20003fdc000 */
[----:B------:R-:W-:Y:S01]  /*42f0*/  HADD2.F32 R30, -RZ, R11.H0_H0 ;  /* 0x2000000bff1e7230 */ /* 0x000fe20000004100 */
[----:B------:R-:W-:Y:S01]  /*4300*/  BSSY.RECONVERGENT B0, `(.L_x_2103) ;  /* 0x0000028000007945 */ /* 0x000fe20003800200 */
[----:B------:R-:W-:Y:S01]  /*4310*/  IMAD.MOV.U32 R38, RZ, RZ, R116 ;  /* 0x000000ffff267224 */ /* 0x000fe200078e0074 */
[----:B------:R-:W-:Y:S01]  /*4320*/  ISETP.EQ.OR P6, PT, RZ, UR4, P6 ;  /* 0x00000004ff007c0c */ /* 0x000fe2000b7c2670 */
[----:B------:R-:W-:Y:S01]  /*4330*/  IMAD.MOV.U32 R116, RZ, RZ, R28 ;  /* 0x000000ffff747224 */ /* 0x000fe200078e001c */
[----:B------:R-:W-:Y:S01]  /*4340*/  PRMT R127, RZ, 0x7610, R127 ;  /* 0x00007610ff7f7816 */ /* 0x000fe2000000007f */
[----:B------:R-:W-:Y:S02]  /*4350*/  IMAD.MOV.U32 R121, RZ, RZ, R29 ;  /* 0x000000ffff797224 */ /* 0x000fe400078e001d */
[----:B------:R-:W-:-:S08]  /*4360*/  FADD.FTZ R125, R30, R45 ;  /* 0x0000002d1e7d7221 */ /* 0x000fd00000010000 */
        /* <DEDUP_REMOVED lines=33> */
.L_x_2104:
[----:B------:R-:W-:Y:S05]  /*4580*/  BSYNC.RECONVERGENT B0 ;  /* 0x0000000000007941 */ /* 0x000fea0003800200 */
.L_x_2103:
[----:B------:R-:W-:Y:S01]  /*4590*/  FSETP.GTU.FTZ.AND P6, PT, R125, 20, PT ;  /* 0x41a000007d00780b */ /* 0x000fe20003fdc000 */
[----:B------:R-:W-:Y:S01]  /*45a0*/  HADD2.F32 R10, -RZ, R10.H0_H0 ;  /* 0x2000000aff0a7230 */ /* 0x000fe20000004100 */
[----:B------:R-:W-:Y:S01]  /*45b0*/  BSSY.RECONVERGENT B0, `(.L_x_2105) ;  /* 0x0000029000007945 */ /* 0x000fe20003800200 */
[----:B------:R-:W-:Y:S01]  /*45c0*/  HADD2.F32 R27, -RZ, R27.H0_H0 ;  /* 0x2000001bff1b7230 */ /* 0x000fe20000004100 */
[----:B------:R-:W-:Y:S01]  /*45d0*/  ISETP.EQ.OR P6, PT, RZ, UR4, P6 ;  /* 0x00000004ff007c0c */ /* 0x000fe2000b7c2670 */
[----:B------:R-:W-:Y:S02]  /*45e0*/  HADD2.F32 R145, -RZ, R26.H0_H0 ;  /* 0x2000001aff917230 */ /* 0x000fe40000004100 */
[----:B------:R-:W-:Y:S01]  /*45f0*/  FADD.FTZ R142, R10, R45 ;  /* 0x0000002d0a8e7221 */ /* 0x000fe20000010000 */
        /* <DEDUP_REMOVED lines=36> */
.L_x_2106:
[----:B------:R-:W-:Y:S05]  /*4840*/  BSYNC.RECONVERGENT B0 ;  /* 0x0000000000007941 */ /* 0x000fea0003800200 */
.L_x_2105:
[----:B------:R-:W-:Y:S01]  /*4850*/  FSETP.GTU.FTZ.AND P6, PT, R142, 20, PT ;  /* 0x41a000008e00780b */ /* 0x000fe20003fdc000 */
[----:B------:R-:W-:Y:S01]  /*4860*/  BSSY.RECONVERGENT B0, `(.L_x_2107) ;  /* 0x000002a000007945 */ /* 0x000fe20003800200 */
[----:B------:R-:W-:Y:S02]  /*4870*/  HADD2.F32 R149, -RZ, R12.H0_H0 ;  /* 0x2000000cff957230 */ /* 0x000fe40000004100 */
[----:B------:R-:W-:Y:S01]  /*4880*/  ISETP.EQ.OR P6, PT, RZ, UR4, P6 ;  /* 0x00000004ff007c0c */ /* 0x000fe2000b7c2670 */
[----:B------:R-:W-:Y:S02]  /*4890*/  HADD2.F32 R13, -RZ, R13.H0_H0 ;  /* 0x2000000dff0d7230 */ /* 0x000fe40000004100 */
[----:B------:R-:W-:Y:S02]  /*48a0*/  HADD2.F32 R151, -RZ, R14.H0_H0 ;  /* 0x2000000eff977230 */ /* 0x000fe40000004100 */
[----:B------:R-:W-:Y:S02]  /*48b0*/  HADD2.F32 R15, -RZ, R15.H0_H0 ;  /* 0x2000000fff0f7230 */ /* 0x000fe40000004100 */
[----:B------:R-:W-:-:S02]  /*48c0*/  HADD2.F32 R16, -RZ, R16.H0_H0 ;  /* 0x20000010ff107230 */ /* 0x000fc40000004100 */
[----:B------:R-:W-:Y:S02]  /*48d0*/  HADD2.F32 R17, -RZ, R17.H0_H0 ;  /* 0x20000011ff117230 */ /* 0x000fe40000004100 */
[----:B------:R-:W-:Y:S02]  /*48e0*/  HADD2.F32 R155, -RZ, R18.H0_H0 ;  /* 0x20000012ff9b7230 */ /* 0x000fe40000004100 */
        /* <DEDUP_REMOVED lines=33> */
.L_x_2108:
[----:B------:R-:W-:Y:S05]  /*4b00*/  BSYNC.RECONVERGENT B0 ;  /* 0x0000000000007941 */ /* 0x000fea0003800200 */
.L_x_2107:
        /* <DEDUP_REMOVED lines=24> */
[-C--:B------:R-:W-:Y:S01]  /*4c90*/  IABS R31, R46.reuse ;  /* 0x0000002e001f7213 */ /* 0x080fe20000000000 */
        /* <DEDUP_REMOVED lines=8> */
[----:B------:R-:W-:Y:S01]  /*4d20*/  LOP3.LUT R21, R21, R46, RZ, 0x3c, !PT ;  /* 0x0000002e15157212 */ /* 0x000fe200078e3cff */
[----:B------:R-:W-:-:S02]  /*4d30*/  IMAD.MOV R18, RZ, RZ, -R18 ;  /* 0x000000ffff127224 */ /* 0x000fc400078e0a12 */
[----:B------:R-:W-:Y:S01]  /*4d40*/  FMUL.FTZ R156, R19, R123 ;  /* 0x0000007b139c7220 */ /* 0x000fe20000410000 */
[----:B------:R-:W2:Y:S01]  /*4d50*/  LDC.64 R16, c[0x0][0x3b8] ;  /* 0x0000ee00ff107b82 */ /* 0x000ea20000000a00 */
[----:B------:R-:W-:Y:S01]  /*4d60*/  ISETP.GE.AND P1, PT, R21, RZ, PT ;  /* 0x000000ff1500720c */ /* 0x000fe20003f26270 */
[----:B------:R-:W-:Y:S01]  /*4d70*/  FMUL.FTZ R150, R13, R109 ;  /* 0x0000006d0d967220 */ /* 0x000fe20000410000 */
[----:B------:R-:W-:Y:S01]  /*4d80*/  ISETP.NE.AND P0, PT, R46, RZ, PT ;  /* 0x000000ff2e00720c */ /* 0x000fe20003f05270 */
[----:B------:R-:W-:Y:S01]  /*4d90*/  HFMA2 R162, -RZ, RZ, 0, 0 ;  /* 0x00000000ffa27431 */ /* 0x000fe200000001ff */
[C---:B------:R-:W-:Y:S01]  /*4da0*/  LOP3.LUT P4, RZ, R194.reuse, 0x400, RZ, 0xc0, !PT ;  /* 0x00000400c2ff7812 */ /* 0x040fe2000788c0ff */
[----:B------:R-:W-:Y:S01]  /*4db0*/  FMUL.FTZ R144, R27, R115 ;  /* 0x000000731b907220 */ /* 0x000fe20000410000 */
[----:B-1----:R-:W1:Y:S01]  /*4dc0*/  MUFU.RCP R12, R12 ;  /* 0x0000000c000c7308 */ /* 0x002e620000001000 */
[----:B------:R-:W3:Y:S01]  /*4dd0*/  LDC.64 R20, c[0x0][0x3f0] ;  /* 0x0000fc00ff147b82 */ /* 0x000ee20000000a00 */
[----:B------:R-:W-:Y:S01]  /*4de0*/  LOP3.LUT R194, R194, 0xfffff7ff, RZ, 0xc0, !PT ;  /* 0xfffff7ffc2c27812 */ /* 0x000fe200078ec0ff */
[----:B------:R-:W-:Y:S01]  /*4df0*/  FMUL.FTZ R152, R15, R118 ;  /* 0x000000760f987220 */ /* 0x000fe20000410000 */
[----:B------:R-:W-:Y:S01]  /*4e00*/  FMUL.FTZ R145, R145, R114 ;  /* 0x0000007291917220 */ /* 0x000fe20000410000 */
[----:B------:R-:W-:Y:S01]  /*4e10*/  FMUL.FTZ R146, R25, R113 ;  /* 0x0000007119927220 */ /* 0x000fe20000410000 */
[----:B------:R-:W-:Y:S01]  /*4e20*/  FMUL.FTZ R147, R147, R112 ;  /* 0x0000007093937220 */ /* 0x000fe20000410000 */
[----:B------:R-:W-:Y:S01]  /*4e30*/  FMUL.FTZ R149, R149, R110 ;  /* 0x0000006e95957220 */ /* 0x000fe20000410000 */
[----:B------:R-:W-:Y:S01]  /*4e40*/  FMUL.FTZ R151, R151, R108 ;  /* 0x0000006c97977220 */ /* 0x000fe20000410000 */
[----:B------:R-:W4:Y:S01]  /*4e50*/  LDC.64 R22, c[0x0][0x3d0] ;  /* 0x0000f400ff167b82 */ /* 0x000f220000000a00 */
[----:B------:R-:W-:Y:S01]  /*4e60*/  FMUL.FTZ R155, R155, R122 ;  /* 0x0000007a9b9b7220 */ /* 0x000fe20000410000 */
[----:B------:R-:W-:Y:S01]  /*4e70*/  FMUL.FTZ R157, R157, R124 ;  /* 0x0000007c9d9d7220 */ /* 0x000fe20000410000 */
[----:B------:R-:W-:Y:S01]  /*4e80*/  FMUL.FTZ R158, R158, R125 ;  /* 0x0000007d9e9e7220 */ /* 0x000fe20000410000 */
[----:B------:R-:W-:Y:S01]  /*4e90*/  FMUL.FTZ R159, R159, R142 ;  /* 0x0000008e9f9f7220 */ /* 0x000fe20000410000 */
[----:B------:R-:W-:Y:S01]  /*4ea0*/  @P4 LOP3.LUT R194, R194, 0x800, RZ, 0xfc, !PT ;  /* 0x00000800c2c24812 */ /* 0x000fe200078efcff */
[----:B------:R-:W-:Y:S01]  /*4eb0*/  IMAD.MOV.U32 R160, RZ, RZ, RZ ;  /* 0x000000ffffa07224 */ /* 0x000fe200078e00ff */
[----:B------:R-:W-:Y:S01]  /*4ec0*/  UIADD3 UR8, UPT, UPT, UR6, 0x860, URZ ;  /* 0x0000086006087890 */ /* 0x000fe2000fffe0ff */
[----:B------:R-:W-:Y:S01]  /*4ed0*/  IMAD.MOV.U32 R161, RZ, RZ, R51 ;  /* 0x000000ffffa17224 */ /* 0x000fe200078e0033 */
[----:B--2---:R-:W-:Y:S01]  /*4ee0*/  SHF.L.U64.HI R17, R16, 0x2, R17 ;  /* 0x0000000210117819 */ /* 0x004fe20000010211 */
[----:B-1----:R-:W-:Y:S01]  /*4ef0*/  VIADD R11, R12, 0xffffffe ;  /* 0x0ffffffe0c0b7836 */ /* 0x002fe20000000000 */
[----:B------:R-:W-:Y:S01]  /*4f00*/  UIADD3 UR7, UPT, UPT, -UR7, URZ, URZ ;  /* 0x000000ff07077290 */ /* 0x000fe2000fffe1ff */
[----:B------:R-:W1:Y:S01]  /*4f10*/  LDC.64 R12, c[0x0][0x450] ;  /* 0x00011400ff0c7b82 */ /* 0x000e620000000a00 */
[----:B------:R-:W-:Y:S01]  /*4f20*/  IMAD.MOV.U32 R164, RZ, RZ, R52 ;  /* 0x000000ffffa47224 */ /* 0x000fe200078e0034 */
[----:B------:R-:W2:Y:S02]  /*4f30*/  LDCU.64 UR12, c[0x0][0x460] ;  /* 0x00008c00ff0c77ac */ /* 0x000ea40008000a00 */
[----:B------:R-:W5:Y:S01]  /*4f40*/  F2I.FTZ.U32.TRUNC.NTZ R11, R11 ;  /* 0x0000000b000b7305 */ /* 0x000f62000021f000 */
[----:B---3--:R-:W-:-:S02]  /*4f50*/  SHF.L.U64.HI R21, R20, 0x1, R21 ;  /* 0x0000000114157819 */ /* 0x008fc40000010215 */
[----:B----4-:R-:W-:Y:S01]  /*4f60*/  SHF.L.U64.HI R23, R22, 0x1, R23 ;  /* 0x0000000116177819 */ /* 0x010fe20000010217 */
[----:B-----5:R-:W-:-:S04]  /*4f70*/  IMAD.MOV R10, RZ, RZ, -R11 ;  /* 0x000000ffff0a7224 */ /* 0x020fc800078e0a0b */
[----:B------:R-:W-:Y:S02]  /*4f80*/  IMAD R29, R10, R31, RZ ;  /* 0x0000001f0a1d7224 */ /* 0x000fe400078e02ff */
[----:B------:R-:W-:-:S04]  /*4f90*/  IMAD.MOV.U32 R10, RZ, RZ, RZ ;  /* 0x000000ffff0a7224 */ /* 0x000fc800078e00ff */
[----:B------:R-:W-:Y:S01]  /*4fa0*/  IMAD.HI.U32 R29, R11, R29, R10 ;  /* 0x0000001d0b1d7227 */ /* 0x000fe200078e000a */
[----:B------:R-:W-:-:S03]  /*4fb0*/  MOV R10, R14 ;  /* 0x0000000e000a7202 */ /* 0x000fc60000000f00 */
[----:B------:R-:W-:Y:S02]  /*4fc0*/  IMAD.MOV.U32 R11, RZ, RZ, R18 ;  /* 0x000000ffff0b7224 */ /* 0x000fe400078e0012 */
[----:B------:R-:W-:Y:S01]  /*4fd0*/  IMAD.HI.U32 R163, R29, R10, RZ ;  /* 0x0000000a1da37227 */ /* 0x000fe200078e00ff */
[----:B------:R-:W3:Y:S03]  /*4fe0*/  LDC.64 R18, c[0x0][0x460] ;  /* 0x00011800ff127b82 */ /* 0x000ee60000000a00 */
[----:B------:R-:W-:Y:S02]  /*4ff0*/  IMAD R10, R163, R11, R10 ;  /* 0x0000000ba30a7224 */ /* 0x000fe400078e020a */
[----:B0-----:R-:W-:Y:S02]  /*5000*/  IMAD R29, R5, UR4, RZ ;  /* 0x00000004051d7c24 */ /* 0x001fe4000f8e02ff */
[----:B------:R-:W-:Y:S01]  /*5010*/  IMAD.MOV.U32 R11, RZ, RZ, R39 ;  /* 0x000000ffff0b7224 */ /* 0x000fe200078e0027 */
[----:B------:R-:W-:Y:S01]  /*5020*/  ISETP.GT.U32.AND P3, PT, R31, R10, PT ;  /* 0x0000000a1f00720c */ /* 0x000fe20003f64070 */
[----:B------:R-:W-:Y:S01]  /*5030*/  IMAD R29, R4, UR5, R29 ;  /* 0x00000005041d7c24 */ /* 0x000fe2000f8e021d */
[----:B------:R-:W-:-:S11]  /*5040*/  UMOV UR5, URZ ;  /* 0x000000ff00057c82 */ /* 0x000fd60008000000 */
[----:B------:R-:W-:Y:S02]  /*5050*/  @!P3 IMAD.IADD R10, R10, 0x1, -R31 ;  /* 0x000000010a0ab824 */ /* 0x000fe400078e0a1f */
[----:B------:R-:W-:Y:S01]  /*5060*/  @!P3 VIADD R163, R163, 0x1 ;  /* 0x00000001a3a3b836 */ /* 0x000fe20000000000 */
[----:B------:R-:W-:Y:S02]  /*5070*/  IADD3 R26, P3, PT, R42, R89, RZ ;  /* 0x000000592a1a7210 */ /* 0x000fe40007f7e0ff */
[----:B------:R-:W-:Y:S01]  /*5080*/  ISETP.GE.U32.AND P2, PT, R10, R31, PT ;  /* 0x0000001f0a00720c */ /* 0x000fe20003f46070 */
[----:B------:R-:W-:Y:S01]  /*5090*/  IMAD.MOV.U32 R10, RZ, RZ, R37 ;  /* 0x000000ffff0a7224 */ /* 0x000fe200078e0025 */
[----:B---3--:R-:W-:Y:S01]  /*50a0*/  SHF.L.U64.HI R19, R18, 0x2, R19 ;  /* 0x0000000212137819 */ /* 0x008fe20000010213 */
[----:B------:R-:W-:Y:S02]  /*50b0*/  IMAD.X R27, R3, 0x1, R43, P3 ;  /* 0x00000001031b7824 */ /* 0x000fe400018e062b */
[----:B------:R-:W-:Y:S01]  /*50c0*/  IMAD.WIDE.U32 R10, R4, UR4, R10 ;  /* 0x00000004040a7c25 */ /* 0x000fe2000f8e000a */
[----:B------:R-:W-:-:S03]  /*50d0*/  UMOV UR4, URZ ;  /* 0x000000ff00047c82 */ /* 0x000fc60008000000 */
[----:B------:R-:W-:-:S04]  /*50e0*/  IMAD.IADD R165, R11, 0x1, R29 ;  /* 0x000000010ba57824 */ /* 0x000fc800078e021d */
[----:B------:R-:W-:Y:S01]  /*50f0*/  @P2 VIADD R163, R163, 0x1 ;  /* 0x00000001a3a32836 */ /* 0x000fe20000000000 */
[----:B------:R-:W-:-:S03]  /*5100*/  IADD3 R14, P2, PT, R40, R89, RZ ;  /* 0x00000059280e7210 */ /* 0x000fc60007f5e0ff */
[----:B------:R-:W-:Y:S01]  /*5110*/  @!P1 IMAD.MOV R163, RZ, RZ, -R163 ;  /* 0x000000ffffa39224 */ /* 0x000fe200078e0aa3 */
[----:B------:R-:W-:Y:S01]  /*5120*/  @!P0 LOP3.LUT R163, RZ, R46, RZ, 0x33, !PT ;  /* 0x0000002effa38212 */ /* 0x000fe200078e33ff */
[----:B-12---:R-:W-:-:S08]  /*5130*/  IMAD.X R15, R3, 0x1, R41, P2 ;  /* 0x00000001030f7824 */ /* 0x006fd000010e0629 */
.L_x_2115:
[----:B------:R-:W-:Y:S02]  /*5140*/  LOP3.LUT P4, RZ, R194, 0x800, RZ, 0xc0, !PT ;  /* 0x00000800c2ff7812 */ /* 0x000fe4000788c0ff */
[-C--:B------:R-:W-:Y:S02]  /*5150*/  ISETP.GE.AND P3, PT, R73, R88.reuse, PT ;  /* 0x000000584900720c */ /* 0x080fe40003f66270 */
[-C--:B------:R-:W-:Y:S02]  /*5160*/  ISETP.GE.AND P2, PT, R74, R88.reuse, PT ;  /* 0x000000584a00720c */ /* 0x080fe40003f46270 */
[----:B------:R-:W-:Y:S02]  /*5170*/  LOP3.LUT R194, R194, 0xfffffdff, RZ, 0xc0, !PT ;  /* 0xfffffdffc2c27812 */ /* 0x000fe400078ec0ff */
[-C--:B------:R-:W-:Y:S02]  /*5180*/  ISETP.GE.AND P1, PT, R75, R88.reuse, PT ;  /* 0x000000584b00720c */ /* 0x080fe40003f26270 */
[----:B------:R-:W-:-:S03]  /*5190*/  ISETP.GE.AND P0, PT, R76, R88, PT ;  /* 0x000000584c00720c */ /* 0x000fc60003f06270 */
[----:B------:R-:W2:Y:S02]  /*51a0*/  @!P4 LDG.E.U16 R183, desc[UR10][R14.64+-0x200] ;  /* 0xfffe000a0eb7c981 */ /* 0x000ea4000c1e1500 */
[----:B------:R-:W-:Y:S02]  /*51b0*/  @P3 LOP3.LUT R194, R194, 0x200, RZ, 0xfc, !PT ;  /* 0x00000200c2c23812 */ /* 0x000fe400078efcff */
[----:B------:R-:W3:Y:S02]  /*51c0*/  @!P3 LDG.E.U16 R29, desc[UR10][R14.64+-0x1c0] ;  /* 0xfffe400a0e1db981 */ /* 0x000ee4000c1e1500 */
[----:B------:R-:W-:Y:S02]  /*51d0*/  LOP3.LUT R194, R194, 0xfffffeff, RZ, 0xc0, !PT ;  /* 0xfffffeffc2c27812 */ /* 0x000fe400078ec0ff */
[----:B------:R-:W4:Y:S02]  /*51e0*/  @!P2 LDG.E.U16 R31, desc[UR10][R14.64+-0x180] ;  /* 0xfffe800a0e1fa981 */ /* 0x000f24000c1e1500 */
[----:B------:R-:W-:-:S02]  /*51f0*/  @P2 LOP3.LUT R194, R194, 0x100, RZ, 0xfc, !PT ;  /* 0x00000100c2c22812 */ /* 0x000fc400078efcff */
[----:B------:R-:W5:Y:S02]  /*5200*/  @!P1 LDG.E.U16 R33, desc[UR10][R14.64+-0x140] ;  /* 0xfffec00a0e219981 */ /* 0x000f64000c1e1500 */
[----:B------:R-:W-:Y:S02]  /*5210*/  LOP3.LUT R194, R194, 0xffffff7f, RZ, 0xc0, !PT ;  /* 0xffffff7fc2c27812 */ /* 0x000fe400078ec0ff */
[----:B------:R-:W5:Y:S02]  /*5220*/  @!P0 LDG.E.U16 R34, desc[UR10][R14.64+-0x100] ;  /* 0xffff000a0e228981 */ /* 0x000f64000c1e1500 */
[----:B------:R-:W-:-:S04]  /*5230*/  @P1 LOP3.LUT R194, R194, 0x80, RZ, 0xfc, !PT ;  /* 0x00000080c2c21812 */ /* 0x000fc800078efcff */
[----:B------:R-:W-:-:S04]  /*5240*/  LOP3.LUT R194, R194, 0xffffffbf, RZ, 0xc0, !PT ;  /* 0xffffffbfc2c27812 */ /* 0x000fc800078ec0ff */
[----:B------:R-:W-:Y:S02]  /*5250*/  @P0 LOP3.LUT R194, R194, 0x40, RZ, 0xfc, !PT ;  /* 0x00000040c2c20812 */ /* 0x000fe400078efcff */
[----:B------:R-:W-:Y:S02]  /*5260*/  ISETP.GE.AND P0, PT, R77, R88, PT ;  /* 0x000000584d00720c */ /* 0x000fe40003f06270 */
[----:B------:R-:W-:-:S11]  /*5270*/  LOP3.LUT R194, R194, 0xffffffdf, RZ, 0xc0, !PT ;  /* 0xffffffdfc2c27812 */ /* 0x000fd600078ec0ff */
[----:B------:R-:W-:Y:S01]  /*5280*/  @P0 LOP3.LUT R194, R194, 0x20, RZ, 0xfc, !PT ;  /* 0x00000020c2c20812 */ /* 0x000fe200078efcff */
[----:B------:R-:W5:Y:S01]  /*5290*/  @!P0 LDG.E.U16 R35, desc[UR10][R14.64+-0xc0] ;  /* 0xffff400a0e238981 */ /* 0x000f62000c1e1500 */
        /* <DEDUP_REMOVED lines=8> */
[-C--:B------:R-:W-:Y:S02]  /*5320*/  ISETP.GE.AND P0, PT, R80, R88.reuse, PT ;  /* 0x000000585000720c */ /* 0x080fe40003f06270 */
[----:B------:R-:W-:Y:S02]  /*5330*/  LOP3.LUT R194, R194, 0xfffffffb, RZ, 0xc0, !PT ;  /* 0xfffffffbc2c27812 */ /* 0x000fe400078ec0ff */
[-C--:B------:R-:W-:Y:S02]  /*5340*/  ISETP.GE.AND P6, PT, R81, R88.reuse, PT ;  /* 0x000000585100720c */ /* 0x080fe40003fc6270 */
[-C--:B------:R-:W-:Y:S02]  /*5350*/  ISETP.GE.AND P2, PT, R84, R88.reuse, PT ;  /* 0x000000585400720c */ /* 0x080fe40003f46270 */
[----:B------:R-:W-:-:S05]  /*5360*/  ISETP.GE.AND P1, PT, R83, R88, PT ;  /* 0x000000585300720c */ /* 0x000fca0003f26270 */
[----:B------:R-:W-:Y:S01]  /*5370*/  @P0 LOP3.LUT R194, R194, 0x4, RZ, 0xfc, !PT ;  /* 0x00000004c2c20812 */ /* 0x000fe200078efcff */
[----:B------:R-:W5:Y:S01]  /*5380*/  @!P0 LDG.E.U16 R168, desc[UR10][R14.64] ;  /* 0x0000000a0ea88981 */ /* 0x000f62000c1e1500 */
[-C--:B------:R-:W-:Y:S02]  /*5390*/  ISETP.GE.AND P0, PT, R82, R88.reuse, PT ;  /* 0x000000585200720c */ /* 0x080fe40003f06270 */
[-C--:B------:R-:W-:Y:S01]  /*53a0*/  ISETP.GE.AND P4, PT, R86, R88.reuse, PT ;  /* 0x000000585600720c */ /* 0x080fe20003f86270 */
[----:B------:R-:W5:Y:S01]  /*53b0*/  @!P6 LDG.E.U16 R169, desc[UR10][R14.64+0x40] ;  /* 0x0000400a0ea9e981 */ /* 0x000f62000c1e1500 */
[-C--:B------:R-:W-:Y:S02]  /*53c0*/  ISETP.GE.AND P3, PT, R85, R88.reuse, PT ;  /* 0x000000585500720c */ /* 0x080fe40003f66270 */
[----:B------:R-:W-:Y:S01]  /*53d0*/  ISETP.GE.AND P5, PT, R87, R88, PT ;  /* 0x000000585700720c */ /* 0x000fe20003fa6270 */
[----:B------:R-:W5:Y:S04]  /*53e0*/  @!P2 LDG.E.U16 R172, desc[UR10][R14.64+0x100] ;  /* 0x0001000a0eaca981 */ /* 0x000f68000c1e1500 */
[----:B------:R-:W5:Y:S04]  /*53f0*/  @!P1 LDG.E.U16 R171, desc[UR10][R14.64+0xc0] ;  /* 0x0000c00a0eab9981 */ /* 0x000f68000c1e1500 */
[----:B------:R-:W5:Y:S04]  /*5400*/  @!P0 LDG.E.U16 R170, desc[UR10][R14.64+0x80] ;  /* 0x0000800a0eaa8981 */ /* 0x000f68000c1e1500 */
[----:B------:R-:W5:Y:S04]  /*5410*/  @!P4 LDG.E.U16 R174, desc[UR10][R14.64+0x180] ;  /* 0x0001800a0eaec981 */ /* 0x000f68000c1e1500 */
[----:B------:R-:W5:Y:S04]  /*5420*/  @!P3 LDG.E.U16 R173, desc[UR10][R14.64+0x140] ;  /* 0x0001400a0eadb981 */ /* 0x000f68000c1e1500 */
[----:B------:R-:W5:Y:S01]  /*5430*/  @!P5 LDG.E.U16 R175, desc[UR10][R14.64+0x1c0] ;  /* 0x0001c00a0eafd981 */ /* 0x000f62000c1e1500 */
[----:B------:R-:W-:Y:S01]  /*5440*/  MOV R25, R164 ;  /* 0x000000a400197202 */ /* 0x000fe20000000f00 */
[----:B------:R-:W-:-:S05]  /*5450*/  IMAD.MOV.U32 R24, RZ, RZ, R161 ;  /* 0x000000ffff187224 */ /* 0x000fca00078e00a1 */
        /* <DEDUP_REMOVED lines=21> */
[----:B------:R-:W-:Y:S02]  /*55b0*/  IMAD.MOV.U32 R28, RZ, RZ, RZ ;  /* 0x000000ffff1c7224 */ /* 0x000fe400078e00ff */
[----:B0-----:R-:W-:-:S10]  /*55c0*/  IMAD.MOV.U32 R24, RZ, RZ, RZ ;  /* 0x000000ffff187224 */ /* 0x001fd400078e00ff */
[----:B--2---:R-:W-:Y:S02]  /*55d0*/  @!P6 PRMT R28, R183, 0x5410, RZ ;  /* 0x00005410b71ce816 */ /* 0x004fe400000000ff */
[----:B------:R-:W-:-:S13]  /*55e0*/  ISETP.NE.AND P6, PT, R30, RZ, PT ;  /* 0x000000ff1e00720c */ /* 0x000fda0003fc5270 */
[----:B---3--:R-:W-:Y:S02]  /*55f0*/  @!P6 PRMT R28, R28, 0x5410, R29 ;  /* 0x000054101c1ce816 */ /* 0x008fe4000000001d */
[----:B------:R-:W-:Y:S01]  /*5600*/  ISETP.NE.AND P6, PT, R32, RZ, PT ;  /* 0x000000ff2000720c */ /* 0x000fe20003fc5270 */
[----:B------:R-:W-:-:S12]  /*5610*/  IMAD.MOV.U32 R30, RZ, RZ, RZ ;  /* 0x000000ffff1e7224 */ /* 0x000fd800078e00ff */
[----:B----4-:R-:W-:Y:S02]  /*5620*/  @!P6 PRMT R30, R31, 0x5410, RZ ;  /* 0x000054101f1ee816 */ /* 0x010fe400000000ff */
[----:B------:R-:W-:-:S13]  /*5630*/  ISETP.NE.AND P6, PT, R176, RZ, PT ;  /* 0x000000ffb000720c */ /* 0x000fda0003fc5270 */
[----:B-----5:R-:W-:Y:S02]  /*5640*/  @!P6 PRMT R30, R30, 0x5410, R33 ;  /* 0x000054101e1ee816 */ /* 0x020fe40000000021 */
[----:B------:R-:W-:Y:S01]  /*5650*/  ISETP.NE.AND P6, PT, R177, RZ, PT ;  /* 0x000000ffb100720c */ /* 0x000fe20003fc5270 */
[----:B------:R-:W-:-:S12]  /*5660*/  IMAD.MOV.U32 R32, RZ, RZ, RZ ;  /* 0x000000ffff207224 */ /* 0x000fd800078e00ff */
[----:B------:R-:W-:Y:S02]  /*5670*/  @!P6 PRMT R32, R34, 0x5410, RZ ;  /* 0x000054102220e816 */ /* 0x000fe400000000ff */
[----:B------:R-:W-:-:S13]  /*5680*/  ISETP.NE.AND P6, PT, R178, RZ, PT ;  /* 0x000000ffb200720c */ /* 0x000fda0003fc5270 */
[----:B------:R-:W-:Y:S02]  /*5690*/  @!P6 PRMT R32, R32, 0x5410, R35 ;  /* 0x000054102020e816 */ /* 0x000fe40000000023 */
[----:B------:R-:W-:-:S13]  /*56a0*/  ISETP.NE.AND P6, PT, R179, RZ, PT ;  /* 0x000000ffb300720c */ /* 0x000fda0003fc5270 */
[----:B------:R-:W-:Y:S02]  /*56b0*/  @!P6 PRMT R24, R166, 0x5410, RZ ;  /* 0x00005410a618e816 */ /* 0x000fe400000000ff */
[----:B------:R-:W-:Y:S01]  /*56c0*/  ISETP.NE.AND P6, PT, R180, RZ, PT ;  /* 0x000000ffb400720c */ /* 0x000fe20003fc5270 */
[----:B------:R0:W-:-:S12]  /*56d0*/  STS.U16 [R91], R28 ;  /* 0x0000001c5b007388 */ /* 0x0001d80000000400 */
[----:B------:R-:W-:Y:S02]  /*56e0*/  @!P6 PRMT R24, R24, 0x5410, R167 ;  /* 0x000054101818e816 */ /* 0x000fe400000000a7 */
[----:B------:R-:W-:Y:S02]  /*56f0*/  ISETP.NE.AND P6, PT, R181, RZ, PT ;  /* 0x000000ffb500720c */ /* 0x000fe40003fc5270 */
[----:B------:R-:W-:Y:S01]  /*5700*/  PRMT R29, R28, 0x7632, R29 ;  /* 0x000076321c1d7816 */ /* 0x000fe2000000001d */
[----:B0-----:R-:W-:Y:S01]  /*5710*/  IMAD.MOV.U32 R28, RZ, RZ, RZ ;  /* 0x000000ffff1c7224 */ /* 0x001fe200078e00ff */
[----:B------:R-:W-:-:S09]  /*5720*/  PRMT R31, R30, 0x7632, R31 ;  /* 0x000076321e1f7816 */ /* 0x000fd2000000001f */
[----:B------:R-:W-:Y:S02]  /*5730*/  @!P6 PRMT R28, R168, 0x5410, RZ ;  /* 0x00005410a81ce816 */ /* 0x000fe400000000ff */
[----:B------:R-:W-:Y:S01]  /*5740*/  ISETP.NE.AND P6, PT, R182, RZ, PT ;  /* 0x000000ffb600720c */ /* 0x000fe20003fc5270 */
[----:B------:R0:W-:Y:S01]  /*5750*/  STS.U16 [R92+0x40], R29 ;  /* 0x0000401d5c007388 */ /* 0x0001e20000000400 */
[----:B------:R-:W-:-:S03]  /*5760*/  PRMT R33, R32, 0x7632, R33 ;  /* 0x0000763220217816 */ /* 0x000fc60000000021 */
[----:B------:R1:W-:Y:S04]  /*5770*/  STS.U16 [R93+0x80], R30 ;  /* 0x0000801e5d007388 */ /* 0x0003e80000000400 */
[----:B------:R-:W-:Y:S01]  /*5780*/  STS.U16 [R94+0xc0], R31 ;  /* 0x0000c01f5e007388 */ /* 0x000fe20000000400 */
[----:B0-----:R-:W-:-:S03]  /*5790*/  PRMT R29, R24, 0x7632, R29 ;  /* 0x00007632181d7816 */ /* 0x001fc6000000001d */
[----:B------:R0:W-:Y:S01]  /*57a0*/  STS.U16 [R95+0x100], R32 ;  /* 0x000100205f007388 */ /* 0x0001e20000000400 */
[----:B-1----:R-:W-:Y:S01]  /*57b0*/  IMAD.MOV.U32 R30, RZ, RZ, RZ ;  /* 0x000000ffff1e7224 */ /* 0x002fe200078e00ff */
[----:B------:R-:W-:Y:S02]  /*57c0*/  @!P0 PRMT R30, R170, 0x5410, RZ ;  /* 0x00005410aa1e8816 */ /* 0x000fe400000000ff */
[----:B------:R-:W-:Y:S01]  /*57d0*/  STS.U16 [R96+0x140], R33 ;  /* 0x0001402160007388 */ /* 0x000fe20000000400 */
[----:B------:R-:W-:-:S03]  /*57e0*/  @!P6 PRMT R28, R28, 0x5410, R169 ;  /* 0x000054101c1ce816 */ /* 0x000fc600000000a9 */
[----:B------:R1:W-:Y:S01]  /*57f0*/  STS.U16 [R97+0x180], R24 ;  /* 0x0001801861007388 */ /* 0x0003e20000000400 */
[----:B0-----:R-:W-:Y:S01]  /*5800*/  IMAD.MOV.U32 R32, RZ, RZ, RZ ;  /* 0x000000ffff207224 */ /* 0x001fe200078e00ff */
[----:B------:R-:W-:Y:S02]  /*5810*/  @!P2 PRMT R32, R172, 0x5410, RZ ;  /* 0x00005410ac20a816 */ /* 0x000fe400000000ff */
[----:B------:R-:W-:Y:S02]  /*5820*/  @!P1 PRMT R30, R30, 0x5410, R171 ;  /* 0x000054101e1e9816 */ /* 0x000fe400000000ab */
[----:B------:R-:W-:Y:S02]  /*5830*/  PRMT R34, R28, 0x7632, R34 ;  /* 0x000076321c227816 */ /* 0x000fe40000000022 */
[----:B-1----:R-:W-:Y:S02]  /*5840*/  MOV R24, RZ ;  /* 0x000000ff00187202 */ /* 0x002fe40000000f00 */
[----:B------:R-:W-:-:S02]  /*5850*/  @!P4 PRMT R24, R174, 0x5410, RZ ;  /* 0x00005410ae18c816 */ /* 0x000fc400000000ff */
[----:B------:R-:W-:Y:S01]  /*5860*/  @!P3 PRMT R32, R32, 0x5410, R173 ;  /* 0x000054102020b816 */ /* 0x000fe200000000ad */
[----:B------:R-:W-:Y:S01]  /*5870*/  STS.U16 [R98+0x1c0], R29 ;  /* 0x0001c01d62007388 */ /* 0x000fe20000000400 */
[----:B------:R-:W-:Y:S02]  /*5880*/  PRMT R33, R30, 0x7632, R33 ;  /* 0x000076321e217816 */ /* 0x000fe40000000021 */
[----:B------:R-:W-:Y:S01]  /*5890*/  @!P5 PRMT R24, R24, 0x5410, R175 ;  /* 0x000054101818d816 */ /* 0x000fe200000000af */
[----:B------:R-:W-:Y:S01]  /*58a0*/  STS.U16 [R99+0x200], R28 ;  /* 0x0002001c63007388 */ /* 0x000fe20000000400 */
[----:B------:R-:W-:-:S03]  /*58b0*/  PRMT R35, R32, 0x7632, R35 ;  /* 0x0000763220237816 */ /* 0x000fc60000000023 */
[----:B------:R0:W-:Y:S04]  /*58c0*/  STS.U16 [R100+0x240], R34 ;  /* 0x0002402264007388 */ /* 0x0001e80000000400 */
[----:B------:R1:W-:Y:S04]  /*58d0*/  STS.U16 [R101+0x280], R30 ;  /* 0x0002801e65007388 */ /* 0x0003e80000000400 */
[----:B------:R-:W-:Y:S01]  /*58e0*/  STS.U16 [R102+0x2c0], R33 ;  /* 0x0002c02166007388 */ /* 0x000fe20000000400 */
[----:B0-----:R-:W-:-:S03]  /*58f0*/  PRMT R34, R24, 0x7632, R34 ;  /* 0x0000763218227816 */ /* 0x001fc60000000022 */
[----:B------:R0:W-:Y:S04]  /*5900*/  STS.U16 [R103+0x300], R32 ;  /* 0x0003002067007388 */ /* 0x0001e80000000400 */
[----:B------:R-:W-:Y:S04]  /*5910*/  STS.U16 [R104+0x340], R35 ;  /* 0x0003402368007388 */ /* 0x000fe80000000400 */
[----:B------:R-:W-:Y:S04]  /*5920*/  STS.U16 [R105+0x380], R24 ;  /* 0x0003801869007388 */ /* 0x000fe80000000400 */
[----:B------:R-:W-:Y:S01]  /*5930*/  STS.U16 [R106+0x3c0], R34 ;  /* 0x0003c0226a007388 */ /* 0x000fe20000000400 */
[----:B------:R-:W-:-:S03]  /*5940*/  NOP ;  /* 0x0000000000007918 */ /* 0x000fc60000000000 */
[----:B------:R-:W2:Y:S04]  /*5950*/  LDS.U16 R28, [R107] ;  /* 0x000000006b1c7984 */ /* 0x000ea80000000400 */
[----:B------:R-:W3:Y:S01]  /*5960*/  LDS.U16 R24, [R107+0x2] ;  /* 0x000002006b187984 */ /* 0x000ee20000000400 */
[----:B------:R-:W-:-:S04]  /*5970*/  FMUL.FTZ R25, R25, 1.4426950216293334961 ;  /* 0x3fb8aa3b19197820 */ /* 0x000fc80000410000 */
[----:B-1----:R-:W-:-:S06]  /*5980*/  FMUL.FTZ R30, R25, R115 ;  /* 0x00000073191e7220 */ /* 0x002fcc0000410000 */
[----:B------:R-:W0:Y:S01]  /*5990*/  MUFU.EX2 R30, R30 ;  /* 0x0000001e001e7308 */ /* 0x000e220000000800 */
[----:B------:R-:W-:-:S04]  /*59a0*/  ISETP.GE.U32.AND P6, PT, R54, R88, PT ;  /* 0x000000583600720c */ /* 0x000fc80003fc6070 */
[----:B0-----:R-:W-:Y:S01]  /*59b0*/  FSEL R32, R30, 1, !P6 ;  /* 0x3f8000001e207808 */ /* 0x001fe20007000000 */
[----:B--2---:R-:W-:Y:S02]  /*59c0*/  HADD2.F32 R29, -RZ, R28.H0_H0 ;  /* 0x2000001cff1d7230 */ /* 0x004fe40000004100 */
[----:B---3--:R-:W-:-:S03]  /*59d0*/  HADD2.F32 R24, -RZ, R24.H0_H0 ;  /* 0x20000018ff187230 */ /* 0x008fc60000004100 */
[----:B------:R-:W-:Y:S02]  /*59e0*/  FMUL.FTZ R29, R144, R29 ;  /* 0x0000001d901d7220 */ /* 0x000fe40000410000 */
[----:B------:R-:W-:-:S03]  /*59f0*/  FMUL.FTZ R24, R145, R24 ;  /* 0x0000001891187220 */ /* 0x000fc60000410000 */
[----:B------:R-:W-:Y:S02]  /*5a00*/  FSEL R33, R29, RZ, !P6 ;  /* 0x000000ff1d217208 */ /* 0x000fe40007000000 */
[----:B------:R-:W-:-:S04]  /*5a10*/  ISETP.GE.U32.AND P6, PT, R55, R88, PT ;  /* 0x000000583700720c */ /* 0x000fc80003fc6070 */
[----:B------:R-:W-:Y:S02]  /*5a20*/  FSEL R35, R24, RZ, !P6 ;  /* 0x000000ff18237208 */ /* 0x000fe40007000000 */
[----:B------:R-:W0:Y:S01]  /*5a30*/  LDS.U16 R24, [R107+0x4] ;  /* 0x000004006b187984 */ /* 0x000e220000000400 */
[C---:B------:R-:W-:Y:S01]  /*5a40*/  FMUL.FTZ R28, R25.reuse, R114 ;  /* 0x00000072191c7220 */ /* 0x040fe20000410000 */
[----:B------:R-:W-:-:S05]  /*5a50*/  FMUL.FTZ R30, R25, R113 ;  /* 0x00000071191e7220 */ /* 0x000fca0000410000 */
[----:B------:R-:W1:Y:S01]  /*5a60*/  MUFU.EX2 R28, R28 ;  /* 0x0000001c001c7308 */ /* 0x000e620000000800 */
[----:B0-----:R-:W-:Y:S02]  /*5a70*/  HADD2.F32 R29, -RZ, R24.H0_H0 ;  /* 0x20000018ff1d7230 */ /* 0x001fe40000004100 */
[----:B------:R-:W0:Y:S01]  /*5a80*/  LDS.U16 R24, [R107+0x6] ;  /* 0x000006006b187984 */ /* 0x000e220000000400 */
[----:B------:R-:W2:Y:S01]  /*5a90*/  MUFU.EX2 R30, R30 ;  /* 0x0000001e001e7308 */ /* 0x000ea20000000800 */
[----:B-1----:R-:W-:Y:S01]  /*5aa0*/  FSEL R34, R28, 1, !P6 ;  /* 0x3f8000001c227808 */ /* 0x002fe20007000000 */
[----:B------:R-:W-:Y:S01]  /*5ab0*/  FMUL.FTZ R29, R146, R29 ;  /* 0x0000001d921d7220 */ /* 0x000fe20000410000 */
[----:B------:R-:W-:-:S04]  /*5ac0*/  ISETP.GE.U32.AND P6, PT, R57, R88, PT ;  /* 0x000000583900720c */ /* 0x000fc80003fc6070 */
[----:B------:R-:W-:Y:S02]  /*5ad0*/  FSEL R166, R29, RZ, !P6 ;  /* 0x000000ff1da67208 */ /* 0x000fe40007000000 */
[----:B--2---:R-:W-:Y:S02]  /*5ae0*/  FSEL R167, R30, 1, !P6 ;  /* 0x3f8000001ea77808 */ /* 0x004fe40007000000 */
[----:B------:R-:W-:Y:S01]  /*5af0*/  ISETP.GE.U32.AND P6, PT, R59, R88, PT ;  /* 0x000000583b00720c */ /* 0x000fe20003fc6070 */
[----:B0-----:R-:W-:-:S05]  /*5b00*/  HADD2.F32 R24, -RZ, R24.H0_H0 ;  /* 0x20000018ff187230 */ /* 0x001fca0000004100 */
[----:B------:R-:W-:-:S05]  /*5b10*/  FMUL.FTZ R24, R147, R24 ;  /* 0x0000001893187220 */ /* 0x000fca0000410000 */
        /* <DEDUP_REMOVED lines=90> */
[C---:B------:R-:W-:Y:S01]  /*60c0*/  LOP3.LUT P0, RZ, R194.reuse, 0x20, RZ, 0xc0, !PT ;  /* 0x00000020c2ff7812 */ /* 0x040fe2000780c0ff */
[----:B0-----:R-:W-:Y:S02]  /*60d0*/  HADD2.F32 R29, -RZ, R24.H0_H0 ;  /* 0x20000018ff1d7230 */ /* 0x001fe40000004100 */
[----:B------:R-:W0:Y:S01]  /*60e0*/  LDS.U16 R24, [R107+0x1e] ;  /* 0x00001e006b187984 */ /* 0x000e220000000400 */
[----:B------:R-:W-:Y:S02]  /*60f0*/  P2R R197, PR, RZ, 0x1 ;  /* 0x00000001ffc57803 */ /* 0x000fe40000000000 */
[----:B------:R-:W-:Y:S01]  /*6100*/  LOP3.LUT P0, RZ, R194, 0x40, RZ, 0xc0, !PT ;  /* 0x00000040c2ff7812 */ /* 0x000fe2000780c0ff */
[----:B------:R-:W-:Y:S01]  /*6110*/  FMUL.FTZ R30, R25, R125 ;  /* 0x0000007d191e7220 */ /* 0x000fe20000410000 */
[----:B------:R-:W1:Y:S02]  /*6120*/  MUFU.EX2 R28, R28 ;  /* 0x0000001c001c7308 */ /* 0x000e640000000800 */
[----:B------:R-:W-:-:S02]  /*6130*/  P2R R195, PR, RZ, 0x1 ;  /* 0x00000001ffc37803 */ /* 0x000fc40000000000 */
[C---:B------:R-:W-:Y:S01]  /*6140*/  LOP3.LUT P0, RZ, R194.reuse, 0x80, RZ, 0xc0, !PT ;  /* 0x00000080c2ff7812 */ /* 0x040fe2000780c0ff */
[----:B------:R-:W-:Y:S01]  /*6150*/  FMUL.FTZ R25, R25, R142 ;  /* 0x0000008e19197220 */ /* 0x000fe20000410000 */
[----:B------:R-:W2:Y:S02]  /*6160*/  MUFU.EX2 R30, R30 ;  /* 0x0000001e001e7308 */ /* 0x000ea40000000800 */
[----:B------:R-:W-:Y:S02]  /*6170*/  P2R R31, PR, RZ, 0x1 ;  /* 0x00000001ff1f7803 */ /* 0x000fe40000000000 */
[----:B------:R-:W-:Y:S01]  /*6180*/  LOP3.LUT P0, RZ, R194, 0x100, RZ, 0xc0, !PT ;  /* 0x00000100c2ff7812 */ /* 0x000fe2000780c0ff */
[----:B------:R-:W3:Y:S03]  /*6190*/  MUFU.EX2 R25, R25 ;  /* 0x0000001900197308 */ /* 0x000ee60000000800 */
[----:B------:R-:W-:-:S02]  /*61a0*/  P2R R201, PR, RZ, 0x1 ;  /* 0x00000001ffc97803 */ /* 0x000fc40000000000 */
[----:B------:R-:W-:Y:S01]  /*61b0*/  LOP3.LUT P0, RZ, R194, 0x200, RZ, 0xc0, !PT ;  /* 0x00000200c2ff7812 */ /* 0x000fe2000780c0ff */
[----:B------:R-:W-:Y:S01]  /*61c0*/  FMUL.FTZ R29, R158, R29 ;  /* 0x0000001d9e1d7220 */ /* 0x000fe20000410000 */
[----:B-1----:R-:W-:Y:S02]  /*61d0*/  FSEL R188, R28, 1, !P6 ;  /* 0x3f8000001cbc7808 */ /* 0x002fe40007000000 */
[-C--:B------:R-:W-:Y:S02]  /*61e0*/  ISETP.GE.U32.AND P6, PT, R71, R88.reuse, PT ;  /* 0x000000584700720c */ /* 0x080fe40003fc6070 */
[----:B------:R-:W-:Y:S02]  /*61f0*/  P2R R202, PR, RZ, 0x1 ;  /* 0x00000001ffca7803 */ /* 0x000fe40000000000 */
[----:B------:R-:W-:Y:S02]  /*6200*/  ISETP.GE.AND P0, PT, R69, R88, PT ;  /* 0x000000584500720c */ /* 0x000fe40003f06270 */
[----:B--2---:R-:W-:-:S02]  /*6210*/  FSEL R190, R30, 1, !P6 ;  /* 0x3f8000001ebe7808 */ /* 0x004fc40007000000 */
[----:B------:R-:W-:Y:S01]  /*6220*/  FSEL R191, R29, RZ, !P6 ;  /* 0x000000ff1dbf7208 */ /* 0x000fe20007000000 */
[----:B0-----:R-:W-:Y:S01]  /*6230*/  HADD2.F32 R24, -RZ, R24.H0_H0 ;  /* 0x20000018ff187230 */ /* 0x001fe20000004100 */
[----:B------:R-:W-:-:S04]  /*6240*/  ISETP.GE.U32.AND P6, PT, R72, R88, PT ;  /* 0x000000584800720c */ /* 0x000fc80003fc6070 */
[----:B------:R-:W-:Y:S01]  /*6250*/  FMUL.FTZ R24, R159, R24 ;  /* 0x000000189f187220 */ /* 0x000fe20000410000 */
[----:B---3--:R-:W-:Y:S01]  /*6260*/  FSEL R192, R25, 1, !P6 ;  /* 0x3f80000019c07808 */ /* 0x008fe20007000000 */
[----:B------:R-:W-:-:S03]  /*6270*/  IMAD.MOV.U32 R25, RZ, RZ, R27 ;  /* 0x000000ffff197224 */ /* 0x000fc600078e001b */
[----:B------:R-:W-:Y:S01]  /*6280*/  FSEL R193, R24, RZ, !P6 ;  /* 0x000000ff18c17208 */ /* 0x000fe20007000000 */
[----:B------:R-:W-:Y:S01]  /*6290*/  IMAD.MOV.U32 R24, RZ, RZ, R26 ;  /* 0x000000ffff187224 */ /* 0x000fe200078e001a */
[C---:B------:R-:W-:Y:S02]  /*62a0*/  LOP3.LUT P6, RZ, R194.reuse, 0x2, RZ, 0xc0, !PT ;  /* 0x00000002c2ff7812 */ /* 0x040fe400078cc0ff */
[----:B------:R-:W-:Y:S02]  /*62b0*/  LOP3.LUT R194, R194, 0xfffffbff, RZ, 0xc0, !PT ;  /* 0xfffffbffc2c27812 */ /* 0x000fe400078ec0ff */
[----:B------:R-:W2:Y:S02]  /*62c0*/  @!P0 LDG.E.U16 R27, desc[UR10][R24.64+-0x200] ;  /* 0xfffe000a181b8981 */ /* 0x000ea4000c1e1500 */
[----:B------:R-:W-:Y:S02]  /*62d0*/  @P0 LOP3.LUT R194, R194, 0x400, RZ, 0xfc, !PT ;  /* 0x00000400c2c20812 */ /* 0x000fe400078efcff */
[----:B------:R-:W-:Y:S01]  /*62e0*/  ISETP.NE.AND P0, PT, R202, RZ, PT ;  /* 0x000000ffca00720c */ /* 0x000fe20003f05270 */
[----:B------:R-:W3:Y:S04]  /*62f0*/  @!P2 LDG.E.U16 R204, desc[UR10][R24.64+0x100] ;  /* 0x0001000a18cca981 */ /* 0x000ee8000c1e1500 */
[----:B------:R-:W4:Y:S04]  /*6300*/  @!P1 LDG.E.U16 R203, desc[UR10][R24.64+0xc0] ;  /* 0x0000c00a18cb9981 */ /* 0x000f28000c1e1500 */
[----:B------:R-:W5:Y:S04]  /*6310*/  @!P4 LDG.E.U16 R206, desc[UR10][R24.64+0x180] ;  /* 0x0001800a18cec981 */ /* 0x000f68000c1e1500 */
[----:B------:R-:W3:Y:S01]  /*6320*/  @!P0 LDG.E.U16 R29, desc[UR10][R24.64+-0x1c0] ;  /* 0xfffe400a181d8981 */ /* 0x000ee2000c1e1500 */
[----:B------:R-:W-:-:S03]  /*6330*/  ISETP.NE.AND P0, PT, R201, RZ, PT ;  /* 0x000000ffc900720c */ /* 0x000fc60003f05270 */
[----:B------:R-:W4:Y:S04]  /*6340*/  @!P6 LDG.E.U16 R201, desc[UR10][R24.64+0x40] ;  /* 0x0000400a18c9e981 */ /* 0x000f28000c1e1500 */
[----:B------:R-:W5:Y:S04]  /*6350*/  @!P3 LDG.E.U16 R205, desc[UR10][R24.64+0x140] ;  /* 0x0001400a18cdb981 */ /* 0x000f68000c1e1500 */
[----:B------:R-:W5:Y:S04]  /*6360*/  @!P5 LDG.E.U16 R207, desc[UR10][R24.64+0x1c0] ;  /* 0x0001c00a18cfd981 */ /* 0x000f68000c1e1500 */
        /* <DEDUP_REMOVED lines=33> */
[----:B------:R-:W-:-:S12]  /*6580*/  IMAD.MOV.U32 R26, RZ, RZ, RZ ;  /* 0x000000ffff1a7224 */ /* 0x000fd800078e00ff */
[----:B--2---:R-:W-:Y:S02]  /*6590*/  @!P6 PRMT R26, R27, 0x5410, RZ ;  /* 0x000054101b1ae816 */ /* 0x004fe400000000ff */
[----:B------:R-:W-:Y:S01]  /*65a0*/  ISETP.NE.AND P6, PT, R28, RZ, PT ;  /* 0x000000ff1c00720c */ /* 0x000fe20003fc5270 */
[----:B------:R-:W-:-:S12]  /*65b0*/  IMAD.MOV.U32 R28, RZ, RZ, RZ ;  /* 0x000000ffff1c7224 */ /* 0x000fd800078e00ff */
[----:B---3--:R-:W-:Y:S02]  /*65c0*/  @!P6 PRMT R26, R26, 0x5410, R29 ;  /* 0x000054101a1ae816 */ /* 0x008fe4000000001d */
[----:B------:R-:W-:-:S13]  /*65d0*/  ISETP.NE.AND P6, PT, R196, RZ, PT ;  /* 0x000000ffc400720c */ /* 0x000fda0003fc5270 */
        /* <DEDUP_REMOVED lines=8> */
[----:B------:R-:W-:Y:S01]  /*6660*/  ISETP.NE.AND P6, PT, R211, RZ, PT ;  /* 0x000000ffd300720c */ /* 0x000fe20003fc5270 */
[----:B------:R-:W-:-:S12]  /*6670*/  IMAD.MOV.U32 R30, RZ, RZ, RZ ;  /* 0x000000ffff1e7224 */ /* 0x000fd800078e00ff */
[----:B------:R-:W-:Y:S02]  /*6680*/  @!P6 PRMT R30, R198, 0x5410, RZ ;  /* 0x00005410c61ee816 */ /* 0x000fe400000000ff */
[----:B------:R-:W-:Y:S01]  /*6690*/  ISETP.NE.AND P6, PT, R212, RZ, PT ;  /* 0x000000ffd400720c */ /* 0x000fe20003fc5270 */
[----:B------:R0:W-:-:S12]  /*66a0*/  STS.U16 [R91+0x420], R26 ;  /* 0x0004201a5b007388 */ /* 0x0001d80000000400 */
        /* <DEDUP_REMOVED lines=13> */
[----:B-1----:R-:W-:Y:S02]  /*6780*/  MOV R28, RZ ;  /* 0x000000ff001c7202 */ /* 0x002fe40000000f00 */
[----:B------:R-:W-:Y:S01]  /*6790*/  @!P0 PRMT R28, R202, 0x5410, RZ ;  /* 0x00005410ca1c8816 */ /* 0x000fe200000000ff */
[----:B------:R-:W-:Y:S01]  /*67a0*/  STS.U16 [R96+0x560], R31 ;  /* 0x0005601f60007388 */ /* 0x000fe20000000400 */
[----:B------:R-:W-:-:S03]  /*67b0*/  @!P6 PRMT R26, R26, 0x5410, R201 ;  /* 0x000054101a1ae816 */ /* 0x000fc600000000c9 */
[----:B------:R1:W-:Y:S01]  /*67c0*/  STS.U16 [R97+0x5a0], R30 ;  /* 0x0005a01e61007388 */ /* 0x0003e20000000400 */
[----:B0-----:R-:W-:Y:S01]  /*67d0*/  IMAD.MOV.U32 R196, RZ, RZ, RZ ;  /* 0x000000ffffc47224 */ /* 0x001fe200078e00ff */
[----:B------:R-:W-:Y:S02]  /*67e0*/  @!P2 PRMT R196, R204, 0x5410, RZ ;  /* 0x00005410ccc4a816 */ /* 0x000fe400000000ff */
[----:B------:R-:W-:Y:S02]  /*67f0*/  @!P1 PRMT R28, R28, 0x5410, R203 ;  /* 0x000054101c1c9816 */ /* 0x000fe400000000cb */
[----:B------:R-:W-:Y:S01]  /*6800*/  PRMT R195, R26, 0x7632, R195 ;  /* 0x000076321ac37816 */ /* 0x000fe200000000c3 */
[----:B-1----:R-:W-:Y:S01]  /*6810*/  IMAD.MOV.U32 R30, RZ, RZ, RZ ;  /* 0x000000ffff1e7224 */ /* 0x002fe200078e00ff */
[----:B------:R-:W-:Y:S02]  /*6820*/  @!P4 PRMT R30, R206, 0x5410, RZ ;  /* 0x00005410ce1ec816 */ /* 0x000fe400000000ff */
[----:B------:R-:W-:Y:S01]  /*6830*/  @!P3 PRMT R196, R196, 0x5410, R205 ;  /* 0x00005410c4c4b816 */ /* 0x000fe200000000cd */
[----:B------:R0:W-:Y:S01]  /*6840*/  STS.U16 [R98+0x5e0], R27 ;  /* 0x0005e01b62007388 */ /* 0x0001e20000000400 */
[----:B------:R-:W-:-:S02]  /*6850*/  PRMT R29, R28, 0x7632, R29 ;  /* 0x000076321c1d7816 */ /* 0x000fc4000000001d */
[----:B------:R-:W-:Y:S01]  /*6860*/  @!P5 PRMT R30, R30, 0x5410, R207 ;  /* 0x000054101e1ed816 */ /* 0x000fe200000000cf */
[----:B------:R1:W-:Y:S01]  /*6870*/  STS.U16 [R99+0x620], R26 ;  /* 0x0006201a63007388 */ /* 0x0003e20000000400 */
[----:B------:R-:W-:-:S03]  /*6880*/  ISETP.NE.AND P6, PT, R56, RZ, PT ;  /* 0x000000ff3800720c */ /* 0x000fc60003fc5270 */
[----:B------:R-:W-:Y:S01]  /*6890*/  STS.U16 [R100+0x660], R195 ;  /* 0x000660c364007388 */ /* 0x000fe20000000400 */
[----:B0-----:R-:W-:-:S03]  /*68a0*/  PRMT R27, R30, 0x7632, R27 ;  /* 0x000076321e1b7816 */ /* 0x001fc6000000001b */
        /* <DEDUP_REMOVED lines=42> */
[----:B------:R-:W0:Y:S01]  /*6b50*/  LDC.U8 R27, c[0x0][0x3a9] ;  /* 0x0000ea40ff1b7b82 */ /* 0x000e220000000000 */
        /* <DEDUP_REMOVED lines=8> */
[----:B------:R-:W-:-:S05]  /*6be0*/  IADD3 R28, P6, PT, R160, R10, RZ ;  /* 0x0000000aa01c7210 */ /* 0x000fca0007fde0ff */
[----:B------:R-:W-:-:S05]  /*6bf0*/  IMAD.X R29, R162, 0x1, R165, P6 ;  /* 0x00000001a21d7824 */ /* 0x000fca00030e06a5 */
[----:B------:R0:W5:Y:S01]  /*6c00*/  LDG.E R27, desc[UR10][R28.64] ;  /* 0x0000000a1c1b7981 */ /* 0x000162000c1e1900 */
[----:B------:R-:W-:Y:S05]  /*6c10*/  BRA `(.L_x_2110) ;  /* 0x0000000000187947 */ /* 0x000fea0003800000 */
.L_x_2111:
[----:B------:R-:W-:Y:S01]  /*6c20*/  LOP3.LUT P6, RZ, R194, 0x2000, RZ, 0xc0, !PT ;  /* 0x00002000c2ff7812 */ /* 0x000fe200078cc0ff */
[----:B------:R-:W-:-:S12]  /*6c30*/  IMAD.MOV.U32 R27, RZ, RZ, RZ ;  /* 0x000000ffff1b7224 */ /* 0x000fd800078e00ff */
[----:B------:R-:W-:Y:S05]  /*6c40*/  @!P6 BRA `(.L_x_2110) ;  /* 0x00000000000ce947 */ /* 0x000fea0003800000 */
[----:B------:R-:W-:-:S05]  /*6c50*/  IADD3 R28, P6, PT, R37, R160, RZ ;  /* 0x000000a0251c7210 */ /* 0x000fca0007fde0ff */
[----:B------:R-:W-:-:S05]  /*6c60*/  IMAD.X R29, R39, 0x1, R162, P6 ;  /* 0x00000001271d7824 */ /* 0x000fca00030e06a2 */
[----:B------:R1:W5:Y:S03]  /*6c70*/  LDG.E R27, desc[UR10][R28.64] ;  /* 0x0000000a1c1b7981 */ /* 0x000366000c1e1900 */
.L_x_2110:
[----:B01----:R-:W-:Y:S01]  /*6c80*/  FFMA.FTZ R28, R33, R34, R35 ;  /* 0x00000022211c7223 */ /* 0x003fe20000010023 */
        /* <DEDUP_REMOVED lines=118> */
.L_x_2114:
[----:B------:R-:W-:Y:S02]  /*73f0*/  ISETP.NE.AND P6, PT, R56, R53, PT ;  /* 0x000000353800720c */ /* 0x000fe40003fc5270 */
[----:B------:R-:W-:Y:S02]  /*7400*/  P2R R26, PR, RZ, 0x1 ;  /* 0x00000001ff1a7803 */ /* 0x000fe40000000000 */
[----:B------:R-:W-:-:S13]  /*7410*/  ISETP.NE.OR P6, PT, R28, RZ, P6 ;  /* 0x000000ff1c00720c */ /* 0x000fda00037c5670 */
[----:B------:R-:W-:-:S05]  /*7420*/  @!P6 IADD3 R28, P0, PT, R37, R160, RZ ;  /* 0x000000a0251ce210 */ /* 0x000fca0007f1e0ff */
[----:B------:R-:W-:Y:S01]  /*7430*/  @!P6 IMAD.X R29, R39, 0x1, R162, P0 ;  /* 0x00000001271de824 */ /* 0x000fe200000e06a2 */
[----:B------:R-:W-:-:S04]  /*7440*/  ISETP.NE.AND P0, PT, R26, RZ, PT ;  /* 0x000000ff1a00720c */ /* 0x000fc80003f05270 */
[----:B------:R0:W-:Y:S09]  /*7450*/  @!P6 STG.E desc[UR10][R28.64], R27 ;  /* 0x0000001b1c00e986 */ /* 0x0001f2000c10190a */
.L_x_2113:
[----:B------:R-:W-:Y:S05]  /*7460*/  BSYNC.RECONVERGENT B0 ;  /* 0x0000000000007941 */ /* 0x000fea0003800200 */
.L_x_2112:
        /* <DEDUP_REMOVED lines=16> */
[----:B------:R-:W-:Y:S01]  /*7570*/  FFMA.FTZ R136, R201, R176, R136 ;  /* 0x000000b0c9887223 */ /* 0x000fe20000010088 */
[----:B------:R-:W-:Y:S01]  /*7580*/  IMAD.X R164, R164, 0x1, R17, P6 ;  /* 0x00000001a4a47824 */ /* 0x000fe200030e0611 */
        /* <DEDUP_REMOVED lines=12> */
.L_x_2109:
[----:B------:R-:W0:Y:S01]  /*7650*/  LDCU.128 UR12, c[0x0][0x430] ;  /* 0x00008600ff0c77ac */ /* 0x000e220008000c00 */
[----:B------:R-:W-:Y:S02]  /*7660*/  HFMA2 R11, -RZ, RZ, 0, 0 ;  /* 0x00000000ff0b7431 */ /* 0x000fe400000001ff */
[----:B------:R-:W-:Y:S01]  /*7670*/  IMAD.MOV.U32 R10, RZ, RZ, R58 ;  /* 0x000000ffff0a7224 */ /* 0x000fe200078e003a */
[----:B------:R-:W-:Y:S01]  /*7680*/  F2FP.F16.F32.PACK_AB R17, R143, R130 ;  /* 0x000000828f11723e */ /* 0x000fe200000000ff */
[----:B------:R-:W1:Y:S01]  /*7690*/  LDCU.64 UR4, c[0x0][0x4a8] ;  /* 0x00009500ff0477ac */ /* 0x000e620008000a00 */
[----:B------:R-:W-:Y:S02]  /*76a0*/  P2R R30, PR, RZ, 0x1 ;  /* 0x00000001ff1e7803 */ /* 0x000fe40000000000 */
[C---:B------:R-:W-:Y:S01]  /*76b0*/  PRMT R20, R17.reuse, 0x7610, R20 ;  /* 0x0000761011147816 */ /* 0x040fe20000000014 */
[----:B------:R-:W-:Y:S01]  /*76c0*/  BAR.SYNC.DEFER_BLOCKING 0x0 ;  /* 0x0000000000007b1d */ /* 0x000fe20000010000 */
[----:B------:R-:W-:-:S02]  /*76d0*/  PRMT R21, R17, 0x7632, R21 ;  /* 0x0000763211157816 */ /* 0x000fc40000000015 */
[----:B------:R-:W-:Y:S02]  /*76e0*/  F2FP.F16.F32.PACK_AB R17, R131, R138 ;  /* 0x0000008a8311723e */ /* 0x000fe400000000ff */
[----:B------:R-:W-:Y:S01]  /*76f0*/  ISETP.NE.AND P0, PT, R50, RZ, PT ;  /* 0x000000ff3200720c */ /* 0x000fe20003f05270 */
[----:B------:R-:W2:Y:S01]  /*7700*/  LDCU.64 UR8, c[0x0][0x4c0] ;  /* 0x00009800ff0877ac */ /* 0x000ea20008000a00 */
[C---:B------:R-:W-:Y:S02]  /*7710*/  PRMT R25, R17.reuse, 0x7610, R25 ;  /* 0x0000761011197816 */ /* 0x040fe40000000019 */
[----:B------:R-:W-:Y:S01]  /*7720*/  PRMT R26, R17, 0x7632, R26 ;  /* 0x00007632111a7816 */ /* 0x000fe2000000001a */
[C---:B0-----:R-:W-:Y:S01]  /*7730*/  IMAD.WIDE.U32 R12, R0.reuse, UR12, R10 ;  /* 0x0000000c000c7c25 */ /* 0x041fe2000f8e000a */
[----:B------:R-:W-:Y:S02]  /*7740*/  F2FP.F16.F32.PACK_AB R17, R139, R132 ;  /* 0x000000848b11723e */ /* 0x000fe400000000ff */
[----:B------:R-:W-:Y:S01]  /*7750*/  P2R R32, PR, RZ, 0x2 ;  /* 0x00000002ff207803 */ /* 0x000fe20000000000 */
[----:B------:R-:W-:Y:S01]  /*7760*/  IMAD R13, R0, UR13, R13 ;  /* 0x0000000d000d7c24 */ /* 0x000fe2000f8e020d */
[----:B------:R-:W-:-:S02]  /*7770*/  PRMT R28, R17, 0x7632, R28 ;  /* 0x00007632111c7816 */ /* 0x000fc4000000001c */
[----:B------:R-:W-:Y:S01]  /*7780*/  P2R R34, PR, RZ, 0x4 ;  /* 0x00000004ff227803 */ /* 0x000fe20000000000 */
[----:B------:R-:W-:Y:S01]  /*7790*/  IMAD.WIDE.U32 R12, R36, UR14, R12 ;  /* 0x0000000e240c7c25 */ /* 0x000fe2000f8e000c */
[----:B------:R-:W-:Y:S02]  /*77a0*/  LOP3.LUT P1, RZ, R194, 0x40, RZ, 0xc0, !PT ;  /* 0x00000040c2ff7812 */ /* 0x000fe4000782c0ff */
[----:B------:R-:W-:Y:S01]  /*77b0*/  P2R R90, PR, RZ, 0x8 ;  /* 0x00000008ff5a7803 */ /* 0x000fe20000000000 */
[----:B------:R-:W-:Y:S01]  /*77c0*/  IMAD R18, R36, UR15, R13 ;  /* 0x0000000f24127c24 */ /* 0x000fe2000f8e020d */
[----:B------:R-:W0:Y:S01]  /*77d0*/  LDCU.128 UR12, c[0x0][0x420] ;  /* 0x00008400ff0c77ac */ /* 0x000e220008000c00 */
[----:B------:R-:W-:Y:S01]  /*77e0*/  IADD3 R15, P6, PT, R69, R12, RZ ;  /* 0x0000000c450f7210 */ /* 0x000fe20007fde0ff */
[----:B------:R-:W-:Y:S01]  /*77f0*/  STS.U16 [R107+0x4], R20 ;  /* 0x000004146b007388 */ /* 0x000fe20000000400 */
[C---:B------:R-:W-:Y:S02]  /*7800*/  LOP3.LUT P2, RZ, R194.reuse, 0x20, RZ, 0xc0, !PT ;  /* 0x00000020c2ff7812 */ /* 0x040fe4000784c0ff */
[----:B------:R-:W-:Y:S01]  /*7810*/  P2R R108, PR, RZ, 0x10 ;  /* 0x00000010ff6c7803 */ /* 0x000fe20000000000 */
[----:B------:R-:W-:Y:S01]  /*7820*/  IMAD.X R18, RZ, RZ, R18, P6 ;  /* 0x000000ffff127224 */ /* 0x000fe200030e0612 */
[----:B------:R-:W-:Y:S01]  /*7830*/  STS.U16 [R107+0x6], R21 ;  /* 0x000006156b007388 */ /* 0x000fe20000000400 */
[----:B------:R-:W-:-:S02]  /*7840*/  LOP3.LUT P3, RZ, R194, 0x10, RZ, 0xc0, !PT ;  /* 0x00000010c2ff7812 */ /* 0x000fc4000786c0ff */
[----:B------:R-:W-:Y:S01]  /*7850*/  P2R R110, PR, RZ, 0x20 ;  /* 0x00000020ff6e7803 */ /* 0x000fe20000000000 */
[----:B------:R-:W-:Y:S01]  /*7860*/  STS.U16 [R107+0x10], R25 ;  /* 0x000010196b007388 */ /* 0x000fe20000000400 */
[C---:B------:R-:W-:Y:S02]  /*7870*/  LOP3.LUT P4, RZ, R194.reuse, 0x8, RZ, 0xc0, !PT ;  /* 0x00000008c2ff7812 */ /* 0x040fe4000788c0ff */
[----:B------:R-:W-:Y:S01]  /*7880*/  LOP3.LUT P5, RZ, R194, 0x4, RZ, 0xc0, !PT ;  /* 0x00000004c2ff7812 */ /* 0x000fe200078ac0ff */
[----:B------:R-:W-:Y:S01]  /*7890*/  STS.U16 [R107+0x12], R26 ;  /* 0x0000121a6b007388 */ /* 0x000fe20000000400 */
[----:B0-----:R-:W-:-:S03]  /*78a0*/  IMAD.WIDE.U32 R12, R0, UR12, R10 ;  /* 0x0000000c000c7c25 */ /* 0x001fc6000f8e000a */
[----:B------:R-:W-:Y:S01]  /*78b0*/  STS.U16 [R107+0x1e], R28 ;  /* 0x00001e1c6b007388 */ /* 0x000fe20000000400 */
[----:B------:R-:W-:Y:S02]  /*78c0*/  IMAD R13, R0, UR13, R13 ;  /* 0x0000000d000d7c24 */ /* 0x000fe4000f8e020d */
[----:B------:R-:W-:-:S04]  /*78d0*/  IMAD.WIDE.U32 R12, R36, UR14, R12 ;  /* 0x0000000e240c7c25 */ /* 0x000fc8000f8e000c */
[----:B------:R-:W-:Y:S01]  /*78e0*/  IMAD R16, R36, UR15, R13 ;  /* 0x0000000f24107c24 */ /* 0x000fe2000f8e020d */
[----:B------:R-:W-:-:S05]  /*78f0*/  IADD3 R13, P6, PT, R69, R12, RZ ;  /* 0x0000000c450d7210 */ /* 0x000fca0007fde0ff */
[----:B------:R-:W-:Y:S01]  /*7900*/  IMAD.X R16, RZ, RZ, R16, P6 ;  /* 0x000000ffff107224 */ /* 0x000fe200030e0610 */
[----:B-1----:R-:W-:-:S04]  /*7910*/  LEA R14, P6, R15, UR4, 0x1 ;  /* 0x000000040f0e7c11 */ /* 0x002fc8000f8c08ff */
[----:B------:R-:W-:Y:S01]  /*7920*/  LEA.HI.X R15, R15, UR5, R18, 0x1, P6 ;  /* 0x000000050f0f7c11 */ /* 0x000fe2000b0f0c12 */
[----:B------:R-:W0:Y:S02]  /*7930*/  LDCU.64 UR4, c[0x0][0x4b8] ;  /* 0x00009700ff0477ac */ /* 0x000e240008000a00 */
[----:B0-----:R-:W-:-:S04]  /*7940*/  LEA R12, P6, R13, UR4, 0x1 ;  /* 0x000000040d0c7c11 */ /* 0x001fc8000f8c08ff */
[----:B------:R-:W-:Y:S02]  /*7950*/  LEA.HI.X R13, R13, UR5, R16, 0x1, P6 ;  /* 0x000000050d0d7c11 */ /* 0x000fe4000b0f0c10 */
[----:B------:R-:W-:-:S04]  /*7960*/  F2FP.F16.F32.PACK_AB R16, R141, R128 ;  /* 0x000000808d10723e */ /* 0x000fc800000000ff */
[C---:B------:R-:W-:Y:S02]  /*7970*/  PRMT R18, R16.reuse, 0x7610, R18 ;  /* 0x0000761010127816 */ /* 0x040fe40000000012 */
[----:B------:R-:W-:Y:S02]  /*7980*/  PRMT R19, R16, 0x7632, R19 ;  /* 0x0000763210137816 */ /* 0x000fe40000000013 */
[----:B------:R-:W-:Y:S01]  /*7990*/  F2FP.F16.F32.PACK_AB R16, R126, R135 ;  /* 0x000000877e10723e */ /* 0x000fe200000000ff */
[----:B------:R0:W-:Y:S03]  /*79a0*/  STS.U16 [R107], R18 ;  /* 0x000000126b007388 */ /* 0x0001e60000000400 */
[C---:B------:R-:W-:Y:S01]  /*79b0*/  PRMT R22, R16.reuse, 0x7610, R22 ;  /* 0x0000761010167816 */ /* 0x040fe20000000016 */
[----:B------:R1:W-:Y:S01]  /*79c0*/  STS.U16 [R107+0x2], R19 ;  /* 0x000002136b007388 */ /* 0x0003e20000000400 */
[----:B------:R-:W-:-:S02]  /*79d0*/  PRMT R23, R16, 0x7632, R23 ;  /* 0x0000763210177816 */ /* 0x000fc40000000017 */
[----:B------:R-:W-:Y:S01]  /*79e0*/  F2FP.F16.F32.PACK_AB R16, R136, R129 ;  /* 0x000000818810723e */ /* 0x000fe200000000ff */
[----:B------:R3:W-:Y:S01]  /*79f0*/  STS.U16 [R107+0x8], R22 ;  /* 0x000008166b007388 */ /* 0x0007e20000000400 */
[----:B0-----:R-:W-:Y:S02]  /*7a00*/  F2FP.F16.F32.PACK_AB R18, R134, R137 ;  /* 0x000000898612723e */ /* 0x001fe400000000ff */
[C---:B------:R-:W-:Y:S01]  /*7a10*/  PRMT R24, R16.reuse, 0x7610, R24 ;  /* 0x0000761010187816 */ /* 0x040fe20000000018 */
[----:B------:R-:W-:Y:S01]  /*7a20*/  STS.U16 [R107+0xa], R23 ;  /* 0x00000a176b007388 */ /* 0x000fe20000000400 */
[----:B-1----:R-:W-:Y:S02]  /*7a30*/  PRMT R19, R16, 0x7632, R19 ;  /* 0x0000763210137816 */ /* 0x002fe40000000013 */
[----:B------:R-:W-:Y:S01]  /*7a40*/  F2FP.F16.F32.PACK_AB R16, R140, R133 ;  /* 0x000000858c10723e */ /* 0x000fe200000000ff */
[----:B------:R0:W-:Y:S01]  /*7a50*/  STS.U16 [R107+0xc], R24 ;  /* 0x00000c186b007388 */ /* 0x0001e20000000400 */
[----:B------:R-:W-:-:S02]  /*7a60*/  PRMT R20, R18, 0x7632, R20 ;  /* 0x0000763212147816 */ /* 0x000fc40000000014 */
[----:B---3--:R-:W-:Y:S01]  /*7a70*/  PRMT R22, R16, 0x7632, R22 ;  /* 0x0000763210167816 */ /* 0x008fe20000000016 */
[----:B------:R-:W-:Y:S04]  /*7a80*/  STS.U16 [R107+0xe], R19 ;  /* 0x00000e136b007388 */ /* 0x000fe80000000400 */
[----:B------:R-:W-:Y:S01]  /*7a90*/  STS.U16 [R107+0x14], R18 ;  /* 0x000014126b007388 */ /* 0x000fe20000000400 */
[----:B0-----:R-:W-:-:S03]  /*7aa0*/  PRMT R24, R17, 0x7610, R24 ;  /* 0x0000761011187816 */ /* 0x001fc60000000018 */
[----:B------:R-:W-:Y:S04]  /*7ab0*/  STS.U16 [R107+0x16], R20 ;  /* 0x000016146b007388 */ /* 0x000fe80000000400 */
[----:B------:R-:W-:Y:S04]  /*7ac0*/  STS.U16 [R107+0x18], R16 ;  /* 0x000018106b007388 */ /* 0x000fe80000000400 */
[----:B------:R0:W-:Y:S04]  /*7ad0*/  STS.U16 [R107+0x1a], R22 ;  /* 0x00001a166b007388 */ /* 0x0001e80000000400 */
        /* <DEDUP_REMOVED lines=19> */
[----:B------:R-:W-:Y:S01]  /*7c10*/  LOP3.LUT P0, RZ, R194, 0x80, RZ, 0xc0, !PT ;  /* 0x00000080c2ff7812 */ /* 0x000fe2000780c0ff */
[----:B------:R-:W-:Y:S03]  /*7c20*/  BAR.SYNC.DEFER_BLOCKING 0x0 ;  /* 0x0000000000007b1d */ /* 0x000fe60000010000 */
[----:B0-----:R-:W-:-:S02]  /*7c30*/  P2R R22, PR, RZ, 0x1 ;  /* 0x00000001ff167803 */ /* 0x001fc40000000000 */
[----:B------:R-:W-:-:S04]  /*7c40*/  LOP3.LUT P0, RZ, R194, 0x100, RZ, 0xc0, !PT ;  /* 0x00000100c2ff7812 */ /* 0x000fc8000780c0ff */
[----:B------:R-:W-:Y:S02]  /*7c50*/  P2R R20, PR, RZ, 0x1 ;  /* 0x00000001ff147803 */ /* 0x000fe40000000000 */
[----:B------:R-:W-:-:S04]  /*7c60*/  LOP3.LUT P0, RZ, R194, 0x200, RZ, 0xc0, !PT ;  /* 0x00000200c2ff7812 */ /* 0x000fc8000780c0ff */
[----:B------:R-:W-:Y:S02]  /*7c70*/  P2R R18, PR, RZ, 0x1 ;  /* 0x00000001ff127803 */ /* 0x000fe40000000000 */
[----:B------:R-:W-:Y:S01]  /*7c80*/  LOP3.LUT P0, RZ, R194, 0x400, RZ, 0xc0, !PT ;  /* 0x00000400c2ff7812 */ /* 0x000fe2000780c0ff */
[----:B------:R-:W0:Y:S02]  /*7c90*/  LDS R16, [UR6+0x420] ;  /* 0x00042006ff107984 */ /* 0x000e240008000800 */
[----:B0-----:R-:W-:-:S13]  /*7ca0*/  ISETP.GE.AND P6, PT, R69, R16, PT ;  /* 0x000000104500720c */ /* 0x001fda0003fc6270 */
        /* <DEDUP_REMOVED lines=29> */
[----:B------:R-:W-:Y:S02]  /*7e80*/  ISETP.GE.AND P6, PT, R87, R16, PT ;  /* 0x000000105700720c */ /* 0x000fe40003fc6270 */
[----:B------:R-:W-:-:S11]  /*7e90*/  PRMT R16, RZ, 0x7610, R16 ;  /* 0x00007610ff107816 */ /* 0x000fd60000000010 */
[----:B------:R4:W-:Y:S01]  /*7ea0*/  @!P6 STG.E.U16 desc[UR10][R14.64+0x3c0], R123 ;  /* 0x0003c07b0e00e986 */ /* 0x0009e2000c10150a */
[----:B0-----:R-:W-:Y:S02]  /*7eb0*/  PRMT R17, RZ, 0x7610, R17 ;  /* 0x00007610ff117816 */ /* 0x001fe40000000011 */
[----:B-1----:R-:W-:Y:S01]  /*7ec0*/  PRMT R19, RZ, 0x7610, R19 ;  /* 0x00007610ff137816 */ /* 0x002fe20000000013 */
[----:B------:R-:W-:Y:S01]  /*7ed0*/  BAR.SYNC.DEFER_BLOCKING 0x0 ;  /* 0x0000000000007b1d */ /* 0x000fe20000010000 */
[----:B---3--:R-:W-:Y:S02]  /*7ee0*/  PRMT R21, RZ, 0x7610, R21 ;  /* 0x00007610ff157816 */ /* 0x008fe40000000015 */
[----:B------:R-:W-:-:S03]  /*7ef0*/  LOP3.LUT P6, RZ, R194, 0x2, RZ, 0xc0, !PT ;  /* 0x00000002c2ff7812 */ /* 0x000fc600078cc0ff */
[----:B------:R-:W3:Y:S01]  /*7f00*/  @!P0 LDG.E.U16 R16, desc[UR10][R12.64] ;  /* 0x0000000a0c108981 */ /* 0x000ee2000c1e1500 */
[----:B------:R-:W-:Y:S02]  /*7f10*/  ISETP.NE.AND P0, PT, R18, RZ, PT ;  /* 0x000000ff1200720c */ /* 0x000fe40003f05270 */
[----:B------:R-:W-:Y:S01]  /*7f20*/  PRMT R18, RZ, 0x7610, R18 ;  /* 0x00007610ff127816 */ /* 0x000fe20000000012 */
[----:B------:R-:W5:Y:S10]  /*7f30*/  @!P4 LDG.E.U16 R21, desc[UR10][R12.64+0x1c0] ;  /* 0x0001c00a0c15c981 */ /* 0x000f74000c1e1500 */
[----:B------:R-:W2:Y:S01]  /*7f40*/  @!P0 LDG.E.U16 R17, desc[UR10][R12.64+0x40] ;  /* 0x0000400a0c118981 */ /* 0x000ea2000c1e1500 */
[----:B------:R-:W-:-:S02]  /*7f50*/  ISETP.NE.AND P0, PT, R20, RZ, PT ;  /* 0x000000ff1400720c */ /* 0x000fc40003f05270 */
[----:B------:R-:W-:Y:S02]  /*7f60*/  PRMT R20, RZ, 0x7610, R20 ;  /* 0x00007610ff147816 */ /* 0x000fe40000000014 */
[----:B----4-:R-:W-:Y:S02]  /*7f70*/  PRMT R15, RZ, 0x7610, R15 ;  /* 0x00007610ff0f7816 */ /* 0x010fe4000000000f */
[----:B------:R-:W-:Y:S02]  /*7f80*/  PRMT R14, RZ, 0x7610, R14 ;  /* 0x00007610ff0e7816 */ /* 0x000fe4000000000e */
[----:B------:R-:W4:Y:S05]  /*7f90*/  @!P1 LDG.E.U16 R20, desc[UR10][R12.64+0x100] ;  /* 0x0001000a0c149981 */ /* 0x000f2a000c1e1500 */
[----:B------:R-:W5:Y:S01]  /*7fa0*/  @!P0 LDG.E.U16 R18, desc[UR10][R12.64+0x80] ;  /* 0x0000800a0c128981 */ /* 0x000f62000c1e1500 */
[----:B------:R-:W-:-:S02]  /*7fb0*/  ISETP.NE.AND P0, PT, R22, RZ, PT ;  /* 0x000000ff1600720c */ /* 0x000fc40003f05270 */
[----:B------:R-:W-:Y:S01]  /*7fc0*/  PRMT R22, RZ, 0x7610, R22 ;  /* 0x00007610ff167816 */ /* 0x000fe20000000016 */
[----:B------:R-:W4:Y:S01]  /*7fd0*/  @!P2 LDG.E.U16 R15, desc[UR10][R12.64+0x140] ;  /* 0x0001400a0c0fa981 */ /* 0x000f22000c1e1500 */
[----:B------:R-:W-:Y:S02]  /*7fe0*/  ISETP.NE.AND P1, PT, R32, RZ, PT ;  /* 0x000000ff2000720c */ /* 0x000fe40003f25270 */
[----:B------:R-:W-:Y:S01]  /*7ff0*/  ISETP.NE.AND P2, PT, R34, RZ, PT ;  /* 0x000000ff2200720c */ /* 0x000fe20003f45270 */
[----:B------:R-:W4:Y:S01]  /*8000*/  @!P3 LDG.E.U16 R14, desc[UR10][R12.64+0x180] ;  /* 0x0001800a0c0eb981 */ /* 0x000f22000c1e1500 */
[----:B------:R-:W-:Y:S02]  /*8010*/  ISETP.NE.AND P3, PT, R90, RZ, PT ;  /* 0x000000ff5a00720c */ /* 0x000fe40003f65270 */
[----:B------:R-:W-:Y:S01]  /*8020*/  ISETP.NE.AND P4, PT, R108, RZ, PT ;  /* 0x000000ff6c00720c */ /* 0x000fe20003f85270 */
[----:B------:R-:W4:Y:S04]  /*8030*/  @!P5 LDG.E.U16 R22, desc[UR10][R12.64+0x200] ;  /* 0x0002000a0c16d981 */ /* 0x000f28000c1e1500 */
[----:B------:R-:W4:Y:S01]  /*8040*/  @!P0 LDG.E.U16 R19, desc[UR10][R12.64+0xc0] ;  /* 0x0000c00a0c138981 */ /* 0x000f22000c1e1500 */
        /* <DEDUP_REMOVED lines=14> */
[----:B------:R-:W4:Y:S01]  /*8130*/  @!P5 LDG.E.U16 R127, desc[UR10][R12.64+0x3c0] ;  /* 0x0003c00a0c7fd981 */ /* 0x000f22000c1e1500 */
[----:B------:R-:W-:-:S03]  /*8140*/  ISETP.NE.AND P6, PT, R50, RZ, PT ;  /* 0x000000ff3200720c */ /* 0x000fc60003fc5270 */
[----:B---3--:R-:W-:Y:S04]  /*8150*/  STS.U16 [R91], R16 ;  /* 0x000000105b007388 */ /* 0x008fe80000000400 */
[----:B--2---:R-:W-:Y:S04]  /*8160*/  STS.U16 [R92+0x40], R17 ;  /* 0x000040115c007388 */ /* 0x004fe80000000400 */
[----:B-----5:R-:W-:Y:S04]  /*8170*/  STS.U16 [R93+0x80], R18 ;  /* 0x000080125d007388 */ /* 0x020fe80000000400 */
        /* <DEDUP_REMOVED lines=14> */
[----:B------:R-:W0:Y:S04]  /*8260*/  LDS.U16 R13, [R107+0x2] ;  /* 0x000002006b0d7984 */ /* 0x000e280000000400 */
[----:B------:R-:W1:Y:S04]  /*8270*/  LDS.U16 R12, [R107] ;  /* 0x000000006b0c7984 */ /* 0x000e680000000400 */
[----:B------:R-:W2:Y:S04]  /*8280*/  LDS.U16 R15, [R107+0x6] ;  /* 0x000006006b0f7984 */ /* 0x000ea80000000400 */
[----:B------:R-:W3:Y:S04]  /*8290*/  LDS.U16 R18, [R107+0xc] ;  /* 0x00000c006b127984 */ /* 0x000ee80000000400 */
[----:B------:R-:W4:Y:S04]  /*82a0*/  LDS.U16 R14, [R107+0x4] ;  /* 0x000004006b0e7984 */ /* 0x000f280000000400 */
[----:B------:R-:W5:Y:S04]  /*82b0*/  LDS.U16 R16, [R107+0x8] ;  /* 0x000008006b107984 */ /* 0x000f680000000400 */
[----:B------:R-:W5:Y:S04]  /*82c0*/  LDS.U16 R17, [R107+0xa] ;  /* 0x00000a006b117984 */ /* 0x000f680000000400 */
[----:B------:R-:W5:Y:S04]  /*82d0*/  LDS.U16 R19, [R107+0xe] ;  /* 0x00000e006b137984 */ /* 0x000f680000000400 */
[----:B------:R-:W5:Y:S04]  /*82e0*/  LDS.U16 R22, [R107+0x14] ;  /* 0x000014006b167984 */ /* 0x000f680000000400 */
[----:B------:R-:W5:Y:S01]  /*82f0*/  LDS.U16 R24, [R107+0x1a] ;  /* 0x00001a006b187984 */ /* 0x000f620000000400 */
[----:B0-----:R-:W-:-:S03]  /*8300*/  HADD2.F32 R28, -RZ, R13.H0_H0 ;  /* 0x2000000dff1c7230 */ /* 0x001fc60000004100 */
[----:B------:R-:W0:Y:S01]  /*8310*/  LDS.U16 R25, [R107+0x1e] ;  /* 0x00001e006b197984 */ /* 0x000e220000000400 */
[----:B-1----:R-:W-:-:S03]  /*8320*/  HADD2.F32 R26, -RZ, R12.H0_H0 ;  /* 0x2000000cff1a7230 */ /* 0x002fc60000004100 */
[----:B------:R-:W1:Y:S04]  /*8330*/  LDS.U16 R13, [R107+0x1c] ;  /* 0x00001c006b0d7984 */ /* 0x000e680000000400 */
[----:B------:R-:W1:Y:S04]  /*8340*/  LDS.U16 R23, [R107+0x16] ;  /* 0x000016006b177984 */ /* 0x000e680000000400 */
[----:B------:R-:W1:Y:S04]  /*8350*/  LDS.U16 R12, [R107+0x18] ;  /* 0x000018006b0c7984 */ /* 0x000e680000000400 */
[----:B------:R-:W1:Y:S04]  /*8360*/  LDS.U16 R20, [R107+0x10] ;  /* 0x000010006b147984 */ /* 0x000e680000000400 */
[----:B------:R-:W1:Y:S01]  /*8370*/  LDS.U16 R21, [R107+0x12] ;  /* 0x000012006b157984 */ /* 0x000e620000000400 */
[----:B------:R-:W-:Y:S01]  /*8380*/  FMUL.FTZ R27, R26, -1.4426950216293334961 ;  /* 0xbfb8aa3b1a1b7820 */ /* 0x000fe20000410000 */
[----:B--2---:R-:W-:-:S02]  /*8390*/  HADD2.F32 R30, -RZ, R15.H0_H0 ;  /* 0x2000000fff1e7230 */ /* 0x004fc40000004100 */
[----:B---3--:R-:W-:Y:S02]  /*83a0*/  HADD2.F32 R33, -RZ, R18.H0_H0 ;  /* 0x20000012ff217230 */ /* 0x008fe40000004100 */
[----:B----4-:R-:W-:Y:S02]  /*83b0*/  HADD2.F32 R29, -RZ, R14.H0_H0 ;  /* 0x2000000eff1d7230 */ /* 0x010fe40000004100 */
[----:B------:R-:W-:Y:S01]  /*83c0*/  FMUL.FTZ R14, R28, -1.4426950216293334961 ;  /* 0xbfb8aa3b1c0e7820 */ /* 0x000fe20000410000 */
[----:B-----5:R-:W-:Y:S02]  /*83d0*/  HADD2.F32 R31, -RZ, R16.H0_H0 ;  /* 0x20000010ff1f7230 */ /* 0x020fe40000004100 */
[----:B------:R-:W-:Y:S02]  /*83e0*/  HADD2.F32 R32, -RZ, R17.H0_H0 ;  /* 0x20000011ff207230 */ /* 0x000fe40000004100 */
[----:B------:R-:W-:Y:S02]  /*83f0*/  HADD2.F32 R34, -RZ, R19.H0_H0 ;  /* 0x20000013ff227230 */ /* 0x000fe40000004100 */
[----:B------:R-:W-:-:S02]  /*8400*/  HADD2.F32 R108, -RZ, R22.H0_H0 ;  /* 0x20000016ff6c7230 */ /* 0x000fc40000004100 */
[----:B------:R-:W-:Y:S02]  /*8410*/  HADD2.F32 R24, -RZ, R24.H0_H0 ;  /* 0x20000018ff187230 */ /* 0x000fe40000004100 */
[----:B0-----:R-:W-:Y:S02]  /*8420*/  HADD2.F32 R113, -RZ, R25.H0_H0 ;  /* 0x20000019ff717230 */ /* 0x001fe40000004100 */
[----:B-1----:R-:W-:Y:S02]  /*8430*/  HADD2.F32 R111, -RZ, R13.H0_H0 ;  /* 0x2000000dff6f7230 */ /* 0x002fe40000004100 */
[----:B------:R-:W-:Y:S01]  /*8440*/  FMUL.FTZ R16, R30, -1.4426950216293334961 ;  /* 0xbfb8aa3b1e107820 */ /* 0x000fe20000410000 */
[----:B------:R-:W-:Y:S02]  /*8450*/  HADD2.F32 R109, -RZ, R23.H0_H0 ;  /* 0x20000017ff6d7230 */ /* 0x000fe40000004100 */
[----:B------:R-:W-:Y:S01]  /*8460*/  FMUL.FTZ R19, R33, -1.4426950216293334961 ;  /* 0xbfb8aa3b21137820 */ /* 0x000fe20000410000 */
[----:B------:R-:W-:Y:S01]  /*8470*/  HADD2.F32 R110, -RZ, R12.H0_H0 ;  /* 0x2000000cff6e7230 */ /* 0x000fe20000004100 */
[----:B------:R-:W0:Y:S01]  /*8480*/  MUFU.EX2 R27, R27 ;  /* 0x0000001b001b7308 */ /* 0x000e220000000800 */
[----:B------:R-:W-:-:S02]  /*8490*/  HADD2.F32 R35, -RZ, R20.H0_H0 ;  /* 0x20000014ff237230 */ /* 0x000fc40000004100 */
[----:B------:R-:W-:Y:S01]  /*84a0*/  FMUL.FTZ R17, R31, -1.4426950216293334961 ;  /* 0xbfb8aa3b1f117820 */ /* 0x000fe20000410000 */
[----:B------:R-:W-:Y:S02]  /*84b0*/  HADD2.F32 R90, -RZ, R21.H0_H0 ;  /* 0x20000015ff5a7230 */ /* 0x000fe40000004100 */
[----:B------:R-:W-:Y:S01]  /*84c0*/  FMUL.FTZ R18, R32, -1.4426950216293334961 ;  /* 0xbfb8aa3b20127820 */ /* 0x000fe20000410000 */
        /* <DEDUP_REMOVED lines=8> */
[----:B------:R-:W1:Y:S01]  /*8550*/  MUFU.EX2 R14, R14 ;  /* 0x0000000e000e7308 */ /* 0x000e620000000800 */
[----:B------:R-:W-:Y:S01]  /*8560*/  FMUL.FTZ R21, R35, -1.4426950216293334961 ;  /* 0xbfb8aa3b23157820 */ /* 0x000fe20000410000 */
[----:B------:R-:W-:-:S02]  /*8570*/  FMUL.FTZ R22, R90, -1.4426950216293334961 ;  /* 0xbfb8aa3b5a167820 */ /* 0x000fc40000410000 */
[----:B------:R-:W2:Y:S04]  /*8580*/  MUFU.EX2 R16, R16 ;  /* 0x0000001000107308 */ /* 0x000ea80000000800 */
[----:B------:R-:W3:Y:S04]  /*8590*/  MUFU.EX2 R19, R19 ;  /* 0x0000001300137308 */ /* 0x000ee80000000800 */
[----:B------:R-:W4:Y:S04]  /*85a0*/  MUFU.EX2 R17, R17 ;  /* 0x0000001100117308 */ /* 0x000f280000000800 */
[----:B------:R-:W5:Y:S04]  /*85b0*/  MUFU.EX2 R18, R18 ;  /* 0x0000001200127308 */ /* 0x000f680000000800 */
        /* <DEDUP_REMOVED lines=9> */
[----:B------:R-:W5:Y:S01]  /*8650*/  MUFU.EX2 R22, R22 ;  /* 0x0000001600167308 */ /* 0x000f620000000800 */
[----:B0-----:R-:W-:Y:S01]  /*8660*/  FADD.FTZ R27, R27, 1 ;  /* 0x3f8000001b1b7421 */ /* 0x001fe20000010000 */
[----:B-1----:R-:W-:Y:S01]  /*8670*/  FADD.FTZ R14, R14, 1 ;  /* 0x3f8000000e0e7421 */ /* 0x002fe20000010000 */
[----:B--2---:R-:W-:Y:S01]  /*8680*/  FADD.FTZ R16, R16, 1 ;  /* 0x3f80000010107421 */ /* 0x004fe20000010000 */
[----:B---3--:R-:W-:Y:S01]  /*8690*/  FADD.FTZ R19, R19, 1 ;  /* 0x3f80000013137421 */ /* 0x008fe20000010000 */
[----:B----4-:R-:W-:Y:S01]  /*86a0*/  FADD.FTZ R17, R17, 1 ;  /* 0x3f80000011117421 */ /* 0x010fe20000010000 */
[----:B------:R0:W-:Y:S01]  /*86b0*/  MUFU.RCP R115, R14 ;  /* 0x0000000e00737308 */ /* 0x0001e20000001000 */
[----:B-----5:R-:W-:Y:S01]  /*86c0*/  FADD.FTZ R18, R18, 1 ;  /* 0x3f80000012127421 */ /* 0x020fe20000010000 */
[----:B------:R-:W-:Y:S01]  /*86d0*/  FADD.FTZ R20, R20, 1 ;  /* 0x3f80000014147421 */ /* 0x000fe20000010000 */
[----:B------:R-:W-:Y:S01]  /*86e0*/  FADD.FTZ R23, R23, 1 ;  /* 0x3f80000017177421 */ /* 0x000fe20000010000 */
[----:B------:R-:W-:Y:S01]  /*86f0*/  FADD.FTZ R25, R25, 1 ;  /* 0x3f80000019197421 */ /* 0x000fe20000010000 */
[----:B------:R-:W-:Y:S01]  /*8700*/  FADD.FTZ R112, R112, 1 ;  /* 0x3f80000070707421 */ /* 0x000fe20000010000 */
[----:B------:R-:W-:Y:S01]  /*8710*/  FADD.FTZ R114, R114, 1 ;  /* 0x3f80000072727421 */ /* 0x000fe20000010000 */
[----:B------:R-:W-:Y:S01]  /*8720*/  FADD.FTZ R12, R12, 1 ;  /* 0x3f8000000c0c7421 */ /* 0x000fe20000010000 */
[----:B------:R-:W1:Y:S01]  /*8730*/  MUFU.RCP R27, R27 ;  /* 0x0000001b001b7308 */ /* 0x000e620000001000 */
[----:B0-----:R-:W-:Y:S01]  /*8740*/  FADD.FTZ R14, R13, 1 ;  /* 0x3f8000000d0e7421 */ /* 0x001fe20000010000 */
[----:B------:R-:W-:Y:S01]  /*8750*/  FADD.FTZ R15, R15, 1 ;  /* 0x3f8000000f0f7421 */ /* 0x000fe20000010000 */
[----:B------:R-:W-:Y:S01]  /*8760*/  FADD.FTZ R21, R21, 1 ;  /* 0x3f80000015157421 */ /* 0x000fe20000010000 */
[----:B------:R-:W-:-:S04]  /*8770*/  FADD.FTZ R22, R22, 1 ;  /* 0x3f80000016167421 */ /* 0x000fc80000010000 */
[----:B------:R-:W-:Y:S08]  /*8780*/  MUFU.RCP R119, R16 ;  /* 0x0000001000777308 */ /* 0x000ff00000001000 */
[----:B------:R-:W0:Y:S08]  /*8790*/  MUFU.RCP R120, R17 ;  /* 0x0000001100787308 */ /* 0x000e300000001000 */
[----:B------:R-:W2:Y:S08]  /*87a0*/  MUFU.RCP R123, R18 ;  /* 0x00000012007b7308 */ /* 0x000eb00000001000 */
[----:B------:R-:W3:Y:S08]  /*87b0*/  MUFU.RCP R122, R19 ;  /* 0x00000013007a7308 */ /* 0x000ef00000001000 */
[----:B------:R-:W4:Y:S08]  /*87c0*/  MUFU.RCP R125, R20 ;  /* 0x00000014007d7308 */ /* 0x000f300000001000 */
[----:B------:R0:W5:Y:S08]  /*87d0*/  MUFU.RCP R16, R12 ;  /* 0x0000000c00107308 */ /* 0x0001700000001000 */
[----:B------:R-:W5:Y:S08]  /*87e0*/  MUFU.RCP R19, R14 ;  /* 0x0000000e00137308 */ /* 0x000f700000001000 */
[----:B------:R2:W5:Y:S08]  /*87f0*/  MUFU.RCP R118, R15 ;  /* 0x0000000f00767308 */ /* 0x0005700000001000 */
[----:B------:R-:W5:Y:S01]  /*8800*/  MUFU.RCP R124, R21 ;  /* 0x00000015007c7308 */ /* 0x000f620000001000 */
[----:B------:R-:W-:Y:S07]  /*8810*/  BAR.SYNC.DEFER_BLOCKING 0x0 ;  /* 0x0000000000007b1d */ /* 0x000fee0000010000 */
[----:B------:R-:W5:Y:S08]  /*8820*/  MUFU.RCP R127, R22 ;  /* 0x00000016007f7308 */ /* 0x000f700000001000 */
[----:B------:R-:W5:Y:S08]  /*8830*/  MUFU.RCP R23, R23 ;  /* 0x0000001700177308 */ /* 0x000f700000001000 */
[----:B------:R-:W5:Y:S08]  /*8840*/  MUFU.RCP R25, R25 ;  /* 0x0000001900197308 */ /* 0x000f700000001000 */
[----:B------:R-:W5:Y:S08]  /*8850*/  MUFU.RCP R112, R112 ;  /* 0x0000007000707308 */ /* 0x000f700000001000 */
[----:B------:R-:W5:Y:S01]  /*8860*/  MUFU.RCP R114, R114 ;  /* 0x0000007200727308 */ /* 0x000f620000001000 */
[----:B-1----:R-:W-:Y:S01]  /*8870*/  FMUL.FTZ R13, R26, R27 ;  /* 0x0000001b1a0d7220 */ /* 0x002fe20000410000 */
[----:B------:R-:W-:Y:S01]  /*8880*/  FMUL.FTZ R28, R28, R115 ;  /* 0x000000731c1c7220 */ /* 0x000fe20000410000 */
[----:B0-----:R-:W-:Y:S01]  /*8890*/  FMUL.FTZ R12, R31, R120 ;  /* 0x000000781f0c7220 */ /* 0x001fe20000410000 */
[----:B--2---:R-:W-:Y:S01]  /*88a0*/  FMUL.FTZ R15, R32, R123 ;  /* 0x0000007b200f7220 */ /* 0x004fe20000410000 */
[----:B------:R-:W-:Y:S01]  /*88b0*/  FMUL.FTZ R13, R13, R128 ;  /* 0x000000800d0d7220 */ /* 0x000fe20000410000 */
[----:B------:R-:W-:Y:S01]  /*88c0*/  FMUL.FTZ R28, R28, R141 ;  /* 0x0000008d1c1c7220 */ /* 0x000fe20000410000 */
[----:B---3--:R-:W-:Y:S01]  /*88d0*/  FMUL.FTZ R14, R33, R122 ;  /* 0x0000007a210e7220 */ /* 0x008fe20000410000 */
[----:B----4-:R-:W-:Y:S01]  /*88e0*/  FMUL.FTZ R17, R34, R125 ;  /* 0x0000007d22117220 */ /* 0x010fe20000410000 */
        /* <DEDUP_REMOVED lines=25> */
[----:B------:R-:W-:-:S02]  /*8a80*/  PRMT R18, R13, 0x7632, R18 ;  /* 0x000076320d127816 */ /* 0x000fc40000000012 */
[----:B------:R-:W-:Y:S02]  /*8a90*/  F2FP.F16.F32.PACK_AB R12, R15, R12 ;  /* 0x0000000c0f0c723e */ /* 0x000fe400000000ff */
[----:B------:R-:W-:Y:S02]  /*8aa0*/  F2FP.F16.F32.PACK_AB R14, R17, R14 ;  /* 0x0000000e110e723e */ /* 0x000fe400000000ff */
[----:B------:R-:W-:Y:S02]  /*8ab0*/  F2FP.F16.F32.PACK_AB R29, R30, R29 ;  /* 0x0000001d1e1d723e */ /* 0x000fe400000000ff */
[----:B------:R-:W-:Y:S02]  /*8ac0*/  F2FP.F16.F32.PACK_AB R35, R90, R35 ;  /* 0x000000235a23723e */ /* 0x000fe400000000ff */
[----:B------:R-:W-:Y:S02]  /*8ad0*/  F2FP.F16.F32.PACK_AB R108, R109, R108 ;  /* 0x0000006c6d6c723e */ /* 0x000fe400000000ff */
[----:B------:R-:W-:-:S02]  /*8ae0*/  F2FP.F16.F32.PACK_AB R19, R19, R110 ;  /* 0x0000006e1313723e */ /* 0x000fc400000000ff */
[----:B------:R-:W-:Y:S01]  /*8af0*/  F2FP.F16.F32.PACK_AB R16, R16, R111 ;  /* 0x0000006f1010723e */ /* 0x000fe200000000ff */
[----:B------:R0:W-:Y:S01]  /*8b00*/  STS.U16 [R107], R13 ;  /* 0x0000000d6b007388 */ /* 0x0001e20000000400 */
[----:B------:R-:W-:Y:S02]  /*8b10*/  PRMT R20, R12, 0x7632, R20 ;  /* 0x000076320c147816 */ /* 0x000fe40000000014 */
[----:B------:R-:W-:Y:S01]  /*8b20*/  PRMT R15, R29, 0x7632, R15 ;  /* 0x000076321d0f7816 */ /* 0x000fe2000000000f */
[----:B------:R1:W-:Y:S01]  /*8b30*/  STS.U16 [R107+0x2], R18 ;  /* 0x000002126b007388 */ /* 0x0003e20000000400 */
[----:B------:R-:W-:-:S03]  /*8b40*/  PRMT R17, R35, 0x7632, R17 ;  /* 0x0000763223117816 */ /* 0x000fc60000000011 */
[----:B------:R2:W-:Y:S01]  /*8b50*/  STS.U16 [R107+0x8], R12 ;  /* 0x0000080c6b007388 */ /* 0x0005e20000000400 */
[----:B0-----:R-:W-:-:S03]  /*8b60*/  PRMT R13, R14, 0x7632, R13 ;  /* 0x000076320e0d7816 */ /* 0x001fc6000000000d */
[----:B------:R0:W-:Y:S01]  /*8b70*/  STS.U16 [R107+0xc], R14 ;  /* 0x00000c0e6b007388 */ /* 0x0001e20000000400 */
[----:B-1----:R-:W-:Y:S02]  /*8b80*/  PRMT R18, R19, 0x7632, R18 ;  /* 0x0000763213127816 */ /* 0x002fe40000000012 */
[----:B--2---:R-:W-:Y:S02]  /*8b90*/  PRMT R12, R108, 0x7632, R12 ;  /* 0x000076326c0c7816 */ /* 0x004fe4000000000c */
[----:B0-----:R-:W-:Y:S01]  /*8ba0*/  PRMT R14, R16, 0x7632, R14 ;  /* 0x00007632100e7816 */ /* 0x001fe2000000000e */
        /* <DEDUP_REMOVED lines=37> */
[----:B------:R-:W-:-:S05]  /*8e00*/  IADD3 R11, P0, PT, R69, R10, RZ ;  /* 0x0000000a450b7210 */ /* 0x000fca0007f1e0ff */
[----:B------:R-:W-:Y:S01]  /*8e10*/  IMAD.X R14, RZ, RZ, R14, P0 ;  /* 0x000000ffff0e7224 */ /* 0x000fe200000e060e */
[----:B-1----:R-:W-:Y:S02]  /*8e20*/  ISETP.GE.AND P2, PT, R69, R12, PT ;  /* 0x0000000c4500720c */ /* 0x002fe40003f46270 */
[----:B------:R-:W-:-:S04]  /*8e30*/  LEA R10, P0, R11, UR8, 0x1 ;  /* 0x000000080b0a7c11 */ /* 0x000fc8000f8008ff */
[----:B------:R-:W-:Y:S02]  /*8e40*/  LEA.HI.X R11, R11, UR9, R14, 0x1, P0 ;  /* 0x000000090b0b7c11 */ /* 0x000fe400080f0c0e */
[-C--:B------:R-:W-:Y:S02]  /*8e50*/  ISETP.GE.AND P1, PT, R73, R12.reuse, PT ;  /* 0x0000000c4900720c */ /* 0x080fe40003f26270 */
[-C--:B------:R-:W-:Y:S02]  /*8e60*/  ISETP.GE.AND P3, PT, R76, R12.reuse, PT ;  /* 0x0000000c4c00720c */ /* 0x080fe40003f66270 */
[-C--:B------:R-:W-:Y:S01]  /*8e70*/  ISETP.GE.AND P4, PT, R77, R12.reuse, PT ;  /* 0x0000000c4d00720c */ /* 0x080fe20003f86270 */
[----:B------:R0:W-:Y:S01]  /*8e80*/  @!P2 STG.E.U16 desc[UR10][R10.64], R91 ;  /* 0x0000005b0a00a986 */ /* 0x0001e2000c10150a */
        /* <DEDUP_REMOVED lines=21> */
[----:B------:R-:W-:Y:S01]  /*8fe0*/  ISETP.GE.AND P0, PT, R83, R12, PT ;  /* 0x0000000c5300720c */ /* 0x000fe20003f06270 */
[----:B------:R-:W-:Y:S02]  /*8ff0*/  VIADD R56, R56, 0x1 ;  /* 0x0000000138387836 */ /* 0x000fe40000000000 */
[----:B------:R0:W-:Y:S04]  /*9000*/  @!P1 STG.E.U16 desc[UR10][R10.64+0x300], R103 ;  /* 0x000300670a009986 */ /* 0x0001e8000c10150a */
[----:B------:R0:W-:Y:S04]  /*9010*/  @!P2 STG.E.U16 desc[UR10][R10.64+0x340], R25 ;  /* 0x000340190a00a986 */ /* 0x0001e8000c10150a */
[----:B------:R0:W-:Y:S04]  /*9020*/  @!P3 STG.E.U16 desc[UR10][R10.64+0x380], R105 ;  /* 0x000380690a00b986 */ /* 0x0001e8000c10150a */
[----:B------:R0:W-:Y:S04]  /*9030*/  @!P4 STG.E.U16 desc[UR10][R10.64+0x3c0], R27 ;  /* 0x0003c01b0a00c986 */ /* 0x0001e8000c10150a */
[----:B------:R0:W-:Y:S01]  /*9040*/  @!P0 STG.E.U16 desc[UR10][R10.64+0x2c0], R23 ;  /* 0x0002c0170a008986 */ /* 0x0001e2000c10150a */
[----:B------:R-:W-:Y:S01]  /*9050*/  ISETP.NE.AND P0, PT, R56, R48, PT ;  /* 0x000000303800720c */ /* 0x000fe20003f05270 */
[----:B------:R-:W-:-:S04]  /*9060*/  IMAD.WIDE.U32 R40, R88, 0x2, R40 ;  /* 0x0000000258287825 */ /* 0x000fc800078e0028 */
[----:B------:R-:W-:-:S04]  /*9070*/  IMAD.WIDE.U32 R42, R88, 0x2, R42 ;  /* 0x00000002582a7825 */ /* 0x000fc800078e002a */
[C---:B------:R-:W-:Y:S02]  /*9080*/  IMAD.IADD R49, R88.reuse, 0x1, R49 ;  /* 0x0000000158317824 */ /* 0x040fe400078e0231 */
[----:B------:R-:W-:Y:S02]  /*9090*/  IMAD.IADD R58, R88, 0x1, R58 ;  /* 0x00000001583a7824 */ /* 0x000fe400078e023a */
[----:B0-----:R-:W-:Y:S05]  /*90a0*/  @P0 BRA `(.L_x_2116) ;  /* 0xffffff80004c0947 */ /* 0x001fea000383ffff */
[----:B------:R-:W-:Y:S05]  /*90b0*/  EXIT ;  /* 0x000000000000794d */ /* 0x000fea0003800000 */
.L_x_2117:
        /* <DEDUP_REMOVED lines=12> */
.L_x_7982:


//--------------------- .text._Z25selective_scan_fwd_kernelI32Selective_Scan_fwd_kernel_traitsILi32ELi16ELi1ELb0ELb1ELb1ELb1ELb1EN3c104HalfEffEEv13SSMParamsBase --------------------------
	.section	.text._Z25selective_scan_fwd_kernelI32Selective_Scan_fwd_kernel_traitsILi32ELi16ELi1ELb0ELb1ELb1ELb1ELb1EN3c104HalfEffEEv13SSMParamsBase,"ax",@progbits
	.align	128
        .global         _Z25selective_scan_fwd_kernelI32Selective_Scan_fwd_kernel_traitsILi32ELi16ELi1ELb0ELb1ELb1ELb1ELb1EN3c104HalfEffEEv13SSMParamsBase
        .type           _Z25selective_scan_fwd_kernelI32Selective_Scan_fwd_kernel_traitsILi32ELi16ELi1ELb0ELb1ELb1ELb1ELb1EN3c104HalfEffEEv13SSMParamsBase,@function
        .size           _Z25selective_scan_fwd_kernelI32Selective_Scan_fwd_kernel_traitsILi32ELi16ELi1ELb0ELb1ELb1ELb1ELb1EN3c104HalfEffEEv13SSMParamsBase,(.L_x_7983 - _Z25selective_scan_fwd_kernelI32Selective_Scan_fwd_kernel_traitsILi32ELi16ELi1ELb0ELb1ELb1ELb1ELb1EN3c104HalfEffEEv13SSMParamsBase)
        .other          _Z25selective_scan_fwd_kernelI32Selective_Scan_fwd_kernel_traitsILi32ELi16ELi1ELb0ELb1ELb1ELb1ELb1EN3c104HalfEffEEv13SSMParamsBase,@"STO_CUDA_ENTRY STV_DEFAULT"
_Z25selective_scan_fwd_kernelI32Selective_Scan_fwd_kernel_traitsILi32ELi16ELi1ELb0ELb1ELb1ELb1ELb1EN3c104HalfEffEEv13SSMParamsBase:
.text._Z25selective_scan_fwd_kernelI32Selective_Scan_fwd_kernel_traitsILi32ELi16ELi1ELb0ELb1ELb1ELb1ELb1EN3c104HalfEffEEv13SSMParamsBase:
        /* <DEDUP_REMOVED lines=43> */
.L_x_2118:
        /* <DEDUP_REMOVED lines=48> */
[----:B------:R-:W-:Y:S02]  /*05b0*/  @P4 VIADD R4, R4, 0x1 ;  /* 0x0000000104044836 */ /* 0x000fe40000000000 */
[----:B------:R-:W-:Y:S02]  /*05c0*/  IMAD.IADD R3, R3, 0x1, R5 ;  /* 0x0000000103037824 */ /* 0x000fe400078e0205 */
[----:B------:R-:W-:Y:S02]  /*05d0*/  IMAD.MOV.U32 R11, RZ, RZ, R4 ;  /* 0x000000ffff0b7224 */ /* 0x000fe400078e0004 */
[----:B------:R-:W-:Y:S02]  /*05e0*/  IMAD R4, R75, R18, RZ ;  /* 0x000000124b047224 */ /* 0x000fe400078e02ff */
[----:B------:R-:W-:Y:S01]  /*05f0*/  @!P3 IMAD.MOV R11, RZ, RZ, -R11 ;  /* 0x000000ffff0bb224 */ /* 0x000fe200078e0a0b */
[----:B------:R-:W-:Y:S01]  /*0600*/  @!P5 LOP3.LUT R11, RZ, R8, RZ, 0x33, !PT ;  /* 0x00000008ff0bd212 */ /* 0x000fe200078e33ff */
[C---:B------:R-:W-:Y:S01]  /*0610*/  IMAD R19, R79.reuse, R19, R4 ;  /* 0x000000134f137224 */ /* 0x040fe200078e0204 */
[----:B-----5:R-:W-:Y:S01]  /*0620*/  ISETP.NE.AND P3, PT, R16, RZ, PT ;  /* 0x000000ff1000720c */ /* 0x020fe20003f65270 */
[----:B------:R-:W-:-:S02]  /*0630*/  IMAD R15, R79, R15, R0 ;  /* 0x0000000f4f0f7224 */ /* 0x000fc400078e0200 */
        /* <DEDUP_REMOVED lines=37> */
.L_x_2119:
        /* <DEDUP_REMOVED lines=11> */
.L_x_2120:
        /* <DEDUP_REMOVED lines=72> */
.L_x_2121:
[-C--:B------:R-:W-:Y:S01]  /*0dc0*/  IABS R5, R63.reuse ;  /* 0x0000003f00057213 */ /* 0x080fe20000000000 */
[----:B------:R-:W-:Y:S01]  /*0dd0*/  IMAD.MOV.U32 R128, RZ, RZ, RZ ;  /* 0x000000ffff807224 */ /* 0x000fe200078e00ff */
[----:B------:R-:W-:Y:S01]  /*0de0*/  IADD3 R0, PT, PT, R132, -0x1, R63 ;  /* 0xffffffff84007810 */ /* 0x000fe20007ffe03f */
[----:B-----5:R-:W-:Y:S01]  /*0df0*/  IMAD.MOV.U32 R124, RZ, RZ, RZ ;  /* 0x000000ffff7c7224 */ /* 0x020fe200078e00ff */
[----:B------:R-:W0:Y:S01]  /*0e00*/  I2F.RP R4, R5 ;  /* 0x0000000500047306 */ /* 0x000e220000209400 */
[----:B------:R-:W-:-:S05]  /*0e10*/  IABS R10, R63 ;  /* 0x0000003f000a7213 */ /* 0x000fca0000000000 */
[----:B------:R-:W-:Y:S02]  /*0e20*/  IMAD.MOV R10, RZ, RZ, -R10 ;  /* 0x000000ffff0a7224 */ /* 0x000fe400078e0a0a */
        /* <DEDUP_REMOVED lines=22> */
.L_x_2122:
        /* <DEDUP_REMOVED lines=49> */
[----:B------:R-:W-:Y:S02]  /*12a0*/  LOP3.LUT R56, R92, 0x1e0, RZ, 0xfc, !PT ;  /* 0x000001e05c387812 */ /* 0x000fe400078efcff */
[----:B------:R-:W-:-:S07]  /*12b0*/  LOP3.LUT R54, R2, 0x200, RZ, 0xfc, !PT ;  /* 0x0000020002367812 */ /* 0x000fce00078efcff */
.L_x_2162:
        /* <DEDUP_REMOVED lines=20> */
[----:B------:R-:W-:Y:S02]  /*1400*/  IADD3 R10, P0, PT, R11, R140, RZ ;  /* 0x0000008c0b0a7210 */ /* 0x000fe40007f1e0ff */
        /* <DEDUP_REMOVED lines=72> */
[C---:B------:R-:W-:Y:S02]  /*1890*/  VIADD R31, R52.reuse, 0x20 ;  /* 0x00000020341f7836 */ /* 0x040fe40000000000 */
[C---:B------:R-:W-:Y:S01]  /*18a0*/  VIADD R33, R52.reuse, 0x40 ;  /* 0x0000004034217836 */ /* 0x040fe20000000000 */
[-C--:B------:R-:W-:Y:S01]  /*18b0*/  LEA.HI.SX32 R13, R13, R52.reuse, 0x1b ;  /* 0x000000340d0d7211 */ /* 0x080fe200078fdaff */
[C---:B------:R-:W-:Y:S01]  /*18c0*/  VIADD R35, R52.reuse, 0x60 ;  /* 0x0000006034237836 */ /* 0x040fe20000000000 */
[C---:B------:R-:W-:Y:S01]  /*18d0*/  LEA.HI.SX32 R51, R52.reuse, R52, 0x1b ;  /* 0x0000003434337211 */ /* 0x040fe200078fdaff */
[----:B------:R-:W0:Y:S01]  /*18e0*/  LDCU.U8 UR4, c[0x0][0x3a8] ;  /* 0x00007500ff0477ac */ /* 0x000e220008000000 */
[----:B------:R-:W-:-:S02]  /*18f0*/  IADD3 R37, PT, PT, R52, 0xa0, RZ ;  /* 0x000000a034257810 */ /* 0x000fc40007ffe0ff */
[-C--:B------:R-:W-:Y:S02]  /*1900*/  LEA.HI.SX32 R31, R31, R52.reuse, 0x1b ;  /* 0x000000341f1f7211 */ /* 0x080fe400078fdaff */
[----:B------:R-:W-:Y:S01]  /*1910*/  LEA R47, R13, UR6, 0x1 ;  /* 0x000000060d2f7c11 */ /* 0x000fe2000f8e08ff */
[----:B------:R-:W-:Y:S01]  /*1920*/  VIADD R13, R52, 0xc0 ;  /* 0x000000c0340d7836 */ /* 0x000fe20000000000 */
[-C--:B------:R-:W-:Y:S02]  /*1930*/  LEA.HI.SX32 R33, R33, R52.reuse, 0x1b ;  /* 0x0000003421217211 */ /* 0x080fe400078fdaff */
[-C--:B------:R-:W-:Y:S02]  /*1940*/  LEA.HI.SX32 R35, R35, R52.reuse, 0x1b ;  /* 0x0000003423237211 */ /* 0x080fe400078fdaff */
[----:B------:R-:W-:Y:S02]  /*1950*/  LEA R51, R51, UR6, 0x1 ;  /* 0x0000000633337c11 */ /* 0x000fe4000f8e08ff */
[----:B------:R-:W-:-:S02]  /*1960*/  LEA.HI.SX32 R37, R37, R52, 0x1b ;  /* 0x0000003425257211 */ /* 0x000fc400078fdaff */
        /* <DEDUP_REMOVED lines=9> */
[----:B------:R-:W-:Y:S01]  /*1a00*/  LEA R46, R37, UR6, 0x1 ;  /* 0x00000006252e7c11 */ /* 0x000fe2000f8e08ff */
[C---:B------:R-:W-:Y:S01]  /*1a10*/  VIADD R37, R52.reuse, 0x140 ;  /* 0x0000014034257836 */ /* 0x040fe20000000000 */
[-C--:B------:R-:W-:Y:S02]  /*1a20*/  LEA.HI.SX32 R31, R31, R52.reuse, 0x1b ;  /* 0x000000341f1f7211 */ /* 0x080fe400078fdaff */
[----:B------:R-:W-:Y:S01]  /*1a30*/  LEA R45, R13, UR6, 0x1 ;  /* 0x000000060d2d7c11 */ /* 0x000fe2000f8e08ff */
[----:B------:R-:W-:Y:S01]  /*1a40*/  VIADD R13, R52, 0x160 ;  /* 0x00000160340d7836 */ /* 0x000fe20000000000 */
[----:B------:R-:W-:Y:S02]  /*1a50*/  P2R R101, PR, RZ, 0x40 ;  /* 0x00000040ff657803 */ /* 0x000fe40000000000 */
[----:B------:R-:W-:Y:S02]  /*1a60*/  LOP3.LUT P6, RZ, R193, 0x10, RZ, 0xc0, !PT ;  /* 0x00000010c1ff7812 */ /* 0x000fe400078cc0ff */
[----:B------:R-:W-:-:S02]  /*1a70*/  LEA.HI.SX32 R33, R33, R52, 0x1b ;  /* 0x0000003421217211 */ /* 0x000fc400078fdaff */
[-C--:B------:R-:W-:Y:S02]  /*1a80*/  LEA.HI.SX32 R35, R35, R52.reuse, 0x1b ;  /* 0x0000003423237211 */ /* 0x080fe400078fdaff */
[----:B------:R-:W-:Y:S01]  /*1a90*/  LEA R44, R31, UR6, 0x1 ;  /* 0x000000061f2c7c11 */ /* 0x000fe2000f8e08ff */
[----:B------:R-:W-:Y:S01]  /*1aa0*/  VIADD R31, R52, 0x1e0 ;  /* 0x000001e0341f7836 */ /* 0x000fe20000000000 */
[-C--:B------:R-:W-:Y:S02]  /*1ab0*/  LEA.HI.SX32 R37, R37, R52.reuse, 0x1b ;  /* 0x0000003425257211 */ /* 0x080fe400078fdaff */
        /* <DEDUP_REMOVED lines=25> */
[----:B-1----:R-:W-:-:S03]  /*1c50*/  VIADD R15, R52, 0x180 ;  /* 0x00000180340f7836 */ /* 0x002fc60000000000 */
[----:B-----5:R1:W-:Y:S02]  /*1c60*/  STS.U16 [R48+0xc0], R17 ;  /* 0x0000c01130007388 */ /* 0x0203e40000000400 */
[----:B------:R-:W-:Y:S01]  /*1c70*/  LEA.HI.SX32 R15, R15, R52, 0x1b ;  /* 0x000000340f0f7211 */ /* 0x000fe200078fdaff */
[C---:B------:R-:W-:Y:S01]  /*1c80*/  IMAD.SHL.U32 R0, R52.reuse, 0x10, RZ ;  /* 0x0000001034007824 */ /* 0x040fe200078e00ff */
[----:B------:R-:W-:Y:S01]  /*1c90*/  STS.U16 [R47+0x100], R16 ;  /* 0x000100102f007388 */ /* 0x000fe20000000400 */
[----:B-1----:R-:W-:-:S03]  /*1ca0*/  IADD3 R17, PT, PT, R52, 0x1a0, RZ ;  /* 0x000001a034117810 */ /* 0x002fc60007ffe0ff */
[----:B------:R1:W-:Y:S01]  /*1cb0*/  STS.U16 [R46+0x140], R19 ;  /* 0x000140132e007388 */ /* 0x0003e20000000400 */
[----:B------:R-:W-:-:S03]  /*1cc0*/  LEA.HI.SX32 R17, R17, R52, 0x1b ;  /* 0x0000003411117211 */ /* 0x000fc600078fdaff */
[----:B------:R-:W-:Y:S01]  /*1cd0*/  STS.U16 [R45+0x180], R18 ;  /* 0x000180122d007388 */ /* 0x000fe20000000400 */
[----:B-1----:R-:W-:Y:S01]  /*1ce0*/  VIADD R19, R52, 0x1c0 ;  /* 0x000001c034137836 */ /* 0x002fe20000000000 */
[----:B------:R-:W-:-:S04]  /*1cf0*/  LEA R39, R15, UR6, 0x1 ;  /* 0x000000060f277c11 */ /* 0x000fc8000f8e08ff */
[----:B------:R-:W-:Y:S01]  /*1d00*/  LEA.HI.SX32 R19, R19, R52, 0x1b ;  /* 0x0000003413137211 */ /* 0x000fe200078fdaff */
[----:B------:R-:W-:Y:S01]  /*1d10*/  STS.U16 [R44+0x1c0], R21 ;  /* 0x0001c0152c007388 */ /* 0x000fe20000000400 */
[----:B------:R-:W-:Y:S02]  /*1d20*/  LEA R38, R17, UR6, 0x1 ;  /* 0x0000000611267c11 */ /* 0x000fe4000f8e08ff */
[----:B------:R-:W-:Y:S02]  /*1d30*/  LEA.HI.SX32 R0, R0, R0, 0x1b ;  /* 0x0000000000007211 */ /* 0x000fe400078fdaff */
        /* <DEDUP_REMOVED lines=52> */
[----:B-1----:R-:W-:Y:S02]  /*2080*/  PRMT R29, RZ, 0x7610, R29 ;  /* 0x00007610ff1d7816 */ /* 0x002fe4000000001d */
        /* <DEDUP_REMOVED lines=86> */
.L_x_2124:
[----:B------:R-:W-:Y:S05]  /*25f0*/  BSYNC.RECONVERGENT B0 ;  /* 0x0000000000007941 */ /* 0x000fea0003800200 */
.L_x_2123:
        /* <DEDUP_REMOVED lines=38> */
.L_x_2126:
[----:B------:R-:W-:Y:S05]  /*2860*/  BSYNC.RECONVERGENT B0 ;  /* 0x0000000000007941 */ /* 0x000fea0003800200 */
.L_x_2125:
        /* <DEDUP_REMOVED lines=38> */
.L_x_2128:
[----:B------:R-:W-:Y:S05]  /*2ad0*/  BSYNC.RECONVERGENT B0 ;  /* 0x0000000000007941 */ /* 0x000fea0003800200 */
.L_x_2127:
        /* <DEDUP_REMOVED lines=38> */
.L_x_2130:
[----:B------:R-:W-:Y:S05]  /*2d40*/  BSYNC.RECONVERGENT B0 ;  /* 0x0000000000007941 */ /* 0x000fea0003800200 */
.L_x_2129:
        /* <DEDUP_REMOVED lines=38> */
.L_x_2132:
[----:B------:R-:W-:Y:S05]  /*2fb0*/  BSYNC.RECONVERGENT B0 ;  /* 0x0000000000007941 */ /* 0x000fea0003800200 */
.L_x_2131:
        /* <DEDUP_REMOVED lines=38> */
.L_x_2134:
[----:B------:R-:W-:Y:S05]  /*3220*/  BSYNC.RECONVERGENT B0 ;  /* 0x0000000000007941 */ /* 0x000fea0003800200 */
.L_x_2133:
        /* <DEDUP_REMOVED lines=38> */
.L_x_2136:
[----:B------:R-:W-:Y:S05]  /*3490*/  BSYNC.RECONVERGENT B0 ;  /* 0x0000000000007941 */ /* 0x000fea0003800200 */
.L_x_2135:
        /* <DEDUP_REMOVED lines=38> */
.L_x_2138:
[----:B------:R-:W-:Y:S05]  /*3700*/  BSYNC.RECONVERGENT B0 ;  /* 0x0000000000007941 */ /* 0x000fea0003800200 */
.L_x_2137:
        /* <DEDUP_REMOVED lines=38> */
.L_x_2140:
[----:B------:R-:W-:Y:S05]  /*3970*/  BSYNC.RECONVERGENT B0 ;  /* 0x0000000000007941 */ /* 0x000fea0003800200 */
.L_x_2139:
        /* <DEDUP_REMOVED lines=38> */
.L_x_2142:
[----:B------:R-:W-:Y:S05]  /*3be0*/  BSYNC.RECONVERGENT B0 ;  /* 0x0000000000007941 */ /* 0x000fea0003800200 */
.L_x_2141:
        /* <DEDUP_REMOVED lines=38> */
.L_x_2144:
[----:B------:R-:W-:Y:S05]  /*3e50*/  BSYNC.RECONVERGENT B0 ;  /* 0x0000000000007941 */ /* 0x000fea0003800200 */
.L_x_2143:
        /* <DEDUP_REMOVED lines=38> */
.L_x_2146:
[----:B------:R-:W-:Y:S05]  /*40c0*/  BSYNC.RECONVERGENT B0 ;  /* 0x0000000000007941 */ /* 0x000fea0003800200 */
.L_x_2145:
[----:B------:R-:W-:Y:S01]  /*40d0*/  FSETP.GTU.FTZ.AND P6, PT, R105, 20, PT ;  /* 0x41a000006900780b */ /* 0x000fe20003fdc000 */
[----:B------:R-:W-:Y:S01]  /*40e0*/  HADD2.F32 R28, -RZ, R28.H0_H0 ;  /* 0x2000001cff1c7230 */ /* 0x000fe20000004100 */
[----:B------:R-:W-:Y:S01]  /*40f0*/  BSSY.RECONVERGENT B0, `(.L_x_2147) ;  /* 0x0000026000007945 */ /* 0x000fe20003800200 */
[----:B------:R-:W-:Y:S01]  /*4100*/  IMAD.WIDE.U32 R138, R53, 0x2, R138 ;  /* 0x00000002358a7825 */ /* 0x000fe200078e008a */
[----:B------:R-:W-:-:S03]  /*4110*/  ISETP.EQ.OR P6, PT, RZ, UR4, P6 ;  /* 0x00000004ff007c0c */ /* 0x000fc6000b7c2670 */
[----:B------:R-:W-:Y:S01]  /*4120*/  FADD.FTZ R107, R28, R65 ;  /* 0x000000411c6b7221 */ /* 0x000fe20000010000 */
[----:B------:R-:W-:-:S09]  /*4130*/  IMAD.WIDE.U32 R140, R53, 0x2, R140 ;  /* 0x00000002358c7825 */ /* 0x000fd200078e008c */
        /* <DEDUP_REMOVED lines=33> */
.L_x_2148:
[----:B------:R-:W-:Y:S05]  /*4350*/  BSYNC.RECONVERGENT B0 ;  /* 0x0000000000007941 */ /* 0x000fea0003800200 */
.L_x_2147:
[----:B------:R-:W-:Y:S01]  /*4360*/  FSETP.GTU.FTZ.AND P6, PT, R107, 20, PT ;  /* 0x41a000006b00780b */ /* 0x000fe20003fdc000 */
[----:B------:R-:W-:Y:S01]  /*4370*/  HADD2.F32 R28, -RZ, R11.H0_H0 ;  /* 0x2000000bff1c7230 */ /* 0x000fe20000004100 */
[----:B------:R-:W-:Y:S01]  /*4380*/  BSSY.RECONVERGENT B0, `(.L_x_2149) ;  /* 0x0000025000007945 */ /* 0x000fe20003800200 */
[----:B------:R-:W-:Y:S02]  /*4390*/  PRMT R111, RZ, 0x7610, R111 ;  /* 0x00007610ff6f7816 */ /* 0x000fe4000000006f */
[----:B------:R-:W-:Y:S01]  /*43a0*/  ISETP.EQ.OR P6, PT, RZ, UR4, P6 ;  /* 0x00000004ff007c0c */ /* 0x000fe2000b7c2670 */
[----:B------:R-:W-:-:S12]  /*43b0*/  FADD.FTZ R109, R28, R65 ;  /* 0x000000411c6d7221 */ /* 0x000fd80000010000 */
        /* <DEDUP_REMOVED lines=33> */
.L_x_2150:
[----:B------:R-:W-:Y:S05]  /*45d0*/  BSYNC.RECONVERGENT B0 ;  /* 0x0000000000007941 */ /* 0x000fea0003800200 */
.L_x_2149:
        /* <DEDUP_REMOVED lines=43> */
.L_x_2152:
[----:B------:R-:W-:Y:S05]  /*4890*/  BSYNC.RECONVERGENT B0 ;  /* 0x0000000000007941 */ /* 0x000fea0003800200 */
.L_x_2151:
        /* <DEDUP_REMOVED lines=43> */
.L_x_2154:
[----:B------:R-:W-:Y:S05]  /*4b50*/  BSYNC.RECONVERGENT B0 ;  /* 0x0000000000007941 */ /* 0x000fea0003800200 */
.L_x_2153:
        /* <DEDUP_REMOVED lines=36> */
[----:B------:R-:W-:Y:S01]  /*4da0*/  ISETP.NE.AND P0, PT, R63, RZ, PT ;  /* 0x000000ff3f00720c */ /* 0x000fe20003f05270 */
[----:B------:R-:W-:Y:S01]  /*4db0*/  IMAD.MOV.U32 R131, RZ, RZ, R69 ;  /* 0x000000ffff837224 */ /* 0x000fe200078e0045 */
[----:B------:R-:W-:Y:S01]  /*4dc0*/  ISETP.GE.AND P1, PT, R22, RZ, PT ;  /* 0x000000ff1600720c */ /* 0x000fe20003f26270 */
[----:B------:R-:W-:Y:S01]  /*4dd0*/  FMUL.FTZ R133, R26, R91 ;  /* 0x0000005b1a857220 */ /* 0x000fe20000410000 */
[----:B------:R-:W2:Y:S01]  /*4de0*/  LDC.64 R22, c[0x0][0x3d0] ;  /* 0x0000f400ff167b82 */ /* 0x000ea20000000a00 */
[C---:B------:R-:W-:Y:S01]  /*4df0*/  LOP3.LUT P4, RZ, R193.reuse, 0x400, RZ, 0xc0, !PT ;  /* 0x00000400c1ff7812 */ /* 0x040fe2000788c0ff */
[----:B------:R-:W-:Y:S01]  /*4e00*/  FMUL.FTZ R149, R14, R95 ;  /* 0x0000005f0e957220 */ /* 0x000fe20000410000 */
[----:B-1----:R-:W1:Y:S01]  /*4e10*/  MUFU.RCP R13, R13 ;  /* 0x0000000d000d7308 */ /* 0x002e620000001000 */
[----:B------:R-:W-:Y:S01]  /*4e20*/  LOP3.LUT R193, R193, 0xfffff7ff, RZ, 0xc0, !PT ;  /* 0xfffff7ffc1c17812 */ /* 0x000fe200078ec0ff */
[----:B------:R-:W-:Y:S01]  /*4e30*/  FMUL.FTZ R151, R158, R97 ;  /* 0x000000619e977220 */ /* 0x000fe20000410000 */
[----:B------:R-:W-:Y:S01]  /*4e40*/  FMUL.FTZ R155, R160, R101 ;  /* 0x00000065a09b7220 */ /* 0x000fe20000410000 */
[----:B------:R-:W-:Y:S01]  /*4e50*/  FMUL.FTZ R165, R166, R129 ;  /* 0x00000081a6a57220 */ /* 0x000fe20000410000 */
[----:B------:R-:W-:-:S02]  /*4e60*/  HFMA2 R163, -RZ, RZ, 0, 0 ;  /* 0x00000000ffa37431 */ /* 0x000fc400000001ff */
[----:B------:R-:W-:Y:S01]  /*4e70*/  FMUL.FTZ R158, R162, R105 ;  /* 0x00000069a29e7220 */ /* 0x000fe20000410000 */
[----:B------:R-:W-:Y:S01]  /*4e80*/  FMUL.FTZ R160, R164, R109 ;  /* 0x0000006da4a07220 */ /* 0x000fe20000410000 */
        /* <DEDUP_REMOVED lines=8> */
[----:B------:R-:W-:Y:S01]  /*4f10*/  UIADD3 UR7, UPT, UPT, -UR7, URZ, URZ ;  /* 0x000000ff07077290 */ /* 0x000fe2000fffe1ff */
[----:B------:R-:W-:Y:S01]  /*4f20*/  IMAD.MOV.U32 R161, RZ, RZ, R57 ;  /* 0x000000ffffa17224 */ /* 0x000fe200078e0039 */
[----:B------:R-:W3:Y:S01]  /*4f30*/  LDCU.64 UR12, c[0x0][0x460] ;  /* 0x00008c00ff0c77ac */ /* 0x000ee20008000a00 */
[----:B-1----:R-:W-:-:S02]  /*4f40*/  VIADD R11, R13, 0xffffffe ;  /* 0x0ffffffe0d0b7836 */ /* 0x002fc40000000000 */
[----:B0-----:R-:W-:Y:S01]  /*4f50*/  IMAD R13, R5, UR4, RZ ;  /* 0x00000004050d7c24 */ /* 0x001fe2000f8e02ff */
[----:B--2---:R-:W-:-:S03]  /*4f60*/  SHF.L.U64.HI R23, R22, 0x1, R23 ;  /* 0x0000000116177819 */ /* 0x004fc60000010217 */
[----:B------:R-:W0:Y:S01]  /*4f70*/  F2I.FTZ.U32.TRUNC.NTZ R11, R11 ;  /* 0x0000000b000b7305 */ /* 0x000e22000021f000 */
[----:B------:R-:W-:Y:S01]  /*4f80*/  IMAD R25, R4, UR5, R13 ;  /* 0x0000000504197c24 */ /* 0x000fe2000f8e020d */
[----:B------:R-:W-:Y:S01]  /*4f90*/  UMOV UR5, URZ ;  /* 0x000000ff00057c82 */ /* 0x000fe20008000000 */
[----:B------:R-:W1:Y:S01]  /*4fa0*/  LDC.64 R12, c[0x0][0x450] ;  /* 0x00011400ff0c7b82 */ /* 0x000e620000000a00 */
[----:B0-----:R-:W-:-:S04]  /*4fb0*/  IMAD.MOV R10, RZ, RZ, -R11 ;  /* 0x000000ffff0a7224 */ /* 0x001fc800078e0a0b */
[----:B------:R-:W-:Y:S01]  /*4fc0*/  IMAD R17, R10, R15, RZ ;  /* 0x0000000f0a117224 */ /* 0x000fe200078e02ff */
[----:B------:R-:W-:-:S05]  /*4fd0*/  MOV R10, RZ ;  /* 0x000000ff000a7202 */ /* 0x000fca0000000f00 */
[----:B------:R-:W-:-:S04]  /*4fe0*/  IMAD.HI.U32 R17, R11, R17, R10 ;  /* 0x000000110b117227 */ /* 0x000fc800078e000a */
[----:B------:R-:W-:Y:S02]  /*4ff0*/  IMAD.MOV.U32 R10, RZ, RZ, R19 ;  /* 0x000000ffff0a7224 */ /* 0x000fe400078e0013 */
[----:B------:R-:W-:Y:S01]  /*5000*/  IMAD.MOV.U32 R11, RZ, RZ, R21 ;  /* 0x000000ffff0b7224 */ /* 0x000fe200078e0015 */
[----:B------:R-:W0:Y:S01]  /*5010*/  LDC.64 R18, c[0x0][0x460] ;  /* 0x00011800ff127b82 */ /* 0x000e220000000a00 */
[----:B------:R-:W-:-:S04]  /*5020*/  IMAD.HI.U32 R167, R17, R10, RZ ;  /* 0x0000000a11a77227 */ /* 0x000fc800078e00ff */
[----:B------:R-:W-:-:S03]  /*5030*/  IMAD R10, R167, R11, R10 ;  /* 0x0000000ba70a7224 */ /* 0x000fc600078e020a */
[----:B------:R-:W2:Y:S02]  /*5040*/  LDC.64 R16, c[0x0][0x3b8] ;  /* 0x0000ee00ff107b82 */ /* 0x000ea40000000a00 */
[----:B------:R-:W-:-:S06]  /*5050*/  ISETP.GT.U32.AND P3, PT, R15, R10, PT ;  /* 0x0000000a0f00720c */ /* 0x000fcc0003f64070 */
[----:B------:R-:W4:Y:S07]  /*5060*/  LDC.64 R20, c[0x0][0x3f0] ;  /* 0x0000fc00ff147b82 */ /* 0x000f2e0000000a00 */
[----:B------:R-:W-:Y:S01]  /*5070*/  @!P3 IMAD.IADD R10, R10, 0x1, -R15 ;  /* 0x000000010a0ab824 */ /* 0x000fe200078e0a0f */
[----:B0-----:R-:W-:Y:S01]  /*5080*/  SHF.L.U64.HI R19, R18, 0x2, R19 ;  /* 0x0000000212137819 */ /* 0x001fe20000010213 */
[----:B------:R-:W-:Y:S01]  /*5090*/  @!P3 VIADD R167, R167, 0x1 ;  /* 0x00000001a7a7b836 */ /* 0x000fe20000000000 */
[----:B------:R-:W-:-:S02]  /*50a0*/  IADD3 R26, P3, PT, R134, R54, RZ ;  /* 0x00000036861a7210 */ /* 0x000fc40007f7e0ff */
[----:B------:R-:W-:Y:S01]  /*50b0*/  ISETP.GE.U32.AND P2, PT, R10, R15, PT ;  /* 0x0000000f0a00720c */ /* 0x000fe20003f46070 */
[----:B------:R-:W-:-:S04]  /*50c0*/  IMAD.WIDE.U32 R10, R4, UR4, R130 ;  /* 0x00000004040a7c25 */ /* 0x000fc8000f8e0082 */
[----:B------:R-:W-:Y:S01]  /*50d0*/  FMUL.FTZ R131, R28, R93 ;  /* 0x0000005d1c837220 */ /* 0x000fe20000410000 */
[----:B------:R-:W-:Y:S01]  /*50e0*/  UMOV UR4, URZ ;  /* 0x000000ff00047c82 */ /* 0x000fe20008000000 */
[----:B--2---:R-:W-:Y:S01]  /*50f0*/  SHF.L.U64.HI R166, R16, 0x2, R17 ;  /* 0x0000000210a67819 */ /* 0x004fe20000010211 */
[----:B------:R-:W-:Y:S01]  /*5100*/  IMAD.X R27, R3, 0x1, R71, P3 ;  /* 0x00000001031b7824 */ /* 0x000fe200018e0647 */
[----:B------:R-:W-:Y:S02]  /*5110*/  IADD3 R17, PT, PT, R11, R25, RZ ;  /* 0x000000190b117210 */ /* 0x000fe40007ffe0ff */
[----:B----4-:R-:W-:Y:S02]  /*5120*/  SHF.L.U64.HI R21, R20, 0x1, R21 ;  /* 0x0000000114157819 */ /* 0x010fe40000010215 */
[----:B------:R-:W-:Y:S01]  /*5130*/  @P2 VIADD R167, R167, 0x1 ;  /* 0x00000001a7a72836 */ /* 0x000fe20000000000 */
[----:B------:R-:W-:-:S03]  /*5140*/  IADD3 R14, P2, PT, R136, R54, RZ ;  /* 0x00000036880e7210 */ /* 0x000fc60007f5e0ff */
[----:B------:R-:W-:Y:S01]  /*5150*/  @!P1 IMAD.MOV R167, RZ, RZ, -R167 ;  /* 0x000000ffffa79224 */ /* 0x000fe200078e0aa7 */
[----:B------:R-:W-:Y:S01]  /*5160*/  @!P0 LOP3.LUT R167, RZ, R63, RZ, 0x33, !PT ;  /* 0x0000003fffa78212 */ /* 0x000fe200078e33ff */
[----:B-1-3--:R-:W-:-:S08]  /*5170*/  IMAD.X R15, R3, 0x1, R73, P2 ;  /* 0x00000001030f7824 */ /* 0x00afd000010e0649 */
.L_x_2161:
[C---:B------:R-:W-:Y:S02]  /*5180*/  LOP3.LUT P4, RZ, R193.reuse, 0x800, RZ, 0xc0, !PT ;  /* 0x00000800c1ff7812 */ /* 0x040fe4000788c0ff */
        /* <DEDUP_REMOVED lines=47> */
[----:B------:R-:W-:-:S02]  /*5480*/  IMAD.MOV.U32 R24, RZ, RZ, R162 ;  /* 0x000000ffff187224 */ /* 0x000fc400078e00a2 */
[----:B------:R-:W-:Y:S01]  /*5490*/  IMAD.MOV.U32 R25, RZ, RZ, R161 ;  /* 0x000000ffff197224 */ /* 0x000fe200078e00a1 */
[----:B------:R-:W-:-:S04]  /*54a0*/  LOP3.LUT R193, R193, 0xfffffffd, RZ, 0xc0, !PT ;  /* 0xfffffffdc1c17812 */ /* 0x000fc800078ec0ff */
[----:B------:R0:W5:Y:S01]  /*54b0*/  LDG.E R178, desc[UR10][R24.64] ;  /* 0x0000000a18b27981 */ /* 0x000162000c1e1900 */
        /* <DEDUP_REMOVED lines=40> */
[----:B------:R-:W-:Y:S02]  /*5740*/  PRMT R25, R28, 0x7632, R25 ;  /* 0x000076321c197816 */ /* 0x000fe40000000019 */
[----:B0-----:R-:W-:Y:S02]  /*5750*/  MOV R28, RZ ;  /* 0x000000ff001c7202 */ /* 0x001fe40000000f00 */
[----:B------:R-:W-:-:S07]  /*5760*/  PRMT R29, R30, 0x7632, R29 ;  /* 0x000076321e1d7816 */ /* 0x000fce000000001d */
[----:B------:R-:W-:Y:S02]  /*5770*/  @!P6 PRMT R28, R170, 0x5410, RZ ;  /* 0x00005410aa1ce816 */ /* 0x000fe400000000ff */
[----:B------:R-:W-:Y:S01]  /*5780*/  ISETP.NE.AND P6, PT, R185, RZ, PT ;  /* 0x000000ffb900720c */ /* 0x000fe20003fc5270 */
[----:B------:R-:W-:Y:S01]  /*5790*/  STS.U16 [R50+0x40], R25 ;  /* 0x0000401932007388 */ /* 0x000fe20000000400 */
[----:B------:R-:W-:-:S03]  /*57a0*/  PRMT R31, R32, 0x7632, R31 ;  /* 0x00007632201f7816 */ /* 0x000fc6000000001f */
[----:B------:R0:W-:Y:S04]  /*57b0*/  STS.U16 [R49+0x80], R30 ;  /* 0x0000801e31007388 */ /* 0x0001e80000000400 */
[----:B------:R-:W-:Y:S01]  /*57c0*/  STS.U16 [R48+0xc0], R29 ;  /* 0x0000c01d30007388 */ /* 0x000fe20000000400 */
[----:B------:R-:W-:-:S03]  /*57d0*/  IMAD.MOV.U32 R34, RZ, RZ, RZ ;  /* 0x000000ffff227224 */ /* 0x000fc600078e00ff */
[----:B------:R1:W-:Y:S01]  /*57e0*/  STS.U16 [R47+0x100], R32 ;  /* 0x000100202f007388 */ /* 0x0003e20000000400 */
[----:B0-----:R-:W-:Y:S01]  /*57f0*/  IMAD.MOV.U32 R30, RZ, RZ, RZ ;  /* 0x000000ffff1e7224 */ /* 0x001fe200078e00ff */
[----:B------:R-:W-:Y:S02]  /*5800*/  @!P0 PRMT R30, R172, 0x5410, RZ ;  /* 0x00005410ac1e8816 */ /* 0x000fe400000000ff */
[----:B------:R-:W-:Y:S02]  /*5810*/  @!P6 PRMT R28, R28, 0x5410, R171 ;  /* 0x000054101c1ce816 */ /* 0x000fe400000000ab */
[----:B------:R-:W-:Y:S01]  /*5820*/  PRMT R25, R24, 0x7632, R25 ;  /* 0x0000763218197816 */ /* 0x000fe20000000019 */
[----:B-1----:R-:W-:Y:S01]  /*5830*/  IMAD.MOV.U32 R32, RZ, RZ, RZ ;  /* 0x000000ffff207224 */ /* 0x002fe200078e00ff */
[----:B------:R-:W-:Y:S02]  /*5840*/  @!P2 PRMT R32, R174, 0x5410, RZ ;  /* 0x00005410ae20a816 */ /* 0x000fe400000000ff */
[----:B------:R-:W-:-:S02]  /*5850*/  @!P1 PRMT R30, R30, 0x5410, R173 ;  /* 0x000054101e1e9816 */ /* 0x000fc400000000ad */
[----:B------:R-:W-:Y:S01]  /*5860*/  @!P4 PRMT R34, R176, 0x5410, RZ ;  /* 0x00005410b022c816 */ /* 0x000fe200000000ff */
[----:B------:R-:W-:Y:S01]  /*5870*/  STS.U16 [R46+0x140], R31 ;  /* 0x0001401f2e007388 */ /* 0x000fe20000000400 */
[----:B------:R-:W-:Y:S02]  /*5880*/  PRMT R33, R28, 0x7632, R33 ;  /* 0x000076321c217816 */ /* 0x000fe40000000021 */
[----:B------:R-:W-:Y:S01]  /*5890*/  @!P3 PRMT R32, R32, 0x5410, R175 ;  /* 0x000054102020b816 */ /* 0x000fe200000000af */
[----:B------:R-:W-:Y:S01]  /*58a0*/  STS.U16 [R45+0x180], R24 ;  /* 0x000180182d007388 */ /* 0x000fe20000000400 */
        /* <DEDUP_REMOVED lines=14> */
[----:B------:R-:W0:Y:S01]  /*5990*/  LDS.U16 R25, [R0] ;  /* 0x0000000000197984 */ /* 0x000e220000000400 */
[----:B------:R-:W-:Y:S01]  /*59a0*/  ISETP.GE.U32.AND P6, PT, R120, R53, PT ;  /* 0x000000357800720c */ /* 0x000fe20003fc6070 */
[----:B0-----:R-:W-:Y:S02]  /*59b0*/  HADD2.F32 R28, -RZ, R25.H0_H0 ;  /* 0x20000019ff1c7230 */ /* 0x001fe40000004100 */
[----:B------:R-:W0:Y:S03]  /*59c0*/  LDS.U16 R25, [R0+0x2] ;  /* 0x0000020000197984 */ /* 0x000e260000000400 */
[----:B------:R-:W-:-:S05]  /*59d0*/  FMUL.FTZ R28, R131, R28 ;  /* 0x0000001c831c7220 */ /* 0x000fca0000410000 */
[----:B------:R-:W-:Y:S01]  /*59e0*/  FSEL R32, R28, RZ, !P6 ;  /* 0x000000ff1c207208 */ /* 0x000fe20007000000 */
[----:B------:R-:W-:-:S04]  /*59f0*/  FMUL.FTZ R24, R178, 1.4426950216293334961 ;  /* 0x3fb8aa3bb2187820 */ /* 0x000fc80000410000 */
[----:B------:R-:W-:-:S06]  /*5a00*/  FMUL.FTZ R29, R24, R93 ;  /* 0x0000005d181d7220 */ /* 0x000fcc0000410000 */
[----:B------:R-:W1:Y:S01]  /*5a10*/  MUFU.EX2 R29, R29 ;  /* 0x0000001d001d7308 */ /* 0x000e620000000800 */
[----:B0-----:R-:W-:Y:S02]  /*5a20*/  HADD2.F32 R28, -RZ, R25.H0_H0 ;  /* 0x20000019ff1c7230 */ /* 0x001fe40000004100 */
[----:B------:R-:W0:Y:S01]  /*5a30*/  LDS.U16 R25, [R0+0x4] ;  /* 0x0000040000197984 */ /* 0x000e220000000400 */
[----:B-1----:R-:W-:Y:S02]  /*5a40*/  FSEL R33, R29, 1, !P6 ;  /* 0x3f8000001d217808 */ /* 0x002fe40007000000 */
[----:B------:R-:W-:Y:S01]  /*5a50*/  FMUL.FTZ R28, R133, R28 ;  /* 0x0000001c851c7220 */ /* 0x000fe20000410000 */
[----:B------:R-:W-:-:S04]  /*5a60*/  ISETP.GE.U32.AND P6, PT, R116, R53, PT ;  /* 0x000000357400720c */ /* 0x000fc80003fc6070 */
[----:B------:R-:W-:Y:S01]  /*5a70*/  FSEL R35, R28, RZ, !P6 ;  /* 0x000000ff1c237208 */ /* 0x000fe20007000000 */
        /* <DEDUP_REMOVED lines=72> */
[C---:B------:R-:W-:Y:S01]  /*5f00*/  FMUL.FTZ R29, R24.reuse, R101 ;  /* 0x00000065181d7220 */ /* 0x040fe20000410000 */
[----:B------:R-:W-:Y:S01]  /*5f10*/  FMUL.FTZ R30, R24, R103 ;  /* 0x00000067181e7220 */ /* 0x000fe20000410000 */
[----:B0-----:R-:W-:Y:S02]  /*5f20*/  HADD2.F32 R28, -RZ, R25.H0_H0 ;  /* 0x20000019ff1c7230 */ /* 0x001fe40000004100 */
[----:B------:R-:W0:Y:S02]  /*5f30*/  LDS.U16 R25, [R0+0x18] ;  /* 0x0000180000197984 */ /* 0x000e240000000400 */
[----:B------:R-:W1:Y:S04]  /*5f40*/  MUFU.EX2 R29, R29 ;  /* 0x0000001d001d7308 */ /* 0x000e680000000800 */
[----:B------:R-:W2:Y:S01]  /*5f50*/  MUFU.EX2 R30, R30 ;  /* 0x0000001e001e7308 */ /* 0x000ea20000000800 */
[----:B------:R-:W-:Y:S01]  /*5f60*/  FMUL.FTZ R28, R157, R28 ;  /* 0x0000001c9d1c7220 */ /* 0x000fe20000410000 */
[----:B-1----:R-:W-:-:S02]  /*5f70*/  FSEL R184, R29, 1, !P6 ;  /* 0x3f8000001db87808 */ /* 0x002fc40007000000 */
[----:B------:R-:W-:-:S04]  /*5f80*/  ISETP.GE.U32.AND P6, PT, R96, R53, PT ;  /* 0x000000356000720c */ /* 0x000fc80003fc6070 */
[----:B--2---:R-:W-:Y:S02]  /*5f90*/  FSEL R186, R30, 1, !P6 ;  /* 0x3f8000001eba7808 */ /* 0x004fe40007000000 */
[----:B------:R-:W-:Y:S02]  /*5fa0*/  FSEL R187, R28, RZ, !P6 ;  /* 0x000000ff1cbb7208 */ /* 0x000fe40007000000 */
        /* <DEDUP_REMOVED lines=16> */
[----:B------:R-:W-:Y:S02]  /*60b0*/  ISETP.GE.U32.AND P6, PT, R88, R53, PT ;  /* 0x000000355800720c */ /* 0x000fe40003fc6070 */
[----:B------:R-:W-:Y:S02]  /*60c0*/  P2R R196, PR, RZ, 0x1 ;  /* 0x00000001ffc47803 */ /* 0x000fe40000000000 */
[----:B------:R-:W-:Y:S01]  /*60d0*/  LOP3.LUT P0, RZ, R193, 0x4, RZ, 0xc0, !PT ;  /* 0x00000004c1ff7812 */ /* 0x000fe2000780c0ff */
        /* <DEDUP_REMOVED lines=12> */
[----:B------:R-:W-:-:S04]  /*61a0*/  LOP3.LUT P0, RZ, R193, 0x40, RZ, 0xc0, !PT ;  /* 0x00000040c1ff7812 */ /* 0x000fc8000780c0ff */
[----:B------:R-:W-:Y:S02]  /*61b0*/  P2R R198, PR, RZ, 0x1 ;  /* 0x00000001ffc67803 */ /* 0x000fe40000000000 */
[C---:B------:R-:W-:Y:S01]  /*61c0*/  LOP3.LUT P0, RZ, R193.reuse, 0x80, RZ, 0xc0, !PT ;  /* 0x00000080c1ff7812 */ /* 0x040fe2000780c0ff */
[----:B------:R-:W1:Y:S01]  /*61d0*/  MUFU.EX2 R28, R28 ;  /* 0x0000001c001c7308 */ /* 0x000e620000000800 */
[----:B------:R-:W-:Y:S02]  /*61e0*/  FMUL.FTZ R205, R24, R129 ;  /* 0x0000008118cd7220 */ /* 0x000fe40000410000 */
[----:B------:R-:W-:Y:S02]  /*61f0*/  P2R R31, PR, RZ, 0x1 ;  /* 0x00000001ff1f7803 */ /* 0x000fe40000000000 */
[----:B------:R-:W-:Y:S01]  /*6200*/  LOP3.LUT P0, RZ, R193, 0x100, RZ, 0xc0, !PT ;  /* 0x00000100c1ff7812 */ /* 0x000fe2000780c0ff */
[----:B------:R-:W2:Y:S03]  /*6210*/  MUFU.EX2 R194, R205 ;  /* 0x000000cd00c27308 */ /* 0x000ea60000000800 */
[----:B------:R-:W-:-:S02]  /*6220*/  P2R R203, PR, RZ, 0x1 ;  /* 0x00000001ffcb7803 */ /* 0x000fc40000000000 */
[----:B------:R-:W-:Y:S01]  /*6230*/  LOP3.LUT P0, RZ, R193, 0x200, RZ, 0xc0, !PT ;  /* 0x00000200c1ff7812 */ /* 0x000fe2000780c0ff */
[----:B0-----:R-:W-:-:S03]  /*6240*/  HADD2.F32 R24, -RZ, R25.H0_H0 ;  /* 0x20000019ff187230 */ /* 0x001fc60000004100 */
[----:B------:R-:W-:Y:S02]  /*6250*/  P2R R204, PR, RZ, 0x1 ;  /* 0x00000001ffcc7803 */ /* 0x000fe40000000000 */
[-C--:B------:R-:W-:Y:S01]  /*6260*/  ISETP.GE.AND P0, PT, R92, R53.reuse, PT ;  /* 0x000000355c00720c */ /* 0x080fe20003f06270 */
[----:B------:R-:W-:Y:S01]  /*6270*/  FMUL.FTZ R24, R165, R24 ;  /* 0x00000018a5187220 */ /* 0x000fe20000410000 */
[----:B-1----:R-:W-:Y:S02]  /*6280*/  FSEL R192, R28, 1, !P6 ;  /* 0x3f8000001cc07808 */ /* 0x002fe40007000000 */
[----:B------:R-:W-:Y:S01]  /*6290*/  ISETP.GE.U32.AND P6, PT, R86, R53, PT ;  /* 0x000000355600720c */ /* 0x000fe20003fc6070 */
[----:B------:R-:W-:-:S03]  /*62a0*/  IMAD.MOV.U32 R25, RZ, RZ, R27 ;  /* 0x000000ffff197224 */ /* 0x000fc600078e001b */
[----:B--2---:R-:W-:Y:S02]  /*62b0*/  FSEL R194, R194, 1, !P6 ;  /* 0x3f800000c2c27808 */ /* 0x004fe40007000000 */
[----:B------:R-:W-:Y:S01]  /*62c0*/  FSEL R197, R24, RZ, !P6 ;  /* 0x000000ff18c57208 */ /* 0x000fe20007000000 */
[----:B------:R-:W-:Y:S01]  /*62d0*/  IMAD.MOV.U32 R24, RZ, RZ, R26 ;  /* 0x000000ffff187224 */ /* 0x000fe200078e001a */
[C---:B------:R-:W-:Y:S02]  /*62e0*/  LOP3.LUT P6, RZ, R193.reuse, 0x2, RZ, 0xc0, !PT ;  /* 0x00000002c1ff7812 */ /* 0x040fe400078cc0ff */
[----:B------:R-:W-:Y:S02]  /*62f0*/  LOP3.LUT R193, R193, 0xfffffbff, RZ, 0xc0, !PT ;  /* 0xfffffbffc1c17812 */ /* 0x000fe400078ec0ff */
[----:B------:R-:W2:Y:S02]  /*6300*/  @!P0 LDG.E.U16 R27, desc[UR10][R24.64+-0x200] ;  /* 0xfffe000a181b8981 */ /* 0x000ea4000c1e1500 */
[----:B------:R-:W-:-:S02]  /*6310*/  @P0 LOP3.LUT R193, R193, 0x400, RZ, 0xfc, !PT ;  /* 0x00000400c1c10812 */ /* 0x000fc400078efcff */
        /* <DEDUP_REMOVED lines=44> */
[----:B------:R-:W-:Y:S02]  /*65e0*/  ISETP.NE.AND P6, PT, R28, RZ, PT ;  /* 0x000000ff1c00720c */ /* 0x000fe40003fc5270 */
[----:B------:R-:W-:-:S11]  /*65f0*/  MOV R28, RZ ;  /* 0x000000ff001c7202 */ /* 0x000fd60000000f00 */
        /* <DEDUP_REMOVED lines=102> */
.L_x_2157:
[----:B------:R-:W-:Y:S01]  /*6c60*/  LOP3.LUT P6, RZ, R193, 0x2000, RZ, 0xc0, !PT ;  /* 0x00002000c1ff7812 */ /* 0x000fe200078cc0ff */
[----:B------:R-:W-:-:S12]  /*6c70*/  IMAD.MOV.U32 R27, RZ, RZ, RZ ;  /* 0x000000ffff1b7224 */ /* 0x000fd800078e00ff */
[----:B------:R-:W-:Y:S05]  /*6c80*/  @!P6 BRA `(.L_x_2156) ;  /* 0x00000000000ce947 */ /* 0x000fea0003800000 */
[----:B------:R-:W-:-:S05]  /*6c90*/  IADD3 R28, P6, PT, R130, R163, RZ ;  /* 0x000000a3821c7210 */ /* 0x000fca0007fde0ff */
[----:B------:R-:W-:-:S05]  /*6ca0*/  IMAD.X R29, R69, 0x1, R164, P6 ;  /* 0x00000001451d7824 */ /* 0x000fca00030e06a4 */
[----:B------:R1:W5:Y:S03]  /*6cb0*/  LDG.E R27, desc[UR10][R28.64] ;  /* 0x0000000a1c1b7981 */ /* 0x000366000c1e1900 */
.L_x_2156:
[-C--:B01----:R-:W-:Y:S01]  /*6cc0*/  FFMA.FTZ R28, R32, R34.reuse, R35 ;  /* 0x00000022201c7223 */ /* 0x083fe20000010023 */
[----:B------:R-:W-:Y:S01]  /*6cd0*/  FMUL.FTZ R29, R33, R34 ;  /* 0x00000022211d7220 */ /* 0x000fe20000410000 */
[----:B------:R-:W-:Y:S01]  /*6ce0*/  ISETP.GE.AND P6, PT, R52, 0x1, PT ;  /* 0x000000013400780c */ /* 0x000fe20003fc6270 */
[----:B------:R-:W0:Y:S01]  /*6cf0*/  S2UR UR9, SR_CgaCtaId ;  /* 0x00000000000979c3 */ /* 0x000e220000008800 */
[----:B------:R-:W-:Y:S01]  /*6d00*/  FFMA.FTZ R28, R168, R28, R169 ;  /* 0x0000001ca81c7223 */ /* 0x000fe200000100a9 */
[----:B------:R-:W-:Y:S01]  /*6d10*/  UMOV UR6, 0x400 ;  /* 0x0000040000067882 */ /* 0x000fe20000000000 */
[----:B------:R-:W-:Y:S02]  /*6d20*/  BSSY.RECONVERGENT B0, `(.L_x_2158) ;  /* 0x0000078000007945 */ /* 0x000fe40003800200 */
        /* <DEDUP_REMOVED lines=64> */
[----:B0-----:R-:W-:Y:S02]  /*7130*/  @!P6 IMAD.MOV.U32 R216, RZ, RZ, R26 ;  /* 0x000000ffffd8e224 */ /* 0x001fe400078e001a */
        /* <DEDUP_REMOVED lines=47> */
.L_x_2160:
[----:B------:R-:W-:Y:S02]  /*7430*/  ISETP.NE.AND P6, PT, R55, R122, PT ;  /* 0x0000007a3700720c */ /* 0x000fe40003fc5270 */
[----:B------:R-:W-:Y:S02]  /*7440*/  P2R R26, PR, RZ, 0x1 ;  /* 0x00000001ff1a7803 */ /* 0x000fe40000000000 */
[----:B------:R-:W-:-:S13]  /*7450*/  ISETP.NE.OR P6, PT, R28, RZ, P6 ;  /* 0x000000ff1c00720c */ /* 0x000fda00037c5670 */
[----:B------:R-:W-:-:S04]  /*7460*/  @!P6 IADD3 R28, P0, PT, R130, R163, RZ ;  /* 0x000000a3821ce210 */ /* 0x000fc80007f1e0ff */
[----:B------:R-:W-:Y:S02]  /*7470*/  @!P6 IADD3.X R29, PT, PT, R69, R164, RZ, P0, !PT ;  /* 0x000000a4451de210 */ /* 0x000fe400007fe4ff */
[----:B------:R-:W-:-:S03]  /*7480*/  ISETP.NE.AND P0, PT, R26, RZ, PT ;  /* 0x000000ff1a00720c */ /* 0x000fc60003f05270 */
[----:B------:R0:W-:Y:S10]  /*7490*/  @!P6 STG.E desc[UR10][R28.64], R27 ;  /* 0x0000001b1c00e986 */ /* 0x0001f4000c10190a */
.L_x_2159:
[----:B------:R-:W-:Y:S05]  /*74a0*/  BSYNC.RECONVERGENT B0 ;  /* 0x0000000000007941 */ /* 0x000fea0003800200 */
.L_x_2158:
        /* <DEDUP_REMOVED lines=30> */
.L_x_2155:
[----:B------:R-:W0:Y:S01]  /*7690*/  LDCU.128 UR12, c[0x0][0x430] ;  /* 0x00008600ff0c77ac */ /* 0x000e220008000c00 */
[----:B------:R-:W-:Y:S01]  /*76a0*/  IMAD.MOV.U32 R10, RZ, RZ, R118 ;  /* 0x000000ffff0a7224 */ /* 0x000fe200078e0076 */
[----:B------:R-:W-:Y:S01]  /*76b0*/  P2R R30, PR, RZ, 0x1 ;  /* 0x00000001ff1e7803 */ /* 0x000fe20000000000 */
[----:B------:R-:W-:Y:S01]  /*76c0*/  IMAD.MOV.U32 R11, RZ, RZ, RZ ;  /* 0x000000ffff0b7224 */ /* 0x000fe200078e00ff */
[----:B------:R-:W1:Y:S01]  /*76d0*/  LDCU.64 UR4, c[0x0][0x4a8] ;  /* 0x00009500ff0477ac */ /* 0x000e620008000a00 */
[----:B------:R-:W-:Y:S02]  /*76e0*/  ISETP.NE.AND P0, PT, R61, RZ, PT ;  /* 0x000000ff3d00720c */ /* 0x000fe40003f05270 */
[----:B------:R-:W-:Y:S02]  /*76f0*/  P2R R32, PR, RZ, 0x2 ;  /* 0x00000002ff207803 */ /* 0x000fe40000000000 */
[----:B------:R-:W-:Y:S02]  /*7700*/  P2R R34, PR, RZ, 0x4 ;  /* 0x00000004ff227803 */ /* 0x000fe40000000000 */
[----:B------:R-:W-:-:S02]  /*7710*/  LOP3.LUT P1, RZ, R193, 0x40, RZ, 0xc0, !PT ;  /* 0x00000040c1ff7812 */ /* 0x000fc4000782c0ff */
[----:B------:R-:W-:Y:S02]  /*7720*/  P2R R52, PR, RZ, 0x8 ;  /* 0x00000008ff347803 */ /* 0x000fe40000000000 */
[----:B------:R-:W-:Y:S02]  /*7730*/  LOP3.LUT P2, RZ, R193, 0x20, RZ, 0xc0, !PT ;  /* 0x00000020c1ff7812 */ /* 0x000fe4000784c0ff */
[----:B------:R-:W-:Y:S01]  /*7740*/  P2R R95, PR, RZ, 0x10 ;  /* 0x00000010ff5f7803 */ /* 0x000fe20000000000 */
[----:B0-----:R-:W-:Y:S01]  /*7750*/  IMAD R14, R75, UR12, RZ ;  /* 0x0000000c4b0e7c24 */ /* 0x001fe2000f8e02ff */
[----:B------:R-:W-:Y:S01]  /*7760*/  LOP3.LUT P3, RZ, R193, 0x10, RZ, 0xc0, !PT ;  /* 0x00000010c1ff7812 */ /* 0x000fe2000786c0ff */
[----:B------:R-:W-:Y:S01]  /*7770*/  IMAD.WIDE.U32 R12, R79, UR12, R10 ;  /* 0x0000000c4f0c7c25 */ /* 0x000fe2000f8e000a */
[----:B------:R-:W-:Y:S02]  /*7780*/  P2R R97, PR, RZ, 0x20 ;  /* 0x00000020ff617803 */ /* 0x000fe40000000000 */
[----:B------:R-:W-:Y:S01]  /*7790*/  LOP3.LUT P4, RZ, R193, 0x8, RZ, 0xc0, !PT ;  /* 0x00000008c1ff7812 */ /* 0x000fe2000788c0ff */
[----:B------:R-:W-:Y:S01]  /*77a0*/  IMAD R15, R79, UR13, R14 ;  /* 0x0000000d4f0f7c24 */ /* 0x000fe2000f8e020e */
[----:B------:R-:W-:Y:S01]  /*77b0*/  BAR.SYNC.DEFER_BLOCKING 0x0 ;  /* 0x0000000000007b1d */ /* 0x000fe20000010000 */
[----:B------:R-:W-:-:S03]  /*77c0*/  LOP3.LUT P5, RZ, R193, 0x4, RZ, 0xc0, !PT ;  /* 0x00000004c1ff7812 */ /* 0x000fc600078ac0ff */
[----:B------:R-:W-:-:S03]  /*77d0*/  IADD3 R13, PT, PT, R13, R15, RZ ;  /* 0x0000000f0d0d7210 */ /* 0x000fc60007ffe0ff */
[----:B------:R-:W-:-:S04]  /*77e0*/  IMAD.WIDE.U32 R12, R77, UR14, R12 ;  /* 0x0000000e4d0c7c25 */ /* 0x000fc8000f8e000c */
[----:B------:R-:W-:Y:S01]  /*77f0*/  IMAD R18, R77, UR15, R13 ;  /* 0x0000000f4d127c24 */ /* 0x000fe2000f8e020d */
[----:B------:R-:W0:Y:S01]  /*7800*/  LDCU.128 UR12, c[0x0][0x420] ;  /* 0x00008400ff0c77ac */ /* 0x000e220008000c00 */
[----:B------:R-:W-:-:S05]  /*7810*/  IADD3 R15, P6, PT, R92, R12, RZ ;  /* 0x0000000c5c0f7210 */ /* 0x000fca0007fde0ff */
[----:B------:R-:W-:Y:S02]  /*7820*/  IMAD.X R18, RZ, RZ, R18, P6 ;  /* 0x000000ffff127224 */ /* 0x000fe400030e0612 */
[----:B0-----:R-:W-:Y:S02]  /*7830*/  IMAD R14, R75, UR12, RZ ;  /* 0x0000000c4b0e7c24 */ /* 0x001fe4000f8e02ff */
[----:B------:R-:W-:-:S04]  /*7840*/  IMAD.WIDE.U32 R12, R79, UR12, R10 ;  /* 0x0000000c4f0c7c25 */ /* 0x000fc8000f8e000a */
[----:B------:R-:W-:-:S04]  /*7850*/  IMAD R17, R79, UR13, R14 ;  /* 0x0000000d4f117c24 */ /* 0x000fc8000f8e020e */
[----:B------:R-:W-:Y:S01]  /*7860*/  IMAD.IADD R13, R13, 0x1, R17 ;  /* 0x000000010d0d7824 */ /* 0x000fe200078e0211 */
[----:B------:R-:W-:Y:S01]  /*7870*/  F2FP.F16.F32.PACK_AB R17, R154, R119 ;  /* 0x000000779a11723e */ /* 0x000fe200000000ff */
[----:B------:R-:W-:-:S03]  /*7880*/  IMAD.WIDE.U32 R12, R77, UR14, R12 ;  /* 0x0000000e4d0c7c25 */ /* 0x000fc6000f8e000c */
[C---:B------:R-:W-:Y:S02]  /*7890*/  PRMT R20, R17.reuse, 0x7610, R20 ;  /* 0x0000761011147816 */ /* 0x040fe40000000014 */
[----:B------:R-:W-:Y:S01]  /*78a0*/  PRMT R21, R17, 0x7632, R21 ;  /* 0x0000763211157816 */ /* 0x000fe20000000015 */
[----:B------:R-:W-:Y:S01]  /*78b0*/  IMAD R16, R77, UR15, R13 ;  /* 0x0000000f4d107c24 */ /* 0x000fe2000f8e020d */
[----:B------:R-:W-:Y:S01]  /*78c0*/  IADD3 R13, P6, PT, R92, R12, RZ ;  /* 0x0000000c5c0d7210 */ /* 0x000fe20007fde0ff */
[----:B------:R-:W-:Y:S01]  /*78d0*/  STS.U16 [R0+0x4], R20 ;  /* 0x0000041400007388 */ /* 0x000fe20000000400 */
[----:B------:R-:W-:Y:S01]  /*78e0*/  F2FP.F16.F32.PACK_AB R17, R121, R148 ;  /* 0x000000947911723e */ /* 0x000fe200000000ff */
[----:B------:R-:W0:Y:S02]  /*78f0*/  LDCU.128 UR12, c[0x0][0x440] ;  /* 0x00008800ff0c77ac */ /* 0x000e240008000c00 */
[----:B------:R-:W-:Y:S01]  /*7900*/  IMAD.X R16, RZ, RZ, R16, P6 ;  /* 0x000000ffff107224 */ /* 0x000fe200030e0610 */
[----:B-1----:R-:W-:Y:S01]  /*7910*/  LEA R14, P6, R15, UR4, 0x1 ;  /* 0x000000040f0e7c11 */ /* 0x002fe2000f8c08ff */
[----:B------:R-:W-:Y:S01]  /*7920*/  STS.U16 [R0+0x6], R21 ;  /* 0x0000061500007388 */ /* 0x000fe20000000400 */
[----:B------:R-:W-:-:S02]  /*7930*/  PRMT R25, R17, 0x7610, R25 ;  /* 0x0000761011197816 */ /* 0x000fc40000000019 */
[----:B------:R-:W-:Y:S01]  /*7940*/  LEA.HI.X R15, R15, UR5, R18, 0x1, P6 ;  /* 0x000000050f0f7c11 */ /* 0x000fe2000b0f0c12 */
[----:B------:R-:W1:Y:S01]  /*7950*/  LDCU.64 UR4, c[0x0][0x4b8] ;  /* 0x00009700ff0477ac */ /* 0x000e620008000a00 */
[----:B------:R-:W-:Y:S01]  /*7960*/  PRMT R26, R17, 0x7632, R26 ;  /* 0x00007632111a7816 */ /* 0x000fe2000000001a */
[----:B------:R-:W-:Y:S01]  /*7970*/  STS.U16 [R0+0x10], R25 ;  /* 0x0000101900007388 */ /* 0x000fe20000000400 */
[----:B------:R-:W-:-:S03]  /*7980*/  F2FP.F16.F32.PACK_AB R17, R150, R123 ;  /* 0x0000007b9611723e */ /* 0x000fc600000000ff */
[----:B------:R-:W-:Y:S01]  /*7990*/  STS.U16 [R0+0x12], R26 ;  /* 0x0000121a00007388 */ /* 0x000fe20000000400 */
[----:B------:R-:W-:-:S05]  /*79a0*/  PRMT R28, R17, 0x7632, R28 ;  /* 0x00007632111c7816 */ /* 0x000fca000000001c */
[----:B------:R-:W-:Y:S01]  /*79b0*/  STS.U16 [R0+0x1e], R28 ;  /* 0x00001e1c00007388 */ /* 0x000fe20000000400 */
[----:B-1----:R-:W-:-:S04]  /*79c0*/  LEA R12, P6, R13, UR4, 0x1 ;  /* 0x000000040d0c7c11 */ /* 0x002fc8000f8c08ff */
[----:B------:R-:W-:Y:S01]  /*79d0*/  LEA.HI.X R13, R13, UR5, R16, 0x1, P6 ;  /* 0x000000050d0d7c11 */ /* 0x000fe2000b0f0c10 */
[----:B0-----:R-:W-:Y:S01]  /*79e0*/  IMAD.WIDE.U32 R10, R79, UR12, R10 ;  /* 0x0000000c4f0a7c25 */ /* 0x001fe2000f8e000a */
[----:B------:R-:W-:Y:S01]  /*79f0*/  F2FP.F16.F32.PACK_AB R16, R152, R115 ;  /* 0x000000739810723e */ /* 0x000fe200000000ff */
[----:B------:R-:W0:Y:S03]  /*7a00*/  LDCU.64 UR4, c[0x0][0x4c0] ;  /* 0x00009800ff0477ac */ /* 0x000e260008000a00 */
        /* <DEDUP_REMOVED lines=9> */
[----:B-1----:R-:W-:Y:S02]  /*7aa0*/  F2FP.F16.F32.PACK_AB R18, R127, R144 ;  /* 0x000000907f12723e */ /* 0x002fe400000000ff */
[C---:B------:R-:W-:Y:S01]  /*7ab0*/  PRMT R24, R16.reuse, 0x7610, R24 ;  /* 0x0000761010187816 */ /* 0x040fe20000000018 */
[----:B------:R-:W-:Y:S01]  /*7ac0*/  STS.U16 [R0+0xa], R23 ;  /* 0x00000a1700007388 */ /* 0x000fe20000000400 */
[----:B--2---:R-:W-:Y:S02]  /*7ad0*/  PRMT R19, R16, 0x7632, R19 ;  /* 0x0000763210137816 */ /* 0x004fe40000000013 */
[----:B------:R-:W-:Y:S01]  /*7ae0*/  F2FP.F16.F32.PACK_AB R16, R156, R125 ;  /* 0x0000007d9c10723e */ /* 0x000fe200000000ff */
[----:B------:R1:W-:Y:S01]  /*7af0*/  STS.U16 [R0+0xc], R24 ;  /* 0x00000c1800007388 */ /* 0x0003e20000000400 */
[----:B------:R-:W-:-:S02]  /*7b00*/  PRMT R20, R18, 0x7632, R20 ;  /* 0x0000763212147816 */ /* 0x000fc40000000014 */
[----:B---3--:R-:W-:Y:S01]  /*7b10*/  PRMT R22, R16, 0x7632, R22 ;  /* 0x0000763210167816 */ /* 0x008fe20000000016 */
[----:B------:R-:W-:Y:S04]  /*7b20*/  STS.U16 [R0+0xe], R19 ;  /* 0x00000e1300007388 */ /* 0x000fe80000000400 */
[----:B------:R-:W-:Y:S01]  /*7b30*/  STS.U16 [R0+0x14], R18 ;  /* 0x0000141200007388 */ /* 0x000fe20000000400 */
[----:B-1----:R-:W-:-:S03]  /*7b40*/  PRMT R24, R17, 0x7610, R24 ;  /* 0x0000761011187816 */ /* 0x002fc60000000018 */
[----:B------:R-:W-:Y:S04]  /*7b50*/  STS.U16 [R0+0x16], R20 ;  /* 0x0000161400007388 */ /* 0x000fe80000000400 */
[----:B------:R1:W-:Y:S04]  /*7b60*/  STS.U16 [R0+0x18], R16 ;  /* 0x0000181000007388 */ /* 0x0003e80000000400 */
[----:B------:R2:W-:Y:S04]  /*7b70*/  STS.U16 [R0+0x1a], R22 ;  /* 0x00001a1600007388 */ /* 0x0005e80000000400 */
[----:B------:R-:W-:Y:S01]  /*7b80*/  STS.U16 [R0+0x1c], R24 ;  /* 0x00001c1800007388 */ /* 0x000fe20000000400 */
[----:B------:R-:W-:-:S03]  /*7b90*/  NOP ;  /* 0x0000000000007918 */ /* 0x000fc60000000000 */
[----:B------:R-:W-:Y:S01]  /*7ba0*/  LDS.U16 R17, [R51] ;  /* 0x0000000033117984 */ /* 0x000fe20000000400 */
[----:B-1----:R-:W-:-:S03]  /*7bb0*/  PRMT R16, RZ, 0x7610, R16 ;  /* 0x00007610ff107816 */ /* 0x002fc60000000010 */
        /* <DEDUP_REMOVED lines=18> */
[----:B--2---:R-:W-:-:S02]  /*7ce0*/  P2R R22, PR, RZ, 0x1 ;  /* 0x00000001ff167803 */ /* 0x004fc40000000000 */
[----:B------:R-:W-:-:S04]  /*7cf0*/  LOP3.LUT P0, RZ, R193, 0x100, RZ, 0xc0, !PT ;  /* 0x00000100c1ff7812 */ /* 0x000fc8000780c0ff */
[----:B------:R-:W-:Y:S02]  /*7d00*/  P2R R20, PR, RZ, 0x1 ;  /* 0x00000001ff147803 */ /* 0x000fe40000000000 */
[----:B------:R-:W-:-:S04]  /*7d10*/  LOP3.LUT P0, RZ, R193, 0x200, RZ, 0xc0, !PT ;  /* 0x00000200c1ff7812 */ /* 0x000fc8000780c0ff */
[----:B------:R-:W-:Y:S02]  /*7d20*/  P2R R18, PR, RZ, 0x1 ;  /* 0x00000001ff127803 */ /* 0x000fe40000000000 */
[----:B------:R-:W-:Y:S01]  /*7d30*/  LOP3.LUT P0, RZ, R193, 0x400, RZ, 0xc0, !PT ;  /* 0x00000400c1ff7812 */ /* 0x000fe2000780c0ff */
[----:B------:R-:W1:Y:S02]  /*7d40*/  LDS R93, [UR6+0x420] ;  /* 0x00042006ff5d7984 */ /* 0x000e640008000800 */
[----:B-1----:R-:W-:-:S13]  /*7d50*/  ISETP.GE.AND P6, PT, R92, R93, PT ;  /* 0x0000005d5c00720c */ /* 0x002fda0003fc6270 */
        /* <DEDUP_REMOVED lines=31> */
[----:B-1----:R-:W-:Y:S02]  /*7f50*/  PRMT R17, RZ, 0x7610, R17 ;  /* 0x00007610ff117816 */ /* 0x002fe40000000011 */
[----:B--2---:R-:W-:Y:S01]  /*7f60*/  PRMT R19, RZ, 0x7610, R19 ;  /* 0x00007610ff137816 */ /* 0x004fe20000000013 */
[----:B------:R-:W-:Y:S01]  /*7f70*/  BAR.SYNC.DEFER_BLOCKING 0x0 ;  /* 0x0000000000007b1d */ /* 0x000fe20000010000 */
[----:B---3--:R-:W-:Y:S02]  /*7f80*/  PRMT R21, RZ, 0x7610, R21 ;  /* 0x00007610ff157816 */ /* 0x008fe40000000015 */
[----:B------:R-:W-:-:S03]  /*7f90*/  LOP3.LUT P6, RZ, R193, 0x2, RZ, 0xc0, !PT ;  /* 0x00000002c1ff7812 */ /* 0x000fc600078cc0ff */
[----:B------:R-:W2:Y:S01]  /*7fa0*/  @!P0 LDG.E.U16 R16, desc[UR10][R12.64] ;  /* 0x0000000a0c108981 */ /* 0x000ea2000c1e1500 */
[----:B------:R-:W-:Y:S02]  /*7fb0*/  ISETP.NE.AND P0, PT, R18, RZ, PT ;  /* 0x000000ff1200720c */ /* 0x000fe40003f05270 */
[----:B------:R-:W-:Y:S01]  /*7fc0*/  PRMT R18, RZ, 0x7610, R18 ;  /* 0x00007610ff127816 */ /* 0x000fe20000000012 */
[----:B------:R-:W3:Y:S10]  /*7fd0*/  @!P4 LDG.E.U16 R21, desc[UR10][R12.64+0x1c0] ;  /* 0x0001c00a0c15c981 */ /* 0x000ef4000c1e1500 */
[----:B------:R-:W5:Y:S01]  /*7fe0*/  @!P0 LDG.E.U16 R17, desc[UR10][R12.64+0x40] ;  /* 0x0000400a0c118981 */ /* 0x000f62000c1e1500 */
[----:B------:R-:W-:-:S02]  /*7ff0*/  ISETP.NE.AND P0, PT, R20, RZ, PT ;  /* 0x000000ff1400720c */ /* 0x000fc40003f05270 */
[----:B------:R-:W-:Y:S02]  /*8000*/  PRMT R20, RZ, 0x7610, R20 ;  /* 0x00007610ff147816 */ /* 0x000fe40000000014 */
[----:B----4-:R-:W-:Y:S02]  /*8010*/  PRMT R15, RZ, 0x7610, R15 ;  /* 0x00007610ff0f7816 */ /* 0x010fe4000000000f */
[----:B------:R-:W-:Y:S02]  /*8020*/  PRMT R14, RZ, 0x7610, R14 ;  /* 0x00007610ff0e7816 */ /* 0x000fe4000000000e */
[----:B------:R-:W4:Y:S05]  /*8030*/  @!P1 LDG.E.U16 R20, desc[UR10][R12.64+0x100] ;  /* 0x0001000a0c149981 */ /* 0x000f2a000c1e1500 */
[----:B------:R-:W3:Y:S01]  /*8040*/  @!P0 LDG.E.U16 R18, desc[UR10][R12.64+0x80] ;  /* 0x0000800a0c128981 */ /* 0x000ee2000c1e1500 */
        /* <DEDUP_REMOVED lines=26> */
[----:B--2---:R-:W-:Y:S04]  /*81f0*/  STS.U16 [R51], R16 ;  /* 0x0000001033007388 */ /* 0x004fe80000000400 */
[----:B-----5:R-:W-:Y:S04]  /*8200*/  STS.U16 [R50+0x40], R17 ;  /* 0x0000401132007388 */ /* 0x020fe80000000400 */
[----:B---3--:R-:W-:Y:S04]  /*8210*/  STS.U16 [R49+0x80], R18 ;  /* 0x0000801231007388 */ /* 0x008fe80000000400 */
        /* <DEDUP_REMOVED lines=19> */
[----:B------:R-:W0:Y:S04]  /*8350*/  LDS.U16 R18, [R0+0xc] ;  /* 0x00000c0000127984 */ /* 0x000e280000000400 */
[----:B------:R-:W0:Y:S04]  /*8360*/  LDS.U16 R19, [R0+0xe] ;  /* 0x00000e0000137984 */ /* 0x000e280000000400 */
[----:B------:R-:W0:Y:S04]  /*8370*/  LDS.U16 R21, [R0+0x12] ;  /* 0x0000120000157984 */ /* 0x000e280000000400 */
[----:B------:R-:W0:Y:S04]  /*8380*/  LDS.U16 R16, [R0+0x8] ;  /* 0x0000080000107984 */ /* 0x000e280000000400 */
[----:B------:R-:W0:Y:S01]  /*8390*/  LDS.U16 R23, [R0+0x16] ;  /* 0x0000160000177984 */ /* 0x000e220000000400 */
[----:B-1----:R-:W-:-:S03]  /*83a0*/  HADD2.F32 R26, -RZ, R12.H0_H0 ;  /* 0x2000000cff1a7230 */ /* 0x002fc60000004100 */
[----:B------:R-:W1:Y:S01]  /*83b0*/  LDS.U16 R20, [R0+0x10] ;  /* 0x0000100000147984 */ /* 0x000e620000000400 */
[----:B--2---:R-:W-:-:S03]  /*83c0*/  HADD2.F32 R28, -RZ, R13.H0_H0 ;  /* 0x2000000dff1c7230 */ /* 0x004fc60000004100 */
[----:B------:R-:W2:Y:S04]  /*83d0*/  LDS.U16 R22, [R0+0x14] ;  /* 0x0000140000167984 */ /* 0x000ea80000000400 */
[----:B------:R-:W2:Y:S04]  /*83e0*/  LDS.U16 R12, [R0+0x18] ;  /* 0x00001800000c7984 */ /* 0x000ea80000000400 */
[----:B------:R-:W2:Y:S04]  /*83f0*/  LDS.U16 R24, [R0+0x1a] ;  /* 0x00001a0000187984 */ /* 0x000ea80000000400 */
[----:B------:R-:W2:Y:S04]  /*8400*/  LDS.U16 R13, [R0+0x1c] ;  /* 0x00001c00000d7984 */ /* 0x000ea80000000400 */
[----:B------:R-:W2:Y:S01]  /*8410*/  LDS.U16 R25, [R0+0x1e] ;  /* 0x00001e0000197984 */ /* 0x000ea20000000400 */
[----:B---3--:R-:W-:-:S02]  /*8420*/  HADD2.F32 R30, -RZ, R15.H0_H0 ;  /* 0x2000000fff1e7230 */ /* 0x008fc40000004100 */
[----:B------:R-:W-:Y:S01]  /*8430*/  FMUL.FTZ R27, R26, -1.4426950216293334961 ;  /* 0xbfb8aa3b1a1b7820 */ /* 0x000fe20000410000 */
[----:B----4-:R-:W-:Y:S02]  /*8440*/  HADD2.F32 R29, -RZ, R14.H0_H0 ;  /* 0x2000000eff1d7230 */ /* 0x010fe40000004100 */
[----:B-----5:R-:W-:Y:S02]  /*8450*/  HADD2.F32 R32, -RZ, R17.H0_H0 ;  /* 0x20000011ff207230 */ /* 0x020fe40000004100 */
[----:B------:R-:W-:Y:S01]  /*8460*/  FMUL.FTZ R14, R28, -1.4426950216293334961 ;  /* 0xbfb8aa3b1c0e7820 */ /* 0x000fe20000410000 */
[----:B0-----:R-:W-:Y:S02]  /*8470*/  HADD2.F32 R33, -RZ, R18.H0_H0 ;  /* 0x20000012ff217230 */ /* 0x001fe40000004100 */
[----:B------:R-:W-:Y:S02]  /*8480*/  HADD2.F32 R34, -RZ, R19.H0_H0 ;  /* 0x20000013ff227230 */ /* 0x000fe40000004100 */
[----:B------:R-:W-:-:S02]  /*8490*/  HADD2.F32 R52, -RZ, R21.H0_H0 ;  /* 0x20000015ff347230 */ /* 0x000fc40000004100 */
[----:B------:R-:W-:Y:S02]  /*84a0*/  HADD2.F32 R31, -RZ, R16.H0_H0 ;  /* 0x20000010ff1f7230 */ /* 0x000fe40000004100 */
[----:B------:R-:W-:Y:S01]  /*84b0*/  FMUL.FTZ R16, R30, -1.4426950216293334961 ;  /* 0xbfb8aa3b1e107820 */ /* 0x000fe20000410000 */
[----:B------:R-:W-:Y:S02]  /*84c0*/  HADD2.F32 R83, -RZ, R23.H0_H0 ;  /* 0x20000017ff537230 */ /* 0x000fe40000004100 */
[----:B------:R-:W-:Y:S01]  /*84d0*/  FMUL.FTZ R15, R29, -1.4426950216293334961 ;  /* 0xbfb8aa3b1d0f7820 */ /* 0x000fe20000410000 */
[----:B------:R-:W-:Y:S01]  /*84e0*/  FMUL.FTZ R18, R32, -1.4426950216293334961 ;  /* 0xbfb8aa3b20127820 */ /* 0x000fe20000410000 */
[----:B-1----:R-:W-:Y:S01]  /*84f0*/  HADD2.F32 R35, -RZ, R20.H0_H0 ;  /* 0x20000014ff237230 */ /* 0x002fe20000004100 */
[----:B------:R-:W0:Y:S01]  /*8500*/  MUFU.EX2 R27, R27 ;  /* 0x0000001b001b7308 */ /* 0x000e220000000800 */
[----:B--2---:R-:W-:Y:S02]  /*8510*/  HADD2.F32 R81, -RZ, R22.H0_H0 ;  /* 0x20000016ff517230 */ /* 0x004fe40000004100 */
[----:B------:R-:W-:Y:S01]  /*8520*/  FMUL.FTZ R19, R33, -1.4426950216293334961 ;  /* 0xbfb8aa3b21137820 */ /* 0x000fe20000410000 */
[----:B------:R-:W-:-:S02]  /*8530*/  HADD2.F32 R85, -RZ, R12.H0_H0 ;  /* 0x2000000cff557230 */ /* 0x000fc40000004100 */
[----:B------:R-:W-:Y:S01]  /*8540*/  FMUL.FTZ R20, R34, -1.4426950216293334961 ;  /* 0xbfb8aa3b22147820 */ /* 0x000fe20000410000 */
[----:B------:R-:W-:Y:S02]  /*8550*/  HADD2.F32 R24, -RZ, R24.H0_H0 ;  /* 0x20000018ff187230 */ /* 0x000fe40000004100 */
[----:B------:R-:W-:Y:S01]  /*8560*/  FMUL.FTZ R22, R52, -1.4426950216293334961 ;  /* 0xbfb8aa3b34167820 */ /* 0x000fe20000410000 */
[----:B------:R-:W-:Y:S02]  /*8570*/  HADD2.F32 R87, -RZ, R13.H0_H0 ;  /* 0x2000000dff577230 */ /* 0x000fe40000004100 */
[----:B------:R-:W-:Y:S02]  /*8580*/  HADD2.F32 R91, -RZ, R25.H0_H0 ;  /* 0x20000019ff5b7230 */ /* 0x000fe40000004100 */
[----:B------:R-:W-:Y:S01]  /*8590*/  FMUL.FTZ R12, R83, -1.4426950216293334961 ;  /* 0xbfb8aa3b530c7820 */ /* 0x000fe20000410000 */
[----:B------:R-:W1:Y:S01]  /*85a0*/  MUFU.EX2 R14, R14 ;  /* 0x0000000e000e7308 */ /* 0x000e620000000800 */
[----:B------:R-:W-:Y:S01]  /*85b0*/  FMUL.FTZ R17, R31, -1.4426950216293334961 ;  /* 0xbfb8aa3b1f117820 */ /* 0x000fe20000410000 */
[----:B------:R-:W-:Y:S01]  /*85c0*/  FMUL.FTZ R21, R35, -1.4426950216293334961 ;  /* 0xbfb8aa3b23157820 */ /* 0x000fe20000410000 */
[----:B------:R-:W-:Y:S01]  /*85d0*/  FMUL.FTZ R23, R81, -1.4426950216293334961 ;  /* 0xbfb8aa3b51177820 */ /* 0x000fe20000410000 */
[----:B------:R-:W-:Y:S01]  /*85e0*/  FMUL.FTZ R13, R85, -1.4426950216293334961 ;  /* 0xbfb8aa3b550d7820 */ /* 0x000fe20000410000 */
[----:B------:R-:W-:Y:S01]  /*85f0*/  FMUL.FTZ R25, R24, -1.4426950216293334961 ;  /* 0xbfb8aa3b18197820 */ /* 0x000fe20000410000 */
[----:B------:R-:W-:Y:S01]  /*8600*/  FMUL.FTZ R89, R87, -1.4426950216293334961 ;  /* 0xbfb8aa3b57597820 */ /* 0x000fe20000410000 */
[----:B------:R-:W-:Y:S01]  /*8610*/  FMUL.FTZ R93, R91, -1.4426950216293334961 ;  /* 0xbfb8aa3b5b5d7820 */ /* 0x000fe20000410000 */
[----:B------:R-:W2:Y:S04]  /*8620*/  MUFU.EX2 R16, R16 ;  /* 0x0000001000107308 */ /* 0x000ea80000000800 */
[----:B------:R-:W3:Y:S04]  /*8630*/  MUFU.EX2 R15, R15 ;  /* 0x0000000f000f7308 */ /* 0x000ee80000000800 */
[----:B------:R-:W4:Y:S04]  /*8640*/  MUFU.EX2 R18, R18 ;  /* 0x0000001200127308 */ /* 0x000f280000000800 */
[----:B------:R-:W5:Y:S04]  /*8650*/  MUFU.EX2 R19, R19 ;  /* 0x0000001300137308 */ /* 0x000f680000000800 */
[----:B------:R-:W5:Y:S04]  /*8660*/  MUFU.EX2 R20, R20 ;  /* 0x0000001400147308 */ /* 0x000f680000000800 */
[----:B------:R-:W5:Y:S04]  /*8670*/  MUFU.EX2 R22, R22 ;  /* 0x0000001600167308 */ /* 0x000f680000000800 */
[----:B------:R-:W-:Y:S04]  /*8680*/  MUFU.EX2 R12, R12 ;  /* 0x0000000c000c7308 */ /* 0x000fe80000000800 */
[----:B------:R-:W5:Y:S04]  /*8690*/  MUFU.EX2 R17, R17 ;  /* 0x0000001100117308 */ /* 0x000f680000000800 */
[----:B------:R-:W5:Y:S04]  /*86a0*/  MUFU.EX2 R21, R21 ;  /* 0x0000001500157308 */ /* 0x000f680000000800 */
[----:B------:R-:W5:Y:S04]  /*86b0*/  MUFU.EX2 R23, R23 ;  /* 0x0000001700177308 */ /* 0x000f680000000800 */
[----:B------:R-:W-:Y:S04]  /*86c0*/  MUFU.EX2 R13, R13 ;  /* 0x0000000d000d7308 */ /* 0x000fe80000000800 */
        /* <DEDUP_REMOVED lines=14> */
[----:B------:R-:W-:-:S02]  /*87b0*/  FADD.FTZ R23, R23, 1 ;  /* 0x3f80000017177421 */ /* 0x000fc40000010000 */
[----:B------:R-:W1:Y:S01]  /*87c0*/  MUFU.RCP R27, R27 ;  /* 0x0000001b001b7308 */ /* 0x000e620000001000 */
[----:B0-----:R-:W-:Y:S01]  /*87d0*/  FADD.FTZ R14, R12, 1 ;  /* 0x3f8000000c0e7421 */ /* 0x001fe20000010000 */
[----:B------:R-:W-:Y:S01]  /*87e0*/  FADD.FTZ R25, R25, 1 ;  /* 0x3f80000019197421 */ /* 0x000fe20000010000 */
[----:B------:R-:W-:Y:S01]  /*87f0*/  FADD.FTZ R89, R89, 1 ;  /* 0x3f80000059597421 */ /* 0x000fe20000010000 */
[----:B------:R-:W-:-:S04]  /*8800*/  FADD.FTZ R93, R93, 1 ;  /* 0x3f8000005d5d7421 */ /* 0x000fc80000010000 */
[----:B------:R0:W-:Y:S08]  /*8810*/  MUFU.RCP R97, R16 ;  /* 0x0000001000617308 */ /* 0x0001f00000001000 */
[----:B------:R-:W2:Y:S01]  /*8820*/  MUFU.RCP R158, R15 ;  /* 0x0000000f009e7308 */ /* 0x000ea20000001000 */
[----:B0-----:R-:W-:-:S07]  /*8830*/  FADD.FTZ R16, R13, 1 ;  /* 0x3f8000000d107421 */ /* 0x001fce0000010000 */
[----:B------:R-:W-:Y:S08]  /*8840*/  MUFU.RCP R99, R18 ;  /* 0x0000001200637308 */ /* 0x000ff00000001000 */
[----:B------:R-:W0:Y:S08]  /*8850*/  MUFU.RCP R162, R19 ;  /* 0x0000001300a27308 */ /* 0x000e300000001000 */
[----:B------:R-:W3:Y:S08]  /*8860*/  MUFU.RCP R101, R20 ;  /* 0x0000001400657308 */ /* 0x000ef00000001000 */
[----:B------:R-:W-:Y:S08]  /*8870*/  MUFU.RCP R103, R22 ;  /* 0x0000001600677308 */ /* 0x000ff00000001000 */
[----:B------:R0:W4:Y:S08]  /*8880*/  MUFU.RCP R18, R14 ;  /* 0x0000000e00127308 */ /* 0x0001300000001000 */
[----:B------:R3:W5:Y:S08]  /*8890*/  MUFU.RCP R160, R17 ;  /* 0x0000001100a07308 */ /* 0x0007700000001000 */
[----:B------:R-:W5:Y:S08]  /*88a0*/  MUFU.RCP R164, R21 ;  /* 0x0000001500a47308 */ /* 0x000f700000001000 */
[----:B------:R-:W5:Y:S01]  /*88b0*/  MUFU.RCP R166, R23 ;  /* 0x0000001700a67308 */ /* 0x000f620000001000 */
[----:B------:R-:W-:Y:S07]  /*88c0*/  BAR.SYNC.DEFER_BLOCKING 0x0 ;  /* 0x0000000000007b1d */ /* 0x000fee0000010000 */
[----:B------:R4:W5:Y:S08]  /*88d0*/  MUFU.RCP R168, R16 ;  /* 0x0000001000a87308 */ /* 0x0009700000001000 */
[----:B------:R-:W5:Y:S08]  /*88e0*/  MUFU.RCP R19, R25 ;  /* 0x0000001900137308 */ /* 0x000f700000001000 */
[----:B------:R-:W5:Y:S08]  /*88f0*/  MUFU.RCP R20, R89 ;  /* 0x0000005900147308 */ /* 0x000f700000001000 */
[----:B------:R-:W5:Y:S01]  /*8900*/  MUFU.RCP R22, R93 ;  /* 0x0000005d00167308 */ /* 0x000f620000001000 */
[----:B-1----:R-:W-:Y:S01]  /*8910*/  FMUL.FTZ R26, R26, R27 ;  /* 0x0000001b1a1a7220 */ /* 0x002fe20000410000 */
[----:B------:R-:W-:Y:S01]  /*8920*/  FMUL.FTZ R13, R28, R95 ;  /* 0x0000005f1c0d7220 */ /* 0x000fe20000410000 */
[----:B--2---:R-:W-:Y:S01]  /*8930*/  FMUL.FTZ R12, R29, R158 ;  /* 0x0000009e1d0c7220 */ /* 0x004fe20000410000 */
[----:B------:R-:W-:Y:S01]  /*8940*/  FMUL.FTZ R15, R30, R97 ;  /* 0x000000611e0f7220 */ /* 0x000fe20000410000 */
[----:B------:R-:W-:Y:S01]  /*8950*/  FMUL.FTZ R26, R26, R115 ;  /* 0x000000731a1a7220 */ /* 0x000fe20000410000 */
[----:B------:R-:W-:Y:S01]  /*8960*/  FMUL.FTZ R13, R13, R152 ;  /* 0x000000980d0d7220 */ /* 0x000fe20000410000 */
[----:B0-----:R-:W-:Y:S01]  /*8970*/  FMUL.FTZ R14, R33, R162 ;  /* 0x000000a2210e7220 */ /* 0x001fe20000410000 */
        /* <DEDUP_REMOVED lines=26> */
[----:B------:R-:W-:-:S02]  /*8b20*/  F2FP.F16.F32.PACK_AB R12, R15, R12 ;  /* 0x0000000c0f0c723e */ /* 0x000fc400000000ff */
[----:B------:R-:W-:Y:S02]  /*8b30*/  PRMT R15, R13, 0x7632, R15 ;  /* 0x000076320d0f7816 */ /* 0x000fe4000000000f */
        /* <DEDUP_REMOVED lines=54> */
[----:B------:R-:W-:-:S05]  /*8ea0*/  IADD3 R11, P0, PT, R92, R10, RZ ;  /* 0x0000000a5c0b7210 */ /* 0x000fca0007f1e0ff */
[----:B------:R-:W-:Y:S01]  /*8eb0*/  IMAD.X R0, RZ, RZ, R0, P0 ;  /* 0x000000ffff007224 */ /* 0x000fe200000e0600 */
[----:B------:R-:W-:-:S04]  /*8ec0*/  LEA R10, P0, R11, UR4, 0x1 ;  /* 0x000000040b0a7c11 */ /* 0x000fc8000f8008ff */
[----:B------:R-:W-:Y:S02]  /*8ed0*/  LEA.HI.X R11, R11, UR5, R0, 0x1, P0 ;  /* 0x000000050b0b7c11 */ /* 0x000fe400080f0c00 */
        /* <DEDUP_REMOVED lines=26> */
[----:B------:R-:W-:Y:S02]  /*9080*/  ISETP.GE.AND P0, PT, R64, R29, PT ;  /* 0x0000001d4000720c */ /* 0x000fe40003f06270 */
[----:B------:R-:W-:Y:S01]  /*9090*/  IADD3 R55, PT, PT, R55, 0x1, RZ ;  /* 0x0000000137377810 */ /* 0x000fe20007ffe0ff */
[----:B------:R0:W-:Y:S04]  /*90a0*/  @!P1 STG.E.U16 desc[UR10][R10.64+0x300], R39 ;  /* 0x000300270a009986 */ /* 0x0001e8000c10150a */
[----:B------:R0:W-:Y:S04]  /*90b0*/  @!P2 STG.E.U16 desc[UR10][R10.64+0x340], R25 ;  /* 0x000340190a00a986 */ /* 0x0001e8000c10150a */
[----:B------:R0:W-:Y:S04]  /*90c0*/  @!P3 STG.E.U16 desc[UR10][R10.64+0x380], R37 ;  /* 0x000380250a00b986 */ /* 0x0001e8000c10150a */
[----:B------:R0:W-:Y:S04]  /*90d0*/  @!P4 STG.E.U16 desc[UR10][R10.64+0x3c0], R27 ;  /* 0x0003c01b0a00c986 */ /* 0x0001e8000c10150a */
[----:B------:R0:W-:Y:S01]  /*90e0*/  @!P0 STG.E.U16 desc[UR10][R10.64+0x2c0], R23 ;  /* 0x0002c0170a008986 */ /* 0x0001e2000c10150a */
[----:B------:R-:W-:Y:S01]  /*90f0*/  ISETP.NE.AND P0, PT, R55, R126, PT ;  /* 0x0000007e3700720c */ /* 0x000fe20003f05270 */
[----:B------:R-:W-:-:S02]  /*9100*/  IMAD.MOV.U32 R137, RZ, RZ, R73 ;  /* 0x000000ffff897224 */ /* 0x000fc400078e0049 */
[----:B------:R-:W-:Y:S02]  /*9110*/  IMAD.MOV.U32 R135, RZ, RZ, R71 ;  /* 0x000000ffff877224 */ /* 0x000fe400078e0047 */
[----:B------:R-:W-:-:S04]  /*9120*/  IMAD.WIDE.U32 R136, R53, 0x2, R136 ;  /* 0x0000000235887825 */ /* 0x000fc800078e0088 */
[----:B------:R-:W-:-:S04]  /*9130*/  IMAD.WIDE.U32 R134, R53, 0x2, R134 ;  /* 0x0000000235867825 */ /* 0x000fc800078e0086 */
[C---:B------:R-:W-:Y:S02]  /*9140*/  IMAD.IADD R124, R53.reuse, 0x1, R124 ;  /* 0x00000001357c7824 */ /* 0x040fe400078e027c */
[----:B------:R-:W-:Y:S02]  /*9150*/  IMAD.IADD R118, R53, 0x1, R118 ;  /* 0x0000000135767824 */ /* 0x000fe400078e0276 */
[----:B------:R-:W-:Y:S02]  /*9160*/  IMAD.MOV.U32 R73, RZ, RZ, R137 ;  /* 0x000000ffff497224 */ /* 0x000fe400078e0089 */
[----:B------:R-:W-:Y:S01]  /*9170*/  IMAD.MOV.U32 R71, RZ, RZ, R135 ;  /* 0x000000ffff477224 */ /* 0x000fe200078e0087 */
[----:B0-----:R-:W-:Y:S06]  /*9180*/  @P0 BRA `(.L_x_2162) ;  /* 0xffffff80004c0947 */ /* 0x001fec000383ffff */
[----:B------:R-:W-:Y:S05]  /*9190*/  EXIT ;  /* 0x000000000000794d */ /* 0x000fea0003800000 */
.L_x_2163:
        /* <DEDUP_REMOVED lines=14> */
.L_x_7983:


//--------------------- .text._Z25selective_scan_fwd_kernelI32Selective_Scan_fwd_kernel_traitsILi32ELi16ELi1ELb1ELb1ELb1ELb0ELb0EN3c104HalfEffEEv13SSMParamsBase --------------------------
	.section	.text._Z25selective_scan_fwd_kernelI32Selective_Scan_fwd_kernel_traitsILi32ELi16ELi1ELb1ELb1ELb1ELb0ELb0EN3c104HalfEffEEv13SSMParamsBase,"ax",@progbits
	.align	128
        .global         _Z25selective_scan_fwd_kernelI32Selective_Scan_fwd_kernel_traitsILi32ELi16ELi1ELb1ELb1ELb1ELb0ELb0EN3c104HalfEffEEv13SSMParamsBase
        .type           _Z25selective_scan_fwd_kernelI32Selective_Scan_fwd_kernel_traitsILi32ELi16ELi1ELb1ELb1ELb1ELb0ELb0EN3c104HalfEffEEv13SSMParamsBase,@function
        .size           _Z25selective_scan_fwd_kernelI32Selective_Scan_fwd_kernel_traitsILi32ELi16ELi1ELb1ELb1ELb1ELb0ELb0EN3c104HalfEffEEv13SSMParamsBase,(.L_x_7984 - _Z25selective_scan_fwd_kernelI32Selective_Scan_fwd_kernel_traitsILi32ELi16ELi1ELb1ELb1ELb1ELb0ELb0EN3c104HalfEffEEv13SSMParamsBase)
        .other          _Z25selective_scan_fwd_kernelI32Selective_Scan_fwd_kernel_traitsILi32ELi16ELi1ELb1ELb1ELb1ELb0ELb0EN3c104HalfEffEEv13SSMParamsBase,@"STO_CUDA_ENTRY STV_DEFAULT"
_Z25selective_scan_fwd_kernelI32Selective_Scan_fwd_kernel_traitsILi32ELi16ELi1ELb1ELb1ELb1ELb0ELb0EN3c104HalfEffEEv13SSMParamsBase:
.text._Z25selective_scan_fwd_kernelI32Selective_Scan_fwd_kernel_traitsILi32ELi16ELi1ELb1ELb1ELb1ELb0ELb0EN3c104HalfEffEEv13SSMParamsBase:
        /* <DEDUP_REMOVED lines=38> */
.L_x_2164:
        /* <DEDUP_REMOVED lines=83> */
.L_x_2165:
        /* <DEDUP_REMOVED lines=11> */
.L_x_2166:
        /* <DEDUP_REMOVED lines=70> */
.L_x_2167:
        /* <DEDUP_REMOVED lines=30> */
.L_x_2168:
        /* <DEDUP_REMOVED lines=37> */
.L_x_2208:
        /* <DEDUP_REMOVED lines=87> */
.L_x_2170:
[----:B------:R-:W-:Y:S05]  /*1640*/  BSYNC.RECONVERGENT B0 ;  /* 0x0000000000007941 */ /* 0x000fea0003800200 */
.L_x_2169:
        /* <DEDUP_REMOVED lines=35> */
.L_x_2172:
[----:B------:R-:W-:Y:S05]  /*1880*/  BSYNC.RECONVERGENT B0 ;  /* 0x0000000000007941 */ /* 0x000fea0003800200 */
.L_x_2171:
        /* <DEDUP_REMOVED lines=37> */
.L_x_2174:
[----:B------:R-:W-:Y:S05]  /*1ae0*/  BSYNC.RECONVERGENT B0 ;  /* 0x0000000000007941 */ /* 0x000fea0003800200 */
.L_x_2173:
        /* <DEDUP_REMOVED lines=35> */
.L_x_2176:
[----:B------:R-:W-:Y:S05]  /*1d20*/  BSYNC.RECONVERGENT B0 ;  /* 0x0000000000007941 */ /* 0x000fea0003800200 */
.L_x_2175:
        /* <DEDUP_REMOVED lines=37> */
.L_x_2178:
[----:B------:R-:W-:Y:S05]  /*1f80*/  BSYNC.RECONVERGENT B0 ;  /* 0x0000000000007941 */ /* 0x000fea0003800200 */
.L_x_2177:
        /* <DEDUP_REMOVED lines=35> */
.L_x_2180:
[----:B------:R-:W-:Y:S05]  /*21c0*/  BSYNC.RECONVERGENT B0 ;  /* 0x0000000000007941 */ /* 0x000fea0003800200 */
.L_x_2179:
        /* <DEDUP_REMOVED lines=37> */
.L_x_2182:
[----:B------:R-:W-:Y:S05]  /*2420*/  BSYNC.RECONVERGENT B0 ;  /* 0x0000000000007941 */ /* 0x000fea0003800200 */
.L_x_2181:
        /* <DEDUP_REMOVED lines=35> */
.L_x_2184:
[----:B------:R-:W-:Y:S05]  /*2660*/  BSYNC.RECONVERGENT B0 ;  /* 0x0000000000007941 */ /* 0x000fea0003800200 */
.L_x_2183:
        /* <DEDUP_REMOVED lines=38> */
.L_x_2186:
[----:B------:R-:W-:Y:S05]  /*28d0*/  BSYNC.RECONVERGENT B0 ;  /* 0x0000000000007941 */ /* 0x000fea0003800200 */
.L_x_2185:
[----:B------:R-:W-:Y:S01]  /*28e0*/  HADD2.F32 R6, -RZ, R6.H1_H1 ;  /* 0x30000006ff067230 */ /* 0x000fe20000004100 */
[----:B------:R-:W-:Y:S01]  /*28f0*/  BSSY.RECONVERGENT B0, `(.L_x_2187) ;  /* 0x0000023000007945 */ /* 0x000fe20003800200 */
[----:B------:R-:W-:Y:S01]  /*2900*/  FSETP.GTU.FTZ.AND P5, PT, R105, 20, PT ;  /* 0x41a000006900780b */ /* 0x000fe20003fbc000 */
[----:B------:R-:W-:-:S04]  /*2910*/  IMAD.WIDE.U32 R100, R49, 0x2, R100 ;  /* 0x0000000231647825 */ /* 0x000fc800078e0064 */
[----:B------:R-:W-:Y:S01]  /*2920*/  FADD.FTZ R106, R6, R63 ;  /* 0x0000003f066a7221 */ /* 0x000fe20000010000 */
        /* <DEDUP_REMOVED lines=31> */
.L_x_2188:
[----:B------:R-:W-:Y:S05]  /*2b20*/  BSYNC.RECONVERGENT B0 ;  /* 0x0000000000007941 */ /* 0x000fea0003800200 */
.L_x_2187:
        /* <DEDUP_REMOVED lines=39> */
.L_x_2190:
[----:B------:R-:W-:Y:S05]  /*2da0*/  BSYNC.RECONVERGENT B0 ;  /* 0x0000000000007941 */ /* 0x000fea0003800200 */
.L_x_2189:
[----:B------:R-:W-:Y:S01]  /*2db0*/  BSSY.RECONVERGENT B0, `(.L_x_2191) ;  /* 0x0000027000007945 */ /* 0x000fe20003800200 */
[----:B------:R-:W-:Y:S01]  /*2dc0*/  HADD2.F32 R6, -RZ, R14.H0_H0 ;  /* 0x2000000eff067230 */ /* 0x000fe20000004100 */
[----:B------:R-:W-:Y:S01]  /*2dd0*/  FSETP.GTU.FTZ.AND P0, PT, R107, 20, PT ;  /* 0x41a000006b00780b */ /* 0x000fe20003f1c000 */
[----:B------:R-:W-:Y:S02]  /*2de0*/  HADD2.F32 R12, -RZ, R12.H1_H1 ;  /* 0x3000000cff0c7230 */ /* 0x000fe40000004100 */
[----:B------:R-:W-:Y:S01]  /*2df0*/  FADD.FTZ R108, R108, R63 ;  /* 0x0000003f6c6c7221 */ /* 0x000fe20000010000 */
[--C-:B------:R-:W-:Y:S02]  /*2e00*/  HADD2.F32 R16, -RZ, R13.reuse.H0_H0 ;  /* 0x2000000dff107230 */ /* 0x100fe40000004100 */
        /* <DEDUP_REMOVED lines=33> */
.L_x_2192:
[----:B------:R-:W-:Y:S05]  /*3020*/  BSYNC.RECONVERGENT B0 ;  /* 0x0000000000007941 */ /* 0x000fea0003800200 */
.L_x_2191:
[----:B------:R-:W-:Y:S01]  /*3030*/  ISETP.EQ.OR P5, PT, RZ, UR5, P5 ;  /* 0x00000005ff007c0c */ /* 0x000fe2000afa2670 */
[----:B------:R-:W-:Y:S01]  /*3040*/  BSSY.RECONVERGENT B0, `(.L_x_2193) ;  /* 0x000002a000007945 */ /* 0x000fe20003800200 */
[----:B------:R-:W-:Y:S01]  /*3050*/  FSETP.GTU.FTZ.AND P3, PT, R108, 20, PT ;  /* 0x41a000006c00780b */ /* 0x000fe20003f7c000 */
[--C-:B------:R-:W-:Y:S01]  /*3060*/  HADD2.F32 R18, -RZ, R15.reuse.H0_H0 ;  /* 0x2000000fff127230 */ /* 0x100fe20000004100 */
[----:B------:R-:W-:Y:S01]  /*3070*/  ISETP.EQ.OR P4, PT, RZ, UR5, P4 ;  /* 0x00000005ff007c0c */ /* 0x000fe2000a782670 */
[----:B------:R-:W-:Y:S01]  /*3080*/  HADD2.F32 R132, -RZ, R15.H1_H1 ;  /* 0x3000000fff847230 */ /* 0x000fe20000004100 */
[----:B------:R-:W-:Y:S01]  /*3090*/  ISETP.EQ.OR P0, PT, RZ, UR5, P0 ;  /* 0x00000005ff007c0c */ /* 0x000fe20008702670 */
[--C-:B------:R-:W-:Y:S01]  /*30a0*/  HADD2.F32 R20, -RZ, R8.reuse.H0_H0 ;  /* 0x20000008ff147230 */ /* 0x100fe20000004100 */
[----:B------:R-:W-:Y:S01]  /*30b0*/  ISETP.EQ.OR P3, PT, RZ, UR5, P3 ;  /* 0x00000005ff007c0c */ /* 0x000fe20009f62670 */
[----:B------:R-:W-:Y:S02]  /*30c0*/  HADD2.F32 R134, -RZ, R8.H1_H1 ;  /* 0x30000008ff867230 */ /* 0x000fe40000004100 */
[----:B------:R-:W-:-:S02]  /*30d0*/  HADD2.F32 R22, -RZ, R9.H0_H0 ;  /* 0x20000009ff167230 */ /* 0x000fc40000004100 */
        /* <DEDUP_REMOVED lines=32> */
.L_x_2194:
[----:B------:R-:W-:Y:S05]  /*32e0*/  BSYNC.RECONVERGENT B0 ;  /* 0x0000000000007941 */ /* 0x000fea0003800200 */
.L_x_2193:
        /* <DEDUP_REMOVED lines=32> */
.L_x_2196:
[----:B------:R-:W-:Y:S05]  /*34f0*/  BSYNC.RECONVERGENT B0 ;  /* 0x0000000000007941 */ /* 0x000fea0003800200 */
.L_x_2195:
        /* <DEDUP_REMOVED lines=32> */
.L_x_2198:
[----:B------:R-:W-:Y:S05]  /*3700*/  BSYNC.RECONVERGENT B0 ;  /* 0x0000000000007941 */ /* 0x000fea0003800200 */
.L_x_2197:
        /* <DEDUP_REMOVED lines=32> */
.L_x_2200:
[----:B------:R-:W-:Y:S05]  /*3910*/  BSYNC.RECONVERGENT B0 ;  /* 0x0000000000007941 */ /* 0x000fea0003800200 */
.L_x_2199:
        /* <DEDUP_REMOVED lines=25> */
[----:B------:R-:W0:Y:S01]  /*3ab0*/  LDC.64 R38, c[0x0][0x3d0] ;  /* 0x0000f400ff267b82 */ /* 0x000e220000000a00 */
[----:B------:R-:W-:Y:S01]  /*3ac0*/  IABS R8, R61 ;  /* 0x0000003d00087213 */ /* 0x000fe20000000000 */
[----:B------:R-:W-:Y:S01]  /*3ad0*/  FMUL.FTZ R125, R4, R93 ;  /* 0x0000005d047d7220 */ /* 0x000fe20000410000 */
[----:B------:R-:W1:Y:S01]  /*3ae0*/  I2F.RP R5, R36 ;  /* 0x0000002400057306 */ /* 0x000e620000209400 */
[----:B------:R-:W-:Y:S01]  /*3af0*/  IADD3 R34, PT, PT, R88, -0x1, R49 ;  /* 0xffffffff58227810 */ /* 0x000fe20007ffe031 */
[----:B------:R-:W-:Y:S01]  /*3b00*/  FMUL.FTZ R126, R12, R91 ;  /* 0x0000005b0c7e7220 */ /* 0x000fe20000410000 */
[----:B------:R-:W-:Y:S01]  /*3b10*/  ISETP.NE.AND P0, PT, R61, RZ, PT ;  /* 0x000000ff3d00720c */ /* 0x000fe20003f05270 */
[----:B------:R-:W-:Y:S01]  /*3b20*/  FMUL.FTZ R127, R16, R89 ;  /* 0x00000059107f7220 */ /* 0x000fe20000410000 */
[----:B------:R-:W-:Y:S01]  /*3b30*/  IABS R13, R34 ;  /* 0x00000022000d7213 */ /* 0x000fe20000000000 */
[----:B------:R-:W2:Y:S01]  /*3b40*/  LDC.64 R40, c[0x0][0x3b8] ;  /* 0x0000ee00ff287b82 */ /* 0x000ea20000000a00 */
[----:B------:R-:W-:Y:S01]  /*3b50*/  LOP3.LUT R34, R34, R61, RZ, 0x3c, !PT ;  /* 0x0000003d22227212 */ /* 0x000fe200078e3cff */
[----:B------:R-:W-:Y:S01]  /*3b60*/  FMUL.FTZ R128, R128, R87 ;  /* 0x0000005780807220 */ /* 0x000fe20000410000 */
[----:B------:R-:W-:Y:S01]  /*3b70*/  FMUL.FTZ R129, R6, R85 ;  /* 0x0000005506817220 */ /* 0x000fe20000410000 */
[----:B------:R-:W-:Y:S01]  /*3b80*/  FMUL.FTZ R130, R14, R83 ;  /* 0x000000530e827220 */ /* 0x000fe20000410000 */
[----:B------:R-:W-:Y:S01]  /*3b90*/  ISETP.GE.AND P3, PT, R34, RZ, PT ;  /* 0x000000ff2200720c */ /* 0x000fe20003f66270 */
[----:B------:R-:W-:Y:S01]  /*3ba0*/  FMUL.FTZ R131, R18, R81 ;  /* 0x0000005112837220 */ /* 0x000fe20000410000 */
[----:B------:R-:W-:Y:S01]  /*3bb0*/  FMUL.FTZ R132, R132, R95 ;  /* 0x0000005f84847220 */ /* 0x000fe20000410000 */
[----:B------:R-:W3:Y:S01]  /*3bc0*/  LDC.64 R42, c[0x0][0x3f0] ;  /* 0x0000fc00ff2a7b82 */ /* 0x000ee20000000a00 */
[----:B-1----:R-:W1:Y:S01]  /*3bd0*/  MUFU.RCP R5, R5 ;  /* 0x0000000500057308 */ /* 0x002e620000001000 */
        /* <DEDUP_REMOVED lines=9> */
[----:B------:R-:W-:Y:S01]  /*3c70*/  MOV R141, R69 ;  /* 0x00000045008d7202 */ /* 0x000fe20000000f00 */
[----:B------:R-:W-:Y:S01]  /*3c80*/  UIADD3 UR7, UPT, UPT, UR4, 0x860, URZ ;  /* 0x0000086004077890 */ /* 0x000fe2000fffe0ff */
[----:B------:R-:W-:Y:S01]  /*3c90*/  MOV R142, R67 ;  /* 0x00000043008e7202 */ /* 0x000fe20000000f00 */
[----:B------:R-:W-:Y:S01]  /*3ca0*/  UIADD3 UR6, UPT, UPT, -UR6, URZ, URZ ;  /* 0x000000ff06067290 */ /* 0x000fe2000fffe1ff */
[----:B------:R-:W-:Y:S01]  /*3cb0*/  MOV R143, R57 ;  /* 0x00000039008f7202 */ /* 0x000fe20000000f00 */
[----:B------:R-:W4:Y:S01]  /*3cc0*/  LDC.64 R34, c[0x0][0x450] ;  /* 0x00011400ff227b82 */ /* 0x000f220000000a00 */
[----:B------:R-:W-:Y:S01]  /*3cd0*/  MOV R144, R55 ;  /* 0x0000003700907202 */ /* 0x000fe20000000f00 */
[----:B------:R-:W2:Y:S01]  /*3ce0*/  LDCU.64 UR12, c[0x0][0x450] ;  /* 0x00008a00ff0c77ac */ /* 0x000ea20008000a00 */
[----:B-1----:R-:W-:-:S02]  /*3cf0*/  IADD3 R9, PT, PT, R5, 0xffffffe, RZ ;  /* 0x0ffffffe05097810 */ /* 0x002fc40007ffe0ff */
[----:B------:R-:W-:Y:S01]  /*3d00*/  IADD3 R5, PT, PT, RZ, -R8, RZ ;  /* 0x80000008ff057210 */ /* 0x000fe20007ffe0ff */
[----:B------:R-:W-:Y:S01]  /*3d10*/  HFMA2 R8, -RZ, RZ, 0, 0 ;  /* 0x00000000ff087431 */ /* 0x000fe200000001ff */
[----:B0-----:R-:W-:Y:S01]  /*3d20*/  SHF.L.U64.HI R39, R38, 0x1, R39 ;  /* 0x0000000126277819 */ /* 0x001fe20000010227 */
[----:B------:R-:W0:Y:S01]  /*3d30*/  LDCU.64 UR14, c[0x0][0x460] ;  /* 0x00008c00ff0e77ac */ /* 0x000e220008000a00 */
[----:B------:R-:W1:Y:S01]  /*3d40*/  F2I.FTZ.U32.TRUNC.NTZ R9, R9 ;  /* 0x0000000900097305 */ /* 0x000e62000021f000 */
[----:B--2---:R-:W-:Y:S02]  /*3d50*/  SHF.L.U64.HI R41, R40, 0x2, R41 ;  /* 0x0000000228297819 */ /* 0x004fe40000010229 */
[----:B---3--:R-:W-:Y:S01]  /*3d60*/  SHF.L.U64.HI R43, R42, 0x1, R43 ;  /* 0x000000012a2b7819 */ /* 0x008fe2000001022b */
[----:B------:R-:W-:Y:S01]  /*3d70*/  UMOV UR4, URZ ;  /* 0x000000ff00047c82 */ /* 0x000fe20008000000 */
[----:B------:R-:W-:Y:S01]  /*3d80*/  UMOV UR5, URZ ;  /* 0x000000ff00057c82 */ /* 0x000fe20008000000 */
[----:B----4-:R-:W-:-:S02]  /*3d90*/  SHF.L.U64.HI R45, R44, 0x2, R45 ;  /* 0x000000022c2d7819 */ /* 0x010fc4000001022d */
        /* <DEDUP_REMOVED lines=10> */
[-C--:B------:R-:W-:Y:S02]  /*3e40*/  IADD3 R36, P4, PT, R96, R50.reuse, RZ ;  /* 0x0000003260247210 */ /* 0x080fe40007f9e0ff */
[----:B------:R-:W-:Y:S02]  /*3e50*/  IADD3 R4, P6, PT, R94, R50, RZ ;  /* 0x000000325e047210 */ /* 0x000fe40007fde0ff */
[----:B------:R-:W-:-:S02]  /*3e60*/  IADD3.X R37, PT, PT, R3, R73, RZ, P4, !PT ;  /* 0x0000004903257210 */ /* 0x000fc400027fe4ff */
[----:B------:R-:W-:-:S05]  /*3e70*/  IADD3.X R5, PT, PT, R3, R71, RZ, P6, !PT ;  /* 0x0000004703057210 */ /* 0x000fca00037fe4ff */
[----:B------:R-:W-:-:S04]  /*3e80*/  @P5 IADD3 R145, PT, PT, R145, 0x1, RZ ;  /* 0x0000000191915810 */ /* 0x000fc80007ffe0ff */
[----:B------:R-:W-:Y:S02]  /*3e90*/  @!P3 IADD3 R145, PT, PT, -R145, RZ, RZ ;  /* 0x000000ff9191b210 */ /* 0x000fe40007ffe1ff */
[----:B0-----:R-:W-:-:S07]  /*3ea0*/  @!P0 LOP3.LUT R145, RZ, R61, RZ, 0x33, !PT ;  /* 0x0000003dff918212 */ /* 0x001fce00078e33ff */
.L_x_2207:
[----:B------:R-:W2:Y:S04]  /*3eb0*/  LDG.E.128 R20, desc[UR10][R36.64+-0x200] ;  /* 0xfffe000a24147981 */ /* 0x000ea8000c1e1d00 */
[----:B------:R-:W3:Y:S01]  /*3ec0*/  LDG.E.128 R24, desc[UR10][R36.64] ;  /* 0x0000000a24187981 */ /* 0x000ee2000c1e1d00 */
[----:B------:R-:W-:Y:S02]  /*3ed0*/  MOV R46, R143 ;  /* 0x0000008f002e7202 */ /* 0x000fe40000000f00 */
[----:B------:R-:W-:-:S05]  /*3ee0*/  MOV R47, R144 ;  /* 0x00000090002f7202 */ /* 0x000fca0000000f00 */
[----:B------:R0:W4:Y:S02]  /*3ef0*/  LDG.E R146, desc[UR10][R46.64] ;  /* 0x0000000a2e927981 */ /* 0x000124000c1e1900 */
[----:B0-----:R-:W-:Y:S02]  /*3f00*/  MOV R46, R4 ;  /* 0x00000004002e7202 */ /* 0x001fe40000000f00 */
[----:B------:R-:W-:Y:S01]  /*3f10*/  MOV R47, R5 ;  /* 0x00000005002f7202 */ /* 0x000fe20000000f00 */
[----:B--2---:R-:W-:Y:S04]  /*3f20*/  STS.128 [R48], R20 ;  /* 0x0000001430007388 */ /* 0x004fe80000000c00 */
[----:B---3--:R-:W-:Y:S01]  /*3f30*/  STS.128 [R48+0x200], R24 ;  /* 0x0002001830007388 */ /* 0x008fe20000000c00 */
[----:B------:R-:W-:-:S03]  /*3f40*/  NOP ;  /* 0x0000000000007918 */ /* 0x000fc60000000000 */
[----:B------:R-:W2:Y:S04]  /*3f50*/  LDG.E.128 R12, desc[UR10][R46.64+-0x200] ;  /* 0xfffe000a2e0c7981 */ /* 0x000ea8000c1e1d00 */
[----:B------:R-:W3:Y:S01]  /*3f60*/  LDG.E.128 R16, desc[UR10][R46.64] ;  /* 0x0000000a2e107981 */ /* 0x000ee2000c1e1d00 */
[----:B----4-:R-:W-:Y:S01]  /*3f70*/  FMUL.FTZ R162, R146, 1.4426950216293334961 ;  /* 0x3fb8aa3b92a27820 */ /* 0x010fe20000410000 */
[----:B------:R-:W-:Y:S02]  /*3f80*/  ISETP.GE.U32.AND P5, PT, R72, R49, PT ;  /* 0x000000314800720c */ /* 0x000fe40003fa6070 */
[----:B------:R-:W0:Y:S01]  /*3f90*/  LDS.128 R4, [R0] ;  /* 0x0000000000047984 */ /* 0x000e220000000c00 */
[C---:B------:R-:W-:Y:S01]  /*3fa0*/  FMUL.FTZ R152, R162.reuse, R83 ;  /* 0x00000053a2987220 */ /* 0x040fe20000410000 */
[----:B------:R-:W-:Y:S01]  /*3fb0*/  FMUL.FTZ R150, R162, R87 ;  /* 0x00000057a2967220 */ /* 0x000fe20000410000 */
[-C--:B------:R-:W-:Y:S01]  /*3fc0*/  ISETP.GE.U32.AND P0, PT, R78, R49.reuse, PT ;  /* 0x000000314e00720c */ /* 0x080fe20003f06070 */
[----:B------:R-:W1:Y:S01]  /*3fd0*/  LDS.128 R8, [R0+0x10] ;  /* 0x0000100000087984 */ /* 0x000e620000000c00 */
[----:B------:R4:W5:Y:S01]  /*3fe0*/  MUFU.EX2 R154, R152 ;  /* 0x00000098009a7308 */ /* 0x0009620000000800 */
[----:B------:R-:W-:Y:S01]  /*3ff0*/  ISETP.GE.U32.AND P3, PT, R76, R49, PT ;  /* 0x000000314c00720c */ /* 0x000fe20003f66070 */
[----:B------:R-:W-:Y:S01]  /*4000*/  FMUL.FTZ R155, R162, R81 ;  /* 0x00000051a29b7220 */ /* 0x000fe20000410000 */
[-C--:B------:R-:W-:Y:S01]  /*4010*/  ISETP.GE.U32.AND P4, PT, R74, R49.reuse, PT ;  /* 0x000000314a00720c */ /* 0x080fe20003f86070 */
[----:B------:R-:W3:Y:S01]  /*4020*/  MUFU.EX2 R150, R150 ;  /* 0x0000009600967308 */ /* 0x000ee20000000800 */
[----:B------:R-:W-:Y:S01]  /*4030*/  ISETP.GE.U32.AND P6, PT, R80, R49, PT ;  /* 0x000000315000720c */ /* 0x000fe20003fc6070 */
[C---:B------:R-:W-:Y:S01]  /*4040*/  FMUL.FTZ R157, R162.reuse, R95 ;  /* 0x0000005fa29d7220 */ /* 0x040fe20000410000 */
[C---:B------:R-:W-:Y:S01]  /*4050*/  FMUL.FTZ R158, R162.reuse, R97 ;  /* 0x00000061a29e7220 */ /* 0x040fe20000410000 */
[----:B------:R-:W-:Y:S01]  /*4060*/  MUFU.EX2 R155, R155 ;  /* 0x0000009b009b7308 */ /* 0x000fe20000000800 */
[C---:B------:R-:W-:Y:S01]  /*4070*/  FMUL.FTZ R160, R162.reuse, R102 ;  /* 0x00000066a2a07220 */ /* 0x040fe20000410000 */
[C---:B------:R-:W-:Y:S01]  /*4080*/  FMUL.FTZ R167, R162.reuse, R105 ;  /* 0x00000069a2a77220 */ /* 0x040fe20000410000 */
[----:B------:R-:W-:Y:S01]  /*4090*/  FMUL.FTZ R174, R162, R108 ;  /* 0x0000006ca2ae7220 */ /* 0x000fe20000410000 */
[----:B------:R-:W-:Y:S04]  /*40a0*/  MUFU.EX2 R157, R157 ;  /* 0x0000009d009d7308 */ /* 0x000fe80000000800 */
[----:B------:R5:W-:Y:S04]  /*40b0*/  MUFU.EX2 R159, R158 ;  /* 0x0000009e009f7308 */ /* 0x000be80000000800 */
[----:B------:R5:W-:Y:S04]  /*40c0*/  MUFU.EX2 R163, R160 ;  /* 0x000000a000a37308 */ /* 0x000be80000000800 */
[----:B------:R-:W-:Y:S04]  /*40d0*/  MUFU.EX2 R167, R167 ;  /* 0x000000a700a77308 */ /* 0x000fe80000000800 */
[----:B------:R-:W-:Y:S01]  /*40e0*/  MUFU.EX2 R174, R174 ;  /* 0x000000ae00ae7308 */ /* 0x000fe20000000800 */
[----:B0-----:R-:W-:-:S02]  /*40f0*/  HADD2.F32 R170, -RZ, R4.H0_H0 ;  /* 0x20000004ffaa7230 */ /* 0x001fc40000004100 */
[----:B------:R-:W-:Y:S02]  /*4100*/  HADD2.F32 R149, -RZ, R4.H1_H1 ;  /* 0x30000004ff957230 */ /* 0x000fe40000004100 */
[--C-:B------:R-:W-:Y:S02]  /*4110*/  HADD2.F32 R153, -RZ, R6.reuse.H1_H1 ;  /* 0x30000006ff997230 */ /* 0x100fe40000004100 */
[----:B------:R-:W-:Y:S02]  /*4120*/  HADD2.F32 R4, -RZ, R5.H0_H0 ;  /* 0x20000005ff047230 */ /* 0x000fe40000004100 */
[--C-:B-1----:R-:W-:Y:S02]  /*4130*/  HADD2.F32 R172, -RZ, R11.reuse.H0_H0 ;  /* 0x2000000bffac7230 */ /* 0x102fe40000004100 */
[----:B----4-:R-:W-:Y:S01]  /*4140*/  FMUL.FTZ R152, R130, R153 ;  /* 0x0000009982987220 */ /* 0x010fe20000410000 */
[----:B------:R-:W-:Y:S02]  /*4150*/  HADD2.F32 R173, -RZ, R11.H1_H1 ;  /* 0x3000000bffad7230 */ /* 0x000fe40000004100 */
[----:B------:R-:W-:Y:S01]  /*4160*/  FMUL.FTZ R4, R127, R4 ;  /* 0x000000047f047220 */ /* 0x000fe20000410000 */
[----:B------:R-:W-:Y:S01]  /*4170*/  HADD2.F32 R5, -RZ, R5.H1_H1 ;  /* 0x30000005ff057230 */ /* 0x000fe20000004100 */
[----:B-----5:R-:W-:Y:S01]  /*4180*/  FSEL R153, R154, 1, !P5 ;  /* 0x3f8000009a997808 */ /* 0x020fe20006800000 */
[----:B------:R-:W-:Y:S01]  /*4190*/  HADD2.F32 R148, -RZ, R6.H0_H0 ;  /* 0x20000006ff947230 */ /* 0x000fe20000004100 */
[----:B------:R-:W-:Y:S01]  /*41a0*/  FSEL R152, R152, RZ, !P5 ;  /* 0x000000ff98987208 */ /* 0x000fe20006800000 */
[--C-:B------:R-:W-:Y:S01]  /*41b0*/  HADD2.F32 R164, -RZ, R10.reuse.H0_H0 ;  /* 0x2000000affa47230 */ /* 0x100fe20000004100 */
[----:B------:R-:W-:Y:S01]  /*41c0*/  ISETP.NE.AND P5, PT, R53, RZ, PT ;  /* 0x000000ff3500720c */ /* 0x000fe20003fa5270 */
[----:B------:R-:W-:-:S02]  /*41d0*/  HADD2.F32 R171, -RZ, R10.H1_H1 ;  /* 0x3000000affab7230 */ /* 0x000fc40000004100 */
[----:B------:R-:W-:Y:S01]  /*41e0*/  FMUL.FTZ R10, R162, R89 ;  /* 0x00000059a20a7220 */ /* 0x000fe20000410000 */
[----:B------:R-:W-:Y:S01]  /*41f0*/  FMUL.FTZ R5, R128, R5 ;  /* 0x0000000580057220 */ /* 0x000fe20000410000 */
[--C-:B------:R-:W-:Y:S02]  /*4200*/  HADD2.F32 R6, -RZ, R7.reuse.H0_H0 ;  /* 0x20000007ff067230 */ /* 0x100fe40000004100 */
[----:B------:R-:W-:Y:S01]  /*4210*/  FMUL.FTZ R172, R139, R172 ;  /* 0x000000ac8bac7220 */ /* 0x000fe20000410000 */
[----:B------:R-:W-:Y:S02]  /*4220*/  HADD2.F32 R7, -RZ, R7.H1_H1 ;  /* 0x30000007ff077230 */ /* 0x000fe40000004100 */
[----:B------:R-:W-:Y:S01]  /*4230*/  FMUL.FTZ R171, R138, R171 ;  /* 0x000000ab8aab7220 */ /* 0x000fe20000410000 */
[--C-:B------:R-:W-:Y:S02]  /*4240*/  HADD2.F32 R156, -RZ, R8.reuse.H0_H0 ;  /* 0x20000008ff9c7230 */ /* 0x100fe40000004100 */
[----:B------:R-:W-:Y:S01]  /*4250*/  FMUL.FTZ R6, R131, R6 ;  /* 0x0000000683067220 */ /* 0x000fe20000410000 */
[----:B------:R-:W-:-:S02]  /*4260*/  HADD2.F32 R161, -RZ, R8.H1_H1 ;  /* 0x30000008ffa17230 */ /* 0x000fc40000004100 */
[----:B------:R-:W-:Y:S01]  /*4270*/  FMUL.FTZ R7, R132, R7 ;  /* 0x0000000784077220 */ /* 0x000fe20000410000 */
[--C-:B------:R-:W-:Y:S02]  /*4280*/  HADD2.F32 R8, -RZ, R9.reuse.H0_H0 ;  /* 0x20000009ff087230 */ /* 0x100fe40000004100 */
[----:B------:R-:W-:Y:S01]  /*4290*/  FMUL.FTZ R158, R133, R156 ;  /* 0x0000009c859e7220 */ /* 0x000fe20000410000 */
[----:B------:R-:W-:Y:S02]  /*42a0*/  HADD2.F32 R9, -RZ, R9.H1_H1 ;  /* 0x30000009ff097230 */ /* 0x000fe40000004100 */
[----:B------:R-:W-:Y:S01]  /*42b0*/  FMUL.FTZ R160, R134, R161 ;  /* 0x000000a186a07220 */ /* 0x000fe20000410000 */
[----:B------:R-:W-:Y:S01]  /*42c0*/  FMUL.FTZ R173, R140, R173 ;  /* 0x000000ad8cad7220 */ /* 0x000fe20000410000 */
[----:B------:R-:W-:Y:S01]  /*42d0*/  FMUL.FTZ R8, R135, R8 ;  /* 0x0000000887087220 */ /* 0x000fe20000410000 */
[----:B------:R-:W-:Y:S01]  /*42e0*/  FMUL.FTZ R9, R136, R9 ;  /* 0x0000000988097220 */ /* 0x000fe20000410000 */
[----:B--2---:R0:W-:Y:S04]  /*42f0*/  STS.128 [R48+0x420], R12 ;  /* 0x0004200c30007388 */ /* 0x0041e80000000c00 */
[----:B---3--:R-:W-:Y:S01]  /*4300*/  STS.128 [R48+0x620], R16 ;  /* 0x0006201030007388 */ /* 0x008fe20000000c00 */
[----:B------:R-:W-:-:S03]  /*4310*/  NOP ;  /* 0x0000000000007918 */ /* 0x000fc60000000000 */
[----:B------:R-:W1:Y:S04]  /*4320*/  LDS.128 R20, [R0+0x420] ;  /* 0x0004200000147984 */ /* 0x000e680000000c00 */
[----:B------:R-:W2:Y:S01]  /*4330*/  LDS.128 R24, [R0+0x430] ;  /* 0x0004300000187984 */ /* 0x000ea20000000c00 */
[----:B0-----:R-:W-:Y:S01]  /*4340*/  FMUL.FTZ R12, R162, R91 ;  /* 0x0000005ba20c7220 */ /* 0x001fe20000410000 */
[----:B------:R0:W3:Y:S04]  /*4350*/  MUFU.EX2 R13, R10 ;  /* 0x0000000a000d7308 */ /* 0x0000e80000000800 */
[----:B------:R4:W5:Y:S01]  /*4360*/  MUFU.EX2 R11, R12 ;  /* 0x0000000c000b7308 */ /* 0x0009620000000800 */
[----:B0-----:R-:W-:Y:S01]  /*4370*/  FMUL.FTZ R10, R126, R149 ;  /* 0x000000957e0a7220 */ /* 0x001fe20000410000 */
[----:B------:R-:W-:Y:S01]  /*4380*/  FSEL R149, R150, 1, !P3 ;  /* 0x3f80000096957808 */ /* 0x000fe20005800000 */
[----:B----4-:R-:W-:-:S03]  /*4390*/  FMUL.FTZ R12, R162, R85 ;  /* 0x00000055a20c7220 */ /* 0x010fc60000410000 */
[----:B------:R-:W-:Y:S02]  /*43a0*/  FSEL R10, R10, RZ, !P6 ;  /* 0x000000ff0a0a7208 */ /* 0x000fe40007000000 */
[----:B---3--:R-:W-:Y:S01]  /*43b0*/  FSEL R13, R13, 1, !P0 ;  /* 0x3f8000000d0d7808 */ /* 0x008fe20004000000 */
[----:B------:R0:W3:Y:S01]  /*43c0*/  MUFU.EX2 R151, R12 ;  /* 0x0000000c00977308 */ /* 0x0000e20000000800 */
[----:B-----5:R-:W-:Y:S02]  /*43d0*/  FSEL R11, R11, 1, !P6 ;  /* 0x3f8000000b0b7808 */ /* 0x020fe40007000000 */
[----:B------:R-:W-:-:S04]  /*43e0*/  ISETP.GE.U32.AND P6, PT, R70, R49, PT ;  /* 0x000000314600720c */ /* 0x000fc80003fc6070 */
[----:B------:R-:W-:Y:S01]  /*43f0*/  FSEL R154, R6, RZ, !P6 ;  /* 0x000000ff069a7208 */ /* 0x000fe20007000000 */
[----:B------:R-:W-:Y:S01]  /*4400*/  FMUL.FTZ R6, R162, R106 ;  /* 0x0000006aa2067220 */ /* 0x000fe20000410000 */
[----:B0-----:R-:W-:Y:S01]  /*4410*/  FSEL R12, R4, RZ, !P0 ;  /* 0x000000ff040c7208 */ /* 0x001fe20004000000 */
[----:B------:R-:W-:Y:S01]  /*4420*/  FMUL.FTZ R4, R129, R148 ;  /* 0x0000009481047220 */ /* 0x000fe20000410000 */
[----:B------:R-:W-:Y:S01]  /*4430*/  FSEL R148, R5, RZ, !P3 ;  /* 0x000000ff05947208 */ /* 0x000fe20005800000 */
[----:B------:R-:W-:Y:S01]  /*4440*/  FMUL.FTZ R5, R162, R103 ;  /* 0x00000067a2057220 */ /* 0x000fe20000410000 */
[----:B------:R-:W-:Y:S01]  /*4450*/  ISETP.GE.U32.AND P0, PT, R68, R49, PT ;  /* 0x000000314400720c */ /* 0x000fe20003f06070 */
[----:B------:R0:W-:Y:S01]  /*4460*/  MUFU.EX2 R168, R6 ;  /* 0x0000000600a87308 */ /* 0x0001e20000000800 */
[----:B------:R-:W-:Y:S01]  /*4470*/  FSEL R150, R4, RZ, !P4 ;  /* 0x000000ff04967208 */ /* 0x000fe20006000000 */
[C---:B------:R-:W-:Y:S01]  /*4480*/  FMUL.FTZ R4, R162.reuse, R104 ;  /* 0x00000068a2047220 */ /* 0x040fe20000410000 */
[----:B------:R-:W-:Y:S01]  /*4490*/  FSEL R156, R7, RZ, !P0 ;  /* 0x000000ff079c7208 */ /* 0x000fe20004000000 */
[----:B------:R-:W4:Y:S01]  /*44a0*/  MUFU.EX2 R165, R5 ;  /* 0x0000000500a57308 */ /* 0x000f220000000800 */
[----:B------:R-:W-:Y:S01]  /*44b0*/  FMUL.FTZ R7, R162, R107 ;  /* 0x0000006ba2077220 */ /* 0x000fe20000410000 */
[----:B------:R-:W-:Y:S01]  /*44c0*/  ISETP.GE.U32.AND P3, PT, R66, R49, PT ;  /* 0x000000314200720c */ /* 0x000fe20003f66070 */
[--C-:B-1----:R-:W-:Y:S01]  /*44d0*/  HADD2.F32 R17, -RZ, R21.reuse.H0_H0 ;  /* 0x20000015ff117230 */ /* 0x102fe20000004100 */
[----:B------:R1:W5:Y:S01]  /*44e0*/  MUFU.EX2 R166, R4 ;  /* 0x0000000400a67308 */ /* 0x0003620000000800 */
[----:B0-----:R-:W-:Y:S01]  /*44f0*/  FMUL.FTZ R6, R162, R93 ;  /* 0x0000005da2067220 */ /* 0x001fe20000410000 */
[----:B---3--:R-:W-:Y:S01]  /*4500*/  FSEL R151, R151, 1, !P4 ;  /* 0x3f80000097977808 */ /* 0x008fe20006000000 */
[----:B------:R-:W-:Y:S01]  /*4510*/  HADD2.F32 R16, -RZ, R21.H1_H1 ;  /* 0x30000015ff107230 */ /* 0x000fe20000004100 */
[----:B------:R0:W3:Y:S01]  /*4520*/  MUFU.EX2 R169, R7 ;  /* 0x0000000700a97308 */ /* 0x0000e20000000800 */
[-C--:B------:R-:W-:Y:S01]  /*4530*/  ISETP.GE.U32.AND P4, PT, R64, R49.reuse, PT ;  /* 0x000000314000720c */ /* 0x080fe20003f86070 */
[--C-:B------:R-:W-:Y:S01]  /*4540*/  HADD2.F32 R18, -RZ, R22.reuse.H0_H0 ;  /* 0x20000016ff127230 */ /* 0x100fe20000004100 */
[----:B------:R-:W-:Y:S01]  /*4550*/  FSEL R155, R155, 1, !P6 ;  /* 0x3f8000009b9b7808 */ /* 0x000fe20007000000 */
[----:B------:R-:W3:Y:S01]  /*4560*/  MUFU.EX2 R6, R6 ;  /* 0x0000000600067308 */ /* 0x000ee20000000800 */
[----:B-1----:R-:W1:Y:S01]  /*4570*/  @P5 LDS.64 R4, [UR7] ;  /* 0x00000007ff045984 */ /* 0x002e620008000a00 */
[-C--:B------:R-:W-:Y:S01]  /*4580*/  ISETP.GE.U32.AND P6, PT, R62, R49.reuse, PT ;  /* 0x000000313e00720c */ /* 0x080fe20003fc6070 */
[----:B------:R-:W-:Y:S01]  /*4590*/  HADD2.F32 R19, -RZ, R22.H1_H1 ;  /* 0x30000016ff137230 */ /* 0x000fe20000004100 */
[----:B------:R-:W-:Y:S01]  /*45a0*/  FSEL R157, R157, 1, !P0 ;  /* 0x3f8000009d9d7808 */ /* 0x000fe20004000000 */
[----:B0-----:R-:W-:Y:S01]  /*45b0*/  FMUL.FTZ R7, R137, R164 ;  /* 0x000000a489077220 */ /* 0x001fe20000410000 */
[-C--:B------:R-:W-:Y:S01]  /*45c0*/  ISETP.GE.U32.AND P0, PT, R60, R49.reuse, PT ;  /* 0x000000313c00720c */ /* 0x080fe20003f06070 */
[--C-:B------:R-:W-:Y:S01]  /*45d0*/  HADD2.F32 R14, -RZ, R20.reuse.H0_H0 ;  /* 0x20000014ff0e7230 */ /* 0x100fe20000004100 */
[----:B------:R-:W-:Y:S01]  /*45e0*/  FSEL R158, R158, RZ, !P3 ;  /* 0x000000ff9e9e7208 */ /* 0x000fe20005800000 */
[----:B------:R-:W-:Y:S01]  /*45f0*/  HADD2.F32 R15, -RZ, R20.H1_H1 ;  /* 0x30000014ff0f7230 */ /* 0x000fe20000004100 */
[----:B------:R-:W-:Y:S01]  /*4600*/  FSEL R159, R159, 1, !P3 ;  /* 0x3f8000009f9f7808 */ /* 0x000fe20005800000 */
[--C-:B--2---:R-:W-:Y:S01]  /*4610*/  HADD2.F32 R22, -RZ, R24.reuse.H0_H0 ;  /* 0x20000018ff167230 */ /* 0x104fe20000004100 */
[-C--:B------:R-:W-:Y:S01]  /*4620*/  ISETP.GE.U32.AND P3, PT, R58, R49.reuse, PT ;  /* 0x000000313a00720c */ /* 0x080fe20003f66070 */
[----:B------:R-:W-:Y:S01]  /*4630*/  HADD2.F32 R21, -RZ, R24.H1_H1 ;  /* 0x30000018ff157230 */ /* 0x000fe20000004100 */
[----:B------:R-:W-:Y:S01]  /*4640*/  FSEL R161, R163, 1, !P4 ;  /* 0x3f800000a3a17808 */ /* 0x000fe20006000000 */
[--C-:B------:R-:W-:Y:S01]  /*4650*/  HADD2.F32 R146, -RZ, R26.reuse.H0_H0 ;  /* 0x2000001aff927230 */ /* 0x100fe20000004100 */
[----:B----4-:R-:W-:Y:S01]  /*4660*/  FSEL R163, R165, 1, !P6 ;  /* 0x3f800000a5a37808 */ /* 0x010fe20007000000 */
[----:B------:R-:W-:Y:S01]  /*4670*/  HADD2.F32 R147, -RZ, R26.H1_H1 ;  /* 0x3000001aff937230 */ /* 0x000fe20000004100 */
[----:B-----5:R-:W-:Y:S01]  /*4680*/  FSEL R165, R166, 1, !P0 ;  /* 0x3f800000a6a57808 */ /* 0x020fe20004000000 */
[----:B------:R-:W-:Y:S01]  /*4690*/  HADD2.F32 R20, -RZ, R23.H0_H0 ;  /* 0x20000017ff147230 */ /* 0x000fe20000004100 */
[----:B------:R-:W-:Y:S01]  /*46a0*/  FSEL R166, R7, RZ, !P3 ;  /* 0x000000ff07a67208 */ /* 0x000fe20005800000 */
[----:B------:R-:W-:Y:S01]  /*46b0*/  FMUL.FTZ R7, R125, R170 ;  /* 0x000000aa7d077220 */ /* 0x000fe20000410000 */
[----:B------:R-:W-:Y:S01]  /*46c0*/  FSEL R160, R160, RZ, !P4 ;  /* 0x000000ffa0a07208 */ /* 0x000fe20006000000 */
[----:B------:R-:W-:Y:S01]  /*46d0*/  HADD2.F32 R24, -RZ, R25.H0_H0 ;  /* 0x20000019ff187230 */ /* 0x000fe20000004100 */
[----:B------:R-:W-:Y:S01]  /*46e0*/  FSEL R162, R8, RZ, !P6 ;  /* 0x000000ff08a27208 */ /* 0x000fe20007000000 */
[----:B------:R-:W-:Y:S01]  /*46f0*/  HADD2.F32 R26, -RZ, R27.H0_H0 ;  /* 0x2000001bff1a7230 */ /* 0x000fe20000004100 */
[----:B------:R-:W-:Y:S01]  /*4700*/  FSEL R164, R9, RZ, !P0 ;  /* 0x000000ff09a47208 */ /* 0x000fe20004000000 */
[----:B------:R-:W-:Y:S01]  /*4710*/  HADD2.F32 R23, -RZ, R23.H1_H1 ;  /* 0x30000017ff177230 */ /* 0x000fe20000004100 */
[----:B------:R-:W-:Y:S01]  /*4720*/  FSEL R167, R167, 1, !P3 ;  /* 0x3f800000a7a77808 */ /* 0x000fe20005800000 */
[----:B------:R-:W-:Y:S01]  /*4730*/  HADD2.F32 R25, -RZ, R25.H1_H1 ;  /* 0x30000019ff197230 */ /* 0x000fe20000004100 */
[-C--:B------:R-:W-:Y:S01]  /*4740*/  ISETP.GE.U32.AND P4, PT, R56, R49.reuse, PT ;  /* 0x000000313800720c */ /* 0x080fe20003f86070 */
[----:B------:R-:W-:Y:S01]  /*4750*/  HADD2.F32 R27, -RZ, R27.H1_H1 ;  /* 0x3000001bff1b7230 */ /* 0x000fe20000004100 */
[----:B------:R-:W-:-:S02]  /*4760*/  ISETP.GE.U32.AND P6, PT, R54, R49, PT ;  /* 0x000000313600720c */ /* 0x000fc40003fc6070 */
[-C--:B------:R-:W-:Y:S02]  /*4770*/  ISETP.GE.U32.AND P0, PT, R52, R49.reuse, PT ;  /* 0x000000313400720c */ /* 0x080fe40003f06070 */
[----:B------:R-:W-:Y:S02]  /*4780*/  ISETP.GE.U32.AND P3, PT, R84, R49, PT ;  /* 0x000000315400720c */ /* 0x000fe40003f66070 */
[----:B------:R-:W-:Y:S02]  /*4790*/  FSEL R168, R168, 1, !P4 ;  /* 0x3f800000a8a87808 */ /* 0x000fe40006000000 */
[----:B---3--:R-:W-:Y:S02]  /*47a0*/  FSEL R169, R169, 1, !P6 ;  /* 0x3f800000a9a97808 */ /* 0x008fe40007000000 */
[----:B------:R-:W-:Y:S02]  /*47b0*/  FSEL R170, R174, 1, !P0 ;  /* 0x3f800000aeaa7808 */ /* 0x000fe40004000000 */
[----:B------:R-:W-:-:S02]  /*47c0*/  FSEL R181, R7, RZ, !P3 ;  /* 0x000000ff07b57208 */ /* 0x000fc40005800000 */
[----:B------:R-:W-:Y:S02]  /*47d0*/  FSEL R178, R6, 1, !P3 ;  /* 0x3f80000006b27808 */ /* 0x000fe40005800000 */
[----:B------:R-:W-:Y:S02]  /*47e0*/  FSEL R171, R171, RZ, !P4 ;  /* 0x000000ffabab7208 */ /* 0x000fe40006000000 */
[----:B------:R-:W-:Y:S02]  /*47f0*/  FSEL R172, R172, RZ, !P6 ;  /* 0x000000ffacac7208 */ /* 0x000fe40007000000 */
[----:B------:R-:W-:Y:S01]  /*4800*/  FSEL R173, R173, RZ, !P0 ;  /* 0x000000ffadad7208 */ /* 0x000fe20004000000 */
[----:B-1----:R-:W-:Y:S06]  /*4810*/  @P5 BRA `(.L_x_2202) ;  /* 0x0000000000485947 */ /* 0x002fec0003800000 */
[----:B------:R-:W0:Y:S02]  /*4820*/  LDC.U8 R4, c[0x0][0x3a9] ;  /* 0x0000ea40ff047b82 */ /* 0x000e240000000000 */
[----:B0-----:R-:W-:Y:S01]  /*4830*/  ISETP.NE.AND P0, PT, R4, RZ, P2 ;  /* 0x000000ff0400720c */ /* 0x001fe20001705270 */
[----:B------:R-:W-:-:S03]  /*4840*/  HFMA2 R4, -RZ, RZ, 1.875, 0 ;  /* 0x3f800000ff047431 */ /* 0x000fc600000001ff */
[----:B------:R-:W-:-:S13]  /*4850*/  PLOP3.LUT P0, PT, P0, P1, PT, 0x80, 0x8 ;  /* 0x000000000008781c */ /* 0x000fda0000703070 */
[----:B------:R-:W-:Y:S05]  /*4860*/  @!P0 BRA `(.L_x_2203) ;  /* 0x0000000000208947 */ /* 0x000fea0003800000 */
[----:B------:R-:W-:Y:S01]  /*4870*/  MOV R6, R141 ;  /* 0x0000008d00067202 */ /* 0x000fe20000000f00 */
[----:B------:R-:W-:Y:S01]  /*4880*/  IMAD R5, R29, UR12, RZ ;  /* 0x0000000c1d057c24 */ /* 0x000fe2000f8e02ff */
[----:B------:R-:W-:-:S03]  /*4890*/  MOV R7, R142 ;  /* 0x0000008e00077202 */ /* 0x000fc60000000f00 */
[C---:B------:R-:W-:Y:S02]  /*48a0*/  IMAD R5, R28.reuse, UR13, R5 ;  /* 0x0000000d1c057c24 */ /* 0x040fe4000f8e0205 */
[----:B------:R-:W-:-:S05]  /*48b0*/  IMAD.WIDE.U32 R6, R28, UR12, R6 ;  /* 0x0000000c1c067c25 */ /* 0x000fca000f8e0006 */
[----:B------:R-:W-:-:S05]  /*48c0*/  IADD3 R7, PT, PT, R7, R5, RZ ;  /* 0x0000000507077210 */ /* 0x000fca0007ffe0ff */
[----:B------:R0:W5:Y:S01]  /*48d0*/  LDG.E R5, desc[UR10][R6.64] ;  /* 0x0000000a06057981 */ /* 0x000162000c1e1900 */
[----:B------:R-:W-:Y:S05]  /*48e0*/  BRA `(.L_x_2202) ;  /* 0x0000000000147947 */ /* 0x000fea0003800000 */
.L_x_2203:
[----:B------:R-:W-:Y:S01]  /*48f0*/  MOV R5, RZ ;  /* 0x000000ff00057202 */ /* 0x000fe20000000f00 */
[----:B------:R-:W-:Y:S06]  /*4900*/  @!P2 BRA `(.L_x_2202) ;  /* 0x00000000000ca947 */ /* 0x000fec0003800000 */
[----:B------:R-:W-:Y:S02]  /*4910*/  MOV R6, R141 ;  /* 0x0000008d00067202 */ /* 0x000fe40000000f00 */
[----:B------:R-:W-:-:S05]  /*4920*/  MOV R7, R142 ;  /* 0x0000008e00077202 */ /* 0x000fca0000000f00 */
[----:B------:R1:W5:Y:S02]  /*4930*/  LDG.E R5, desc[UR10][R6.64] ;  /* 0x0000000a06057981 */ /* 0x000364000c1e1900 */
.L_x_2202:
        /* <DEDUP_REMOVED lines=118> */
.L_x_2206:
[----:B------:R-:W-:-:S04]  /*50a0*/  ISETP.NE.AND P0, PT, R53, R86, PT ;  /* 0x000000563500720c */ /* 0x000fc80003f05270 */
[----:B------:R-:W-:-:S13]  /*50b0*/  ISETP.NE.OR P0, PT, R6, RZ, P0 ;  /* 0x000000ff0600720c */ /* 0x000fda0000705670 */
[----:B------:R-:W-:Y:S02]  /*50c0*/  @!P0 MOV R6, R141 ;  /* 0x0000008d00068202 */ /* 0x000fe40000000f00 */
[----:B------:R-:W-:-:S05]  /*50d0*/  @!P0 MOV R7, R142 ;  /* 0x0000008e00078202 */ /* 0x000fca0000000f00 */
[----:B------:R0:W-:Y:S02]  /*50e0*/  @!P0 STG.E desc[UR10][R6.64], R5 ;  /* 0x0000000506008986 */ /* 0x0001e4000c10190a */
.L_x_2205:
[----:B------:R-:W-:Y:S05]  /*50f0*/  BSYNC.RECONVERGENT B0 ;  /* 0x0000000000007941 */ /* 0x000fea0003800200 */
.L_x_2204:
        /* <DEDUP_REMOVED lines=26> */
[----:B01----:R-:W-:-:S02]  /*52a0*/  IADD3.X R5, PT, PT, R47, R43, RZ, P4, !PT ;  /* 0x0000002b2f057210 */ /* 0x003fc400027fe4ff */
[----:B------:R-:W-:Y:S02]  /*52b0*/  IADD3.X R144, PT, PT, R144, R41, RZ, P3, !PT ;  /* 0x0000002990907210 */ /* 0x000fe40001ffe4ff */
[----:B------:R-:W-:Y:S01]  /*52c0*/  IADD3.X R142, PT, PT, R142, R45, RZ, P5, !PT ;  /* 0x0000002d8e8e7210 */ /* 0x000fe20002ffe4ff */
[----:B------:R-:W-:Y:S06]  /*52d0*/  BRA.U UP0, `(.L_x_2207) ;  /* 0xffffffe900f47547 */ /* 0x000fec000b83ffff */
.L_x_2201:
[----:B------:R-:W-:Y:S01]  /*52e0*/  BAR.SYNC.DEFER_BLOCKING 0x0 ;  /* 0x0000000000007b1d */ /* 0x000fe20000010000 */
[----:B------:R-:W-:Y:S01]  /*52f0*/  F2FP.F16.F32.PACK_AB R114, R114, R113 ;  /* 0x000000717272723e */ /* 0x000fe200000000ff */
[----:B------:R-:W-:Y:S01]  /*5300*/  HFMA2 R83, -RZ, RZ, 0, 0 ;  /* 0x00000000ff537431 */ /* 0x000fe200000001ff */
[----:B------:R-:W-:Y:S02]  /*5310*/  F2FP.F16.F32.PACK_AB R113, R112, R111 ;  /* 0x0000006f7071723e */ /* 0x000fe400000000ff */
[----:B------:R-:W-:Y:S01]  /*5320*/  F2FP.F16.F32.PACK_AB R7, R124, R123 ;  /* 0x0000007b7c07723e */ /* 0x000fe200000000ff */
[----:B------:R-:W0:Y:S01]  /*5330*/  LDCU.128 UR4, c[0x0][0x430] ;  /* 0x00008600ff0477ac */ /* 0x000e220008000c00 */
[----:B------:R-:W-:Y:S01]  /*5340*/  F2FP.F16.F32.PACK_AB R6, R122, R121 ;  /* 0x000000797a06723e */ /* 0x000fe200000000ff */
[----:B------:R-:W1:Y:S01]  /*5350*/  LDC.64 R10, c[0x0][0x4a8] ;  /* 0x00012a00ff0a7b82 */ /* 0x000e620000000a00 */
[----:B------:R-:W-:Y:S02]  /*5360*/  F2FP.F16.F32.PACK_AB R5, R119, R120 ;  /* 0x000000787705723e */ /* 0x000fe400000000ff */
[----:B------:R-:W-:-:S02]  /*5370*/  F2FP.F16.F32.PACK_AB R4, R118, R117 ;  /* 0x000000757604723e */ /* 0x000fc400000000ff */
[----:B------:R-:W-:Y:S02]  /*5380*/  F2FP.F16.F32.PACK_AB R115, R116, R115 ;  /* 0x000000737473723e */ /* 0x000fe400000000ff */
[----:B------:R-:W-:Y:S02]  /*5390*/  F2FP.F16.F32.PACK_AB R112, R110, R109 ;  /* 0x0000006d6e70723e */ /* 0x000fe400000000ff */
[----:B------:R-:W-:Y:S02]  /*53a0*/  IADD3 R53, PT, PT, R53, 0x1, RZ ;  /* 0x0000000135357810 */ /* 0x000fe40007ffe0ff */
[----:B------:R-:W-:Y:S02]  /*53b0*/  MOV R97, R73 ;  /* 0x0000004900617202 */ /* 0x000fe40000000f00 */
[----:B------:R-:W-:Y:S02]  /*53c0*/  MOV R95, R71 ;  /* 0x00000047005f7202 */ /* 0x000fe40000000f00 */
[----:B------:R-:W-:Y:S01]  /*53d0*/  IADD3 R88, PT, PT, R49, R88, RZ ;  /* 0x0000005831587210 */ /* 0x000fe20007ffe0ff */
[----:B------:R2:W-:Y:S01]  /*53e0*/  STS.128 [R0], R4 ;  /* 0x0000000400007388 */ /* 0x0005e20000000c00 */
[----:B0-----:R-:W-:Y:S01]  /*53f0*/  IMAD.WIDE.U32 R8, R77, UR4, R82 ;  /* 0x000000044d087c25 */ /* 0x001fe2000f8e0052 */
[----:B------:R-:W-:-:S02]  /*5400*/  IADD3 R82, PT, PT, R49, R82, RZ ;  /* 0x0000005231527210 */ /* 0x000fc40007ffe0ff */
[----:B------:R-:W-:Y:S01]  /*5410*/  STS.128 [R0+0x10], R112 ;  /* 0x0000107000007388 */ /* 0x000fe20000000c00 */
[----:B------:R-:W-:-:S03]  /*5420*/  NOP ;  /* 0x0000000000007918 */ /* 0x000fc60000000000 */
[----:B------:R-:W0:Y:S01]  /*5430*/  LDS.128 R12, [R48] ;  /* 0x00000000300c7984 */ /* 0x000e220000000c00 */
[----:B------:R-:W-:Y:S02]  /*5440*/  IMAD R9, R77, UR5, R9 ;  /* 0x000000054d097c24 */ /* 0x000fe4000f8e0209 */
[----:B------:R-:W-:Y:S01]  /*5450*/  IMAD.WIDE.U32 R96, R49, 0x2, R96 ;  /* 0x0000000231607825 */ /* 0x000fe200078e0060 */
[----:B------:R-:W3:Y:S03]  /*5460*/  LDS.128 R16, [R48+0x200] ;  /* 0x0002000030107984 */ /* 0x000ee60000000c00 */
[----:B--2---:R-:W-:Y:S01]  /*5470*/  IMAD.WIDE.U32 R4, R75, UR6, R8 ;  /* 0x000000064b047c25 */ /* 0x004fe2000f8e0008 */
[----:B------:R-:W-:-:S03]  /*5480*/  MOV R73, R97 ;  /* 0x0000006100497202 */ /* 0x000fc60000000f00 */
[----:B------:R-:W-:Y:S01]  /*5490*/  IMAD R5, R75, UR7, R5 ;  /* 0x000000074b057c24 */ /* 0x000fe2000f8e0205 */
[----:B-1----:R-:W-:Y:S01]  /*54a0*/  LEA R6, P0, R4, R10, 0x1 ;  /* 0x0000000a04067211 */ /* 0x002fe200078008ff */
[----:B------:R-:W-:-:S03]  /*54b0*/  IMAD.WIDE.U32 R94, R49, 0x2, R94 ;  /* 0x00000002315e7825 */ /* 0x000fc600078e005e */
[----:B------:R-:W-:Y:S02]  /*54c0*/  LEA.HI.X R7, R4, R11, R5, 0x1, P0 ;  /* 0x0000000b04077211 */ /* 0x000fe400000f0c05 */
[----:B------:R-:W-:Y:S02]  /*54d0*/  ISETP.NE.AND P0, PT, R53, R90, PT ;  /* 0x0000005a3500720c */ /* 0x000fe40003f05270 */
[----:B------:R-:W-:Y:S01]  /*54e0*/  MOV R71, R95 ;  /* 0x0000005f00477202 */ /* 0x000fe20000000f00 */
[----:B------:R-:W-:-:S05]  /*54f0*/  IMAD.WIDE.U32 R4, R51, 0x10, R6 ;  /* 0x0000001033047825 */ /* 0x000fca00078e0006 */
[----:B0-----:R0:W-:Y:S04]  /*5500*/  STG.E.128 desc[UR10][R4.64], R12 ;  /* 0x0000000c04007986 */ /* 0x0011e8000c101d0a */
[----:B---3--:R0:W-:Y:S01]  /*5510*/  STG.E.128 desc[UR10][R4.64+0x200], R16 ;  /* 0x0002001004007986 */ /* 0x0081e2000c101d0a */
[----:B------:R-:W-:Y:S05]  /*5520*/  @P0 BRA `(.L_x_2208) ;  /* 0xffffffb800e80947 */ /* 0x000fea000383ffff */
[----:B------:R-:W-:Y:S05]  /*5530*/  EXIT ;  /* 0x000000000000794d */ /* 0x000fea0003800000 */
.L_x_2209:
        /* <DEDUP_REMOVED lines=12> */
.L_x_7984:


//--------------------- .text._Z25selective_scan_fwd_kernelI32Selective_Scan_fwd_kernel_traitsILi32ELi16ELi1ELb1ELb1ELb1ELb0ELb1EN3c104HalfEffEEv13SSMParamsBase --------------------------
	.section	.text._Z25selective_scan_fwd_kernelI32Selective_Scan_fwd_kernel_traitsILi32ELi16ELi1ELb1ELb1ELb1ELb0ELb1EN3c104HalfEffEEv13SSMParamsBase,"ax",@progbits
	.align	128
        .global         _Z25selective_scan_fwd_kernelI32Selective_Scan_fwd_kernel_traitsILi32ELi16ELi1ELb1ELb1ELb1ELb0ELb1EN3c104HalfEffEEv13SSMParamsBase
        .type           _Z25selective_scan_fwd_kernelI32Selective_Scan_fwd_kernel_traitsILi32ELi16ELi1ELb1ELb1ELb1ELb0ELb1EN3c104HalfEffEEv13SSMParamsBase,@function
        .size           _Z25selective_scan_fwd_kernelI32Selective_Scan_fwd_kernel_traitsILi32ELi16ELi1ELb1ELb1ELb1ELb0ELb1EN3c104HalfEffEEv13SSMParamsBase,(.L_x_7985 - _Z25selective_scan_fwd_kernelI32Selective_Scan_fwd_kernel_traitsILi32ELi16ELi1ELb1ELb1ELb1ELb0ELb1EN3c104HalfEffEEv13SSMParamsBase)
        .other          _Z25selective_scan_fwd_kernelI32Selective_Scan_fwd_kernel_traitsILi32ELi16ELi1ELb1ELb1ELb1ELb0ELb1EN3c104HalfEffEEv13SSMParamsBase,@"STO_CUDA_ENTRY STV_DEFAULT"
_Z25selective_scan_fwd_kernelI32Selective_Scan_fwd_kernel_traitsILi32ELi16ELi1ELb1ELb1ELb1ELb0ELb1EN3c104HalfEffEEv13SSMParamsBase:
.text._Z25selective_scan_fwd_kernelI32Selective_Scan_fwd_kernel_traitsILi32ELi16ELi1ELb1ELb1ELb1ELb0ELb1EN3c104HalfEffEEv13SSMParamsBase:
        /* <DEDUP_REMOVED lines=43> */
.L_x_2210:
        /* <DEDUP_REMOVED lines=94> */
.L_x_2211:
        /* <DEDUP_REMOVED lines=11> */
.L_x_2212:
        /* <DEDUP_REMOVED lines=72> */
.L_x_2213:
        /* <DEDUP_REMOVED lines=29> */
.L_x_2214:
        /* <DEDUP_REMOVED lines=51> */
.L_x_2254:
        /* <DEDUP_REMOVED lines=279> */
.L_x_2216:
[----:B------:R-:W-:Y:S05]  /*2430*/  BSYNC.RECONVERGENT B0 ;  /* 0x0000000000007941 */ /* 0x000fea0003800200 */
.L_x_2215:
        /* <DEDUP_REMOVED lines=37> */
.L_x_2218:
[----:B------:R-:W-:Y:S05]  /*2690*/  BSYNC.RECONVERGENT B0 ;  /* 0x0000000000007941 */ /* 0x000fea0003800200 */
.L_x_2217:
        /* <DEDUP_REMOVED lines=35> */
.L_x_2220:
[----:B------:R-:W-:Y:S05]  /*28d0*/  BSYNC.RECONVERGENT B0 ;  /* 0x0000000000007941 */ /* 0x000fea0003800200 */
.L_x_2219:
        /* <DEDUP_REMOVED lines=37> */
.L_x_2222:
[----:B------:R-:W-:Y:S05]  /*2b30*/  BSYNC.RECONVERGENT B0 ;  /* 0x0000000000007941 */ /* 0x000fea0003800200 */
.L_x_2221:
        /* <DEDUP_REMOVED lines=35> */
.L_x_2224:
[----:B------:R-:W-:Y:S05]  /*2d70*/  BSYNC.RECONVERGENT B0 ;  /* 0x0000000000007941 */ /* 0x000fea0003800200 */
.L_x_2223:
        /* <DEDUP_REMOVED lines=37> */
.L_x_2226:
[----:B------:R-:W-:Y:S05]  /*2fd0*/  BSYNC.RECONVERGENT B0 ;  /* 0x0000000000007941 */ /* 0x000fea0003800200 */
.L_x_2225:
        /* <DEDUP_REMOVED lines=35> */
.L_x_2228:
[----:B------:R-:W-:Y:S05]  /*3210*/  BSYNC.RECONVERGENT B0 ;  /* 0x0000000000007941 */ /* 0x000fea0003800200 */
.L_x_2227:
        /* <DEDUP_REMOVED lines=37> */
.L_x_2230:
[----:B------:R-:W-:Y:S05]  /*3470*/  BSYNC.RECONVERGENT B0 ;  /* 0x0000000000007941 */ /* 0x000fea0003800200 */
.L_x_2229:
        /* <DEDUP_REMOVED lines=35> */
.L_x_2232:
[----:B------:R-:W-:Y:S05]  /*36b0*/  BSYNC.RECONVERGENT B0 ;  /* 0x0000000000007941 */ /* 0x000fea0003800200 */
.L_x_2231:
        /* <DEDUP_REMOVED lines=38> */
.L_x_2234:
[----:B------:R-:W-:Y:S05]  /*3920*/  BSYNC.RECONVERGENT B0 ;  /* 0x0000000000007941 */ /* 0x000fea0003800200 */
.L_x_2233:
        /* <DEDUP_REMOVED lines=37> */
.L_x_2236:
[----:B------:R-:W-:Y:S05]  /*3b80*/  BSYNC.RECONVERGENT B0 ;  /* 0x0000000000007941 */ /* 0x000fea0003800200 */
.L_x_2235:
        /* <DEDUP_REMOVED lines=39> */
.L_x_2238:
[----:B------:R-:W-:Y:S05]  /*3e00*/  BSYNC.RECONVERGENT B0 ;  /* 0x0000000000007941 */ /* 0x000fea0003800200 */
.L_x_2237:
        /* <DEDUP_REMOVED lines=39> */
.L_x_2240:
[----:B------:R-:W-:Y:S05]  /*4080*/  BSYNC.RECONVERGENT B0 ;  /* 0x0000000000007941 */ /* 0x000fea0003800200 */
.L_x_2239:
        /* <DEDUP_REMOVED lines=43> */
.L_x_2242:
[----:B------:R-:W-:Y:S05]  /*4340*/  BSYNC.RECONVERGENT B0 ;  /* 0x0000000000007941 */ /* 0x000fea0003800200 */
.L_x_2241:
        /* <DEDUP_REMOVED lines=32> */
.L_x_2244:
[----:B------:R-:W-:Y:S05]  /*4550*/  BSYNC.RECONVERGENT B0 ;  /* 0x0000000000007941 */ /* 0x000fea0003800200 */
.L_x_2243:
        /* <DEDUP_REMOVED lines=32> */
.L_x_2246:
[----:B------:R-:W-:Y:S05]  /*4760*/  BSYNC.RECONVERGENT B0 ;  /* 0x0000000000007941 */ /* 0x000fea0003800200 */
.L_x_2245:
        /* <DEDUP_REMOVED lines=95> */
.L_x_2253:
        /* <DEDUP_REMOVED lines=356> */
.L_x_2249:
[----:B------:R-:W-:Y:S01]  /*63a0*/  IMAD.MOV.U32 R27, RZ, RZ, RZ ;  /* 0x000000ffff1b7224 */ /* 0x000fe200078e00ff */
[----:B------:R-:W-:Y:S06]  /*63b0*/  @!P4 BRA `(.L_x_2248) ;  /* 0x00000000000cc947 */ /* 0x000fec0003800000 */
[----:B------:R-:W-:-:S04]  /*63c0*/  IADD3 R28, P0, PT, R130, R161, RZ ;  /* 0x000000a1821c7210 */ /* 0x000fc80007f1e0ff */
[----:B------:R-:W-:-:S05]  /*63d0*/  IADD3.X R29, PT, PT, R69, R162, RZ, P0, !PT ;  /* 0x000000a2451d7210 */ /* 0x000fca00007fe4ff */
[----:B------:R1:W5:Y:S04]  /*63e0*/  LDG.E R27, desc[UR10][R28.64] ;  /* 0x0000000a1c1b7981 */ /* 0x000368000c1e1900 */
.L_x_2248:
        /* <DEDUP_REMOVED lines=119> */
.L_x_2252:
[----:B------:R-:W-:-:S04]  /*6b60*/  ISETP.NE.AND P0, PT, R55, R122, PT ;  /* 0x0000007a3700720c */ /* 0x000fc80003f05270 */
[----:B------:R-:W-:-:S13]  /*6b70*/  ISETP.NE.OR P0, PT, R28, RZ, P0 ;  /* 0x000000ff1c00720c */ /* 0x000fda0000705670 */
[----:B------:R-:W-:-:S04]  /*6b80*/  @!P0 IADD3 R28, P1, PT, R130, R161, RZ ;  /* 0x000000a1821c8210 */ /* 0x000fc80007f3e0ff */
[----:B------:R-:W-:-:S05]  /*6b90*/  @!P0 IADD3.X R29, PT, PT, R69, R162, RZ, P1, !PT ;  /* 0x000000a2451d8210 */ /* 0x000fca0000ffe4ff */
[----:B------:R0:W-:Y:S04]  /*6ba0*/  @!P0 STG.E desc[UR10][R28.64], R27 ;  /* 0x0000001b1c008986 */ /* 0x0001e8000c10190a */
.L_x_2251:
[----:B------:R-:W-:Y:S05]  /*6bb0*/  BSYNC.RECONVERGENT B0 ;  /* 0x0000000000007941 */ /* 0x000fea0003800200 */
.L_x_2250:
        /* <DEDUP_REMOVED lines=30> */
.L_x_2247:
        /* <DEDUP_REMOVED lines=111> */
.L_x_2255:
        /* <DEDUP_REMOVED lines=15> */
.L_x_7985:


//--------------------- .text._Z25selective_scan_fwd_kernelI32Selective_Scan_fwd_kernel_traitsILi32ELi16ELi1ELb1ELb1ELb1ELb1ELb0EN3c104HalfEffEEv13SSMParamsBase --------------------------
	.section	.text._Z25selective_scan_fwd_kernelI32Selective_Scan_fwd_kernel_traitsILi32ELi16ELi1ELb1ELb1ELb1ELb1ELb0EN3c104HalfEffEEv13SSMParamsBase,"ax",@progbits
	.align	128
        .global         _Z25selective_scan_fwd_kernelI32Selective_Scan_fwd_kernel_traitsILi32ELi16ELi1ELb1ELb1ELb1ELb1ELb0EN3c104HalfEffEEv13SSMParamsBase
        .type           _Z25selective_scan_fwd_kernelI32Selective_Scan_fwd_kernel_traitsILi32ELi16ELi1ELb1ELb1ELb1ELb1ELb0EN3c104HalfEffEEv13SSMParamsBase,@function
        .size           _Z25selective_scan_fwd_kernelI32Selective_Scan_fwd_kernel_traitsILi32ELi16ELi1ELb1ELb1ELb1ELb1ELb0EN3c104HalfEffEEv13SSMParamsBase,(.L_x_7986 - _Z25selective_scan_fwd_kernelI32Selective_Scan_fwd_kernel_traitsILi32ELi16ELi1ELb1ELb1ELb1ELb1ELb0EN3c104HalfEffEEv13SSMParamsBase)
        .other          _Z25selective_scan_fwd_kernelI32Selective_Scan_fwd_kernel_traitsILi32ELi16ELi1ELb1ELb1ELb1ELb1ELb0EN3c104HalfEffEEv13SSMParamsBase,@"STO_CUDA_ENTRY STV_DEFAULT"
_Z25selective_scan_fwd_kernelI32Selective_Scan_fwd_kernel_traitsILi32ELi16ELi1ELb1ELb1ELb1ELb1ELb0EN3c104HalfEffEEv13SSMParamsBase:
.text._Z25selective_scan_fwd_kernelI32Selective_Scan_fwd_kernel_traitsILi32ELi16ELi1ELb1ELb1ELb1ELb1ELb0EN3c104HalfEffEEv13SSMParamsBase:
        /* <DEDUP_REMOVED lines=38> */
.L_x_2256:
        /* <DEDUP_REMOVED lines=16> */
[----:B------:R-:W3:Y:S08]  /*0360*/  LDC.U8 R22, c[0x0][0x3a9] ;  /* 0x0000ea40ff167b82 */ /* 0x000ef00000000000 */
[----:B------:R-:W5:Y:S01]  /*0370*/  LDC.64 R72, c[0x0][0x3d8] ;  /* 0x0000f600ff487b82 */ /* 0x000f620000000a00 */
[----:B-1----:R-:W-:-:S04]  /*0380*/  IADD3 R2, PT, PT, R4, 0xffffffe, RZ ;  /* 0x0ffffffe04027810 */ /* 0x002fc80007ffe0ff */
[----:B------:R1:W4:Y:S03]  /*0390*/  F2I.FTZ.U32.TRUNC.NTZ R3, R2 ;  /* 0x0000000200037305 */ /* 0x000326000021f000 */
[----:B------:R-:W5:Y:S01]  /*03a0*/  LDC.64 R70, c[0x0][0x3f8] ;  /* 0x0000fe00ff467b82 */ /* 0x000f620000000a00 */
[----:B-1----:R-:W-:-:S07]  /*03b0*/  HFMA2 R2, -RZ, RZ, 0, 0 ;  /* 0x00000000ff027431 */ /* 0x002fce00000001ff */
[----:B------:R-:W1:Y:S01]  /*03c0*/  LDC.64 R78, c[0x0][0x418] ;  /* 0x00010600ff4e7b82 */ /* 0x000e620000000a00 */
[----:B----4-:R-:W-:-:S07]  /*03d0*/  IADD3 R5, PT, PT, RZ, -R3, RZ ;  /* 0x80000003ff057210 */ /* 0x010fce0007ffe0ff */
[----:B------:R-:W4:Y:S01]  /*03e0*/  LDC.64 R98, c[0x0][0x498] ;  /* 0x00012600ff627b82 */ /* 0x000f220000000a00 */
[----:B------:R-:W-:-:S04]  /*03f0*/  IMAD R5, R5, R14, RZ ;  /* 0x0000000e05057224 */ /* 0x000fc800078e02ff */
[----:B------:R-:W-:Y:S01]  /*0400*/  IMAD.HI.U32 R3, R3, R5, R2 ;  /* 0x0000000503037227 */ /* 0x000fe200078e0002 */
[----:B------:R-:W-:Y:S02]  /*0410*/  MOV R5, R6 ;  /* 0x0000000600057202 */ /* 0x000fe40000000f00 */
[----:B------:R-:W4:Y:S03]  /*0420*/  LDC.64 R96, c[0x0][0x478] ;  /* 0x00011e00ff607b82 */ /* 0x000f260000000a00 */
[----:B------:R-:W-:-:S05]  /*0430*/  IMAD.HI.U32 R4, R3, R5, RZ ;  /* 0x0000000503047227 */ /* 0x000fca00078e00ff */
[----:B------:R-:W0:Y:S01]  /*0440*/  LDC.64 R6, c[0x0][0x400] ;  /* 0x00010000ff067b82 */ /* 0x000e220000000a00 */
[----:B------:R-:W-:-:S05]  /*0450*/  IADD3 R3, PT, PT, -R4, RZ, RZ ;  /* 0x000000ff04037210 */ /* 0x000fca0007ffe1ff */
[C---:B------:R-:W-:Y:S02]  /*0460*/  IMAD R5, R14.reuse, R3, R5 ;  /* 0x000000030e057224 */ /* 0x040fe400078e0205 */
[----:B------:R-:W4:Y:S03]  /*0470*/  LDC.64 R94, c[0x0][0x480] ;  /* 0x00012000ff5e7b82 */ /* 0x000f260000000a00 */
        /* <DEDUP_REMOVED lines=13> */
[C---:B------:R-:W-:Y:S01]  /*0550*/  IMAD R7, R77.reuse, R17, R7 ;  /* 0x000000114d077224 */ /* 0x040fe200078e0207 */
[----:B---3--:R-:W-:Y:S02]  /*0560*/  ISETP.NE.AND P5, PT, R22, RZ, PT ;  /* 0x000000ff1600720c */ /* 0x008fe40003fa5270 */
[----:B------:R-:W-:Y:S01]  /*0570*/  MOV R11, R4 ;  /* 0x00000004000b7202 */ /* 0x000fe20000000f00 */
[----:B------:R-:W-:-:S03]  /*0580*/  IMAD.WIDE.U32 R4, R77, R8, RZ ;  /* 0x000000084d047225 */ /* 0x000fc600078e00ff */
[----:B------:R-:W-:Y:S01]  /*0590*/  @!P3 IADD3 R11, PT, PT, -R11, RZ, RZ ;  /* 0x000000ff0b0bb210 */ /* 0x000fe20007ffe1ff */
[C---:B------:R-:W-:Y:S01]  /*05a0*/  IMAD R5, R77.reuse, R9, R5 ;  /* 0x000000094d057224 */ /* 0x040fe200078e0205 */
[----:B------:R-:W-:Y:S01]  /*05b0*/  @!P4 LOP3.LUT R11, RZ, R18, RZ, 0x33, !PT ;  /* 0x00000012ff0bc212 */ /* 0x000fe200078e33ff */
[C---:B--2---:R-:W-:Y:S01]  /*05c0*/  IMAD.WIDE.U32 R8, R77.reuse, R20, RZ ;  /* 0x000000144d087225 */ /* 0x044fe200078e00ff */
[C---:B-----5:R-:W-:Y:S02]  /*05d0*/  LEA R100, P3, R2.reuse, R100, 0x1 ;  /* 0x0000006402647211 */ /* 0x060fe400078608ff */
[----:B------:R-:W-:Y:S01]  /*05e0*/  SHF.R.S32.HI R13, RZ, 0x1f, R11 ;  /* 0x0000001fff0d7819 */ /* 0x000fe2000001140b */
[----:B------:R-:W-:Y:S01]  /*05f0*/  IMAD R9, R77, R21, R9 ;  /* 0x000000154d097224 */ /* 0x000fe200078e0209 */
[----:B------:R-:W-:Y:S01]  /*0600*/  LEA.HI.X R81, R2, R101, R81, 0x1, P3 ;  /* 0x0000006502517211 */ /* 0x000fe200018f0c51 */
[----:B-1----:R-:W-:-:S04]  /*0610*/  IMAD.WIDE.U32 R2, R75, R78, R4 ;  /* 0x0000004e4b027225 */ /* 0x002fc800078e0004 */
[C---:B------:R-:W-:Y:S01]  /*0620*/  IMAD R0, R13.reuse, R72, RZ ;  /* 0x000000480d007224 */ /* 0x040fe200078e02ff */
[----:B----4-:R-:W-:Y:S01]  /*0630*/  LEA R98, P3, R2, R98, 0x1 ;  /* 0x0000006202627211 */ /* 0x010fe200078608ff */
        /* <DEDUP_REMOVED lines=21> */
.L_x_2257:
        /* <DEDUP_REMOVED lines=11> */
.L_x_2258:
        /* <DEDUP_REMOVED lines=70> */
.L_x_2259:
        /* <DEDUP_REMOVED lines=30> */
.L_x_2260:
        /* <DEDUP_REMOVED lines=37> */
.L_x_2300:
        /* <DEDUP_REMOVED lines=11> */
[----:B------:R-:W-:Y:S02]  /*1180*/  MOV R23, R81 ;  /* 0x0000005100177202 */ /* 0x000fe40000000f00 */
        /* <DEDUP_REMOVED lines=79> */
.L_x_2262:
[----:B------:R-:W-:Y:S05]  /*1680*/  BSYNC.RECONVERGENT B0 ;  /* 0x0000000000007941 */ /* 0x000fea0003800200 */
.L_x_2261:
        /* <DEDUP_REMOVED lines=35> */
.L_x_2264:
[----:B------:R-:W-:Y:S05]  /*18c0*/  BSYNC.RECONVERGENT B0 ;  /* 0x0000000000007941 */ /* 0x000fea0003800200 */
.L_x_2263:
        /* <DEDUP_REMOVED lines=37> */
.L_x_2266:
[----:B------:R-:W-:Y:S05]  /*1b20*/  BSYNC.RECONVERGENT B0 ;  /* 0x0000000000007941 */ /* 0x000fea0003800200 */
.L_x_2265:
        /* <DEDUP_REMOVED lines=35> */
.L_x_2268:
[----:B------:R-:W-:Y:S05]  /*1d60*/  BSYNC.RECONVERGENT B0 ;  /* 0x0000000000007941 */ /* 0x000fea0003800200 */
.L_x_2267:
        /* <DEDUP_REMOVED lines=37> */
.L_x_2270:
[----:B------:R-:W-:Y:S05]  /*1fc0*/  BSYNC.RECONVERGENT B0 ;  /* 0x0000000000007941 */ /* 0x000fea0003800200 */
.L_x_2269:
        /* <DEDUP_REMOVED lines=35> */
.L_x_2272:
[----:B------:R-:W-:Y:S05]  /*2200*/  BSYNC.RECONVERGENT B0 ;  /* 0x0000000000007941 */ /* 0x000fea0003800200 */
.L_x_2271:
        /* <DEDUP_REMOVED lines=37> */
.L_x_2274:
[----:B------:R-:W-:Y:S05]  /*2460*/  BSYNC.RECONVERGENT B0 ;  /* 0x0000000000007941 */ /* 0x000fea0003800200 */
.L_x_2273:
        /* <DEDUP_REMOVED lines=35> */
.L_x_2276:
[----:B------:R-:W-:Y:S05]  /*26a0*/  BSYNC.RECONVERGENT B0 ;  /* 0x0000000000007941 */ /* 0x000fea0003800200 */
.L_x_2275:
        /* <DEDUP_REMOVED lines=38> */
.L_x_2278:
[----:B------:R-:W-:Y:S05]  /*2910*/  BSYNC.RECONVERGENT B0 ;  /* 0x0000000000007941 */ /* 0x000fea0003800200 */
.L_x_2277:
[----:B------:R-:W-:Y:S01]  /*2920*/  HADD2.F32 R6, -RZ, R6.H1_H1 ;  /* 0x30000006ff067230 */ /* 0x000fe20000004100 */
[----:B------:R-:W-:Y:S01]  /*2930*/  BSSY.RECONVERGENT B0, `(.L_x_2279) ;  /* 0x0000025000007945 */ /* 0x000fe20003800200 */
[----:B------:R-:W-:Y:S01]  /*2940*/  FSETP.GTU.FTZ.AND P5, PT, R121, 20, PT ;  /* 0x41a000007900780b */ /* 0x000fe20003fbc000 */
[----:B------:R-:W-:Y:S01]  /*2950*/  IMAD.WIDE.U32 R20, R49, 0x2, R20 ;  /* 0x0000000231147825 */ /* 0x000fe200078e0014 */
[----:B------:R-:W-:-:S03]  /*2960*/  MOV R100, R22 ;  /* 0x0000001600647202 */ /* 0x000fc60000000f00 */
[----:B------:R-:W-:Y:S01]  /*2970*/  FADD.FTZ R122, R6, R63 ;  /* 0x0000003f067a7221 */ /* 0x000fe20000010000 */
[----:B------:R-:W-:Y:S01]  /*2980*/  MOV R81, R23 ;  /* 0x0000001700517202 */ /* 0x000fe20000000f00 */
        /* <DEDUP_REMOVED lines=31> */
.L_x_2280:
[----:B------:R-:W-:Y:S05]  /*2b80*/  BSYNC.RECONVERGENT B0 ;  /* 0x0000000000007941 */ /* 0x000fea0003800200 */
.L_x_2279:
[----:B------:R-:W-:Y:S01]  /*2b90*/  ISETP.EQ.OR P6, PT, RZ, UR5, P3 ;  /* 0x00000005ff007c0c */ /* 0x000fe20009fc2670 */
[--C-:B------:R-:W-:Y:S01]  /*2ba0*/  HADD2.F32 R6, -RZ, R7.reuse.H0_H0 ;  /* 0x20000007ff067230 */ /* 0x100fe20000004100 */
[----:B------:R-:W-:Y:S01]  /*2bb0*/  BSSY.RECONVERGENT B0, `(.L_x_2281) ;  /* 0x0000027000007945 */ /* 0x000fe20003800200 */
[----:B------:R-:W-:Y:S01]  /*2bc0*/  FSETP.GTU.FTZ.AND P4, PT, R122, 20, PT ;  /* 0x41a000007a00780b */ /* 0x000fe20003f9c000 */
[----:B------:R-:W-:Y:S01]  /*2bd0*/  HADD2.F32 R124, -RZ, R7.H1_H1 ;  /* 0x30000007ff7c7230 */ /* 0x000fe20000004100 */
[----:B------:R-:W-:Y:S01]  /*2be0*/  ISETP.EQ.OR P3, PT, RZ, UR5, P0 ;  /* 0x00000005ff007c0c */ /* 0x000fe20008762670 */
[----:B------:R-:W-:Y:S01]  /*2bf0*/  HADD2.F32 R4, -RZ, R12.H0_H0 ;  /* 0x2000000cff047230 */ /* 0x000fe20000004100 */
[----:B------:R-:W-:Y:S01]  /*2c00*/  MOV R98, R20 ;  /* 0x0000001400627202 */ /* 0x000fe20000000f00 */
[----:B------:R-:W-:Y:S01]  /*2c10*/  FADD.FTZ R123, R6, R63 ;  /* 0x0000003f067b7221 */ /* 0x000fe20000010000 */
[----:B------:R-:W-:-:S04]  /*2c20*/  MOV R79, R21 ;  /* 0x00000015004f7202 */ /* 0x000fc80000000f00 */
        /* <DEDUP_REMOVED lines=31> */
.L_x_2282:
[----:B------:R-:W-:Y:S05]  /*2e20*/  BSYNC.RECONVERGENT B0 ;  /* 0x0000000000007941 */ /* 0x000fea0003800200 */
.L_x_2281:
        /* <DEDUP_REMOVED lines=39> */
.L_x_2284:
[----:B------:R-:W-:Y:S05]  /*30a0*/  BSYNC.RECONVERGENT B0 ;  /* 0x0000000000007941 */ /* 0x000fea0003800200 */
.L_x_2283:
        /* <DEDUP_REMOVED lines=43> */
.L_x_2286:
[----:B------:R-:W-:Y:S05]  /*3360*/  BSYNC.RECONVERGENT B0 ;  /* 0x0000000000007941 */ /* 0x000fea0003800200 */
.L_x_2285:
        /* <DEDUP_REMOVED lines=32> */
.L_x_2288:
[----:B------:R-:W-:Y:S05]  /*3570*/  BSYNC.RECONVERGENT B0 ;  /* 0x0000000000007941 */ /* 0x000fea0003800200 */
.L_x_2287:
        /* <DEDUP_REMOVED lines=32> */
.L_x_2290:
[----:B------:R-:W-:Y:S05]  /*3780*/  BSYNC.RECONVERGENT B0 ;  /* 0x0000000000007941 */ /* 0x000fea0003800200 */
.L_x_2289:
        /* <DEDUP_REMOVED lines=32> */
.L_x_2292:
[----:B------:R-:W-:Y:S05]  /*3990*/  BSYNC.RECONVERGENT B0 ;  /* 0x0000000000007941 */ /* 0x000fea0003800200 */
.L_x_2291:
        /* <DEDUP_REMOVED lines=89> */
.L_x_2299:
        /* <DEDUP_REMOVED lines=14> */
[----:B------:R-:W0:Y:S01]  /*4010*/  LDS.128 R8, [R0+0x10] ;  /* 0x0000100000087984 */ /* 0x000e220000000c00 */
[----:B------:R-:W-:Y:S01]  /*4020*/  FMUL.FTZ R150, R162, R107 ;  /* 0x0000006ba2967220 */ /* 0x000fe20000410000 */
[----:B------:R-:W-:Y:S01]  /*4030*/  ISETP.GE.U32.AND P5, PT, R72, R49, PT ;  /* 0x000000314800720c */ /* 0x000fe20003fa6070 */
[----:B------:R-:W-:Y:S01]  /*4040*/  FMUL.FTZ R155, R162, R101 ;  /* 0x00000065a29b7220 */ /* 0x000fe20000410000 */
[----:B------:R-:W1:Y:S01]  /*4050*/  LDS.128 R4, [R0] ;  /* 0x0000000000047984 */ /* 0x000e620000000c00 */
[----:B------:R-:W-:Y:S01]  /*4060*/  ISETP.GE.U32.AND P0, PT, R78, R49, PT ;  /* 0x000000314e00720c */ /* 0x000fe20003f06070 */
[----:B------:R-:W-:Y:S01]  /*4070*/  FMUL.FTZ R158, R162, R117 ;  /* 0x00000075a29e7220 */ /* 0x000fe20000410000 */
[----:B------:R-:W-:Y:S01]  /*4080*/  MUFU.EX2 R150, R150 ;  /* 0x0000009600967308 */ /* 0x000fe20000000800 */
[-C--:B------:R-:W-:Y:S01]  /*4090*/  ISETP.GE.U32.AND P3, PT, R76, R49.reuse, PT ;  /* 0x000000314c00720c */ /* 0x080fe20003f66070 */
[----:B------:R-:W-:Y:S01]  /*40a0*/  FMUL.FTZ R160, R162, R118 ;  /* 0x00000076a2a07220 */ /* 0x000fe20000410000 */
[----:B------:R-:W-:Y:S01]  /*40b0*/  ISETP.GE.U32.AND P6, PT, R80, R49, PT ;  /* 0x000000315000720c */ /* 0x000fe20003fc6070 */
[----:B------:R-:W-:Y:S01]  /*40c0*/  MUFU.EX2 R155, R155 ;  /* 0x0000009b009b7308 */ /* 0x000fe20000000800 */
[C---:B------:R-:W-:Y:S01]  /*40d0*/  FMUL.FTZ R167, R162.reuse, R121 ;  /* 0x00000079a2a77220 */ /* 0x040fe20000410000 */
[----:B------:R-:W-:-:S02]  /*40e0*/  FMUL.FTZ R174, R162, R124 ;  /* 0x0000007ca2ae7220 */ /* 0x000fc40000410000 */
[----:B------:R4:W-:Y:S04]  /*40f0*/  MUFU.EX2 R159, R158 ;  /* 0x0000009e009f7308 */ /* 0x0009e80000000800 */
[----:B------:R5:W-:Y:S04]  /*4100*/  MUFU.EX2 R163, R160 ;  /* 0x000000a000a37308 */ /* 0x000be80000000800 */
[----:B------:R-:W-:Y:S04]  /*4110*/  MUFU.EX2 R167, R167 ;  /* 0x000000a700a77308 */ /* 0x000fe80000000800 */
[----:B------:R-:W-:Y:S01]  /*4120*/  MUFU.EX2 R174, R174 ;  /* 0x000000ae00ae7308 */ /* 0x000fe20000000800 */
[----:B0-----:R-:W-:-:S02]  /*4130*/  HADD2.F32 R172, -RZ, R11.H0_H0 ;  /* 0x2000000bffac7230 */ /* 0x001fc40000004100 */
[----:B------:R-:W-:Y:S02]  /*4140*/  HADD2.F32 R173, -RZ, R11.H1_H1 ;  /* 0x3000000bffad7230 */ /* 0x000fe40000004100 */
[--C-:B------:R-:W-:Y:S02]  /*4150*/  HADD2.F32 R164, -RZ, R10.reuse.H0_H0 ;  /* 0x2000000affa47230 */ /* 0x100fe40000004100 */
[----:B------:R-:W-:Y:S01]  /*4160*/  FMUL.FTZ R172, R139, R172 ;  /* 0x000000ac8bac7220 */ /* 0x000fe20000410000 */
[----:B------:R-:W-:Y:S02]  /*4170*/  HADD2.F32 R171, -RZ, R10.H1_H1 ;  /* 0x3000000affab7230 */ /* 0x000fe40000004100 */
[----:B------:R-:W-:Y:S01]  /*4180*/  FMUL.FTZ R10, R162, R109 ;  /* 0x0000006da20a7220 */ /* 0x000fe20000410000 */
[--C-:B-1----:R-:W-:Y:S02]  /*4190*/  HADD2.F32 R151, -RZ, R4.reuse.H1_H1 ;  /* 0x30000004ff977230 */ /* 0x102fe40000004100 */
[----:B------:R-:W-:Y:S01]  /*41a0*/  FMUL.FTZ R173, R140, R173 ;  /* 0x000000ad8cad7220 */ /* 0x000fe20000410000 */
[----:B------:R-:W-:-:S02]  /*41b0*/  HADD2.F32 R170, -RZ, R4.H0_H0 ;  /* 0x20000004ffaa7230 */ /* 0x000fc40000004100 */
[----:B------:R-:W-:Y:S01]  /*41c0*/  FMUL.FTZ R171, R138, R171 ;  /* 0x000000ab8aab7220 */ /* 0x000fe20000410000 */
[--C-:B------:R-:W-:Y:S02]  /*41d0*/  HADD2.F32 R153, -RZ, R6.reuse.H1_H1 ;  /* 0x30000006ff997230 */ /* 0x100fe40000004100 */
[--C-:B------:R-:W-:Y:S02]  /*41e0*/  HADD2.F32 R4, -RZ, R5.reuse.H0_H0 ;  /* 0x20000005ff047230 */ /* 0x100fe40000004100 */
[----:B------:R-:W-:Y:S02]  /*41f0*/  HADD2.F32 R5, -RZ, R5.H1_H1 ;  /* 0x30000005ff057230 */ /* 0x000fe40000004100 */
[----:B------:R-:W-:Y:S02]  /*4200*/  HADD2.F32 R148, -RZ, R6.H0_H0 ;  /* 0x20000006ff947230 */ /* 0x000fe40000004100 */
[----:B------:R-:W-:Y:S01]  /*4210*/  FMUL.FTZ R4, R127, R4 ;  /* 0x000000047f047220 */ /* 0x000fe20000410000 */
[----:B------:R-:W-:-:S02]  /*4220*/  HADD2.F32 R6, -RZ, R7.H0_H0 ;  /* 0x20000007ff067230 */ /* 0x000fc40000004100 */
[----:B------:R-:W-:Y:S01]  /*4230*/  FMUL.FTZ R5, R128, R5 ;  /* 0x0000000580057220 */ /* 0x000fe20000410000 */
[----:B------:R-:W-:Y:S02]  /*4240*/  HADD2.F32 R7, -RZ, R7.H1_H1 ;  /* 0x30000007ff077230 */ /* 0x000fe40000004100 */
[--C-:B------:R-:W-:Y:S02]  /*4250*/  HADD2.F32 R156, -RZ, R8.reuse.H0_H0 ;  /* 0x20000008ff9c7230 */ /* 0x100fe40000004100 */
[----:B------:R-:W-:Y:S01]  /*4260*/  FMUL.FTZ R6, R131, R6 ;  /* 0x0000000683067220 */ /* 0x000fe20000410000 */
[----:B------:R-:W-:Y:S02]  /*4270*/  HADD2.F32 R161, -RZ, R8.H1_H1 ;  /* 0x30000008ffa17230 */ /* 0x000fe40000004100 */
[----:B------:R-:W-:Y:S01]  /*4280*/  FMUL.FTZ R7, R132, R7 ;  /* 0x0000000784077220 */ /* 0x000fe20000410000 */
[--C-:B------:R-:W-:Y:S02]  /*4290*/  HADD2.F32 R8, -RZ, R9.reuse.H0_H0 ;  /* 0x20000009ff087230 */ /* 0x100fe40000004100 */
[----:B----4-:R-:W-:Y:S01]  /*42a0*/  FMUL.FTZ R158, R133, R156 ;  /* 0x0000009c859e7220 */ /* 0x010fe20000410000 */
[----:B------:R-:W-:-:S02]  /*42b0*/  HADD2.F32 R9, -RZ, R9.H1_H1 ;  /* 0x30000009ff097230 */ /* 0x000fc40000004100 */
[----:B-----5:R-:W-:Y:S01]  /*42c0*/  FMUL.FTZ R160, R134, R161 ;  /* 0x000000a186a07220 */ /* 0x020fe20000410000 */
[----:B------:R-:W-:Y:S02]  /*42d0*/  FMUL.FTZ R8, R135, R8 ;  /* 0x0000000887087220 */ /* 0x000fe40000410000 */
        /* <DEDUP_REMOVED lines=10> */
[C---:B------:R-:W-:Y:S01]  /*4380*/  FMUL.FTZ R151, R162.reuse, R115 ;  /* 0x00000073a2977220 */ /* 0x040fe20000410000 */
[----:B----4-:R-:W-:-:S03]  /*4390*/  FMUL.FTZ R12, R162, R105 ;  /* 0x00000069a20c7220 */ /* 0x010fc60000410000 */
[----:B------:R-:W-:Y:S01]  /*43a0*/  MUFU.EX2 R157, R151 ;  /* 0x00000097009d7308 */ /* 0x000fe20000000800 */
[----:B------:R-:W-:Y:S02]  /*43b0*/  FSEL R10, R10, RZ, !P6 ;  /* 0x000000ff0a0a7208 */ /* 0x000fe40007000000 */
[----:B---3--:R-:W-:Y:S01]  /*43c0*/  FSEL R13, R13, 1, !P0 ;  /* 0x3f8000000d0d7808 */ /* 0x008fe20004000000 */
[----:B------:R0:W3:Y:S01]  /*43d0*/  MUFU.EX2 R152, R12 ;  /* 0x0000000c00987308 */ /* 0x0000e20000000800 */
[----:B-----5:R-:W-:Y:S02]  /*43e0*/  FSEL R11, R11, 1, !P6 ;  /* 0x3f8000000b0b7808 */ /* 0x020fe40007000000 */
[----:B------:R-:W-:-:S04]  /*43f0*/  ISETP.GE.U32.AND P6, PT, R70, R49, PT ;  /* 0x000000314600720c */ /* 0x000fc80003fc6070 */
[----:B------:R-:W-:Y:S02]  /*4400*/  FSEL R155, R155, 1, !P6 ;  /* 0x3f8000009b9b7808 */ /* 0x000fe40007000000 */
[----:B0-----:R-:W-:Y:S01]  /*4410*/  FSEL R12, R4, RZ, !P0 ;  /* 0x000000ff040c7208 */ /* 0x001fe20004000000 */
[----:B------:R-:W-:Y:S01]  /*4420*/  FMUL.FTZ R4, R129, R148 ;  /* 0x0000009481047220 */ /* 0x000fe20000410000 */
[----:B------:R-:W-:Y:S02]  /*4430*/  FSEL R148, R150, 1, !P3 ;  /* 0x3f80000096947808 */ /* 0x000fe40005800000 */
[----:B------:R-:W-:Y:S02]  /*4440*/  ISETP.GE.U32.AND P0, PT, R68, R49, PT ;  /* 0x000000314400720c */ /* 0x000fe40003f06070 */
[----:B---3--:R-:W-:Y:S01]  /*4450*/  FSEL R151, R152, 1, !P4 ;  /* 0x3f80000098977808 */ /* 0x008fe20006000000 */
[--C-:B-1----:R-:W-:Y:S02]  /*4460*/  HADD2.F32 R149, -RZ, R27.reuse.H0_H0 ;  /* 0x2000001bff957230 */ /* 0x102fe40000004100 */
[----:B------:R-:W-:Y:S01]  /*4470*/  FMUL.FTZ R152, R130, R153 ;  /* 0x0000009982987220 */ /* 0x000fe20000410000 */
[----:B------:R-:W-:-:S02]  /*4480*/  HADD2.F32 R146, -RZ, R27.H1_H1 ;  /* 0x3000001bff927230 */ /* 0x000fc40000004100 */
[----:B------:R-:W-:Y:S01]  /*4490*/  FMUL.FTZ R27, R162, R103 ;  /* 0x00000067a21b7220 */ /* 0x000fe20000410000 */
[----:B------:R-:W-:Y:S01]  /*44a0*/  FSEL R150, R4, RZ, !P4 ;  /* 0x000000ff04967208 */ /* 0x000fe20006000000 */
[----:B------:R-:W-:Y:S01]  /*44b0*/  FMUL.FTZ R4, R162, R120 ;  /* 0x00000078a2047220 */ /* 0x000fe20000410000 */
[----:B------:R-:W-:Y:S01]  /*44c0*/  FSEL R152, R152, RZ, !P5 ;  /* 0x000000ff98987208 */ /* 0x000fe20006800000 */
[----:B------:R0:W1:Y:S01]  /*44d0*/  MUFU.EX2 R154, R27 ;  /* 0x0000001b009a7308 */ /* 0x0000620000000800 */
[----:B------:R-:W-:Y:S01]  /*44e0*/  FSEL R156, R7, RZ, !P0 ;  /* 0x000000ff079c7208 */ /* 0x000fe20004000000 */
[----:B------:R-:W-:Y:S01]  /*44f0*/  FMUL.FTZ R7, R162, R123 ;  /* 0x0000007ba2077220 */ /* 0x000fe20000410000 */
[-C--:B------:R-:W-:Y:S01]  /*4500*/  ISETP.GE.U32.AND P4, PT, R64, R49.reuse, PT ;  /* 0x000000314000720c */ /* 0x080fe20003f86070 */
[----:B------:R-:W-:Y:S01]  /*4510*/  MUFU.EX2 R166, R4 ;  /* 0x0000000400a67308 */ /* 0x000fe20000000800 */
[----:B------:R-:W-:Y:S01]  /*4520*/  FSEL R157, R157, 1, !P0 ;  /* 0x3f8000009d9d7808 */ /* 0x000fe20004000000 */
[--C-:B--2---:R-:W-:Y:S01]  /*4530*/  HADD2.F32 R17, -RZ, R21.reuse.H0_H0 ;  /* 0x20000015ff117230 */ /* 0x104fe20000004100 */
[----:B------:R-:W-:Y:S01]  /*4540*/  ISETP.GE.U32.AND P0, PT, R60, R49, PT ;  /* 0x000000313c00720c */ /* 0x000fe20003f06070 */
[----:B------:R2:W-:Y:S01]  /*4550*/  MUFU.EX2 R169, R7 ;  /* 0x0000000700a97308 */ /* 0x0005e20000000800 */
[----:B0-----:R-:W-:Y:S01]  /*4560*/  FSEL R27, R5, RZ, !P3 ;  /* 0x000000ff051b7208 */ /* 0x001fe20005800000 */
[----:B------:R-:W-:Y:S01]  /*4570*/  FMUL.FTZ R5, R162, R119 ;  /* 0x00000077a2057220 */ /* 0x000fe20000410000 */
[-C--:B------:R-:W-:Y:S01]  /*4580*/  ISETP.GE.U32.AND P3, PT, R66, R49.reuse, PT ;  /* 0x000000314200720c */ /* 0x080fe20003f66070 */
[----:B------:R-:W-:Y:S01]  /*4590*/  HADD2.F32 R14, -RZ, R21.H1_H1 ;  /* 0x30000015ff0e7230 */ /* 0x000fe20000004100 */
[----:B------:R-:W-:Y:S01]  /*45a0*/  FSEL R161, R163, 1, !P4 ;  /* 0x3f800000a3a17808 */ /* 0x000fe20006000000 */
[----:B------:R-:W0:Y:S01]  /*45b0*/  MUFU.EX2 R165, R5 ;  /* 0x0000000500a57308 */ /* 0x000e220000000800 */
[----:B-1----:R-:W-:Y:S01]  /*45c0*/  FSEL R153, R154, 1, !P5 ;  /* 0x3f8000009a997808 */ /* 0x002fe20006800000 */
[--C-:B------:R-:W-:Y:S01]  /*45d0*/  HADD2.F32 R21, -RZ, R23.reuse.H0_H0 ;  /* 0x20000017ff157230 */ /* 0x100fe20000004100 */
[----:B------:R-:W-:Y:S01]  /*45e0*/  ISETP.NE.AND P5, PT, R53, RZ, PT ;  /* 0x000000ff3500720c */ /* 0x000fe20003fa5270 */
[----:B--2---:R-:W-:Y:S01]  /*45f0*/  FMUL.FTZ R7, R137, R164 ;  /* 0x000000a489077220 */ /* 0x004fe20000410000 */
[----:B------:R-:W-:Y:S01]  /*4600*/  FSEL R154, R6, RZ, !P6 ;  /* 0x000000ff069a7208 */ /* 0x000fe20007000000 */
[----:B------:R-:W-:Y:S01]  /*4610*/  FMUL.FTZ R6, R162, R122 ;  /* 0x0000007aa2067220 */ /* 0x000fe20000410000 */
[-C--:B------:R-:W-:Y:S01]  /*4620*/  ISETP.GE.U32.AND P6, PT, R62, R49.reuse, PT ;  /* 0x000000313e00720c */ /* 0x080fe20003fc6070 */
[----:B------:R-:W-:Y:S01]  /*4630*/  HADD2.F32 R16, -RZ, R23.H1_H1 ;  /* 0x30000017ff107230 */ /* 0x000fe20000004100 */
[----:B------:R-:W-:Y:S01]  /*4640*/  FSEL R158, R158, RZ, !P3 ;  /* 0x000000ff9e9e7208 */ /* 0x000fe20005800000 */
[----:B------:R1:W2:Y:S01]  /*4650*/  MUFU.EX2 R168, R6 ;  /* 0x0000000600a87308 */ /* 0x0002a20000000800 */
[----:B------:R-:W-:Y:S01]  /*4660*/  FSEL R159, R159, 1, !P3 ;  /* 0x3f8000009f9f7808 */ /* 0x000fe20005800000 */
[--C-:B------:R-:W-:Y:S01]  /*4670*/  HADD2.F32 R147, -RZ, R25.reuse.H0_H0 ;  /* 0x20000019ff937230 */ /* 0x100fe20000004100 */
[----:B------:R-:W-:Y:S01]  /*4680*/  ISETP.GE.U32.AND P3, PT, R58, R49, PT ;  /* 0x000000313a00720c */ /* 0x000fe20003f66070 */
[----:B------:R-:W-:Y:S01]  /*4690*/  HADD2.F32 R18, -RZ, R25.H1_H1 ;  /* 0x30000019ff127230 */ /* 0x000fe20000004100 */
[----:B0-----:R-:W-:Y:S01]  /*46a0*/  FSEL R163, R165, 1, !P6 ;  /* 0x3f800000a5a37808 */ /* 0x001fe20007000000 */
[----:B------:R-:W0:Y:S01]  /*46b0*/  @P5 LDS.64 R4, [UR7] ;  /* 0x00000007ff045984 */ /* 0x000e220008000a00 */
[----:B------:R-:W-:Y:S01]  /*46c0*/  FSEL R165, R166, 1, !P0 ;  /* 0x3f800000a6a57808 */ /* 0x000fe20004000000 */
[----:B------:R-:W-:-:S02]  /*46d0*/  HADD2.F32 R15, -RZ, R20.H0_H0 ;  /* 0x20000014ff0f7230 */ /* 0x000fc40000004100 */
[----:B-1----:R-:W-:Y:S01]  /*46e0*/  FMUL.FTZ R6, R162, R113 ;  /* 0x00000071a2067220 */ /* 0x002fe20000410000 */
[----:B------:R-:W-:Y:S01]  /*46f0*/  FSEL R166, R7, RZ, !P3 ;  /* 0x000000ff07a67208 */ /* 0x000fe20005800000 */
[----:B------:R-:W-:Y:S01]  /*4700*/  FMUL.FTZ R7, R125, R170 ;  /* 0x000000aa7d077220 */ /* 0x000fe20000410000 */
[----:B------:R-:W-:Y:S01]  /*4710*/  FSEL R160, R160, RZ, !P4 ;  /* 0x000000ffa0a07208 */ /* 0x000fe20006000000 */
[----:B------:R-:W-:Y:S01]  /*4720*/  HADD2.F32 R19, -RZ, R22.H0_H0 ;  /* 0x20000016ff137230 */ /* 0x000fe20000004100 */
[----:B------:R-:W-:Y:S01]  /*4730*/  FSEL R162, R8, RZ, !P6 ;  /* 0x000000ff08a27208 */ /* 0x000fe20007000000 */
[----:B------:R-:W1:Y:S01]  /*4740*/  MUFU.EX2 R6, R6 ;  /* 0x0000000600067308 */ /* 0x000e620000000800 */
[----:B------:R-:W-:Y:S01]  /*4750*/  FSEL R164, R9, RZ, !P0 ;  /* 0x000000ff09a47208 */ /* 0x000fe20004000000 */
[----:B------:R-:W-:Y:S01]  /*4760*/  HADD2.F32 R23, -RZ, R24.H0_H0 ;  /* 0x20000018ff177230 */ /* 0x000fe20000004100 */
[----:B------:R-:W-:Y:S01]  /*4770*/  FSEL R167, R167, 1, !P3 ;  /* 0x3f800000a7a77808 */ /* 0x000fe20005800000 */
[----:B------:R-:W-:Y:S01]  /*4780*/  HADD2.F32 R25, -RZ, R26.H0_H0 ;  /* 0x2000001aff197230 */ /* 0x000fe20000004100 */
[-C--:B------:R-:W-:Y:S01]  /*4790*/  ISETP.GE.U32.AND P4, PT, R56, R49.reuse, PT ;  /* 0x000000313800720c */ /* 0x080fe20003f86070 */
[----:B------:R-:W-:Y:S01]  /*47a0*/  HADD2.F32 R20, -RZ, R20.H1_H1 ;  /* 0x30000014ff147230 */ /* 0x000fe20000004100 */
[-C--:B------:R-:W-:Y:S01]  /*47b0*/  ISETP.GE.U32.AND P6, PT, R54, R49.reuse, PT ;  /* 0x000000313600720c */ /* 0x080fe20003fc6070 */
[----:B------:R-:W-:Y:S01]  /*47c0*/  HADD2.F32 R22, -RZ, R22.H1_H1 ;  /* 0x30000016ff167230 */ /* 0x000fe20000004100 */
[-C--:B------:R-:W-:Y:S01]  /*47d0*/  ISETP.GE.U32.AND P0, PT, R52, R49.reuse, PT ;  /* 0x000000313400720c */ /* 0x080fe20003f06070 */
[----:B------:R-:W-:Y:S01]  /*47e0*/  HADD2.F32 R24, -RZ, R24.H1_H1 ;  /* 0x30000018ff187230 */ /* 0x000fe20000004100 */
[----:B------:R-:W-:Y:S01]  /*47f0*/  ISETP.GE.U32.AND P3, PT, R84, R49, PT ;  /* 0x000000315400720c */ /* 0x000fe20003f66070 */
[----:B------:R-:W-:Y:S01]  /*4800*/  HADD2.F32 R26, -RZ, R26.H1_H1 ;  /* 0x3000001aff1a7230 */ /* 0x000fe20000004100 */
[----:B--2---:R-:W-:-:S02]  /*4810*/  FSEL R168, R168, 1, !P4 ;  /* 0x3f800000a8a87808 */ /* 0x004fc40006000000 */
[----:B------:R-:W-:Y:S02]  /*4820*/  FSEL R169, R169, 1, !P6 ;  /* 0x3f800000a9a97808 */ /* 0x000fe40007000000 */
[----:B------:R-:W-:Y:S02]  /*4830*/  FSEL R170, R174, 1, !P0 ;  /* 0x3f800000aeaa7808 */ /* 0x000fe40004000000 */
[----:B------:R-:W-:Y:S02]  /*4840*/  FSEL R181, R7, RZ, !P3 ;  /* 0x000000ff07b57208 */ /* 0x000fe40005800000 */
[----:B-1----:R-:W-:Y:S02]  /*4850*/  FSEL R178, R6, 1, !P3 ;  /* 0x3f80000006b27808 */ /* 0x002fe40005800000 */
[----:B------:R-:W-:Y:S02]  /*4860*/  FSEL R171, R171, RZ, !P4 ;  /* 0x000000ffabab7208 */ /* 0x000fe40006000000 */
[----:B------:R-:W-:-:S02]  /*4870*/  FSEL R172, R172, RZ, !P6 ;  /* 0x000000ffacac7208 */ /* 0x000fc40007000000 */
[----:B------:R-:W-:Y:S01]  /*4880*/  FSEL R173, R173, RZ, !P0 ;  /* 0x000000ffadad7208 */ /* 0x000fe20004000000 */
[----:B------:R-:W-:Y:S06]  /*4890*/  @P5 BRA `(.L_x_2294) ;  /* 0x0000000000485947 */ /* 0x000fec0003800000 */
[----:B0-----:R-:W0:Y:S02]  /*48a0*/  LDC.U8 R4, c[0x0][0x3a9] ;  /* 0x0000ea40ff047b82 */ /* 0x001e240000000000 */
        /* <DEDUP_REMOVED lines=12> */
.L_x_2295:
[----:B------:R-:W-:Y:S01]  /*4970*/  MOV R5, RZ ;  /* 0x000000ff00057202 */ /* 0x000fe20000000f00 */
[----:B------:R-:W-:Y:S06]  /*4980*/  @!P2 BRA `(.L_x_2294) ;  /* 0x00000000000ca947 */ /* 0x000fec0003800000 */
[----:B------:R-:W-:Y:S02]  /*4990*/  MOV R6, R141 ;  /* 0x0000008d00067202 */ /* 0x000fe40000000f00 */
[----:B------:R-:W-:-:S05]  /*49a0*/  MOV R7, R142 ;  /* 0x0000008e00077202 */ /* 0x000fca0000000f00 */
[----:B------:R2:W5:Y:S02]  /*49b0*/  LDG.E R5, desc[UR10][R6.64] ;  /* 0x0000000a06057981 */ /* 0x000564000c1e1900 */
.L_x_2294:
[----:B-12---:R-:W-:Y:S01]  /*49c0*/  FFMA.FTZ R6, R181, R11, R10 ;  /* 0x0000000bb5067223 */ /* 0x006fe2000001000a */
[----:B------:R-:W-:Y:S01]  /*49d0*/  ISETP.GE.AND P0, PT, R99, 0x1, PT ;  /* 0x000000016300780c */ /* 0x000fe20003f06270 */
[----:B------:R-:W1:Y:S01]  /*49e0*/  S2UR UR9, SR_CgaCtaId ;  /* 0x00000000000979c3 */ /* 0x000e620000008800 */
        /* <DEDUP_REMOVED lines=30> */
[----:B------:R-:W1:Y:S01]  /*4bd0*/  SHFL.UP PT, R9, R8, 0x1, RZ ;  /* 0x0420000008097989 */ /* 0x000e6200000e00ff */
[----:B------:R-:W-:-:S04]  /*4be0*/  FMUL.FTZ R7, R167, R6 ;  /* 0x00000006a7077220 */ /* 0x000fc80000410000 */
[----:B------:R-:W-:-:S04]  /*4bf0*/  FMUL.FTZ R6, R168, R7 ;  /* 0x00000007a8067220 */ /* 0x000fc80000410000 */
[----:B------:R-:W-:-:S04]  /*4c00*/  FMUL.FTZ R7, R169, R6 ;  /* 0x00000006a9077220 */ /* 0x000fc80000410000 */
[----:B------:R-:W-:-:S05]  /*4c10*/  FMUL.FTZ R175, R170, R7 ;  /* 0x00000007aaaf7220 */ /* 0x000fca0000410000 */
[----:B------:R-:W2:Y:S01]  /*4c20*/  SHFL.UP PT, R6, R175, 0x1, RZ ;  /* 0x04200000af067989 */ /* 0x000ea200000e00ff */
[----:B-1----:R-:W-:-:S05]  /*4c30*/  FFMA.FTZ R9, R175, R9, R8 ;  /* 0x00000009af097223 */ /* 0x002fca0000010008 */
[----:B------:R-:W-:-:S05]  /*4c40*/  FSEL R174, R8, R9, !P0 ;  /* 0x0000000908ae7208 */ /* 0x000fca0004000000 */
[----:B------:R-:W1:Y:S01]  /*4c50*/  SHFL.UP PT, R7, R174, 0x2, RZ ;  /* 0x04400000ae077989 */ /* 0x000e6200000e00ff */
[----:B--2---:R-:W-:Y:S01]  /*4c60*/  @P0 FMUL.FTZ R175, R175, R6 ;  /* 0x00000006afaf0220 */ /* 0x004fe20000410000 */
[----:B------:R-:W-:-:S04]  /*4c70*/  ISETP.GE.AND P0, PT, R99, 0x2, PT ;  /* 0x000000026300780c */ /* 0x000fc80003f06270 */
        /* <DEDUP_REMOVED lines=8> */
[----:B------:R-:W-:-:S03]  /*4d00*/  FSEL R174, R8, R7, !P0 ;  /* 0x0000000708ae7208 */ /* 0x000fc60004000000 */
[----:B--2---:R-:W-:Y:S01]  /*4d10*/  @P0 FMUL.FTZ R175, R175, R6 ;  /* 0x00000006afaf0220 */ /* 0x004fe20000410000 */
[----:B------:R-:W-:Y:S01]  /*4d20*/  ISETP.GE.AND P0, PT, R99, 0x8, PT ;  /* 0x000000086300780c */ /* 0x000fe20003f06270 */
[----:B------:R-:W1:Y:S04]  /*4d30*/  SHFL.UP PT, R7, R174, 0x8, RZ ;  /* 0x05000000ae077989 */ /* 0x000e6800000e00ff */
[----:B------:R-:W2:Y:S01]  /*4d40*/  SHFL.UP PT, R6, R175, 0x8, RZ ;  /* 0x05000000af067989 */ /* 0x000ea200000e00ff */
[----:B-1----:R-:W-:-:S07]  /*4d50*/  FFMA.FTZ R7, R175, R7, R174 ;  /* 0x00000007af077223 */ /* 0x002fce00000100ae */
[----:B--2---:R-:W-:Y:S01]  /*4d60*/  @P0 FMUL.FTZ R175, R175, R6 ;  /* 0x00000006afaf0220 */ /* 0x004fe20000410000 */
[----:B------:R-:W-:Y:S02]  /*4d70*/  FSEL R176, R174, R7, !P0 ;  /* 0x00000007aeb07208 */ /* 0x000fe40004000000 */
[----:B------:R-:W-:Y:S02]  /*4d80*/  ISETP.NE.AND P0, PT, R99, 0x1f, PT ;  /* 0x0000001f6300780c */ /* 0x000fe40003f05270 */
[----:B------:R-:W1:Y:S04]  /*4d90*/  SHFL.UP PT, R6, R175, 0x10, RZ ;  /* 0x06000000af067989 */ /* 0x000e6800000e00ff */
[----:B------:R-:W2:Y:S01]  /*4da0*/  SHFL.UP PT, R7, R176, 0x10, RZ ;  /* 0x06000000b0077989 */ /* 0x000ea200000e00ff */
[C---:B-1----:R-:W-:Y:S01]  /*4db0*/  FMUL.FTZ R6, R175.reuse, R6 ;  /* 0x00000006af067220 */ /* 0x042fe20000410000 */
[----:B--2---:R-:W-:-:S05]  /*4dc0*/  FFMA.FTZ R7, R175, R7, R176 ;  /* 0x00000007af077223 */ /* 0x004fca00000100b0 */
[----:B------:R-:W-:Y:S01]  /*4dd0*/  @!P0 STS.64 [UR8+0x840], R6 ;  /* 0x00084006ff008988 */ /* 0x000fe20008000a08 */
[----:B------:R-:W-:Y:S01]  /*4de0*/  BAR.SYNC.DEFER_BLOCKING 0x0 ;  /* 0x0000000000007b1d */ /* 0x000fe20000010000 */
[----:B------:R-:W-:-:S04]  /*4df0*/  ISETP.GE.AND P0, PT, R99, 0x10, PT ;  /* 0x000000106300780c */ /* 0x000fc80003f06270 */
[----:B------:R-:W-:Y:S02]  /*4e00*/  FSEL R175, R175, R6, !P0 ;  /* 0x00000006afaf7208 */ /* 0x000fe40004000000 */
[----:B------:R-:W-:Y:S02]  /*4e10*/  FSEL R176, R176, R7, !P0 ;  /* 0x00000007b0b07208 */ /* 0x000fe40004000000 */
[----:B------:R-:W-:Y:S01]  /*4e20*/  ISETP.NE.AND P0, PT, R59, RZ, PT ;  /* 0x000000ff3b00720c */ /* 0x000fe20003f05270 */
[----:B------:R-:W1:Y:S04]  /*4e30*/  SHFL.UP PT, R177, R175, 0x1, RZ ;  /* 0x04200000afb17989 */ /* 0x000e6800000e00ff */
[----:B------:R-:W2:Y:S04]  /*4e40*/  SHFL.UP PT, R174, R176, 0x1, RZ ;  /* 0x04200000b0ae7989 */ /* 0x000ea800000e00ff */
[----:B0----5:R-:W-:Y:S04]  /*4e50*/  @!P3 STS.64 [UR8+0x850], R4 ;  /* 0x00085004ff00b988 */ /* 0x021fe80008000a08 */
[----:B------:R-:W0:Y:S01]  /*4e60*/  LDS.64 R8, [UR8+0x840] ;  /* 0x00084008ff087984 */ /* 0x000e220008000a00 */
[----:B------:R-:W-:Y:S01]  /*4e70*/  BAR.SYNC.DEFER_BLOCKING 0x0 ;  /* 0x0000000000007b1d */ /* 0x000fe20000010000 */
[----:B-1----:R-:W-:-:S02]  /*4e80*/  @!P3 MOV R177, R4 ;  /* 0x0000000400b1b202 */ /* 0x002fc40000000f00 */
[----:B--2---:R-:W-:-:S03]  /*4e90*/  @!P3 MOV R174, R5 ;  /* 0x0000000500aeb202 */ /* 0x004fc60000000f00 */
[----:B------:R-:W1:Y:S01]  /*4ea0*/  @P4 LDS R179, [UR8+0x854] ;  /* 0x00085408ffb34984 */ /* 0x000e620008000800 */
[----:B0-----:R-:W-:Y:S01]  /*4eb0*/  FFMA.FTZ R5, R8, R5, R9 ;  /* 0x0000000508057223 */ /* 0x001fe20000010009 */
        /* <DEDUP_REMOVED lines=38> */
.L_x_2298:
[----:B------:R-:W-:-:S04]  /*5120*/  ISETP.NE.AND P0, PT, R53, R86, PT ;  /* 0x000000563500720c */ /* 0x000fc80003f05270 */
[----:B------:R-:W-:-:S13]  /*5130*/  ISETP.NE.OR P0, PT, R6, RZ, P0 ;  /* 0x000000ff0600720c */ /* 0x000fda0000705670 */
[----:B------:R-:W-:Y:S02]  /*5140*/  @!P0 MOV R6, R141 ;  /* 0x0000008d00068202 */ /* 0x000fe40000000f00 */
[----:B------:R-:W-:-:S05]  /*5150*/  @!P0 MOV R7, R142 ;  /* 0x0000008e00078202 */ /* 0x000fca0000000f00 */
[----:B------:R0:W-:Y:S02]  /*5160*/  @!P0 STG.E desc[UR10][R6.64], R5 ;  /* 0x0000000506008986 */ /* 0x0001e4000c10190a */
.L_x_2297:
[----:B------:R-:W-:Y:S05]  /*5170*/  BSYNC.RECONVERGENT B0 ;  /* 0x0000000000007941 */ /* 0x000fea0003800200 */
.L_x_2296:
        /* <DEDUP_REMOVED lines=30> */
.L_x_2293:
        /* <DEDUP_REMOVED lines=8> */
[----:B------:R-:W-:Y:S01]  /*53e0*/  F2FP.F16.F32.PACK_AB R11, R83, R102 ;  /* 0x00000066530b723e */ /* 0x000fe200000000ff */
[----:B------:R-:W2:Y:S01]  /*53f0*/  LDCU.128 UR12, c[0x0][0x420] ;  /* 0x00008400ff0c77ac */ /* 0x000ea20008000c00 */
[----:B------:R-:W-:-:S02]  /*5400*/  F2FP.F16.F32.PACK_AB R10, R85, R104 ;  /* 0x00000068550a723e */ /* 0x000fc400000000ff */
[----:B------:R-:W-:Y:S02]  /*5410*/  F2FP.F16.F32.PACK_AB R9, R87, R106 ;  /* 0x0000006a5709723e */ /* 0x000fe400000000ff */
[----:B------:R-:W-:Y:S01]  /*5420*/  F2FP.F16.F32.PACK_AB R8, R89, R108 ;  /* 0x0000006c5908723e */ /* 0x000fe200000000ff */
[----:B------:R-:W3:Y:S01]  /*5430*/  LDC.64 R38, c[0x0][0x4b8] ;  /* 0x00012e00ff267b82 */ /* 0x000ee20000000a00 */
[----:B------:R-:W-:Y:S01]  /*5440*/  MOV R34, R82 ;  /* 0x0000005200227202 */ /* 0x000fe20000000f00 */
[----:B------:R4:W-:Y:S04]  /*5450*/  STS.128 [R0], R4 ;  /* 0x0000000400007388 */ /* 0x0009e80000000c00 */
[----:B0-----:R-:W-:Y:S01]  /*5460*/  IMAD.WIDE.U32 R20, R77, UR4, R34 ;  /* 0x000000044d147c25 */ /* 0x001fe2000f8e0022 */
[----:B------:R0:W-:Y:S01]  /*5470*/  STS.128 [R0+0x10], R8 ;  /* 0x0000100800007388 */ /* 0x0001e20000000c00 */
[----:B------:R-:W-:-:S03]  /*5480*/  NOP ;  /* 0x0000000000007918 */ /* 0x000fc60000000000 */
[----:B------:R-:W5:Y:S01]  /*5490*/  LDS.128 R12, [R48] ;  /* 0x00000000300c7984 */ /* 0x000f620000000c00 */
[C---:B------:R-:W-:Y:S02]  /*54a0*/  IMAD R21, R77.reuse, UR5, R21 ;  /* 0x000000054d157c24 */ /* 0x040fe4000f8e0215 */
[----:B--2---:R-:W-:Y:S01]  /*54b0*/  IMAD.WIDE.U32 R22, R77, UR12, R34 ;  /* 0x0000000c4d167c25 */ /* 0x004fe2000f8e0022 */
[----:B------:R-:W2:Y:S03]  /*54c0*/  LDS.128 R16, [R48+0x200] ;  /* 0x0002000030107984 */ /* 0x000ea60000000c00 */
[----:B----4-:R-:W-:-:S04]  /*54d0*/  IMAD.WIDE.U32 R4, R75, UR6, R20 ;  /* 0x000000064b047c25 */ /* 0x010fc8000f8e0014 */
[----:B0-----:R-:W-:Y:S01]  /*54e0*/  IMAD R8, R75, UR7, R5 ;  /* 0x000000074b087c24 */ /* 0x001fe2000f8e0205 */
[C---:B-1----:R-:W-:Y:S01]  /*54f0*/  LEA R36, P0, R4.reuse, R36, 0x1 ;  /* 0x0000002404247211 */ /* 0x042fe200078008ff */
[----:B------:R-:W-:Y:S01]  /*5500*/  IMAD R23, R77, UR13, R23 ;  /* 0x0000000d4d177c24 */ /* 0x000fe2000f8e0217 */
[----:B------:R-:W0:Y:S02]  /*5510*/  LDCU.128 UR4, c[0x0][0x440] ;  /* 0x00008800ff0477ac */ /* 0x000e240008000c00 */
[----:B------:R-:W-:Y:S01]  /*5520*/  LEA.HI.X R37, R4, R37, R8, 0x1, P0 ;  /* 0x0000002504257211 */ /* 0x000fe200000f0c08 */
[----:B------:R-:W-:-:S04]  /*5530*/  IMAD.WIDE.U32 R6, R75, UR14, R22 ;  /* 0x0000000e4b067c25 */ /* 0x000fc8000f8e0016 */
[----:B------:R-:W-:Y:S01]  /*5540*/  IMAD.WIDE.U32 R36, R51, 0x10, R36 ;  /* 0x0000001033247825 */ /* 0x000fe200078e0024 */
[----:B---3--:R-:W-:-:S03]  /*5550*/  LEA R38, P3, R6, R38, 0x1 ;  /* 0x0000002606267211 */ /* 0x008fc600078608ff */
[----:B------:R-:W-:-:S05]  /*5560*/  IMAD R5, R75, UR15, R7 ;  /* 0x0000000f4b057c24 */ /* 0x000fca000f8e0207 */
[----:B------:R-:W-:-:S03]  /*5570*/  LEA.HI.X R39, R6, R39, R5, 0x1, P3 ;  /* 0x0000002706277211 */ /* 0x000fc600018f0c05 */
[----:B------:R-:W-:Y:S01]  /*5580*/  IMAD.WIDE.U32 R38, R51, 0x10, R38 ;  /* 0x0000001033267825 */ /* 0x000fe200078e0026 */
[----:B-----5:R-:W-:Y:S04]  /*5590*/  STG.E.128 desc[UR10][R36.64], R12 ;  /* 0x0000000c24007986 */ /* 0x020fe8000c101d0a */
[----:B--2---:R-:W-:Y:S01]  /*55a0*/  STG.E.128 desc[UR10][R36.64+0x200], R16 ;  /* 0x0002001024007986 */ /* 0x004fe2000c101d0a */
[----:B------:R-:W-:Y:S06]  /*55b0*/  BAR.SYNC.DEFER_BLOCKING 0x0 ;  /* 0x0000000000007b1d */ /* 0x000fec0000010000 */
[----:B------:R-:W2:Y:S04]  /*55c0*/  LDG.E.128 R4, desc[UR10][R38.64] ;  /* 0x0000000a26047981 */ /* 0x000ea8000c1e1d00 */
[----:B------:R-:W3:Y:S01]  /*55d0*/  LDG.E.128 R8, desc[UR10][R38.64+0x200] ;  /* 0x0002000a26087981 */ /* 0x000ee2000c1e1d00 */
[----:B------:R-:W-:-:S02]  /*55e0*/  IADD3 R53, PT, PT, R53, 0x1, RZ ;  /* 0x0000000135357810 */ /* 0x000fc40007ffe0ff */
[C---:B------:R-:W-:Y:S02]  /*55f0*/  IADD3 R88, PT, PT, R49.reuse, R88, RZ ;  /* 0x0000005831587210 */ /* 0x040fe40007ffe0ff */
[----:B------:R-:W-:Y:S01]  /*5600*/  IADD3 R82, PT, PT, R49, R82, RZ ;  /* 0x0000005231527210 */ /* 0x000fe20007ffe0ff */
[----:B--2---:R-:W-:Y:S04]  /*5610*/  STS.128 [R48], R4 ;  /* 0x0000000430007388 */ /* 0x004fe80000000c00 */
[----:B---3--:R-:W-:Y:S01]  /*5620*/  STS.128 [R48+0x200], R8 ;  /* 0x0002000830007388 */ /* 0x008fe20000000c00 */
[----:B------:R-:W-:-:S03]  /*5630*/  NOP ;  /* 0x0000000000007918 */ /* 0x000fc60000000000 */
[----:B------:R-:W1:Y:S04]  /*5640*/  LDS.128 R20, [R0] ;  /* 0x0000000000147984 */ /* 0x000e680000000c00 */
[----:B------:R-:W2:Y:S01]  /*5650*/  LDS.128 R24, [R0+0x10] ;  /* 0x0000100000187984 */ /* 0x000ea20000000c00 */
[--C-:B-1----:R-:W-:Y:S02]  /*5660*/  HADD2.F32 R14, -RZ, R21.reuse.H0_H0 ;  /* 0x20000015ff0e7230 */ /* 0x102fe40000004100 */
        /* <DEDUP_REMOVED lines=9> */
[--C-:B------:R-:W-:Y:S02]  /*5700*/  HADD2.F32 R37, -RZ, R26.reuse.H0_H0 ;  /* 0x2000001aff257230 */ /* 0x100fe40000004100 */
[----:B------:R-:W-:Y:S01]  /*5710*/  FMUL.FTZ R16, R15, -1.4426950216293334961 ;  /* 0xbfb8aa3b0f107820 */ /* 0x000fe20000410000 */
[----:B------:R-:W-:-:S02]  /*5720*/  HADD2.F32 R38, -RZ, R26.H1_H1 ;  /* 0x3000001aff267230 */ /* 0x000fc40000004100 */
[----:B------:R-:W-:Y:S01]  /*5730*/  FMUL.FTZ R19, R18, -1.4426950216293334961 ;  /* 0xbfb8aa3b12137820 */ /* 0x000fe20000410000 */
[----:B------:R-:W-:Y:S02]  /*5740*/  HADD2.F32 R20, -RZ, R20.H1_H1 ;  /* 0x30000014ff147230 */ /* 0x000fe40000004100 */
[----:B------:R-:W-:Y:S01]  /*5750*/  FMUL.FTZ R26, R37, -1.4426950216293334961 ;  /* 0xbfb8aa3b251a7820 */ /* 0x000fe20000410000 */
[----:B------:R-:W-:Y:S01]  /*5760*/  HADD2.F32 R10, -RZ, R23.H0_H0 ;  /* 0x20000017ff0a7230 */ /* 0x000fe20000004100 */
[----:B------:R-:W1:Y:S01]  /*5770*/  MUFU.EX2 R5, R5 ;  /* 0x0000000500057308 */ /* 0x000e620000000800 */
[----:B------:R-:W-:Y:S02]  /*5780*/  HADD2.F32 R24, -RZ, R24.H1_H1 ;  /* 0x30000018ff187230 */ /* 0x000fe40000004100 */
[----:B------:R-:W-:Y:S01]  /*5790*/  FMUL.FTZ R13, R20, -1.4426950216293334961 ;  /* 0xbfb8aa3b140d7820 */ /* 0x000fe20000410000 */
[----:B------:R-:W-:Y:S02]  /*57a0*/  HADD2.F32 R25, -RZ, R25.H1_H1 ;  /* 0x30000019ff197230 */ /* 0x000fe40000004100 */
[----:B------:R-:W-:Y:S01]  /*57b0*/  FMUL.FTZ R9, R10, -1.4426950216293334961 ;  /* 0xbfb8aa3b0a097820 */ /* 0x000fe20000410000 */
[----:B------:R-:W-:-:S02]  /*57c0*/  HADD2.F32 R42, -RZ, R27.H1_H1 ;  /* 0x3000001bff2a7230 */ /* 0x000fc40000004100 */
[----:B------:R-:W-:Y:S01]  /*57d0*/  FMUL.FTZ R17, R24, -1.4426950216293334961 ;  /* 0xbfb8aa3b18117820 */ /* 0x000fe20000410000 */
[----:B------:R-:W-:Y:S02]  /*57e0*/  HADD2.F32 R23, -RZ, R23.H1_H1 ;  /* 0x30000017ff177230 */ /* 0x000fe40000004100 */
[----:B------:R-:W-:Y:S01]  /*57f0*/  FMUL.FTZ R36, R25, -1.4426950216293334961 ;  /* 0xbfb8aa3b19247820 */ /* 0x000fe20000410000 */
[----:B------:R-:W-:Y:S02]  /*5800*/  HADD2.F32 R22, -RZ, R22.H1_H1 ;  /* 0x30000016ff167230 */ /* 0x000fe40000004100 */
[----:B------:R-:W-:Y:S01]  /*5810*/  FMUL.FTZ R43, R42, -1.4426950216293334961 ;  /* 0xbfb8aa3b2a2b7820 */ /* 0x000fe20000410000 */
[----:B------:R-:W-:Y:S02]  /*5820*/  HADD2.F32 R39, -RZ, R27.H0_H0 ;  /* 0x2000001bff277230 */ /* 0x000fe40000004100 */
[----:B------:R-:W-:Y:S01]  /*5830*/  FMUL.FTZ R27, R38, -1.4426950216293334961 ;  /* 0xbfb8aa3b261b7820 */ /* 0x000fe20000410000 */
[----:B------:R-:W-:Y:S01]  /*5840*/  FMUL.FTZ R11, R23, -1.4426950216293334961 ;  /* 0xbfb8aa3b170b7820 */ /* 0x000fe20000410000 */
[----:B------:R-:W-:Y:S01]  /*5850*/  FMUL.FTZ R7, R22, -1.4426950216293334961 ;  /* 0xbfb8aa3b16077820 */ /* 0x000fe20000410000 */
[----:B------:R-:W2:Y:S01]  /*5860*/  MUFU.EX2 R6, R6 ;  /* 0x0000000600067308 */ /* 0x000ea20000000800 */
[----:B------:R-:W-:Y:S01]  /*5870*/  FMUL.FTZ R41, R39, -1.4426950216293334961 ;  /* 0xbfb8aa3b27297820 */ /* 0x000fe20000410000 */
[----:B-1----:R-:W-:-:S02]  /*5880*/  FADD.FTZ R5, R5, 1 ;  /* 0x3f80000005057421 */ /* 0x002fc40000010000 */
[----:B------:R-:W1:Y:S04]  /*5890*/  MUFU.EX2 R12, R12 ;  /* 0x0000000c000c7308 */ /* 0x000e680000000800 */
[----:B------:R-:W3:Y:S04]  /*58a0*/  MUFU.EX2 R26, R26 ;  /* 0x0000001a001a7308 */ /* 0x000ee80000000800 */
[----:B------:R-:W4:Y:S01]  /*58b0*/  MUFU.EX2 R27, R27 ;  /* 0x0000001b001b7308 */ /* 0x000f220000000800 */
[----:B--2---:R-:W-:-:S03]  /*58c0*/  FADD.FTZ R6, R6, 1 ;  /* 0x3f80000006067421 */ /* 0x004fc60000010000 */
[----:B------:R-:W2:Y:S01]  /*58d0*/  MUFU.EX2 R13, R13 ;  /* 0x0000000d000d7308 */ /* 0x000ea20000000800 */
[----:B-1----:R-:W-:-:S03]  /*58e0*/  FADD.FTZ R12, R12, 1 ;  /* 0x3f8000000c0c7421 */ /* 0x002fc60000010000 */
[----:B------:R-:W1:Y:S01]  /*58f0*/  MUFU.EX2 R9, R9 ;  /* 0x0000000900097308 */ /* 0x000e620000000800 */
[----:B---3--:R-:W-:-:S03]  /*5900*/  FADD.FTZ R26, R26, 1 ;  /* 0x3f8000001a1a7421 */ /* 0x008fc60000010000 */
[----:B------:R-:W3:Y:S01]  /*5910*/  MUFU.EX2 R16, R16 ;  /* 0x0000001000107308 */ /* 0x000ee20000000800 */
[----:B----4-:R-:W-:-:S03]  /*5920*/  FADD.FTZ R27, R27, 1 ;  /* 0x3f8000001b1b7421 */ /* 0x010fc60000010000 */
        /* <DEDUP_REMOVED lines=16> */
[----:B------:R-:W4:Y:S01]  /*5a30*/  MUFU.RCP R44, R5 ;  /* 0x00000005002c7308 */ /* 0x000f220000001000 */
[----:B--2---:R-:W-:Y:S01]  /*5a40*/  FADD.FTZ R11, R11, 1 ;  /* 0x3f8000000b0b7421 */ /* 0x004fe20000010000 */
[----:B-1----:R-:W-:-:S06]  /*5a50*/  FADD.FTZ R7, R7, 1 ;  /* 0x3f80000007077421 */ /* 0x002fcc0000010000 */
[----:B------:R4:W1:Y:S01]  /*5a60*/  MUFU.RCP R99, R6 ;  /* 0x0000000600637308 */ /* 0x0008620000001000 */
[----:B---3--:R-:W-:-:S07]  /*5a70*/  FADD.FTZ R41, R41, 1 ;  /* 0x3f80000029297421 */ /* 0x008fce0000010000 */
[----:B------:R-:W2:Y:S01]  /*5a80*/  MUFU.RCP R45, R12 ;  /* 0x0000000c002d7308 */ /* 0x000ea20000001000 */
[----:B----4-:R-:W-:-:S07]  /*5a90*/  FMUL.FTZ R6, R21, R44 ;  /* 0x0000002c15067220 */ /* 0x010fce0000410000 */
[----:B------:R1:W3:Y:S08]  /*5aa0*/  MUFU.RCP R103, R9 ;  /* 0x0000000900677308 */ /* 0x0002f00000001000 */
[----:B------:R4:W-:Y:S01]  /*5ab0*/  MUFU.RCP R47, R4 ;  /* 0x00000004002f7308 */ /* 0x0009e20000001000 */
[----:B-1----:R-:W-:Y:S01]  /*5ac0*/  FMUL.FTZ R9, R8, R99 ;  /* 0x0000006308097220 */ /* 0x002fe20000410000 */
[----:B--2---:R-:W-:Y:S01]  /*5ad0*/  FMUL.FTZ R5, R40, R45 ;  /* 0x0000002d28057220 */ /* 0x004fe20000410000 */
[----:B------:R-:W-:Y:S01]  /*5ae0*/  FMUL.FTZ R8, R6, R95 ;  /* 0x0000005f06087220 */ /* 0x000fe20000410000 */
[----:B------:R-:W-:Y:S01]  /*5af0*/  MOV R95, R71 ;  /* 0x00000047005f7202 */ /* 0x000fe20000000f00 */
[----:B------:R-:W-:-:S03]  /*5b00*/  FMUL.FTZ R6, R9, R112 ;  /* 0x0000007009067220 */ /* 0x000fc60000410000 */
[----:B------:R3:W1:Y:S01]  /*5b10*/  MUFU.RCP R12, R11 ;  /* 0x0000000b000c7308 */ /* 0x0006620000001000 */
[----:B----4-:R-:W-:Y:S01]  /*5b20*/  FMUL.FTZ R4, R5, R116 ;  /* 0x0000007405047220 */ /* 0x010fe20000410000 */
[----:B------:R-:W-:-:S05]  /*5b30*/  IMAD.WIDE.U32 R94, R49, 0x2, R94 ;  /* 0x00000002315e7825 */ /* 0x000fca00078e005e */
[----:B------:R-:W-:Y:S01]  /*5b40*/  MOV R71, R95 ;  /* 0x0000005f00477202 */ /* 0x000fe20000000f00 */
[----:B------:R-:W2:Y:S01]  /*5b50*/  MUFU.RCP R26, R26 ;  /* 0x0000001a001a7308 */ /* 0x000ea20000001000 */
[----:B---3--:R-:W-:-:S07]  /*5b60*/  FMUL.FTZ R11, R10, R103 ;  /* 0x000000670a0b7220 */ /* 0x008fce0000410000 */
[----:B------:R-:W3:Y:S01]  /*5b70*/  MUFU.RCP R27, R27 ;  /* 0x0000001b001b7308 */ /* 0x000ee20000001000 */
[----:B-1----:R-:W-:-:S04]  /*5b80*/  FMUL.FTZ R10, R23, R12 ;  /* 0x0000000c170a7220 */ /* 0x002fc80000410000 */
[----:B------:R-:W-:-:S03]  /*5b90*/  FMUL.FTZ R10, R10, R91 ;  /* 0x0000005b0a0a7220 */ /* 0x000fc60000410000 */
[----:B------:R-:W1:Y:S01]  /*5ba0*/  MUFU.RCP R13, R13 ;  /* 0x0000000d000d7308 */ /* 0x000e620000001000 */
[----:B--2---:R-:W-:-:S04]  /*5bb0*/  FMUL.FTZ R37, R37, R26 ;  /* 0x0000001a25257220 */ /* 0x004fc80000410000 */
[----:B------:R-:W-:-:S03]  /*5bc0*/  FMUL.FTZ R37, R37, R104 ;  /* 0x0000006825257220 */ /* 0x000fc60000410000 */
[----:B------:R2:W4:Y:S01]  /*5bd0*/  MUFU.RCP R101, R7 ;  /* 0x0000000700657308 */ /* 0x0005220000001000 */
[----:B---3--:R-:W-:-:S04]  /*5be0*/  FMUL.FTZ R38, R38, R27 ;  /* 0x0000001b26267220 */ /* 0x008fc80000410000 */
[----:B------:R-:W-:-:S03]  /*5bf0*/  FMUL.FTZ R38, R38, R85 ;  /* 0x0000005526267220 */ /* 0x000fc60000410000 */
[----:B------:R-:W3:Y:S01]  /*5c00*/  MUFU.RCP R16, R16 ;  /* 0x0000001000107308 */ /* 0x000ee20000001000 */
[----:B--2---:R-:W-:Y:S01]  /*5c10*/  FMUL.FTZ R7, R14, R47 ;  /* 0x0000002f0e077220 */ /* 0x004fe20000410000 */
[----:B-1----:R-:W-:Y:S01]  /*5c20*/  FMUL.FTZ R20, R20, R13 ;  /* 0x0000000d14147220 */ /* 0x002fe20000410000 */
[----:B------:R-:W-:Y:S02]  /*5c30*/  F2FP.F16.F32.PACK_AB R38, R38, R37 ;  /* 0x000000252626723e */ /* 0x000fe400000000ff */
[----:B------:R-:W-:Y:S01]  /*5c40*/  FMUL.FTZ R5, R7, R114 ;  /* 0x0000007207057220 */ /* 0x000fe20000410000 */
[----:B------:R-:W-:Y:S01]  /*5c50*/  FMUL.FTZ R97, R20, R97 ;  /* 0x0000006114617220 */ /* 0x000fe20000410000 */
[----:B------:R-:W-:Y:S01]  /*5c60*/  FMUL.FTZ R7, R11, R110 ;  /* 0x0000006e0b077220 */ /* 0x000fe20000410000 */
[----:B------:R-:W1:Y:S01]  /*5c70*/  MUFU.RCP R17, R17 ;  /* 0x0000001100117308 */ /* 0x000e620000001000 */
[----:B----4-:R-:W-:Y:S01]  /*5c80*/  FMUL.FTZ R22, R22, R101 ;  /* 0x0000006516167220 */ /* 0x010fe20000410000 */
[----:B------:R-:W-:-:S02]  /*5c90*/  F2FP.F16.F32.PACK_AB R5, R8, R5 ;  /* 0x000000050805723e */ /* 0x000fc400000000ff */
[----:B------:R-:W-:Y:S01]  /*5ca0*/  F2FP.F16.F32.PACK_AB R7, R10, R7 ;  /* 0x000000070a07723e */ /* 0x000fe200000000ff */
[----:B------:R-:W-:Y:S01]  /*5cb0*/  FMUL.FTZ R93, R22, R93 ;  /* 0x0000005d165d7220 */ /* 0x000fe20000410000 */
[----:B------:R-:W-:Y:S02]  /*5cc0*/  F2FP.F16.F32.PACK_AB R4, R97, R4 ;  /* 0x000000046104723e */ /* 0x000fe400000000ff */
[----:B------:R-:W2:Y:S01]  /*5cd0*/  MUFU.RCP R19, R19 ;  /* 0x0000001300137308 */ /* 0x000ea20000001000 */
[----:B------:R-:W4:Y:S01]  /*5ce0*/  LDC.64 R10, c[0x0][0x4c0] ;  /* 0x00013000ff0a7b82 */ /* 0x000f220000000a00 */
[----:B---3--:R-:W-:Y:S01]  /*5cf0*/  FMUL.FTZ R15, R15, R16 ;  /* 0x000000100f0f7220 */ /* 0x008fe20000410000 */
[----:B------:R-:W-:-:S06]  /*5d00*/  F2FP.F16.F32.PACK_AB R6, R93, R6 ;  /* 0x000000065d06723e */ /* 0x000fcc00000000ff */
[----:B------:R-:W-:Y:S01]  /*5d10*/  BAR.SYNC.DEFER_BLOCKING 0x0 ;  /* 0x0000000000007b1d */ /* 0x000fe20000010000 */
[----:B------:R-:W-:Y:S01]  /*5d20*/  MOV R97, R73 ;  /* 0x0000004900617202 */ /* 0x000fe20000000f00 */
[----:B------:R-:W-:-:S04]  /*5d30*/  FMUL.FTZ R15, R15, R108 ;  /* 0x0000006c0f0f7220 */ /* 0x000fc80000410000 */
[----:B------:R-:W3:Y:S01]  /*5d40*/  MUFU.RCP R36, R36 ;  /* 0x0000002400247308 */ /* 0x000ee20000001000 */
[----:B-1----:R-:W-:Y:S01]  /*5d50*/  FMUL.FTZ R24, R24, R17 ;  /* 0x0000001118187220 */ /* 0x002fe20000410000 */
[----:B------:R-:W-:-:S04]  /*5d60*/  IMAD.WIDE.U32 R96, R49, 0x2, R96 ;  /* 0x0000000231607825 */ /* 0x000fc800078e0060 */
[----:B------:R-:W-:Y:S01]  /*5d70*/  FMUL.FTZ R24, R24, R89 ;  /* 0x0000005918187220 */ /* 0x000fe20000410000 */
[----:B------:R-:W-:Y:S01]  /*5d80*/  MOV R73, R97 ;  /* 0x0000006100497202 */ /* 0x000fe20000000f00 */
[----:B------:R-:W1:Y:S01]  /*5d90*/  MUFU.RCP R46, R41 ;  /* 0x00000029002e7308 */ /* 0x000e620000001000 */
[----:B--2---:R-:W-:-:S04]  /*5da0*/  FMUL.FTZ R9, R18, R19 ;  /* 0x0000001312097220 */ /* 0x004fc80000410000 */
[----:B------:R-:W-:-:S03]  /*5db0*/  FMUL.FTZ R9, R9, R106 ;  /* 0x0000006a09097220 */ /* 0x000fc60000410000 */
[----:B------:R-:W2:Y:S01]  /*5dc0*/  MUFU.RCP R43, R43 ;  /* 0x0000002b002b7308 */ /* 0x000ea20000001000 */
[----:B---3--:R-:W-:Y:S01]  /*5dd0*/  FMUL.FTZ R12, R25, R36 ;  /* 0x00000024190c7220 */ /* 0x008fe20000410000 */
[----:B------:R-:W-:Y:S01]  /*5de0*/  F2FP.F16.F32.PACK_AB R36, R24, R15 ;  /* 0x0000000f1824723e */ /* 0x000fe200000000ff */
[----:B------:R3:W-:Y:S02]  /*5df0*/  STS.128 [R0], R4 ;  /* 0x0000000400007388 */ /* 0x0007e40000000c00 */
[----:B------:R-:W-:Y:S01]  /*5e00*/  FMUL.FTZ R12, R12, R87 ;  /* 0x000000570c0c7220 */ /* 0x000fe20000410000 */
[----:B-1----:R-:W-:-:S04]  /*5e10*/  FMUL.FTZ R39, R39, R46 ;  /* 0x0000002e27277220 */ /* 0x002fc80000410000 */
[----:B------:R-:W-:Y:S01]  /*5e20*/  F2FP.F16.F32.PACK_AB R37, R12, R9 ;  /* 0x000000090c25723e */ /* 0x000fe200000000ff */
[----:B0-----:R-:W-:-:S04]  /*5e30*/  IMAD.WIDE.U32 R8, R77, UR4, R34 ;  /* 0x000000044d087c25 */ /* 0x001fc8000f8e0022 */
[----:B------:R-:W-:Y:S01]  /*5e40*/  FMUL.FTZ R39, R39, R102 ;  /* 0x0000006627277220 */ /* 0x000fe20000410000 */
[----:B------:R-:W-:Y:S02]  /*5e50*/  IMAD R9, R77, UR5, R9 ;  /* 0x000000054d097c24 */ /* 0x000fe4000f8e0209 */
[----:B--2---:R-:W-:Y:S01]  /*5e60*/  FMUL.FTZ R42, R42, R43 ;  /* 0x0000002b2a2a7220 */ /* 0x004fe20000410000 */
[----:B------:R-:W-:-:S04]  /*5e70*/  IMAD.WIDE.U32 R8, R75, UR6, R8 ;  /* 0x000000064b087c25 */ /* 0x000fc8000f8e0008 */
[----:B------:R-:W-:Y:S01]  /*5e80*/  FMUL.FTZ R42, R42, R83 ;  /* 0x000000532a2a7220 */ /* 0x000fe20000410000 */
[----:B---3--:R-:W-:Y:S01]  /*5e90*/  IMAD R5, R75, UR7, R9 ;  /* 0x000000074b057c24 */ /* 0x008fe2000f8e0209 */
[----:B----4-:R-:W-:-:S03]  /*5ea0*/  LEA R4, P0, R8, R10, 0x1 ;  /* 0x0000000a08047211 */ /* 0x010fc600078008ff */
[----:B------:R-:W-:Y:S02]  /*5eb0*/  F2FP.F16.F32.PACK_AB R39, R42, R39 ;  /* 0x000000272a27723e */ /* 0x000fe400000000ff */
[----:B------:R-:W-:Y:S02]  /*5ec0*/  LEA.HI.X R5, R8, R11, R5, 0x1, P0 ;  /* 0x0000000b08057211 */ /* 0x000fe400000f0c05 */
[----:B------:R-:W-:Y:S01]  /*5ed0*/  ISETP.NE.AND P0, PT, R53, R90, PT ;  /* 0x0000005a3500720c */ /* 0x000fe20003f05270 */
[----:B------:R-:W-:Y:S01]  /*5ee0*/  STS.128 [R0+0x10], R36 ;  /* 0x0000102400007388 */ /* 0x000fe20000000c00 */
[----:B------:R-:W-:-:S03]  /*5ef0*/  NOP ;  /* 0x0000000000007918 */ /* 0x000fc60000000000 */
[----:B------:R-:W0:Y:S01]  /*5f00*/  LDS.128 R12, [R48] ;  /* 0x00000000300c7984 */ /* 0x000e220000000c00 */
[----:B------:R-:W-:-:S03]  /*5f10*/  IMAD.WIDE.U32 R4, R51, 0x10, R4 ;  /* 0x0000001033047825 */ /* 0x000fc600078e0004 */
[----:B------:R-:W1:Y:S04]  /*5f20*/  LDS.128 R16, [R48+0x200] ;  /* 0x0002000030107984 */ /* 0x000e680000000c00 */
[----:B0-----:R0:W-:Y:S04]  /*5f30*/  STG.E.128 desc[UR10][R4.64], R12 ;  /* 0x0000000c04007986 */ /* 0x0011e8000c101d0a */
[----:B-1----:R0:W-:Y:S01]  /*5f40*/  STG.E.128 desc[UR10][R4.64+0x200], R16 ;  /* 0x0002001004007986 */ /* 0x0021e2000c101d0a */
[----:B------:R-:W-:Y:S05]  /*5f50*/  @P0 BRA `(.L_x_2300) ;  /* 0xffffffb0005c0947 */ /* 0x000fea000383ffff */
[----:B------:R-:W-:Y:S05]  /*5f60*/  EXIT ;  /* 0x000000000000794d */ /* 0x000fea0003800000 */
.L_x_2301:
        /* <DEDUP_REMOVED lines=9> */
.L_x_7986:


//--------------------- .text._Z25selective_scan_fwd_kernelI32Selective_Scan_fwd_kernel_traitsILi32ELi16ELi1ELb1ELb1ELb1ELb1ELb1EN3c104HalfEffEEv13SSMParamsBase --------------------------
	.section	.text._Z25selective_scan_fwd_kernelI32Selective_Scan_fwd_kernel_traitsILi32ELi16ELi1ELb1ELb1ELb1ELb1ELb1EN3c104HalfEffEEv13SSMParamsBase,"ax",@progbits
	.align	128
        .global         _Z25selective_scan_fwd_kernelI32Selective_Scan_fwd_kernel_traitsILi32ELi16ELi1ELb1ELb1ELb1ELb1ELb1EN3c104HalfEffEEv13SSMParamsBase
        .type           _Z25selective_scan_fwd_kernelI32Selective_Scan_fwd_kernel_traitsILi32ELi16ELi1ELb1ELb1ELb1ELb1ELb1EN3c104HalfEffEEv13SSMParamsBase,@function
        .size           _Z25selective_scan_fwd_kernelI32Selective_Scan_fwd_kernel_traitsILi32ELi16ELi1ELb1ELb1ELb1ELb1ELb1EN3c104HalfEffEEv13SSMParamsBase,(.L_x_7987 - _Z25selective_scan_fwd_kernelI32Selective_Scan_fwd_kernel_traitsILi32ELi16ELi1ELb1ELb1ELb1ELb1ELb1EN3c104HalfEffEEv13SSMParamsBase)
        .other          _Z25selective_scan_fwd_kernelI32Selective_Scan_fwd_kernel_traitsILi32ELi16ELi1ELb1ELb1ELb1ELb1ELb1EN3c104HalfEffEEv13SSMParamsBase,@"STO_CUDA_ENTRY STV_DEFAULT"
_Z25selective_scan_fwd_kernelI32Selective_Scan_fwd_kernel_traitsILi32ELi16ELi1ELb1ELb1ELb1ELb1ELb1EN3c104HalfEffEEv13SSMParamsBase:
.text._Z25selective_scan_fwd_kernelI32Selective_Scan_fwd_kernel_traitsILi32ELi16ELi1ELb1ELb1ELb1ELb1ELb1EN3c104HalfEffEEv13SSMParamsBase:
        /* <DEDUP_REMOVED lines=43> */
.L_x_2302:
        /* <DEDUP_REMOVED lines=94> */
.L_x_2303:
        /* <DEDUP_REMOVED lines=11> */
.L_x_2304:
        /* <DEDUP_REMOVED lines=72> */
.L_x_2305:
        /* <DEDUP_REMOVED lines=29> */
.L_x_2306:
        /* <DEDUP_REMOVED lines=51> */
.L_x_2346:
        /* <DEDUP_REMOVED lines=307> */
.L_x_2308:
[----:B------:R-:W-:Y:S05]  /*25f0*/  BSYNC.RECONVERGENT B0 ;  /* 0x0000000000007941 */ /* 0x000fea0003800200 */
.L_x_2307:
        /* <DEDUP_REMOVED lines=38> */
.L_x_2310:
[----:B------:R-:W-:Y:S05]  /*2860*/  BSYNC.RECONVERGENT B0 ;  /* 0x0000000000007941 */ /* 0x000fea0003800200 */
.L_x_2309:
        /* <DEDUP_REMOVED lines=38> */
.L_x_2312:
[----:B------:R-:W-:Y:S05]  /*2ad0*/  BSYNC.RECONVERGENT B0 ;  /* 0x0000000000007941 */ /* 0x000fea0003800200 */
.L_x_2311:
        /* <DEDUP_REMOVED lines=38> */
.L_x_2314:
[----:B------:R-:W-:Y:S05]  /*2d40*/  BSYNC.RECONVERGENT B0 ;  /* 0x0000000000007941 */ /* 0x000fea0003800200 */
.L_x_2313:
        /* <DEDUP_REMOVED lines=38> */
.L_x_2316:
[----:B------:R-:W-:Y:S05]  /*2fb0*/  BSYNC.RECONVERGENT B0 ;  /* 0x0000000000007941 */ /* 0x000fea0003800200 */
.L_x_2315:
        /* <DEDUP_REMOVED lines=38> */
.L_x_2318:
[----:B------:R-:W-:Y:S05]  /*3220*/  BSYNC.RECONVERGENT B0 ;  /* 0x0000000000007941 */ /* 0x000fea0003800200 */
.L_x_2317:
        /* <DEDUP_REMOVED lines=38> */
.L_x_2320:
[----:B------:R-:W-:Y:S05]  /*3490*/  BSYNC.RECONVERGENT B0 ;  /* 0x0000000000007941 */ /* 0x000fea0003800200 */
.L_x_2319:
        /* <DEDUP_REMOVED lines=38> */
.L_x_2322:
[----:B------:R-:W-:Y:S05]  /*3700*/  BSYNC.RECONVERGENT B0 ;  /* 0x0000000000007941 */ /* 0x000fea0003800200 */
.L_x_2321:
        /* <DEDUP_REMOVED lines=38> */
.L_x_2324:
[----:B------:R-:W-:Y:S05]  /*3970*/  BSYNC.RECONVERGENT B0 ;  /* 0x0000000000007941 */ /* 0x000fea0003800200 */
.L_x_2323:
        /* <DEDUP_REMOVED lines=38> */
.L_x_2326:
[----:B------:R-:W-:Y:S05]  /*3be0*/  BSYNC.RECONVERGENT B0 ;  /* 0x0000000000007941 */ /* 0x000fea0003800200 */
.L_x_2325:
        /* <DEDUP_REMOVED lines=38> */
.L_x_2328:
[----:B------:R-:W-:Y:S05]  /*3e50*/  BSYNC.RECONVERGENT B0 ;  /* 0x0000000000007941 */ /* 0x000fea0003800200 */
.L_x_2327:
        /* <DEDUP_REMOVED lines=38> */
.L_x_2330:
[----:B------:R-:W-:Y:S05]  /*40c0*/  BSYNC.RECONVERGENT B0 ;  /* 0x0000000000007941 */ /* 0x000fea0003800200 */
.L_x_2329:
        /* <DEDUP_REMOVED lines=40> */
.L_x_2332:
[----:B------:R-:W-:Y:S05]  /*4350*/  BSYNC.RECONVERGENT B0 ;  /* 0x0000000000007941 */ /* 0x000fea0003800200 */
.L_x_2331:
        /* <DEDUP_REMOVED lines=39> */
.L_x_2334:
[----:B------:R-:W-:Y:S05]  /*45d0*/  BSYNC.RECONVERGENT B0 ;  /* 0x0000000000007941 */ /* 0x000fea0003800200 */
.L_x_2333:
        /* <DEDUP_REMOVED lines=43> */
.L_x_2336:
[----:B------:R-:W-:Y:S05]  /*4890*/  BSYNC.RECONVERGENT B0 ;  /* 0x0000000000007941 */ /* 0x000fea0003800200 */
.L_x_2335:
        /* <DEDUP_REMOVED lines=43> */
.L_x_2338:
[----:B------:R-:W-:Y:S05]  /*4b50*/  BSYNC.RECONVERGENT B0 ;  /* 0x0000000000007941 */ /* 0x000fea0003800200 */
.L_x_2337:
        /* <DEDUP_REMOVED lines=98> */
.L_x_2345:
        /* <DEDUP_REMOVED lines=430> */
.L_x_2341:
[----:B------:R-:W-:Y:S01]  /*6c60*/  LOP3.LUT P6, RZ, R193, 0x2000, RZ, 0xc0, !PT ;  /* 0x00002000c1ff7812 */ /* 0x000fe200078cc0ff */
[----:B------:R-:W-:-:S12]  /*6c70*/  IMAD.MOV.U32 R27, RZ, RZ, RZ ;  /* 0x000000ffff1b7224 */ /* 0x000fd800078e00ff */
[----:B------:R-:W-:Y:S05]  /*6c80*/  @!P6 BRA `(.L_x_2340) ;  /* 0x00000000000ce947 */ /* 0x000fea0003800000 */
[----:B------:R-:W-:-:S05]  /*6c90*/  IADD3 R28, P6, PT, R130, R163, RZ ;  /* 0x000000a3821c7210 */ /* 0x000fca0007fde0ff */
[----:B------:R-:W-:-:S05]  /*6ca0*/  IMAD.X R29, R69, 0x1, R164, P6 ;  /* 0x00000001451d7824 */ /* 0x000fca00030e06a4 */
[----:B------:R1:W5:Y:S03]  /*6cb0*/  LDG.E R27, desc[UR10][R28.64] ;  /* 0x0000000a1c1b7981 */ /* 0x000366000c1e1900 */
.L_x_2340:
        /* <DEDUP_REMOVED lines=119> */
.L_x_2344:
[----:B------:R-:W-:Y:S02]  /*7430*/  ISETP.NE.AND P6, PT, R55, R122, PT ;  /* 0x0000007a3700720c */ /* 0x000fe40003fc5270 */
[----:B------:R-:W-:Y:S02]  /*7440*/  P2R R26, PR, RZ, 0x1 ;  /* 0x00000001ff1a7803 */ /* 0x000fe40000000000 */
[----:B------:R-:W-:-:S13]  /*7450*/  ISETP.NE.OR P6, PT, R28, RZ, P6 ;  /* 0x000000ff1c00720c */ /* 0x000fda00037c5670 */
[----:B------:R-:W-:-:S04]  /*7460*/  @!P6 IADD3 R28, P0, PT, R130, R163, RZ ;  /* 0x000000a3821ce210 */ /* 0x000fc80007f1e0ff */
[----:B------:R-:W-:Y:S02]  /*7470*/  @!P6 IADD3.X R29, PT, PT, R69, R164, RZ, P0, !PT ;  /* 0x000000a4451de210 */ /* 0x000fe400007fe4ff */
[----:B------:R-:W-:-:S03]  /*7480*/  ISETP.NE.AND P0, PT, R26, RZ, PT ;  /* 0x000000ff1a00720c */ /* 0x000fc60003f05270 */
[----:B------:R0:W-:Y:S10]  /*7490*/  @!P6 STG.E desc[UR10][R28.64], R27 ;  /* 0x0000001b1c00e986 */ /* 0x0001f4000c10190a */
.L_x_2343:
[----:B------:R-:W-:Y:S05]  /*74a0*/  BSYNC.RECONVERGENT B0 ;  /* 0x0000000000007941 */ /* 0x000fea0003800200 */
.L_x_2342:
        /* <DEDUP_REMOVED lines=30> */
.L_x_2339:
        /* <DEDUP_REMOVED lines=433> */
.L_x_2347:
        /* <DEDUP_REMOVED lines=14> */
.L_x_7987:


//--------------------- .text._Z25selective_scan_fwd_kernelI32Selective_Scan_fwd_kernel_traitsILi32ELi8ELi1ELb0ELb1ELb1ELb0ELb0EN3c104HalfEffEEv13SSMParamsBase --------------------------
	.section	.text._Z25selective_scan_fwd_kernelI32Selective_Scan_fwd_kernel_traitsILi32ELi8ELi1ELb0ELb1ELb1ELb0ELb0EN3c104HalfEffEEv13SSMParamsBase,"ax",@progbits
	.align	128
        .global         _Z25selective_scan_fwd_kernelI32Selective_Scan_fwd_kernel_traitsILi32ELi8ELi1ELb0ELb1ELb1ELb0ELb0EN3c104HalfEffEEv13SSMParamsBase
        .type           _Z25selective_scan_fwd_kernelI32Selective_Scan_fwd_kernel_traitsILi32ELi8ELi1ELb0ELb1ELb1ELb0ELb0EN3c104HalfEffEEv13SSMParamsBase,@function
        .size           _Z25selective_scan_fwd_kernelI32Selective_Scan_fwd_kernel_traitsILi32ELi8ELi1ELb0ELb1ELb1ELb0ELb0EN3c104HalfEffEEv13SSMParamsBase,(.L_x_7988 - _Z25selective_scan_fwd_kernelI32Selective_Scan_fwd_kernel_traitsILi32ELi8ELi1ELb0ELb1ELb1ELb0ELb0EN3c104HalfEffEEv13SSMParamsBase)
        .other          _Z25selective_scan_fwd_kernelI32Selective_Scan_fwd_kernel_traitsILi32ELi8ELi1ELb0ELb1ELb1ELb0ELb0EN3c104HalfEffEEv13SSMParamsBase,@"STO_CUDA_ENTRY STV_DEFAULT"
_Z25selective_scan_fwd_kernelI32Selective_Scan_fwd_kernel_traitsILi32ELi8ELi1ELb0ELb1ELb1ELb0ELb0EN3c104HalfEffEEv13SSMParamsBase:
.text._Z25selective_scan_fwd_kernelI32Selective_Scan_fwd_kernel_traitsILi32ELi8ELi1ELb0ELb1ELb1ELb0ELb0EN3c104HalfEffEEv13SSMParamsBase:
        /* <DEDUP_REMOVED lines=38> */
.L_x_2348:
        /* <DEDUP_REMOVED lines=14> */
[----:B------:R-:W3:Y:S01]  /*0340*/  LDC.64 R38, c[0x0][0x490] ;  /* 0x00012400ff267b82 */ /* 0x000ee20000000a00 */
        /* <DEDUP_REMOVED lines=25> */
[----:B------:R-:W-:Y:S01]  /*04e0*/  IMAD.WIDE.U32 R4, R36, R84, R4 ;  /* 0x0000005424047225 */ /* 0x000fe200078e0004 */
[----:B------:R-:W-:Y:S02]  /*04f0*/  ISETP.GE.U32.AND P5, PT, R6, R7, PT ;  /* 0x000000070600720c */ /* 0x000fe40003fa6070 */
[----:B------:R-:W-:Y:S01]  /*0500*/  LOP3.LUT R6, R36, R11, RZ, 0x3c, !PT ;  /* 0x0000000b24067212 */ /* 0x000fe200078e3cff */
[----:B--2---:R-:W-:Y:S01]  /*0510*/  IMAD.WIDE.U32 R8, R0, R20, RZ ;  /* 0x0000001400087225 */ /* 0x004fe200078e00ff */
[----:B---3--:R-:W-:Y:S02]  /*0520*/  LEA R38, P2, R4, R38, 0x1 ;  /* 0x0000002604267211 */ /* 0x008fe400078408ff */
[----:B------:R-:W-:Y:S01]  /*0530*/  ISETP.GE.AND P3, PT, R6, RZ, PT ;  /* 0x000000ff0600720c */ /* 0x000fe20003f66270 */
[----:B------:R-:W-:-:S04]  /*0540*/  IMAD.WIDE.U32 R6, R0, R16, RZ ;  /* 0x0000001000067225 */ /* 0x000fc800078e00ff */
[----:B------:R-:W-:Y:S02]  /*0550*/  IMAD R85, R36, R85, R5 ;  /* 0x0000005524557224 */ /* 0x000fe400078e0205 */
[----:B------:R-:W-:Y:S02]  /*0560*/  @P5 VIADD R3, R3, 0x1 ;  /* 0x0000000103035836 */ /* 0x000fe40000000000 */
[----:B------:R-:W-:Y:S01]  /*0570*/  IMAD R7, R0, R17, R7 ;  /* 0x0000001100077224 */ /* 0x000fe200078e0207 */
[----:B------:R-:W-:Y:S01]  /*0580*/  LEA.HI.X R85, R4, R39, R85, 0x1, P2 ;  /* 0x0000002704557211 */ /* 0x000fe200010f0c55 */
[----:B------:R-:W-:Y:S02]  /*0590*/  IMAD R9, R0, R21, R9 ;  /* 0x0000001500097224 */ /* 0x000fe400078e0209 */
[----:B------:R-:W-:Y:S01]  /*05a0*/  @!P3 IADD3 R3, PT, PT, -R3, RZ, RZ ;  /* 0x000000ff0303b210 */ /* 0x000fe20007ffe1ff */
[----:B----4-:R-:W-:Y:S01]  /*05b0*/  IMAD.WIDE.U32 R4, R36, R94, R6 ;  /* 0x0000005e24047225 */ /* 0x010fe200078e0006 */
[----:B------:R-:W-:-:S02]  /*05c0*/  @!P4 LOP3.LUT R3, RZ, R11, RZ, 0x33, !PT ;  /* 0x0000000bff03c212 */ /* 0x000fc400078e33ff */
[----:B-----5:R-:W-:Y:S01]  /*05d0*/  ISETP.NE.AND P3, PT, R28, RZ, PT ;  /* 0x000000ff1c00720c */ /* 0x020fe20003f65270 */
[----:B------:R-:W-:Y:S01]  /*05e0*/  IMAD.WIDE.U32 R10, R0, R24, RZ ;  /* 0x00000018000a7225 */ /* 0x000fe200078e00ff */
[----:B------:R-:W-:Y:S02]  /*05f0*/  SHF.R.S32.HI R13, RZ, 0x1f, R3 ;  /* 0x0000001fff0d7819 */ /* 0x000fe40000011403 */
[----:B0-----:R-:W-:Y:S01]  /*0600*/  LEA R84, P2, R4, R18, 0x1 ;  /* 0x0000001204547211 */ /* 0x001fe200078408ff */
[----:B------:R-:W-:Y:S02]  /*0610*/  IMAD R11, R0, R25, R11 ;  /* 0x00000019000b7224 */ /* 0x000fe400078e020b */
[C---:B------:R-:W-:Y:S02]  /*0620*/  IMAD R14, R13.reuse, R40, RZ ;  /* 0x000000280d0e7224 */ /* 0x040fe400078e02ff */
        /* <DEDUP_REMOVED lines=21> */
.L_x_2349:
        /* <DEDUP_REMOVED lines=11> */
.L_x_2350:
[----:B------:R-:W-:Y:S01]  /*0830*/  PLOP3.LUT P1, PT, P1, P0, PT, 0x20, 0x2 ;  /* 0x000000000002781c */ /* 0x000fe20000f20470 */
[----:B------:R-:W0:Y:S03]  /*0840*/  LDC.64 R8, c[0x0][0x468] ;  /* 0x00011a00ff087b82 */ /* 0x000e260000000a00 */
[----:B------:R-:W-:Y:S02]  /*0850*/  ISETP.EQ.OR P4, PT, R28, RZ, !P1 ;  /* 0x000000ff1c00720c */ /* 0x000fe40004f82670 */
[----:B------:R-:W-:-:S03]  /*0860*/  P2R R120, PR, RZ, 0x2 ;  /* 0x00000002ff787803 */ /* 0x000fc60000000000 */
[----:B------:R-:W1:Y:S08]  /*0870*/  LDC.64 R18, c[0x0][0x4e0] ;  /* 0x00013800ff127b82 */ /* 0x000e700000000a00 */
[----:B------:R-:W2:Y:S08]  /*0880*/  @!P4 LDC.64 R6, c[0x0][0x4f0] ;  /* 0x00013c00ff06cb82 */ /* 0x000eb00000000a00 */
[----:B------:R-:W3:Y:S01]  /*0890*/  LDC.64 R10, c[0x0][0x488] ;  /* 0x00012200ff0a7b82 */ /* 0x000ee20000000a00 */
[----:B------:R-:W-:-:S07]  /*08a0*/  CS2R R44, SRZ ;  /* 0x00000000002c7805 */ /* 0x000fce000001ff00 */
        /* <DEDUP_REMOVED lines=44> */
[----:B------:R-:W-:Y:S02]  /*0b70*/  HFMA2 R47, -RZ, RZ, 0, 0 ;  /* 0x00000000ff2f7431 */ /* 0x000fe400000001ff */
        /* <DEDUP_REMOVED lines=17> */
.L_x_2351:
[-C--:B------:R-:W-:Y:S01]  /*0c90*/  IABS R7, R46.reuse ;  /* 0x0000002e00077213 */ /* 0x080fe20000000000 */
[----:B------:R-:W0:Y:S01]  /*0ca0*/  LDC R3, c[0x0][0x388] ;  /* 0x0000e200ff037b82 */ /* 0x000e220000000800 */
[----:B------:R-:W-:Y:S01]  /*0cb0*/  IABS R12, R46 ;  /* 0x0000002e000c7213 */ /* 0x000fe20000000000 */
[----:B------:R-:W-:Y:S01]  /*0cc0*/  HFMA2 R47, -RZ, RZ, 0, 0 ;  /* 0x00000000ff2f7431 */ /* 0x000fe200000001ff */
        /* <DEDUP_REMOVED lines=26> */
.L_x_2352:
[----:B------:R-:W-:-:S13]  /*0e70*/  ISETP.GE.AND P0, PT, R48, 0x1, PT ;  /* 0x000000013000780c */ /* 0x000fda0003f06270 */
[----:B------:R-:W-:Y:S05]  /*0e80*/  @!P0 EXIT ;  /* 0x000000000000894d */ /* 0x000fea0003800000 */
[----:B------:R-:W0:Y:S01]  /*0e90*/  S2R R50, SR_TID.X ;  /* 0x0000000000327919 */ /* 0x000e220000002100 */
[----:B------:R-:W1:Y:S01]  /*0ea0*/  LDC.64 R4, c[0x0][0x470] ;  /* 0x00011c00ff047b82 */ /* 0x000e620000000a00 */
[----:B------:R-:W2:Y:S01]  /*0eb0*/  LDCU.64 UR4, c[0x0][0x3b0] ;  /* 0x00007600ff0477ac */ /* 0x000ea20008000a00 */
[----:B------:R-:W-:Y:S01]  /*0ec0*/  IMAD.MOV.U32 R56, RZ, RZ, RZ ;  /* 0x000000ffff387224 */ /* 0x000fe200078e00ff */
[----:B------:R-:W-:-:S05]  /*0ed0*/  MOV R58, RZ ;  /* 0x000000ff003a7202 */ /* 0x000fca0000000f00 */
[----:B------:R-:W3:Y:S01]  /*0ee0*/  LDC.64 R6, c[0x0][0x4e8] ;  /* 0x00013a00ff067b82 */ /* 0x000ee20000000a00 */
[----:B--2---:R-:W-:-:S04]  /*0ef0*/  IMAD.WIDE.U32 R52, R36, UR4, RZ ;  /* 0x0000000424347c25 */ /* 0x004fc8000f8e00ff */
[----:B------:R-:W-:Y:S01]  /*0f00*/  IMAD R3, R36, UR5, R53 ;  /* 0x0000000524037c24 */ /* 0x000fe2000f8e0235 */
[----:B-1----:R-:W-:Y:S02]  /*0f10*/  LEA R51, P1, R52, R4, 0x2 ;  /* 0x0000000434337211 */ /* 0x002fe400078210ff */
[----:B------:R-:W-:Y:S02]  /*0f20*/  IADD3 R53, PT, PT, R48, -0x1, RZ ;  /* 0xffffffff30357810 */ /* 0x000fe40007ffe0ff */
        /* <DEDUP_REMOVED lines=23> */
.L_x_2376:
[----:B0-----:R-:W0:Y:S02]  /*10a0*/  LDC.64 R10, c[0x0][0x4f8] ;  /* 0x00013e00ff0a7b82 */ /* 0x001e240000000a00 */
[----:B0-----:R-:W-:-:S04]  /*10b0*/  ISETP.NE.U32.AND P0, PT, R10, RZ, PT ;  /* 0x000000ff0a00720c */ /* 0x001fc80003f05070 */
[----:B------:R-:W-:-:S13]  /*10c0*/  ISETP.NE.AND.EX P0, PT, R11, RZ, PT, P0 ;  /* 0x000000ff0b00720c */ /* 0x000fda0003f05300 */
[----:B------:R-:W0:Y:S01]  /*10d0*/  @P0 LDC.64 R10, c[0x0][0x4f8] ;  /* 0x00013e00ff0a0b82 */ /* 0x000e220000000a00 */
[----:B------:R-:W-:-:S07]  /*10e0*/  @P0 IMAD.IADD R13, R56, 0x1, R47 ;  /* 0x00000001380d0824 */ /* 0x000fce00078e022f */
[----:B-1----:R-:W1:Y:S01]  /*10f0*/  @!P0 LDC R12, c[0x0][0x388] ;  /* 0x0000e200ff0c8b82 */ /* 0x002e620000000800 */
        /* <DEDUP_REMOVED lines=8> */
[----:B------:R-:W-:Y:S01]  /*1180*/  BAR.SYNC.DEFER_BLOCKING 0x0 ;  /* 0x0000000000007b1d */ /* 0x000fe20000010000 */
[C---:B------:R-:W-:Y:S01]  /*1190*/  IMAD.SHL.U32 R11, R61.reuse, 0x2, RZ ;  /* 0x000000023d0b7824 */ /* 0x040fe200078e00ff */
[----:B------:R-:W-:Y:S02]  /*11a0*/  ISETP.GE.AND P2, PT, R61, R72, PT ;  /* 0x000000483d00720c */ /* 0x000fe40003f46270 */
[----:B------:R-:W-:Y:S02]  /*11b0*/  PRMT R14, RZ, 0x7610, R14 ;  /* 0x00007610ff0e7816 */ /* 0x000fe4000000000e */
[C---:B------:R-:W-:Y:S02]  /*11c0*/  IADD3 R12, P1, PT, R11.reuse, R38, RZ ;  /* 0x000000260b0c7210 */ /* 0x040fe40007f3e0ff */
[----:B------:R-:W-:Y:S02]  /*11d0*/  IADD3 R10, P0, PT, R11, R84, RZ ;  /* 0x000000540b0a7210 */ /* 0x000fe40007f1e0ff */
[----:B------:R-:W-:-:S02]  /*11e0*/  IADD3.X R13, PT, PT, RZ, R85, RZ, P1, !PT ;  /* 0x00000055ff0d7210 */ /* 0x000fc40000ffe4ff */
[-C--:B------:R-:W-:Y:S01]  /*11f0*/  ISETP.GE.AND P6, PT, R65, R72.reuse, PT ;  /* 0x000000484100720c */ /* 0x080fe20003fc6270 */
[----:B------:R-:W-:Y:S01]  /*1200*/  IMAD.X R11, RZ, RZ, R95, P0 ;  /* 0x000000ffff0b7224 */ /* 0x000fe200000e065f */
[-C--:B------:R-:W-:Y:S02]  /*1210*/  ISETP.GE.AND P5, PT, R66, R72.reuse, PT ;  /* 0x000000484200720c */ /* 0x080fe40003fa6270 */
[-C--:B------:R-:W-:Y:S02]  /*1220*/  ISETP.GE.AND P4, PT, R67, R72.reuse, PT ;  /* 0x000000484300720c */ /* 0x080fe40003f86270 */
[-C--:B------:R-:W-:Y:S02]  /*1230*/  ISETP.GE.AND P0, PT, R68, R72.reuse, PT ;  /* 0x000000484400720c */ /* 0x080fe40003f06270 */
[----:B------:R-:W-:Y:S02]  /*1240*/  P2R R121, PR, RZ, 0x4 ;  /* 0x00000004ff797803 */ /* 0x000fe40000000000 */
[-C--:B------:R-:W-:Y:S01]  /*1250*/  ISETP.GE.AND P1, PT, R69, R72.reuse, PT ;  /* 0x000000484500720c */ /* 0x080fe20003f26270 */
[----:B------:R-:W2:Y:S01]  /*1260*/  @!P2 LDG.E.U16 R14, desc[UR10][R12.64] ;  /* 0x0000000a0c0ea981 */ /* 0x000ea2000c1e1500 */
[----:B------:R-:W-:-:S02]  /*1270*/  ISETP.GE.AND P2, PT, R70, R72, PT ;  /* 0x000000484600720c */ /* 0x000fc40003f46270 */
[----:B------:R-:W-:Y:S02]  /*1280*/  ISETP.GE.AND P3, PT, R71, R72, PT ;  /* 0x000000484700720c */ /* 0x000fe40003f66270 */
[----:B------:R-:W-:Y:S02]  /*1290*/  PRMT R15, RZ, 0x7610, R15 ;  /* 0x00007610ff0f7816 */ /* 0x000fe4000000000f */
[----:B------:R-:W-:Y:S02]  /*12a0*/  PRMT R16, RZ, 0x7610, R16 ;  /* 0x00007610ff107816 */ /* 0x000fe40000000010 */
[----:B------:R-:W-:Y:S02]  /*12b0*/  PRMT R17, RZ, 0x7610, R17 ;  /* 0x00007610ff117816 */ /* 0x000fe40000000011 */
[----:B------:R-:W-:Y:S01]  /*12c0*/  PRMT R20, RZ, 0x7610, R20 ;  /* 0x00007610ff147816 */ /* 0x000fe20000000014 */
[----:B------:R-:W3:Y:S01]  /*12d0*/  @!P6 LDG.E.U16 R15, desc[UR10][R12.64+0x40] ;  /* 0x0000400a0c0fe981 */ /* 0x000ee2000c1e1500 */
[----:B------:R-:W-:-:S02]  /*12e0*/  PRMT R21, RZ, 0x7610, R21 ;  /* 0x00007610ff157816 */ /* 0x000fc40000000015 */
[----:B------:R-:W-:Y:S01]  /*12f0*/  PRMT R22, RZ, 0x7610, R22 ;  /* 0x00007610ff167816 */ /* 0x000fe20000000016 */
[----:B------:R-:W4:Y:S01]  /*1300*/  @!P5 LDG.E.U16 R16, desc[UR10][R12.64+0x80] ;  /* 0x0000800a0c10d981 */ /* 0x000f22000c1e1500 */
        /* <DEDUP_REMOVED lines=10> */
[----:B------:R-:W-:Y:S01]  /*13b0*/  PRMT R24, RZ, 0x7610, R24 ;  /* 0x00007610ff187816 */ /* 0x000fe20000000018 */
[----:B------:R-:W0:Y:S01]  /*13c0*/  LDCU.U8 UR4, c[0x0][0x3a8] ;  /* 0x00007500ff0477ac */ /* 0x000e220008000000 */
[C---:B-1----:R-:W-:Y:S01]  /*13d0*/  VIADD R19, R74.reuse, 0x20 ;  /* 0x000000204a137836 */ /* 0x042fe20000000000 */
[C---:B------:R-:W-:Y:S01]  /*13e0*/  IADD3 R25, PT, PT, R74.reuse, 0x40, RZ ;  /* 0x000000404a197810 */ /* 0x040fe20007ffe0ff */
[----:B------:R-:W-:-:S03]  /*13f0*/  VIADD R27, R74, 0x60 ;  /* 0x000000604a1b7836 */ /* 0x000fc60000000000 */
[-C--:B------:R-:W-:Y:S02]  /*1400*/  LEA.HI.SX32 R19, R19, R74.reuse, 0x1b ;  /* 0x0000004a13137211 */ /* 0x080fe400078fdaff */
[-C--:B------:R-:W-:Y:S02]  /*1410*/  LEA.HI.SX32 R25, R25, R74.reuse, 0x1b ;  /* 0x0000004a19197211 */ /* 0x080fe400078fdaff */
[-C--:B------:R-:W-:Y:S01]  /*1420*/  LEA.HI.SX32 R27, R27, R74.reuse, 0x1b ;  /* 0x0000004a1b1b7211 */ /* 0x080fe200078fdaff */
[C---:B------:R-:W-:Y:S01]  /*1430*/  VIADD R13, R74.reuse, 0x80 ;  /* 0x000000804a0d7836 */ /* 0x040fe20000000000 */
[C---:B------:R-:W-:Y:S02]  /*1440*/  LEA.HI.SX32 R75, R74.reuse, R74, 0x1b ;  /* 0x0000004a4a4b7211 */ /* 0x040fe400078fdaff */
[----:B------:R-:W-:Y:S02]  /*1450*/  LEA R76, R19, UR6, 0x1 ;  /* 0x00000006134c7c11 */ /* 0x000fe4000f8e08ff */
[----:B------:R-:W-:Y:S01]  /*1460*/  LEA R77, R25, UR6, 0x1 ;  /* 0x00000006194d7c11 */ /* 0x000fe2000f8e08ff */
[C---:B------:R-:W-:Y:S01]  /*1470*/  VIADD R25, R74.reuse, 0xc0 ;  /* 0x000000c04a197836 */ /* 0x040fe20000000000 */
[----:B------:R-:W-:Y:S01]  /*1480*/  LEA R78, R27, UR6, 0x1 ;  /* 0x000000061b4e7c11 */ /* 0x000fe2000f8e08ff */
[C---:B------:R-:W-:Y:S01]  /*1490*/  VIADD R27, R74.reuse, 0xe0 ;  /* 0x000000e04a1b7836 */ /* 0x040fe20000000000 */
[----:B------:R-:W-:-:S02]  /*14a0*/  IADD3 R19, PT, PT, R74, 0xa0, RZ ;  /* 0x000000a04a137810 */ /* 0x000fc40007ffe0ff */
[----:B------:R-:W-:Y:S02]  /*14b0*/  LEA R75, R75, UR6, 0x1 ;  /* 0x000000064b4b7c11 */ /* 0x000fe4000f8e08ff */
[-C--:B------:R-:W-:Y:S02]  /*14c0*/  LEA.HI.SX32 R13, R13, R74.reuse, 0x1b ;  /* 0x0000004a0d0d7211 */ /* 0x080fe400078fdaff */
[-C--:B------:R-:W-:Y:S02]  /*14d0*/  LEA.HI.SX32 R19, R19, R74.reuse, 0x1b ;  /* 0x0000004a13137211 */ /* 0x080fe400078fdaff */
[----:B------:R-:W-:Y:S02]  /*14e0*/  SHF.L.U32 R12, R74, 0x3, RZ ;  /* 0x000000034a0c7819 */ /* 0x000fe400000006ff */
[-C--:B------:R-:W-:Y:S02]  /*14f0*/  LEA.HI.SX32 R25, R25, R74.reuse, 0x1b ;  /* 0x0000004a19197211 */ /* 0x080fe400078fdaff */
[----:B------:R-:W-:-:S02]  /*1500*/  LEA.HI.SX32 R27, R27, R74, 0x1b ;  /* 0x0000004a1b1b7211 */ /* 0x000fc400078fdaff */
[----:B------:R-:W-:Y:S02]  /*1510*/  LEA R79, R13, UR6, 0x1 ;  /* 0x000000060d4f7c11 */ /* 0x000fe4000f8e08ff */
[----:B------:R-:W-:Y:S02]  /*1520*/  LEA R80, R19, UR6, 0x1 ;  /* 0x0000000613507c11 */ /* 0x000fe4000f8e08ff */
[----:B------:R-:W-:Y:S02]  /*1530*/  LEA.HI.SX32 R83, R12, R12, 0x1b ;  /* 0x0000000c0c537211 */ /* 0x000fe400078fdaff */
[----:B------:R-:W-:Y:S02]  /*1540*/  LEA R81, R25, UR6, 0x1 ;  /* 0x0000000619517c11 */ /* 0x000fe4000f8e08ff */
[----:B------:R-:W-:Y:S02]  /*1550*/  LEA R82, R27, UR6, 0x1 ;  /* 0x000000061b527c11 */ /* 0x000fe4000f8e08ff */
[----:B------:R-:W-:-:S02]  /*1560*/  LEA R83, R83, UR6, 0x1 ;  /* 0x0000000653537c11 */ /* 0x000fc4000f8e08ff */
[----:B------:R-:W-:Y:S02]  /*1570*/  PRMT R25, RZ, 0x7610, R25 ;  /* 0x00007610ff197816 */ /* 0x000fe40000000019 */
[----:B------:R-:W-:Y:S02]  /*1580*/  PRMT R26, RZ, 0x7610, R26 ;  /* 0x00007610ff1a7816 */ /* 0x000fe4000000001a */
[----:B------:R-:W-:Y:S01]  /*1590*/  PRMT R27, RZ, 0x7610, R27 ;  /* 0x00007610ff1b7816 */ /* 0x000fe2000000001b */
[----:B--2---:R-:W-:Y:S04]  /*15a0*/  STS.U16 [R75], R14 ;  /* 0x0000000e4b007388 */ /* 0x004fe80000000400 */
[----:B---3--:R-:W-:Y:S04]  /*15b0*/  STS.U16 [R76+0x40], R15 ;  /* 0x0000400f4c007388 */ /* 0x008fe80000000400 */
[----:B----4-:R-:W-:Y:S04]  /*15c0*/  STS.U16 [R77+0x80], R16 ;  /* 0x000080104d007388 */ /* 0x010fe80000000400 */
[----:B-----5:R-:W-:Y:S04]  /*15d0*/  STS.U16 [R78+0xc0], R17 ;  /* 0x0000c0114e007388 */ /* 0x020fe80000000400 */
[----:B------:R1:W-:Y:S04]  /*15e0*/  STS.U16 [R79+0x100], R20 ;  /* 0x000100144f007388 */ /* 0x0003e80000000400 */
        /* <DEDUP_REMOVED lines=13> */
[----:B-1----:R-:W-:-:S02]  /*16c0*/  PRMT R20, RZ, 0x7610, R20 ;  /* 0x00007610ff147816 */ /* 0x002fc40000000014 */
[----:B--2---:R-:W-:Y:S02]  /*16d0*/  PRMT R22, RZ, 0x7610, R22 ;  /* 0x00007610ff167816 */ /* 0x004fe40000000016 */
[----:B------:R-:W-:Y:S02]  /*16e0*/  PRMT R21, RZ, 0x7610, R21 ;  /* 0x00007610ff157816 */ /* 0x000fe40000000015 */
[----:B---3--:R-:W-:Y:S01]  /*16f0*/  PRMT R23, RZ, 0x7610, R23 ;  /* 0x00007610ff177816 */ /* 0x008fe20000000017 */
[----:B------:R-:W2:Y:S01]  /*1700*/  @!P6 LDG.E.U16 R25, desc[UR10][R10.64+0x40] ;  /* 0x0000400a0a19e981 */ /* 0x000ea2000c1e1500 */
[----:B------:R-:W-:-:S03]  /*1710*/  ISETP.NE.AND P6, PT, R121, RZ, PT ;  /* 0x000000ff7900720c */ /* 0x000fc60003fc5270 */
[----:B------:R-:W3:Y:S04]  /*1720*/  @!P5 LDG.E.U16 R22, desc[UR10][R10.64+0x80] ;  /* 0x0000800a0a16d981 */ /* 0x000ee8000c1e1500 */
[----:B------:R-:W4:Y:S04]  /*1730*/  @!P4 LDG.E.U16 R21, desc[UR10][R10.64+0xc0] ;  /* 0x0000c00a0a15c981 */ /* 0x000f28000c1e1500 */
[----:B------:R-:W5:Y:S04]  /*1740*/  @!P0 LDG.E.U16 R24, desc[UR10][R10.64+0x100] ;  /* 0x0001000a0a188981 */ /* 0x000f68000c1e1500 */
[----:B------:R-:W2:Y:S04]  /*1750*/  @!P6 LDG.E.U16 R20, desc[UR10][R10.64] ;  /* 0x0000000a0a14e981 */ /* 0x000ea8000c1e1500 */
[----:B------:R-:W5:Y:S04]  /*1760*/  @!P1 LDG.E.U16 R23, desc[UR10][R10.64+0x140] ;  /* 0x0001400a0a179981 */ /* 0x000f68000c1e1500 */
[----:B------:R-:W5:Y:S04]  /*1770*/  @!P2 LDG.E.U16 R26, desc[UR10][R10.64+0x180] ;  /* 0x0001800a0a1aa981 */ /* 0x000f68000c1e1500 */
[----:B------:R-:W5:Y:S01]  /*1780*/  @!P3 LDG.E.U16 R27, desc[UR10][R10.64+0x1c0] ;  /* 0x0001c00a0a1bb981 */ /* 0x000f62000c1e1500 */
[----:B------:R-:W-:Y:S03]  /*1790*/  BSSY.RECONVERGENT B0, `(.L_x_2353) ;  /* 0x000003d000007945 */ /* 0x000fe60003800200 */
[----:B--2---:R-:W-:Y:S04]  /*17a0*/  STS.U16 [R75], R20 ;  /* 0x000000144b007388 */ /* 0x004fe80000000400 */
[----:B------:R-:W-:Y:S04]  /*17b0*/  STS.U16 [R76+0x40], R25 ;  /* 0x000040194c007388 */ /* 0x000fe80000000400 */
[----:B---3--:R-:W-:Y:S04]  /*17c0*/  STS.U16 [R77+0x80], R22 ;  /* 0x000080164d007388 */ /* 0x008fe80000000400 */
[----:B----4-:R-:W-:Y:S04]  /*17d0*/  STS.U16 [R78+0xc0], R21 ;  /* 0x0000c0154e007388 */ /* 0x010fe80000000400 */
[----:B-----5:R-:W-:Y:S04]  /*17e0*/  STS.U16 [R79+0x100], R24 ;  /* 0x000100184f007388 */ /* 0x020fe80000000400 */
        /* <DEDUP_REMOVED lines=8> */
[----:B------:R0:W3:Y:S04]  /*1870*/  LDS.U16 R22, [R83+0x8] ;  /* 0x0000080053167984 */ /* 0x0000e80000000400 */
        /* <DEDUP_REMOVED lines=8> */
[----:B---3--:R-:W-:-:S03]  /*1900*/  HADD2.F32 R26, -RZ, R11.H0_H0 ;  /* 0x2000000bff1a7230 */ /* 0x008fc60000004100 */
[--C-:B------:R-:W-:Y:S01]  /*1910*/  FADD.FTZ R88, R20, R45.reuse ;  /* 0x0000002d14587221 */ /* 0x100fe20000010000 */
[----:B----4-:R-:W-:Y:S02]  /*1920*/  HADD2.F32 R20, -RZ, R25.H0_H0 ;  /* 0x20000019ff147230 */ /* 0x010fe40000004100 */
[--C-:B------:R-:W-:Y:S02]  /*1930*/  FADD.FTZ R87, R26, R45.reuse ;  /* 0x0000002d1a577221 */ /* 0x100fe40000010000 */
[----:B------:R-:W-:Y:S01]  /*1940*/  FSETP.GTU.FTZ.AND P2, PT, R88, 20, PT ;  /* 0x41a000005800780b */ /* 0x000fe20003f5c000 */
[----:B------:R-:W-:Y:S02]  /*1950*/  FADD.FTZ R89, R20, R45 ;  /* 0x0000002d14597221 */ /* 0x000fe40000010000 */
        /* <DEDUP_REMOVED lines=32> */
.L_x_2354:
[----:B------:R-:W-:Y:S05]  /*1b60*/  BSYNC.RECONVERGENT B0 ;  /* 0x0000000000007941 */ /* 0x000fea0003800200 */
.L_x_2353:
        /* <DEDUP_REMOVED lines=37> */
.L_x_2356:
[----:B------:R-:W-:Y:S05]  /*1dc0*/  BSYNC.RECONVERGENT B0 ;  /* 0x0000000000007941 */ /* 0x000fea0003800200 */
.L_x_2355:
[----:B------:R-:W-:Y:S01]  /*1dd0*/  HADD2.F32 R20, -RZ, R21.H0_H0 ;  /* 0x20000015ff147230 */ /* 0x000fe20000004100 */
[----:B------:R-:W-:Y:S01]  /*1de0*/  BSSY.RECONVERGENT B0, `(.L_x_2357) ;  /* 0x0000022000007945 */ /* 0x000fe20003800200 */
[----:B------:R-:W-:-:S03]  /*1df0*/  FSETP.GTU.FTZ.AND P2, PT, R90, 20, PT ;  /* 0x41a000005a00780b */ /* 0x000fc60003f5c000 */
[----:B------:R-:W-:Y:S01]  /*1e00*/  FADD.FTZ R91, R20, R45 ;  /* 0x0000002d145b7221 */ /* 0x000fe20000010000 */
        /* <DEDUP_REMOVED lines=31> */
.L_x_2358:
[----:B------:R-:W-:Y:S05]  /*2000*/  BSYNC.RECONVERGENT B0 ;  /* 0x0000000000007941 */ /* 0x000fea0003800200 */
.L_x_2357:
        /* <DEDUP_REMOVED lines=37> */
.L_x_2360:
[----:B------:R-:W-:Y:S05]  /*2260*/  BSYNC.RECONVERGENT B0 ;  /* 0x0000000000007941 */ /* 0x000fea0003800200 */
.L_x_2359:
[----:B------:R-:W-:Y:S01]  /*2270*/  HADD2.F32 R10, -RZ, R10.H0_H0 ;  /* 0x2000000aff0a7230 */ /* 0x000fe20000004100 */
[----:B------:R-:W-:Y:S01]  /*2280*/  BSSY.RECONVERGENT B0, `(.L_x_2361) ;  /* 0x0000022000007945 */ /* 0x000fe20003800200 */
[----:B------:R-:W-:-:S03]  /*2290*/  FSETP.GTU.FTZ.AND P0, PT, R92, 20, PT ;  /* 0x41a000005c00780b */ /* 0x000fc60003f1c000 */
[----:B------:R-:W-:Y:S01]  /*22a0*/  FADD.FTZ R93, R10, R45 ;  /* 0x0000002d0a5d7221 */ /* 0x000fe20000010000 */
[----:B------:R-:W-:Y:S09]  /*22b0*/  @P2 BRA `(.L_x_2362) ;  /* 0x0000000000782947 */ /* 0x000ff20003800000 */
        /* <DEDUP_REMOVED lines=30> */
.L_x_2362:
[----:B------:R-:W-:Y:S05]  /*24a0*/  BSYNC.RECONVERGENT B0 ;  /* 0x0000000000007941 */ /* 0x000fea0003800200 */
.L_x_2361:
[----:B------:R-:W-:Y:S01]  /*24b0*/  ISETP.EQ.OR P1, PT, RZ, UR4, P1 ;  /* 0x00000004ff007c0c */ /* 0x000fe20008f22670 */
[----:B------:R-:W-:Y:S01]  /*24c0*/  IMAD.MOV.U32 R10, RZ, RZ, R38 ;  /* 0x000000ffff0a7224 */ /* 0x000fe200078e0026 */
[----:B------:R-:W-:Y:S01]  /*24d0*/  MOV R11, R85 ;  /* 0x00000055000b7202 */ /* 0x000fe20000000f00 */
[----:B------:R-:W-:Y:S01]  /*24e0*/  IMAD.MOV.U32 R94, RZ, RZ, R84 ;  /* 0x000000ffff5e7224 */ /* 0x000fe200078e0054 */
[----:B------:R-:W-:Y:S01]  /*24f0*/  FSETP.GTU.FTZ.AND P2, PT, R93, 20, PT ;  /* 0x41a000005d00780b */ /* 0x000fe20003f5c000 */
[----:B------:R-:W-:Y:S01]  /*2500*/  BSSY.RECONVERGENT B0, `(.L_x_2363) ;  /* 0x0000024000007945 */ /* 0x000fe20003800200 */
[----:B------:R-:W-:Y:S01]  /*2510*/  ISETP.EQ.OR P0, PT, RZ, UR4, P0 ;  /* 0x00000004ff007c0c */ /* 0x000fe20008702670 */
[----:B------:R-:W-:Y:S01]  /*2520*/  IMAD.WIDE.U32 R84, R72, 0x2, R10 ;  /* 0x0000000248547825 */ /* 0x000fe200078e000a */
[----:B------:R-:W-:-:S03]  /*2530*/  ISETP.EQ.OR P2, PT, RZ, UR4, P2 ;  /* 0x00000004ff007c0c */ /* 0x000fc60009742670 */
[----:B------:R-:W-:Y:S02]  /*2540*/  IMAD.WIDE.U32 R94, R72, 0x2, R94 ;  /* 0x00000002485e7825 */ /* 0x000fe400078e005e */
        /* <DEDUP_REMOVED lines=31> */
.L_x_2364:
[----:B------:R-:W-:Y:S05]  /*2740*/  BSYNC.RECONVERGENT B0 ;  /* 0x0000000000007941 */ /* 0x000fea0003800200 */
.L_x_2363:
        /* <DEDUP_REMOVED lines=32> */
.L_x_2366:
[----:B------:R-:W-:Y:S05]  /*2950*/  BSYNC.RECONVERGENT B0 ;  /* 0x0000000000007941 */ /* 0x000fea0003800200 */
.L_x_2365:
        /* <DEDUP_REMOVED lines=32> */
.L_x_2368:
[----:B------:R-:W-:Y:S05]  /*2b60*/  BSYNC.RECONVERGENT B0 ;  /* 0x0000000000007941 */ /* 0x000fea0003800200 */
.L_x_2367:
[----:B------:R-:W0:Y:S01]  /*2b70*/  LDCU UR7, c[0x0][0x38c] ;  /* 0x00007180ff0777ac */ /* 0x000e220008000800 */
[----:B------:R-:W-:Y:S01]  /*2b80*/  HADD2.F32 R19, -RZ, R19.H0_H0 ;  /* 0x20000013ff137230 */ /* 0x000fe20000004100 */
[----:B------:R-:W-:Y:S01]  /*2b90*/  MOV R38, R84 ;  /* 0x0000005400267202 */ /* 0x000fe20000000f00 */
[----:B------:R-:W-:Y:S02]  /*2ba0*/  HADD2.F32 R18, -RZ, R18.H0_H0 ;  /* 0x20000012ff127230 */ /* 0x000fe40000004100 */
[----:B------:R-:W-:Y:S02]  /*2bb0*/  HADD2.F32 R17, -RZ, R17.H0_H0 ;  /* 0x20000011ff117230 */ /* 0x000fe40000004100 */
[-C--:B------:R-:W-:Y:S01]  /*2bc0*/  FMUL.FTZ R103, R19, R44.reuse ;  /* 0x0000002c13677220 */ /* 0x080fe20000410000 */
[----:B------:R-:W-:Y:S02]  /*2bd0*/  HADD2.F32 R12, -RZ, R12.H0_H0 ;  /* 0x2000000cff0c7230 */ /* 0x000fe40000004100 */
[----:B------:R-:W-:Y:S01]  /*2be0*/  FMUL.FTZ R100, R18, R44 ;  /* 0x0000002c12647220 */ /* 0x000fe20000410000 */
[----:B------:R-:W-:-:S02]  /*2bf0*/  HADD2.F32 R13, -RZ, R13.H0_H0 ;  /* 0x2000000dff0d7230 */ /* 0x000fc40000004100 */
[-C--:B------:R-:W-:Y:S01]  /*2c00*/  FMUL.FTZ R101, R17, R44.reuse ;  /* 0x0000002c11657220 */ /* 0x080fe20000410000 */
[----:B------:R-:W-:Y:S02]  /*2c10*/  HADD2.F32 R14, -RZ, R14.H0_H0 ;  /* 0x2000000eff0e7230 */ /* 0x000fe40000004100 */
[-C--:B------:R-:W-:Y:S01]  /*2c20*/  FMUL.FTZ R98, R12, R44.reuse ;  /* 0x0000002c0c627220 */ /* 0x080fe20000410000 */
[----:B------:R-:W-:Y:S02]  /*2c30*/  HADD2.F32 R15, -RZ, R15.H0_H0 ;  /* 0x2000000fff0f7230 */ /* 0x000fe40000004100 */
[-C--:B------:R-:W-:Y:S01]  /*2c40*/  FMUL.FTZ R99, R13, R44.reuse ;  /* 0x0000002c0d637220 */ /* 0x080fe20000410000 */
[----:B------:R-:W-:Y:S02]  /*2c50*/  HADD2.F32 R108, -RZ, R16.H0_H0 ;  /* 0x20000010ff6c7230 */ /* 0x000fe40000004100 */
[-C--:B------:R-:W-:Y:S01]  /*2c60*/  FMUL.FTZ R96, R14, R44.reuse ;  /* 0x0000002c0e607220 */ /* 0x080fe20000410000 */
[----:B------:R-:W-:Y:S01]  /*2c70*/  IMAD.MOV.U32 R84, RZ, RZ, R94 ;  /* 0x000000ffff547224 */ /* 0x000fe200078e005e */
[----:B0-----:R-:W-:Y:S01]  /*2c80*/  UISETP.GE.AND UP0, UPT, UR7, 0x1, UPT ;  /* 0x000000010700788c */ /* 0x001fe2000bf06270 */
        /* <DEDUP_REMOVED lines=17> */
[----:B------:R-:W-:Y:S01]  /*2da0*/  FMUL.FTZ R111, R13, R90 ;  /* 0x0000005a0d6f7220 */ /* 0x000fe20000410000 */
[----:B------:R-:W-:Y:S01]  /*2db0*/  FMUL.FTZ R110, R14, R91 ;  /* 0x0000005b0e6e7220 */ /* 0x000fe20000410000 */
[----:B------:R-:W-:Y:S01]  /*2dc0*/  ISETP.GE.AND P0, PT, R21, RZ, PT ;  /* 0x000000ff1500720c */ /* 0x000fe20003f06270 */
[----:B------:R-:W-:Y:S01]  /*2dd0*/  HFMA2 R104, -RZ, RZ, 0, 0 ;  /* 0x00000000ff687431 */ /* 0x000fe200000001ff */
[----:B------:R-:W-:Y:S01]  /*2de0*/  IADD3 R116, P3, PT, R42, R73, RZ ;  /* 0x000000492a747210 */ /* 0x000fe20007f7e0ff */
[----:B------:R-:W3:Y:S01]  /*2df0*/  LDC.64 R12, c[0x0][0x450] ;  /* 0x00011400ff0c7b82 */ /* 0x000ee20000000a00 */
[----:B-1----:R-:W1:Y:S01]  /*2e00*/  MUFU.RCP R16, R16 ;  /* 0x0000001000107308 */ /* 0x002e620000001000 */
        /* <DEDUP_REMOVED lines=8> */
[----:B------:R-:W4:Y:S01]  /*2e90*/  LDCU.64 UR12, c[0x0][0x460] ;  /* 0x00008c00ff0c77ac */ /* 0x000f220008000a00 */
[----:B--2---:R-:W-:-:S02]  /*2ea0*/  SHF.L.U64.HI R19, R18, 0x2, R19 ;  /* 0x0000000212137819 */ /* 0x004fc40000010213 */
[----:B-1----:R-:W-:Y:S02]  /*2eb0*/  IADD3 R11, PT, PT, R16, 0xffffffe, RZ ;  /* 0x0ffffffe100b7810 */ /* 0x002fe40007ffe0ff */
[----:B------:R-:W1:Y:S04]  /*2ec0*/  LDC.64 R16, c[0x0][0x3b8] ;  /* 0x0000ee00ff107b82 */ /* 0x000e680000000a00 */
[----:B------:R-:W2:Y:S02]  /*2ed0*/  F2I.FTZ.U32.TRUNC.NTZ R11, R11 ;  /* 0x0000000b000b7305 */ /* 0x000ea4000021f000 */
[----:B--2---:R-:W-:-:S04]  /*2ee0*/  IMAD.MOV R10, RZ, RZ, -R11 ;  /* 0x000000ffff0a7224 */ /* 0x004fc800078e0a0b */
[----:B------:R-:W-:Y:S01]  /*2ef0*/  IMAD R23, R10, R25, RZ ;  /* 0x000000190a177224 */ /* 0x000fe200078e02ff */
[----:B-1----:R-:W-:Y:S01]  /*2f00*/  SHF.L.U64.HI R17, R16, 0x2, R17 ;  /* 0x0000000210117819 */ /* 0x002fe20000010211 */
[----:B------:R-:W-:-:S04]  /*2f10*/  IMAD.MOV.U32 R10, RZ, RZ, RZ ;  /* 0x000000ffff0a7224 */ /* 0x000fc800078e00ff */
[----:B------:R-:W-:Y:S01]  /*2f20*/  IMAD.HI.U32 R23, R11, R23, R10 ;  /* 0x000000170b177227 */ /* 0x000fe200078e000a */
[----:B------:R-:W-:Y:S02]  /*2f30*/  MOV R10, R20 ;  /* 0x00000014000a7202 */ /* 0x000fe40000000f00 */
[----:B------:R-:W1:Y:S01]  /*2f40*/  LDC.64 R20, c[0x0][0x3f0] ;  /* 0x0000fc00ff147b82 */ /* 0x000e620000000a00 */
[----:B------:R-:W-:Y:S02]  /*2f50*/  IMAD.MOV.U32 R11, RZ, RZ, R22 ;  /* 0x000000ffff0b7224 */ /* 0x000fe400078e0016 */
[----:B------:R-:W-:-:S04]  /*2f60*/  IMAD.HI.U32 R105, R23, R10, RZ ;  /* 0x0000000a17697227 */ /* 0x000fc800078e00ff */
[----:B------:R-:W-:Y:S01]  /*2f70*/  IMAD R10, R105, R11, R10 ;  /* 0x0000000b690a7224 */ /* 0x000fe200078e020a */
[----:B------:R-:W-:Y:S01]  /*2f80*/  MOV R11, R39 ;  /* 0x00000027000b7202 */ /* 0x000fe20000000f00 */
[----:B0-----:R-:W-:-:S03]  /*2f90*/  IMAD R23, R5, UR4, RZ ;  /* 0x0000000405177c24 */ /* 0x001fc6000f8e02ff */
[----:B------:R-:W-:Y:S01]  /*2fa0*/  ISETP.GT.U32.AND P2, PT, R25, R10, PT ;  /* 0x0000000a1900720c */ /* 0x000fe20003f44070 */
[----:B------:R-:W-:Y:S01]  /*2fb0*/  IMAD R117, R4, UR5, R23 ;  /* 0x0000000504757c24 */ /* 0x000fe2000f8e0217 */
[----:B------:R-:W-:Y:S01]  /*2fc0*/  UMOV UR5, URZ ;  /* 0x000000ff00057c82 */ /* 0x000fe20008000000 */
[----:B------:R-:W0:Y:S01]  /*2fd0*/  LDC.64 R22, c[0x0][0x3d0] ;  /* 0x0000f400ff167b82 */ /* 0x000e220000000a00 */
[----:B-1----:R-:W-:-:S09]  /*2fe0*/  SHF.L.U64.HI R21, R20, 0x1, R21 ;  /* 0x0000000114157819 */ /* 0x002fd20000010215 */
[----:B------:R-:W-:Y:S01]  /*2ff0*/  @!P2 VIADD R105, R105, 0x1 ;  /* 0x000000016969a836 */ /* 0x000fe20000000000 */
[-C--:B------:R-:W-:Y:S02]  /*3000*/  @!P2 IADD3 R10, PT, PT, R10, -R25.reuse, RZ ;  /* 0x800000190a0aa210 */ /* 0x080fe40007ffe0ff */
[----:B------:R-:W-:Y:S02]  /*3010*/  ISETP.NE.AND P2, PT, R46, RZ, PT ;  /* 0x000000ff2e00720c */ /* 0x000fe40003f45270 */
[----:B------:R-:W-:Y:S01]  /*3020*/  ISETP.GE.U32.AND P1, PT, R10, R25, PT ;  /* 0x000000190a00720c */ /* 0x000fe20003f26070 */
[----:B------:R-:W-:-:S04]  /*3030*/  IMAD.MOV.U32 R10, RZ, RZ, R37 ;  /* 0x000000ffff0a7224 */ /* 0x000fc800078e0025 */
[----:B------:R-:W-:Y:S01]  /*3040*/  IMAD.WIDE.U32 R10, R4, UR4, R10 ;  /* 0x00000004040a7c25 */ /* 0x000fe2000f8e000a */
[----:B------:R-:W-:Y:S01]  /*3050*/  UMOV UR4, URZ ;  /* 0x000000ff00047c82 */ /* 0x000fe20008000000 */
[----:B0-----:R-:W-:-:S03]  /*3060*/  SHF.L.U64.HI R23, R22, 0x1, R23 ;  /* 0x0000000116177819 */ /* 0x001fc60000010217 */
[----:B------:R-:W-:-:S03]  /*3070*/  IADD3 R117, PT, PT, R11, R117, RZ ;  /* 0x000000750b757210 */ /* 0x000fc60007ffe0ff */
[----:B------:R-:W-:Y:S02]  /*3080*/  @P1 IADD3 R105, PT, PT, R105, 0x1, RZ ;  /* 0x0000000169691810 */ /* 0x000fe40007ffe0ff */
[----:B------:R-:W-:-:S03]  /*3090*/  IADD3 R14, P1, PT, R40, R73, RZ ;  /* 0x00000049280e7210 */ /* 0x000fc60007f3e0ff */
[----:B------:R-:W-:Y:S01]  /*30a0*/  @!P0 IMAD.MOV R105, RZ, RZ, -R105 ;  /* 0x000000ffff698224 */ /* 0x000fe200078e0a69 */
[----:B------:R-:W-:Y:S02]  /*30b0*/  IADD3.X R15, PT, PT, R3, R41, RZ, P1, !PT ;  /* 0x00000029030f7210 */ /* 0x000fe40000ffe4ff */
[----:B---34-:R-:W-:-:S07]  /*30c0*/  @!P2 LOP3.LUT R105, RZ, R46, RZ, 0x33, !PT ;  /* 0x0000002eff69a212 */ /* 0x018fce00078e33ff */
.L_x_2375:
[----:B------:R-:W-:Y:S02]  /*30d0*/  ISETP.NE.AND P0, PT, R121, RZ, PT ;  /* 0x000000ff7900720c */ /* 0x000fe40003f05270 */
[-C--:B------:R-:W-:Y:S02]  /*30e0*/  ISETP.GE.AND P6, PT, R66, R72.reuse, PT ;  /* 0x000000484200720c */ /* 0x080fe40003fc6270 */
[-C--:B------:R-:W-:Y:S02]  /*30f0*/  ISETP.GE.AND P5, PT, R65, R72.reuse, PT ;  /* 0x000000484100720c */ /* 0x080fe40003fa6270 */
[-C--:B------:R-:W-:Y:S02]  /*3100*/  ISETP.GE.AND P3, PT, R68, R72.reuse, PT ;  /* 0x000000484400720c */ /* 0x080fe40003f66270 */
[----:B------:R-:W-:-:S05]  /*3110*/  ISETP.GE.AND P4, PT, R67, R72, PT ;  /* 0x000000484300720c */ /* 0x000fca0003f86270 */
[----:B------:R-:W2:Y:S01]  /*3120*/  @!P0 LDG.E.U16 R122, desc[UR10][R14.64+-0x100] ;  /* 0xffff000a0e7a8981 */ /* 0x000ea2000c1e1500 */
[-C--:B------:R-:W-:Y:S02]  /*3130*/  ISETP.GE.AND P2, PT, R69, R72.reuse, PT ;  /* 0x000000484500720c */ /* 0x080fe40003f46270 */
[-C--:B------:R-:W-:Y:S01]  /*3140*/  ISETP.GE.AND P1, PT, R70, R72.reuse, PT ;  /* 0x000000484600720c */ /* 0x080fe20003f26270 */
[----:B0-----:R-:W3:Y:S01]  /*3150*/  @!P6 LDG.E.U16 R29, desc[UR10][R14.64+-0x80] ;  /* 0xffff800a0e1de981 */ /* 0x001ee2000c1e1500 */
[----:B------:R-:W-:-:S03]  /*3160*/  ISETP.GE.AND P0, PT, R71, R72, PT ;  /* 0x000000484700720c */ /* 0x000fc60003f06270 */
[----:B-1----:R-:W4:Y:S01]  /*3170*/  @!P5 LDG.E.U16 R27, desc[UR10][R14.64+-0xc0] ;  /* 0xffff400a0e1bd981 */ /* 0x002f22000c1e1500 */
[----:B------:R-:W-:Y:S02]  /*3180*/  P2R R30, PR, RZ, 0x20 ;  /* 0x00000020ff1e7803 */ /* 0x000fe40000000000 */
[----:B------:R-:W-:Y:S01]  /*3190*/  ISETP.NE.AND P5, PT, R121, RZ, PT ;  /* 0x000000ff7900720c */ /* 0x000fe20003fa5270 */
[----:B------:R-:W5:Y:S04]  /*31a0*/  @!P3 LDG.E.U16 R32, desc[UR10][R14.64] ;  /* 0x0000000a0e20b981 */ /* 0x000f68000c1e1500 */
[----:B------:R-:W4:Y:S04]  /*31b0*/  @!P4 LDG.E.U16 R31, desc[UR10][R14.64+-0x40] ;  /* 0xffffc00a0e1fc981 */ /* 0x000f28000c1e1500 */
[----:B------:R-:W4:Y:S04]  /*31c0*/  @!P2 LDG.E.U16 R33, desc[UR10][R14.64+0x40] ;  /* 0x0000400a0e21a981 */ /* 0x000f28000c1e1500 */
[----:B------:R-:W4:Y:S04]  /*31d0*/  @!P1 LDG.E.U16 R34, desc[UR10][R14.64+0x80] ;  /* 0x0000800a0e229981 */ /* 0x000f28000c1e1500 */
[----:B------:R-:W4:Y:S01]  /*31e0*/  @!P0 LDG.E.U16 R35, desc[UR10][R14.64+0xc0] ;  /* 0x0000c00a0e238981 */ /* 0x000f22000c1e1500 */
[----:B------:R-:W-:Y:S01]  /*31f0*/  IMAD.MOV.U32 R26, RZ, RZ, RZ ;  /* 0x000000ffff1a7224 */ /* 0x000fe200078e00ff */
[----:B------:R-:W-:Y:S01]  /*3200*/  MOV R28, RZ ;  /* 0x000000ff001c7202 */ /* 0x000fe20000000f00 */
[----:B------:R-:W-:Y:S01]  /*3210*/  IMAD.MOV.U32 R25, RZ, RZ, R102 ;  /* 0x000000ffff197224 */ /* 0x000fe200078e0066 */
[----:B------:R-:W-:-:S05]  /*3220*/  MOV R24, R107 ;  /* 0x0000006b00187202 */ /* 0x000fca0000000f00 */
[----:B------:R0:W4:Y:S02]  /*3230*/  LDG.E R127, desc[UR10][R24.64] ;  /* 0x0000000a187f7981 */ /* 0x000124000c1e1900 */
[----:B0-----:R-:W-:Y:S02]  /*3240*/  MOV R24, RZ ;  /* 0x000000ff00187202 */ /* 0x001fe40000000f00 */
[----:B--2---:R-:W-:Y:S02]  /*3250*/  @!P5 PRMT R26, R122, 0x5410, RZ ;  /* 0x000054107a1ad816 */ /* 0x004fe400000000ff */
[----:B------:R-:W-:Y:S01]  /*3260*/  ISETP.NE.AND P5, PT, R30, RZ, PT ;  /* 0x000000ff1e00720c */ /* 0x000fe20003fa5270 */
[----:B------:R-:W-:Y:S01]  /*3270*/  IMAD.MOV.U32 R30, RZ, RZ, RZ ;  /* 0x000000ffff1e7224 */ /* 0x000fe200078e00ff */
[----:B---3--:R-:W-:Y:S02]  /*3280*/  @!P6 PRMT R28, R29, 0x5410, RZ ;  /* 0x000054101d1ce816 */ /* 0x008fe400000000ff */
[----:B------:R-:W-:-:S02]  /*3290*/  P2R R122, PR, RZ, 0x20 ;  /* 0x00000020ff7a7803 */ /* 0x000fc40000000000 */
[----:B-----5:R-:W-:-:S07]  /*32a0*/  @!P3 PRMT R30, R32, 0x5410, RZ ;  /* 0x00005410201eb816 */ /* 0x020fce00000000ff */
[----:B----4-:R-:W-:Y:S02]  /*32b0*/  @!P5 PRMT R26, R26, 0x5410, R27 ;  /* 0x000054101a1ad816 */ /* 0x010fe4000000001b */
[----:B------:R-:W-:Y:S02]  /*32c0*/  @!P4 PRMT R28, R28, 0x5410, R31 ;  /* 0x000054101c1cc816 */ /* 0x000fe4000000001f */
[----:B------:R-:W-:Y:S02]  /*32d0*/  PRMT R25, R26, 0x7632, R25 ;  /* 0x000076321a197816 */ /* 0x000fe40000000019 */
[----:B------:R-:W-:Y:S02]  /*32e0*/  @!P2 PRMT R30, R30, 0x5410, R33 ;  /* 0x000054101e1ea816 */ /* 0x000fe40000000021 */
[----:B------:R-:W-:Y:S02]  /*32f0*/  PRMT R27, R28, 0x7632, R27 ;  /* 0x000076321c1b7816 */ /* 0x000fe4000000001b */
[----:B------:R-:W-:Y:S01]  /*3300*/  @!P1 PRMT R24, R34, 0x5410, RZ ;  /* 0x0000541022189816 */ /* 0x000fe200000000ff */
[----:B------:R-:W-:Y:S01]  /*3310*/  STS.U16 [R75], R26 ;  /* 0x0000001a4b007388 */ /* 0x000fe20000000400 */
[----:B------:R-:W-:-:S02]  /*3320*/  ISETP.GE.AND P5, PT, R61, R72, PT ;  /* 0x000000483d00720c */ /* 0x000fc40003fa6270 */
[----:B------:R-:W-:Y:S01]  /*3330*/  PRMT R29, R30, 0x7632, R29 ;  /* 0x000076321e1d7816 */ /* 0x000fe2000000001d */
[----:B------:R0:W-:Y:S01]  /*3340*/  STS.U16 [R76+0x40], R25 ;  /* 0x000040194c007388 */ /* 0x0001e20000000400 */
[----:B------:R-:W-:-:S03]  /*3350*/  @!P0 PRMT R24, R24, 0x5410, R35 ;  /* 0x0000541018188816 */ /* 0x000fc60000000023 */
[----:B------:R-:W-:Y:S01]  /*3360*/  STS.U16 [R77+0x80], R28 ;  /* 0x0000801c4d007388 */ /* 0x000fe20000000400 */
[----:B------:R-:W-:-:S03]  /*3370*/  PRMT R31, R24, 0x7632, R31 ;  /* 0x00007632181f7816 */ /* 0x000fc6000000001f */
[----:B------:R-:W-:Y:S04]  /*3380*/  STS.U16 [R78+0xc0], R27 ;  /* 0x0000c01b4e007388 */ /* 0x000fe80000000400 */
[----:B------:R-:W-:Y:S01]  /*3390*/  STS.U16 [R79+0x100], R30 ;  /* 0x0001001e4f007388 */ /* 0x000fe20000000400 */
[----:B0-----:R-:W-:-:S03]  /*33a0*/  MOV R25, R119 ;  /* 0x0000007700197202 */ /* 0x001fc60000000f00 */
[----:B------:R-:W-:Y:S04]  /*33b0*/  STS.U16 [R80+0x140], R29 ;  /* 0x0001401d50007388 */ /* 0x000fe80000000400 */
[----:B------:R0:W-:Y:S04]  /*33c0*/  STS.U16 [R81+0x180], R24 ;  /* 0x0001801851007388 */ /* 0x0001e80000000400 */
[----:B------:R1:W-:Y:S01]  /*33d0*/  STS.U16 [R82+0x1c0], R31 ;  /* 0x0001c01f52007388 */ /* 0x0003e20000000400 */
[----:B------:R-:W-:Y:S01]  /*33e0*/  NOP ;  /* 0x0000000000007918 */ /* 0x000fe20000000000 */
[----:B0-----:R-:W-:-:S02]  /*33f0*/  IMAD.MOV.U32 R24, RZ, RZ, R116 ;  /* 0x000000ffff187224 */ /* 0x001fc400078e0074 */
[----:B------:R-:W-:Y:S01]  /*3400*/  IMAD.MOV.U32 R32, RZ, RZ, RZ ;  /* 0x000000ffff207224 */ /* 0x000fe200078e00ff */
[----:B------:R-:W-:Y:S01]  /*3410*/  MOV R34, RZ ;  /* 0x000000ff00227202 */ /* 0x000fe20000000f00 */
[----:B------:R-:W-:Y:S01]  /*3420*/  IMAD.MOV.U32 R124, RZ, RZ, RZ ;  /* 0x000000ffff7c7224 */ /* 0x000fe200078e00ff */
[----:B------:R-:W2:Y:S04]  /*3430*/  @!P5 LDG.E.U16 R26, desc[UR10][R24.64+-0x100] ;  /* 0xffff000a181ad981 */ /* 0x000ea8000c1e1500 */
[----:B------:R-:W3:Y:S04]  /*3440*/  @!P1 LDG.E.U16 R30, desc[UR10][R24.64+0x80] ;  /* 0x0000800a181e9981 */ /* 0x000ee8000c1e1500 */
[----:B------:R-:W4:Y:S04]  /*3450*/  @!P3 LDG.E.U16 R28, desc[UR10][R24.64] ;  /* 0x0000000a181cb981 */ /* 0x000f28000c1e1500 */
[----:B-1----:R-:W5:Y:S04]  /*3460*/  @!P0 LDG.E.U16 R31, desc[UR10][R24.64+0xc0] ;  /* 0x0000c00a181f8981 */ /* 0x002f68000c1e1500 */
[----:B------:R-:W5:Y:S01]  /*3470*/  @!P2 LDG.E.U16 R29, desc[UR10][R24.64+0x40] ;  /* 0x0000400a181da981 */ /* 0x000f62000c1e1500 */
[----:B------:R-:W-:Y:S01]  /*3480*/  MOV R126, RZ ;  /* 0x000000ff007e7202 */ /* 0x000fe20000000f00 */
[----:B------:R-:W-:-:S02]  /*3490*/  FMUL.FTZ R127, R127, 1.4426950216293334961 ;  /* 0x3fb8aa3b7f7f7820 */ /* 0x000fc40000410000 */
[----:B------:R-:W0:Y:S04]  /*34a0*/  LDS.U16 R116, [R83+0x8] ;  /* 0x0000080053747984 */ /* 0x000e280000000400 */
[----:B------:R-:W-:Y:S01]  /*34b0*/  LDS.U16 R119, [R83+0xa] ;  /* 0x00000a0053777984 */ /* 0x000fe20000000400 */
[----:B--2---:R-:W-:Y:S02]  /*34c0*/  @!P5 PRMT R32, R26, 0x5410, RZ ;  /* 0x000054101a20d816 */ /* 0x004fe400000000ff */
[----:B------:R-:W-:Y:S01]  /*34d0*/  ISETP.NE.AND P5, PT, R122, RZ, PT ;  /* 0x000000ff7a00720c */ /* 0x000fe20003fa5270 */
[----:B------:R-:W2:Y:S01]  /*34e0*/  @!P6 LDG.E.U16 R26, desc[UR10][R24.64+-0x80] ;  /* 0xffff800a181ae981 */ /* 0x000ea2000c1e1500 */
[----:B---3--:R-:W-:-:S03]  /*34f0*/  @!P1 PRMT R126, R30, 0x5410, RZ ;  /* 0x000054101e7e9816 */ /* 0x008fc600000000ff */
[----:B------:R-:W-:Y:S01]  /*3500*/  LDS.U16 R30, [R83+0x6] ;  /* 0x00000600531e7984 */ /* 0x000fe20000000400 */
[----:B----4-:R-:W-:-:S03]  /*3510*/  @!P3 PRMT R124, R28, 0x5410, RZ ;  /* 0x000054101c7cb816 */ /* 0x010fc600000000ff */
[----:B------:R-:W-:Y:S04]  /*3520*/  LDS.U16 R122, [R83] ;  /* 0x00000000537a7984 */ /* 0x000fe80000000400 */
[----:B------:R-:W3:Y:S01]  /*3530*/  @!P5 LDG.E.U16 R27, desc[UR10][R24.64+-0xc0] ;  /* 0xffff400a181bd981 */ /* 0x000ee2000c1e1500 */
[----:B-----5:R-:W-:-:S03]  /*3540*/  @!P0 PRMT R126, R126, 0x5410, R31 ;  /* 0x000054107e7e8816 */ /* 0x020fc6000000001f */
[----:B------:R-:W-:Y:S01]  /*3550*/  LDS.U16 R28, [R83+0xe] ;  /* 0x00000e00531c7984 */ /* 0x000fe20000000400 */
[----:B---3--:R-:W-:-:S03]  /*3560*/  @!P5 PRMT R32, R32, 0x5410, R27 ;  /* 0x000054102020d816 */ /* 0x008fc6000000001b */
[----:B------:R-:W3:Y:S01]  /*3570*/  @!P4 LDG.E.U16 R27, desc[UR10][R24.64+-0x40] ;  /* 0xffffc00a181bc981 */ /* 0x000ee2000c1e1500 */
[----:B--2---:R-:W-:-:S03]  /*3580*/  @!P6 PRMT R34, R26, 0x5410, RZ ;  /* 0x000054101a22e816 */ /* 0x004fc600000000ff */
[----:B------:R-:W1:Y:S01]  /*3590*/  LDS.U16 R26, [R83+0x2] ;  /* 0x00000200531a7984 */ /* 0x000e620000000400 */
[----:B------:R-:W-:Y:S02]  /*35a0*/  PRMT R31, R32, 0x7632, R31 ;  /* 0x00007632201f7816 */ /* 0x000fe4000000001f */
[----:B------:R-:W-:Y:S02]  /*35b0*/  @!P2 PRMT R124, R124, 0x5410, R29 ;  /* 0x000054107c7ca816 */ /* 0x000fe4000000001d */
[----:B------:R-:W-:Y:S01]  /*35c0*/  LDS.U16 R29, [R83+0xc] ;  /* 0x00000c00531d7984 */ /* 0x000fe20000000400 */
[-C--:B------:R-:W-:Y:S02]  /*35d0*/  ISETP.GE.U32.AND P0, PT, R57, R72.reuse, PT ;  /* 0x000000483900720c */ /* 0x080fe40003f06070 */
[----:B------:R-:W-:Y:S02]  /*35e0*/  PRMT R125, R124, 0x7632, R125 ;  /* 0x000076327c7d7816 */ /* 0x000fe4000000007d */
[----:B------:R-:W-:Y:S01]  /*35f0*/  PRMT R128, R126, 0x7632, R128 ;  /* 0x000076327e807816 */ /* 0x000fe20000000080 */
[----:B------:R-:W-:Y:S01]  /*3600*/  FMUL.FTZ R123, R127, R89 ;  /* 0x000000597f7b7220 */ /* 0x000fe20000410000 */
[----:B------:R-:W-:Y:S01]  /*3610*/  ISETP.GE.U32.AND P1, PT, R55, R72, PT ;  /* 0x000000483700720c */ /* 0x000fe20003f26070 */
[----:B------:R-:W-:-:S06]  /*3620*/  FMUL.FTZ R33, R127, R87 ;  /* 0x000000577f217220 */ /* 0x000fcc0000410000 */
[----:B------:R-:W2:Y:S01]  /*3630*/  MUFU.EX2 R33, R33 ;  /* 0x0000002100217308 */ /* 0x000ea20000000800 */
[----:B0-----:R-:W-:Y:S02]  /*3640*/  HADD2.F32 R116, -RZ, R116.H0_H0 ;  /* 0x20000074ff747230 */ /* 0x001fe40000004100 */
[C---:B------:R-:W-:Y:S01]  /*3650*/  FMUL.FTZ R137, R127.reuse, R92 ;  /* 0x0000005c7f897220 */ /* 0x040fe20000410000 */
[----:B------:R-:W-:Y:S01]  /*3660*/  FMUL.FTZ R138, R127, R93 ;  /* 0x0000005d7f8a7220 */ /* 0x000fe20000410000 */
[----:B------:R-:W-:Y:S01]  /*3670*/  ISETP.GE.U32.AND P3, PT, R59, R72, PT ;  /* 0x000000483b00720c */ /* 0x000fe20003f66070 */
[----:B------:R-:W-:-:S03]  /*3680*/  FMUL.FTZ R132, R111, R116 ;  /* 0x000000746f847220 */ /* 0x000fc60000410000 */
[----:B------:R-:W-:Y:S01]  /*3690*/  MUFU.EX2 R137, R137 ;  /* 0x0000008900897308 */ /* 0x000fe20000000800 */
[----:B--2---:R-:W-:-:S03]  /*36a0*/  FSEL R33, R33, 1, !P1 ;  /* 0x3f80000021217808 */ /* 0x004fc60004800000 */
[----:B------:R-:W-:Y:S01]  /*36b0*/  MUFU.EX2 R138, R138 ;  /* 0x0000008a008a7308 */ /* 0x000fe20000000800 */
[----:B------:R-:W-:Y:S02]  /*36c0*/  ISETP.GE.U32.AND P2, PT, R60, R72, PT ;  /* 0x000000483c00720c */ /* 0x000fe40003f46070 */
[----:B---3--:R-:W-:Y:S02]  /*36d0*/  @!P4 PRMT R34, R34, 0x5410, R27 ;  /* 0x000054102222c816 */ /* 0x008fe4000000001b */
[----:B------:R-:W0:Y:S02]  /*36e0*/  LDS.U16 R27, [R83+0x4] ;  /* 0x00000400531b7984 */ /* 0x000e240000000400 */
[----:B------:R-:W-:Y:S02]  /*36f0*/  PRMT R35, R34, 0x7632, R35 ;  /* 0x0000763222237816 */ /* 0x000fe40000000023 */
[----:B------:R-:W-:Y:S04]  /*3700*/  STS.U16 [R75+0x210], R32 ;  /* 0x000210204b007388 */ /* 0x000fe80000000400 */
[----:B------:R-:W-:Y:S04]  /*3710*/  STS.U16 [R76+0x250], R31 ;  /* 0x0002501f4c007388 */ /* 0x000fe80000000400 */
[----:B------:R2:W-:Y:S04]  /*3720*/  STS.U16 [R77+0x290], R34 ;  /* 0x000290224d007388 */ /* 0x0005e80000000400 */
[----:B------:R3:W-:Y:S01]  /*3730*/  STS.U16 [R78+0x2d0], R35 ;  /* 0x0002d0234e007388 */ /* 0x0007e20000000400 */
[----:B--2---:R-:W-:Y:S01]  /*3740*/  FMUL.FTZ R34, R127, R88 ;  /* 0x000000587f227220 */ /* 0x004fe20000410000 */
[----:B-1----:R-:W-:-:S03]  /*3750*/  HADD2.F32 R31, -RZ, R26.H0_H0 ;  /* 0x2000001aff1f7230 */ /* 0x002fc60000004100 */
[----:B---3--:R-:W1:Y:S01]  /*3760*/  MUFU.EX2 R35, R34 ;  /* 0x0000002200237308 */ /* 0x008e620000000800 */
[----:B------:R-:W-:Y:S01]  /*3770*/  STS.U16 [R79+0x310], R124 ;  /* 0x0003107c4f007388 */ /* 0x000fe20000000400 */
[----:B0-----:R-:W-:-:S05]  /*3780*/  HADD2.F32 R26, -RZ, R27.H0_H0 ;  /* 0x2000001bff1a7230 */ /* 0x001fca0000004100 */
[----:B------:R-:W-:Y:S01]  /*3790*/  FMUL.FTZ R26, R113, R26 ;  /* 0x0000001a711a7220 */ /* 0x000fe20000410000 */
[----:B-1----:R-:W-:Y:S01]  /*37a0*/  FSEL R35, R35, 1, !P0 ;  /* 0x3f80000023237808 */ /* 0x002fe20004000000 */
[----:B------:R0:W-:Y:S03]  /*37b0*/  STS.U16 [R80+0x350], R125 ;  /* 0x0003507d50007388 */ /* 0x0001e60000000400 */
[----:B------:R-:W-:Y:S02]  /*37c0*/  FSEL R34, R26, RZ, !P0 ;  /* 0x000000ff1a227208 */ /* 0x000fe40004000000 */
[----:B------:R-:W-:Y:S01]  /*37d0*/  ISETP.NE.AND P0, PT, R56, RZ, PT ;  /* 0x000000ff3800720c */ /* 0x000fe20003f05270 */
[----:B------:R-:W-:Y:S01]  /*37e0*/  FMUL.FTZ R31, R114, R31 ;  /* 0x0000001f721f7220 */ /* 0x000fe20000410000 */
[----:B------:R-:W-:Y:S01]  /*37f0*/  STS.U16 [R81+0x390], R126 ;  /* 0x0003907e51007388 */ /* 0x000fe20000000400 */
[----:B0-----:R-:W-:-:S03]  /*3800*/  FMUL.FTZ R125, R127, R90 ;  /* 0x0000005a7f7d7220 */ /* 0x001fc60000410000 */
[----:B------:R0:W-:Y:S01]  /*3810*/  STS.U16 [R82+0x3d0], R128 ;  /* 0x0003d08052007388 */ /* 0x0001e20000000400 */
[----:B------:R-:W-:Y:S01]  /*3820*/  NOP ;  /* 0x0000000000007918 */ /* 0x000fe20000000000 */
[----:B------:R1:W-:Y:S01]  /*3830*/  MUFU.EX2 R129, R125 ;  /* 0x0000007d00817308 */ /* 0x0003e20000000800 */
[----:B------:R-:W-:Y:S01]  /*3840*/  HADD2.F32 R27, -RZ, R30.H0_H0 ;  /* 0x2000001eff1b7230 */ /* 0x000fe20000004100 */
[----:B------:R-:W2:Y:S01]  /*3850*/  LDS.U16 R130, [R83+0x210] ;  /* 0x0002100053827984 */ /* 0x000ea20000000400 */
[----:B------:R-:W-:Y:S01]  /*3860*/  FSEL R32, R31, RZ, !P1 ;  /* 0x000000ff1f207208 */ /* 0x000fe20004800000 */
[----:B------:R3:W4:Y:S02]  /*3870*/  MUFU.EX2 R124, R123 ;  /* 0x0000007b007c7308 */ /* 0x0007240000000800 */
[----:B------:R-:W5:Y:S04]  /*3880*/  LDS.U16 R133, [R83+0x214] ;  /* 0x0002140053857984 */ /* 0x000f680000000400 */
[----:B------:R-:W5:Y:S04]  /*3890*/  LDS.U16 R134, [R83+0x216] ;  /* 0x0002160053867984 */ /* 0x000f680000000400 */
[----:B-1----:R-:W1:Y:S01]  /*38a0*/  LDS.U16 R125, [R83+0x218] ;  /* 0x00021800537d7984 */ /* 0x002e620000000400 */
[----:B0-----:R-:W-:-:S03]  /*38b0*/  FMUL.FTZ R128, R112, R27 ;  /* 0x0000001b70807220 */ /* 0x001fc60000410000 */
[----:B------:R-:W0:Y:S04]  /*38c0*/  LDS.U16 R131, [R83+0x212] ;  /* 0x0002120053837984 */ /* 0x000e280000000400 */
[----:B---3--:R-:W3:Y:S04]  /*38d0*/  LDS.U16 R123, [R83+0x21a] ;  /* 0x00021a00537b7984 */ /* 0x008ee80000000400 */
[----:B------:R-:W3:Y:S04]  /*38e0*/  LDS.U16 R31, [R83+0x21c] ;  /* 0x00021c00531f7984 */ /* 0x000ee80000000400 */
[----:B------:R-:W3:Y:S04]  /*38f0*/  LDS.U16 R30, [R83+0x21e] ;  /* 0x00021e00531e7984 */ /* 0x000ee80000000400 */
[----:B------:R-:W0:Y:S01]  /*3900*/  @P0 LDS.64 R26, [UR8] ;  /* 0x00000008ff1a0984 */ /* 0x000e220008000a00 */
[----:B------:R-:W-:-:S04]  /*3910*/  FMUL.FTZ R126, R127, R91 ;  /* 0x0000005b7f7e7220 */ /* 0x000fc80000410000 */
[----:B------:R4:W2:Y:S01]  /*3920*/  MUFU.EX2 R135, R126 ;  /* 0x0000007e00877308 */ /* 0x0008a20000000800 */
[----:B------:R-:W-:Y:S01]  /*3930*/  FSEL R116, R128, RZ, !P3 ;  /* 0x000000ff80747208 */ /* 0x000fe20005800000 */
[----:B----4-:R-:W-:Y:S01]  /*3940*/  FMUL.FTZ R126, R127, R86 ;  /* 0x000000567f7e7220 */ /* 0x010fe20000410000 */
[----:B------:R-:W-:Y:S01]  /*3950*/  HADD2.F32 R127, -RZ, R119.H0_H0 ;  /* 0x20000077ff7f7230 */ /* 0x000fe20000004100 */
[----:B------:R-:W-:-:S04]  /*3960*/  ISETP.GE.U32.AND P1, PT, R62, R72, PT ;  /* 0x000000483e00720c */ /* 0x000fc80003f26070 */
[----:B------:R-:W-:Y:S01]  /*3970*/  FMUL.FTZ R128, R110, R127 ;  /* 0x0000007f6e807220 */ /* 0x000fe20000410000 */
[----:B------:R4:W1:Y:S01]  /*3980*/  MUFU.EX2 R136, R126 ;  /* 0x0000007e00887308 */ /* 0x0008620000000800 */
[----:B------:R-:W-:Y:S02]  /*3990*/  FSEL R119, R124, 1, !P3 ;  /* 0x3f8000007c777808 */ /* 0x000fe40005800000 */
[----:B------:R-:W-:Y:S01]  /*39a0*/  FSEL R127, R129, 1, !P2 ;  /* 0x3f800000817f7808 */ /* 0x000fe20005000000 */
[----:B----4-:R-:W-:Y:S01]  /*39b0*/  HADD2.F32 R126, -RZ, R122.H0_H0 ;  /* 0x2000007aff7e7230 */ /* 0x010fe20000004100 */
[----:B------:R-:W-:Y:S01]  /*39c0*/  FSEL R122, R128, RZ, !P1 ;  /* 0x000000ff807a7208 */ /* 0x000fe20004800000 */
[----:B------:R-:W-:Y:S02]  /*39d0*/  HADD2.F32 R128, -RZ, R29.H0_H0 ;  /* 0x2000001dff807230 */ /* 0x000fe40000004100 */
[----:B------:R-:W-:Y:S01]  /*39e0*/  HADD2.F32 R29, -RZ, R28.H0_H0 ;  /* 0x2000001cff1d7230 */ /* 0x000fe20000004100 */
[----:B------:R-:W-:Y:S01]  /*39f0*/  ISETP.GE.U32.AND P3, PT, R63, R72, PT ;  /* 0x000000483f00720c */ /* 0x000fe20003f66070 */
[----:B------:R-:W-:Y:S01]  /*3a00*/  FMUL.FTZ R126, R115, R126 ;  /* 0x0000007e737e7220 */ /* 0x000fe20000410000 */
[----:B--2---:R-:W-:Y:S01]  /*3a10*/  FSEL R129, R135, 1, !P1 ;  /* 0x3f80000087817808 */ /* 0x004fe20004800000 */
[----:B------:R-:W-:Y:S01]  /*3a20*/  FMUL.FTZ R128, R109, R128 ;  /* 0x000000806d807220 */ /* 0x000fe20000410000 */
[----:B------:R-:W-:Y:S01]  /*3a30*/  ISETP.GE.U32.AND P1, PT, R54, R72, PT ;  /* 0x000000483600720c */ /* 0x000fe20003f26070 */
[----:B------:R-:W-:Y:S01]  /*3a40*/  FMUL.FTZ R29, R108, R29 ;  /* 0x0000001d6c1d7220 */ /* 0x000fe20000410000 */
[----:B------:R-:W-:-:S02]  /*3a50*/  FSEL R124, R132, RZ, !P2 ;  /* 0x000000ff847c7208 */ /* 0x000fc40005000000 */
[----:B------:R-:W-:Y:S02]  /*3a60*/  ISETP.GE.U32.AND P2, PT, R64, R72, PT ;  /* 0x000000484000720c */ /* 0x000fe40003f46070 */
[----:B------:R-:W-:Y:S02]  /*3a70*/  FSEL R132, R137, 1, !P3 ;  /* 0x3f80000089847808 */ /* 0x000fe40005800000 */
[----:B------:R-:W-:Y:S01]  /*3a80*/  FSEL R137, R126, RZ, !P1 ;  /* 0x000000ff7e897208 */ /* 0x000fe20004800000 */
[----:B------:R-:W-:Y:S01]  /*3a90*/  HADD2.F32 R126, -RZ, R130.H0_H0 ;  /* 0x20000082ff7e7230 */ /* 0x000fe20000004100 */
[----:B------:R-:W-:Y:S01]  /*3aa0*/  FSEL R139, R128, RZ, !P3 ;  /* 0x000000ff808b7208 */ /* 0x000fe20005800000 */
[----:B-----5:R-:W-:Y:S01]  /*3ab0*/  HADD2.F32 R128, -RZ, R133.H0_H0 ;  /* 0x20000085ff807230 */ /* 0x020fe20000004100 */
[----:B------:R-:W-:Y:S01]  /*3ac0*/  FSEL R135, R138, 1, !P2 ;  /* 0x3f8000008a877808 */ /* 0x000fe20005000000 */
[----:B------:R-:W-:Y:S01]  /*3ad0*/  HADD2.F32 R133, -RZ, R134.H0_H0 ;  /* 0x20000086ff857230 */ /* 0x000fe20000004100 */
[----:B-1----:R-:W-:Y:S01]  /*3ae0*/  FSEL R136, R136, 1, !P1 ;  /* 0x3f80000088887808 */ /* 0x002fe20004800000 */
[----:B------:R-:W-:Y:S01]  /*3af0*/  HADD2.F32 R130, -RZ, R125.H0_H0 ;  /* 0x2000007dff827230 */ /* 0x000fe20000004100 */
[----:B------:R-:W-:Y:S01]  /*3b00*/  FSEL R138, R29, RZ, !P2 ;  /* 0x000000ff1d8a7208 */ /* 0x000fe20005000000 */
[----:B0-----:R-:W-:-:S02]  /*3b10*/  HADD2.F32 R131, -RZ, R131.H0_H0 ;  /* 0x20000083ff837230 */ /* 0x001fc40000004100 */
[----:B---3--:R-:W-:Y:S02]  /*3b20*/  HADD2.F32 R123, -RZ, R123.H0_H0 ;  /* 0x2000007bff7b7230 */ /* 0x008fe40000004100 */
[----:B------:R-:W-:Y:S02]  /*3b30*/  HADD2.F32 R134, -RZ, R31.H0_H0 ;  /* 0x2000001fff867230 */ /* 0x000fe40000004100 */
[----:B------:R-:W-:Y:S01]  /*3b40*/  HADD2.F32 R125, -RZ, R30.H0_H0 ;  /* 0x2000001eff7d7230 */ /* 0x000fe20000004100 */
[----:B------:R-:W-:Y:S06]  /*3b50*/  @P0 BRA `(.L_x_2370) ;  /* 0x0000000000400947 */ /* 0x000fec0003800000 */
[----:B------:R-:W0:Y:S01]  /*3b60*/  LDC.U8 R26, c[0x0][0x3a9] ;  /* 0x0000ea40ff1a7b82 */ /* 0x000e220000000000 */
[----:B------:R-:W-:Y:S02]  /*3b70*/  ISETP.NE.AND P6, PT, R118, RZ, PT ;  /* 0x000000ff7600720c */ /* 0x000fe40003fc5270 */
[----:B------:R-:W-:Y:S02]  /*3b80*/  ISETP.NE.AND P5, PT, R120, RZ, PT ;  /* 0x000000ff7800720c */ /* 0x000fe40003fa5270 */
        /* <DEDUP_REMOVED lines=8> */
.L_x_2371:
[----:B------:R-:W-:Y:S01]  /*3c10*/  IMAD.MOV.U32 R27, RZ, RZ, RZ ;  /* 0x000000ffff1b7224 */ /* 0x000fe200078e00ff */
[----:B------:R-:W-:Y:S06]  /*3c20*/  @!P6 BRA `(.L_x_2370) ;  /* 0x00000000000ce947 */ /* 0x000fec0003800000 */
[----:B------:R-:W-:-:S04]  /*3c30*/  IADD3 R28, P0, PT, R37, R106, RZ ;  /* 0x0000006a251c7210 */ /* 0x000fc80007f1e0ff */
[----:B------:R-:W-:-:S05]  /*3c40*/  IADD3.X R29, PT, PT, R39, R104, RZ, P0, !PT ;  /* 0x00000068271d7210 */ /* 0x000fca00007fe4ff */
[----:B------:R1:W5:Y:S04]  /*3c50*/  LDG.E R27, desc[UR10][R28.64] ;  /* 0x0000000a1c1b7981 */ /* 0x000368000c1e1900 */
.L_x_2370:
        /* <DEDUP_REMOVED lines=95> */
.L_x_2374:
[----:B------:R-:W-:-:S04]  /*4250*/  ISETP.NE.AND P0, PT, R56, R53, PT ;  /* 0x000000353800720c */ /* 0x000fc80003f05270 */
[----:B------:R-:W-:-:S13]  /*4260*/  ISETP.NE.OR P0, PT, R28, RZ, P0 ;  /* 0x000000ff1c00720c */ /* 0x000fda0000705670 */
[----:B------:R-:W-:-:S04]  /*4270*/  @!P0 IADD3 R28, P1, PT, R37, R106, RZ ;  /* 0x0000006a251c8210 */ /* 0x000fc80007f3e0ff */
[----:B------:R-:W-:-:S05]  /*4280*/  @!P0 IADD3.X R29, PT, PT, R39, R104, RZ, P1, !PT ;  /* 0x00000068271d8210 */ /* 0x000fca0000ffe4ff */
[----:B------:R0:W-:Y:S04]  /*4290*/  @!P0 STG.E desc[UR10][R28.64], R27 ;  /* 0x0000001b1c008986 */ /* 0x0001e8000c10190a */
.L_x_2373:
[----:B------:R-:W-:Y:S05]  /*42a0*/  BSYNC.RECONVERGENT B0 ;  /* 0x0000000000007941 */ /* 0x000fea0003800200 */
.L_x_2372:
        /* <DEDUP_REMOVED lines=22> */
.L_x_2369:
[----:B------:R-:W-:Y:S01]  /*4410*/  BAR.SYNC.DEFER_BLOCKING 0x0 ;  /* 0x0000000000007b1d */ /* 0x000fe20000010000 */
[----:B------:R-:W-:Y:S01]  /*4420*/  ISETP.NE.AND P0, PT, R50, RZ, PT ;  /* 0x000000ff3200720c */ /* 0x000fe20003f05270 */
[----:B------:R-:W-:Y:S01]  /*4430*/  IMAD.WIDE.U32 R40, R72, 0x2, R40 ;  /* 0x0000000248287825 */ /* 0x000fe200078e0028 */
[----:B------:R-:W-:Y:S02]  /*4440*/  F2FP.F16.F32.PACK_AB R98, R98, R101 ;  /* 0x000000656262723e */ /* 0x000fe400000000ff */
[----:B------:R-:W-:Y:S01]  /*4450*/  F2FP.F16.F32.PACK_AB R96, R96, R99 ;  /* 0x000000636060723e */ /* 0x000fe200000000ff */
[----:B------:R-:W-:Y:S01]  /*4460*/  IMAD.WIDE.U32 R42, R72, 0x2, R42 ;  /* 0x00000002482a7825 */ /* 0x000fe200078e002a */
[----:B------:R-:W-:Y:S02]  /*4470*/  F2FP.F16.F32.PACK_AB R94, R94, R97 ;  /* 0x000000615e5e723e */ /* 0x000fe400000000ff */
[----:B------:R-:W-:Y:S01]  /*4480*/  F2FP.F16.F32.PACK_AB R100, R100, R103 ;  /* 0x000000676464723e */ /* 0x000fe200000000ff */
[----:B------:R-:W-:Y:S01]  /*4490*/  IMAD.IADD R49, R72, 0x1, R49 ;  /* 0x0000000148317824 */ /* 0x000fe200078e0231 */
[----:B------:R-:W-:-:S02]  /*44a0*/  PRMT R11, R98, 0x7632, R11 ;  /* 0x00007632620b7816 */ /* 0x000fc4000000000b */
[----:B------:R-:W-:Y:S02]  /*44b0*/  PRMT R12, R96, 0x7632, R12 ;  /* 0x00007632600c7816 */ /* 0x000fe4000000000c */
[----:B------:R-:W-:Y:S02]  /*44c0*/  PRMT R10, R100, 0x7632, R10 ;  /* 0x00007632640a7816 */ /* 0x000fe4000000000a */
[----:B------:R-:W-:Y:S02]  /*44d0*/  PRMT R14, R94, 0x7632, R14 ;  /* 0x000076325e0e7816 */ /* 0x000fe4000000000e */
[----:B------:R-:W-:Y:S01]  /*44e0*/  IADD3 R56, PT, PT, R56, 0x1, RZ ;  /* 0x0000000138387810 */ /* 0x000fe20007ffe0ff */
[----:B------:R-:W-:Y:S04]  /*44f0*/  STS.U16 [R83+0x4], R98 ;  /* 0x0000046253007388 */ /* 0x000fe80000000400 */
[----:B------:R2:W-:Y:S04]  /*4500*/  STS.U16 [R83+0x6], R11 ;  /* 0x0000060b53007388 */ /* 0x0005e80000000400 */
[----:B------:R-:W-:Y:S04]  /*4510*/  STS.U16 [R83+0x8], R96 ;  /* 0x0000086053007388 */ /* 0x000fe80000000400 */
[----:B------:R-:W-:Y:S01]  /*4520*/  STS.U16 [R83+0xa], R12 ;  /* 0x00000a0c53007388 */ /* 0x000fe20000000400 */
[----:B--2---:R-:W-:-:S03]  /*4530*/  HFMA2 R11, -RZ, RZ, 0, 0 ;  /* 0x00000000ff0b7431 */ /* 0x004fc600000001ff */
[----:B------:R-:W-:Y:S04]  /*4540*/  STS.U16 [R83+0xc], R94 ;  /* 0x00000c5e53007388 */ /* 0x000fe80000000400 */
[----:B------:R-:W-:Y:S04]  /*4550*/  STS.U16 [R83], R100 ;  /* 0x0000006453007388 */ /* 0x000fe80000000400 */
[----:B------:R2:W-:Y:S04]  /*4560*/  STS.U16 [R83+0x2], R10 ;  /* 0x0000020a53007388 */ /* 0x0005e80000000400 */
[----:B------:R3:W-:Y:S01]  /*4570*/  STS.U16 [R83+0xe], R14 ;  /* 0x00000e0e53007388 */ /* 0x0007e20000000400 */
[----:B------:R-:W-:-:S03]  /*4580*/  NOP ;  /* 0x0000000000007918 */ /* 0x000fc60000000000 */
[----:B------:R-:W-:Y:S01]  /*4590*/  LDS.U16 R75, [R75] ;  /* 0x000000004b4b7984 */ /* 0x000fe20000000400 */
[----:B--2---:R-:W-:Y:S01]  /*45a0*/  IMAD.MOV.U32 R10, RZ, RZ, R58 ;  /* 0x000000ffff0a7224 */ /* 0x004fe200078e003a */
[----:B------:R-:W-:Y:S02]  /*45b0*/  IADD3 R58, PT, PT, R72, R58, RZ ;  /* 0x0000003a483a7210 */ /* 0x000fe40007ffe0ff */
        /* <DEDUP_REMOVED lines=9> */
[----:B------:R-:W2:Y:S01]  /*4650*/  LDS R12, [UR6+0x210] ;  /* 0x00021006ff0c7984 */ /* 0x000ea20008000800 */
[----:B------:R-:W4:Y:S02]  /*4660*/  LDCU.128 UR4, c[0x0][0x430] ;  /* 0x00008600ff0477ac */ /* 0x000f240008000c00 */
[----:B----4-:R-:W-:-:S04]  /*4670*/  IMAD.WIDE.U32 R10, R0, UR4, R10 ;  /* 0x00000004000a7c25 */ /* 0x010fc8000f8e000a */
[----:B------:R-:W-:Y:S01]  /*4680*/  IMAD R11, R0, UR5, R11 ;  /* 0x00000005000b7c24 */ /* 0x000fe2000f8e020b */
[----:B------:R-:W4:Y:S01]  /*4690*/  LDCU.64 UR4, c[0x0][0x4a8] ;  /* 0x00009500ff0477ac */ /* 0x000f220008000a00 */
[----:B------:R-:W-:-:S04]  /*46a0*/  IMAD.WIDE.U32 R10, R36, UR6, R10 ;  /* 0x00000006240a7c25 */ /* 0x000fc8000f8e000a */
[----:B---3--:R-:W-:Y:S01]  /*46b0*/  IMAD R14, R36, UR7, R11 ;  /* 0x00000007240e7c24 */ /* 0x008fe2000f8e020b */
[----:B------:R-:W-:-:S05]  /*46c0*/  IADD3 R11, P0, PT, R61, R10, RZ ;  /* 0x0000000a3d0b7210 */ /* 0x000fca0007f1e0ff */
[----:B------:R-:W-:Y:S01]  /*46d0*/  IMAD.X R14, RZ, RZ, R14, P0 ;  /* 0x000000ffff0e7224 */ /* 0x000fe200000e060e */
[-C--:B--2---:R-:W-:Y:S02]  /*46e0*/  ISETP.GE.AND P1, PT, R65, R12.reuse, PT ;  /* 0x0000000c4100720c */ /* 0x084fe40003f26270 */
[-C--:B------:R-:W-:Y:S02]  /*46f0*/  ISETP.GE.AND P2, PT, R66, R12.reuse, PT ;  /* 0x0000000c4200720c */ /* 0x080fe40003f46270 */
[-C--:B------:R-:W-:Y:S02]  /*4700*/  ISETP.GE.AND P0, PT, R61, R12.reuse, PT ;  /* 0x0000000c3d00720c */ /* 0x080fe40003f06270 */
[----:B----4-:R-:W-:Y:S02]  /*4710*/  LEA R10, P3, R11, UR4, 0x1 ;  /* 0x000000040b0a7c11 */ /* 0x010fe4000f8608ff */
[----:B------:R-:W-:Y:S02]  /*4720*/  ISETP.GE.AND P4, PT, R71, R12, PT ;  /* 0x0000000c4700720c */ /* 0x000fe40003f86270 */
[----:B------:R-:W-:-:S02]  /*4730*/  LEA.HI.X R11, R11, UR5, R14, 0x1, P3 ;  /* 0x000000050b0b7c11 */ /* 0x000fc400098f0c0e */
        /* <DEDUP_REMOVED lines=13> */
[----:B--2---:R-:W-:Y:S05]  /*4810*/  @P0 BRA `(.L_x_2376) ;  /* 0xffffffc800200947 */ /* 0x004fea000383ffff */
[----:B------:R-:W-:Y:S05]  /*4820*/  EXIT ;  /* 0x000000000000794d */ /* 0x000fea0003800000 */
.L_x_2377:
        /* <DEDUP_REMOVED lines=13> */
.L_x_7988:


//--------------------- .text._Z25selective_scan_fwd_kernelI32Selective_Scan_fwd_kernel_traitsILi32ELi8ELi1ELb0ELb1ELb1ELb0ELb1EN3c104HalfEffEEv13SSMParamsBase --------------------------
	.section	.text._Z25selective_scan_fwd_kernelI32Selective_Scan_fwd_kernel_traitsILi32ELi8ELi1ELb0ELb1ELb1ELb0ELb1EN3c104HalfEffEEv13SSMParamsBase,"ax",@progbits
	.align	128
        .global         _Z25selective_scan_fwd_kernelI32Selective_Scan_fwd_kernel_traitsILi32ELi8ELi1ELb0ELb1ELb1ELb0ELb1EN3c104HalfEffEEv13SSMParamsBase
        .type           _Z25selective_scan_fwd_kernelI32Selective_Scan_fwd_kernel_traitsILi32ELi8ELi1ELb0ELb1ELb1ELb0ELb1EN3c104HalfEffEEv13SSMParamsBase,@function
        .size           _Z25selective_scan_fwd_kernelI32Selective_Scan_fwd_kernel_traitsILi32ELi8ELi1ELb0ELb1ELb1ELb0ELb1EN3c104HalfEffEEv13SSMParamsBase,(.L_x_7989 - _Z25selective_scan_fwd_kernelI32Selective_Scan_fwd_kernel_traitsILi32ELi8ELi1ELb0ELb1ELb1ELb0ELb1EN3c104HalfEffEEv13SSMParamsBase)
        .other          _Z25selective_scan_fwd_kernelI32Selective_Scan_fwd_kernel_traitsILi32ELi8ELi1ELb0ELb1ELb1ELb0ELb1EN3c104HalfEffEEv13SSMParamsBase,@"STO_CUDA_ENTRY STV_DEFAULT"
_Z25selective_scan_fwd_kernelI32Selective_Scan_fwd_kernel_traitsILi32ELi8ELi1ELb0ELb1ELb1ELb0ELb1EN3c104HalfEffEEv13SSMParamsBase:
.text._Z25selective_scan_fwd_kernelI32Selective_Scan_fwd_kernel_traitsILi32ELi8ELi1ELb0ELb1ELb1ELb0ELb1EN3c104HalfEffEEv13SSMParamsBase:
        /* <DEDUP_REMOVED lines=43> */
.L_x_2378:
        /* <DEDUP_REMOVED lines=8> */
[----:B------:R-:W-:-:S04]  /*0330*/  ISETP.NE.AND P2, PT, R10, RZ, P2 ;  /* 0x000000ff0a00720c */ /* 0x000fc80001745270 */
[----:B------:R-:W2:Y:S01]  /*0340*/  LDC.64 R16, c[0x0][0x410] ;  /* 0x00010400ff107b82 */ /* 0x000ea20000000a00 */
[----:B------:R-:W-:-:S07]  /*0350*/  P2R R122, PR, RZ, 0x4 ;  /* 0x00000004ff7a7803 */ /* 0x000fce0000000000 */
        /* <DEDUP_REMOVED lines=26> */
[----:B------:R-:W-:Y:S02]  /*0500*/  ISETP.GT.U32.AND P5, PT, R9, R2, PT ;  /* 0x000000020900720c */ /* 0x000fe40003fa4070 */
        /* <DEDUP_REMOVED lines=12> */
[C---:B------:R-:W-:Y:S02]  /*05d0*/  IMAD R13, R71.reuse, R17, R6 ;  /* 0x00000011470d7224 */ /* 0x040fe400078e0206 */
[----:B------:R-:W-:Y:S02]  /*05e0*/  IMAD R17, R71, R23, R8 ;  /* 0x0000001747117224 */ /* 0x000fe400078e0208 */
[----:B------:R-:W2:Y:S01]  /*05f0*/  LDC.U8 R23, c[0x0][0x3a9] ;  /* 0x0000ea40ff177b82 */ /* 0x000ea20000000000 */
[----:B0-----:R-:W-:-:S04]  /*0600*/  IMAD.WIDE.U32 R2, R69, R98, R2 ;  /* 0x0000006245027225 */ /* 0x001fc800078e0002 */
[----:B------:R-:W-:Y:S01]  /*0610*/  @!P3 IMAD.MOV R5, RZ, RZ, -R5 ;  /* 0x000000ffff05b224 */ /* 0x000fe200078e0a05 */
[----:B------:R-:W-:Y:S01]  /*0620*/  @!P5 LOP3.LUT R5, RZ, R14, RZ, 0x33, !PT ;  /* 0x0000000eff05d212 */ /* 0x000fe200078e33ff */
[----:B------:R-:W-:Y:S01]  /*0630*/  IMAD.WIDE.U32 R6, R71, R16, RZ ;  /* 0x0000001047067225 */ /* 0x000fe200078e00ff */
[----:B-----5:R-:W-:-:S03]  /*0640*/  LEA R98, P2, R2, R18, 0x1 ;  /* 0x0000001202627211 */ /* 0x020fc600078408ff */
[----:B------:R-:W-:-:S04]  /*0650*/  IMAD.WIDE.U32 R8, R71, R22, RZ ;  /* 0x0000001647087225 */ /* 0x000fc800078e00ff */
[----:B------:R-:W-:Y:S01]  /*0660*/  IMAD R99, R69, R99, R3 ;  /* 0x0000006345637224 */ /* 0x000fe200078e0203 */
[----:B------:R-:W-:Y:S01]  /*0670*/  IADD3 R9, PT, PT, R9, R17, RZ ;  /* 0x0000001109097210 */ /* 0x000fe20007ffe0ff */
[----:B------:R-:W-:Y:S01]  /*0680*/  IMAD.IADD R7, R7, 0x1, R13 ;  /* 0x0000000107077824 */ /* 0x000fe200078e020d */
[----:B------:R-:W-:Y:S01]  /*0690*/  SHF.R.S32.HI R13, RZ, 0x1f, R5 ;  /* 0x0000001fff0d7819 */ /* 0x000fe20000011405 */
[C---:B------:R-:W-:Y:S01]  /*06a0*/  IMAD R3, R71.reuse, R25, R10 ;  /* 0x0000001947037224 */ /* 0x040fe200078e020a */
[----:B------:R-:W-:Y:S01]  /*06b0*/  LEA.HI.X R99, R2, R19, R99, 0x1, P2 ;  /* 0x0000001302637211 */ /* 0x000fe200010f0c63 */
[----:B------:R-:W-:Y:S01]  /*06c0*/  IMAD.WIDE.U32 R10, R71, R24, RZ ;  /* 0x00000018470a7225 */ /* 0x000fe200078e00ff */
[----:B--2---:R-:W-:-:S03]  /*06d0*/  ISETP.NE.AND P3, PT, R23, RZ, PT ;  /* 0x000000ff1700720c */ /* 0x004fc60003f65270 */
[----:B------:R-:W-:Y:S02]  /*06e0*/  IMAD.IADD R11, R11, 0x1, R3 ;  /* 0x000000010b0b7824 */ /* 0x000fe400078e0203 */
[C---:B------:R-:W-:Y:S02]  /*06f0*/  IMAD R14, R13.reuse, R64, RZ ;  /* 0x000000400d0e7224 */ /* 0x040fe400078e02ff */
[----:B------:R-:W-:Y:S02]  /*0700*/  IMAD R16, R13, R62, RZ ;  /* 0x0000003e0d107224 */ /* 0x000fe400078e02ff */
[----:B------:R-:W-:-:S04]  /*0710*/  IMAD.WIDE.U32 R2, R69, R100, R6 ;  /* 0x0000006445027225 */ /* 0x000fc800078e0006 */
[----:B------:R-:W-:Y:S01]  /*0720*/  IMAD.WIDE.U32 R6, R5, R64, R8 ;  /* 0x0000004005067225 */ /* 0x000fe200078e0008 */
[----:B-1----:R-:W-:-:S03]  /*0730*/  LEA R100, P2, R2, R20, 0x1 ;  /* 0x0000001402647211 */ /* 0x002fc600078408ff */
[C---:B------:R-:W-:Y:S01]  /*0740*/  IMAD R65, R5.reuse, R65, R14 ;  /* 0x0000004105417224 */ /* 0x040fe200078e020e */
[----:B----4-:R-:W-:Y:S01]  /*0750*/  LEA R96, P4, R6, R96, 0x1 ;  /* 0x0000006006607211 */ /* 0x010fe200078808ff */
        /* <DEDUP_REMOVED lines=17> */
.L_x_2379:
        /* <DEDUP_REMOVED lines=11> */
.L_x_2380:
        /* <DEDUP_REMOVED lines=71> */
.L_x_2381:
        /* <DEDUP_REMOVED lines=29> */
.L_x_2382:
        /* <DEDUP_REMOVED lines=35> */
.L_x_2406:
[----:B0-----:R-:W0:Y:S02]  /*1190*/  LDC.64 R10, c[0x0][0x4f8] ;  /* 0x00013e00ff0a7b82 */ /* 0x001e240000000a00 */
        /* <DEDUP_REMOVED lines=10> */
[----:B-1----:R-:W-:Y:S05]  /*1240*/  @!P0 EXIT ;  /* 0x000000000000894d */ /* 0x002fea0003800000 */
        /* <DEDUP_REMOVED lines=39> */
[C---:B------:R-:W-:Y:S01]  /*14c0*/  VIADD R27, R44.reuse, 0x60 ;  /* 0x000000602c1b7836 */ /* 0x040fe20000000000 */
[-C--:B------:R-:W-:Y:S02]  /*14d0*/  LEA.HI.SX32 R43, R44, R44.reuse, 0x1b ;  /* 0x0000002c2c2b7211 */ /* 0x080fe400078fdaff */
[-C--:B------:R-:W-:Y:S02]  /*14e0*/  LEA.HI.SX32 R19, R19, R44.reuse, 0x1b ;  /* 0x0000002c13137211 */ /* 0x080fe400078fdaff */
[----:B------:R-:W-:-:S02]  /*14f0*/  LEA.HI.SX32 R25, R25, R44, 0x1b ;  /* 0x0000002c19197211 */ /* 0x000fc400078fdaff */
[----:B------:R-:W-:Y:S01]  /*1500*/  LEA.HI.SX32 R27, R27, R44, 0x1b ;  /* 0x0000002c1b1b7211 */ /* 0x000fe200078fdaff */
[C---:B------:R-:W-:Y:S01]  /*1510*/  VIADD R13, R44.reuse, 0x80 ;  /* 0x000000802c0d7836 */ /* 0x040fe20000000000 */
        /* <DEDUP_REMOVED lines=11> */
[----:B------:R-:W-:Y:S02]  /*15d0*/  LEA R39, R13, UR6, 0x1 ;  /* 0x000000060d277c11 */ /* 0x000fe4000f8e08ff */
[----:B------:R-:W-:-:S02]  /*15e0*/  LEA R38, R19, UR6, 0x1 ;  /* 0x0000000613267c11 */ /* 0x000fc4000f8e08ff */
[----:B------:R-:W-:Y:S02]  /*15f0*/  LEA R37, R25, UR6, 0x1 ;  /* 0x0000000619257c11 */ /* 0x000fe4000f8e08ff */
[----:B------:R-:W-:Y:S02]  /*1600*/  LEA R36, R27, UR6, 0x1 ;  /* 0x000000061b247c11 */ /* 0x000fe4000f8e08ff */
[----:B------:R-:W-:Y:S02]  /*1610*/  PRMT R25, RZ, 0x7610, R25 ;  /* 0x00007610ff197816 */ /* 0x000fe40000000019 */
[----:B------:R-:W-:Y:S02]  /*1620*/  PRMT R24, RZ, 0x7610, R24 ;  /* 0x00007610ff187816 */ /* 0x000fe40000000018 */
[----:B------:R-:W-:Y:S02]  /*1630*/  PRMT R26, RZ, 0x7610, R26 ;  /* 0x00007610ff1a7816 */ /* 0x000fe4000000001a */
[----:B------:R-:W-:Y:S01]  /*1640*/  PRMT R27, RZ, 0x7610, R27 ;  /* 0x00007610ff1b7816 */ /* 0x000fe2000000001b */
[----:B--2---:R1:W-:Y:S02]  /*1650*/  STS.U16 [R43], R0 ;  /* 0x000000002b007388 */ /* 0x0043e40000000400 */
[----:B-1----:R-:W-:-:S02]  /*1660*/  SHF.L.U32 R0, R44, 0x3, RZ ;  /* 0x000000032c007819 */ /* 0x002fc400000006ff */
[----:B---3--:R-:W-:Y:S02]  /*1670*/  STS.U16 [R42+0x40], R15 ;  /* 0x0000400f2a007388 */ /* 0x008fe40000000400 */
[----:B------:R-:W-:Y:S02]  /*1680*/  LEA.HI.SX32 R0, R0, R0, 0x1b ;  /* 0x0000000000007211 */ /* 0x000fe400078fdaff */
[----:B----4-:R-:W-:Y:S02]  /*1690*/  STS.U16 [R41+0x80], R14 ;  /* 0x0000800e29007388 */ /* 0x010fe40000000400 */
[----:B------:R-:W-:Y:S02]  /*16a0*/  LEA R0, R0, UR6, 0x1 ;  /* 0x0000000600007c11 */ /* 0x000fe4000f8e08ff */
[----:B-----5:R-:W-:Y:S04]  /*16b0*/  STS.U16 [R40+0xc0], R17 ;  /* 0x0000c01128007388 */ /* 0x020fe80000000400 */
        /* <DEDUP_REMOVED lines=15> */
[----:B------:R-:W-:Y:S02]  /*17b0*/  PRMT R21, RZ, 0x7610, R21 ;  /* 0x00007610ff157816 */ /* 0x000fe40000000015 */
[----:B--2---:R-:W-:Y:S01]  /*17c0*/  PRMT R23, RZ, 0x7610, R23 ;  /* 0x00007610ff177816 */ /* 0x004fe20000000017 */
        /* <DEDUP_REMOVED lines=70> */
.L_x_2384:
[----:B------:R-:W-:Y:S05]  /*1c30*/  BSYNC.RECONVERGENT B0 ;  /* 0x0000000000007941 */ /* 0x000fea0003800200 */
.L_x_2383:
        /* <DEDUP_REMOVED lines=37> */
.L_x_2386:
[----:B------:R-:W-:Y:S05]  /*1e90*/  BSYNC.RECONVERGENT B0 ;  /* 0x0000000000007941 */ /* 0x000fea0003800200 */
.L_x_2385:
        /* <DEDUP_REMOVED lines=35> */
.L_x_2388:
[----:B------:R-:W-:Y:S05]  /*20d0*/  BSYNC.RECONVERGENT B0 ;  /* 0x0000000000007941 */ /* 0x000fea0003800200 */
.L_x_2387:
        /* <DEDUP_REMOVED lines=37> */
.L_x_2390:
[----:B------:R-:W-:Y:S05]  /*2330*/  BSYNC.RECONVERGENT B0 ;  /* 0x0000000000007941 */ /* 0x000fea0003800200 */
.L_x_2389:
        /* <DEDUP_REMOVED lines=35> */
.L_x_2392:
[----:B------:R-:W-:Y:S05]  /*2570*/  BSYNC.RECONVERGENT B0 ;  /* 0x0000000000007941 */ /* 0x000fea0003800200 */
.L_x_2391:
        /* <DEDUP_REMOVED lines=38> */
.L_x_2394:
[----:B------:R-:W-:Y:S05]  /*27e0*/  BSYNC.RECONVERGENT B0 ;  /* 0x0000000000007941 */ /* 0x000fea0003800200 */
.L_x_2393:
        /* <DEDUP_REMOVED lines=32> */
.L_x_2396:
[----:B------:R-:W-:Y:S05]  /*29f0*/  BSYNC.RECONVERGENT B0 ;  /* 0x0000000000007941 */ /* 0x000fea0003800200 */
.L_x_2395:
        /* <DEDUP_REMOVED lines=32> */
.L_x_2398:
[----:B------:R-:W-:Y:S05]  /*2c00*/  BSYNC.RECONVERGENT B0 ;  /* 0x0000000000007941 */ /* 0x000fea0003800200 */
.L_x_2397:
[----:B------:R-:W0:Y:S01]  /*2c10*/  LDCU UR7, c[0x0][0x38c] ;  /* 0x00007180ff0777ac */ /* 0x000e220008000800 */
[----:B------:R-:W-:Y:S02]  /*2c20*/  HADD2.F32 R20, -RZ, R19.H0_H0 ;  /* 0x20000013ff147230 */ /* 0x000fe40000004100 */
        /* <DEDUP_REMOVED lines=32> */
[----:B------:R-:W-:Y:S01]  /*2e30*/  IADD3 R119, P3, PT, R94, R46, RZ ;  /* 0x0000002e5e777210 */ /* 0x000fe20007f7e0ff */
[----:B------:R-:W-:Y:S01]  /*2e40*/  HFMA2 R110, -RZ, RZ, 0, 0 ;  /* 0x00000000ff6e7431 */ /* 0x000fe200000001ff */
[----:B------:R-:W-:Y:S01]  /*2e50*/  ISETP.GE.AND P0, PT, R16, RZ, PT ;  /* 0x000000ff1000720c */ /* 0x000fe20003f06270 */
[----:B------:R-:W-:Y:S01]  /*2e60*/  FMUL.FTZ R113, R24, R81 ;  /* 0x0000005118717220 */ /* 0x000fe20000410000 */
[----:B------:R-:W-:Y:S01]  /*2e70*/  FMUL.FTZ R111, R26, R85 ;  /* 0x000000551a6f7220 */ /* 0x000fe20000410000 */
[----:B-1----:R-:W1:Y:S01]  /*2e80*/  MUFU.RCP R13, R13 ;  /* 0x0000000d000d7308 */ /* 0x002e620000001000 */
        /* <DEDUP_REMOVED lines=8> */
[----:B--2---:R-:W-:-:S02]  /*2f10*/  SHF.L.U64.HI R23, R22, 0x1, R23 ;  /* 0x0000000116177819 */ /* 0x004fc40000010217 */
        /* <DEDUP_REMOVED lines=25> */
[----:B--2---:R-:W-:-:S03]  /*30b0*/  SHF.L.U64.HI R118, R16, 0x2, R17 ;  /* 0x0000000210767819 */ /* 0x004fc60000010211 */
        /* <DEDUP_REMOVED lines=8> */
[----:B-1-3--:R-:W-:-:S07]  /*3140*/  @!P2 LOP3.LUT R97, RZ, R55, RZ, 0x33, !PT ;  /* 0x00000037ff61a212 */ /* 0x00afce00078e33ff */
.L_x_2405:
        /* <DEDUP_REMOVED lines=57> */
[----:B------:R-:W5:Y:S04]  /*34e0*/  @!P2 LDG.E.U16 R29, desc[UR10][R24.64+0x40] ;  /* 0x0000400a181da981 */ /* 0x000f68000c1e1500 */
[----:B-1----:R-:W5:Y:S01]  /*34f0*/  @!P0 LDG.E.U16 R31, desc[UR10][R24.64+0xc0] ;  /* 0x0000c00a181f8981 */ /* 0x002f62000c1e1500 */
[----:B------:R-:W-:-:S03]  /*3500*/  MOV R128, RZ ;  /* 0x000000ff00807202 */ /* 0x000fc60000000f00 */
[----:B------:R-:W-:Y:S01]  /*3510*/  LDS.U16 R119, [R0+0x8] ;  /* 0x0000080000777984 */ /* 0x000fe20000000400 */
[----:B------:R-:W-:-:S03]  /*3520*/  FMUL.FTZ R132, R132, 1.4426950216293334961 ;  /* 0x3fb8aa3b84847820 */ /* 0x000fc60000410000 */
[----:B------:R-:W0:Y:S01]  /*3530*/  LDS.U16 R124, [R0+0xa] ;  /* 0x00000a00007c7984 */ /* 0x000e220000000400 */
[----:B--2---:R-:W-:Y:S02]  /*3540*/  @!P5 PRMT R32, R26, 0x5410, RZ ;  /* 0x000054101a20d816 */ /* 0x004fe400000000ff */
[----:B------:R-:W-:Y:S01]  /*3550*/  ISETP.NE.AND P5, PT, R123, RZ, PT ;  /* 0x000000ff7b00720c */ /* 0x000fe20003fa5270 */
[----:B------:R-:W2:-:S12]  /*3560*/  @!P6 LDG.E.U16 R26, desc[UR10][R24.64+-0x80] ;  /* 0xffff800a181ae981 */ /* 0x000e98000c1e1500 */
[----:B------:R-:W3:Y:S02]  /*3570*/  @!P5 LDG.E.U16 R27, desc[UR10][R24.64+-0xc0] ;  /* 0xffff400a181bd981 */ /* 0x000ee4000c1e1500 */
[----:B---3--:R-:W-:Y:S02]  /*3580*/  @!P5 PRMT R32, R32, 0x5410, R27 ;  /* 0x000054102020d816 */ /* 0x008fe4000000001b */
[----:B------:R-:W3:Y:S01]  /*3590*/  @!P4 LDG.E.U16 R27, desc[UR10][R24.64+-0x40] ;  /* 0xffffc00a181bc981 */ /* 0x000ee2000c1e1500 */
[----:B--2---:R-:W-:-:S03]  /*35a0*/  @!P6 PRMT R34, R26, 0x5410, RZ ;  /* 0x000054101a22e816 */ /* 0x004fc600000000ff */
[----:B------:R-:W-:Y:S01]  /*35b0*/  LDS.U16 R26, [R0+0x2] ;  /* 0x00000200001a7984 */ /* 0x000fe20000000400 */
[----:B------:R-:W-:-:S03]  /*35c0*/  @!P1 PRMT R128, R30, 0x5410, RZ ;  /* 0x000054101e809816 */ /* 0x000fc600000000ff */
[----:B------:R-:W-:Y:S01]  /*35d0*/  LDS.U16 R30, [R0+0x6] ;  /* 0x00000600001e7984 */ /* 0x000fe20000000400 */
[----:B----4-:R-:W-:Y:S02]  /*35e0*/  @!P3 PRMT R126, R28, 0x5410, RZ ;  /* 0x000054101c7eb816 */ /* 0x010fe400000000ff */
[----:B------:R-:W-:Y:S01]  /*35f0*/  PRMT R33, R32, 0x7632, R33 ;  /* 0x0000763220217816 */ /* 0x000fe20000000021 */
[----:B------:R-:W1:Y:S01]  /*3600*/  LDS.U16 R28, [R0+0xe] ;  /* 0x00000e00001c7984 */ /* 0x000e620000000400 */
[----:B-----5:R-:W-:Y:S02]  /*3610*/  @!P2 PRMT R126, R126, 0x5410, R29 ;  /* 0x000054107e7ea816 */ /* 0x020fe4000000001d */
[----:B------:R-:W-:Y:S01]  /*3620*/  @!P0 PRMT R128, R128, 0x5410, R31 ;  /* 0x0000541080808816 */ /* 0x000fe2000000001f */
[----:B------:R-:W2:Y:S01]  /*3630*/  LDS.U16 R29, [R0+0xc] ;  /* 0x00000c00001d7984 */ /* 0x000ea20000000400 */
[----:B------:R-:W-:-:S03]  /*3640*/  FMUL.FTZ R35, R132, R75 ;  /* 0x0000004b84237220 */ /* 0x000fc60000410000 */
[----:B------:R-:W4:Y:S03]  /*3650*/  LDS.U16 R31, [R0] ;  /* 0x00000000001f7984 */ /* 0x000f260000000400 */
[----:B------:R-:W-:Y:S01]  /*3660*/  MUFU.EX2 R35, R35 ;  /* 0x0000002300237308 */ /* 0x000fe20000000800 */
[-C--:B------:R-:W-:Y:S02]  /*3670*/  ISETP.GE.U32.AND P1, PT, R76, R45.reuse, PT ;  /* 0x0000002d4c00720c */ /* 0x080fe40003f26070 */
[----:B------:R-:W-:Y:S02]  /*3680*/  ISETP.GE.U32.AND P0, PT, R74, R45, PT ;  /* 0x0000002d4a00720c */ /* 0x000fe40003f06070 */
[----:B------:R-:W-:Y:S02]  /*3690*/  PRMT R127, R126, 0x7632, R127 ;  /* 0x000076327e7f7816 */ /* 0x000fe4000000007f */
[----:B------:R-:W-:Y:S01]  /*36a0*/  PRMT R129, R128, 0x7632, R129 ;  /* 0x0000763280817816 */ /* 0x000fe20000000081 */
[----:B------:R-:W-:-:S04]  /*36b0*/  FMUL.FTZ R125, R132, R79 ;  /* 0x0000004f847d7220 */ /* 0x000fc80000410000 */
[----:B------:R0:W5:Y:S01]  /*36c0*/  MUFU.EX2 R134, R125 ;  /* 0x0000007d00867308 */ /* 0x0001620000000800 */
[C---:B------:R-:W-:Y:S01]  /*36d0*/  FMUL.FTZ R138, R132.reuse, R85 ;  /* 0x00000055848a7220 */ /* 0x040fe20000410000 */
[----:B------:R-:W-:Y:S01]  /*36e0*/  FMUL.FTZ R141, R132, R87 ;  /* 0x00000057848d7220 */ /* 0x000fe20000410000 */
[----:B------:R-:W-:Y:S01]  /*36f0*/  ISETP.GE.U32.AND P3, PT, R72, R45, PT ;  /* 0x0000002d4800720c */ /* 0x000fe20003f66070 */
[----:B------:R-:W-:Y:S01]  /*3700*/  FMUL.FTZ R131, R132, R73 ;  /* 0x0000004984837220 */ /* 0x000fe20000410000 */
[----:B------:R2:W-:Y:S01]  /*3710*/  MUFU.EX2 R139, R138 ;  /* 0x0000008a008b7308 */ /* 0x0005e20000000800 */
[----:B0-----:R-:W-:-:S03]  /*3720*/  HADD2.F32 R125, -RZ, R124.H0_H0 ;  /* 0x2000007cff7d7230 */ /* 0x001fc60000004100 */
[----:B------:R-:W-:Y:S01]  /*3730*/  MUFU.EX2 R141, R141 ;  /* 0x0000008d008d7308 */ /* 0x000fe20000000800 */
[----:B------:R-:W-:-:S03]  /*3740*/  ISETP.GE.U32.AND P2, PT, R70, R45, PT ;  /* 0x0000002d4600720c */ /* 0x000fc60003f46070 */
[----:B------:R-:W-:Y:S01]  /*3750*/  MUFU.EX2 R140, R131 ;  /* 0x00000083008c7308 */ /* 0x000fe20000000800 */
[----:B-----5:R-:W-:Y:S01]  /*3760*/  FSEL R124, R134, 1, !P3 ;  /* 0x3f800000867c7808 */ /* 0x020fe20005800000 */
[----:B-1----:R-:W-:Y:S02]  /*3770*/  HADD2.F32 R28, -RZ, R28.H0_H0 ;  /* 0x2000001cff1c7230 */ /* 0x002fe40000004100 */
[----:B--2---:R-:W-:Y:S02]  /*3780*/  HADD2.F32 R138, -RZ, R29.H0_H0 ;  /* 0x2000001dff8a7230 */ /* 0x004fe40000004100 */
[----:B----4-:R-:W-:-:S03]  /*3790*/  HADD2.F32 R134, -RZ, R31.H0_H0 ;  /* 0x2000001fff867230 */ /* 0x010fc60000004100 */
[----:B------:R-:W-:Y:S01]  /*37a0*/  FMUL.FTZ R138, R111, R138 ;  /* 0x0000008a6f8a7220 */ /* 0x000fe20000410000 */
[----:B------:R-:W-:Y:S01]  /*37b0*/  FMUL.FTZ R28, R109, R28 ;  /* 0x0000001c6d1c7220 */ /* 0x000fe20000410000 */
[----:B------:R-:W-:Y:S01]  /*37c0*/  FMUL.FTZ R134, R117, R134 ;  /* 0x0000008675867220 */ /* 0x000fe20000410000 */
[----:B---3--:R-:W-:Y:S02]  /*37d0*/  @!P4 PRMT R34, R34, 0x5410, R27 ;  /* 0x000054102222c816 */ /* 0x008fe4000000001b */
[----:B------:R-:W0:Y:S02]  /*37e0*/  LDS.U16 R27, [R0+0x4] ;  /* 0x00000400001b7984 */ /* 0x000e240000000400 */
[----:B------:R-:W-:Y:S02]  /*37f0*/  PRMT R123, R34, 0x7632, R123 ;  /* 0x00007632227b7816 */ /* 0x000fe4000000007b */
[----:B------:R-:W-:Y:S04]  /*3800*/  STS.U16 [R43+0x210], R32 ;  /* 0x000210202b007388 */ /* 0x000fe80000000400 */
[----:B------:R-:W-:Y:S04]  /*3810*/  STS.U16 [R42+0x250], R33 ;  /* 0x000250212a007388 */ /* 0x000fe80000000400 */
[----:B------:R1:W-:Y:S04]  /*3820*/  STS.U16 [R41+0x290], R34 ;  /* 0x0002902229007388 */ /* 0x0003e80000000400 */
[----:B------:R2:W-:Y:S01]  /*3830*/  STS.U16 [R40+0x2d0], R123 ;  /* 0x0002d07b28007388 */ /* 0x0005e20000000400 */
[----:B-1----:R-:W-:Y:S01]  /*3840*/  FMUL.FTZ R34, R132, R77 ;  /* 0x0000004d84227220 */ /* 0x002fe20000410000 */
[----:B------:R-:W-:-:S03]  /*3850*/  HADD2.F32 R33, -RZ, R26.H0_H0 ;  /* 0x2000001aff217230 */ /* 0x000fc60000004100 */
[----:B--2---:R-:W1:Y:S02]  /*3860*/  MUFU.EX2 R123, R34 ;  /* 0x00000022007b7308 */ /* 0x004e640000000800 */
[----:B------:R-:W-:Y:S01]  /*3870*/  FMUL.FTZ R32, R116, R33 ;  /* 0x0000002174207220 */ /* 0x000fe20000410000 */
[----:B------:R-:W-:Y:S01]  /*3880*/  FSEL R33, R35, 1, !P1 ;  /* 0x3f80000023217808 */ /* 0x000fe20004800000 */
[----:B0-----:R-:W-:-:S05]  /*3890*/  HADD2.F32 R26, -RZ, R27.H0_H0 ;  /* 0x2000001bff1a7230 */ /* 0x001fca0000004100 */
[----:B------:R-:W-:Y:S01]  /*38a0*/  FMUL.FTZ R26, R115, R26 ;  /* 0x0000001a731a7220 */ /* 0x000fe20000410000 */
[----:B-1----:R-:W-:Y:S01]  /*38b0*/  FSEL R35, R123, 1, !P0 ;  /* 0x3f8000007b237808 */ /* 0x002fe20004000000 */
[----:B------:R0:W-:Y:S03]  /*38c0*/  STS.U16 [R39+0x310], R126 ;  /* 0x0003107e27007388 */ /* 0x0001e60000000400 */
[----:B------:R-:W-:Y:S02]  /*38d0*/  FSEL R34, R26, RZ, !P0 ;  /* 0x000000ff1a227208 */ /* 0x000fe40004000000 */
[----:B------:R-:W-:Y:S01]  /*38e0*/  ISETP.NE.AND P0, PT, R47, RZ, PT ;  /* 0x000000ff2f00720c */ /* 0x000fe20003f05270 */
[----:B------:R-:W-:Y:S01]  /*38f0*/  STS.U16 [R38+0x350], R127 ;  /* 0x0003507f26007388 */ /* 0x000fe20000000400 */
[----:B0-----:R-:W-:-:S03]  /*3900*/  FMUL.FTZ R126, R132, R81 ;  /* 0x00000051847e7220 */ /* 0x001fc60000410000 */
[----:B------:R0:W-:Y:S01]  /*3910*/  STS.U16 [R37+0x390], R128 ;  /* 0x0003908025007388 */ /* 0x0001e20000000400 */
[----:B------:R-:W-:-:S03]  /*3920*/  HADD2.F32 R27, -RZ, R30.H0_H0 ;  /* 0x2000001eff1b7230 */ /* 0x000fc60000004100 */
[----:B------:R-:W-:Y:S01]  /*3930*/  STS.U16 [R36+0x3d0], R129 ;  /* 0x0003d08124007388 */ /* 0x000fe20000000400 */
[----:B------:R-:W-:Y:S01]  /*3940*/  NOP ;  /* 0x0000000000007918 */ /* 0x000fe20000000000 */
[----:B0-----:R-:W-:Y:S02]  /*3950*/  FMUL.FTZ R128, R132, R83 ;  /* 0x0000005384807220 */ /* 0x001fe40000410000 */
[----:B------:R-:W0:Y:S01]  /*3960*/  LDS.U16 R135, [R0+0x212] ;  /* 0x0002120000877984 */ /* 0x000e220000000400 */
[----:B------:R-:W-:Y:S03]  /*3970*/  MUFU.EX2 R136, R126 ;  /* 0x0000007e00887308 */ /* 0x000fe60000000800 */
[----:B------:R-:W1:Y:S01]  /*3980*/  LDS.U16 R130, [R0+0x214] ;  /* 0x0002140000827984 */ /* 0x000e620000000400 */
[----:B------:R2:W3:Y:S03]  /*3990*/  MUFU.EX2 R137, R128 ;  /* 0x0000008000897308 */ /* 0x0004e60000000800 */
[----:B------:R-:W4:Y:S04]  /*39a0*/  LDS.U16 R133, [R0+0x210] ;  /* 0x0002100000857984 */ /* 0x000f280000000400 */
[----:B------:R-:W5:Y:S01]  /*39b0*/  LDS.U16 R129, [R0+0x216] ;  /* 0x0002160000817984 */ /* 0x000f620000000400 */
[----:B--2---:R-:W-:-:S03]  /*39c0*/  HADD2.F32 R128, -RZ, R119.H0_H0 ;  /* 0x20000077ff807230 */ /* 0x004fc60000004100 */
[----:B------:R-:W2:Y:S01]  /*39d0*/  LDS.U16 R127, [R0+0x218] ;  /* 0x00021800007f7984 */ /* 0x000ea20000000400 */
[----:B------:R-:W-:-:S03]  /*39e0*/  FMUL.FTZ R119, R114, R27 ;  /* 0x0000001b72777220 */ /* 0x000fc60000410000 */
[----:B------:R-:W2:Y:S04]  /*39f0*/  LDS.U16 R126, [R0+0x21a] ;  /* 0x00021a00007e7984 */ /* 0x000ea80000000400 */
[----:B------:R-:W2:Y:S04]  /*3a00*/  LDS.U16 R123, [R0+0x21c] ;  /* 0x00021c00007b7984 */ /* 0x000ea80000000400 */
[----:B------:R-:W2:Y:S04]  /*3a10*/  LDS.U16 R30, [R0+0x21e] ;  /* 0x00021e00001e7984 */ /* 0x000ea80000000400 */
[----:B------:R-:W2:Y:S01]  /*3a20*/  @P0 LDS.64 R26, [UR8] ;  /* 0x00000008ff1a0984 */ /* 0x000ea20008000a00 */
[----:B------:R-:W-:Y:S01]  /*3a30*/  FSEL R32, R32, RZ, !P1 ;  /* 0x000000ff20207208 */ /* 0x000fe20004800000 */
[----:B------:R-:W-:Y:S01]  /*3a40*/  FMUL.FTZ R132, R112, R125 ;  /* 0x0000007d70847220 */ /* 0x000fe20000410000 */
[----:B------:R-:W-:Y:S01]  /*3a50*/  ISETP.GE.U32.AND P1, PT, R66, R45, PT ;  /* 0x0000002d4200720c */ /* 0x000fe20003f26070 */
[----:B------:R-:W-:Y:S01]  /*3a60*/  FMUL.FTZ R128, R113, R128 ;  /* 0x0000008071807220 */ /* 0x000fe20000410000 */
[----:B------:R-:W-:-:S02]  /*3a70*/  FSEL R119, R119, RZ, !P3 ;  /* 0x000000ff77777208 */ /* 0x000fc40005800000 */
[----:B------:R-:W-:Y:S02]  /*3a80*/  FSEL R131, R132, RZ, !P1 ;  /* 0x000000ff84837208 */ /* 0x000fe40004800000 */
[-C--:B------:R-:W-:Y:S02]  /*3a90*/  ISETP.GE.U32.AND P3, PT, R64, R45.reuse, PT ;  /* 0x0000002d4000720c */ /* 0x080fe40003f66070 */
[----:B------:R-:W-:Y:S02]  /*3aa0*/  FSEL R125, R128, RZ, !P2 ;  /* 0x000000ff807d7208 */ /* 0x000fe40005000000 */
[----:B---3--:R-:W-:Y:S02]  /*3ab0*/  FSEL R132, R137, 1, !P1 ;  /* 0x3f80000089847808 */ /* 0x008fe40004800000 */
[----:B------:R-:W-:Y:S02]  /*3ac0*/  FSEL R128, R136, 1, !P2 ;  /* 0x3f80000088807808 */ /* 0x000fe40005000000 */
[----:B------:R-:W-:-:S02]  /*3ad0*/  ISETP.GE.U32.AND P1, PT, R80, R45, PT ;  /* 0x0000002d5000720c */ /* 0x000fc40003f26070 */
[----:B------:R-:W-:Y:S02]  /*3ae0*/  ISETP.GE.U32.AND P2, PT, R62, R45, PT ;  /* 0x0000002d3e00720c */ /* 0x000fe40003f46070 */
[----:B------:R-:W-:Y:S02]  /*3af0*/  FSEL R136, R139, 1, !P3 ;  /* 0x3f8000008b887808 */ /* 0x000fe40005800000 */
[----:B------:R-:W-:Y:S01]  /*3b00*/  FSEL R139, R134, RZ, !P1 ;  /* 0x000000ff868b7208 */ /* 0x000fe20004800000 */
[----:B0-----:R-:W-:Y:S01]  /*3b10*/  HADD2.F32 R134, -RZ, R135.H0_H0 ;  /* 0x20000087ff867230 */ /* 0x001fe20000004100 */
[----:B------:R-:W-:Y:S01]  /*3b20*/  FSEL R137, R141, 1, !P2 ;  /* 0x3f8000008d897808 */ /* 0x000fe20005000000 */
[----:B-1----:R-:W-:Y:S01]  /*3b30*/  HADD2.F32 R135, -RZ, R130.H0_H0 ;  /* 0x20000082ff877230 */ /* 0x002fe20000004100 */
[----:B------:R-:W-:Y:S01]  /*3b40*/  FSEL R141, R138, RZ, !P3 ;  /* 0x000000ff8a8d7208 */ /* 0x000fe20005800000 */
[----:B----4-:R-:W-:Y:S01]  /*3b50*/  HADD2.F32 R133, -RZ, R133.H0_H0 ;  /* 0x20000085ff857230 */ /* 0x010fe20000004100 */
[----:B------:R-:W-:Y:S01]  /*3b60*/  FSEL R140, R140, 1, !P1 ;  /* 0x3f8000008c8c7808 */ /* 0x000fe20004800000 */
[----:B-----5:R-:W-:Y:S01]  /*3b70*/  HADD2.F32 R130, -RZ, R129.H0_H0 ;  /* 0x20000081ff827230 */ /* 0x020fe20000004100 */
[----:B------:R-:W-:Y:S01]  /*3b80*/  FSEL R142, R28, RZ, !P2 ;  /* 0x000000ff1c8e7208 */ /* 0x000fe20005000000 */
[----:B--2---:R-:W-:-:S02]  /*3b90*/  HADD2.F32 R127, -RZ, R127.H0_H0 ;  /* 0x2000007fff7f7230 */ /* 0x004fc40000004100 */
[----:B------:R-:W-:Y:S02]  /*3ba0*/  HADD2.F32 R126, -RZ, R126.H0_H0 ;  /* 0x2000007eff7e7230 */ /* 0x000fe40000004100 */
        /* <DEDUP_REMOVED lines=14> */
.L_x_2401:
[----:B------:R-:W-:Y:S01]  /*3c90*/  IMAD.MOV.U32 R27, RZ, RZ, RZ ;  /* 0x000000ffff1b7224 */ /* 0x000fe200078e00ff */
[----:B------:R-:W-:Y:S06]  /*3ca0*/  @!P6 BRA `(.L_x_2400) ;  /* 0x00000000000ce947 */ /* 0x000fec0003800000 */
[----:B------:R-:W-:-:S04]  /*3cb0*/  IADD3 R28, P0, PT, R90, R107, RZ ;  /* 0x0000006b5a1c7210 */ /* 0x000fc80007f1e0ff */
[----:B------:R-:W-:-:S05]  /*3cc0*/  IADD3.X R29, PT, PT, R61, R110, RZ, P0, !PT ;  /* 0x0000006e3d1d7210 */ /* 0x000fca00007fe4ff */
[----:B------:R1:W5:Y:S04]  /*3cd0*/  LDG.E R27, desc[UR10][R28.64] ;  /* 0x0000000a1c1b7981 */ /* 0x000368000c1e1900 */
.L_x_2400:
        /* <DEDUP_REMOVED lines=95> */
.L_x_2404:
[----:B------:R-:W-:-:S04]  /*42d0*/  ISETP.NE.AND P0, PT, R47, R82, PT ;  /* 0x000000522f00720c */ /* 0x000fc80003f05270 */
[----:B------:R-:W-:-:S13]  /*42e0*/  ISETP.NE.OR P0, PT, R28, RZ, P0 ;  /* 0x000000ff1c00720c */ /* 0x000fda0000705670 */
[----:B------:R-:W-:-:S04]  /*42f0*/  @!P0 IADD3 R28, P1, PT, R90, R107, RZ ;  /* 0x0000006b5a1c8210 */ /* 0x000fc80007f3e0ff */
[----:B------:R-:W-:-:S05]  /*4300*/  @!P0 IADD3.X R29, PT, PT, R61, R110, RZ, P1, !PT ;  /* 0x0000006e3d1d8210 */ /* 0x000fca0000ffe4ff */
[----:B------:R0:W-:Y:S04]  /*4310*/  @!P0 STG.E desc[UR10][R28.64], R27 ;  /* 0x0000001b1c008986 */ /* 0x0001e8000c10190a */
.L_x_2403:
[----:B------:R-:W-:Y:S05]  /*4320*/  BSYNC.RECONVERGENT B0 ;  /* 0x0000000000007941 */ /* 0x000fea0003800200 */
.L_x_2402:
        /* <DEDUP_REMOVED lines=22> */
.L_x_2399:
[----:B------:R-:W-:Y:S01]  /*4490*/  BAR.SYNC.DEFER_BLOCKING 0x0 ;  /* 0x0000000000007b1d */ /* 0x000fe20000010000 */
[----:B------:R-:W-:Y:S01]  /*44a0*/  ISETP.NE.AND P0, PT, R53, RZ, PT ;  /* 0x000000ff3500720c */ /* 0x000fe20003f05270 */
[----:B------:R-:W-:Y:S01]  /*44b0*/  IMAD.MOV.U32 R79, RZ, RZ, RZ ;  /* 0x000000ffff4f7224 */ /* 0x000fe200078e00ff */
[----:B------:R-:W-:Y:S01]  /*44c0*/  F2FP.F16.F32.PACK_AB R93, R93, R106 ;  /* 0x0000006a5d5d723e */ /* 0x000fe200000000ff */
[----:B------:R-:W-:Y:S01]  /*44d0*/  VIADD R47, R47, 0x1 ;  /* 0x000000012f2f7836 */ /* 0x000fe20000000000 */
[----:B------:R-:W-:Y:S01]  /*44e0*/  F2FP.F16.F32.PACK_AB R91, R91, R104 ;  /* 0x000000685b5b723e */ /* 0x000fe200000000ff */
[----:B------:R-:W2:Y:S01]  /*44f0*/  LDCU.128 UR12, c[0x0][0x430] ;  /* 0x00008600ff0c77ac */ /* 0x000ea20008000c00 */
[----:B------:R-:W-:Y:S01]  /*4500*/  F2FP.F16.F32.PACK_AB R89, R89, R102 ;  /* 0x000000665959723e */ /* 0x000fe200000000ff */
[----:B------:R-:W-:Y:S01]  /*4510*/  IMAD.IADD R84, R45, 0x1, R84 ;  /* 0x000000012d547824 */ /* 0x000fe200078e0254 */
[----:B------:R-:W-:Y:S01]  /*4520*/  F2FP.F16.F32.PACK_AB R95, R95, R108 ;  /* 0x0000006c5f5f723e */ /* 0x000fe200000000ff */
[----:B------:R-:W3:Y:S01]  /*4530*/  LDCU.64 UR4, c[0x0][0x4a8] ;  /* 0x00009500ff0477ac */ /* 0x000ee20008000a00 */
[----:B------:R-:W-:-:S02]  /*4540*/  PRMT R11, R93, 0x7632, R11 ;  /* 0x000076325d0b7816 */ /* 0x000fc4000000000b */
[----:B------:R-:W-:Y:S02]  /*4550*/  PRMT R12, R91, 0x7632, R12 ;  /* 0x000076325b0c7816 */ /* 0x000fe4000000000c */
[----:B------:R-:W-:Y:S02]  /*4560*/  PRMT R10, R95, 0x7632, R10 ;  /* 0x000076325f0a7816 */ /* 0x000fe4000000000a */
[----:B------:R-:W-:Y:S02]  /*4570*/  PRMT R14, R89, 0x7632, R14 ;  /* 0x00007632590e7816 */ /* 0x000fe4000000000e */
[----:B------:R-:W-:Y:S01]  /*4580*/  MOV R97, R65 ;  /* 0x0000004100617202 */ /* 0x000fe20000000f00 */
[----:B------:R-:W-:Y:S02]  /*4590*/  STS.U16 [R0+0x4], R93 ;  /* 0x0000045d00007388 */ /* 0x000fe40000000400 */
[----:B------:R-:W-:Y:S02]  /*45a0*/  IMAD.WIDE.U32 R96, R45, 0x2, R96 ;  /* 0x000000022d607825 */ /* 0x000fe400078e0060 */
[----:B------:R-:W-:Y:S02]  /*45b0*/  STS.U16 [R0+0x6], R11 ;  /* 0x0000060b00007388 */ /* 0x000fe40000000400 */
[----:B------:R-:W-:-:S02]  /*45c0*/  IMAD.MOV.U32 R65, RZ, RZ, R97 ;  /* 0x000000ffff417224 */ /* 0x000fc400078e0061 */
[----:B------:R-:W-:Y:S04]  /*45d0*/  STS.U16 [R0+0x8], R91 ;  /* 0x0000085b00007388 */ /* 0x000fe80000000400 */
[----:B------:R-:W-:Y:S04]  /*45e0*/  STS.U16 [R0+0xa], R12 ;  /* 0x00000a0c00007388 */ /* 0x000fe80000000400 */
[----:B------:R-:W-:Y:S04]  /*45f0*/  STS.U16 [R0+0xc], R89 ;  /* 0x00000c5900007388 */ /* 0x000fe80000000400 */
[----:B------:R-:W-:Y:S04]  /*4600*/  STS.U16 [R0], R95 ;  /* 0x0000005f00007388 */ /* 0x000fe80000000400 */
[----:B------:R2:W-:Y:S04]  /*4610*/  STS.U16 [R0+0x2], R10 ;  /* 0x0000020a00007388 */ /* 0x0005e80000000400 */
[----:B------:R4:W-:Y:S01]  /*4620*/  STS.U16 [R0+0xe], R14 ;  /* 0x00000e0e00007388 */ /* 0x0009e20000000400 */
[----:B------:R-:W-:-:S03]  /*4630*/  NOP ;  /* 0x0000000000007918 */ /* 0x000fc60000000000 */
[----:B------:R-:W-:Y:S01]  /*4640*/  LDS.U16 R43, [R43] ;  /* 0x000000002b2b7984 */ /* 0x000fe20000000400 */
[----:B--2---:R-:W-:Y:S01]  /*4650*/  IMAD.WIDE.U32 R10, R71, UR12, R78 ;  /* 0x0000000c470a7c25 */ /* 0x004fe2000f8e004e */
[----:B------:R-:W-:Y:S02]  /*4660*/  MOV R95, R63 ;  /* 0x0000003f005f7202 */ /* 0x000fe40000000f00 */
[----:B------:R-:W-:Y:S01]  /*4670*/  LDS.U16 R13, [R42+0x40] ;  /* 0x000040002a0d7984 */ /* 0x000fe20000000400 */
[----:B----4-:R-:W-:Y:S01]  /*4680*/  IMAD R0, R67, UR12, RZ ;  /* 0x0000000c43007c24 */ /* 0x010fe2000f8e02ff */
[C---:B------:R-:W-:Y:S01]  /*4690*/  IADD3 R78, PT, PT, R45.reuse, R78, RZ ;  /* 0x0000004e2d4e7210 */ /* 0x040fe20007ffe0ff */
[----:B------:R-:W-:Y:S01]  /*46a0*/  IMAD.WIDE.U32 R94, R45, 0x2, R94 ;  /* 0x000000022d5e7825 */ /* 0x000fe200078e005e */
[----:B------:R-:W-:Y:S03]  /*46b0*/  LDS.U16 R41, [R41+0x80] ;  /* 0x0000800029297984 */ /* 0x000fe60000000400 */
[----:B------:R-:W-:Y:S01]  /*46c0*/  IMAD R23, R71, UR13, R0 ;  /* 0x0000000d47177c24 */ /* 0x000fe2000f8e0200 */
[----:B------:R-:W-:Y:S01]  /*46d0*/  LDS.U16 R15, [R40+0xc0] ;  /* 0x0000c000280f7984 */ /* 0x000fe20000000400 */
[----:B------:R-:W-:-:S03]  /*46e0*/  MOV R63, R95 ;  /* 0x0000005f003f7202 */ /* 0x000fc60000000f00 */
[----:B------:R-:W-:Y:S01]  /*46f0*/  LDS.U16 R39, [R39+0x100] ;  /* 0x0001000027277984 */ /* 0x000fe20000000400 */
[----:B------:R-:W-:-:S03]  /*4700*/  IADD3 R11, PT, PT, R11, R23, RZ ;  /* 0x000000170b0b7210 */ /* 0x000fc60007ffe0ff */
[----:B------:R-:W-:Y:S01]  /*4710*/  LDS.U16 R17, [R38+0x140] ;  /* 0x0001400026117984 */ /* 0x000fe20000000400 */
[----:B------:R-:W-:-:S03]  /*4720*/  IMAD.WIDE.U32 R10, R69, UR14, R10 ;  /* 0x0000000e450a7c25 */ /* 0x000fc6000f8e000a */
[----:B------:R-:W-:Y:S01]  /*4730*/  LDS.U16 R37, [R37+0x180] ;  /* 0x0001800025257984 */ /* 0x000fe20000000400 */
[----:B------:R-:W-:-:S03]  /*4740*/  IMAD R0, R69, UR15, R11 ;  /* 0x0000000f45007c24 */ /* 0x000fc6000f8e020b */
[----:B------:R-:W-:Y:S04]  /*4750*/  LDS.U16 R19, [R36+0x1c0] ;  /* 0x0001c00024137984 */ /* 0x000fe80000000400 */
[----:B------:R-:W-:Y:S01]  /*4760*/  @!P0 STS [UR6+0x210], R45 ;  /* 0x0002102dff008988 */ /* 0x000fe20008000806 */
[----:B------:R-:W-:Y:S01]  /*4770*/  BAR.SYNC.DEFER_BLOCKING 0x0 ;  /* 0x0000000000007b1d */ /* 0x000fe20000010000 */
[----:B------:R-:W-:-:S04]  /*4780*/  IADD3 R11, P0, PT, R68, R10, RZ ;  /* 0x0000000a440b7210 */ /* 0x000fc80007f1e0ff */
[----:B---3--:R-:W-:Y:S01]  /*4790*/  LEA R10, P3, R11, UR4, 0x1 ;  /* 0x000000040b0a7c11 */ /* 0x008fe2000f8608ff */
[----:B------:R-:W-:-:S05]  /*47a0*/  IMAD.X R0, RZ, RZ, R0, P0 ;  /* 0x000000ffff007224 */ /* 0x000fca00000e0600 */
[----:B------:R-:W-:Y:S01]  /*47b0*/  LEA.HI.X R11, R11, UR5, R0, 0x1, P3 ;  /* 0x000000050b0b7c11 */ /* 0x000fe200098f0c00 */
[----:B------:R-:W2:Y:S02]  /*47c0*/  LDS R21, [UR6+0x210] ;  /* 0x00021006ff157984 */ /* 0x000ea40008000800 */
[-C--:B--2---:R-:W-:Y:S02]  /*47d0*/  ISETP.GE.AND P1, PT, R60, R21.reuse, PT ;  /* 0x000000153c00720c */ /* 0x084fe40003f26270 */
        /* <DEDUP_REMOVED lines=18> */
.L_x_2407:
        /* <DEDUP_REMOVED lines=16> */
.L_x_7989:


//--------------------- .text._Z25selective_scan_fwd_kernelI32Selective_Scan_fwd_kernel_traitsILi32ELi8ELi1ELb0ELb1ELb1ELb1ELb0EN3c104HalfEffEEv13SSMParamsBase --------------------------
	.section	.text._Z25selective_scan_fwd_kernelI32Selective_Scan_fwd_kernel_traitsILi32ELi8ELi1ELb0ELb1ELb1ELb1ELb0EN3c104HalfEffEEv13SSMParamsBase,"ax",@progbits
	.align	128
        .global         _Z25selective_scan_fwd_kernelI32Selective_Scan_fwd_kernel_traitsILi32ELi8ELi1ELb0ELb1ELb1ELb1ELb0EN3c104HalfEffEEv13SSMParamsBase
        .type           _Z25selective_scan_fwd_kernelI32Selective_Scan_fwd_kernel_traitsILi32ELi8ELi1ELb0ELb1ELb1ELb1ELb0EN3c104HalfEffEEv13SSMParamsBase,@function
        .size           _Z25selective_scan_fwd_kernelI32Selective_Scan_fwd_kernel_traitsILi32ELi8ELi1ELb0ELb1ELb1ELb1ELb0EN3c104HalfEffEEv13SSMParamsBase,(.L_x_7990 - _Z25selective_scan_fwd_kernelI32Selective_Scan_fwd_kernel_traitsILi32ELi8ELi1ELb0ELb1ELb1ELb1ELb0EN3c104HalfEffEEv13SSMParamsBase)
        .other          _Z25selective_scan_fwd_kernelI32Selective_Scan_fwd_kernel_traitsILi32ELi8ELi1ELb0ELb1ELb1ELb1ELb0EN3c104HalfEffEEv13SSMParamsBase,@"STO_CUDA_ENTRY STV_DEFAULT"
_Z25selective_scan_fwd_kernelI32Selective_Scan_fwd_kernel_traitsILi32ELi8ELi1ELb0ELb1ELb1ELb1ELb0EN3c104HalfEffEEv13SSMParamsBase:
.text._Z25selective_scan_fwd_kernelI32Selective_Scan_fwd_kernel_traitsILi32ELi8ELi1ELb0ELb1ELb1ELb1ELb0EN3c104HalfEffEEv13SSMParamsBase:
        /* <DEDUP_REMOVED lines=38> */
.L_x_2408:
        /* <DEDUP_REMOVED lines=20> */
[----:B-1----:R-:W-:-:S04]  /*03a0*/  IMAD.WIDE.U32 R8, R69, R22, RZ ;  /* 0x0000001645087225 */ /* 0x002fc800078e00ff */
[----:B--2---:R-:W-:Y:S02]  /*03b0*/  VIADD R2, R4, 0xffffffe ;  /* 0x0ffffffe04027836 */ /* 0x004fe40000000000 */
[----:B------:R-:W-:Y:S01]  /*03c0*/  IMAD R9, R69, R23, R9 ;  /* 0x0000001745097224 */ /* 0x000fe200078e0209 */
[----:B------:R-:W1:Y:S01]  /*03d0*/  LDC.64 R96, c[0x0][0x418] ;  /* 0x00010600ff607b82 */ /* 0x000e620000000a00 */
[----:B------:R2:W3:Y:S07]  /*03e0*/  F2I.FTZ.U32.TRUNC.NTZ R3, R2 ;  /* 0x0000000200037305 */ /* 0x0004ee000021f000 */
[----:B------:R-:W1:Y:S01]  /*03f0*/  LDC.64 R18, c[0x0][0x498] ;  /* 0x00012600ff127b82 */ /* 0x000e620000000a00 */
[----:B--2---:R-:W-:-:S02]  /*0400*/  IMAD.MOV.U32 R2, RZ, RZ, RZ ;  /* 0x000000ffff027224 */ /* 0x004fc400078e00ff */
[----:B---3--:R-:W-:-:S05]  /*0410*/  IMAD.MOV R5, RZ, RZ, -R3 ;  /* 0x000000ffff057224 */ /* 0x008fca00078e0a03 */
[----:B------:R-:W2:Y:S01]  /*0420*/  LDC.64 R94, c[0x0][0x478] ;  /* 0x00011e00ff5e7b82 */ /* 0x000ea20000000a00 */
[----:B------:R-:W-:-:S04]  /*0430*/  IMAD R5, R5, R12, RZ ;  /* 0x0000000c05057224 */ /* 0x000fc800078e02ff */
[----:B------:R-:W-:Y:S01]  /*0440*/  IMAD.HI.U32 R3, R3, R5, R2 ;  /* 0x0000000503037227 */ /* 0x000fe200078e0002 */
[----:B------:R-:W-:Y:S02]  /*0450*/  MOV R5, R6 ;  /* 0x0000000600057202 */ /* 0x000fe40000000f00 */
[----:B------:R-:W3:Y:S03]  /*0460*/  LDC.64 R92, c[0x0][0x480] ;  /* 0x00012000ff5c7b82 */ /* 0x000ee60000000a00 */
[----:B------:R-:W-:-:S04]  /*0470*/  IMAD.HI.U32 R4, R3, R5, RZ ;  /* 0x0000000503047227 */ /* 0x000fc800078e00ff */
[----:B------:R-:W-:Y:S01]  /*0480*/  IMAD.MOV R3, RZ, RZ, -R4 ;  /* 0x000000ffff037224 */ /* 0x000fe200078e0a04 */
[----:B------:R-:W4:Y:S03]  /*0490*/  LDC.64 R6, c[0x0][0x400] ;  /* 0x00010000ff067b82 */ /* 0x000f260000000a00 */
[----:B------:R-:W-:-:S05]  /*04a0*/  IMAD R5, R12, R3, R5 ;  /* 0x000000030c057224 */ /* 0x000fca00078e0205 */
[----:B------:R-:W-:-:S13]  /*04b0*/  ISETP.GT.U32.AND P4, PT, R12, R5, PT ;  /* 0x000000050c00720c */ /* 0x000fda0003f84070 */
[----:B------:R-:W-:Y:S02]  /*04c0*/  @!P4 IMAD.IADD R5, R5, 0x1, -R12 ;  /* 0x000000010505c824 */ /* 0x000fe400078e0a0c */
[----:B------:R-:W-:Y:S01]  /*04d0*/  @!P4 VIADD R4, R4, 0x1 ;  /* 0x000000010404c836 */ /* 0x000fe20000000000 */
[----:B------:R-:W-:Y:S01]  /*04e0*/  ISETP.NE.AND P4, PT, R14, RZ, PT ;  /* 0x000000ff0e00720c */ /* 0x000fe20003f85270 */
[----:B----4-:R-:W-:Y:S01]  /*04f0*/  IMAD.WIDE.U32 R2, R69, R6, RZ ;  /* 0x0000000645027225 */ /* 0x010fe200078e00ff */
[----:B------:R-:W-:Y:S02]  /*0500*/  ISETP.GE.U32.AND P5, PT, R5, R12, PT ;  /* 0x0000000c0500720c */ /* 0x000fe40003fa6070 */
[----:B------:R-:W4:Y:S01]  /*0510*/  LDC.64 R12, c[0x0][0x490] ;  /* 0x00012400ff0c7b82 */ /* 0x000f220000000a00 */
[----:B------:R-:W-:Y:S01]  /*0520*/  LOP3.LUT R5, R67, R14, RZ, 0x3c, !PT ;  /* 0x0000000e43057212 */ /* 0x000fe200078e3cff */
[C---:B------:R-:W-:Y:S02]  /*0530*/  IMAD R3, R69.reuse, R7, R3 ;  /* 0x0000000745037224 */ /* 0x040fe400078e0203 */
[----:B0-----:R-:W-:Y:S01]  /*0540*/  IMAD.WIDE.U32 R6, R69, R20, RZ ;  /* 0x0000001445067225 */ /* 0x001fe200078e00ff */
[----:B------:R-:W-:-:S03]  /*0550*/  ISETP.GE.AND P3, PT, R5, RZ, PT ;  /* 0x000000ff0500720c */ /* 0x000fc60003f66270 */
[----:B------:R-:W-:-:S03]  /*0560*/  IMAD.WIDE.U32 R2, R67, R98, R2 ;  /* 0x0000006243027225 */ /* 0x000fc600078e0002 */
[----:B------:R-:W-:Y:S01]  /*0570*/  @P5 IADD3 R4, PT, PT, R4, 0x1, RZ ;  /* 0x0000000104045810 */ /* 0x000fe20007ffe0ff */
[----:B------:R-:W-:Y:S02]  /*0580*/  IMAD R99, R67, R99, R3 ;  /* 0x0000006343637224 */ /* 0x000fe400078e0203 */
[C---:B------:R-:W-:Y:S02]  /*0590*/  IMAD R7, R69.reuse, R21, R7 ;  /* 0x0000001545077224 */ /* 0x040fe400078e0207 */
[----:B------:R-:W-:Y:S02]  /*05a0*/  IMAD.MOV.U32 R11, RZ, RZ, R4 ;  /* 0x000000ffff0b7224 */ /* 0x000fe400078e0004 */
[----:B------:R-:W-:-:S04]  /*05b0*/  IMAD.WIDE.U32 R4, R69, R16, RZ ;  /* 0x0000001045047225 */ /* 0x000fc800078e00ff */
[----:B------:R-:W-:Y:S01]  /*05c0*/  @!P3 IMAD.MOV R11, RZ, RZ, -R11 ;  /* 0x000000ffff0bb224 */ /* 0x000fe200078e0a0b */
[----:B------:R-:W-:Y:S01]  /*05d0*/  @!P4 LOP3.LUT R11, RZ, R14, RZ, 0x33, !PT ;  /* 0x0000000eff0bc212 */ /* 0x000fe200078e33ff */
[----:B------:R-:W-:Y:S01]  /*05e0*/  IMAD R5, R69, R17, R5 ;  /* 0x0000001145057224 */ /* 0x000fe200078e0205 */
[----:B----4-:R-:W-:Y:S02]  /*05f0*/  LEA R98, P2, R2, R12, 0x1 ;  /* 0x0000000c02627211 */ /* 0x010fe400078408ff */
[----:B-----5:R-:W-:Y:S02]  /*0600*/  ISETP.NE.AND P3, PT, R24, RZ, PT ;  /* 0x000000ff1800720c */ /* 0x020fe40003f65270 */
[----:B------:R-:W-:Y:S01]  /*0610*/  LEA.HI.X R99, R2, R13, R99, 0x1, P2 ;  /* 0x0000000d02637211 */ /* 0x000fe200010f0c63 */
[----:B-1----:R-:W-:Y:S01]  /*0620*/  IMAD.WIDE.U32 R2, R67, R96, R4 ;  /* 0x0000006043027225 */ /* 0x002fe200078e0004 */
[----:B------:R-:W-:-:S03]  /*0630*/  SHF.R.S32.HI R13, RZ, 0x1f, R11 ;  /* 0x0000001fff0d7819 */ /* 0x000fc6000001140b */
[----:B------:R-:W-:Y:S01]  /*0640*/  IMAD.WIDE.U32 R4, R11, R64, R6 ;  /* 0x000000400b047225 */ /* 0x000fe200078e0006 */
[----:B------:R-:W-:-:S03]  /*0650*/  LEA R96, P2, R2, R18, 0x1 ;  /* 0x0000001202607211 */ /* 0x000fc600078408ff */
[C---:B------:R-:W-:Y:S01]  /*0660*/  IMAD R12, R13.reuse, R64, RZ ;  /* 0x000000400d0c7224 */ /* 0x040fe200078e02ff */
[----:B--2---:R-:W-:Y:S01]  /*0670*/  LEA R94, P4, R4, R94, 0x1 ;  /* 0x0000005e045e7211 */ /* 0x004fe200078808ff */
[-C--:B------:R-:W-:Y:S02]  /*0680*/  IMAD R14, R13, R62.reuse, RZ ;  /* 0x0000003e0d0e7224 */ /* 0x080fe400078e02ff */
[C---:B------:R-:W-:Y:S02]  /*0690*/  IMAD R65, R11.reuse, R65, R12 ;  /* 0x000000410b417224 */ /* 0x040fe400078e020c */
[----:B------:R-:W-:-:S04]  /*06a0*/  IMAD.WIDE.U32 R6, R11, R62, R8 ;  /* 0x0000003e0b067225 */ /* 0x000fc800078e0008 */
[----:B------:R-:W-:Y:S01]  /*06b0*/  IMAD R63, R11, R63, R14 ;  /* 0x0000003f0b3f7224 */ /* 0x000fe200078e020e */
[----:B---3--:R-:W-:Y:S01]  /*06c0*/  LEA R92, P5, R6, R92, 0x1 ;  /* 0x0000005c065c7211 */ /* 0x008fe200078a08ff */
        /* <DEDUP_REMOVED lines=14> */
.L_x_2409:
        /* <DEDUP_REMOVED lines=11> */
.L_x_2410:
        /* <DEDUP_REMOVED lines=72> */
.L_x_2411:
        /* <DEDUP_REMOVED lines=30> */
.L_x_2412:
        /* <DEDUP_REMOVED lines=35> */
.L_x_2436:
        /* <DEDUP_REMOVED lines=21> */
[----:B------:R-:W-:Y:S01]  /*1240*/  LOP3.LUT R118, R118, 0xfffffffb, RZ, 0xc0, !PT ;  /* 0xfffffffb76767812 */ /* 0x000fe200078ec0ff */
[----:B------:R-:W-:Y:S01]  /*1250*/  IMAD.X R11, RZ, RZ, R97, P2 ;  /* 0x000000ffff0b7224 */ /* 0x000fe200010e0661 */
[-C--:B------:R-:W-:Y:S02]  /*1260*/  ISETP.GE.AND P6, PT, R60, R45.reuse, PT ;  /* 0x0000002d3c00720c */ /* 0x080fe40003fc6270 */
[-C--:B------:R-:W-:Y:S02]  /*1270*/  ISETP.GE.AND P0, PT, R58, R45.reuse, PT ;  /* 0x0000002d3a00720c */ /* 0x080fe40003f06270 */
[-C--:B------:R-:W-:Y:S02]  /*1280*/  ISETP.GE.AND P1, PT, R56, R45.reuse, PT ;  /* 0x0000002d3800720c */ /* 0x080fe40003f26270 */
[----:B------:R-:W-:Y:S02]  /*1290*/  @P3 LOP3.LUT R118, R118, 0x4, RZ, 0xfc, !PT ;  /* 0x0000000476763812 */ /* 0x000fe400078efcff */
[-C--:B------:R-:W-:Y:S01]  /*12a0*/  ISETP.GE.AND P2, PT, R54, R45.reuse, PT ;  /* 0x0000002d3600720c */ /* 0x080fe20003f46270 */
[----:B------:R-:W2:Y:S01]  /*12b0*/  @!P3 LDG.E.U16 R0, desc[UR10][R12.64] ;  /* 0x0000000a0c00b981 */ /* 0x000ea2000c1e1500 */
[----:B------:R-:W-:-:S02]  /*12c0*/  ISETP.GE.AND P3, PT, R52, R45, PT ;  /* 0x0000002d3400720c */ /* 0x000fc40003f66270 */
[-C--:B------:R-:W-:Y:S02]  /*12d0*/  ISETP.GE.AND P4, PT, R50, R45.reuse, PT ;  /* 0x0000002d3200720c */ /* 0x080fe40003f86270 */
        /* <DEDUP_REMOVED lines=9> */
[----:B------:R-:W-:Y:S01]  /*1370*/  PRMT R21, RZ, 0x7610, R21 ;  /* 0x00007610ff157816 */ /* 0x000fe20000000015 */
[----:B------:R-:W0:Y:S01]  /*1380*/  S2R R44, SR_LANEID ;  /* 0x00000000002c7919 */ /* 0x000e220000000000 */
[----:B------:R-:W1:Y:S01]  /*1390*/  S2UR UR6, SR_CgaCtaId ;  /* 0x00000000000679c3 */ /* 0x000e620000008800 */
[----:B------:R-:W-:Y:S01]  /*13a0*/  UMOV UR4, 0x400 ;  /* 0x0000040000047882 */ /* 0x000fe20000000000 */
[----:B------:R-:W-:Y:S01]  /*13b0*/  LOP3.LUT R118, R118, 0xfffffffd, RZ, 0xc0, !PT ;  /* 0xfffffffd76767812 */ /* 0x000fe200078ec0ff */
[----:B------:R-:W5:Y:S03]  /*13c0*/  @!P1 LDG.E.U16 R17, desc[UR10][R12.64+0xc0] ;  /* 0x0000c00a0c119981 */ /* 0x000f66000c1e1500 */
[----:B------:R-:W-:Y:S01]  /*13d0*/  @P6 LOP3.LUT R118, R118, 0x2, RZ, 0xfc, !PT ;  /* 0x0000000276766812 */ /* 0x000fe200078efcff */
[----:B------:R-:W5:Y:S04]  /*13e0*/  @!P2 LDG.E.U16 R16, desc[UR10][R12.64+0x100] ;  /* 0x0001000a0c10a981 */ /* 0x000f68000c1e1500 */
[----:B------:R-:W5:Y:S04]  /*13f0*/  @!P3 LDG.E.U16 R19, desc[UR10][R12.64+0x140] ;  /* 0x0001400a0c13b981 */ /* 0x000f68000c1e1500 */
[----:B------:R-:W5:Y:S04]  /*1400*/  @!P4 LDG.E.U16 R18, desc[UR10][R12.64+0x180] ;  /* 0x0001800a0c12c981 */ /* 0x000f68000c1e1500 */
[----:B------:R0:W5:Y:S01]  /*1410*/  @!P5 LDG.E.U16 R21, desc[UR10][R12.64+0x1c0] ;  /* 0x0001c00a0c15d981 */ /* 0x000162000c1e1500 */
[----:B-1----:R-:W-:Y:S01]  /*1420*/  ULEA UR6, UR6, UR4, 0x18 ;  /* 0x0000000406067291 */ /* 0x002fe2000f8ec0ff */
[----:B------:R-:W-:Y:S01]  /*1430*/  P2R R28, PR, RZ, 0x40 ;  /* 0x00000040ff1c7803 */ /* 0x000fe20000000000 */
[----:B------:R-:W1:Y:S01]  /*1440*/  LDCU.U8 UR4, c[0x0][0x3a8] ;  /* 0x00007500ff0477ac */ /* 0x000e620008000000 */
[C---:B0-----:R-:W-:Y:S01]  /*1450*/  VIADD R23, R44.reuse, 0x20 ;  /* 0x000000202c177836 */ /* 0x041fe20000000000 */
[----:B------:R-:W-:-:S02]  /*1460*/  IADD3 R25, PT, PT, R44, 0x40, RZ ;  /* 0x000000402c197810 */ /* 0x000fc40007ffe0ff */
[CC--:B------:R-:W-:Y:S02]  /*1470*/  LEA.HI.SX32 R43, R44.reuse, R44.reuse, 0x1b ;  /* 0x0000002c2c2b7211 */ /* 0x0c0fe400078fdaff */
[-C--:B------:R-:W-:Y:S02]  /*1480*/  LEA.HI.SX32 R23, R23, R44.reuse, 0x1b ;  /* 0x0000002c17177211 */ /* 0x080fe400078fdaff */
[----:B------:R-:W-:Y:S01]  /*1490*/  LEA.HI.SX32 R25, R25, R44, 0x1b ;  /* 0x0000002c19197211 */ /* 0x000fe200078fdaff */
[C---:B------:R-:W-:Y:S01]  /*14a0*/  VIADD R13, R44.reuse, 0x60 ;  /* 0x000000602c0d7836 */ /* 0x040fe20000000000 */
[----:B------:R-:W-:Y:S01]  /*14b0*/  LEA R42, R23, UR6, 0x1 ;  /* 0x00000006172a7c11 */ /* 0x000fe2000f8e08ff */
[C---:B------:R-:W-:Y:S01]  /*14c0*/  VIADD R23, R44.reuse, 0x80 ;  /* 0x000000802c177836 */ /* 0x040fe20000000000 */
        /* <DEDUP_REMOVED lines=8> */
[-C--:B------:R-:W-:Y:S02]  /*1550*/  LEA.HI.SX32 R27, R27, R44.reuse, 0x1b ;  /* 0x0000002c1b1b7211 */ /* 0x080fe400078fdaff */
[----:B------:R-:W-:Y:S02]  /*1560*/  LEA R40, R13, UR6, 0x1 ;  /* 0x000000060d287c11 */ /* 0x000fe4000f8e08ff */
[----:B------:R-:W-:-:S02]  /*1570*/  LEA.HI.SX32 R29, R29, R44, 0x1b ;  /* 0x0000002c1d1d7211 */ /* 0x000fc400078fdaff */
[----:B------:R-:W-:Y:S02]  /*1580*/  LEA R39, R23, UR6, 0x1 ;  /* 0x0000000617277c11 */ /* 0x000fe4000f8e08ff */
[----:B------:R-:W-:Y:S02]  /*1590*/  LEA R38, R25, UR6, 0x1 ;  /* 0x0000000619267c11 */ /* 0x000fe4000f8e08ff */
[----:B------:R-:W-:Y:S02]  /*15a0*/  LEA R37, R27, UR6, 0x1 ;  /* 0x000000061b257c11 */ /* 0x000fe4000f8e08ff */
[----:B------:R-:W-:Y:S02]  /*15b0*/  LEA R36, R29, UR6, 0x1 ;  /* 0x000000061d247c11 */ /* 0x000fe4000f8e08ff */
[----:B------:R-:W-:Y:S02]  /*15c0*/  LOP3.LUT P6, RZ, R118, 0x4, RZ, 0xc0, !PT ;  /* 0x0000000476ff7812 */ /* 0x000fe400078cc0ff */
[----:B------:R-:W-:-:S02]  /*15d0*/  PRMT R20, RZ, 0x7610, R20 ;  /* 0x00007610ff147816 */ /* 0x000fc40000000014 */
[----:B------:R-:W-:Y:S02]  /*15e0*/  PRMT R23, RZ, 0x7610, R23 ;  /* 0x00007610ff177816 */ /* 0x000fe40000000017 */
[----:B------:R-:W-:Y:S02]  /*15f0*/  PRMT R22, RZ, 0x7610, R22 ;  /* 0x00007610ff167816 */ /* 0x000fe40000000016 */
[----:B------:R-:W-:Y:S02]  /*1600*/  PRMT R25, RZ, 0x7610, R25 ;  /* 0x00007610ff197816 */ /* 0x000fe40000000019 */
[----:B------:R-:W-:Y:S02]  /*1610*/  PRMT R24, RZ, 0x7610, R24 ;  /* 0x00007610ff187816 */ /* 0x000fe40000000018 */
[----:B------:R-:W-:Y:S02]  /*1620*/  PRMT R27, RZ, 0x7610, R27 ;  /* 0x00007610ff1b7816 */ /* 0x000fe4000000001b */
[----:B------:R-:W-:-:S02]  /*1630*/  PRMT R26, RZ, 0x7610, R26 ;  /* 0x00007610ff1a7816 */ /* 0x000fc4000000001a */
[----:B------:R-:W-:Y:S01]  /*1640*/  PRMT R29, RZ, 0x7610, R29 ;  /* 0x00007610ff1d7816 */ /* 0x000fe2000000001d */
[----:B--2---:R0:W-:Y:S02]  /*1650*/  STS.U16 [R43], R0 ;  /* 0x000000002b007388 */ /* 0x0041e40000000400 */
[----:B0-----:R-:W-:-:S04]  /*1660*/  SHF.L.U32 R0, R44, 0x3, RZ ;  /* 0x000000032c007819 */ /* 0x001fc800000006ff */
[----:B------:R-:W-:Y:S01]  /*1670*/  LEA.HI.SX32 R0, R0, R0, 0x1b ;  /* 0x0000000000007211 */ /* 0x000fe200078fdaff */
[----:B---3--:R-:W-:Y:S04]  /*1680*/  STS.U16 [R42+0x40], R15 ;  /* 0x0000400f2a007388 */ /* 0x008fe80000000400 */
[----:B----4-:R-:W-:Y:S01]  /*1690*/  STS.U16 [R41+0x80], R14 ;  /* 0x0000800e29007388 */ /* 0x010fe20000000400 */
[----:B------:R-:W-:-:S03]  /*16a0*/  LEA R0, R0, UR6, 0x1 ;  /* 0x0000000600007c11 */ /* 0x000fc6000f8e08ff */
[----:B-----5:R-:W-:Y:S04]  /*16b0*/  STS.U16 [R40+0xc0], R17 ;  /* 0x0000c01128007388 */ /* 0x020fe80000000400 */
        /* <DEDUP_REMOVED lines=15> */
[----:B------:R-:W-:-:S03]  /*17b0*/  ISETP.NE.AND P6, PT, R28, RZ, PT ;  /* 0x000000ff1c00720c */ /* 0x000fc60003fc5270 */
[----:B------:R-:W3:Y:S04]  /*17c0*/  @!P0 LDG.E.U16 R22, desc[UR10][R10.64+0x80] ;  /* 0x0000800a0a168981 */ /* 0x000ee8000c1e1500 */
[----:B------:R-:W4:Y:S04]  /*17d0*/  @!P1 LDG.E.U16 R25, desc[UR10][R10.64+0xc0] ;  /* 0x0000c00a0a199981 */ /* 0x000f28000c1e1500 */
[----:B------:R-:W5:Y:S04]  /*17e0*/  @!P2 LDG.E.U16 R24, desc[UR10][R10.64+0x100] ;  /* 0x0001000a0a18a981 */ /* 0x000f68000c1e1500 */
[----:B------:R-:W3:Y:S04]  /*17f0*/  @!P6 LDG.E.U16 R23, desc[UR10][R10.64+0x40] ;  /* 0x0000400a0a17e981 */ /* 0x000ee8000c1e1500 */
[----:B------:R-:W5:Y:S04]  /*1800*/  @!P3 LDG.E.U16 R27, desc[UR10][R10.64+0x140] ;  /* 0x0001400a0a1bb981 */ /* 0x000f68000c1e1500 */
[----:B------:R-:W5:Y:S04]  /*1810*/  @!P4 LDG.E.U16 R26, desc[UR10][R10.64+0x180] ;  /* 0x0001800a0a1ac981 */ /* 0x000f68000c1e1500 */
[----:B------:R-:W5:Y:S01]  /*1820*/  @!P5 LDG.E.U16 R29, desc[UR10][R10.64+0x1c0] ;  /* 0x0001c00a0a1dd981 */ /* 0x000f62000c1e1500 */
[----:B------:R-:W-:Y:S03]  /*1830*/  BSSY.RECONVERGENT B0, `(.L_x_2413) ;  /* 0x0000039000007945 */ /* 0x000fe60003800200 */
[----:B--2---:R-:W-:Y:S04]  /*1840*/  STS.U16 [R43], R20 ;  /* 0x000000142b007388 */ /* 0x004fe80000000400 */
[----:B---3--:R-:W-:Y:S04]  /*1850*/  STS.U16 [R42+0x40], R23 ;  /* 0x000040172a007388 */ /* 0x008fe80000000400 */
[----:B------:R-:W-:Y:S04]  /*1860*/  STS.U16 [R41+0x80], R22 ;  /* 0x0000801629007388 */ /* 0x000fe80000000400 */
[----:B----4-:R-:W-:Y:S04]  /*1870*/  STS.U16 [R40+0xc0], R25 ;  /* 0x0000c01928007388 */ /* 0x010fe80000000400 */
[----:B-----5:R-:W-:Y:S04]  /*1880*/  STS.U16 [R39+0x100], R24 ;  /* 0x0001001827007388 */ /* 0x020fe80000000400 */
[----:B------:R-:W-:Y:S04]  /*1890*/  STS.U16 [R38+0x140], R27 ;  /* 0x0001401b26007388 */ /* 0x000fe80000000400 */
[----:B------:R-:W-:Y:S04]  /*18a0*/  STS.U16 [R37+0x180], R26 ;  /* 0x0001801a25007388 */ /* 0x000fe80000000400 */
[----:B------:R-:W-:Y:S01]  /*18b0*/  STS.U16 [R36+0x1c0], R29 ;  /* 0x0001c01d24007388 */ /* 0x000fe20000000400 */
[----:B------:R-:W-:-:S03]  /*18c0*/  NOP ;  /* 0x0000000000007918 */ /* 0x000fc60000000000 */
[----:B------:R-:W0:Y:S04]  /*18d0*/  LDS.U16 R21, [R0] ;  /* 0x0000000000157984 */ /* 0x000e280000000400 */
[----:B------:R-:W2:Y:S04]  /*18e0*/  LDS.U16 R28, [R0+0x2] ;  /* 0x00000200001c7984 */ /* 0x000ea80000000400 */
[----:B------:R3:W4:Y:S04]  /*18f0*/  LDS.U16 R30, [R0+0x4] ;  /* 0x00000400001e7984 */ /* 0x0007280000000400 */
[----:B------:R3:W1:Y:S04]  /*1900*/  LDS.U16 R23, [R0+0x6] ;  /* 0x0000060000177984 */ /* 0x0006680000000400 */
[----:B------:R3:W3:Y:S04]  /*1910*/  LDS.U16 R22, [R0+0x8] ;  /* 0x0000080000167984 */ /* 0x0006e80000000400 */
[----:B------:R0:W3:Y:S04]  /*1920*/  LDS.U16 R20, [R0+0xa] ;  /* 0x00000a0000147984 */ /* 0x0000e80000000400 */
[----:B------:R0:W3:Y:S04]  /*1930*/  LDS.U16 R11, [R0+0xc] ;  /* 0x00000c00000b7984 */ /* 0x0000e80000000400 */
[----:B------:R0:W3:Y:S02]  /*1940*/  LDS.U16 R10, [R0+0xe] ;  /* 0x00000e00000a7984 */ /* 0x0000e40000000400 */
[----:B0-----:R-:W-:-:S05]  /*1950*/  HADD2.F32 R24, -RZ, R21.H0_H0 ;  /* 0x20000015ff187230 */ /* 0x001fca0000004100 */
[----:B------:R-:W-:-:S05]  /*1960*/  FADD.FTZ R79, R24, R57 ;  /* 0x00000039184f7221 */ /* 0x000fca0000010000 */
[----:B------:R-:W-:-:S04]  /*1970*/  FSETP.GTU.FTZ.AND P6, PT, R79, 20, PT ;  /* 0x41a000004f00780b */ /* 0x000fc80003fdc000 */
[----:B-1----:R-:W-:Y:S01]  /*1980*/  ISETP.EQ.OR P6, PT, RZ, UR4, P6 ;  /* 0x00000004ff007c0c */ /* 0x002fe2000b7c2670 */
        /* <DEDUP_REMOVED lines=35> */
.L_x_2414:
[----:B------:R-:W-:Y:S05]  /*1bc0*/  BSYNC.RECONVERGENT B0 ;  /* 0x0000000000007941 */ /* 0x000fea0003800200 */
.L_x_2413:
        /* <DEDUP_REMOVED lines=38> */
.L_x_2416:
[----:B------:R-:W-:Y:S05]  /*1e30*/  BSYNC.RECONVERGENT B0 ;  /* 0x0000000000007941 */ /* 0x000fea0003800200 */
.L_x_2415:
        /* <DEDUP_REMOVED lines=38> */
.L_x_2418:
[----:B------:R-:W-:Y:S05]  /*20a0*/  BSYNC.RECONVERGENT B0 ;  /* 0x0000000000007941 */ /* 0x000fea0003800200 */
.L_x_2417:
        /* <DEDUP_REMOVED lines=38> */
.L_x_2420:
[----:B------:R-:W-:Y:S05]  /*2310*/  BSYNC.RECONVERGENT B0 ;  /* 0x0000000000007941 */ /* 0x000fea0003800200 */
.L_x_2419:
        /* <DEDUP_REMOVED lines=38> */
.L_x_2422:
[----:B------:R-:W-:Y:S05]  /*2580*/  BSYNC.RECONVERGENT B0 ;  /* 0x0000000000007941 */ /* 0x000fea0003800200 */
.L_x_2421:
        /* <DEDUP_REMOVED lines=38> */
.L_x_2424:
[----:B------:R-:W-:Y:S05]  /*27f0*/  BSYNC.RECONVERGENT B0 ;  /* 0x0000000000007941 */ /* 0x000fea0003800200 */
.L_x_2423:
        /* <DEDUP_REMOVED lines=38> */
.L_x_2426:
[----:B------:R-:W-:Y:S05]  /*2a60*/  BSYNC.RECONVERGENT B0 ;  /* 0x0000000000007941 */ /* 0x000fea0003800200 */
.L_x_2425:
[----:B------:R-:W-:Y:S01]  /*2a70*/  FSETP.GTU.FTZ.AND P6, PT, R85, 20, PT ;  /* 0x41a000005500780b */ /* 0x000fe20003fdc000 */
[C---:B------:R-:W-:Y:S01]  /*2a80*/  IMAD.WIDE.U32 R10, R45.reuse, 0x2, R98 ;  /* 0x000000022d0a7825 */ /* 0x040fe200078e0062 */
[----:B------:R-:W-:Y:S02]  /*2a90*/  BSSY.RECONVERGENT B0, `(.L_x_2427) ;  /* 0x0000025000007945 */ /* 0x000fe40003800200 */
[----:B------:R-:W-:Y:S01]  /*2aa0*/  ISETP.EQ.OR P6, PT, RZ, UR4, P6 ;  /* 0x00000004ff007c0c */ /* 0x000fe2000b7c2670 */
[----:B------:R-:W-:Y:S01]  /*2ab0*/  IMAD.WIDE.U32 R96, R45, 0x2, R96 ;  /* 0x000000022d607825 */ /* 0x000fe200078e0060 */
[----:B------:R-:W-:-:S11]  /*2ac0*/  MOV R98, R10 ;  /* 0x0000000a00627202 */ /* 0x000fd60000000f00 */
        /* <DEDUP_REMOVED lines=33> */
.L_x_2428:
[----:B------:R-:W-:Y:S05]  /*2ce0*/  BSYNC.RECONVERGENT B0 ;  /* 0x0000000000007941 */ /* 0x000fea0003800200 */
.L_x_2427:
[----:B------:R-:W0:Y:S01]  /*2cf0*/  LDCU UR7, c[0x0][0x38c] ;  /* 0x00007180ff0777ac */ /* 0x000e220008000800 */
[----:B------:R-:W-:Y:S01]  /*2d00*/  HADD2.F32 R20, -RZ, R19.H0_H0 ;  /* 0x20000013ff147230 */ /* 0x000fe20000004100 */
[----:B------:R-:W-:Y:S01]  /*2d10*/  MOV R99, R11 ;  /* 0x0000000b00637202 */ /* 0x000fe20000000f00 */
[----:B------:R-:W-:Y:S01]  /*2d20*/  HADD2.F32 R18, -RZ, R18.H0_H0 ;  /* 0x20000012ff127230 */ /* 0x000fe20000004100 */
[----:B------:R-:W-:Y:S01]  /*2d30*/  PRMT R87, RZ, 0x7610, R87 ;  /* 0x00007610ff577816 */ /* 0x000fe20000000057 */
        /* <DEDUP_REMOVED lines=34> */
[----:B------:R-:W-:Y:S01]  /*2f60*/  LOP3.LUT P4, RZ, R118, 0x4, RZ, 0xc0, !PT ;  /* 0x0000000476ff7812 */ /* 0x000fe2000788c0ff */
[----:B------:R-:W-:Y:S01]  /*2f70*/  FMUL.FTZ R110, R110, R83 ;  /* 0x000000536e6e7220 */ /* 0x000fe20000410000 */
[----:B-1----:R-:W1:Y:S01]  /*2f80*/  MUFU.RCP R13, R13 ;  /* 0x0000000d000d7308 */ /* 0x002e620000001000 */
[----:B------:R-:W-:Y:S01]  /*2f90*/  LOP3.LUT R118, R118, 0xfffffff7, RZ, 0xc0, !PT ;  /* 0xfffffff776767812 */ /* 0x000fe200078ec0ff */
[----:B------:R-:W-:Y:S01]  /*2fa0*/  FMUL.FTZ R111, R24, R85 ;  /* 0x00000055186f7220 */ /* 0x000fe20000410000 */
[----:B------:R-:W-:-:S02]  /*2fb0*/  CS2R R112, SRZ ;  /* 0x0000000000707805 */ /* 0x000fc4000001ff00 */
[----:B------:R-:W-:Y:S01]  /*2fc0*/  MOV R115, R51 ;  /* 0x0000003300737202 */ /* 0x000fe20000000f00 */
[----:B------:R-:W-:Y:S01]  /*2fd0*/  IMAD.MOV.U32 R114, RZ, RZ, R49 ;  /* 0x000000ffff727224 */ /* 0x000fe200078e0031 */
[----:B------:R-:W-:Y:S02]  /*2fe0*/  UIADD3 UR8, UPT, UPT, UR6, 0x440, URZ ;  /* 0x0000044006087890 */ /* 0x000fe4000fffe0ff */
[----:B------:R-:W-:Y:S01]  /*2ff0*/  UIADD3 UR7, UPT, UPT, -UR7, URZ, URZ ;  /* 0x000000ff07077290 */ /* 0x000fe2000fffe1ff */
[----:B------:R-:W3:Y:S01]  /*3000*/  LDCU.64 UR12, c[0x0][0x460] ;  /* 0x00008c00ff0c77ac */ /* 0x000ee20008000a00 */
        /* <DEDUP_REMOVED lines=8> */
[----:B0-----:R-:W-:-:S04]  /*3090*/  IMAD.MOV R10, RZ, RZ, -R11 ;  /* 0x000000ffff0a7224 */ /* 0x001fc800078e0a0b */
[----:B------:R-:W-:Y:S02]  /*30a0*/  IMAD R17, R10, R15, RZ ;  /* 0x0000000f0a117224 */ /* 0x000fe400078e02ff */
[----:B------:R-:W-:-:S04]  /*30b0*/  IMAD.MOV.U32 R10, RZ, RZ, RZ ;  /* 0x000000ffff0a7224 */ /* 0x000fc800078e00ff */
[----:B------:R-:W-:Y:S01]  /*30c0*/  IMAD.HI.U32 R17, R11, R17, R10 ;  /* 0x000000110b117227 */ /* 0x000fe200078e000a */
[----:B------:R-:W-:Y:S02]  /*30d0*/  MOV R11, R21 ;  /* 0x00000015000b7202 */ /* 0x000fe40000000f00 */
[----:B------:R-:W0:Y:S01]  /*30e0*/  LDC.64 R20, c[0x0][0x3f0] ;  /* 0x0000fc00ff147b82 */ /* 0x000e220000000a00 */
[----:B------:R-:W-:-:S04]  /*30f0*/  IMAD.MOV.U32 R10, RZ, RZ, R19 ;  /* 0x000000ffff0a7224 */ /* 0x000fc800078e0013 */
[----:B------:R-:W-:-:S03]  /*3100*/  IMAD.HI.U32 R117, R17, R10, RZ ;  /* 0x0000000a11757227 */ /* 0x000fc600078e00ff */
[----:B------:R-:W2:Y:S01]  /*3110*/  LDC.64 R16, c[0x0][0x3b8] ;  /* 0x0000ee00ff107b82 */ /* 0x000ea20000000a00 */
[----:B------:R-:W-:Y:S01]  /*3120*/  IMAD R10, R117, R11, R10 ;  /* 0x0000000b750a7224 */ /* 0x000fe200078e020a */
[----:B------:R-:W-:-:S04]  /*3130*/  MOV R11, R61 ;  /* 0x0000003d000b7202 */ /* 0x000fc80000000f00 */
[----:B------:R-:W-:Y:S02]  /*3140*/  ISETP.GT.U32.AND P3, PT, R15, R10, PT ;  /* 0x0000000a0f00720c */ /* 0x000fe40003f64070 */
[----:B------:R-:W4:Y:S01]  /*3150*/  LDC.64 R18, c[0x0][0x460] ;  /* 0x00011800ff127b82 */ /* 0x000f220000000a00 */
[----:B0-----:R-:W-:-:S10]  /*3160*/  SHF.L.U64.HI R21, R20, 0x1, R21 ;  /* 0x0000000114157819 */ /* 0x001fd40000010215 */
[----:B------:R-:W-:Y:S02]  /*3170*/  @!P3 IMAD.IADD R10, R10, 0x1, -R15 ;  /* 0x000000010a0ab824 */ /* 0x000fe400078e0a0f */
[----:B------:R-:W-:Y:S01]  /*3180*/  @!P3 VIADD R117, R117, 0x1 ;  /* 0x000000017575b836 */ /* 0x000fe20000000000 */
[----:B------:R-:W-:Y:S02]  /*3190*/  IADD3 R26, P3, PT, R92, R46, RZ ;  /* 0x0000002e5c1a7210 */ /* 0x000fe40007f7e0ff */
[----:B------:R-:W-:Y:S01]  /*31a0*/  ISETP.GE.U32.AND P2, PT, R10, R15, PT ;  /* 0x0000000f0a00720c */ /* 0x000fe20003f46070 */
[----:B------:R-:W-:Y:S01]  /*31b0*/  IMAD.MOV.U32 R10, RZ, RZ, R90 ;  /* 0x000000ffff0a7224 */ /* 0x000fe200078e005a */
[----:B--2---:R-:W-:Y:S01]  /*31c0*/  SHF.L.U64.HI R17, R16, 0x2, R17 ;  /* 0x0000000210117819 */ /* 0x004fe20000010211 */
[----:B------:R-:W-:Y:S02]  /*31d0*/  IMAD.X R27, R3, 0x1, R63, P3 ;  /* 0x00000001031b7824 */ /* 0x000fe400018e063f */
[----:B------:R-:W-:Y:S01]  /*31e0*/  IMAD.WIDE.U32 R10, R4, UR4, R10 ;  /* 0x00000004040a7c25 */ /* 0x000fe2000f8e000a */
[----:B------:R-:W-:Y:S01]  /*31f0*/  UMOV UR4, URZ ;  /* 0x000000ff00047c82 */ /* 0x000fe20008000000 */
[----:B----4-:R-:W-:-:S02]  /*3200*/  SHF.L.U64.HI R19, R18, 0x2, R19 ;  /* 0x0000000212137819 */ /* 0x010fc40000010213 */
[----:B------:R-:W-:-:S04]  /*3210*/  IMAD.IADD R119, R11, 0x1, R119 ;  /* 0x000000010b777824 */ /* 0x000fc800078e0277 */
[----:B------:R-:W-:Y:S01]  /*3220*/  @P2 VIADD R117, R117, 0x1 ;  /* 0x0000000175752836 */ /* 0x000fe20000000000 */
[----:B------:R-:W-:-:S03]  /*3230*/  IADD3 R14, P2, PT, R94, R46, RZ ;  /* 0x0000002e5e0e7210 */ /* 0x000fc60007f5e0ff */
[----:B------:R-:W-:Y:S01]  /*3240*/  @!P1 IMAD.MOV R117, RZ, RZ, -R117 ;  /* 0x000000ffff759224 */ /* 0x000fe200078e0a75 */
[----:B------:R-:W-:Y:S02]  /*3250*/  IADD3.X R15, PT, PT, R3, R65, RZ, P2, !PT ;  /* 0x00000041030f7210 */ /* 0x000fe400017fe4ff */
[----:B-1-3--:R-:W-:-:S07]  /*3260*/  @!P0 LOP3.LUT R117, RZ, R55, RZ, 0x33, !PT ;  /* 0x00000037ff758212 */ /* 0x00afce00078e33ff */
.L_x_2435:
[----:B------:R-:W-:Y:S02]  /*3270*/  LOP3.LUT P3, RZ, R118, 0x8, RZ, 0xc0, !PT ;  /* 0x0000000876ff7812 */ /* 0x000fe4000786c0ff */
[-C--:B------:R-:W-:Y:S02]  /*3280*/  ISETP.GE.AND P0, PT, R58, R45.reuse, PT ;  /* 0x0000002d3a00720c */ /* 0x080fe40003f06270 */
[-C--:B------:R-:W-:Y:S02]  /*3290*/  ISETP.GE.AND P6, PT, R60, R45.reuse, PT ;  /* 0x0000002d3c00720c */ /* 0x080fe40003fc6270 */
[-C--:B------:R-:W-:Y:S02]  /*32a0*/  ISETP.GE.AND P2, PT, R54, R45.reuse, PT ;  /* 0x0000002d3600720c */ /* 0x080fe40003f46270 */
[-C--:B------:R-:W-:Y:S02]  /*32b0*/  ISETP.GE.AND P1, PT, R56, R45.reuse, PT ;  /* 0x0000002d3800720c */ /* 0x080fe40003f26270 */
[----:B------:R-:W-:-:S02]  /*32c0*/  ISETP.GE.AND P4, PT, R50, R45, PT ;  /* 0x0000002d3200720c */ /* 0x000fc40003f86270 */
[-C--:B------:R-:W-:Y:S01]  /*32d0*/  ISETP.GE.AND P5, PT, R48, R45.reuse, PT ;  /* 0x0000002d3000720c */ /* 0x080fe20003fa6270 */
[----:B------:R-:W2:Y:S01]  /*32e0*/  @!P3 LDG.E.U16 R32, desc[UR10][R14.64+-0x100] ;  /* 0xffff000a0e20b981 */ /* 0x000ea2000c1e1500 */
[----:B------:R-:W-:Y:S01]  /*32f0*/  ISETP.GE.AND P3, PT, R52, R45, PT ;  /* 0x0000002d3400720c */ /* 0x000fe20003f66270 */
[----:B------:R-:W-:Y:S01]  /*3300*/  IMAD.MOV.U32 R25, RZ, RZ, R114 ;  /* 0x000000ffff197224 */ /* 0x000fe200078e0072 */
[----:B------:R-:W-:Y:S01]  /*3310*/  MOV R24, R115 ;  /* 0x0000007300187202 */ /* 0x000fe20000000f00 */
[----:B------:R-:W3:Y:S01]  /*3320*/  @!P0 LDG.E.U16 R31, desc[UR10][R14.64+-0x80] ;  /* 0xffff800a0e1f8981 */ /* 0x000ee2000c1e1500 */
[----:B------:R-:W-:-:S03]  /*3330*/  LOP3.LUT R118, R118, 0xfffffffd, RZ, 0xc0, !PT ;  /* 0xfffffffd76767812 */ /* 0x000fc600078ec0ff */
[----:B------:R-:W4:Y:S01]  /*3340*/  @!P6 LDG.E.U16 R29, desc[UR10][R14.64+-0xc0] ;  /* 0xffff400a0e1de981 */ /* 0x000f22000c1e1500 */
[----:B------:R-:W-:-:S03]  /*3350*/  @P6 LOP3.LUT R118, R118, 0x2, RZ, 0xfc, !PT ;  /* 0x0000000276766812 */ /* 0x000fc600078efcff */
[----:B------:R-:W5:Y:S04]  /*3360*/  @!P2 LDG.E.U16 R34, desc[UR10][R14.64] ;  /* 0x0000000a0e22a981 */ /* 0x000f68000c1e1500 */
[----:B------:R-:W4:Y:S04]  /*3370*/  @!P1 LDG.E.U16 R33, desc[UR10][R14.64+-0x40] ;  /* 0xffffc00a0e219981 */ /* 0x000f28000c1e1500 */
[----:B------:R-:W4:Y:S04]  /*3380*/  @!P4 LDG.E.U16 R116, desc[UR10][R14.64+0x80] ;  /* 0x0000800a0e74c981 */ /* 0x000f28000c1e1500 */
[----:B------:R-:W4:Y:S04]  /*3390*/  @!P3 LDG.E.U16 R35, desc[UR10][R14.64+0x40] ;  /* 0x0000400a0e23b981 */ /* 0x000f28000c1e1500 */
[----:B------:R-:W4:Y:S04]  /*33a0*/  @!P5 LDG.E.U16 R121, desc[UR10][R14.64+0xc0] ;  /* 0x0000c00a0e79d981 */ /* 0x000f28000c1e1500 */
[----:B------:R0:W4:Y:S01]  /*33b0*/  LDG.E R120, desc[UR10][R24.64] ;  /* 0x0000000a18787981 */ /* 0x000122000c1e1900 */
[----:B------:R-:W-:-:S02]  /*33c0*/  P2R R30, PR, RZ, 0x40 ;  /* 0x00000040ff1e7803 */ /* 0x000fc40000000000 */
[----:B------:R-:W-:Y:S01]  /*33d0*/  LOP3.LUT P6, RZ, R118, 0x8, RZ, 0xc0, !PT ;  /* 0x0000000876ff7812 */ /* 0x000fe200078cc0ff */
[----:B------:R-:W-:Y:S02]  /*33e0*/  IMAD.MOV.U32 R28, RZ, RZ, RZ ;  /* 0x000000ffff1c7224 */ /* 0x000fe400078e00ff */
[----:B0-----:R-:W-:-:S10]  /*33f0*/  IMAD.MOV.U32 R24, RZ, RZ, RZ ;  /* 0x000000ffff187224 */ /* 0x001fd400078e00ff */
[----:B--2---:R-:W-:Y:S02]  /*3400*/  @!P6 PRMT R28, R32, 0x5410, RZ ;  /* 0x00005410201ce816 */ /* 0x004fe400000000ff */
[----:B------:R-:W-:Y:S01]  /*3410*/  ISETP.NE.AND P6, PT, R30, RZ, PT ;  /* 0x000000ff1e00720c */ /* 0x000fe20003fc5270 */
[----:B------:R-:W-:Y:S01]  /*3420*/  HFMA2 R30, -RZ, RZ, 0, 0 ;  /* 0x00000000ff1e7431 */ /* 0x000fe200000001ff */
[----:B---3--:R-:W-:Y:S01]  /*3430*/  @!P0 PRMT R30, R31, 0x5410, RZ ;  /* 0x000054101f1e8816 */ /* 0x008fe200000000ff */
[----:B------:R-:W-:Y:S01]  /*3440*/  IMAD.MOV.U32 R32, RZ, RZ, RZ ;  /* 0x000000ffff207224 */ /* 0x000fe200078e00ff */
[----:B-----5:R-:W-:-:S09]  /*3450*/  @!P2 PRMT R32, R34, 0x5410, RZ ;  /* 0x000054102220a816 */ /* 0x020fd200000000ff */
[----:B----4-:R-:W-:Y:S02]  /*3460*/  @!P6 PRMT R28, R28, 0x5410, R29 ;  /* 0x000054101c1ce816 */ /* 0x010fe4000000001d */
[----:B------:R-:W-:Y:S02]  /*3470*/  @!P1 PRMT R30, R30, 0x5410, R33 ;  /* 0x000054101e1e9816 */ /* 0x000fe40000000021 */
[----:B------:R-:W-:Y:S02]  /*3480*/  @!P4 PRMT R24, R116, 0x5410, RZ ;  /* 0x000054107418c816 */ /* 0x000fe400000000ff */
[----:B------:R-:W-:Y:S02]  /*3490*/  PRMT R25, R28, 0x7632, R25 ;  /* 0x000076321c197816 */ /* 0x000fe40000000019 */
[----:B------:R-:W-:Y:S02]  /*34a0*/  @!P3 PRMT R32, R32, 0x5410, R35 ;  /* 0x000054102020b816 */ /* 0x000fe40000000023 */
[----:B------:R-:W-:-:S02]  /*34b0*/  PRMT R33, R30, 0x7632, R33 ;  /* 0x000076321e217816 */ /* 0x000fc40000000021 */
[----:B------:R-:W-:Y:S01]  /*34c0*/  @!P5 PRMT R24, R24, 0x5410, R121 ;  /* 0x000054101818d816 */ /* 0x000fe20000000079 */
[----:B------:R-:W-:Y:S01]  /*34d0*/  STS.U16 [R43], R28 ;  /* 0x0000001c2b007388 */ /* 0x000fe20000000400 */
[----:B------:R-:W-:Y:S02]  /*34e0*/  PRMT R34, R32, 0x7632, R34 ;  /* 0x0000763220227816 */ /* 0x000fe40000000022 */
[----:B------:R-:W-:Y:S01]  /*34f0*/  PRMT R35, R24, 0x7632, R35 ;  /* 0x0000763218237816 */ /* 0x000fe20000000023 */
[----:B------:R-:W-:Y:S04]  /*3500*/  STS.U16 [R42+0x40], R25 ;  /* 0x000040192a007388 */ /* 0x000fe80000000400 */
[----:B------:R0:W-:Y:S04]  /*3510*/  STS.U16 [R41+0x80], R30 ;  /* 0x0000801e29007388 */ /* 0x0001e80000000400 */
[----:B------:R-:W-:Y:S04]  /*3520*/  STS.U16 [R40+0xc0], R33 ;  /* 0x0000c02128007388 */ /* 0x000fe80000000400 */
[----:B------:R1:W-:Y:S04]  /*3530*/  STS.U16 [R39+0x100], R32 ;  /* 0x0001002027007388 */ /* 0x0003e80000000400 */
[----:B------:R-:W-:Y:S04]  /*3540*/  STS.U16 [R38+0x140], R34 ;  /* 0x0001402226007388 */ /* 0x000fe80000000400 */
[----:B------:R-:W-:Y:S04]  /*3550*/  STS.U16 [R37+0x180], R24 ;  /* 0x0001801825007388 */ /* 0x000fe80000000400 */
[----:B------:R-:W-:Y:S01]  /*3560*/  STS.U16 [R36+0x1c0], R35 ;  /* 0x0001c02324007388 */ /* 0x000fe20000000400 */
[----:B------:R-:W-:-:S03]  /*3570*/  NOP ;  /* 0x0000000000007918 */ /* 0x000fc60000000000 */
[----:B------:R-:W2:Y:S04]  /*3580*/  LDS.U16 R25, [R0] ;  /* 0x0000000000197984 */ /* 0x000ea80000000400 */
[----:B------:R-:W3:Y:S01]  /*3590*/  LDS.U16 R24, [R0+0x2] ;  /* 0x0000020000187984 */ /* 0x000ee20000000400 */
[----:B0-----:R-:W-:-:S04]  /*35a0*/  FMUL.FTZ R30, R120, 1.4426950216293334961 ;  /* 0x3fb8aa3b781e7820 */ /* 0x001fc80000410000 */
[----:B------:R-:W-:-:S06]  /*35b0*/  FMUL.FTZ R29, R30, R79 ;  /* 0x0000004f1e1d7220 */ /* 0x000fcc0000410000 */
[----:B------:R-:W1:Y:S01]  /*35c0*/  MUFU.EX2 R29, R29 ;  /* 0x0000001d001d7308 */ /* 0x000e620000000800 */
[----:B------:R-:W-:-:S04]  /*35d0*/  ISETP.GE.U32.AND P6, PT, R80, R45, PT ;  /* 0x0000002d5000720c */ /* 0x000fc80003fc6070 */
[----:B-1----:R-:W-:Y:S01]  /*35e0*/  FSEL R32, R29, 1, !P6 ;  /* 0x3f8000001d207808 */ /* 0x002fe20007000000 */
        /* <DEDUP_REMOVED lines=8> */
[----:B------:R-:W-:-:S06]  /*3670*/  FMUL.FTZ R25, R30, R77 ;  /* 0x0000004d1e197220 */ /* 0x000fcc0000410000 */
[----:B------:R-:W1:Y:S02]  /*3680*/  MUFU.EX2 R25, R25 ;  /* 0x0000001900197308 */ /* 0x000e640000000800 */
[----:B-1----:R-:W-:Y:S02]  /*3690*/  FSEL R34, R25, 1, !P6 ;  /* 0x3f80000019227808 */ /* 0x002fe40007000000 */
[----:B------:R-:W-:Y:S01]  /*36a0*/  ISETP.GE.U32.AND P6, PT, R74, R45, PT ;  /* 0x0000002d4a00720c */ /* 0x000fe20003fc6070 */
[----:B0-----:R-:W-:-:S05]  /*36b0*/  HADD2.F32 R24, -RZ, R24.H0_H0 ;  /* 0x20000018ff187230 */ /* 0x001fca0000004100 */
[----:B------:R-:W-:-:S05]  /*36c0*/  FMUL.FTZ R24, R105, R24 ;  /* 0x0000001869187220 */ /* 0x000fca0000410000 */
        /* <DEDUP_REMOVED lines=26> */
[----:B------:R-:W-:-:S06]  /*3870*/  FMUL.FTZ R29, R30, R81 ;  /* 0x000000511e1d7220 */ /* 0x000fcc0000410000 */
[----:B------:R-:W1:Y:S01]  /*3880*/  MUFU.EX2 R29, R29 ;  /* 0x0000001d001d7308 */ /* 0x000e620000000800 */
[----:B------:R-:W-:Y:S01]  /*3890*/  FMUL.FTZ R28, R30, R83 ;  /* 0x000000531e1c7220 */ /* 0x000fe20000410000 */
[----:B0-----:R-:W-:Y:S02]  /*38a0*/  HADD2.F32 R25, -RZ, R24.H0_H0 ;  /* 0x20000018ff197230 */ /* 0x001fe40000004100 */
[----:B------:R-:W0:Y:S01]  /*38b0*/  LDS.U16 R24, [R0+0xe] ;  /* 0x00000e0000187984 */ /* 0x000e220000000400 */
[----:B-1----:R-:W-:Y:S02]  /*38c0*/  FSEL R124, R29, 1, !P6 ;  /* 0x3f8000001d7c7808 */ /* 0x002fe40007000000 */
[----:B------:R-:W-:Y:S01]  /*38d0*/  FMUL.FTZ R25, R110, R25 ;  /* 0x000000196e197220 */ /* 0x000fe20000410000 */
[----:B------:R-:W-:Y:S01]  /*38e0*/  ISETP.GE.U32.AND P6, PT, R64, R45, PT ;  /* 0x0000002d4000720c */ /* 0x000fe20003fc6070 */
[----:B------:R-:W1:Y:S03]  /*38f0*/  MUFU.EX2 R28, R28 ;  /* 0x0000001c001c7308 */ /* 0x000e660000000800 */
[----:B------:R-:W-:Y:S01]  /*3900*/  FSEL R129, R25, RZ, !P6 ;  /* 0x000000ff19817208 */ /* 0x000fe20007000000 */
[----:B------:R-:W-:-:S06]  /*3910*/  FMUL.FTZ R25, R30, R85 ;  /* 0x000000551e197220 */ /* 0x000fcc0000410000 */
[----:B------:R-:W2:Y:S01]  /*3920*/  MUFU.EX2 R25, R25 ;  /* 0x0000001900197308 */ /* 0x000ea20000000800 */
[----:B------:R-:W-:Y:S02]  /*3930*/  P2R R31, PR, RZ, 0x1 ;  /* 0x00000001ff1f7803 */ /* 0x000fe40000000000 */
[-C--:B------:R-:W-:Y:S02]  /*3940*/  ISETP.GE.AND P0, PT, R68, R45.reuse, PT ;  /* 0x0000002d4400720c */ /* 0x080fe40003f06270 */
[----:B-1----:R-:W-:Y:S02]  /*3950*/  FSEL R126, R28, 1, !P6 ;  /* 0x3f8000001c7e7808 */ /* 0x002fe40007000000 */
[----:B------:R-:W-:-:S04]  /*3960*/  ISETP.GE.U32.AND P6, PT, R62, R45, PT ;  /* 0x0000002d3e00720c */ /* 0x000fc80003fc6070 */
[----:B--2---:R-:W-:Y:S01]  /*3970*/  FSEL R128, R25, 1, !P6 ;  /* 0x3f80000019807808 */ /* 0x004fe20007000000 */
[----:B0-----:R-:W-:-:S05]  /*3980*/  HADD2.F32 R24, -RZ, R24.H0_H0 ;  /* 0x20000018ff187230 */ /* 0x001fca0000004100 */
[----:B------:R-:W-:Y:S01]  /*3990*/  FMUL.FTZ R24, R111, R24 ;  /* 0x000000186f187220 */ /* 0x000fe20000410000 */
[----:B------:R-:W-:-:S04]  /*39a0*/  IMAD.MOV.U32 R25, RZ, RZ, R27 ;  /* 0x000000ffff197224 */ /* 0x000fc800078e001b */
[----:B------:R-:W-:Y:S02]  /*39b0*/  FSEL R131, R24, RZ, !P6 ;  /* 0x000000ff18837208 */ /* 0x000fe40007000000 */
[C---:B------:R-:W-:Y:S02]  /*39c0*/  LOP3.LUT P6, RZ, R118.reuse, 0x2, RZ, 0xc0, !PT ;  /* 0x0000000276ff7812 */ /* 0x040fe400078cc0ff */
[----:B------:R-:W-:Y:S02]  /*39d0*/  MOV R24, R26 ;  /* 0x0000001a00187202 */ /* 0x000fe40000000f00 */
[----:B------:R-:W-:-:S03]  /*39e0*/  LOP3.LUT R118, R118, 0xfffffffb, RZ, 0xc0, !PT ;  /* 0xfffffffb76767812 */ /* 0x000fc600078ec0ff */
[----:B------:R-:W2:Y:S01]  /*39f0*/  @!P0 LDG.E.U16 R27, desc[UR10][R24.64+-0x100] ;  /* 0xffff000a181b8981 */ /* 0x000ea2000c1e1500 */
[----:B------:R-:W-:Y:S02]  /*3a00*/  @P0 LOP3.LUT R118, R118, 0x4, RZ, 0xfc, !PT ;  /* 0x0000000476760812 */ /* 0x000fe400078efcff */
[----:B------:R-:W-:Y:S01]  /*3a10*/  ISETP.NE.AND P0, PT, R31, RZ, PT ;  /* 0x000000ff1f00720c */ /* 0x000fe20003f05270 */
[----:B------:R-:W3:Y:S04]  /*3a20*/  @!P2 LDG.E.U16 R132, desc[UR10][R24.64] ;  /* 0x0000000a1884a981 */ /* 0x000ee8000c1e1500 */
[----:B------:R-:W4:Y:S04]  /*3a30*/  @!P6 LDG.E.U16 R29, desc[UR10][R24.64+-0xc0] ;  /* 0xffff400a181de981 */ /* 0x000f28000c1e1500 */
[----:B------:R-:W5:Y:S04]  /*3a40*/  @!P1 LDG.E.U16 R31, desc[UR10][R24.64+-0x40] ;  /* 0xffffc00a181f9981 */ /* 0x000f68000c1e1500 */
[----:B------:R-:W4:Y:S04]  /*3a50*/  @!P0 LDG.E.U16 R30, desc[UR10][R24.64+-0x80] ;  /* 0xffff800a181e8981 */ /* 0x000f28000c1e1500 */
[----:B------:R-:W5:Y:S04]  /*3a60*/  @!P4 LDG.E.U16 R134, desc[UR10][R24.64+0x80] ;  /* 0x0000800a1886c981 */ /* 0x000f68000c1e1500 */
[----:B------:R-:W5:Y:S04]  /*3a70*/  @!P3 LDG.E.U16 R133, desc[UR10][R24.64+0x40] ;  /* 0x0000400a1885b981 */ /* 0x000f68000c1e1500 */
[----:B------:R-:W5:Y:S01]  /*3a80*/  @!P5 LDG.E.U16 R135, desc[UR10][R24.64+0xc0] ;  /* 0x0000c00a1887d981 */ /* 0x000f62000c1e1500 */
[----:B------:R-:W-:-:S02]  /*3a90*/  P2R R28, PR, RZ, 0x40 ;  /* 0x00000040ff1c7803 */ /* 0x000fc40000000000 */
[----:B------:R-:W-:Y:S01]  /*3aa0*/  LOP3.LUT P6, RZ, R118, 0x4, RZ, 0xc0, !PT ;  /* 0x0000000476ff7812 */ /* 0x000fe200078cc0ff */
[----:B------:R-:W-:Y:S02]  /*3ab0*/  IMAD.MOV.U32 R26, RZ, RZ, RZ ;  /* 0x000000ffff1a7224 */ /* 0x000fe400078e00ff */
[----:B------:R-:W-:-:S10]  /*3ac0*/  IMAD.MOV.U32 R130, RZ, RZ, RZ ;  /* 0x000000ffff827224 */ /* 0x000fd400078e00ff */
[----:B--2---:R-:W-:Y:S02]  /*3ad0*/  @!P6 PRMT R26, R27, 0x5410, RZ ;  /* 0x000054101b1ae816 */ /* 0x004fe400000000ff */
[----:B------:R-:W-:Y:S01]  /*3ae0*/  ISETP.NE.AND P6, PT, R28, RZ, PT ;  /* 0x000000ff1c00720c */ /* 0x000fe20003fc5270 */
[----:B------:R-:W-:Y:S01]  /*3af0*/  HFMA2 R28, -RZ, RZ, 0, 0 ;  /* 0x00000000ff1c7431 */ /* 0x000fe200000001ff */
[----:B---3--:R-:W-:Y:S02]  /*3b00*/  @!P2 PRMT R130, R132, 0x5410, RZ ;  /* 0x000054108482a816 */ /* 0x008fe400000000ff */
[----:B----4-:R-:W-:Y:S01]  /*3b10*/  @!P0 PRMT R28, R30, 0x5410, RZ ;  /* 0x000054101e1c8816 */ /* 0x010fe200000000ff */
[----:B------:R-:W-:-:S08]  /*3b20*/  IMAD.MOV.U32 R30, RZ, RZ, RZ ;  /* 0x000000ffff1e7224 */ /* 0x000fd000078e00ff */
[----:B------:R-:W-:Y:S02]  /*3b30*/  @!P6 PRMT R26, R26, 0x5410, R29 ;  /* 0x000054101a1ae816 */ /* 0x000fe4000000001d */
[----:B-----5:R-:W-:Y:S02]  /*3b40*/  @!P1 PRMT R28, R28, 0x5410, R31 ;  /* 0x000054101c1c9816 */ /* 0x020fe4000000001f */
[----:B------:R-:W-:Y:S02]  /*3b50*/  @!P4 PRMT R30, R134, 0x5410, RZ ;  /* 0x00005410861ec816 */ /* 0x000fe400000000ff */
[----:B------:R-:W-:Y:S02]  /*3b60*/  PRMT R27, R26, 0x7632, R27 ;  /* 0x000076321a1b7816 */ /* 0x000fe4000000001b */
        /* <DEDUP_REMOVED lines=39> */
[----:B------:R-:W-:Y:S02]  /*3de0*/  ISETP.NE.AND P0, PT, R26, RZ, PT ;  /* 0x000000ff1a00720c */ /* 0x000fe40003f05270 */
[----:B------:R-:W-:-:S09]  /*3df0*/  MOV R26, 0x3f800000 ;  /* 0x3f800000001a7802 */ /* 0x000fd20000000f00 */
[----:B------:R-:W-:Y:S05]  /*3e00*/  @!P6 BRA `(.L_x_2431) ;  /* 0x000000000010e947 */ /* 0x000fea0003800000 */
[----:B------:R-:W-:-:S05]  /*3e10*/  IADD3 R28, P6, PT, R113, R10, RZ ;  /* 0x0000000a711c7210 */ /* 0x000fca0007fde0ff */
[----:B------:R-:W-:-:S05]  /*3e20*/  IMAD.X R29, R112, 0x1, R119, P6 ;  /* 0x00000001701d7824 */ /* 0x000fca00030e0677 */
[----:B------:R0:W5:Y:S01]  /*3e30*/  LDG.E R27, desc[UR10][R28.64] ;  /* 0x0000000a1c1b7981 */ /* 0x000162000c1e1900 */
[----:B------:R-:W-:Y:S05]  /*3e40*/  BRA `(.L_x_2430) ;  /* 0x0000000000187947 */ /* 0x000fea0003800000 */
.L_x_2431:
[----:B------:R-:W-:Y:S01]  /*3e50*/  LOP3.LUT P6, RZ, R118, 0x20, RZ, 0xc0, !PT ;  /* 0x0000002076ff7812 */ /* 0x000fe200078cc0ff */
[----:B------:R-:W-:-:S12]  /*3e60*/  IMAD.MOV.U32 R27, RZ, RZ, RZ ;  /* 0x000000ffff1b7224 */ /* 0x000fd800078e00ff */
[----:B------:R-:W-:Y:S05]  /*3e70*/  @!P6 BRA `(.L_x_2430) ;  /* 0x00000000000ce947 */ /* 0x000fea0003800000 */
[----:B------:R-:W-:-:S04]  /*3e80*/  IADD3 R28, P6, PT, R90, R113, RZ ;  /* 0x000000715a1c7210 */ /* 0x000fc80007fde0ff */
[----:B------:R-:W-:-:S05]  /*3e90*/  IADD3.X R29, PT, PT, R61, R112, RZ, P6, !PT ;  /* 0x000000703d1d7210 */ /* 0x000fca00037fe4ff */
[----:B------:R1:W5:Y:S04]  /*3ea0*/  LDG.E R27, desc[UR10][R28.64] ;  /* 0x0000000a1c1b7981 */ /* 0x000368000c1e1900 */
.L_x_2430:
        /* <DEDUP_REMOVED lines=95> */
.L_x_2434:
[----:B------:R-:W-:Y:S02]  /*44a0*/  ISETP.NE.AND P6, PT, R47, R82, PT ;  /* 0x000000522f00720c */ /* 0x000fe40003fc5270 */
[----:B------:R-:W-:Y:S02]  /*44b0*/  P2R R26, PR, RZ, 0x1 ;  /* 0x00000001ff1a7803 */ /* 0x000fe40000000000 */
[----:B------:R-:W-:-:S13]  /*44c0*/  ISETP.NE.OR P6, PT, R28, RZ, P6 ;  /* 0x000000ff1c00720c */ /* 0x000fda00037c5670 */
[----:B------:R-:W-:-:S05]  /*44d0*/  @!P6 IADD3 R28, P0, PT, R90, R113, RZ ;  /* 0x000000715a1ce210 */ /* 0x000fca0007f1e0ff */
[----:B------:R-:W-:Y:S01]  /*44e0*/  @!P6 IMAD.X R29, R61, 0x1, R112, P0 ;  /* 0x000000013d1de824 */ /* 0x000fe200000e0670 */
[----:B------:R-:W-:-:S04]  /*44f0*/  ISETP.NE.AND P0, PT, R26, RZ, PT ;  /* 0x000000ff1a00720c */ /* 0x000fc80003f05270 */
[----:B------:R0:W-:Y:S09]  /*4500*/  @!P6 STG.E desc[UR10][R28.64], R27 ;  /* 0x0000001b1c00e986 */ /* 0x0001f2000c10190a */
.L_x_2433:
[----:B------:R-:W-:Y:S05]  /*4510*/  BSYNC.RECONVERGENT B0 ;  /* 0x0000000000007941 */ /* 0x000fea0003800200 */
.L_x_2432:
        /* <DEDUP_REMOVED lines=10> */
[----:B------:R-:W-:Y:S01]  /*45c0*/  IADD3.X R15, PT, PT, R15, R23, RZ, P6, !PT ;  /* 0x000000170f0f7210 */ /* 0x000fe200037fe4ff */
[----:B------:R-:W-:Y:S01]  /*45d0*/  FFMA.FTZ R93, R132, R120, R93 ;  /* 0x00000078845d7223 */ /* 0x000fe2000001005d */
[----:B------:R-:W-:Y:S01]  /*45e0*/  LEA R115, P6, R16, R115, 0x2 ;  /* 0x0000007310737211 */ /* 0x000fe200078c10ff */
[----:B------:R-:W-:Y:S01]  /*45f0*/  FFMA.FTZ R102, R137, R122, R102 ;  /* 0x0000007a89667223 */ /* 0x000fe20000010066 */
[----:B------:R-:W-:Y:S01]  /*4600*/  FFMA.FTZ R91, R134, R124, R91 ;  /* 0x0000007c865b7223 */ /* 0x000fe2000001005b */
[----:B------:R-:W-:Y:S01]  /*4610*/  FFMA.FTZ R100, R139, R126, R100 ;  /* 0x0000007e8b647223 */ /* 0x000fe20000010064 */
[----:B------:R-:W-:Y:S01]  /*4620*/  FFMA.FTZ R89, R136, R128, R89 ;  /* 0x0000008088597223 */ /* 0x000fe20000010059 */
[----:B------:R-:W-:Y:S01]  /*4630*/  IMAD.X R114, R114, 0x1, R17, P6 ;  /* 0x0000000172727824 */ /* 0x000fe200030e0611 */
[----:B------:R-:W-:Y:S01]  /*4640*/  LEA R113, P6, R18, R113, 0x2 ;  /* 0x0000007112717211 */ /* 0x000fe200078c10ff */
[----:B------:R-:W-:-:S04]  /*4650*/  UIADD3 UR8, UPT, UPT, UR8, 0x8, URZ ;  /* 0x0000000808087890 */ /* 0x000fc8000fffe0ff */
[----:B------:R-:W-:Y:S01]  /*4660*/  IMAD.X R112, R112, 0x1, R19, P6 ;  /* 0x0000000170707824 */ /* 0x000fe200030e0613 */
[----:B------:R-:W-:Y:S07]  /*4670*/  BRA.U UP0, `(.L_x_2435) ;  /* 0xffffffe900fc7547 */ /* 0x000fee000b83ffff */
.L_x_2429:
[----:B------:R-:W0:Y:S01]  /*4680*/  LDCU.128 UR12, c[0x0][0x430] ;  /* 0x00008600ff0c77ac */ /* 0x000e220008000c00 */
[----:B------:R-:W-:Y:S01]  /*4690*/  HFMA2 R79, -RZ, RZ, 0, 0 ;  /* 0x00000000ff4f7431 */ /* 0x000fe200000001ff */
[----:B------:R-:W-:Y:S01]  /*46a0*/  F2FP.F16.F32.PACK_AB R15, R93, R104 ;  /* 0x000000685d0f723e */ /* 0x000fe200000000ff */
[----:B------:R-:W-:Y:S01]  /*46b0*/  BAR.SYNC.DEFER_BLOCKING 0x0 ;  /* 0x0000000000007b1d */ /* 0x000fe20000010000 */
[----:B------:R-:W-:Y:S02]  /*46c0*/  P2R R26, PR, RZ, 0x20 ;  /* 0x00000020ff1a7803 */ /* 0x000fe40000000000 */
[----:B------:R-:W-:Y:S02]  /*46d0*/  PRMT R20, R15, 0x7632, R20 ;  /* 0x000076320f147816 */ /* 0x000fe40000000014 */
[----:B------:R-:W-:Y:S01]  /*46e0*/  LOP3.LUT P5, RZ, R118, 0x4, RZ, 0xc0, !PT ;  /* 0x0000000476ff7812 */ /* 0x000fe200078ac0ff */
[----:B------:R-:W1:Y:S01]  /*46f0*/  LDCU.64 UR4, c[0x0][0x4a8] ;  /* 0x00009500ff0477ac */ /* 0x000e620008000a00 */
[----:B0-----:R-:W-:-:S04]  /*4700*/  IMAD.WIDE.U32 R10, R69, UR12, R78 ;  /* 0x0000000c450a7c25 */ /* 0x001fc8000f8e004e */
[----:B------:R-:W-:Y:S02]  /*4710*/  IMAD R11, R69, UR13, R11 ;  /* 0x0000000d450b7c24 */ /* 0x000fe4000f8e020b */
[C---:B------:R-:W-:Y:S01]  /*4720*/  IMAD.WIDE.U32 R10, R67.reuse, UR14, R10 ;  /* 0x0000000e430a7c25 */ /* 0x040fe2000f8e000a */
[----:B------:R-:W-:Y:S03]  /*4730*/  STS.U16 [R0+0x4], R15 ;  /* 0x0000040f00007388 */ /* 0x000fe60000000400 */
[----:B------:R-:W-:Y:S01]  /*4740*/  IMAD R16, R67, UR15, R11 ;  /* 0x0000000f43107c24 */ /* 0x000fe2000f8e020b */
[----:B------:R-:W0:Y:S01]  /*4750*/  LDCU.128 UR12, c[0x0][0x420] ;  /* 0x00008400ff0c77ac */ /* 0x000e220008000c00 */
[----:B------:R-:W-:Y:S01]  /*4760*/  IADD3 R13, P6, PT, R68, R10, RZ ;  /* 0x0000000a440d7210 */ /* 0x000fe20007fde0ff */
[----:B------:R-:W-:Y:S04]  /*4770*/  STS.U16 [R0+0x6], R20 ;  /* 0x0000061400007388 */ /* 0x000fe80000000400 */
[----:B------:R-:W-:-:S02]  /*4780*/  IMAD.X R16, RZ, RZ, R16, P6 ;  /* 0x000000ffff107224 */ /* 0x000fc400030e0610 */
[----:B0-----:R-:W-:-:S04]  /*4790*/  IMAD.WIDE.U32 R10, R69, UR12, R78 ;  /* 0x0000000c450a7c25 */ /* 0x001fc8000f8e004e */
[----:B------:R-:W-:Y:S02]  /*47a0*/  IMAD R11, R69, UR13, R11 ;  /* 0x0000000d450b7c24 */ /* 0x000fe4000f8e020b */
[----:B------:R-:W-:-:S04]  /*47b0*/  IMAD.WIDE.U32 R10, R67, UR14, R10 ;  /* 0x0000000e430a7c25 */ /* 0x000fc8000f8e000a */
[----:B------:R-:W-:Y:S01]  /*47c0*/  IMAD R14, R67, UR15, R11 ;  /* 0x0000000f430e7c24 */ /* 0x000fe2000f8e020b */
[----:B------:R-:W-:-:S05]  /*47d0*/  IADD3 R11, P6, PT, R68, R10, RZ ;  /* 0x0000000a440b7210 */ /* 0x000fca0007fde0ff */
[----:B------:R-:W-:Y:S01]  /*47e0*/  IMAD.X R14, RZ, RZ, R14, P6 ;  /* 0x000000ffff0e7224 */ /* 0x000fe200030e060e */
[----:B-1----:R-:W-:-:S04]  /*47f0*/  LEA R12, P6, R13, UR4, 0x1 ;  /* 0x000000040d0c7c11 */ /* 0x002fc8000f8c08ff */
[----:B------:R-:W-:Y:S01]  /*4800*/  LEA.HI.X R13, R13, UR5, R16, 0x1, P6 ;  /* 0x000000050d0d7c11 */ /* 0x000fe2000b0f0c10 */
[----:B------:R-:W0:Y:S01]  /*4810*/  LDCU.64 UR4, c[0x0][0x4b8] ;  /* 0x00009700ff0477ac */ /* 0x000e220008000a00 */
[----:B------:R-:W-:-:S04]  /*4820*/  F2FP.F16.F32.PACK_AB R16, R89, R100 ;  /* 0x000000645910723e */ /* 0x000fc800000000ff */
[----:B------:R-:W-:Y:S01]  /*4830*/  PRMT R24, R16, 0x7632, R24 ;  /* 0x0000763210187816 */ /* 0x000fe20000000018 */
[----:B------:R-:W-:Y:S04]  /*4840*/  STS.U16 [R0+0xc], R16 ;  /* 0x00000c1000007388 */ /* 0x000fe80000000400 */
[----:B------:R-:W-:Y:S01]  /*4850*/  STS.U16 [R0+0xe], R24 ;  /* 0x00000e1800007388 */ /* 0x000fe20000000400 */
[----:B0-----:R-:W-:-:S04]  /*4860*/  LEA R10, P6, R11, UR4, 0x1 ;  /* 0x000000040b0a7c11 */ /* 0x001fc8000f8c08ff */
[----:B------:R-:W-:Y:S02]  /*4870*/  LEA.HI.X R11, R11, UR5, R14, 0x1, P6 ;  /* 0x000000050b0b7c11 */ /* 0x000fe4000b0f0c0e */
[----:B------:R-:W-:Y:S02]  /*4880*/  F2FP.F16.F32.PACK_AB R14, R95, R106 ;  /* 0x0000006a5f0e723e */ /* 0x000fe400000000ff */
[----:B------:R-:W-:Y:S02]  /*4890*/  ISETP.NE.AND P6, PT, R53, RZ, PT ;  /* 0x000000ff3500720c */ /* 0x000fe40003fc5270 */
[C---:B------:R-:W-:Y:S02]  /*48a0*/  PRMT R17, R14.reuse, 0x7610, R17 ;  /* 0x000076100e117816 */ /* 0x040fe40000000011 */
[----:B------:R-:W-:Y:S02]  /*48b0*/  PRMT R18, R14, 0x7632, R18 ;  /* 0x000076320e127816 */ /* 0x000fe40000000012 */
[----:B------:R-:W-:Y:S01]  /*48c0*/  F2FP.F16.F32.PACK_AB R14, R91, R102 ;  /* 0x000000665b0e723e */ /* 0x000fe200000000ff */
[----:B------:R-:W-:Y:S03]  /*48d0*/  STS.U16 [R0], R17 ;  /* 0x0000001100007388 */ /* 0x000fe60000000400 */
[----:B------:R-:W-:Y:S01]  /*48e0*/  PRMT R22, R14, 0x7632, R22 ;  /* 0x000076320e167816 */ /* 0x000fe20000000016 */
[----:B------:R-:W-:Y:S04]  /*48f0*/  STS.U16 [R0+0x2], R18 ;  /* 0x0000021200007388 */ /* 0x000fe80000000400 */
[----:B------:R0:W-:Y:S04]  /*4900*/  STS.U16 [R0+0x8], R14 ;  /* 0x0000080e00007388 */ /* 0x0001e80000000400 */
[----:B------:R-:W-:Y:S01]  /*4910*/  STS.U16 [R0+0xa], R22 ;  /* 0x00000a1600007388 */ /* 0x000fe20000000400 */
[----:B------:R-:W-:-:S03]  /*4920*/  NOP ;  /* 0x0000000000007918 */ /* 0x000fc60000000000 */
[----:B------:R-:W-:Y:S01]  /*4930*/  LDS.U16 R15, [R43] ;  /* 0x000000002b0f7984 */ /* 0x000fe20000000400 */
[----:B0-----:R-:W-:-:S03]  /*4940*/  PRMT R14, RZ, 0x7610, R14 ;  /* 0x00007610ff0e7816 */ /* 0x001fc6000000000e */
        /* <DEDUP_REMOVED lines=9> */
[----:B------:R-:W0:Y:S02]  /*49e0*/  LDS R31, [UR6+0x210] ;  /* 0x00021006ff1f7984 */ /* 0x000e240008000800 */
[----:B0-----:R-:W-:-:S13]  /*49f0*/  ISETP.GE.AND P6, PT, R68, R31, PT ;  /* 0x0000001f4400720c */ /* 0x001fda0003fc6270 */
        /* <DEDUP_REMOVED lines=15> */
[----:B------:R-:W-:Y:S01]  /*4af0*/  LOP3.LUT P6, RZ, R118, 0x2, RZ, 0xc0, !PT ;  /* 0x0000000276ff7812 */ /* 0x000fe200078cc0ff */
[----:B------:R-:W-:Y:S01]  /*4b00*/  BAR.SYNC.DEFER_BLOCKING 0x0 ;  /* 0x0000000000007b1d */ /* 0x000fe20000010000 */
[----:B0-----:R-:W-:Y:S02]  /*4b10*/  PRMT R15, RZ, 0x7610, R15 ;  /* 0x00007610ff0f7816 */ /* 0x001fe4000000000f */
[----:B------:R-:W-:Y:S02]  /*4b20*/  PRMT R16, RZ, 0x7610, R16 ;  /* 0x00007610ff107816 */ /* 0x000fe40000000010 */
[----:B-1----:R-:W-:Y:S02]  /*4b30*/  PRMT R17, RZ, 0x7610, R17 ;  /* 0x00007610ff117816 */ /* 0x002fe40000000011 */
[----:B------:R-:W-:Y:S02]  /*4b40*/  PRMT R18, RZ, 0x7610, R18 ;  /* 0x00007610ff127816 */ /* 0x000fe40000000012 */
[----:B--2---:R-:W-:-:S02]  /*4b50*/  PRMT R13, RZ, 0x7610, R13 ;  /* 0x00007610ff0d7816 */ /* 0x004fc4000000000d */
[----:B------:R-:W-:Y:S01]  /*4b60*/  PRMT R12, RZ, 0x7610, R12 ;  /* 0x00007610ff0c7816 */ /* 0x000fe2000000000c */
[----:B------:R-:W2:Y:S01]  /*4b70*/  @!P5 LDG.E.U16 R14, desc[UR10][R10.64] ;  /* 0x0000000a0a0ed981 */ /* 0x000ea2000c1e1500 */
[----:B------:R-:W-:-:S03]  /*4b80*/  ISETP.NE.AND P5, PT, R26, RZ, PT ;  /* 0x000000ff1a00720c */ /* 0x000fc60003fa5270 */
[----:B------:R-:W3:Y:S04]  /*4b90*/  @!P6 LDG.E.U16 R15, desc[UR10][R10.64+0x40] ;  /* 0x0000400a0a0fe981 */ /* 0x000ee8000c1e1500 */
[----:B------:R-:W4:Y:S04]  /*4ba0*/  @!P0 LDG.E.U16 R16, desc[UR10][R10.64+0x80] ;  /* 0x0000800a0a108981 */ /* 0x000f28000c1e1500 */
[----:B------:R-:W5:Y:S04]  /*4bb0*/  @!P1 LDG.E.U16 R17, desc[UR10][R10.64+0xc0] ;  /* 0x0000c00a0a119981 */ /* 0x000f68000c1e1500 */
[----:B------:R-:W5:Y:S04]  /*4bc0*/  @!P2 LDG.E.U16 R18, desc[UR10][R10.64+0x100] ;  /* 0x0001000a0a12a981 */ /* 0x000f68000c1e1500 */
[----:B------:R-:W5:Y:S04]  /*4bd0*/  @!P3 LDG.E.U16 R13, desc[UR10][R10.64+0x140] ;  /* 0x0001400a0a0db981 */ /* 0x000f68000c1e1500 */
[----:B------:R-:W5:Y:S04]  /*4be0*/  @!P4 LDG.E.U16 R12, desc[UR10][R10.64+0x180] ;  /* 0x0001800a0a0cc981 */ /* 0x000f68000c1e1500 */
[----:B------:R-:W5:Y:S01]  /*4bf0*/  @!P5 LDG.E.U16 R87, desc[UR10][R10.64+0x1c0] ;  /* 0x0001c00a0a57d981 */ /* 0x000f62000c1e1500 */
[----:B------:R-:W-:Y:S01]  /*4c00*/  ISETP.NE.AND P6, PT, R53, RZ, PT ;  /* 0x000000ff3500720c */ /* 0x000fe20003fc5270 */
[----:B------:R-:W-:-:S02]  /*4c10*/  VIADD R47, R47, 0x1 ;  /* 0x000000012f2f7836 */ /* 0x000fc40000000000 */
[----:B------:R-:W-:Y:S01]  /*4c20*/  IMAD.IADD R84, R45, 0x1, R84 ;  /* 0x000000012d547824 */ /* 0x000fe200078e0254 */
[----:B--2---:R-:W-:Y:S04]  /*4c30*/  STS.U16 [R43], R14 ;  /* 0x0000000e2b007388 */ /* 0x004fe80000000400 */
[----:B---3--:R-:W-:Y:S04]  /*4c40*/  STS.U16 [R42+0x40], R15 ;  /* 0x0000400f2a007388 */ /* 0x008fe80000000400 */
[----:B----4-:R-:W-:Y:S04]  /*4c50*/  STS.U16 [R41+0x80], R16 ;  /* 0x0000801029007388 */ /* 0x010fe80000000400 */
[----:B-----5:R-:W-:Y:S04]  /*4c60*/  STS.U16 [R40+0xc0], R17 ;  /* 0x0000c01128007388 */ /* 0x020fe80000000400 */
        /* <DEDUP_REMOVED lines=12> */
[----:B------:R-:W5:Y:S01]  /*4d30*/  LDS.U16 R17, [R0+0xc] ;  /* 0x00000c0000117984 */ /* 0x000f620000000400 */
[----:B0-----:R-:W-:-:S02]  /*4d40*/  HADD2.F32 R12, -RZ, R10.H0_H0 ;  /* 0x2000000aff0c7230 */ /* 0x001fc40000004100 */
[----:B-1----:R-:W-:Y:S02]  /*4d50*/  HADD2.F32 R19, -RZ, R19.H0_H0 ;  /* 0x20000013ff137230 */ /* 0x002fe40000004100 */
[----:B--2---:R-:W-:-:S03]  /*4d60*/  HADD2.F32 R20, -RZ, R14.H0_H0 ;  /* 0x2000000eff147230 */ /* 0x004fc60000004100 */
[----:B------:R-:W-:Y:S01]  /*4d70*/  FMUL.FTZ R10, R19, -1.4426950216293334961 ;  /* 0xbfb8aa3b130a7820 */ /* 0x000fe20000410000 */
[----:B---3--:R-:W-:Y:S02]  /*4d80*/  HADD2.F32 R21, -RZ, R15.H0_H0 ;  /* 0x2000000fff157230 */ /* 0x008fe40000004100 */
[----:B------:R-:W-:-:S03]  /*4d90*/  FMUL.FTZ R15, R20, -1.4426950216293334961 ;  /* 0xbfb8aa3b140f7820 */ /* 0x000fc60000410000 */
[----:B------:R-:W0:Y:S01]  /*4da0*/  MUFU.EX2 R10, R10 ;  /* 0x0000000a000a7308 */ /* 0x000e220000000800 */
[----:B----4-:R-:W-:Y:S02]  /*4db0*/  HADD2.F32 R22, -RZ, R16.H0_H0 ;  /* 0x20000010ff167230 */ /* 0x010fe40000004100 */
[----:B------:R-:W-:Y:S01]  /*4dc0*/  FMUL.FTZ R16, R21, -1.4426950216293334961 ;  /* 0xbfb8aa3b15107820 */ /* 0x000fe20000410000 */
[----:B------:R-:W1:Y:S01]  /*4dd0*/  MUFU.EX2 R15, R15 ;  /* 0x0000000f000f7308 */ /* 0x000e620000000800 */
[----:B-----5:R-:W-:Y:S02]  /*4de0*/  HADD2.F32 R24, -RZ, R13.H0_H0 ;  /* 0x2000000dff187230 */ /* 0x020fe40000004100 */
[----:B------:R-:W-:Y:S02]  /*4df0*/  FMUL.FTZ R13, R22, -1.4426950216293334961 ;  /* 0xbfb8aa3b160d7820 */ /* 0x000fe40000410000 */
[----:B------:R-:W2:Y:S01]  /*4e00*/  MUFU.EX2 R16, R16 ;  /* 0x0000001000107308 */ /* 0x000ea20000000800 */
[----:B------:R-:W-:-:S02]  /*4e10*/  HADD2.F32 R18, -RZ, R11.H0_H0 ;  /* 0x2000000bff127230 */ /* 0x000fc40000004100 */
[----:B------:R-:W-:Y:S01]  /*4e20*/  FMUL.FTZ R11, R12, -1.4426950216293334961 ;  /* 0xbfb8aa3b0c0b7820 */ /* 0x000fe20000410000 */
[----:B------:R-:W-:Y:S01]  /*4e30*/  FMUL.FTZ R25, R24, -1.4426950216293334961 ;  /* 0xbfb8aa3b18197820 */ /* 0x000fe20000410000 */
[----:B------:R-:W3:Y:S01]  /*4e40*/  MUFU.EX2 R13, R13 ;  /* 0x0000000d000d7308 */ /* 0x000ee20000000800 */
[----:B------:R-:W-:Y:S02]  /*4e50*/  HADD2.F32 R17, -RZ, R17.H0_H0 ;  /* 0x20000011ff117230 */ /* 0x000fe40000004100 */
[----:B------:R-:W-:Y:S01]  /*4e60*/  FMUL.FTZ R14, R18, -1.4426950216293334961 ;  /* 0xbfb8aa3b120e7820 */ /* 0x000fe20000410000 */
[----:B0-----:R-:W-:Y:S01]  /*4e70*/  FADD.FTZ R10, R10, 1 ;  /* 0x3f8000000a0a7421 */ /* 0x001fe20000010000 */
[----:B------:R-:W0:Y:S01]  /*4e80*/  MUFU.EX2 R11, R11 ;  /* 0x0000000b000b7308 */ /* 0x000e220000000800 */
[----:B------:R-:W-:Y:S01]  /*4e90*/  FMUL.FTZ R23, R17, -1.4426950216293334961 ;  /* 0xbfb8aa3b11177820 */ /* 0x000fe20000410000 */
[----:B-1----:R-:W-:Y:S02]  /*4ea0*/  FADD.FTZ R15, R15, 1 ;  /* 0x3f8000000f0f7421 */ /* 0x002fe40000010000 */
        /* <DEDUP_REMOVED lines=10> */
[----:B---3--:R-:W-:-:S07]  /*4f50*/  FADD.FTZ R23, R23, 1 ;  /* 0x3f80000017177421 */ /* 0x008fce0000010000 */
[----:B------:R-:W2:Y:S01]  /*4f60*/  MUFU.RCP R27, R14 ;  /* 0x0000000e001b7308 */ /* 0x000ea20000001000 */
[----:B0-----:R-:W-:-:S04]  /*4f70*/  FMUL.FTZ R19, R19, R10 ;  /* 0x0000000a13137220 */ /* 0x001fc80000410000 */
[----:B------:R-:W-:-:S03]  /*4f80*/  FMUL.FTZ R19, R19, R106 ;  /* 0x0000006a13137220 */ /* 0x000fc60000410000 */
[----:B------:R-:W0:Y:S01]  /*4f90*/  MUFU.RCP R15, R15 ;  /* 0x0000000f000f7308 */ /* 0x000e220000001000 */
[----:B-1----:R-:W-:-:S04]  /*4fa0*/  FMUL.FTZ R12, R12, R11 ;  /* 0x0000000b0c0c7220 */ /* 0x002fc80000410000 */
[----:B------:R-:W-:Y:S01]  /*4fb0*/  FMUL.FTZ R12, R12, R95 ;  /* 0x0000005f0c0c7220 */ /* 0x000fe20000410000 */
[----:B------:R-:W-:Y:S02]  /*4fc0*/  IMAD.MOV.U32 R95, RZ, RZ, R65 ;  /* 0x000000ffff5f7224 */ /* 0x000fe400078e0041 */
[----:B------:R-:W1:Y:S01]  /*4fd0*/  MUFU.RCP R16, R16 ;  /* 0x0000001000107308 */ /* 0x000e620000001000 */
[----:B--2---:R-:W-:Y:S01]  /*4fe0*/  FMUL.FTZ R11, R18, R27 ;  /* 0x0000001b120b7220 */ /* 0x004fe20000410000 */
[----:B------:R-:W-:Y:S01]  /*4ff0*/  F2FP.F16.F32.PACK_AB R12, R12, R19 ;  /* 0x000000130c0c723e */ /* 0x000fe200000000ff */
[----:B------:R-:W-:Y:S01]  /*5000*/  BAR.SYNC.DEFER_BLOCKING 0x0 ;  /* 0x0000000000007b1d */ /* 0x000fe20000010000 */
[----:B------:R-:W-:-:S04]  /*5010*/  IMAD.WIDE.U32 R94, R45, 0x2, R94 ;  /* 0x000000022d5e7825 */ /* 0x000fc800078e005e */
[----:B------:R-:W-:Y:S01]  /*5020*/  FMUL.FTZ R11, R11, R104 ;  /* 0x000000680b0b7220 */ /* 0x000fe20000410000 */
[----:B------:R-:W-:Y:S01]  /*5030*/  PRMT R10, R12, 0x7632, R10 ;  /* 0x000076320c0a7816 */ /* 0x000fe2000000000a */
[----:B------:R-:W2:Y:S01]  /*5040*/  MUFU.RCP R13, R13 ;  /* 0x0000000d000d7308 */ /* 0x000ea20000001000 */
[----:B0-----:R-:W-:Y:S01]  /*5050*/  FMUL.FTZ R20, R20, R15 ;  /* 0x0000000f14147220 */ /* 0x001fe20000410000 */
[----:B------:R-:W-:-:S03]  /*5060*/  MOV R65, R95 ;  /* 0x0000005f00417202 */ /* 0x000fc60000000f00 */
[----:B------:R-:W-:Y:S01]  /*5070*/  FMUL.FTZ R20, R20, R93 ;  /* 0x0000005d14147220 */ /* 0x000fe20000410000 */
[----:B------:R-:W-:Y:S02]  /*5080*/  MOV R93, R63 ;  /* 0x0000003f005d7202 */ /* 0x000fe40000000f00 */
[----:B------:R-:W0:Y:S01]  /*5090*/  MUFU.RCP R26, R23 ;  /* 0x00000017001a7308 */ /* 0x000e220000001000 */
[----:B-1----:R-:W-:Y:S01]  /*50a0*/  FMUL.FTZ R21, R21, R16 ;  /* 0x0000001015157220 */ /* 0x002fe20000410000 */
[----:B------:R-:W-:Y:S01]  /*50b0*/  F2FP.F16.F32.PACK_AB R11, R20, R11 ;  /* 0x0000000b140b723e */ /* 0x000fe200000000ff */
[----:B------:R-:W-:-:S04]  /*50c0*/  IMAD.WIDE.U32 R92, R45, 0x2, R92 ;  /* 0x000000022d5c7825 */ /* 0x000fc800078e005c */
[----:B------:R-:W-:Y:S01]  /*50d0*/  FMUL.FTZ R21, R21, R102 ;  /* 0x0000006615157220 */ /* 0x000fe20000410000 */
[----:B------:R-:W-:Y:S01]  /*50e0*/  PRMT R14, R11, 0x7632, R14 ;  /* 0x000076320b0e7816 */ /* 0x000fe2000000000e */
[----:B------:R-:W-:Y:S01]  /*50f0*/  IMAD.MOV.U32 R63, RZ, RZ, R93 ;  /* 0x000000ffff3f7224 */ /* 0x000fe200078e005d */
[----:B------:R-:W1:Y:S01]  /*5100*/  MUFU.RCP R25, R25 ;  /* 0x0000001900197308 */ /* 0x000e620000001000 */
[----:B--2---:R-:W-:Y:S01]  /*5110*/  FMUL.FTZ R22, R22, R13 ;  /* 0x0000000d16167220 */ /* 0x004fe20000410000 */
[----:B------:R-:W-:Y:S03]  /*5120*/  STS.U16 [R0], R12 ;  /* 0x0000000c00007388 */ /* 0x000fe60000000400 */
[----:B------:R-:W-:Y:S01]  /*5130*/  FMUL.FTZ R22, R22, R91 ;  /* 0x0000005b16167220 */ /* 0x000fe20000410000 */
[----:B------:R-:W-:Y:S01]  /*5140*/  STS.U16 [R0+0x2], R10 ;  /* 0x0000020a00007388 */ /* 0x000fe20000000400 */
[----:B0-----:R-:W-:-:S03]  /*5150*/  FMUL.FTZ R17, R17, R26 ;  /* 0x0000001a11117220 */ /* 0x001fc60000410000 */
[----:B------:R-:W-:Y:S01]  /*5160*/  F2FP.F16.F32.PACK_AB R21, R22, R21 ;  /* 0x000000151615723e */ /* 0x000fe200000000ff */
[----:B------:R0:W-:Y:S01]  /*5170*/  STS.U16 [R0+0x4], R11 ;  /* 0x0000040b00007388 */ /* 0x0001e20000000400 */
[----:B------:R-:W-:Y:S02]  /*5180*/  FMUL.FTZ R17, R17, R100 ;  /* 0x0000006411117220 */ /* 0x000fe40000410000 */
[----:B------:R-:W-:Y:S01]  /*5190*/  PRMT R16, R21, 0x7632, R16 ;  /* 0x0000763215107816 */ /* 0x000fe20000000010 */
[----:B------:R-:W-:Y:S01]  /*51a0*/  STS.U16 [R0+0x6], R14 ;  /* 0x0000060e00007388 */ /* 0x000fe20000000400 */
[----:B-1----:R-:W-:-:S03]  /*51b0*/  FMUL.FTZ R24, R24, R25 ;  /* 0x0000001918187220 */ /* 0x002fc60000410000 */
[----:B------:R-:W-:Y:S01]  /*51c0*/  STS.U16 [R0+0x8], R21 ;  /* 0x0000081500007388 */ /* 0x000fe20000000400 */
[----:B------:R-:W-:-:S03]  /*51d0*/  FMUL.FTZ R24, R24, R89 ;  /* 0x0000005918187220 */ /* 0x000fc60000410000 */
[----:B------:R-:W-:Y:S02]  /*51e0*/  STS.U16 [R0+0xa], R16 ;  /* 0x00000a1000007388 */ /* 0x000fe40000000400 */
[----:B------:R-:W-:-:S04]  /*51f0*/  F2FP.F16.F32.PACK_AB R17, R24, R17 ;  /* 0x000000111811723e */ /* 0x000fc800000000ff */
[C---:B------:R-:W-:Y:S02]  /*5200*/  PRMT R18, R17.reuse, 0x7610, R18 ;  /* 0x0000761011127816 */ /* 0x040fe40000000012 */
[----:B------:R-:W-:-:S03]  /*5210*/  PRMT R20, R17, 0x7632, R20 ;  /* 0x0000763211147816 */ /* 0x000fc60000000014 */
        /* <DEDUP_REMOVED lines=14> */
[----:B------:R-:W0:Y:S02]  /*5300*/  LDCU.128 UR4, c[0x0][0x440] ;  /* 0x00008800ff0477ac */ /* 0x000e240008000c00 */
[----:B0-----:R-:W-:-:S04]  /*5310*/  IMAD.WIDE.U32 R10, R69, UR4, R78 ;  /* 0x00000004450a7c25 */ /* 0x001fc8000f8e004e */
[----:B------:R-:W-:Y:S01]  /*5320*/  IMAD R11, R69, UR5, R11 ;  /* 0x00000005450b7c24 */ /* 0x000fe2000f8e020b */
[----:B------:R-:W0:Y:S01]  /*5330*/  LDCU.64 UR4, c[0x0][0x4c0] ;  /* 0x00009800ff0477ac */ /* 0x000e220008000a00 */
[----:B------:R-:W-:Y:S02]  /*5340*/  IMAD.IADD R78, R45, 0x1, R78 ;  /* 0x000000012d4e7824 */ /* 0x000fe400078e024e */
[----:B------:R-:W-:-:S04]  /*5350*/  IMAD.WIDE.U32 R10, R67, UR6, R10 ;  /* 0x00000006430a7c25 */ /* 0x000fc8000f8e000a */
[----:B-1----:R-:W-:Y:S01]  /*5360*/  IMAD R0, R67, UR7, R11 ;  /* 0x0000000743007c24 */ /* 0x002fe2000f8e020b */
[----:B------:R-:W-:-:S04]  /*5370*/  IADD3 R11, P0, PT, R68, R10, RZ ;  /* 0x0000000a440b7210 */ /* 0x000fc80007f1e0ff */
[----:B------:R-:W-:Y:S02]  /*5380*/  IADD3.X R0, PT, PT, RZ, R0, RZ, P0, !PT ;  /* 0x00000000ff007210 */ /* 0x000fe400007fe4ff */
[-C--:B--2---:R-:W-:Y:S02]  /*5390*/  ISETP.GE.AND P1, PT, R60, R21.reuse, PT ;  /* 0x000000153c00720c */ /* 0x084fe40003f26270 */
[-C--:B------:R-:W-:Y:S02]  /*53a0*/  ISETP.GE.AND P2, PT, R58, R21.reuse, PT ;  /* 0x000000153a00720c */ /* 0x080fe40003f46270 */
[-C--:B------:R-:W-:Y:S02]  /*53b0*/  ISETP.GE.AND P0, PT, R68, R21.reuse, PT ;  /* 0x000000154400720c */ /* 0x080fe40003f06270 */
[----:B0-----:R-:W-:Y:S02]  /*53c0*/  LEA R10, P3, R11, UR4, 0x1 ;  /* 0x000000040b0a7c11 */ /* 0x001fe4000f8608ff */
[----:B------:R-:W-:-:S02]  /*53d0*/  ISETP.GE.AND P4, PT, R48, R21, PT ;  /* 0x000000153000720c */ /* 0x000fc40003f86270 */
[----:B------:R-:W-:Y:S02]  /*53e0*/  LEA.HI.X R11, R11, UR5, R0, 0x1, P3 ;  /* 0x000000050b0b7c11 */ /* 0x000fe400098f0c00 */
        /* <DEDUP_REMOVED lines=15> */
.L_x_2437:
        /* <DEDUP_REMOVED lines=10> */
.L_x_7990:


//--------------------- .text._Z25selective_scan_fwd_kernelI32Selective_Scan_fwd_kernel_traitsILi32ELi8ELi1ELb0ELb1ELb1ELb1ELb1EN3c104HalfEffEEv13SSMParamsBase --------------------------
	.section	.text._Z25selective_scan_fwd_kernelI32Selective_Scan_fwd_kernel_traitsILi32ELi8ELi1ELb0ELb1ELb1ELb1ELb1EN3c104HalfEffEEv13SSMParamsBase,"ax",@progbits
	.align	128
        .global         _Z25selective_scan_fwd_kernelI32Selective_Scan_fwd_kernel_traitsILi32ELi8ELi1ELb0ELb1ELb1ELb1ELb1EN3c104HalfEffEEv13SSMParamsBase
        .type           _Z25selective_scan_fwd_kernelI32Selective_Scan_fwd_kernel_traitsILi32ELi8ELi1ELb0ELb1ELb1ELb1ELb1EN3c104HalfEffEEv13SSMParamsBase,@function
        .size           _Z25selective_scan_fwd_kernelI32Selective_Scan_fwd_kernel_traitsILi32ELi8ELi1ELb0ELb1ELb1ELb1ELb1EN3c104HalfEffEEv13SSMParamsBase,(.L_x_7991 - _Z25selective_scan_fwd_kernelI32Selective_Scan_fwd_kernel_traitsILi32ELi8ELi1ELb0ELb1ELb1ELb1ELb1EN3c104HalfEffEEv13SSMParamsBase)
        .other          _Z25selective_scan_fwd_kernelI32Selective_Scan_fwd_kernel_traitsILi32ELi8ELi1ELb0ELb1ELb1ELb1ELb1EN3c104HalfEffEEv13SSMParamsBase,@"STO_CUDA_ENTRY STV_DEFAULT"
_Z25selective_scan_fwd_kernelI32Selective_Scan_fwd_kernel_traitsILi32ELi8ELi1ELb0ELb1ELb1ELb1ELb1EN3c104HalfEffEEv13SSMParamsBase:
.text._Z25selective_scan_fwd_kernelI32Selective_Scan_fwd_kernel_traitsILi32ELi8ELi1ELb0ELb1ELb1ELb1ELb1EN3c104HalfEffEEv13SSMParamsBase:
        /* <DEDUP_REMOVED lines=43> */
.L_x_2438:
        /* <DEDUP_REMOVED lines=22> */
[----:B------:R-:W0:Y:S08]  /*0410*/  LDC.64 R64, c[0x0][0x3d8] ;  /* 0x0000f600ff407b82 */ /* 0x000e300000000a00 */
[----:B------:R-:W0:Y:S01]  /*0420*/  LDC.64 R62, c[0x0][0x3f8] ;  /* 0x0000fe00ff3e7b82 */ /* 0x000e220000000a00 */
[----:B----4-:R-:W-:-:S04]  /*0430*/  VIADD R2, R4, 0xffffffe ;  /* 0x0ffffffe04027836 */ /* 0x010fc80000000000 */
[----:B------:R4:W2:Y:S03]  /*0440*/  F2I.FTZ.U32.TRUNC.NTZ R3, R2 ;  /* 0x0000000200037305 */ /* 0x0008a6000021f000 */
[----:B------:R-:W0:Y:S01]  /*0450*/  LDC.64 R98, c[0x0][0x418] ;  /* 0x00010600ff627b82 */ /* 0x000e220000000a00 */
        /* <DEDUP_REMOVED lines=11> */
[----:B------:R-:W5:Y:S01]  /*0510*/  LDC.64 R10, c[0x0][0x410] ;  /* 0x00010400ff0a7b82 */ /* 0x000f620000000a00 */
        /* <DEDUP_REMOVED lines=8> */
[----:B------:R-:W-:Y:S02]  /*05a0*/  IMAD.IADD R3, R3, 0x1, R5 ;  /* 0x0000000103037824 */ /* 0x000fe400078e0205 */
[----:B------:R-:W-:Y:S01]  /*05b0*/  @P4 IADD3 R4, PT, PT, R4, 0x1, RZ ;  /* 0x0000000104044810 */ /* 0x000fe20007ffe0ff */
[----:B------:R-:W-:Y:S02]  /*05c0*/  IMAD R8, R67, R16, RZ ;  /* 0x0000001043087224 */ /* 0x000fe400078e02ff */
[----:B------:R-:W-:-:S04]  /*05d0*/  IMAD.WIDE.U32 R2, R69, R100, R2 ;  /* 0x0000006445027225 */ /* 0x000fc800078e0002 */
[----:B------:R-:W-:Y:S01]  /*05e0*/  IMAD.MOV.U32 R7, RZ, RZ, R4 ;  /* 0x000000ffff077224 */ /* 0x000fe200078e0004 */
[----:B-1----:R-:W-:Y:S01]  /*05f0*/  LEA R100, P2, R2, R18, 0x1 ;  /* 0x0000001202647211 */ /* 0x002fe200078408ff */
[----:B-----5:R-:W-:Y:S02]  /*0600*/  IMAD R4, R67, R10, RZ ;  /* 0x0000000a43047224 */ /* 0x020fe400078e02ff */
[----:B------:R-:W-:Y:S01]  /*0610*/  @!P3 IMAD.MOV R7, RZ, RZ, -R7 ;  /* 0x000000ffff07b224 */ /* 0x000fe200078e0a07 */
[----:B------:R-:W-:Y:S01]  /*0620*/  @!P5 LOP3.LUT R7, RZ, R14, RZ, 0x33, !PT ;  /* 0x0000000eff07d212 */ /* 0x000fe200078e33ff */
[C---:B------:R-:W-:Y:S01]  /*0630*/  IMAD R13, R71.reuse, R11, R4 ;  /* 0x0000000b470d7224 */ /* 0x040fe200078e0204 */
[----:B------:R-:W-:Y:S01]  /*0640*/  ISETP.NE.AND P3, PT, R24, RZ, PT ;  /* 0x000000ff1800720c */ /* 0x000fe20003f65270 */
[----:B------:R-:W-:-:S04]  /*0650*/  IMAD.WIDE.U32 R4, R71, R10, RZ ;  /* 0x0000000a47047225 */ /* 0x000fc800078e00ff */
[----:B0-----:R-:W-:Y:S02]  /*0660*/  IMAD R10, R67, R22, RZ ;  /* 0x00000016430a7224 */ /* 0x001fe400078e02ff */
        /* <DEDUP_REMOVED lines=34> */
.L_x_2439:
        /* <DEDUP_REMOVED lines=11> */
.L_x_2440:
        /* <DEDUP_REMOVED lines=72> */
.L_x_2441:
        /* <DEDUP_REMOVED lines=8> */
[----:B0-----:R-:W-:-:S06]  /*0e40*/  VIADD R4, R7, 0xffffffe ;  /* 0x0ffffffe07047836 */ /* 0x001fcc0000000000 */
        /* <DEDUP_REMOVED lines=20> */
.L_x_2442:
[----:B------:R-:W-:-:S13]  /*0f90*/  ISETP.GE.AND P0, PT, R86, 0x1, PT ;  /* 0x000000015600780c */ /* 0x000fda0003f06270 */
[----:B------:R-:W-:Y:S05]  /*0fa0*/  @!P0 EXIT ;  /* 0x000000000000894d */ /* 0x000fea0003800000 */
[----:B------:R-:W0:Y:S01]  /*0fb0*/  S2R R53, SR_TID.X ;  /* 0x0000000000357919 */ /* 0x000e220000002100 */
[----:B------:R-:W1:Y:S01]  /*0fc0*/  LDC.64 R10, c[0x0][0x470] ;  /* 0x00011c00ff0a7b82 */ /* 0x000e620000000a00 */
[----:B------:R-:W2:Y:S01]  /*0fd0*/  LDCU.64 UR4, c[0x0][0x3b0] ;  /* 0x00007600ff0477ac */ /* 0x000ea20008000a00 */
[----:B------:R-:W-:Y:S02]  /*0fe0*/  VIADD R82, R86, 0xffffffff ;  /* 0xffffffff56527836 */ /* 0x000fe40000000000 */
[----:B------:R-:W-:-:S04]  /*0ff0*/  IMAD.WIDE R6, R6, 0x4, RZ ;  /* 0x0000000406067825 */ /* 0x000fc800078e02ff */
[----:B------:R-:W3:Y:S01]  /*1000*/  LDC.64 R4, c[0x0][0x4e8] ;  /* 0x00013a00ff047b82 */ /* 0x000ee20000000a00 */
[----:B------:R-:W-:Y:S02]  /*1010*/  IMAD.MOV.U32 R47, RZ, RZ, RZ ;  /* 0x000000ffff2f7224 */ /* 0x000fe400078e00ff */
[----:B------:R-:W-:Y:S02]  /*1020*/  IMAD.MOV.U32 R78, RZ, RZ, RZ ;  /* 0x000000ffff4e7224 */ /* 0x000fe400078e00ff */
[----:B--2---:R-:W-:-:S04]  /*1030*/  IMAD.WIDE.U32 R8, R69, UR4, RZ ;  /* 0x0000000445087c25 */ /* 0x004fc8000f8e00ff */
[----:B------:R-:W-:Y:S01]  /*1040*/  IMAD R49, R69, UR5, R9 ;  /* 0x0000000545317c24 */ /* 0x000fe2000f8e0209 */
[----:B-1----:R-:W-:-:S04]  /*1050*/  LEA R51, P1, R8, R10, 0x2 ;  /* 0x0000000a08337211 */ /* 0x002fc800078210ff */
[----:B------:R-:W-:Y:S02]  /*1060*/  LEA.HI.X R49, R8, R11, R49, 0x2, P1 ;  /* 0x0000000b08317211 */ /* 0x000fe400008f1431 */
[----:B0-----:R-:W-:Y:S02]  /*1070*/  SHF.L.U32 R80, R53, 0x3, RZ ;  /* 0x0000000335507819 */ /* 0x001fe400000006ff */
[----:B---3--:R-:W-:Y:S02]  /*1080*/  LEA R4, P0, R0, R4, 0x2 ;  /* 0x0000000400047211 */ /* 0x008fe400078010ff */
        /* <DEDUP_REMOVED lines=11> */
[C---:B------:R-:W-:Y:S02]  /*1140*/  LOP3.LUT R60, R68.reuse, 0x20, RZ, 0xfc, !PT ;  /* 0x00000020443c7812 */ /* 0x040fe400078efcff */
[C---:B------:R-:W-:Y:S02]  /*1150*/  LOP3.LUT R58, R68.reuse, 0x40, RZ, 0xfc, !PT ;  /* 0x00000040443a7812 */ /* 0x040fe400078efcff */
[C---:B------:R-:W-:Y:S02]  /*1160*/  LOP3.LUT R56, R68.reuse, 0x60, RZ, 0xfc, !PT ;  /* 0x0000006044387812 */ /* 0x040fe400078efcff */
[C---:B------:R-:W-:Y:S02]  /*1170*/  LOP3.LUT R54, R68.reuse, 0x80, RZ, 0xfc, !PT ;  /* 0x0000008044367812 */ /* 0x040fe400078efcff */
[C---:B------:R-:W-:Y:S02]  /*1180*/  LOP3.LUT R52, R68.reuse, 0xa0, RZ, 0xfc, !PT ;  /* 0x000000a044347812 */ /* 0x040fe400078efcff */
[----:B------:R-:W-:-:S02]  /*1190*/  LOP3.LUT R50, R68, 0xc0, RZ, 0xfc, !PT ;  /* 0x000000c044327812 */ /* 0x000fc400078efcff */
[----:B------:R-:W-:Y:S02]  /*11a0*/  LOP3.LUT R48, R68, 0xe0, RZ, 0xfc, !PT ;  /* 0x000000e044307812 */ /* 0x000fe400078efcff */
[----:B------:R-:W-:-:S07]  /*11b0*/  LOP3.LUT R46, R8, 0x100, RZ, 0xfc, !PT ;  /* 0x00000100082e7812 */ /* 0x000fce00078efcff */
.L_x_2466:
        /* <DEDUP_REMOVED lines=13> */
[C---:B------:R-:W-:Y:S02]  /*1290*/  SHF.L.U32 R11, R68.reuse, 0x1, RZ ;  /* 0x00000001440b7819 */ /* 0x040fe400000006ff */
[-C--:B------:R-:W-:Y:S02]  /*12a0*/  ISETP.GE.AND P3, PT, R68, R45.reuse, PT ;  /* 0x0000002d4400720c */ /* 0x080fe40003f66270 */
[C---:B------:R-:W-:Y:S02]  /*12b0*/  IADD3 R12, P1, PT, R11.reuse, R100, RZ ;  /* 0x000000640b0c7210 */ /* 0x040fe40007f3e0ff */
[----:B------:R-:W-:Y:S02]  /*12c0*/  IADD3 R10, P2, PT, R11, R98, RZ ;  /* 0x000000620b0a7210 */ /* 0x000fe40007f5e0ff */
[----:B------:R-:W-:Y:S01]  /*12d0*/  PRMT R0, RZ, 0x7610, R0 ;  /* 0x00007610ff007816 */ /* 0x000fe20000000000 */
[----:B------:R-:W-:Y:S01]  /*12e0*/  IMAD.X R13, RZ, RZ, R101, P1 ;  /* 0x000000ffff0d7224 */ /* 0x000fe200008e0665 */
[----:B------:R-:W-:Y:S01]  /*12f0*/  LOP3.LUT R119, R119, 0xfffffffb, RZ, 0xc0, !PT ;  /* 0xfffffffb77777812 */ /* 0x000fe200078ec0ff */
[----:B------:R-:W-:Y:S01]  /*1300*/  IMAD.X R11, RZ, RZ, R99, P2 ;  /* 0x000000ffff0b7224 */ /* 0x000fe200010e0663 */
[----:B------:R-:W-:-:S02]  /*1310*/  ISETP.GE.AND P6, PT, R60, R45, PT ;  /* 0x0000002d3c00720c */ /* 0x000fc40003fc6270 */
[-C--:B------:R-:W-:Y:S02]  /*1320*/  ISETP.GE.AND P0, PT, R58, R45.reuse, PT ;  /* 0x0000002d3a00720c */ /* 0x080fe40003f06270 */
[-C--:B------:R-:W-:Y:S02]  /*1330*/  ISETP.GE.AND P1, PT, R56, R45.reuse, PT ;  /* 0x0000002d3800720c */ /* 0x080fe40003f26270 */
[----:B------:R-:W-:Y:S02]  /*1340*/  @P3 LOP3.LUT R119, R119, 0x4, RZ, 0xfc, !PT ;  /* 0x0000000477773812 */ /* 0x000fe400078efcff */
[-C--:B------:R-:W-:Y:S02]  /*1350*/  ISETP.GE.AND P2, PT, R54, R45.reuse, PT ;  /* 0x0000002d3600720c */ /* 0x080fe40003f46270 */
        /* <DEDUP_REMOVED lines=32> */
[----:B------:R-:W-:Y:S02]  /*1560*/  LEA R43, R43, UR6, 0x1 ;  /* 0x000000062b2b7c11 */ /* 0x000fe4000f8e08ff */
[----:B------:R-:W-:Y:S02]  /*1570*/  LEA R42, R23, UR6, 0x1 ;  /* 0x00000006172a7c11 */ /* 0x000fe4000f8e08ff */
[----:B------:R-:W-:Y:S01]  /*1580*/  LEA R41, R25, UR6, 0x1 ;  /* 0x0000000619297c11 */ /* 0x000fe2000f8e08ff */
[C---:B------:R-:W-:Y:S01]  /*1590*/  VIADD R25, R44.reuse, 0xa0 ;  /* 0x000000a02c197836 */ /* 0x040fe20000000000 */
[C---:B------:R-:W-:Y:S01]  /*15a0*/  IADD3 R23, PT, PT, R44.reuse, 0x80, RZ ;  /* 0x000000802c177810 */ /* 0x040fe20007ffe0ff */
        /* <DEDUP_REMOVED lines=22> */
[----:B0-----:R-:W-:Y:S02]  /*1710*/  IMAD.SHL.U32 R0, R44, 0x8, RZ ;  /* 0x000000082c007824 */ /* 0x001fe400078e00ff */
[----:B---3--:R-:W-:Y:S03]  /*1720*/  STS.U16 [R42+0x40], R15 ;  /* 0x0000400f2a007388 */ /* 0x008fe60000000400 */
[----:B------:R-:W-:Y:S01]  /*1730*/  LEA.HI.SX32 R0, R0, R0, 0x1b ;  /* 0x0000000000007211 */ /* 0x000fe200078fdaff */
[----:B----4-:R-:W-:Y:S03]  /*1740*/  STS.U16 [R41+0x80], R14 ;  /* 0x0000800e29007388 */ /* 0x010fe60000000400 */
[----:B------:R-:W-:Y:S01]  /*1750*/  LEA R0, R0, UR6, 0x1 ;  /* 0x0000000600007c11 */ /* 0x000fe2000f8e08ff */
        /* <DEDUP_REMOVED lines=81> */
.L_x_2444:
[----:B------:R-:W-:Y:S05]  /*1c70*/  BSYNC.RECONVERGENT B0 ;  /* 0x0000000000007941 */ /* 0x000fea0003800200 */
.L_x_2443:
        /* <DEDUP_REMOVED lines=38> */
.L_x_2446:
[----:B------:R-:W-:Y:S05]  /*1ee0*/  BSYNC.RECONVERGENT B0 ;  /* 0x0000000000007941 */ /* 0x000fea0003800200 */
.L_x_2445:
        /* <DEDUP_REMOVED lines=38> */
.L_x_2448:
[----:B------:R-:W-:Y:S05]  /*2150*/  BSYNC.RECONVERGENT B0 ;  /* 0x0000000000007941 */ /* 0x000fea0003800200 */
.L_x_2447:
[----:B------:R-:W-:Y:S01]  /*2160*/  FSETP.GTU.FTZ.AND P6, PT, R75, 20, PT ;  /* 0x41a000004b00780b */ /* 0x000fe20003fdc000 */
[----:B---3--:R-:W-:Y:S01]  /*2170*/  HADD2.F32 R22, -RZ, R22.H0_H0 ;  /* 0x20000016ff167230 */ /* 0x008fe20000004100 */
        /* <DEDUP_REMOVED lines=36> */
.L_x_2450:
[----:B------:R-:W-:Y:S05]  /*23c0*/  BSYNC.RECONVERGENT B0 ;  /* 0x0000000000007941 */ /* 0x000fea0003800200 */
.L_x_2449:
        /* <DEDUP_REMOVED lines=38> */
.L_x_2452:
[----:B------:R-:W-:Y:S05]  /*2630*/  BSYNC.RECONVERGENT B0 ;  /* 0x0000000000007941 */ /* 0x000fea0003800200 */
.L_x_2451:
        /* <DEDUP_REMOVED lines=38> */
.L_x_2454:
[----:B------:R-:W-:Y:S05]  /*28a0*/  BSYNC.RECONVERGENT B0 ;  /* 0x0000000000007941 */ /* 0x000fea0003800200 */
.L_x_2453:
        /* <DEDUP_REMOVED lines=38> */
.L_x_2456:
[----:B------:R-:W-:Y:S05]  /*2b10*/  BSYNC.RECONVERGENT B0 ;  /* 0x0000000000007941 */ /* 0x000fea0003800200 */
.L_x_2455:
[----:B------:R-:W-:Y:S01]  /*2b20*/  FSETP.GTU.FTZ.AND P6, PT, R87, 20, PT ;  /* 0x41a000005700780b */ /* 0x000fe20003fdc000 */
[C---:B------:R-:W-:Y:S01]  /*2b30*/  IMAD.WIDE.U32 R10, R45.reuse, 0x2, R100 ;  /* 0x000000022d0a7825 */ /* 0x040fe200078e0064 */
[----:B------:R-:W-:Y:S02]  /*2b40*/  BSSY.RECONVERGENT B0, `(.L_x_2457) ;  /* 0x0000025000007945 */ /* 0x000fe40003800200 */
[----:B------:R-:W-:Y:S01]  /*2b50*/  ISETP.EQ.OR P6, PT, RZ, UR4, P6 ;  /* 0x00000004ff007c0c */ /* 0x000fe2000b7c2670 */
[----:B------:R-:W-:-:S04]  /*2b60*/  IMAD.WIDE.U32 R98, R45, 0x2, R98 ;  /* 0x000000022d627825 */ /* 0x000fc800078e0062 */
[----:B------:R-:W-:-:S08]  /*2b70*/  IMAD.MOV.U32 R100, RZ, RZ, R10 ;  /* 0x000000ffff647224 */ /* 0x000fd000078e000a */
        /* <DEDUP_REMOVED lines=33> */
.L_x_2458:
[----:B------:R-:W-:Y:S05]  /*2d90*/  BSYNC.RECONVERGENT B0 ;  /* 0x0000000000007941 */ /* 0x000fea0003800200 */
.L_x_2457:
[----:B------:R-:W0:Y:S01]  /*2da0*/  LDCU UR7, c[0x0][0x38c] ;  /* 0x00007180ff0777ac */ /* 0x000e220008000800 */
[----:B------:R-:W-:Y:S01]  /*2db0*/  HADD2.F32 R118, -RZ, R19.H0_H0 ;  /* 0x20000013ff767230 */ /* 0x000fe20000004100 */
[----:B------:R-:W-:Y:S01]  /*2dc0*/  PRMT R89, RZ, 0x7610, R89 ;  /* 0x00007610ff597816 */ /* 0x000fe20000000059 */
        /* <DEDUP_REMOVED lines=33> */
[----:B------:R-:W-:Y:S01]  /*2fe0*/  FMUL.FTZ R118, R118, R81 ;  /* 0x0000005176767220 */ /* 0x000fe20000410000 */
[C---:B------:R-:W-:Y:S01]  /*2ff0*/  LOP3.LUT P4, RZ, R119.reuse, 0x4, RZ, 0xc0, !PT ;  /* 0x0000000477ff7812 */ /* 0x040fe2000788c0ff */
[----:B------:R-:W-:Y:S01]  /*3000*/  FMUL.FTZ R116, R116, R77 ;  /* 0x0000004d74747220 */ /* 0x000fe20000410000 */
[----:B------:R-:W-:Y:S01]  /*3010*/  LOP3.LUT R119, R119, 0xfffffff7, RZ, 0xc0, !PT ;  /* 0xfffffff777777812 */ /* 0x000fe200078ec0ff */
[----:B------:R-:W-:Y:S01]  /*3020*/  FMUL.FTZ R114, R114, R73 ;  /* 0x0000004972727220 */ /* 0x000fe20000410000 */
[----:B-1----:R-:W1:Y:S01]  /*3030*/  MUFU.RCP R13, R13 ;  /* 0x0000000d000d7308 */ /* 0x002e620000001000 */
[----:B------:R-:W-:Y:S01]  /*3040*/  FMUL.FTZ R112, R112, R85 ;  /* 0x0000005570707220 */ /* 0x000fe20000410000 */
[----:B------:R-:W-:Y:S01]  /*3050*/  FMUL.FTZ R111, R24, R87 ;  /* 0x00000057186f7220 */ /* 0x000fe20000410000 */
[----:B------:R-:W-:Y:S01]  /*3060*/  IMAD.MOV.U32 R109, RZ, RZ, RZ ;  /* 0x000000ffff6d7224 */ /* 0x000fe200078e00ff */
[----:B------:R-:W-:Y:S01]  /*3070*/  MOV R107, R51 ;  /* 0x00000033006b7202 */ /* 0x000fe20000000f00 */
[----:B------:R-:W-:Y:S01]  /*3080*/  IMAD.MOV.U32 R110, RZ, RZ, RZ ;  /* 0x000000ffff6e7224 */ /* 0x000fe200078e00ff */
[----:B------:R-:W-:Y:S01]  /*3090*/  UIADD3 UR8, UPT, UPT, UR6, 0x440, URZ ;  /* 0x0000044006087890 */ /* 0x000fe2000fffe0ff */
[----:B------:R-:W-:Y:S01]  /*30a0*/  IMAD.MOV.U32 R105, RZ, RZ, R49 ;  /* 0x000000ffff697224 */ /* 0x000fe200078e0031 */
[----:B------:R-:W-:Y:S01]  /*30b0*/  UIADD3 UR7, UPT, UPT, -UR7, URZ, URZ ;  /* 0x000000ff07077290 */ /* 0x000fe2000fffe1ff */
[----:B------:R-:W-:Y:S01]  /*30c0*/  @P4 LOP3.LUT R119, R119, 0x8, RZ, 0xfc, !PT ;  /* 0x0000000877774812 */ /* 0x000fe200078efcff */
[----:B------:R-:W3:Y:S01]  /*30d0*/  LDCU.64 UR12, c[0x0][0x460] ;  /* 0x00008c00ff0c77ac */ /* 0x000ee20008000a00 */
[----:B--2---:R-:W-:Y:S01]  /*30e0*/  SHF.L.U64.HI R23, R22, 0x1, R23 ;  /* 0x0000000116177819 */ /* 0x004fe20000010217 */
[----:B-1----:R-:W-:-:S02]  /*30f0*/  VIADD R11, R13, 0xffffffe ;  /* 0x0ffffffe0d0b7836 */ /* 0x002fc40000000000 */
        /* <DEDUP_REMOVED lines=25> */
[----:B--2---:R-:W-:-:S03]  /*3290*/  SHF.L.U64.HI R120, R16, 0x2, R17 ;  /* 0x0000000210787819 */ /* 0x004fc60000010211 */
[----:B------:R-:W-:Y:S01]  /*32a0*/  IMAD.WIDE.U32 R10, R6, UR4, R10 ;  /* 0x00000004060a7c25 */ /* 0x000fe2000f8e000a */
[----:B------:R-:W-:Y:S01]  /*32b0*/  UMOV UR4, URZ ;  /* 0x000000ff00047c82 */ /* 0x000fe20008000000 */
[----:B----4-:R-:W-:Y:S02]  /*32c0*/  SHF.L.U64.HI R21, R20, 0x1, R21 ;  /* 0x0000000114157819 */ /* 0x010fe40000010215 */
[----:B------:R-:W-:Y:S02]  /*32d0*/  IMAD.IADD R17, R11, 0x1, R25 ;  /* 0x000000010b117824 */ /* 0x000fe400078e0219 */
[----:B------:R-:W-:Y:S02]  /*32e0*/  @P2 IADD3 R103, PT, PT, R103, 0x1, RZ ;  /* 0x0000000167672810 */ /* 0x000fe40007ffe0ff */
[----:B------:R-:W-:-:S03]  /*32f0*/  IADD3 R14, P2, PT, R96, R46, RZ ;  /* 0x0000002e600e7210 */ /* 0x000fc60007f5e0ff */
[----:B------:R-:W-:Y:S01]  /*3300*/  @!P1 IMAD.MOV R103, RZ, RZ, -R103 ;  /* 0x000000ffff679224 */ /* 0x000fe200078e0a67 */
[----:B------:R-:W-:Y:S02]  /*3310*/  IADD3.X R15, PT, PT, R9, R65, RZ, P2, !PT ;  /* 0x00000041090f7210 */ /* 0x000fe400017fe4ff */
[----:B-1-3--:R-:W-:-:S07]  /*3320*/  @!P0 LOP3.LUT R103, RZ, R55, RZ, 0x33, !PT ;  /* 0x00000037ff678212 */ /* 0x00afce00078e33ff */
.L_x_2465:
        /* <DEDUP_REMOVED lines=38> */
[----:B------:R0:W-:Y:S01]  /*3590*/  STS.U16 [R43], R28 ;  /* 0x0000001c2b007388 */ /* 0x0001e20000000400 */
[----:B------:R-:W-:Y:S02]  /*35a0*/  PRMT R34, R32, 0x7632, R34 ;  /* 0x0000763220227816 */ /* 0x000fe40000000022 */
[----:B------:R-:W-:Y:S01]  /*35b0*/  PRMT R35, R24, 0x7632, R35 ;  /* 0x0000763218237816 */ /* 0x000fe20000000023 */
[----:B------:R-:W-:Y:S04]  /*35c0*/  STS.U16 [R42+0x40], R25 ;  /* 0x000040192a007388 */ /* 0x000fe80000000400 */
[----:B------:R-:W-:Y:S04]  /*35d0*/  STS.U16 [R41+0x80], R30 ;  /* 0x0000801e29007388 */ /* 0x000fe80000000400 */
        /* <DEDUP_REMOVED lines=54> */
[C---:B------:R-:W-:Y:S01]  /*3940*/  FMUL.FTZ R29, R28.reuse, R85 ;  /* 0x000000551c1d7220 */ /* 0x040fe20000410000 */
[----:B------:R-:W-:-:S04]  /*3950*/  FMUL.FTZ R28, R28, R87 ;  /* 0x000000571c1c7220 */ /* 0x000fc80000410000 */
[----:B------:R-:W1:Y:S01]  /*3960*/  MUFU.EX2 R30, R30 ;  /* 0x0000001e001e7308 */ /* 0x000e620000000800 */
[----:B0-----:R-:W-:Y:S02]  /*3970*/  HADD2.F32 R25, -RZ, R24.H0_H0 ;  /* 0x20000018ff197230 */ /* 0x001fe40000004100 */
[----:B------:R-:W0:Y:S01]  /*3980*/  LDS.U16 R24, [R0+0xe] ;  /* 0x00000e0000187984 */ /* 0x000e220000000400 */
[----:B------:R-:W2:Y:S04]  /*3990*/  MUFU.EX2 R29, R29 ;  /* 0x0000001d001d7308 */ /* 0x000ea80000000800 */
[----:B------:R-:W3:Y:S01]  /*39a0*/  MUFU.EX2 R28, R28 ;  /* 0x0000001c001c7308 */ /* 0x000ee20000000800 */
[----:B-1----:R-:W-:Y:S01]  /*39b0*/  FSEL R127, R30, 1, !P6 ;  /* 0x3f8000001e7f7808 */ /* 0x002fe20007000000 */
[----:B------:R-:W-:Y:S01]  /*39c0*/  FMUL.FTZ R25, R112, R25 ;  /* 0x0000001970197220 */ /* 0x000fe20000410000 */
[----:B------:R-:W-:-:S02]  /*39d0*/  ISETP.GE.U32.AND P6, PT, R64, R45, PT ;  /* 0x0000002d4000720c */ /* 0x000fc40003fc6070 */
[----:B------:R-:W-:Y:S02]  /*39e0*/  P2R R31, PR, RZ, 0x1 ;  /* 0x00000001ff1f7803 */ /* 0x000fe40000000000 */
[-C--:B------:R-:W-:Y:S02]  /*39f0*/  ISETP.GE.AND P0, PT, R68, R45.reuse, PT ;  /* 0x0000002d4400720c */ /* 0x080fe40003f06270 */
[----:B------:R-:W-:Y:S02]  /*3a00*/  FSEL R130, R25, RZ, !P6 ;  /* 0x000000ff19827208 */ /* 0x000fe40007000000 */
[----:B--2---:R-:W-:Y:S02]  /*3a10*/  FSEL R129, R29, 1, !P6 ;  /* 0x3f8000001d817808 */ /* 0x004fe40007000000 */
[----:B------:R-:W-:Y:S01]  /*3a20*/  ISETP.GE.U32.AND P6, PT, R62, R45, PT ;  /* 0x0000002d3e00720c */ /* 0x000fe20003fc6070 */
[----:B------:R-:W-:-:S03]  /*3a30*/  IMAD.MOV.U32 R25, RZ, RZ, R27 ;  /* 0x000000ffff197224 */ /* 0x000fc600078e001b */
[----:B---3--:R-:W-:Y:S01]  /*3a40*/  FSEL R131, R28, 1, !P6 ;  /* 0x3f8000001c837808 */ /* 0x008fe20007000000 */
[----:B0-----:R-:W-:-:S05]  /*3a50*/  HADD2.F32 R24, -RZ, R24.H0_H0 ;  /* 0x20000018ff187230 */ /* 0x001fca0000004100 */
[----:B------:R-:W-:-:S05]  /*3a60*/  FMUL.FTZ R24, R111, R24 ;  /* 0x000000186f187220 */ /* 0x000fca0000410000 */
        /* <DEDUP_REMOVED lines=74> */
.L_x_2461:
[----:B------:R-:W-:Y:S01]  /*3f10*/  LOP3.LUT P6, RZ, R119, 0x20, RZ, 0xc0, !PT ;  /* 0x0000002077ff7812 */ /* 0x000fe200078cc0ff */
[----:B------:R-:W-:-:S12]  /*3f20*/  IMAD.MOV.U32 R27, RZ, RZ, RZ ;  /* 0x000000ffff1b7224 */ /* 0x000fd800078e00ff */
[----:B------:R-:W-:Y:S05]  /*3f30*/  @!P6 BRA `(.L_x_2460) ;  /* 0x00000000000ce947 */ /* 0x000fea0003800000 */
[----:B------:R-:W-:-:S04]  /*3f40*/  IADD3 R28, P6, PT, R90, R109, RZ ;  /* 0x0000006d5a1c7210 */ /* 0x000fc80007fde0ff */
[----:B------:R-:W-:-:S05]  /*3f50*/  IADD3.X R29, PT, PT, R61, R110, RZ, P6, !PT ;  /* 0x0000006e3d1d7210 */ /* 0x000fca00037fe4ff */
[----:B------:R1:W5:Y:S04]  /*3f60*/  LDG.E R27, desc[UR10][R28.64] ;  /* 0x0000000a1c1b7981 */ /* 0x000368000c1e1900 */
.L_x_2460:
        /* <DEDUP_REMOVED lines=95> */
.L_x_2464:
[----:B------:R-:W-:Y:S02]  /*4560*/  ISETP.NE.AND P6, PT, R47, R82, PT ;  /* 0x000000522f00720c */ /* 0x000fe40003fc5270 */
[----:B------:R-:W-:Y:S02]  /*4570*/  P2R R26, PR, RZ, 0x1 ;  /* 0x00000001ff1a7803 */ /* 0x000fe40000000000 */
[----:B------:R-:W-:-:S13]  /*4580*/  ISETP.NE.OR P6, PT, R28, RZ, P6 ;  /* 0x000000ff1c00720c */ /* 0x000fda00037c5670 */
[----:B------:R-:W-:-:S05]  /*4590*/  @!P6 IADD3 R28, P0, PT, R90, R109, RZ ;  /* 0x0000006d5a1ce210 */ /* 0x000fca0007f1e0ff */
[----:B------:R-:W-:Y:S01]  /*45a0*/  @!P6 IMAD.X R29, R61, 0x1, R110, P0 ;  /* 0x000000013d1de824 */ /* 0x000fe200000e066e */
[----:B------:R-:W-:-:S04]  /*45b0*/  ISETP.NE.AND P0, PT, R26, RZ, PT ;  /* 0x000000ff1a00720c */ /* 0x000fc80003f05270 */
[----:B------:R0:W-:Y:S09]  /*45c0*/  @!P6 STG.E desc[UR10][R28.64], R27 ;  /* 0x0000001b1c00e986 */ /* 0x0001f2000c10190a */
.L_x_2463:
[----:B------:R-:W-:Y:S05]  /*45d0*/  BSYNC.RECONVERGENT B0 ;  /* 0x0000000000007941 */ /* 0x000fea0003800200 */
.L_x_2462:
        /* <DEDUP_REMOVED lines=22> */
.L_x_2459:
[----:B------:R-:W0:Y:S01]  /*4740*/  LDCU.128 UR12, c[0x0][0x430] ;  /* 0x00008600ff0c77ac */ /* 0x000e220008000c00 */
[----:B------:R-:W-:Y:S01]  /*4750*/  HFMA2 R79, -RZ, RZ, 0, 0 ;  /* 0x00000000ff4f7431 */ /* 0x000fe200000001ff */
[----:B------:R-:W-:Y:S01]  /*4760*/  P2R R26, PR, RZ, 0x20 ;  /* 0x00000020ff1a7803 */ /* 0x000fe20000000000 */
[----:B------:R-:W1:Y:S01]  /*4770*/  LDCU.64 UR4, c[0x0][0x4a8] ;  /* 0x00009500ff0477ac */ /* 0x000e620008000a00 */
[----:B------:R-:W-:Y:S01]  /*4780*/  BAR.SYNC.DEFER_BLOCKING 0x0 ;  /* 0x0000000000007b1d */ /* 0x000fe20000010000 */
[----:B------:R-:W-:Y:S01]  /*4790*/  LOP3.LUT P5, RZ, R119, 0x4, RZ, 0xc0, !PT ;  /* 0x0000000477ff7812 */ /* 0x000fe200078ac0ff */
[----:B0-----:R-:W-:Y:S02]  /*47a0*/  IMAD R12, R67, UR12, RZ ;  /* 0x0000000c430c7c24 */ /* 0x001fe4000f8e02ff */
[----:B------:R-:W-:-:S04]  /*47b0*/  IMAD.WIDE.U32 R10, R71, UR12, R78 ;  /* 0x0000000c470a7c25 */ /* 0x000fc8000f8e004e */
[----:B------:R-:W-:-:S04]  /*47c0*/  IMAD R13, R71, UR13, R12 ;  /* 0x0000000d470d7c24 */ /* 0x000fc8000f8e020c */
[----:B------:R-:W-:Y:S02]  /*47d0*/  IMAD.IADD R11, R11, 0x1, R13 ;  /* 0x000000010b0b7824 */ /* 0x000fe400078e020d */
[----:B------:R-:W-:-:S04]  /*47e0*/  IMAD.WIDE.U32 R10, R69, UR14, R10 ;  /* 0x0000000e450a7c25 */ /* 0x000fc8000f8e000a */
[----:B------:R-:W-:Y:S01]  /*47f0*/  IMAD R16, R69, UR15, R11 ;  /* 0x0000000f45107c24 */ /* 0x000fe2000f8e020b */
[----:B------:R-:W0:Y:S01]  /*4800*/  LDCU.128 UR12, c[0x0][0x420] ;  /* 0x00008400ff0c77ac */ /* 0x000e220008000c00 */
[----:B------:R-:W-:-:S05]  /*4810*/  IADD3 R13, P6, PT, R68, R10, RZ ;  /* 0x0000000a440d7210 */ /* 0x000fca0007fde0ff */
[----:B------:R-:W-:Y:S02]  /*4820*/  IMAD.X R16, RZ, RZ, R16, P6 ;  /* 0x000000ffff107224 */ /* 0x000fe400030e0610 */
[----:B0-----:R-:W-:Y:S02]  /*4830*/  IMAD R12, R67, UR12, RZ ;  /* 0x0000000c430c7c24 */ /* 0x001fe4000f8e02ff */
[----:B------:R-:W-:-:S04]  /*4840*/  IMAD.WIDE.U32 R10, R71, UR12, R78 ;  /* 0x0000000c470a7c25 */ /* 0x000fc8000f8e004e */
[----:B------:R-:W-:-:S05]  /*4850*/  IMAD R15, R71, UR13, R12 ;  /* 0x0000000d470f7c24 */ /* 0x000fca000f8e020c */
[----:B------:R-:W-:Y:S02]  /*4860*/  IADD3 R11, PT, PT, R11, R15, RZ ;  /* 0x0000000f0b0b7210 */ /* 0x000fe40007ffe0ff */
[----:B------:R-:W-:Y:S01]  /*4870*/  F2FP.F16.F32.PACK_AB R15, R95, R106 ;  /* 0x0000006a5f0f723e */ /* 0x000fe200000000ff */
[----:B------:R-:W-:-:S03]  /*4880*/  IMAD.WIDE.U32 R10, R69, UR14, R10 ;  /* 0x0000000e450a7c25 */ /* 0x000fc6000f8e000a */
[----:B------:R-:W-:Y:S01]  /*4890*/  PRMT R20, R15, 0x7632, R20 ;  /* 0x000076320f147816 */ /* 0x000fe20000000014 */
[----:B------:R-:W-:Y:S01]  /*48a0*/  STS.U16 [R0+0x4], R15 ;  /* 0x0000040f00007388 */ /* 0x000fe20000000400 */
[----:B------:R-:W-:Y:S01]  /*48b0*/  IMAD R14, R69, UR15, R11 ;  /* 0x0000000f450e7c24 */ /* 0x000fe2000f8e020b */
[----:B------:R-:W-:Y:S02]  /*48c0*/  IADD3 R11, P6, PT, R68, R10, RZ ;  /* 0x0000000a440b7210 */ /* 0x000fe40007fde0ff */
[----:B------:R-:W-:Y:S01]  /*48d0*/  STS.U16 [R0+0x6], R20 ;  /* 0x0000061400007388 */ /* 0x000fe20000000400 */
[----:B------:R-:W0:Y:S02]  /*48e0*/  LDCU.128 UR12, c[0x0][0x440] ;  /* 0x00008800ff0c77ac */ /* 0x000e240008000c00 */
[----:B------:R-:W-:Y:S01]  /*48f0*/  IMAD.X R14, RZ, RZ, R14, P6 ;  /* 0x000000ffff0e7224 */ /* 0x000fe200030e060e */
[----:B-1----:R-:W-:-:S04]  /*4900*/  LEA R12, P6, R13, UR4, 0x1 ;  /* 0x000000040d0c7c11 */ /* 0x002fc8000f8c08ff */
[----:B------:R-:W-:Y:S01]  /*4910*/  LEA.HI.X R13, R13, UR5, R16, 0x1, P6 ;  /* 0x000000050d0d7c11 */ /* 0x000fe2000b0f0c10 */
[----:B------:R-:W1:Y:S01]  /*4920*/  LDCU.64 UR4, c[0x0][0x4b8] ;  /* 0x00009700ff0477ac */ /* 0x000e620008000a00 */
[----:B------:R-:W-:-:S04]  /*4930*/  F2FP.F16.F32.PACK_AB R16, R91, R102 ;  /* 0x000000665b10723e */ /* 0x000fc800000000ff */
[----:B------:R-:W-:Y:S01]  /*4940*/  PRMT R24, R16, 0x7632, R24 ;  /* 0x0000763210187816 */ /* 0x000fe20000000018 */
[----:B------:R-:W-:Y:S04]  /*4950*/  STS.U16 [R0+0xc], R16 ;  /* 0x00000c1000007388 */ /* 0x000fe80000000400 */
[----:B------:R-:W-:Y:S01]  /*4960*/  STS.U16 [R0+0xe], R24 ;  /* 0x00000e1800007388 */ /* 0x000fe20000000400 */
[----:B-1----:R-:W-:-:S04]  /*4970*/  LEA R10, P6, R11, UR4, 0x1 ;  /* 0x000000040b0a7c11 */ /* 0x002fc8000f8c08ff */
[----:B------:R-:W-:Y:S01]  /*4980*/  LEA.HI.X R11, R11, UR5, R14, 0x1, P6 ;  /* 0x000000050b0b7c11 */ /* 0x000fe2000b0f0c0e */
[----:B------:R-:W1:Y:S01]  /*4990*/  LDCU.64 UR4, c[0x0][0x4c0] ;  /* 0x00009800ff0477ac */ /* 0x000e620008000a00 */
        /* <DEDUP_REMOVED lines=12> */
[----:B--2---:R-:W-:-:S03]  /*4a60*/  PRMT R14, RZ, 0x7610, R14 ;  /* 0x00007610ff0e7816 */ /* 0x004fc6000000000e */
        /* <DEDUP_REMOVED lines=9> */
[----:B------:R-:W2:Y:S02]  /*4b00*/  LDS R31, [UR6+0x210] ;  /* 0x00021006ff1f7984 */ /* 0x000ea40008000800 */
[----:B--2---:R-:W-:-:S13]  /*4b10*/  ISETP.GE.AND P6, PT, R68, R31, PT ;  /* 0x0000001f4400720c */ /* 0x004fda0003fc6270 */
        /* <DEDUP_REMOVED lines=17> */
[----:B--2---:R-:W-:Y:S02]  /*4c30*/  PRMT R15, RZ, 0x7610, R15 ;  /* 0x00007610ff0f7816 */ /* 0x004fe4000000000f */
[----:B------:R-:W-:Y:S02]  /*4c40*/  PRMT R16, RZ, 0x7610, R16 ;  /* 0x00007610ff107816 */ /* 0x000fe40000000010 */
[----:B---3--:R-:W-:Y:S02]  /*4c50*/  PRMT R17, RZ, 0x7610, R17 ;  /* 0x00007610ff117816 */ /* 0x008fe40000000011 */
[----:B------:R-:W-:Y:S02]  /*4c60*/  PRMT R18, RZ, 0x7610, R18 ;  /* 0x00007610ff127816 */ /* 0x000fe40000000012 */
[----:B----4-:R-:W-:-:S02]  /*4c70*/  PRMT R13, RZ, 0x7610, R13 ;  /* 0x00007610ff0d7816 */ /* 0x010fc4000000000d */
        /* <DEDUP_REMOVED lines=22> */
[----:B------:R-:W2:Y:S04]  /*4de0*/  LDS.U16 R10, [R0+0x2] ;  /* 0x00000200000a7984 */ /* 0x000ea80000000400 */
[----:B------:R-:W3:Y:S04]  /*4df0*/  LDS.U16 R19, [R0] ;  /* 0x0000000000137984 */ /* 0x000ee80000000400 */
[----:B------:R-:W4:Y:S04]  /*4e00*/  LDS.U16 R14, [R0+0x6] ;  /* 0x00000600000e7984 */ /* 0x000f280000000400 */
[----:B------:R-:W5:Y:S04]  /*4e10*/  LDS.U16 R15, [R0+0x8] ;  /* 0x00000800000f7984 */ /* 0x000f680000000400 */
[----:B------:R-:W0:Y:S04]  /*4e20*/  LDS.U16 R16, [R0+0xa] ;  /* 0x00000a0000107984 */ /* 0x000e280000000400 */
[----:B------:R-:W1:Y:S04]  /*4e30*/  LDS.U16 R13, [R0+0xe] ;  /* 0x00000e00000d7984 */ /* 0x000e680000000400 */
[----:B------:R-:W1:Y:S04]  /*4e40*/  LDS.U16 R11, [R0+0x4] ;  /* 0x00000400000b7984 */ /* 0x000e680000000400 */
[----:B------:R-:W1:Y:S01]  /*4e50*/  LDS.U16 R17, [R0+0xc] ;  /* 0x00000c0000117984 */ /* 0x000e620000000400 */
[----:B--2---:R-:W-:-:S02]  /*4e60*/  HADD2.F32 R12, -RZ, R10.H0_H0 ;  /* 0x2000000aff0c7230 */ /* 0x004fc40000004100 */
[----:B---3--:R-:W-:Y:S02]  /*4e70*/  HADD2.F32 R19, -RZ, R19.H0_H0 ;  /* 0x20000013ff137230 */ /* 0x008fe40000004100 */
[----:B----4-:R-:W-:-:S03]  /*4e80*/  HADD2.F32 R20, -RZ, R14.H0_H0 ;  /* 0x2000000eff147230 */ /* 0x010fc60000004100 */
[----:B------:R-:W-:Y:S01]  /*4e90*/  FMUL.FTZ R10, R19, -1.4426950216293334961 ;  /* 0xbfb8aa3b130a7820 */ /* 0x000fe20000410000 */
[----:B-----5:R-:W-:Y:S02]  /*4ea0*/  HADD2.F32 R21, -RZ, R15.H0_H0 ;  /* 0x2000000fff157230 */ /* 0x020fe40000004100 */
[----:B------:R-:W-:-:S03]  /*4eb0*/  FMUL.FTZ R15, R20, -1.4426950216293334961 ;  /* 0xbfb8aa3b140f7820 */ /* 0x000fc60000410000 */
[----:B------:R-:W2:Y:S01]  /*4ec0*/  MUFU.EX2 R10, R10 ;  /* 0x0000000a000a7308 */ /* 0x000ea20000000800 */
[----:B0-----:R-:W-:Y:S02]  /*4ed0*/  HADD2.F32 R22, -RZ, R16.H0_H0 ;  /* 0x20000010ff167230 */ /* 0x001fe40000004100 */
[----:B------:R-:W-:Y:S01]  /*4ee0*/  FMUL.FTZ R16, R21, -1.4426950216293334961 ;  /* 0xbfb8aa3b15107820 */ /* 0x000fe20000410000 */
[----:B------:R-:W0:Y:S01]  /*4ef0*/  MUFU.EX2 R15, R15 ;  /* 0x0000000f000f7308 */ /* 0x000e220000000800 */
[----:B-1----:R-:W-:Y:S02]  /*4f00*/  HADD2.F32 R24, -RZ, R13.H0_H0 ;  /* 0x2000000dff187230 */ /* 0x002fe40000004100 */
[----:B------:R-:W-:Y:S02]  /*4f10*/  FMUL.FTZ R13, R22, -1.4426950216293334961 ;  /* 0xbfb8aa3b160d7820 */ /* 0x000fe40000410000 */
[----:B------:R-:W1:Y:S01]  /*4f20*/  MUFU.EX2 R16, R16 ;  /* 0x0000001000107308 */ /* 0x000e620000000800 */
[----:B------:R-:W-:-:S02]  /*4f30*/  HADD2.F32 R18, -RZ, R11.H0_H0 ;  /* 0x2000000bff127230 */ /* 0x000fc40000004100 */
[----:B------:R-:W-:Y:S01]  /*4f40*/  FMUL.FTZ R11, R12, -1.4426950216293334961 ;  /* 0xbfb8aa3b0c0b7820 */ /* 0x000fe20000410000 */
[----:B------:R-:W-:Y:S01]  /*4f50*/  FMUL.FTZ R25, R24, -1.4426950216293334961 ;  /* 0xbfb8aa3b18197820 */ /* 0x000fe20000410000 */
[----:B------:R-:W3:Y:S01]  /*4f60*/  MUFU.EX2 R13, R13 ;  /* 0x0000000d000d7308 */ /* 0x000ee20000000800 */
[----:B------:R-:W-:Y:S02]  /*4f70*/  HADD2.F32 R17, -RZ, R17.H0_H0 ;  /* 0x20000011ff117230 */ /* 0x000fe40000004100 */
[----:B------:R-:W-:Y:S01]  /*4f80*/  FMUL.FTZ R14, R18, -1.4426950216293334961 ;  /* 0xbfb8aa3b120e7820 */ /* 0x000fe20000410000 */
[----:B--2---:R-:W-:Y:S01]  /*4f90*/  FADD.FTZ R10, R10, 1 ;  /* 0x3f8000000a0a7421 */ /* 0x004fe20000010000 */
[----:B------:R-:W2:Y:S01]  /*4fa0*/  MUFU.EX2 R11, R11 ;  /* 0x0000000b000b7308 */ /* 0x000ea20000000800 */
[----:B------:R-:W-:Y:S01]  /*4fb0*/  FMUL.FTZ R23, R17, -1.4426950216293334961 ;  /* 0xbfb8aa3b11177820 */ /* 0x000fe20000410000 */
[----:B0-----:R-:W-:Y:S02]  /*4fc0*/  FADD.FTZ R15, R15, 1 ;  /* 0x3f8000000f0f7421 */ /* 0x001fe40000010000 */
[----:B------:R-:W0:Y:S01]  /*4fd0*/  MUFU.EX2 R25, R25 ;  /* 0x0000001900197308 */ /* 0x000e220000000800 */
[----:B-1----:R-:W-:-:S03]  /*4fe0*/  FADD.FTZ R16, R16, 1 ;  /* 0x3f80000010107421 */ /* 0x002fc60000010000 */
[----:B------:R-:W1:Y:S01]  /*4ff0*/  MUFU.EX2 R14, R14 ;  /* 0x0000000e000e7308 */ /* 0x000e620000000800 */
[----:B---3--:R-:W-:-:S03]  /*5000*/  FADD.FTZ R13, R13, 1 ;  /* 0x3f8000000d0d7421 */ /* 0x008fc60000010000 */
[----:B------:R-:W3:Y:S01]  /*5010*/  MUFU.EX2 R23, R23 ;  /* 0x0000001700177308 */ /* 0x000ee20000000800 */
[----:B--2---:R-:W-:-:S03]  /*5020*/  FADD.FTZ R11, R11, 1 ;  /* 0x3f8000000b0b7421 */ /* 0x004fc60000010000 */
[----:B------:R-:W2:Y:S01]  /*5030*/  MUFU.RCP R10, R10 ;  /* 0x0000000a000a7308 */ /* 0x000ea20000001000 */
[----:B0-----:R-:W-:Y:S01]  /*5040*/  FADD.FTZ R25, R25, 1 ;  /* 0x3f80000019197421 */ /* 0x001fe20000010000 */
[----:B-1----:R-:W-:-:S06]  /*5050*/  FADD.FTZ R14, R14, 1 ;  /* 0x3f8000000e0e7421 */ /* 0x002fcc0000010000 */
[----:B------:R-:W0:Y:S01]  /*5060*/  MUFU.RCP R11, R11 ;  /* 0x0000000b000b7308 */ /* 0x000e220000001000 */
[----:B---3--:R-:W-:-:S07]  /*5070*/  FADD.FTZ R23, R23, 1 ;  /* 0x3f80000017177421 */ /* 0x008fce0000010000 */
[----:B------:R-:W1:Y:S01]  /*5080*/  MUFU.RCP R27, R14 ;  /* 0x0000000e001b7308 */ /* 0x000e620000001000 */
[----:B--2---:R-:W-:-:S04]  /*5090*/  FMUL.FTZ R19, R19, R10 ;  /* 0x0000000a13137220 */ /* 0x004fc80000410000 */
[----:B------:R-:W-:-:S03]  /*50a0*/  FMUL.FTZ R19, R19, R108 ;  /* 0x0000006c13137220 */ /* 0x000fc60000410000 */
[----:B------:R-:W2:Y:S01]  /*50b0*/  MUFU.RCP R15, R15 ;  /* 0x0000000f000f7308 */ /* 0x000ea20000001000 */
[----:B0-----:R-:W-:-:S04]  /*50c0*/  FMUL.FTZ R12, R12, R11 ;  /* 0x0000000b0c0c7220 */ /* 0x001fc80000410000 */
[----:B------:R-:W-:Y:S01]  /*50d0*/  FMUL.FTZ R12, R12, R97 ;  /* 0x000000610c0c7220 */ /* 0x000fe20000410000 */
[----:B------:R-:W-:Y:S02]  /*50e0*/  IMAD.MOV.U32 R97, RZ, RZ, R65 ;  /* 0x000000ffff617224 */ /* 0x000fe400078e0041 */
[----:B------:R-:W0:Y:S01]  /*50f0*/  MUFU.RCP R16, R16 ;  /* 0x0000001000107308 */ /* 0x000e220000001000 */
[----:B-1----:R-:W-:Y:S01]  /*5100*/  FMUL.FTZ R11, R18, R27 ;  /* 0x0000001b120b7220 */ /* 0x002fe20000410000 */
[----:B------:R-:W-:Y:S01]  /*5110*/  F2FP.F16.F32.PACK_AB R12, R12, R19 ;  /* 0x000000130c0c723e */ /* 0x000fe200000000ff */
[----:B------:R-:W-:Y:S01]  /*5120*/  BAR.SYNC.DEFER_BLOCKING 0x0 ;  /* 0x0000000000007b1d */ /* 0x000fe20000010000 */
[----:B------:R-:W-:-:S04]  /*5130*/  IMAD.WIDE.U32 R96, R45, 0x2, R96 ;  /* 0x000000022d607825 */ /* 0x000fc800078e0060 */
[----:B------:R-:W-:Y:S01]  /*5140*/  FMUL.FTZ R11, R11, R106 ;  /* 0x0000006a0b0b7220 */ /* 0x000fe20000410000 */
[----:B------:R-:W-:Y:S01]  /*5150*/  PRMT R10, R12, 0x7632, R10 ;  /* 0x000076320c0a7816 */ /* 0x000fe2000000000a */
[----:B------:R-:W1:Y:S01]  /*5160*/  MUFU.RCP R13, R13 ;  /* 0x0000000d000d7308 */ /* 0x000e620000001000 */
[----:B--2---:R-:W-:Y:S01]  /*5170*/  FMUL.FTZ R20, R20, R15 ;  /* 0x0000000f14147220 */ /* 0x004fe20000410000 */
[----:B------:R-:W-:-:S03]  /*5180*/  MOV R65, R97 ;  /* 0x0000006100417202 */ /* 0x000fc60000000f00 */
[----:B------:R-:W-:Y:S01]  /*5190*/  FMUL.FTZ R20, R20, R95 ;  /* 0x0000005f14147220 */ /* 0x000fe20000410000 */
[----:B------:R-:W-:Y:S02]  /*51a0*/  MOV R95, R63 ;  /* 0x0000003f005f7202 */ /* 0x000fe40000000f00 */
[----:B------:R-:W2:Y:S01]  /*51b0*/  MUFU.RCP R26, R23 ;  /* 0x00000017001a7308 */ /* 0x000ea20000001000 */
[----:B0-----:R-:W-:Y:S01]  /*51c0*/  FMUL.FTZ R21, R21, R16 ;  /* 0x0000001015157220 */ /* 0x001fe20000410000 */
[----:B------:R-:W-:Y:S01]  /*51d0*/  F2FP.F16.F32.PACK_AB R11, R20, R11 ;  /* 0x0000000b140b723e */ /* 0x000fe200000000ff */
[----:B------:R-:W-:-:S04]  /*51e0*/  IMAD.WIDE.U32 R94, R45, 0x2, R94 ;  /* 0x000000022d5e7825 */ /* 0x000fc800078e005e */
[----:B------:R-:W-:Y:S01]  /*51f0*/  FMUL.FTZ R21, R21, R104 ;  /* 0x0000006815157220 */ /* 0x000fe20000410000 */
[----:B------:R-:W-:Y:S01]  /*5200*/  PRMT R14, R11, 0x7632, R14 ;  /* 0x000076320b0e7816 */ /* 0x000fe2000000000e */
[----:B------:R-:W-:Y:S01]  /*5210*/  IMAD.MOV.U32 R63, RZ, RZ, R95 ;  /* 0x000000ffff3f7224 */ /* 0x000fe200078e005f */
[----:B------:R-:W0:Y:S01]  /*5220*/  MUFU.RCP R25, R25 ;  /* 0x0000001900197308 */ /* 0x000e220000001000 */
[----:B-1----:R-:W-:Y:S01]  /*5230*/  FMUL.FTZ R22, R22, R13 ;  /* 0x0000000d16167220 */ /* 0x002fe20000410000 */
[----:B------:R-:W-:Y:S03]  /*5240*/  STS.U16 [R0], R12 ;  /* 0x0000000c00007388 */ /* 0x000fe60000000400 */
[----:B------:R-:W-:Y:S01]  /*5250*/  FMUL.FTZ R22, R22, R93 ;  /* 0x0000005d16167220 */ /* 0x000fe20000410000 */
[----:B------:R-:W-:Y:S01]  /*5260*/  STS.U16 [R0+0x2], R10 ;  /* 0x0000020a00007388 */ /* 0x000fe20000000400 */
[----:B--2---:R-:W-:-:S03]  /*5270*/  FMUL.FTZ R17, R17, R26 ;  /* 0x0000001a11117220 */ /* 0x004fc60000410000 */
[----:B------:R-:W-:Y:S01]  /*5280*/  F2FP.F16.F32.PACK_AB R21, R22, R21 ;  /* 0x000000151615723e */ /* 0x000fe200000000ff */
[----:B------:R1:W-:Y:S01]  /*5290*/  STS.U16 [R0+0x4], R11 ;  /* 0x0000040b00007388 */ /* 0x0003e20000000400 */
[----:B------:R-:W-:Y:S02]  /*52a0*/  FMUL.FTZ R17, R17, R102 ;  /* 0x0000006611117220 */ /* 0x000fe40000410000 */
[----:B------:R-:W-:Y:S01]  /*52b0*/  PRMT R16, R21, 0x7632, R16 ;  /* 0x0000763215107816 */ /* 0x000fe20000000010 */
[----:B------:R-:W-:Y:S01]  /*52c0*/  STS.U16 [R0+0x6], R14 ;  /* 0x0000060e00007388 */ /* 0x000fe20000000400 */
[----:B0-----:R-:W-:-:S03]  /*52d0*/  FMUL.FTZ R24, R24, R25 ;  /* 0x0000001918187220 */ /* 0x001fc60000410000 */
[----:B------:R-:W-:Y:S01]  /*52e0*/  STS.U16 [R0+0x8], R21 ;  /* 0x0000081500007388 */ /* 0x000fe20000000400 */
[----:B------:R-:W-:Y:S01]  /*52f0*/  FMUL.FTZ R24, R24, R91 ;  /* 0x0000005b18187220 */ /* 0x000fe20000410000 */
[----:B-1----:R-:W-:Y:S02]  /*5300*/  IMAD.WIDE.U32 R10, R71, UR12, R78 ;  /* 0x0000000c470a7c25 */ /* 0x002fe4000f8e004e */
[----:B------:R-:W-:Y:S02]  /*5310*/  STS.U16 [R0+0xa], R16 ;  /* 0x00000a1000007388 */ /* 0x000fe40000000400 */
[----:B------:R-:W-:Y:S01]  /*5320*/  F2FP.F16.F32.PACK_AB R17, R24, R17 ;  /* 0x000000111811723e */ /* 0x000fe200000000ff */
[----:B------:R-:W-:-:S03]  /*5330*/  IMAD.IADD R78, R45, 0x1, R78 ;  /* 0x000000012d4e7824 */ /* 0x000fc600078e024e */
[C---:B------:R-:W-:Y:S02]  /*5340*/  PRMT R18, R17.reuse, 0x7610, R18 ;  /* 0x0000761011127816 */ /* 0x040fe40000000012 */
[----:B------:R-:W-:-:S03]  /*5350*/  PRMT R20, R17, 0x7632, R20 ;  /* 0x0000763211147816 */ /* 0x000fc60000000014 */
[----:B------:R-:W-:Y:S04]  /*5360*/  STS.U16 [R0+0xc], R18 ;  /* 0x00000c1200007388 */ /* 0x000fe80000000400 */
[----:B------:R0:W-:Y:S01]  /*5370*/  STS.U16 [R0+0xe], R20 ;  /* 0x00000e1400007388 */ /* 0x0001e20000000400 */
[----:B------:R-:W-:-:S03]  /*5380*/  NOP ;  /* 0x0000000000007918 */ /* 0x000fc60000000000 */
[----:B------:R-:W-:Y:S01]  /*5390*/  LDS.U16 R43, [R43] ;  /* 0x000000002b2b7984 */ /* 0x000fe20000000400 */
[----:B0-----:R-:W-:-:S03]  /*53a0*/  IMAD R0, R67, UR12, RZ ;  /* 0x0000000c43007c24 */ /* 0x001fc6000f8e02ff */
[----:B------:R-:W-:Y:S01]  /*53b0*/  LDS.U16 R13, [R42+0x40] ;  /* 0x000040002a0d7984 */ /* 0x000fe20000000400 */
[----:B------:R-:W-:-:S03]  /*53c0*/  IMAD R23, R71, UR13, R0 ;  /* 0x0000000d47177c24 */ /* 0x000fc6000f8e0200 */
[----:B------:R-:W-:Y:S01]  /*53d0*/  LDS.U16 R41, [R41+0x80] ;  /* 0x0000800029297984 */ /* 0x000fe20000000400 */
[----:B------:R-:W-:-:S03]  /*53e0*/  IMAD.IADD R11, R11, 0x1, R23 ;  /* 0x000000010b0b7824 */ /* 0x000fc600078e0217 */
[----:B------:R-:W-:Y:S01]  /*53f0*/  LDS.U16 R15, [R40+0xc0] ;  /* 0x0000c000280f7984 */ /* 0x000fe20000000400 */
[----:B------:R-:W-:-:S03]  /*5400*/  IMAD.WIDE.U32 R10, R69, UR14, R10 ;  /* 0x0000000e450a7c25 */ /* 0x000fc6000f8e000a */
[----:B------:R-:W-:Y:S01]  /*5410*/  LDS.U16 R39, [R39+0x100] ;  /* 0x0001000027277984 */ /* 0x000fe20000000400 */
[----:B------:R-:W-:-:S03]  /*5420*/  IMAD R0, R69, UR15, R11 ;  /* 0x0000000f45007c24 */ /* 0x000fc6000f8e020b */
[----:B------:R-:W-:Y:S01]  /*5430*/  LDS.U16 R17, [R38+0x140] ;  /* 0x0001400026117984 */ /* 0x000fe20000000400 */
[----:B------:R-:W-:-:S03]  /*5440*/  IADD3 R11, P0, PT, R68, R10, RZ ;  /* 0x0000000a440b7210 */ /* 0x000fc60007f1e0ff */
[----:B------:R-:W-:Y:S01]  /*5450*/  LDS.U16 R37, [R37+0x180] ;  /* 0x0001800025257984 */ /* 0x000fe20000000400 */
[----:B------:R-:W-:Y:S02]  /*5460*/  IADD3.X R0, PT, PT, RZ, R0, RZ, P0, !PT ;  /* 0x00000000ff007210 */ /* 0x000fe400007fe4ff */
[C---:B------:R-:W-:Y:S01]  /*5470*/  LEA R10, P3, R11.reuse, UR4, 0x1 ;  /* 0x000000040b0a7c11 */ /* 0x040fe2000f8608ff */
[----:B------:R-:W-:Y:S03]  /*5480*/  LDS.U16 R19, [R36+0x1c0] ;  /* 0x0001c00024137984 */ /* 0x000fe60000000400 */
[----:B------:R-:W-:Y:S01]  /*5490*/  LEA.HI.X R11, R11, UR5, R0, 0x1, P3 ;  /* 0x000000050b0b7c11 */ /* 0x000fe200098f0c00 */
[----:B------:R-:W-:Y:S01]  /*54a0*/  @!P6 STS [UR6+0x210], R45 ;  /* 0x0002102dff00e988 */ /* 0x000fe20008000806 */
[----:B------:R-:W-:Y:S06]  /*54b0*/  BAR.SYNC.DEFER_BLOCKING 0x0 ;  /* 0x0000000000007b1d */ /* 0x000fec0000010000 */
[----:B------:R-:W0:Y:S02]  /*54c0*/  LDS R21, [UR6+0x210] ;  /* 0x00021006ff157984 */ /* 0x000e240008000800 */
[----:B0-----:R-:W-:-:S02]  /*54d0*/  ISETP.GE.AND P1, PT, R60, R21, PT ;  /* 0x000000153c00720c */ /* 0x001fc40003f26270 */
        /* <DEDUP_REMOVED lines=18> */
.L_x_2467:
        /* <DEDUP_REMOVED lines=16> */
.L_x_7991:


//--------------------- .text._Z25selective_scan_fwd_kernelI32Selective_Scan_fwd_kernel_traitsILi32ELi8ELi1ELb1ELb1ELb1ELb0ELb0EN3c104HalfEffEEv13SSMParamsBase --------------------------
	.section	.text._Z25selective_scan_fwd_kernelI32Selective_Scan_fwd_kernel_traitsILi32ELi8ELi1ELb1ELb1ELb1ELb0ELb0EN3c104HalfEffEEv13SSMParamsBase,"ax",@progbits
	.align	128
        .global         _Z25selective_scan_fwd_kernelI32Selective_Scan_fwd_kernel_traitsILi32ELi8ELi1ELb1ELb1ELb1ELb0ELb0EN3c104HalfEffEEv13SSMParamsBase
        .type           _Z25selective_scan_fwd_kernelI32Selective_Scan_fwd_kernel_traitsILi32ELi8ELi1ELb1ELb1ELb1ELb0ELb0EN3c104HalfEffEEv13SSMParamsBase,@function
        .size           _Z25selective_scan_fwd_kernelI32Selective_Scan_fwd_kernel_traitsILi32ELi8ELi1ELb1ELb1ELb1ELb0ELb0EN3c104HalfEffEEv13SSMParamsBase,(.L_x_7992 - _Z25selective_scan_fwd_kernelI32Selective_Scan_fwd_kernel_traitsILi32ELi8ELi1ELb1ELb1ELb1ELb0ELb0EN3c104HalfEffEEv13SSMParamsBase)
        .other          _Z25selective_scan_fwd_kernelI32Selective_Scan_fwd_kernel_traitsILi32ELi8ELi1ELb1ELb1ELb1ELb0ELb0EN3c104HalfEffEEv13SSMParamsBase,@"STO_CUDA_ENTRY STV_DEFAULT"
_Z25selective_scan_fwd_kernelI32Selective_Scan_fwd_kernel_traitsILi32ELi8ELi1ELb1ELb1ELb1ELb0ELb0EN3c104HalfEffEEv13SSMParamsBase:
.text._Z25selective_scan_fwd_kernelI32Selective_Scan_fwd_kernel_traitsILi32ELi8ELi1ELb1ELb1ELb1ELb0ELb0EN3c104HalfEffEEv13SSMParamsBase:
        /* <DEDUP_REMOVED lines=13> */
[----:B------:R-:W-:-:S02]  /*00d0*/  PLOP3.LUT P1, PT, PT, PT, PT, 0x8, 0x80 ;  /* 0x000000000080781c */ /* 0x000fc40003f2e170 */
[----:B------:R-:W-:Y:S02]  /*00e0*/  ISETP.NE.AND.EX P3, PT, R9, RZ, PT, P3 ;  /* 0x000000ff0900720c */ /* 0x000fe40003f65330 */
        /* <DEDUP_REMOVED lines=22> */
.L_x_2468:
        /* <DEDUP_REMOVED lines=40> */
[C---:B------:R-:W-:Y:S01]  /*04d0*/  LOP3.LUT R9, R2.reuse, R11, RZ, 0x3c, !PT ;  /* 0x0000000b02097212 */ /* 0x040fe200078e3cff */
[----:B-----5:R-:W-:Y:S01]  /*04e0*/  IMAD.WIDE.U32 R12, R3, R28, RZ ;  /* 0x0000001c030c7225 */ /* 0x020fe200078e00ff */
        /* <DEDUP_REMOVED lines=11> */
[C---:B------:R-:W-:Y:S02]  /*05a0*/  LEA R52, P3, R6.reuse, R16, 0x1 ;  /* 0x0000001006347211 */ /* 0x040fe400078608ff */
        /* <DEDUP_REMOVED lines=29> */
.L_x_2469:
        /* <DEDUP_REMOVED lines=11> */
.L_x_2470:
        /* <DEDUP_REMOVED lines=32> */
[----:B------:R-:W-:Y:S01]  /*0a30*/  HFMA2 R13, -RZ, RZ, 0, 0 ;  /* 0x00000000ff0d7431 */ /* 0x000fe200000001ff */
        /* <DEDUP_REMOVED lines=30> */
[----:B------:R-:W-:Y:S02]  /*0c20*/  ISETP.GT.AND P0, PT, R41, RZ, PT ;  /* 0x000000ff2900720c */ /* 0x000fe40003f04270 */
[----:B------:R-:W-:Y:S02]  /*0c30*/  SEL R11, R11, RZ, P3 ;  /* 0x000000ff0b0b7207 */ /* 0x000fe40001800000 */
[----:B------:R-:W-:Y:S02]  /*0c40*/  IADD3 R41, PT, PT, R41, 0x1, RZ ;  /* 0x0000000129297810 */ /* 0x000fe40007ffe0ff */
[----:B------:R-:W-:-:S05]  /*0c50*/  SEL R11, R11, RZ, P0 ;  /* 0x000000ff0b0b7207 */ /* 0x000fca0000000000 */
[----:B-----5:R-:W-:Y:S01]  /*0c60*/  IMAD R40, R13, R42, R11 ;  /* 0x0000002a0d287224 */ /* 0x020fe200078e020b */
[----:B------:R-:W-:Y:S06]  /*0c70*/  BRA `(.L_x_2472) ;  /* 0x0000000000787947 */ /* 0x000fec0003800000 */
.L_x_2471:
        /* <DEDUP_REMOVED lines=30> */
.L_x_2472:
[----:B------:R-:W-:-:S13]  /*0e60*/  ISETP.GE.AND P0, PT, R41, 0x1, PT ;  /* 0x000000012900780c */ /* 0x000fda0003f06270 */
[----:B------:R-:W-:Y:S05]  /*0e70*/  @!P0 EXIT ;  /* 0x000000000000894d */ /* 0x000fea0003800000 */
[----:B------:R-:W0:Y:S01]  /*0e80*/  LDC.64 R8, c[0x0][0x3b0] ;  /* 0x0000ec00ff087b82 */ /* 0x000e220000000a00 */
[----:B------:R-:W1:Y:S01]  /*0e90*/  LDCU.128 UR8, c[0x0][0x430] ;  /* 0x00008600ff0877ac */ /* 0x000e620008000c00 */
[----:B------:R-:W2:Y:S01]  /*0ea0*/  S2R R39, SR_TID.X ;  /* 0x0000000000277919 */ /* 0x000ea20000002100 */
[----:B-----5:R-:W-:Y:S02]  /*0eb0*/  SHF.R.S32.HI R6, RZ, 0x1f, R0 ;  /* 0x0000001fff067819 */ /* 0x020fe40000011400 */
[----:B------:R-:W-:Y:S01]  /*0ec0*/  CS2R R32, SRZ ;  /* 0x0000000000207805 */ /* 0x000fe2000001ff00 */
[----:B------:R-:W3:Y:S02]  /*0ed0*/  LDCU.64 UR4, c[0x0][0x450] ;  /* 0x00008a00ff0477ac */ /* 0x000ee40008000a00 */
        /* <DEDUP_REMOVED lines=11> */
[----:B----4-:R-:W-:Y:S01]  /*0f90*/  LEA R14, P0, R3, R14, 0x2 ;  /* 0x0000000e030e7211 */ /* 0x010fe200078010ff */
[----:B------:R-:W-:Y:S01]  /*0fa0*/  IMAD.WIDE.U32 R36, R0, UR4, RZ ;  /* 0x0000000400247c25 */ /* 0x000fe2000f8e00ff */
[----:B------:R-:W4:Y:S01]  /*0fb0*/  LDCU UR4, c[0x0][0x38c] ;  /* 0x00007180ff0477ac */ /* 0x000f220008000800 */
[----:B------:R-:W-:Y:S02]  /*0fc0*/  IADD3 R35, PT, PT, R41, -0x1, RZ ;  /* 0xffffffff29237810 */ /* 0x000fe40007ffe0ff */
[----:B------:R-:W-:Y:S01]  /*0fd0*/  IMAD.WIDE.U32 R12, R3, UR8, R4 ;  /* 0x00000008030c7c25 */ /* 0x000fe2000f8e0004 */
[----:B------:R-:W0:Y:S01]  /*0fe0*/  LDC.64 R6, c[0x0][0x4a8] ;  /* 0x00012a00ff067b82 */ /* 0x000e220000000a00 */
[----:B--2---:R-:W-:-:S02]  /*0ff0*/  LEA R38, P3, R34, R10, 0x2 ;  /* 0x0000000a22267211 */ /* 0x004fc400078610ff */
[----:B------:R-:W-:Y:S01]  /*1000*/  LEA.HI.X R15, R3, R15, RZ, 0x2, P0 ;  /* 0x0000000f030f7211 */ /* 0x000fe200000f14ff */
[----:B------:R-:W-:Y:S01]  /*1010*/  IMAD.SHL.U32 R0, R39, 0x8, RZ ;  /* 0x0000000827007824 */ /* 0x000fe200078e00ff */
[----:B------:R-:W-:Y:S01]  /*1020*/  IADD3 R9, PT, PT, R37, R9, RZ ;  /* 0x0000000925097210 */ /* 0x000fe20007ffe0ff */
[----:B------:R-:W-:Y:S01]  /*1030*/  IMAD R76, R3, UR9, R13 ;  /* 0x00000009034c7c24 */ /* 0x000fe2000f8e020d */
[C---:B------:R-:W-:Y:S01]  /*1040*/  ISETP.NE.AND P0, PT, R77.reuse, RZ, P2 ;  /* 0x000000ff4d00720c */ /* 0x040fe20001705270 */
[----:B------:R-:W2:Y:S01]  /*1050*/  LDC.64 R18, c[0x0][0x460] ;  /* 0x00011800ff127b82 */ /* 0x000ea20000000a00 */
[----:B------:R-:W-:Y:S02]  /*1060*/  LEA.HI.X R34, R34, R11, R2, 0x2, P3 ;  /* 0x0000000b22227211 */ /* 0x000fe400018f1402 */
[C---:B------:R-:W-:Y:S02]  /*1070*/  SHF.L.U32 R37, R36.reuse, 0x2, RZ ;  /* 0x0000000224257819 */ /* 0x040fe400000006ff */
[----:B------:R-:W-:Y:S01]  /*1080*/  ISETP.NE.AND P3, PT, R77, RZ, P1 ;  /* 0x000000ff4d00720c */ /* 0x000fe20000f65270 */
[----:B----4-:R-:W-:Y:S01]  /*1090*/  UISETP.LT.AND UP0, UPT, UR4, 0x1, UPT ;  /* 0x000000010400788c */ /* 0x010fe2000bf01270 */
[----:B------:R-:W-:Y:S01]  /*10a0*/  SHF.L.U64.HI R36, R36, 0x2, R9 ;  /* 0x0000000224247819 */ /* 0x000fe20000010209 */
[----:B------:R-:W4:Y:S01]  /*10b0*/  LDC.64 R16, c[0x0][0x3b8] ;  /* 0x0000ee00ff107b82 */ /* 0x000f220000000a00 */
[----:B------:R-:W-:Y:S01]  /*10c0*/  PLOP3.LUT P1, PT, P0, P1, PT, 0x80, 0x8 ;  /* 0x000000000008781c */ /* 0x000fe20000723070 */
[----:B------:R-:W-:Y:S01]  /*10d0*/  USEL UR4, UR4, 0x1, !UP0 ;  /* 0x0000000104047887 */ /* 0x000fe2000c000000 */
[----:B-1----:R-:W-:-:S02]  /*10e0*/  SHF.L.U64.HI R23, R22, 0x1, R23 ;  /* 0x0000000116177819 */ /* 0x002fc40000010217 */
[----:B---3--:R-:W-:Y:S01]  /*10f0*/  SHF.L.U64.HI R21, R20, 0x1, R21 ;  /* 0x0000000114157819 */ /* 0x008fe20000010215 */
[----:B------:R-:W-:Y:S01]  /*1100*/  UIADD3 UR8, UPT, UPT, -UR4, URZ, URZ ;  /* 0x000000ff04087290 */ /* 0x000fe2000fffe1ff */
[C---:B------:R-:W-:Y:S01]  /*1110*/  IADD3 R64, PT, PT, R0.reuse, 0x1, RZ ;  /* 0x0000000100407810 */ /* 0x040fe20007ffe0ff */
[----:B0-----:R-:W-:Y:S01]  /*1120*/  IMAD.WIDE.U32 R2, R39, 0x10, R6 ;  /* 0x0000001027027825 */ /* 0x001fe200078e0006 */
[C---:B------:R-:W-:Y:S02]  /*1130*/  IADD3 R62, PT, PT, R0.reuse, 0x2, RZ ;  /* 0x00000002003e7810 */ /* 0x040fe40007ffe0ff */
[C---:B------:R-:W-:Y:S02]  /*1140*/  IADD3 R60, PT, PT, R0.reuse, 0x3, RZ ;  /* 0x00000003003c7810 */ /* 0x040fe40007ffe0ff */
[C---:B------:R-:W-:Y:S02]  /*1150*/  IADD3 R58, PT, PT, R0.reuse, 0x4, RZ ;  /* 0x00000004003a7810 */ /* 0x040fe40007ffe0ff */
[----:B------:R-:W-:-:S02]  /*1160*/  IADD3 R56, PT, PT, R0, 0x5, RZ ;  /* 0x0000000500387810 */ /* 0x000fc40007ffe0ff */
[----:B--2---:R-:W-:Y:S02]  /*1170*/  SHF.L.U64.HI R19, R18, 0x2, R19 ;  /* 0x0000000212137819 */ /* 0x004fe40000010213 */
[C---:B------:R-:W-:Y:S02]  /*1180*/  IADD3 R48, PT, PT, R0.reuse, 0x6, RZ ;  /* 0x0000000600307810 */ /* 0x040fe40007ffe0ff */
[----:B------:R-:W-:Y:S02]  /*1190*/  IADD3 R46, PT, PT, R0, 0x7, RZ ;  /* 0x00000007002e7810 */ /* 0x000fe40007ffe0ff */
[----:B----4-:R-:W-:-:S07]  /*11a0*/  SHF.L.U64.HI R57, R16, 0x2, R17 ;  /* 0x0000000210397819 */ /* 0x010fce0000010211 */
.L_x_2498:
        /* <DEDUP_REMOVED lines=15> */
[----:B------:R-:W-:-:S04]  /*12a0*/  IMAD.WIDE.U32 R4, R39, 0x10, R52 ;  /* 0x0000001027047825 */ /* 0x000fc800078e0034 */
[----:B------:R-:W-:Y:S02]  /*12b0*/  IMAD.WIDE.U32 R8, R39, 0x10, R50 ;  /* 0x0000001027087825 */ /* 0x000fe400078e0032 */
[----:B------:R-:W5:Y:S04]  /*12c0*/  LDG.E.128 R4, desc[UR12][R4.64] ;  /* 0x0000000c04047981 */ /* 0x000f68000c1e1d00 */
[----:B------:R-:W5:Y:S01]  /*12d0*/  LDG.E.128 R8, desc[UR12][R8.64] ;  /* 0x0000000c08087981 */ /* 0x000f62000c1e1d00 */
[----:B------:R-:W-:Y:S01]  /*12e0*/  UISETP.NE.AND UP0, UPT, UR11, URZ, UPT ;  /* 0x000000ff0b00728c */ /* 0x000fe2000bf05270 */
[----:B------:R-:W-:-:S04]  /*12f0*/  IMAD.WIDE.U32 R52, R17, 0x2, R52 ;  /* 0x0000000211347825 */ /* 0x000fc800078e0034 */
[----:B------:R-:W-:-:S04]  /*1300*/  IMAD.WIDE.U32 R50, R17, 0x2, R50 ;  /* 0x0000000211327825 */ /* 0x000fc800078e0032 */
[----:B------:R-:W-:Y:S05]  /*1310*/  BRA.U UP0, `(.L_x_2473) ;  /* 0x0000000100847547 */ /* 0x000fea000b800000 */
[--C-:B-----5:R-:W-:Y:S02]  /*1320*/  HADD2.F32 R54, -RZ, R5.reuse.H0_H0 ;  /* 0x20000005ff367230 */ /* 0x120fe40000004100 */
[----:B------:R-:W-:Y:S02]  /*1330*/  HADD2.F32 R31, -RZ, R5.H1_H1 ;  /* 0x30000005ff1f7230 */ /* 0x000fe40000004100 */
[--C-:B------:R-:W-:Y:S02]  /*1340*/  HADD2.F32 R30, -RZ, R6.reuse.H0_H0 ;  /* 0x20000006ff1e7230 */ /* 0x100fe40000004100 */
[----:B------:R-:W-:Y:S02]  /*1350*/  HADD2.F32 R5, -RZ, R6.H1_H1 ;  /* 0x30000006ff057230 */ /* 0x000fe40000004100 */
[--C-:B------:R-:W-:Y:S02]  /*1360*/  HADD2.F32 R6, -RZ, R7.reuse.H0_H0 ;  /* 0x20000007ff067230 */ /* 0x100fe40000004100 */
[----:B------:R-:W-:-:S02]  /*1370*/  HADD2.F32 R78, -RZ, R7.H1_H1 ;  /* 0x30000007ff4e7230 */ /* 0x000fc40000004100 */
[----:B------:R-:W-:Y:S02]  /*1380*/  HADD2.F32 R59, -RZ, R9.H0_H0 ;  /* 0x20000009ff3b7230 */ /* 0x000fe40000004100 */
[----:B------:R-:W-:Y:S02]  /*1390*/  HADD2.F32 R67, -RZ, R11.H0_H0 ;  /* 0x2000000bff437230 */ /* 0x000fe40000004100 */
[--C-:B------:R-:W-:Y:S02]  /*13a0*/  HADD2.F32 R63, -RZ, R8.reuse.H0_H0 ;  /* 0x20000008ff3f7230 */ /* 0x100fe40000004100 */
[--C-:B------:R-:W-:Y:S01]  /*13b0*/  FADD.FTZ R59, R59, R44.reuse ;  /* 0x0000002c3b3b7221 */ /* 0x100fe20000010000 */
[----:B------:R-:W-:Y:S02]  /*13c0*/  HADD2.F32 R61, -RZ, R8.H1_H1 ;  /* 0x30000008ff3d7230 */ /* 0x000fe40000004100 */
[----:B------:R-:W-:Y:S01]  /*13d0*/  FADD.FTZ R67, R67, R44 ;  /* 0x0000002c43437221 */ /* 0x000fe20000010000 */
[----:B------:R-:W-:-:S02]  /*13e0*/  HADD2.F32 R9, -RZ, R9.H1_H1 ;  /* 0x30000009ff097230 */ /* 0x000fc40000004100 */
[--C-:B------:R-:W-:Y:S01]  /*13f0*/  FADD.FTZ R63, R63, R44.reuse ;  /* 0x0000002c3f3f7221 */ /* 0x100fe20000010000 */
[--C-:B------:R-:W-:Y:S02]  /*1400*/  HADD2.F32 R65, -RZ, R10.reuse.H0_H0 ;  /* 0x2000000aff417230 */ /* 0x100fe40000004100 */
[--C-:B------:R-:W-:Y:S01]  /*1410*/  FADD.FTZ R61, R61, R44.reuse ;  /* 0x0000002c3d3d7221 */ /* 0x100fe20000010000 */
[----:B------:R-:W-:Y:S02]  /*1420*/  HADD2.F32 R7, -RZ, R10.H1_H1 ;  /* 0x3000000aff077230 */ /* 0x000fe40000004100 */
[--C-:B------:R-:W-:Y:S01]  /*1430*/  FADD.FTZ R66, R9, R44.reuse ;  /* 0x0000002c09427221 */ /* 0x100fe20000010000 */
[----:B------:R-:W-:Y:S02]  /*1440*/  HADD2.F32 R11, -RZ, R11.H1_H1 ;  /* 0x3000000bff0b7230 */ /* 0x000fe40000004100 */
[----:B------:R-:W-:Y:S01]  /*1450*/  FADD.FTZ R65, R65, R44 ;  /* 0x0000002c41417221 */ /* 0x000fe20000010000 */
[----:B------:R-:W-:-:S02]  /*1460*/  HADD2.F32 R70, -RZ, R4.H0_H0 ;  /* 0x20000004ff467230 */ /* 0x000fc40000004100 */
[--C-:B------:R-:W-:Y:S01]  /*1470*/  FADD.FTZ R68, R7, R44.reuse ;  /* 0x0000002c07447221 */ /* 0x100fe20000010000 */
[----:B------:R-:W-:Y:S02]  /*1480*/  HADD2.F32 R4, -RZ, R4.H1_H1 ;  /* 0x30000004ff047230 */ /* 0x000fe40000004100 */
[----:B------:R-:W-:Y:S01]  /*1490*/  FADD.FTZ R71, R11, R44 ;  /* 0x0000002c0b477221 */ /* 0x000fe20000010000 */
        /* <DEDUP_REMOVED lines=8> */
[----:B------:R-:W-:Y:S06]  /*1520*/  BRA `(.L_x_2474) ;  /* 0x0000001000c07947 */ /* 0x000fec0003800000 */
.L_x_2473:
[--C-:B-----5:R-:W-:Y:S01]  /*1530*/  HADD2.F32 R63, -RZ, R8.reuse.H0_H0 ;  /* 0x20000008ff3f7230 */ /* 0x120fe20000004100 */
[----:B------:R-:W-:Y:S01]  /*1540*/  BSSY.RECONVERGENT B0, `(.L_x_2475) ;  /* 0x000002a000007945 */ /* 0x000fe20003800200 */
[----:B------:R-:W-:Y:S02]  /*1550*/  HADD2.F32 R61, -RZ, R8.H1_H1 ;  /* 0x30000008ff3d7230 */ /* 0x000fe40000004100 */
[--C-:B------:R-:W-:Y:S02]  /*1560*/  HADD2.F32 R59, -RZ, R9.reuse.H0_H0 ;  /* 0x20000009ff3b7230 */ /* 0x100fe40000004100 */
[--C-:B------:R-:W-:Y:S01]  /*1570*/  FADD.FTZ R63, R63, R44.reuse ;  /* 0x0000002c3f3f7221 */ /* 0x100fe20000010000 */
[----:B------:R-:W-:Y:S02]  /*1580*/  HADD2.F32 R9, -RZ, R9.H1_H1 ;  /* 0x30000009ff097230 */ /* 0x000fe40000004100 */
[--C-:B------:R-:W-:Y:S01]  /*1590*/  FADD.FTZ R61, R61, R44.reuse ;  /* 0x0000002c3d3d7221 */ /* 0x100fe20000010000 */
[--C-:B------:R-:W-:Y:S01]  /*15a0*/  FADD.FTZ R59, R59, R44.reuse ;  /* 0x0000002c3b3b7221 */ /* 0x100fe20000010000 */
[----:B------:R-:W-:Y:S01]  /*15b0*/  FSETP.GTU.FTZ.AND P4, PT, R63, 20, PT ;  /* 0x41a000003f00780b */ /* 0x000fe20003f9c000 */
[----:B------:R-:W-:-:S02]  /*15c0*/  FADD.FTZ R66, R9, R44 ;  /* 0x0000002c09427221 */ /* 0x000fc40000010000 */
[----:B------:R-:W-:Y:S02]  /*15d0*/  FSETP.GTU.FTZ.AND P0, PT, R61, 20, PT ;  /* 0x41a000003d00780b */ /* 0x000fe40003f1c000 */
[----:B------:R-:W-:-:S08]  /*15e0*/  FSETP.GTU.FTZ.AND P5, PT, R59, 20, PT ;  /* 0x41a000003b00780b */ /* 0x000fd00003fbc000 */
        /* <DEDUP_REMOVED lines=31> */
.L_x_2476:
[----:B------:R-:W-:Y:S05]  /*17e0*/  BSYNC.RECONVERGENT B0 ;  /* 0x0000000000007941 */ /* 0x000fea0003800200 */
.L_x_2475:
        /* <DEDUP_REMOVED lines=35> */
.L_x_2478:
[----:B------:R-:W-:Y:S05]  /*1a20*/  BSYNC.RECONVERGENT B0 ;  /* 0x0000000000007941 */ /* 0x000fea0003800200 */
.L_x_2477:
        /* <DEDUP_REMOVED lines=35> */
.L_x_2480:
[----:B------:R-:W-:Y:S05]  /*1c60*/  BSYNC.RECONVERGENT B0 ;  /* 0x0000000000007941 */ /* 0x000fea0003800200 */
.L_x_2479:
        /* <DEDUP_REMOVED lines=35> */
.L_x_2482:
[----:B------:R-:W-:Y:S05]  /*1ea0*/  BSYNC.RECONVERGENT B0 ;  /* 0x0000000000007941 */ /* 0x000fea0003800200 */
.L_x_2481:
[----:B------:R-:W-:Y:S01]  /*1eb0*/  HADD2.F32 R11, -RZ, R11.H1_H1 ;  /* 0x3000000bff0b7230 */ /* 0x000fe20000004100 */
[----:B------:R-:W-:Y:S01]  /*1ec0*/  BSSY.RECONVERGENT B0, `(.L_x_2483) ;  /* 0x0000024000007945 */ /* 0x000fe20003800200 */
[--C-:B------:R-:W-:Y:S01]  /*1ed0*/  HADD2.F32 R70, -RZ, R4.reuse.H0_H0 ;  /* 0x20000004ff467230 */ /* 0x100fe20000004100 */
[----:B------:R-:W-:Y:S01]  /*1ee0*/  FSETP.GTU.FTZ.AND P4, PT, R67, 20, PT ;  /* 0x41a000004300780b */ /* 0x000fe20003f9c000 */
[----:B------:R-:W-:Y:S02]  /*1ef0*/  HADD2.F32 R4, -RZ, R4.H1_H1 ;  /* 0x30000004ff047230 */ /* 0x000fe40000004100 */
        /* <DEDUP_REMOVED lines=32> */
.L_x_2484:
[----:B------:R-:W-:Y:S05]  /*2100*/  BSYNC.RECONVERGENT B0 ;  /* 0x0000000000007941 */ /* 0x000fea0003800200 */
.L_x_2483:
[----:B------:R-:W-:Y:S01]  /*2110*/  BSSY.RECONVERGENT B0, `(.L_x_2485) ;  /* 0x0000027000007945 */ /* 0x000fe20003800200 */
[--C-:B------:R-:W-:Y:S01]  /*2120*/  HADD2.F32 R54, -RZ, R5.reuse.H0_H0 ;  /* 0x20000005ff367230 */ /* 0x100fe20000004100 */
[----:B------:R-:W-:Y:S01]  /*2130*/  FSETP.GTU.FTZ.AND P0, PT, R71, 20, PT ;  /* 0x41a000004700780b */ /* 0x000fe20003f1c000 */
[----:B------:R-:W-:Y:S02]  /*2140*/  HADD2.F32 R31, -RZ, R5.H1_H1 ;  /* 0x30000005ff1f7230 */ /* 0x000fe40000004100 */
[--C-:B------:R-:W-:Y:S02]  /*2150*/  HADD2.F32 R30, -RZ, R6.reuse.H0_H0 ;  /* 0x20000006ff1e7230 */ /* 0x100fe40000004100 */
[----:B------:R-:W-:Y:S02]  /*2160*/  HADD2.F32 R5, -RZ, R6.H1_H1 ;  /* 0x30000006ff057230 */ /* 0x000fe40000004100 */
[--C-:B------:R-:W-:Y:S02]  /*2170*/  HADD2.F32 R6, -RZ, R7.reuse.H0_H0 ;  /* 0x20000007ff067230 */ /* 0x100fe40000004100 */
[----:B------:R-:W-:Y:S01]  /*2180*/  HADD2.F32 R78, -RZ, R7.H1_H1 ;  /* 0x30000007ff4e7230 */ /* 0x000fe20000004100 */
        /* <DEDUP_REMOVED lines=31> */
.L_x_2486:
[----:B------:R-:W-:Y:S05]  /*2380*/  BSYNC.RECONVERGENT B0 ;  /* 0x0000000000007941 */ /* 0x000fea0003800200 */
.L_x_2485:
        /* <DEDUP_REMOVED lines=32> */
.L_x_2488:
[----:B------:R-:W-:Y:S05]  /*2590*/  BSYNC.RECONVERGENT B0 ;  /* 0x0000000000007941 */ /* 0x000fea0003800200 */
.L_x_2487:
        /* <DEDUP_REMOVED lines=32> */
.L_x_2490:
[----:B------:R-:W-:Y:S05]  /*27a0*/  BSYNC.RECONVERGENT B0 ;  /* 0x0000000000007941 */ /* 0x000fea0003800200 */
.L_x_2489:
[----:B------:R-:W-:Y:S01]  /*27b0*/  FMUL.FTZ R80, R78, R71 ;  /* 0x000000474e507220 */ /* 0x000fe20000410000 */
[----:B------:R-:W-:Y:S01]  /*27c0*/  FMUL.FTZ R87, R70, R63 ;  /* 0x0000003f46577220 */ /* 0x000fe20000410000 */
[----:B------:R-:W-:Y:S01]  /*27d0*/  FMUL.FTZ R86, R4, R61 ;  /* 0x0000003d04567220 */ /* 0x000fe20000410000 */
[----:B------:R-:W-:Y:S01]  /*27e0*/  FMUL.FTZ R85, R54, R59 ;  /* 0x0000003b36557220 */ /* 0x000fe20000410000 */
[----:B------:R-:W-:Y:S01]  /*27f0*/  FMUL.FTZ R84, R31, R66 ;  /* 0x000000421f547220 */ /* 0x000fe20000410000 */
[----:B------:R-:W-:Y:S01]  /*2800*/  FMUL.FTZ R83, R30, R65 ;  /* 0x000000411e537220 */ /* 0x000fe20000410000 */
[----:B------:R-:W-:Y:S01]  /*2810*/  FMUL.FTZ R82, R5, R68 ;  /* 0x0000004405527220 */ /* 0x000fe20000410000 */
[----:B------:R-:W-:-:S07]  /*2820*/  FMUL.FTZ R81, R6, R67 ;  /* 0x0000004306517220 */ /* 0x000fce0000410000 */
.L_x_2474:
        /* <DEDUP_REMOVED lines=18> */
[----:B------:R-:W-:Y:S01]  /*2950*/  UMOV UR4, 0x400 ;  /* 0x0000040000047882 */ /* 0x000fe20000000000 */
[----:B------:R-:W-:Y:S01]  /*2960*/  IABS R8, R7 ;  /* 0x0000000700087213 */ /* 0x000fe20000000000 */
[----:B------:R-:W3:Y:S01]  /*2970*/  LDCU.64 UR14, c[0x0][0x460] ;  /* 0x00008c00ff0e77ac */ /* 0x000ee20008000a00 */
[----:B------:R-:W-:Y:S01]  /*2980*/  IADD3 R10, PT, PT, RZ, -R10, RZ ;  /* 0x8000000aff0a7210 */ /* 0x000fe20007ffe0ff */
[----:B------:R-:W4:Y:S01]  /*2990*/  LDC.64 R30, c[0x0][0x450] ;  /* 0x00011400ff1e7b82 */ /* 0x000f220000000a00 */
[----:B------:R-:W-:Y:S01]  /*29a0*/  LOP3.LUT R7, R7, R42, RZ, 0x3c, !PT ;  /* 0x0000002a07077212 */ /* 0x000fe200078e3cff */
[----:B------:R-:W-:Y:S01]  /*29b0*/  UMOV UR7, UR8 ;  /* 0x0000000800077c82 */ /* 0x000fe20008000000 */
[----:B------:R-:W-:-:S02]  /*29c0*/  MOV R95, R38 ;  /* 0x00000026005f7202 */ /* 0x000fc40000000f00 */
[----:B------:R-:W-:Y:S02]  /*29d0*/  ISETP.GE.AND P5, PT, R7, RZ, PT ;  /* 0x000000ff0700720c */ /* 0x000fe40003fa6270 */
[----:B------:R-:W-:Y:S01]  /*29e0*/  MOV R92, R34 ;  /* 0x00000022005c7202 */ /* 0x000fe20000000f00 */
[----:B--2---:R-:W2:Y:S01]  /*29f0*/  MUFU.RCP R6, R6 ;  /* 0x0000000600067308 */ /* 0x004ea20000001000 */
[----:B------:R-:W-:Y:S02]  /*2a00*/  MOV R93, R49 ;  /* 0x00000031005d7202 */ /* 0x000fe40000000f00 */
[----:B------:R-:W-:Y:S01]  /*2a10*/  MOV R90, R47 ;  /* 0x0000002f005a7202 */ /* 0x000fe20000000f00 */
[----:B0-----:R-:W-:-:S03]  /*2a20*/  ULEA UR5, UR5, UR4, 0x18 ;  /* 0x0000000405057291 */ /* 0x001fc6000f8ec0ff */
[----:B------:R-:W-:Y:S01]  /*2a30*/  UMOV UR4, URZ ;  /* 0x000000ff00047c82 */ /* 0x000fe20008000000 */
[----:B------:R-:W-:-:S03]  /*2a40*/  UIADD3 UR6, UPT, UPT, UR5, 0x440, URZ ;  /* 0x0000044005067890 */ /* 0x000fc6000fffe0ff */
[----:B------:R-:W-:Y:S01]  /*2a50*/  UMOV UR5, URZ ;  /* 0x000000ff00057c82 */ /* 0x000fe20008000000 */
[----:B--2---:R-:W-:Y:S01]  /*2a60*/  IADD3 R5, PT, PT, R6, 0xffffffe, RZ ;  /* 0x0ffffffe06057810 */ /* 0x004fe20007ffe0ff */
[----:B------:R-:W-:-:S05]  /*2a70*/  IMAD.WIDE.U32 R6, R39, 0x10, R28 ;  /* 0x0000001027067825 */ /* 0x000fca00078e001c */
[----:B------:R-:W0:Y:S01]  /*2a80*/  F2I.FTZ.U32.TRUNC.NTZ R5, R5 ;  /* 0x0000000500057305 */ /* 0x000e22000021f000 */
[----:B------:R-:W-:Y:S02]  /*2a90*/  MOV R91, R6 ;  /* 0x00000006005b7202 */ /* 0x000fe40000000f00 */
[----:B------:R-:W-:Y:S02]  /*2aa0*/  MOV R96, R7 ;  /* 0x0000000700607202 */ /* 0x000fe40000000f00 */
[----:B0-----:R-:W-:-:S05]  /*2ab0*/  IADD3 R4, PT, PT, RZ, -R5, RZ ;  /* 0x80000005ff047210 */ /* 0x001fca0007ffe0ff */
        /* <DEDUP_REMOVED lines=10> */
[----:B------:R-:W-:Y:S01]  /*2b60*/  ISETP.GE.U32.AND P0, PT, R4, R9, PT ;  /* 0x000000090400720c */ /* 0x000fe20003f06070 */
[----:B------:R-:W-:Y:S01]  /*2b70*/  IMAD.WIDE.U32 R4, R39, 0x10, R26 ;  /* 0x0000001027047825 */ /* 0x000fe200078e001a */
[----:B------:R-:W-:Y:S02]  /*2b80*/  ISETP.NE.AND P4, PT, R42, RZ, PT ;  /* 0x000000ff2a00720c */ /* 0x000fe40003f85270 */
[----:B------:R-:W-:Y:S02]  /*2b90*/  MOV R89, R4 ;  /* 0x0000000400597202 */ /* 0x000fe40000000f00 */
[----:B------:R-:W-:-:S07]  /*2ba0*/  MOV R88, R5 ;  /* 0x0000000500587202 */ /* 0x000fce0000000f00 */
[----:B------:R-:W-:-:S04]  /*2bb0*/  @P0 IADD3 R97, PT, PT, R97, 0x1, RZ ;  /* 0x0000000161610810 */ /* 0x000fc80007ffe0ff */
[----:B------:R-:W-:Y:S02]  /*2bc0*/  @!P5 IADD3 R97, PT, PT, -R97, RZ, RZ ;  /* 0x000000ff6161d210 */ /* 0x000fe40007ffe1ff */
[----:B-1-34-:R-:W-:-:S07]  /*2bd0*/  @!P4 LOP3.LUT R97, RZ, R42, RZ, 0x33, !PT ;  /* 0x0000002aff61c212 */ /* 0x01afce00078e33ff */
.L_x_2497:
[----:B------:R-:W-:Y:S02]  /*2be0*/  MOV R54, R95 ;  /* 0x0000005f00367202 */ /* 0x000fe40000000f00 */
[----:B------:R-:W-:Y:S02]  /*2bf0*/  MOV R55, R92 ;  /* 0x0000005c00377202 */ /* 0x000fe40000000f00 */
[----:B0-----:R-:W-:Y:S02]  /*2c00*/  MOV R4, R89 ;  /* 0x0000005900047202 */ /* 0x001fe40000000f00 */
[----:B-1----:R-:W-:Y:S01]  /*2c10*/  MOV R5, R88 ;  /* 0x0000005800057202 */ /* 0x002fe20000000f00 */
[----:B------:R-:W2:Y:S05]  /*2c20*/  LDG.E R98, desc[UR12][R54.64] ;  /* 0x0000000c36627981 */ /* 0x000eaa000c1e1900 */
[----:B------:R-:W3:Y:S01]  /*2c30*/  LDG.E.128 R4, desc[UR12][R4.64] ;  /* 0x0000000c04047981 */ /* 0x000ee2000c1e1d00 */
[----:B------:R-:W-:Y:S01]  /*2c40*/  MOV R8, R91 ;  /* 0x0000005b00087202 */ /* 0x000fe20000000f00 */
[----:B------:R-:W-:-:S06]  /*2c50*/  IMAD.MOV.U32 R9, RZ, RZ, R96 ;  /* 0x000000ffff097224 */ /* 0x000fcc00078e0060 */
[----:B------:R-:W4:Y:S01]  /*2c60*/  LDG.E.128 R8, desc[UR12][R8.64] ;  /* 0x0000000c08087981 */ /* 0x000f22000c1e1d00 */
[----:B------:R-:W-:Y:S02]  /*2c70*/  ISETP.NE.AND P0, PT, R32, RZ, PT ;  /* 0x000000ff2000720c */ /* 0x000fe40003f05270 */
[-C--:B------:R-:W-:Y:S02]  /*2c80*/  ISETP.GE.U32.AND P4, PT, R62, R17.reuse, PT ;  /* 0x000000113e00720c */ /* 0x080fe40003f86070 */
[-C--:B------:R-:W-:Y:S02]  /*2c90*/  ISETP.GE.U32.AND P5, PT, R64, R17.reuse, PT ;  /* 0x000000114000720c */ /* 0x080fe40003fa6070 */
[----:B------:R-:W-:Y:S01]  /*2ca0*/  ISETP.GE.U32.AND P6, PT, R60, R17, PT ;  /* 0x000000113c00720c */ /* 0x000fe20003fc6070 */
[----:B--2---:R-:W-:-:S04]  /*2cb0*/  FMUL.FTZ R98, R98, 1.4426950216293334961 ;  /* 0x3fb8aa3b62627820 */ /* 0x004fc80000410000 */
[C---:B------:R-:W-:Y:S01]  /*2cc0*/  FMUL.FTZ R103, R98.reuse, R61 ;  /* 0x0000003d62677220 */ /* 0x040fe20000410000 */
[--C-:B---3--:R-:W-:Y:S02]  /*2cd0*/  HADD2.F32 R104, -RZ, R4.reuse.H0_H0 ;  /* 0x20000004ff687230 */ /* 0x108fe40000004100 */
[C---:B------:R-:W-:Y:S01]  /*2ce0*/  FMUL.FTZ R54, R98.reuse, R65 ;  /* 0x0000004162367220 */ /* 0x040fe20000410000 */
[----:B------:R-:W-:Y:S02]  /*2cf0*/  HADD2.F32 R99, -RZ, R4.H1_H1 ;  /* 0x30000004ff637230 */ /* 0x000fe40000004100 */
[C---:B------:R-:W-:Y:S01]  /*2d00*/  FMUL.FTZ R4, R98.reuse, R59 ;  /* 0x0000003b62047220 */ /* 0x040fe20000410000 */
[--C-:B------:R-:W-:Y:S01]  /*2d10*/  HADD2.F32 R100, -RZ, R5.reuse.H0_H0 ;  /* 0x20000005ff647230 */ /* 0x100fe20000004100 */
[----:B------:R-:W0:Y:S01]  /*2d20*/  MUFU.EX2 R103, R103 ;  /* 0x0000006700677308 */ /* 0x000e220000000800 */
[----:B------:R-:W-:Y:S02]  /*2d30*/  HADD2.F32 R101, -RZ, R5.H1_H1 ;  /* 0x30000005ff657230 */ /* 0x000fe40000004100 */
[C---:B------:R-:W-:Y:S01]  /*2d40*/  FMUL.FTZ R5, R98.reuse, R66 ;  /* 0x0000004262057220 */ /* 0x040fe20000410000 */
[----:B------:R-:W-:Y:S01]  /*2d50*/  FMUL.FTZ R99, R99, R86 ;  /* 0x0000005663637220 */ /* 0x000fe20000410000 */
[----:B------:R-:W1:Y:S01]  /*2d60*/  MUFU.EX2 R4, R4 ;  /* 0x0000000400047308 */ /* 0x000e620000000800 */
[C---:B------:R-:W-:Y:S01]  /*2d70*/  FMUL.FTZ R116, R98.reuse, R67 ;  /* 0x0000004362747220 */ /* 0x040fe20000410000 */
[C---:B------:R-:W-:Y:S01]  /*2d80*/  FMUL.FTZ R106, R98.reuse, R63 ;  /* 0x0000003f626a7220 */ /* 0x040fe20000410000 */
[C---:B------:R-:W-:Y:S01]  /*2d90*/  FMUL.FTZ R105, R98.reuse, R71 ;  /* 0x0000004762697220 */ /* 0x040fe20000410000 */
[----:B------:R2:W-:Y:S01]  /*2da0*/  MUFU.EX2 R110, R5 ;  /* 0x00000005006e7308 */ /* 0x0005e20000000800 */
[----:B------:R-:W-:Y:S01]  /*2db0*/  FSEL R114, R99, RZ, !P5 ;  /* 0x000000ff63727208 */ /* 0x000fe20006800000 */
[----:B------:R-:W-:Y:S01]  /*2dc0*/  FMUL.FTZ R99, R98, R68 ;  /* 0x0000004462637220 */ /* 0x000fe20000410000 */
[--C-:B------:R-:W-:Y:S01]  /*2dd0*/  HADD2.F32 R102, -RZ, R6.reuse.H0_H0 ;  /* 0x20000006ff667230 */ /* 0x100fe20000004100 */
[----:B------:R-:W3:Y:S01]  /*2de0*/  MUFU.EX2 R54, R54 ;  /* 0x0000003600367308 */ /* 0x000ee20000000800 */
[----:B------:R-:W-:-:S02]  /*2df0*/  HADD2.F32 R55, -RZ, R6.H1_H1 ;  /* 0x30000006ff377230 */ /* 0x000fc40000004100 */
[----:B------:R-:W-:Y:S01]  /*2e00*/  FMUL.FTZ R100, R100, R85 ;  /* 0x0000005564647220 */ /* 0x000fe20000410000 */
[--C-:B------:R-:W-:Y:S01]  /*2e10*/  HADD2.F32 R6, -RZ, R7.reuse.H0_H0 ;  /* 0x20000007ff067230 */ /* 0x100fe20000004100 */
[----:B------:R-:W5:Y:S01]  /*2e20*/  MUFU.EX2 R99, R99 ;  /* 0x0000006300637308 */ /* 0x000f620000000800 */
[----:B0-----:R-:W-:Y:S01]  /*2e30*/  FSEL R107, R103, 1, !P5 ;  /* 0x3f800000676b7808 */ /* 0x001fe20006800000 */
[----:B------:R-:W-:Y:S01]  /*2e40*/  HADD2.F32 R7, -RZ, R7.H1_H1 ;  /* 0x30000007ff077230 */ /* 0x000fe20000004100 */
[----:B-1----:R-:W-:Y:S01]  /*2e50*/  FSEL R112, R4, 1, !P4 ;  /* 0x3f80000004707808 */ /* 0x002fe20006000000 */
[----:B------:R-:W0:Y:S01]  /*2e60*/  MUFU.EX2 R116, R116 ;  /* 0x0000007400747308 */ /* 0x000e220000000800 */
[----:B--2---:R-:W1:Y:S01]  /*2e70*/  @P0 LDS.64 R4, [UR6] ;  /* 0x00000006ff040984 */ /* 0x004e620008000a00 */
[----:B------:R-:W-:Y:S01]  /*2e80*/  ISETP.GE.U32.AND P5, PT, R58, R17, PT ;  /* 0x000000113a00720c */ /* 0x000fe20003fa6070 */
[----:B------:R-:W-:Y:S01]  /*2e90*/  FMUL.FTZ R101, R101, R84 ;  /* 0x0000005465657220 */ /* 0x000fe20000410000 */
[----:B------:R2:W0:Y:S01]  /*2ea0*/  MUFU.EX2 R118, R105 ;  /* 0x0000006900767308 */ /* 0x0004220000000800 */
[----:B------:R-:W-:Y:S01]  /*2eb0*/  FSEL R113, R100, RZ, !P4 ;  /* 0x000000ff64717208 */ /* 0x000fe20006000000 */
[----:B------:R-:W-:Y:S01]  /*2ec0*/  FMUL.FTZ R102, R102, R83 ;  /* 0x0000005366667220 */ /* 0x000fe20000410000 */
[----:B------:R-:W-:Y:S01]  /*2ed0*/  FMUL.FTZ R55, R55, R82 ;  /* 0x0000005237377220 */ /* 0x000fe20000410000 */
[----:B------:R-:W0:Y:S01]  /*2ee0*/  MUFU.EX2 R106, R106 ;  /* 0x0000006a006a7308 */ /* 0x000e220000000800 */
[----:B------:R-:W-:Y:S01]  /*2ef0*/  ISETP.GE.U32.AND P4, PT, R56, R17, PT ;  /* 0x000000113800720c */ /* 0x000fe20003f86070 */
[----:B------:R-:W-:Y:S01]  /*2f00*/  FMUL.FTZ R6, R6, R81 ;  /* 0x0000005106067220 */ /* 0x000fe20000410000 */
[----:B---3--:R-:W-:Y:S01]  /*2f10*/  FSEL R108, R54, 1, !P5 ;  /* 0x3f800000366c7808 */ /* 0x008fe20006800000 */
[----:B------:R-:W-:Y:S01]  /*2f20*/  FMUL.FTZ R7, R7, R80 ;  /* 0x0000005007077220 */ /* 0x000fe20000410000 */
[----:B------:R-:W-:Y:S01]  /*2f30*/  FSEL R111, R101, RZ, !P6 ;  /* 0x000000ff656f7208 */ /* 0x000fe20007000000 */
[----:B------:R-:W-:Y:S01]  /*2f40*/  FMUL.FTZ R117, R104, R87 ;  /* 0x0000005768757220 */ /* 0x000fe20000410000 */
[----:B------:R-:W-:Y:S01]  /*2f50*/  FSEL R110, R110, 1, !P6 ;  /* 0x3f8000006e6e7808 */ /* 0x000fe20007000000 */
[--C-:B----4-:R-:W-:Y:S01]  /*2f60*/  HADD2.F32 R103, -RZ, R10.reuse.H1_H1 ;  /* 0x3000000aff677230 */ /* 0x110fe20000004100 */
[----:B------:R-:W-:Y:S01]  /*2f70*/  FSEL R109, R102, RZ, !P5 ;  /* 0x000000ff666d7208 */ /* 0x000fe20006800000 */
[----:B------:R-:W-:Y:S01]  /*2f80*/  HADD2.F32 R102, -RZ, R10.H0_H0 ;  /* 0x2000000aff667230 */ /* 0x000fe20000004100 */
[----:B------:R-:W-:Y:S01]  /*2f90*/  FSEL R55, R55, RZ, !P4 ;  /* 0x000000ff37377208 */ /* 0x000fe20006000000 */
[--C-:B------:R-:W-:Y:S01]  /*2fa0*/  HADD2.F32 R104, -RZ, R11.reuse.H0_H0 ;  /* 0x2000000bff687230 */ /* 0x100fe20000004100 */
[----:B-----5:R-:W-:Y:S01]  /*2fb0*/  FSEL R54, R99, 1, !P4 ;  /* 0x3f80000063367808 */ /* 0x020fe20006000000 */
[----:B--2---:R-:W-:Y:S01]  /*2fc0*/  HADD2.F32 R105, -RZ, R11.H1_H1 ;  /* 0x3000000bff697230 */ /* 0x004fe20000004100 */
[-C--:B------:R-:W-:Y:S01]  /*2fd0*/  ISETP.GE.U32.AND P6, PT, R48, R17.reuse, PT ;  /* 0x000000113000720c */ /* 0x080fe20003fc6070 */
[--C-:B------:R-:W-:Y:S01]  /*2fe0*/  HADD2.F32 R99, -RZ, R8.reuse.H0_H0 ;  /* 0x20000008ff637230 */ /* 0x100fe20000004100 */
[-C--:B------:R-:W-:Y:S01]  /*2ff0*/  ISETP.GE.U32.AND P5, PT, R46, R17.reuse, PT ;  /* 0x000000112e00720c */ /* 0x080fe20003fa6070 */
[----:B------:R-:W-:Y:S01]  /*3000*/  HADD2.F32 R98, -RZ, R8.H1_H1 ;  /* 0x30000008ff627230 */ /* 0x000fe20000004100 */
[----:B------:R-:W-:Y:S01]  /*3010*/  ISETP.GE.U32.AND P4, PT, R0, R17, PT ;  /* 0x000000110000720c */ /* 0x000fe20003f86070 */
[--C-:B------:R-:W-:Y:S01]  /*3020*/  HADD2.F32 R100, -RZ, R9.reuse.H0_H0 ;  /* 0x20000009ff647230 */ /* 0x100fe20000004100 */
[----:B------:R-:W-:Y:S01]  /*3030*/  FSEL R115, R6, RZ, !P6 ;  /* 0x000000ff06737208 */ /* 0x000fe20007000000 */
[----:B------:R-:W-:Y:S01]  /*3040*/  HADD2.F32 R101, -RZ, R9.H1_H1 ;  /* 0x30000009ff657230 */ /* 0x000fe20000004100 */
[----:B------:R-:W-:-:S02]  /*3050*/  FSEL R10, R7, RZ, !P5 ;  /* 0x000000ff070a7208 */ /* 0x000fc40006800000 */
[----:B------:R-:W-:Y:S02]  /*3060*/  FSEL R117, R117, RZ, !P4 ;  /* 0x000000ff75757208 */ /* 0x000fe40006000000 */
[----:B0-----:R-:W-:Y:S02]  /*3070*/  FSEL R116, R116, 1, !P6 ;  /* 0x3f80000074747808 */ /* 0x001fe40007000000 */
[----:B------:R-:W-:Y:S02]  /*3080*/  FSEL R11, R118, 1, !P5 ;  /* 0x3f800000760b7808 */ /* 0x000fe40006800000 */
[----:B------:R-:W-:Y:S01]  /*3090*/  FSEL R106, R106, 1, !P4 ;  /* 0x3f8000006a6a7808 */ /* 0x000fe20006000000 */
[----:B------:R-:W-:Y:S06]  /*30a0*/  @P0 BRA `(.L_x_2492) ;  /* 0x00000000002c0947 */ /* 0x000fec0003800000 */
[----:B-1----:R-:W-:Y:S01]  /*30b0*/  HFMA2 R4, -RZ, RZ, 1.875, 0 ;  /* 0x3f800000ff047431 */ /* 0x002fe200000001ff */
[----:B------:R-:W-:Y:S06]  /*30c0*/  @!P1 BRA `(.L_x_2493) ;  /* 0x0000000000109947 */ /* 0x000fec0003800000 */
[----:B------:R-:W-:-:S04]  /*30d0*/  IADD3 R6, P0, PT, R93, R37, RZ ;  /* 0x000000255d067210 */ /* 0x000fc80007f1e0ff */
[----:B------:R-:W-:-:S05]  /*30e0*/  IADD3.X R7, PT, PT, R90, R36, RZ, P0, !PT ;  /* 0x000000245a077210 */ /* 0x000fca00007fe4ff */
[----:B------:R0:W5:Y:S01]  /*30f0*/  LDG.E R5, desc[UR12][R6.64] ;  /* 0x0000000c06057981 */ /* 0x000162000c1e1900 */
[----:B------:R-:W-:Y:S05]  /*3100*/  BRA `(.L_x_2492) ;  /* 0x0000000000147947 */ /* 0x000fea0003800000 */
.L_x_2493:
[----:B------:R-:W-:Y:S01]  /*3110*/  MOV R5, RZ ;  /* 0x000000ff00057202 */ /* 0x000fe20000000f00 */
[----:B------:R-:W-:Y:S06]  /*3120*/  @!P2 BRA `(.L_x_2492) ;  /* 0x00000000000ca947 */ /* 0x000fec0003800000 */
[----:B------:R-:W-:Y:S02]  /*3130*/  MOV R6, R93 ;  /* 0x0000005d00067202 */ /* 0x000fe40000000f00 */
[----:B------:R-:W-:-:S05]  /*3140*/  MOV R7, R90 ;  /* 0x0000005a00077202 */ /* 0x000fca0000000f00 */
[----:B------:R2:W5:Y:S02]  /*3150*/  LDG.E R5, desc[UR12][R6.64] ;  /* 0x0000000c06057981 */ /* 0x000564000c1e1900 */
.L_x_2492:
[-C--:B0-2---:R-:W-:Y:S01]  /*3160*/  FFMA.FTZ R6, R117, R107.reuse, R114 ;  /* 0x0000006b75067223 */ /* 0x085fe20000010072 */
[----:B------:R-:W-:Y:S01]  /*3170*/  FMUL.FTZ R7, R106, R107 ;  /* 0x0000006b6a077220 */ /* 0x000fe20000410000 */
[----:B------:R-:W-:Y:S01]  /*3180*/  ISETP.GE.AND P0, PT, R94, 0x1, PT ;  /* 0x000000015e00780c */ /* 0x000fe20003f06270 */
[----:B------:R-:W0:Y:S01]  /*3190*/  S2UR UR10, SR_CgaCtaId ;  /* 0x00000000000a79c3 */ /* 0x000e220000008800 */
[C---:B------:R-:W-:Y:S01]  /*31a0*/  FFMA.FTZ R6, R112.reuse, R6, R113 ;  /* 0x0000000670067223 */ /* 0x040fe20000010071 */
[----:B------:R-:W-:Y:S01]  /*31b0*/  FMUL.FTZ R7, R112, R7 ;  /* 0x0000000770077220 */ /* 0x000fe20000410000 */
[----:B------:R-:W-:Y:S01]  /*31c0*/  UMOV UR9, 0x400 ;  /* 0x0000040000097882 */ /* 0x000fe20000000000 */
[----:B------:R-:W-:Y:S01]  /*31d0*/  ISETP.NE.AND P4, PT, R94, RZ, PT ;  /* 0x000000ff5e00720c */ /* 0x000fe20003f85270 */
[C---:B------:R-:W-:Y:S01]  /*31e0*/  FFMA.FTZ R6, R110.reuse, R6, R111 ;  /* 0x000000066e067223 */ /* 0x040fe2000001006f */
[----:B------:R-:W-:Y:S01]  /*31f0*/  FMUL.FTZ R7, R110, R7 ;  /* 0x000000076e077220 */ /* 0x000fe20000410000 */
[----:B------:R-:W-:Y:S01]  /*3200*/  ISETP.NE.AND P5, PT, R39, RZ, PT ;  /* 0x000000ff2700720c */ /* 0x000fe20003fa5270 */
[----:B------:R-:W-:Y:S01]  /*3210*/  BSSY.RECONVERGENT B0, `(.L_x_2494) ;  /* 0x0000056000007945 */ /* 0x000fe20003800200 */
        /* <DEDUP_REMOVED lines=10> */
[----:B------:R-:W2:Y:S01]  /*32c0*/  SHFL.UP PT, R6, R119, 0x1, RZ ;  /* 0x0420000077067989 */ /* 0x000ea200000e00ff */
[----:B0-----:R-:W-:-:S05]  /*32d0*/  FFMA.FTZ R9, R119, R9, R8 ;  /* 0x0000000977097223 */ /* 0x001fca0000010008 */
[----:B------:R-:W-:Y:S01]  /*32e0*/  FSEL R118, R8, R9, !P0 ;  /* 0x0000000908767208 */ /* 0x000fe20004000000 */
[----:B--2---:R-:W-:Y:S01]  /*32f0*/  @P0 FMUL.FTZ R119, R119, R6 ;  /* 0x0000000677770220 */ /* 0x004fe20000410000 */
[----:B------:R-:W-:-:S03]  /*3300*/  ISETP.GE.AND P0, PT, R94, 0x2, PT ;  /* 0x000000025e00780c */ /* 0x000fc60003f06270 */
[----:B------:R-:W0:Y:S04]  /*3310*/  SHFL.UP PT, R7, R118, 0x2, RZ ;  /* 0x0440000076077989 */ /* 0x000e2800000e00ff */
[----:B------:R-:W2:Y:S01]  /*3320*/  SHFL.UP PT, R6, R119, 0x2, RZ ;  /* 0x0440000077067989 */ /* 0x000ea200000e00ff */
[----:B0-----:R-:W-:-:S05]  /*3330*/  FFMA.FTZ R7, R119, R7, R118 ;  /* 0x0000000777077223 */ /* 0x001fca0000010076 */
        /* <DEDUP_REMOVED lines=16> */
[----:B------:R-:W2:Y:S01]  /*3440*/  SHFL.UP PT, R7, R120, 0x10, RZ ;  /* 0x0600000078077989 */ /* 0x000ea200000e00ff */
[C---:B0-----:R-:W-:Y:S01]  /*3450*/  FMUL.FTZ R6, R119.reuse, R6 ;  /* 0x0000000677067220 */ /* 0x041fe20000410000 */
[----:B--2---:R-:W-:-:S08]  /*3460*/  FFMA.FTZ R7, R119, R7, R120 ;  /* 0x0000000777077223 */ /* 0x004fd00000010078 */
        /* <DEDUP_REMOVED lines=8> */
[----:B-1---5:R-:W-:Y:S04]  /*34f0*/  @!P4 STS.64 [UR9+0x430], R4 ;  /* 0x00043004ff00c988 */ /* 0x022fe80008000a09 */
[----:B------:R-:W1:Y:S01]  /*3500*/  LDS.64 R8, [UR9+0x420] ;  /* 0x00042009ff087984 */ /* 0x000e620008000a00 */
[----:B------:R-:W-:Y:S01]  /*3510*/  BAR.SYNC.DEFER_BLOCKING 0x0 ;  /* 0x0000000000007b1d */ /* 0x000fe20000010000 */
[----:B0-----:R-:W-:-:S02]  /*3520*/  @!P4 MOV R121, R4 ;  /* 0x000000040079c202 */ /* 0x001fc40000000f00 */
[----:B--2---:R-:W-:-:S03]  /*3530*/  @!P4 MOV R118, R5 ;  /* 0x000000050076c202 */ /* 0x004fc60000000f00 */
[----:B------:R-:W0:Y:S01]  /*3540*/  @P5 LDS R123, [UR9+0x434] ;  /* 0x00043409ff7b5984 */ /* 0x000e220008000800 */
[----:B-1----:R-:W-:Y:S01]  /*3550*/  FFMA.FTZ R5, R8, R5, R9 ;  /* 0x0000000508057223 */ /* 0x002fe20000010009 */
        /* <DEDUP_REMOVED lines=28> */
.L_x_2496:
[----:B------:R-:W-:-:S04]  /*3720*/  ISETP.NE.AND P0, PT, R32, R35, PT ;  /* 0x000000232000720c */ /* 0x000fc80003f05270 */
[----:B------:R-:W-:-:S13]  /*3730*/  ISETP.NE.OR P0, PT, R77, RZ, P0 ;  /* 0x000000ff4d00720c */ /* 0x000fda0000705670 */
[----:B------:R-:W-:Y:S02]  /*3740*/  @!P0 MOV R6, R93 ;  /* 0x0000005d00068202 */ /* 0x000fe40000000f00 */
[----:B------:R-:W-:-:S05]  /*3750*/  @!P0 MOV R7, R90 ;  /* 0x0000005a00078202 */ /* 0x000fca0000000f00 */
[----:B------:R1:W-:Y:S02]  /*3760*/  @!P0 STG.E desc[UR12][R6.64], R5 ;  /* 0x0000000506008986 */ /* 0x0003e4000c10190c */
.L_x_2495:
[----:B------:R-:W-:Y:S05]  /*3770*/  BSYNC.RECONVERGENT B0 ;  /* 0x0000000000007941 */ /* 0x000fea0003800200 */
.L_x_2494:
        /* <DEDUP_REMOVED lines=22> */
.L_x_2491:
[----:B------:R-:W-:Y:S01]  /*38e0*/  BAR.SYNC.DEFER_BLOCKING 0x0 ;  /* 0x0000000000007b1d */ /* 0x000fe20000010000 */
[----:B01----:R-:W-:Y:S01]  /*38f0*/  IADD3 R5, P0, PT, R33, R12, RZ ;  /* 0x0000000c21057210 */ /* 0x003fe20007f1e0ff */
[C---:B------:R-:W-:Y:S01]  /*3900*/  IMAD.WIDE.U32 R26, R17.reuse, 0x2, R26 ;  /* 0x00000002111a7825 */ /* 0x040fe200078e001a */
[----:B------:R-:W-:Y:S02]  /*3910*/  F2FP.F16.F32.PACK_AB R7, R78, R79 ;  /* 0x0000004f4e07723e */ /* 0x000fe400000000ff */
[----:B------:R-:W-:Y:S01]  /*3920*/  IADD3.X R4, PT, PT, RZ, R76, RZ, P0, !PT ;  /* 0x0000004cff047210 */ /* 0x000fe200007fe4ff */
[----:B------:R-:W-:Y:S01]  /*3930*/  IMAD.WIDE.U32 R28, R17, 0x2, R28 ;  /* 0x00000002111c7825 */ /* 0x000fe200078e001c */
[C---:B------:R-:W-:Y:S02]  /*3940*/  LEA R8, P0, R5.reuse, R2, 0x1 ;  /* 0x0000000205087211 */ /* 0x040fe400078008ff */
[----:B------:R-:W-:Y:S02]  /*3950*/  F2FP.F16.F32.PACK_AB R6, R74, R75 ;  /* 0x0000004b4a06723e */ /* 0x000fe400000000ff */
[----:B------:R-:W-:-:S02]  /*3960*/  LEA.HI.X R9, R5, R3, R4, 0x1, P0 ;  /* 0x0000000305097211 */ /* 0x000fc400000f0c04 */
[----:B------:R-:W-:Y:S02]  /*3970*/  F2FP.F16.F32.PACK_AB R5, R72, R73 ;  /* 0x000000494805723e */ /* 0x000fe400000000ff */
[----:B------:R-:W-:Y:S02]  /*3980*/  F2FP.F16.F32.PACK_AB R4, R69, R70 ;  /* 0x000000464504723e */ /* 0x000fe400000000ff */
[----:B------:R-:W-:Y:S02]  /*3990*/  IADD3 R32, PT, PT, R32, 0x1, RZ ;  /* 0x0000000120207810 */ /* 0x000fe40007ffe0ff */
[C---:B------:R-:W-:Y:S02]  /*39a0*/  IADD3 R40, PT, PT, R17.reuse, R40, RZ ;  /* 0x0000002811287210 */ /* 0x040fe40007ffe0ff */
[----:B------:R-:W-:Y:S02]  /*39b0*/  ISETP.NE.AND P0, PT, R32, R41, PT ;  /* 0x000000292000720c */ /* 0x000fe40003f05270 */
[----:B------:R-:W-:Y:S01]  /*39c0*/  IADD3 R33, PT, PT, R17, R33, RZ ;  /* 0x0000002111217210 */ /* 0x000fe20007ffe0ff */
[----:B------:R0:W-:Y:S10]  /*39d0*/  STG.E.128 desc[UR12][R8.64], R4 ;  /* 0x0000000408007986 */ /* 0x0001f4000c101d0c */
[----:B------:R-:W-:Y:S05]  /*39e0*/  @P0 BRA `(.L_x_2498) ;  /* 0xffffffd400f00947 */ /* 0x000fea000383ffff */
[----:B------:R-:W-:Y:S05]  /*39f0*/  EXIT ;  /* 0x000000000000794d */ /* 0x000fea0003800000 */
.L_x_2499:
        /* <DEDUP_REMOVED lines=16> */
.L_x_7992:


//--------------------- .text._Z25selective_scan_fwd_kernelI32Selective_Scan_fwd_kernel_traitsILi32ELi8ELi1ELb1ELb1ELb1ELb0ELb1EN3c104HalfEffEEv13SSMParamsBase --------------------------
	.section	.text._Z25selective_scan_fwd_kernelI32Selective_Scan_fwd_kernel_traitsILi32ELi8ELi1ELb1ELb1ELb1ELb0ELb1EN3c104HalfEffEEv13SSMParamsBase,"ax",@progbits
	.align	128
        .global         _Z25selective_scan_fwd_kernelI32Selective_Scan_fwd_kernel_traitsILi32ELi8ELi1ELb1ELb1ELb1ELb0ELb1EN3c104HalfEffEEv13SSMParamsBase
        .type           _Z25selective_scan_fwd_kernelI32Selective_Scan_fwd_kernel_traitsILi32ELi8ELi1ELb1ELb1ELb1ELb0ELb1EN3c104HalfEffEEv13SSMParamsBase,@function
        .size           _Z25selective_scan_fwd_kernelI32Selective_Scan_fwd_kernel_traitsILi32ELi8ELi1ELb1ELb1ELb1ELb0ELb1EN3c104HalfEffEEv13SSMParamsBase,(.L_x_7993 - _Z25selective_scan_fwd_kernelI32Selective_Scan_fwd_kernel_traitsILi32ELi8ELi1ELb1ELb1ELb1ELb0ELb1EN3c104HalfEffEEv13SSMParamsBase)
        .other          _Z25selective_scan_fwd_kernelI32Selective_Scan_fwd_kernel_traitsILi32ELi8ELi1ELb1ELb1ELb1ELb0ELb1EN3c104HalfEffEEv13SSMParamsBase,@"STO_CUDA_ENTRY STV_DEFAULT"
_Z25selective_scan_fwd_kernelI32Selective_Scan_fwd_kernel_traitsILi32ELi8ELi1ELb1ELb1ELb1ELb0ELb1EN3c104HalfEffEEv13SSMParamsBase:
.text._Z25selective_scan_fwd_kernelI32Selective_Scan_fwd_kernel_traitsILi32ELi8ELi1ELb1ELb1ELb1ELb0ELb1EN3c104HalfEffEEv13SSMParamsBase:
        /* <DEDUP_REMOVED lines=43> */
.L_x_2500:
        /* <DEDUP_REMOVED lines=92> */
.L_x_2501:
        /* <DEDUP_REMOVED lines=11> */
.L_x_2502:
        /* <DEDUP_REMOVED lines=71> */
.L_x_2503:
        /* <DEDUP_REMOVED lines=29> */
.L_x_2504:
        /* <DEDUP_REMOVED lines=35> */
.L_x_2528:
        /* <DEDUP_REMOVED lines=170> */
.L_x_2506:
[----:B------:R-:W-:Y:S05]  /*1c30*/  BSYNC.RECONVERGENT B0 ;  /* 0x0000000000007941 */ /* 0x000fea0003800200 */
.L_x_2505:
        /* <DEDUP_REMOVED lines=37> */
.L_x_2508:
[----:B------:R-:W-:Y:S05]  /*1e90*/  BSYNC.RECONVERGENT B0 ;  /* 0x0000000000007941 */ /* 0x000fea0003800200 */
.L_x_2507:
        /* <DEDUP_REMOVED lines=35> */
.L_x_2510:
[----:B------:R-:W-:Y:S05]  /*20d0*/  BSYNC.RECONVERGENT B0 ;  /* 0x0000000000007941 */ /* 0x000fea0003800200 */
.L_x_2509:
        /* <DEDUP_REMOVED lines=37> */
.L_x_2512:
[----:B------:R-:W-:Y:S05]  /*2330*/  BSYNC.RECONVERGENT B0 ;  /* 0x0000000000007941 */ /* 0x000fea0003800200 */
.L_x_2511:
        /* <DEDUP_REMOVED lines=35> */
.L_x_2514:
[----:B------:R-:W-:Y:S05]  /*2570*/  BSYNC.RECONVERGENT B0 ;  /* 0x0000000000007941 */ /* 0x000fea0003800200 */
.L_x_2513:
        /* <DEDUP_REMOVED lines=38> */
.L_x_2516:
[----:B------:R-:W-:Y:S05]  /*27e0*/  BSYNC.RECONVERGENT B0 ;  /* 0x0000000000007941 */ /* 0x000fea0003800200 */
.L_x_2515:
        /* <DEDUP_REMOVED lines=32> */
.L_x_2518:
[----:B------:R-:W-:Y:S05]  /*29f0*/  BSYNC.RECONVERGENT B0 ;  /* 0x0000000000007941 */ /* 0x000fea0003800200 */
.L_x_2517:
        /* <DEDUP_REMOVED lines=32> */
.L_x_2520:
[----:B------:R-:W-:Y:S05]  /*2c00*/  BSYNC.RECONVERGENT B0 ;  /* 0x0000000000007941 */ /* 0x000fea0003800200 */
.L_x_2519:
        /* <DEDUP_REMOVED lines=84> */
.L_x_2527:
        /* <DEDUP_REMOVED lines=180> */
.L_x_2523:
[----:B------:R-:W-:Y:S01]  /*3c90*/  IMAD.MOV.U32 R27, RZ, RZ, RZ ;  /* 0x000000ffff1b7224 */ /* 0x000fe200078e00ff */
[----:B------:R-:W-:Y:S06]  /*3ca0*/  @!P6 BRA `(.L_x_2522) ;  /* 0x00000000000ce947 */ /* 0x000fec0003800000 */
[----:B------:R-:W-:-:S04]  /*3cb0*/  IADD3 R28, P0, PT, R90, R107, RZ ;  /* 0x0000006b5a1c7210 */ /* 0x000fc80007f1e0ff */
[----:B------:R-:W-:-:S05]  /*3cc0*/  IADD3.X R29, PT, PT, R61, R110, RZ, P0, !PT ;  /* 0x0000006e3d1d7210 */ /* 0x000fca00007fe4ff */
[----:B------:R1:W5:Y:S04]  /*3cd0*/  LDG.E R27, desc[UR10][R28.64] ;  /* 0x0000000a1c1b7981 */ /* 0x000368000c1e1900 */
.L_x_2522:
        /* <DEDUP_REMOVED lines=95> */
.L_x_2526:
[----:B------:R-:W-:-:S04]  /*42d0*/  ISETP.NE.AND P0, PT, R47, R82, PT ;  /* 0x000000522f00720c */ /* 0x000fc80003f05270 */
[----:B------:R-:W-:-:S13]  /*42e0*/  ISETP.NE.OR P0, PT, R28, RZ, P0 ;  /* 0x000000ff1c00720c */ /* 0x000fda0000705670 */
[----:B------:R-:W-:-:S04]  /*42f0*/  @!P0 IADD3 R28, P1, PT, R90, R107, RZ ;  /* 0x0000006b5a1c8210 */ /* 0x000fc80007f3e0ff */
[----:B------:R-:W-:-:S05]  /*4300*/  @!P0 IADD3.X R29, PT, PT, R61, R110, RZ, P1, !PT ;  /* 0x0000006e3d1d8210 */ /* 0x000fca0000ffe4ff */
[----:B------:R0:W-:Y:S04]  /*4310*/  @!P0 STG.E desc[UR10][R28.64], R27 ;  /* 0x0000001b1c008986 */ /* 0x0001e8000c10190a */
.L_x_2525:
[----:B------:R-:W-:Y:S05]  /*4320*/  BSYNC.RECONVERGENT B0 ;  /* 0x0000000000007941 */ /* 0x000fea0003800200 */
.L_x_2524:
        /* <DEDUP_REMOVED lines=22> */
.L_x_2521:
        /* <DEDUP_REMOVED lines=71> */
.L_x_2529:
        /* <DEDUP_REMOVED lines=16> */
.L_x_7993:


//--------------------- .text._Z25selective_scan_fwd_kernelI32Selective_Scan_fwd_kernel_traitsILi32ELi8ELi1ELb1ELb1ELb1ELb1ELb0EN3c104HalfEffEEv13SSMParamsBase --------------------------
	.section	.text._Z25selective_scan_fwd_kernelI32Selective_Scan_fwd_kernel_traitsILi32ELi8ELi1ELb1ELb1ELb1ELb1ELb0EN3c104HalfEffEEv13SSMParamsBase,"ax",@progbits
	.align	128
        .global         _Z25selective_scan_fwd_kernelI32Selective_Scan_fwd_kernel_traitsILi32ELi8ELi1ELb1ELb1ELb1ELb1ELb0EN3c104HalfEffEEv13SSMParamsBase
        .type           _Z25selective_scan_fwd_kernelI32Selective_Scan_fwd_kernel_traitsILi32ELi8ELi1ELb1ELb1ELb1ELb1ELb0EN3c104HalfEffEEv13SSMParamsBase,@function
        .size           _Z25selective_scan_fwd_kernelI32Selective_Scan_fwd_kernel_traitsILi32ELi8ELi1ELb1ELb1ELb1ELb1ELb0EN3c104HalfEffEEv13SSMParamsBase,(.L_x_7994 - _Z25selective_scan_fwd_kernelI32Selective_Scan_fwd_kernel_traitsILi32ELi8ELi1ELb1ELb1ELb1ELb1ELb0EN3c104HalfEffEEv13SSMParamsBase)
        .other          _Z25selective_scan_fwd_kernelI32Selective_Scan_fwd_kernel_traitsILi32ELi8ELi1ELb1ELb1ELb1ELb1ELb0EN3c104HalfEffEEv13SSMParamsBase,@"STO_CUDA_ENTRY STV_DEFAULT"
_Z25selective_scan_fwd_kernelI32Selective_Scan_fwd_kernel_traitsILi32ELi8ELi1ELb1ELb1ELb1ELb1ELb0EN3c104HalfEffEEv13SSMParamsBase:
.text._Z25selective_scan_fwd_kernelI32Selective_Scan_fwd_kernel_traitsILi32ELi8ELi1ELb1ELb1ELb1ELb1ELb0EN3c104HalfEffEEv13SSMParamsBase:
        /* <DEDUP_REMOVED lines=38> */
.L_x_2530:
        /* <DEDUP_REMOVED lines=13> */
[----:B------:R-:W3:Y:S01]  /*0330*/  LDC.64 R28, c[0x0][0x3e0] ;  /* 0x0000f800ff1c7b82 */ /* 0x000ee20000000a00 */
[----:B----4-:R-:W4:Y:S07]  /*0340*/  MUFU.RCP R5, R5 ;  /* 0x0000000500057308 */ /* 0x010f2e0000001000 */
[----:B------:R-:W3:Y:S08]  /*0350*/  LDC.U8 R106, c[0x0][0x3a9] ;  /* 0x0000ea40ff6a7b82 */ /* 0x000ef00000000000 */
[----:B------:R-:W3:Y:S01]  /*0360*/  LDC.64 R24, c[0x0][0x3d8] ;  /* 0x0000f600ff187b82 */ /* 0x000ee20000000a00 */
[----:B----4-:R-:W-:-:S04]  /*0370*/  IADD3 R6, PT, PT, R5, 0xffffffe, RZ ;  /* 0x0ffffffe05067810 */ /* 0x010fc80007ffe0ff */
[----:B------:R4:W0:Y:S03]  /*0380*/  F2I.FTZ.U32.TRUNC.NTZ R7, R6 ;  /* 0x0000000600077305 */ /* 0x000826000021f000 */
[----:B------:R-:W3:Y:S01]  /*0390*/  LDC.64 R38, c[0x0][0x3f8] ;  /* 0x0000fe00ff267b82 */ /* 0x000ee20000000a00 */
[----:B----4-:R-:W-:-:S07]  /*03a0*/  HFMA2 R6, -RZ, RZ, 0, 0 ;  /* 0x00000000ff067431 */ /* 0x010fce00000001ff */
[----:B------:R-:W4:Y:S01]  /*03b0*/  LDC.64 R56, c[0x0][0x418] ;  /* 0x00010600ff387b82 */ /* 0x000f220000000a00 */
[----:B0-----:R-:W-:-:S07]  /*03c0*/  IADD3 R8, PT, PT, RZ, -R7, RZ ;  /* 0x80000007ff087210 */ /* 0x001fce0007ffe0ff */
[----:B------:R-:W0:Y:S01]  /*03d0*/  LDC.64 R20, c[0x0][0x498] ;  /* 0x00012600ff147b82 */ /* 0x000e220000000a00 */
[----:B------:R-:W-:Y:S01]  /*03e0*/  IMAD R11, R8, R9, RZ ;  /* 0x00000009080b7224 */ /* 0x000fe200078e02ff */
[----:B------:R-:W-:-:S03]  /*03f0*/  IABS R8, R0 ;  /* 0x0000000000087213 */ /* 0x000fc60000000000 */
[----:B------:R-:W-:-:S03]  /*0400*/  IMAD.HI.U32 R7, R7, R11, R6 ;  /* 0x0000000b07077227 */ /* 0x000fc600078e0006 */
[----:B------:R-:W2:Y:S03]  /*0410*/  LDC.64 R10, c[0x0][0x400] ;  /* 0x00010000ff0a7b82 */ /* 0x000ea60000000a00 */
[----:B------:R-:W-:-:S05]  /*0420*/  IMAD.HI.U32 R5, R7, R8, RZ ;  /* 0x0000000807057227 */ /* 0x000fca00078e00ff */
[----:B------:R-:W0:Y:S01]  /*0430*/  LDC.64 R26, c[0x0][0x478] ;  /* 0x00011e00ff1a7b82 */ /* 0x000e220000000a00 */
[----:B------:R-:W-:-:S05]  /*0440*/  IADD3 R7, PT, PT, -R5, RZ, RZ ;  /* 0x000000ff05077210 */ /* 0x000fca0007ffe1ff */
[C---:B------:R-:W-:Y:S02]  /*0450*/  IMAD R8, R9.reuse, R7, R8 ;  /* 0x0000000709087224 */ /* 0x040fe400078e0208 */
[----:B------:R-:W0:Y:S03]  /*0460*/  LDC.64 R30, c[0x0][0x480] ;  /* 0x00012000ff1e7b82 */ /* 0x000e260000000a00 */
[----:B------:R-:W-:Y:S01]  /*0470*/  ISETP.GT.U32.AND P4, PT, R9, R8, PT ;  /* 0x000000080900720c */ /* 0x000fe20003f84070 */
[----:B--2---:R-:W-:-:S04]  /*0480*/  IMAD.WIDE.U32 R6, R3, R10, RZ ;  /* 0x0000000a03067225 */ /* 0x004fc800078e00ff */
[C---:B------:R-:W-:Y:S02]  /*0490*/  IMAD R7, R3.reuse, R11, R7 ;  /* 0x0000000b03077224 */ /* 0x040fe400078e0207 */
[----:B-----5:R-:W-:-:S06]  /*04a0*/  IMAD.WIDE.U32 R10, R3, R22, RZ ;  /* 0x00000016030a7225 */ /* 0x020fcc00078e00ff */
[-C--:B------:R-:W-:Y:S02]  /*04b0*/  @!P4 IADD3 R8, PT, PT, R8, -R9.reuse, RZ ;  /* 0x800000090808c210 */ /* 0x080fe40007ffe0ff */
[----:B------:R-:W-:Y:S01]  /*04c0*/  @!P4 IADD3 R5, PT, PT, R5, 0x1, RZ ;  /* 0x000000010505c810 */ /* 0x000fe20007ffe0ff */
[----:B------:R-:W-:Y:S01]  /*04d0*/  IMAD.WIDE.U32 R6, R0, R58, R6 ;  /* 0x0000003a00067225 */ /* 0x000fe200078e0006 */
[----:B------:R-:W-:Y:S02]  /*04e0*/  ISETP.GE.U32.AND P5, PT, R8, R9, PT ;  /* 0x000000090800720c */ /* 0x000fe40003fa6070 */
[C---:B------:R-:W-:Y:S01]  /*04f0*/  LOP3.LUT R8, R0.reuse, R15, RZ, 0x3c, !PT ;  /* 0x0000000f00087212 */ /* 0x040fe200078e3cff */
[----:B------:R-:W-:Y:S01]  /*0500*/  IMAD R59, R0, R59, R7 ;  /* 0x0000003b003b7224 */ /* 0x000fe200078e0207 */
[----:B------:R-:W-:Y:S01]  /*0510*/  ISETP.NE.AND P4, PT, R15, RZ, PT ;  /* 0x000000ff0f00720c */ /* 0x000fe20003f85270 */
[C---:B------:R-:W-:Y:S01]  /*0520*/  IMAD R11, R3.reuse, R23, R11 ;  /* 0x00000017030b7224 */ /* 0x040fe200078e020b */
[----:B------:R-:W-:Y:S01]  /*0530*/  ISETP.GE.AND P3, PT, R8, RZ, PT ;  /* 0x000000ff0800720c */ /* 0x000fe20003f66270 */
[----:B-1----:R-:W-:-:S04]  /*0540*/  IMAD.WIDE.U32 R8, R3, R18, RZ ;  /* 0x0000001203087225 */ /* 0x002fc800078e00ff */
[----:B------:R-:W-:Y:S02]  /*0550*/  IMAD R9, R3, R19, R9 ;  /* 0x0000001303097224 */ /* 0x000fe400078e0209 */
[----:B------:R-:W-:Y:S02]  /*0560*/  @P5 IADD3 R5, PT, PT, R5, 0x1, RZ ;  /* 0x0000000105055810 */ /* 0x000fe40007ffe0ff */
[----:B---3--:R-:W-:-:S04]  /*0570*/  ISETP.NE.AND P5, PT, R106, RZ, PT ;  /* 0x000000ff6a00720c */ /* 0x008fc80003fa5270 */
[----:B------:R-:W-:Y:S02]  /*0580*/  @!P3 IADD3 R5, PT, PT, -R5, RZ, RZ ;  /* 0x000000ff0505b210 */ /* 0x000fe40007ffe1ff */
[C---:B------:R-:W-:Y:S02]  /*0590*/  LEA R58, P3, R6.reuse, R12, 0x1 ;  /* 0x0000000c063a7211 */ /* 0x040fe400078608ff */
[----:B------:R-:W-:Y:S02]  /*05a0*/  @!P4 LOP3.LUT R5, RZ, R15, RZ, 0x33, !PT ;  /* 0x0000000fff05c212 */ /* 0x000fe400078e33ff */
[----:B------:R-:W-:Y:S01]  /*05b0*/  LEA.HI.X R59, R6, R13, R59, 0x1, P3 ;  /* 0x0000000d063b7211 */ /* 0x000fe200018f0c3b */
[----:B------:R-:W-:Y:S01]  /*05c0*/  IMAD.WIDE.U32 R12, R3, R28, RZ ;  /* 0x0000001c030c7225 */ /* 0x000fe200078e00ff */
[----:B------:R-:W-:-:S03]  /*05d0*/  SHF.R.S32.HI R15, RZ, 0x1f, R5 ;  /* 0x0000001fff0f7819 */ /* 0x000fc60000011405 */
[----:B------:R-:W-:Y:S02]  /*05e0*/  IMAD R13, R3, R29, R13 ;  /* 0x0000001d030d7224 */ /* 0x000fe400078e020d */
[C---:B------:R-:W-:Y:S02]  /*05f0*/  IMAD R2, R15.reuse, R24, RZ ;  /* 0x000000180f027224 */ /* 0x040fe400078e02ff */
[----:B------:R-:W-:Y:S02]  /*0600*/  IMAD R16, R15, R38, RZ ;  /* 0x000000260f107224 */ /* 0x000fe400078e02ff */
[----:B----4-:R-:W-:-:S04]  /*0610*/  IMAD.WIDE.U32 R6, R0, R56, R8 ;  /* 0x0000003800067225 */ /* 0x010fc800078e0008 */
[----:B------:R-:W-:Y:S01]  /*0620*/  IMAD.WIDE.U32 R8, R5, R24, R10 ;  /* 0x0000001805087225 */ /* 0x000fe200078e000a */
[----:B0-----:R-:W-:-:S03]  /*0630*/  LEA R56, P3, R6, R20, 0x1 ;  /* 0x0000001406387211 */ /* 0x001fc600078608ff */
[C---:B------:R-:W-:Y:S02]  /*0640*/  IMAD R15, R5.reuse, R25, R2 ;  /* 0x00000019050f7224 */ /* 0x040fe400078e0202 */
[----:B------:R-:W-:Y:S01]  /*0650*/  IMAD.WIDE.U32 R10, R5, R38, R12 ;  /* 0x00000026050a7225 */ /* 0x000fe200078e000c */
[----:B------:R-:W-:Y:S02]  /*0660*/  LEA R12, P4, R8, R26, 0x1 ;  /* 0x0000001a080c7211 */ /* 0x000fe400078808ff */
        /* <DEDUP_REMOVED lines=16> */
.L_x_2531:
        /* <DEDUP_REMOVED lines=11> */
.L_x_2532:
        /* <DEDUP_REMOVED lines=32> */
[----:B-1----:R-:W1:Y:S03]  /*0a20*/  LDC.64 R6, c[0x0][0x4f8] ;  /* 0x00013e00ff067b82 */ /* 0x002e660000000a00 */
[----:B------:R-:W-:Y:S01]  /*0a30*/  @P4 LEA.HI.X R11, R0, R19, RZ, 0x2, P6 ;  /* 0x00000013000b4211 */ /* 0x000fe200030f14ff */
[----:B------:R2:W5:Y:S01]  /*0a40*/  @P3 LDG.E R51, desc[UR12][R8.64] ;  /* 0x0000000c08333981 */ /* 0x000562000c1e1900 */
[----:B------:R-:W-:-:S03]  /*0a50*/  @!P0 LEA R14, P6, R3, R20, 0x2 ;  /* 0x00000014030e8211 */ /* 0x000fc600078c10ff */
[----:B------:R2:W5:Y:S01]  /*0a60*/  @P4 LDG.E R50, desc[UR12][R10.64] ;  /* 0x0000000c0a324981 */ /* 0x000562000c1e1900 */
[----:B------:R-:W-:-:S05]  /*0a70*/  @!P0 LEA.HI.X R15, R3, R21, RZ, 0x2, P6 ;  /* 0x00000015030f8211 */ /* 0x000fca00030f14ff */
[----:B------:R2:W5:Y:S01]  /*0a80*/  @!P0 LDG.E R46, desc[UR12][R14.64] ;  /* 0x0000000c0e2e8981 */ /* 0x000562000c1e1900 */
        /* <DEDUP_REMOVED lines=30> */
.L_x_2533:
[-C--:B------:R-:W-:Y:S01]  /*0c70*/  IABS R10, R49.reuse ;  /* 0x00000031000a7213 */ /* 0x080fe20000000000 */
[----:B------:R-:W0:Y:S01]  /*0c80*/  LDC R8, c[0x0][0x388] ;  /* 0x0000e200ff087b82 */ /* 0x000e220000000800 */
[----:B------:R-:W-:Y:S02]  /*0c90*/  IABS R11, R49 ;  /* 0x00000031000b7213 */ /* 0x000fe40000000000 */
[----:B------:R-:W1:Y:S01]  /*0ca0*/  I2F.RP R5, R10 ;  /* 0x0000000a00057306 */ /* 0x000e620000209400 */
[----:B------:R-:W-:Y:S02]  /*0cb0*/  MOV R48, RZ ;  /* 0x000000ff00307202 */ /* 0x000fe40000000f00 */
[----:B-----5:R-:W-:-:S05]  /*0cc0*/  MOV R46, RZ ;  /* 0x000000ff002e7202 */ /* 0x020fca0000000f00 */
[----:B-1----:R-:W1:Y:S01]  /*0cd0*/  MUFU.RCP R5, R5 ;  /* 0x0000000500057308 */ /* 0x002e620000001000 */
[----:B0-----:R-:W-:-:S04]  /*0ce0*/  IADD3 R8, PT, PT, R49, -0x1, R8 ;  /* 0xffffffff31087810 */ /* 0x001fc80007ffe008 */
[----:B------:R-:W-:Y:S02]  /*0cf0*/  IABS R14, R8 ;  /* 0x00000008000e7213 */ /* 0x000fe40000000000 */
[----:B------:R-:W-:-:S04]  /*0d00*/  LOP3.LUT R8, R8, R49, RZ, 0x3c, !PT ;  /* 0x0000003108087212 */ /* 0x000fc800078e3cff */
[----:B------:R-:W-:Y:S02]  /*0d10*/  ISETP.GE.AND P4, PT, R8, RZ, PT ;  /* 0x000000ff0800720c */ /* 0x000fe40003f86270 */
[----:B-1----:R-:W-:Y:S02]  /*0d20*/  IADD3 R6, PT, PT, R5, 0xffffffe, RZ ;  /* 0x0ffffffe05067810 */ /* 0x002fe40007ffe0ff */
[----:B------:R-:W-:Y:S02]  /*0d30*/  IADD3 R5, PT, PT, RZ, -R11, RZ ;  /* 0x8000000bff057210 */ /* 0x000fe40007ffe0ff */
[----:B------:R0:W1:Y:S02]  /*0d40*/  F2I.FTZ.U32.TRUNC.NTZ R7, R6 ;  /* 0x0000000600077305 */ /* 0x000064000021f000 */
[----:B0-----:R-:W-:Y:S02]  /*0d50*/  MOV R6, RZ ;  /* 0x000000ff00067202 */ /* 0x001fe40000000f00 */
[----:B-1----:R-:W-:-:S05]  /*0d60*/  IADD3 R9, PT, PT, RZ, -R7, RZ ;  /* 0x80000007ff097210 */ /* 0x002fca0007ffe0ff */
[----:B------:R-:W-:-:S04]  /*0d70*/  IMAD R9, R9, R10, RZ ;  /* 0x0000000a09097224 */ /* 0x000fc800078e02ff */
[----:B------:R-:W-:-:S06]  /*0d80*/  IMAD.HI.U32 R7, R7, R9, R6 ;  /* 0x0000000907077227 */ /* 0x000fcc00078e0006 */
        /* <DEDUP_REMOVED lines=11> */
.L_x_2534:
[----:B------:R-:W-:-:S13]  /*0e40*/  ISETP.GE.AND P0, PT, R47, 0x1, PT ;  /* 0x000000012f00780c */ /* 0x000fda0003f06270 */
[----:B------:R-:W-:Y:S05]  /*0e50*/  @!P0 EXIT ;  /* 0x000000000000894d */ /* 0x000fea0003800000 */
[----:B------:R-:W0:Y:S01]  /*0e60*/  LDCU.128 UR4, c[0x0][0x430] ;  /* 0x00008600ff0477ac */ /* 0x000e220008000c00 */
[----:B------:R-:W1:Y:S01]  /*0e70*/  LDC.64 R14, c[0x0][0x3b0] ;  /* 0x0000ec00ff0e7b82 */ /* 0x000e620000000a00 */
[----:B------:R-:W2:Y:S01]  /*0e80*/  S2R R45, SR_TID.X ;  /* 0x00000000002d7919 */ /* 0x000ea20000002100 */
[----:B------:R-:W-:Y:S01]  /*0e90*/  SHF.R.S32.HI R5, RZ, 0x1f, R4 ;  /* 0x0000001fff057819 */ /* 0x000fe20000011404 */
[----:B------:R-:W3:Y:S01]  /*0ea0*/  LDCU.128 UR8, c[0x0][0x420] ;  /* 0x00008400ff0877ac */ /* 0x000ee20008000c00 */
[----:B------:R-:W-:Y:S01]  /*0eb0*/  HFMA2 R61, -RZ, RZ, 0, 0 ;  /* 0x00000000ff3d7431 */ /* 0x000fe200000001ff */
[----:B------:R-:W-:Y:S01]  /*0ec0*/  IADD3 R63, PT, PT, R47, -0x1, RZ ;  /* 0xffffffff2f3f7810 */ /* 0x000fe20007ffe0ff */
[----:B------:R-:W4:Y:S02]  /*0ed0*/  LDCU.128 UR16, c[0x0][0x440] ;  /* 0x00008800ff1077ac */ /* 0x000f240008000c00 */
[----:B------:R-:W5:Y:S01]  /*0ee0*/  LDC.64 R20, c[0x0][0x4e8] ;  /* 0x00013a00ff147b82 */ /* 0x000f620000000a00 */
[----:B------:R-:W-:Y:S01]  /*0ef0*/  MOV R54, RZ ;  /* 0x000000ff00367202 */ /* 0x000fe20000000f00 */
[----:B------:R-:W2:Y:S06]  /*0f00*/  LDCU.64 UR14, c[0x0][0x450] ;  /* 0x00008a00ff0e77ac */ /* 0x000eac0008000a00 */
[----:B------:R-:W2:Y:S01]  /*0f10*/  LDC.64 R40, c[0x0][0x470] ;  /* 0x00011c00ff287b82 */ /* 0x000ea20000000a00 */
[----:B0-----:R-:W-:-:S04]  /*0f20*/  IMAD.WIDE.U32 R6, R0, UR6, RZ ;  /* 0x0000000600067c25 */ /* 0x001fc8000f8e00ff */
[C---:B------:R-:W-:Y:S02]  /*0f30*/  IMAD R7, R0.reuse, UR7, R7 ;  /* 0x0000000700077c24 */ /* 0x040fe4000f8e0207 */
[C---:B---3--:R-:W-:Y:S01]  /*0f40*/  IMAD.WIDE.U32 R8, R0.reuse, UR10, RZ ;  /* 0x0000000a00087c25 */ /* 0x048fe2000f8e00ff */
[----:B------:R-:W0:Y:S03]  /*0f50*/  LDC.64 R18, c[0x0][0x4a8] ;  /* 0x00012a00ff127b82 */ /* 0x000e260000000a00 */
[----:B----4-:R-:W-:-:S04]  /*0f60*/  IMAD.WIDE.U32 R10, R0, UR18, RZ ;  /* 0x00000012000a7c25 */ /* 0x010fc8000f8e00ff */
[C---:B------:R-:W-:Y:S01]  /*0f70*/  IMAD.WIDE.U32 R34, R3.reuse, UR4, R6 ;  /* 0x0000000403227c25 */ /* 0x040fe2000f8e0006 */
[----:B------:R-:W3:Y:S01]  /*0f80*/  LDC.64 R16, c[0x0][0x4b8] ;  /* 0x00012e00ff107b82 */ /* 0x000ee20000000a00 */
[----:B------:R-:W4:Y:S01]  /*0f90*/  LDCU UR4, c[0x0][0x38c] ;  /* 0x00007180ff0477ac */ /* 0x000f220008000800 */
[----:B-----5:R-:W-:Y:S01]  /*0fa0*/  LEA R20, P0, R3, R20, 0x2 ;  /* 0x0000001403147211 */ /* 0x020fe200078010ff */
[C---:B-1----:R-:W-:Y:S01]  /*0fb0*/  IMAD.WIDE.U32 R6, R0.reuse, R14, RZ ;  /* 0x0000000e00067225 */ /* 0x042fe200078e00ff */
[----:B--2---:R-:W-:Y:S02]  /*0fc0*/  SHF.L.U32 R52, R45, 0x3, RZ ;  /* 0x000000032d347819 */ /* 0x004fe400000006ff */
[----:B------:R-:W-:Y:S01]  /*0fd0*/  LEA.HI.X R21, R3, R21, RZ, 0x2, P0 ;  /* 0x0000001503157211 */ /* 0x000fe200000f14ff */
[C---:B------:R-:W-:Y:S01]  /*0fe0*/  IMAD R9, R0.reuse, UR11, R9 ;  /* 0x0000000b00097c24 */ /* 0x040fe2000f8e0209 */
[----:B------:R-:W1:Y:S01]  /*0ff0*/  LDC.64 R32, c[0x0][0x3d0] ;  /* 0x0000f400ff207b82 */ /* 0x000e620000000a00 */
[----:B------:R-:W-:Y:S01]  /*1000*/  IMAD R11, R0, UR19, R11 ;  /* 0x00000013000b7c24 */ /* 0x000fe2000f8e020b */
[----:B------:R-:W-:Y:S01]  /*1010*/  LEA R42, P3, R6, R40, 0x2 ;  /* 0x00000028062a7211 */ /* 0x000fe200078610ff */
[----:B------:R-:W-:Y:S01]  /*1020*/  IMAD R0, R0, R15, R7 ;  /* 0x0000000f00007224 */ /* 0x000fe200078e0207 */
[----:B------:R-:W-:Y:S01]  /*1030*/  ISETP.NE.AND P0, PT, R106, RZ, P2 ;  /* 0x000000ff6a00720c */ /* 0x000fe20001705270 */
[----:B------:R-:W-:Y:S01]  /*1040*/  IMAD R5, R5, UR14, RZ ;  /* 0x0000000e05057c24 */ /* 0x000fe2000f8e02ff */
[----:B------:R-:W-:Y:S01]  /*1050*/  IADD3 R72, PT, PT, R52, 0x1, RZ ;  /* 0x0000000134487810 */ /* 0x000fe20007ffe0ff */
[C---:B------:R-:W-:Y:S01]  /*1060*/  IMAD.WIDE.U32 R24, R3.reuse, UR8, R8 ;  /* 0x0000000803187c25 */ /* 0x040fe2000f8e0008 */
[----:B------:R-:W2:Y:S01]  /*1070*/  LDC.64 R14, c[0x0][0x4c0] ;  /* 0x00013000ff0e7b82 */ /* 0x000ea20000000a00 */
[----:B------:R-:W-:Y:S01]  /*1080*/  LEA.HI.X R0, R6, R41, R0, 0x2, P3 ;  /* 0x0000002906007211 */ /* 0x000fe200018f1400 */
[----:B------:R-:W0:Y:S01]  /*1090*/  LDCU.U8 UR11, c[0x0][0x3a8] ;  /* 0x00007500ff0b77ac */ /* 0x000e220008000000 */
[----:B------:R-:W-:Y:S01]  /*10a0*/  IMAD R43, R4, UR15, R5 ;  /* 0x0000000f042b7c24 */ /* 0x000fe2000f8e0205 */
[----:B------:R-:W-:Y:S01]  /*10b0*/  ISETP.NE.AND P3, PT, R106, RZ, P1 ;  /* 0x000000ff6a00720c */ /* 0x000fe20000f65270 */
[----:B------:R-:W-:Y:S01]  /*10c0*/  IMAD.WIDE.U32 R4, R4, UR14, RZ ;  /* 0x0000000e04047c25 */ /* 0x000fe2000f8e00ff */
[----:B----4-:R-:W-:Y:S01]  /*10d0*/  UISETP.LT.AND UP0, UPT, UR4, 0x1, UPT ;  /* 0x000000010400788c */ /* 0x010fe2000bf01270 */
[----:B------:R-:W-:Y:S01]  /*10e0*/  PLOP3.LUT P1, PT, P0, P1, PT, 0x80, 0x8 ;  /* 0x000000000008781c */ /* 0x000fe20000723070 */
[----:B------:R-:W4:Y:S01]  /*10f0*/  LDC.64 R30, c[0x0][0x3f0] ;  /* 0x0000fc00ff1e7b82 */ /* 0x000f220000000a00 */
[----:B------:R-:W-:Y:S01]  /*1100*/  IMAD.WIDE.U32 R22, R3, UR16, R10 ;  /* 0x0000001003167c25 */ /* 0x000fe2000f8e000a */
[----:B------:R-:W-:Y:S01]  /*1110*/  IADD3 R43, PT, PT, R5, R43, RZ ;  /* 0x0000002b052b7210 */ /* 0x000fe20007ffe0ff */
[----:B------:R-:W-:Y:S01]  /*1120*/  USEL UR4, UR4, 0x1, !UP0 ;  /* 0x0000000104047887 */ /* 0x000fe2000c000000 */
[C---:B------:R-:W-:Y:S01]  /*1130*/  SHF.L.U32 R44, R4.reuse, 0x2, RZ ;  /* 0x00000002042c7819 */ /* 0x040fe200000006ff */
[C---:B------:R-:W-:Y:S01]  /*1140*/  IMAD R105, R3.reuse, UR5, R35 ;  /* 0x0000000503697c24 */ /* 0x040fe2000f8e0223 */
[----:B------:R-:W-:Y:S01]  /*1150*/  SHF.L.U64.HI R43, R4, 0x2, R43 ;  /* 0x00000002042b7819 */ /* 0x000fe2000001022b */
[C---:B------:R-:W-:Y:S01]  /*1160*/  IMAD R104, R3.reuse, UR9, R25 ;  /* 0x0000000903687c24 */ /* 0x040fe2000f8e0219 */
[----:B------:R-:W5:Y:S01]  /*1170*/  LDC.64 R28, c[0x0][0x460] ;  /* 0x00011800ff1c7b82 */ /* 0x000f620000000a00 */
[----:B------:R-:W-:Y:S01]  /*1180*/  IMAD R102, R3, UR17, R23 ;  /* 0x0000001103667c24 */ /* 0x000fe2000f8e0217 */
[----:B-1----:R-:W-:Y:S01]  /*1190*/  SHF.L.U64.HI R33, R32, 0x1, R33 ;  /* 0x0000000120217819 */ /* 0x002fe20000010221 */
[C---:B0-----:R-:W-:Y:S01]  /*11a0*/  IMAD.WIDE.U32 R18, R45.reuse, 0x10, R18 ;  /* 0x000000102d127825 */ /* 0x041fe200078e0012 */
[C---:B------:R-:W-:Y:S01]  /*11b0*/  IADD3 R70, PT, PT, R52.reuse, 0x2, RZ ;  /* 0x0000000234467810 */ /* 0x040fe20007ffe0ff */
[----:B------:R-:W-:Y:S01]  /*11c0*/  UIADD3 UR8, UPT, UPT, -UR4, URZ, URZ ;  /* 0x000000ff04087290 */ /* 0x000fe2000fffe1ff */
[C---:B------:R-:W-:Y:S01]  /*11d0*/  IADD3 R68, PT, PT, R52.reuse, 0x3, RZ ;  /* 0x0000000334447810 */ /* 0x040fe20007ffe0ff */
[----:B---3--:R-:W-:Y:S01]  /*11e0*/  IMAD.WIDE.U32 R16, R45, 0x10, R16 ;  /* 0x000000102d107825 */ /* 0x008fe200078e0010 */
[----:B------:R-:W0:Y:S01]  /*11f0*/  LDC.64 R26, c[0x0][0x3b8] ;  /* 0x0000ee00ff1a7b82 */ /* 0x000e220000000a00 */
[----:B------:R-:W-:-:S02]  /*1200*/  IADD3 R66, PT, PT, R52, 0x4, RZ ;  /* 0x0000000434427810 */ /* 0x000fc40007ffe0ff */
[----:B--2---:R-:W-:Y:S01]  /*1210*/  IMAD.WIDE.U32 R14, R45, 0x10, R14 ;  /* 0x000000102d0e7825 */ /* 0x004fe200078e000e */
[C---:B------:R-:W-:Y:S02]  /*1220*/  IADD3 R64, PT, PT, R52.reuse, 0x5, RZ ;  /* 0x0000000534407810 */ /* 0x040fe40007ffe0ff */
[----:B------:R-:W-:Y:S02]  /*1230*/  IADD3 R62, PT, PT, R52, 0x6, RZ ;  /* 0x00000006343e7810 */ /* 0x000fe40007ffe0ff */
[----:B----4-:R-:W-:Y:S02]  /*1240*/  SHF.L.U64.HI R31, R30, 0x1, R31 ;  /* 0x000000011e1f7819 */ /* 0x010fe4000001021f */
[----:B------:R-:W-:Y:S02]  /*1250*/  IADD3 R60, PT, PT, R52, 0x7, RZ ;  /* 0x00000007343c7810 */ /* 0x000fe40007ffe0ff */
[----:B-----5:R-:W-:Y:S02]  /*1260*/  SHF.L.U64.HI R29, R28, 0x2, R29 ;  /* 0x000000021c1d7819 */ /* 0x020fe4000001021d */
[----:B0-----:R-:W-:-:S07]  /*1270*/  SHF.L.U64.HI R65, R26, 0x2, R27 ;  /* 0x000000021a417819 */ /* 0x001fce000001021b */
.L_x_2560:
        /* <DEDUP_REMOVED lines=20> */
[----:B------:R-:W-:Y:S01]  /*13c0*/  IMAD.WIDE.U32 R58, R27, 0x2, R58 ;  /* 0x000000021b3a7825 */ /* 0x000fe200078e003a */
[----:B------:R-:W-:-:S03]  /*13d0*/  MOV R3, R39 ;  /* 0x0000002700037202 */ /* 0x000fc60000000f00 */
[----:B------:R-:W-:-:S04]  /*13e0*/  IMAD.WIDE.U32 R56, R27, 0x2, R56 ;  /* 0x000000021b387825 */ /* 0x000fc800078e0038 */
[----:B------:R-:W-:Y:S05]  /*13f0*/  BRA.U UP0, `(.L_x_2535) ;  /* 0x0000000100847547 */ /* 0x000fea000b800000 */
[--C-:B-----5:R-:W-:Y:S02]  /*1400*/  HADD2.F32 R75, -RZ, R7.reuse.H0_H0 ;  /* 0x20000007ff4b7230 */ /* 0x120fe40000004100 */
[----:B------:R-:W-:Y:S02]  /*1410*/  HADD2.F32 R74, -RZ, R7.H1_H1 ;  /* 0x30000007ff4a7230 */ /* 0x000fe40000004100 */
[----:B------:R-:W-:Y:S02]  /*1420*/  HADD2.F32 R69, -RZ, R9.H0_H0 ;  /* 0x20000009ff457230 */ /* 0x000fe40000004100 */
[----:B------:R-:W-:Y:S02]  /*1430*/  HADD2.F32 R7, -RZ, R11.H0_H0 ;  /* 0x2000000bff077230 */ /* 0x000fe40000004100 */
[--C-:B------:R-:W-:Y:S02]  /*1440*/  HADD2.F32 R73, -RZ, R8.reuse.H0_H0 ;  /* 0x20000008ff497230 */ /* 0x100fe40000004100 */
[----:B------:R-:W-:Y:S01]  /*1450*/  FADD.FTZ R69, R69, R50 ;  /* 0x0000003245457221 */ /* 0x000fe20000010000 */
[----:B------:R-:W-:-:S02]  /*1460*/  HADD2.F32 R71, -RZ, R8.H1_H1 ;  /* 0x30000008ff477230 */ /* 0x000fc40000004100 */
[--C-:B------:R-:W-:Y:S01]  /*1470*/  FADD.FTZ R84, R7, R50.reuse ;  /* 0x0000003207547221 */ /* 0x100fe20000010000 */
[----:B------:R-:W-:Y:S02]  /*1480*/  HADD2.F32 R9, -RZ, R9.H1_H1 ;  /* 0x30000009ff097230 */ /* 0x000fe40000004100 */
[--C-:B------:R-:W-:Y:S01]  /*1490*/  FADD.FTZ R73, R73, R50.reuse ;  /* 0x0000003249497221 */ /* 0x100fe20000010000 */
[--C-:B------:R-:W-:Y:S02]  /*14a0*/  HADD2.F32 R81, -RZ, R10.reuse.H0_H0 ;  /* 0x2000000aff517230 */ /* 0x100fe40000004100 */
[--C-:B------:R-:W-:Y:S01]  /*14b0*/  FADD.FTZ R71, R71, R50.reuse ;  /* 0x0000003247477221 */ /* 0x100fe20000010000 */
[----:B------:R-:W-:Y:S02]  /*14c0*/  HADD2.F32 R83, -RZ, R10.H1_H1 ;  /* 0x3000000aff537230 */ /* 0x000fe40000004100 */
[----:B------:R-:W-:Y:S01]  /*14d0*/  FADD.FTZ R82, R9, R50 ;  /* 0x0000003209527221 */ /* 0x000fe20000010000 */
[----:B------:R-:W-:-:S02]  /*14e0*/  HADD2.F32 R11, -RZ, R11.H1_H1 ;  /* 0x3000000bff0b7230 */ /* 0x000fc40000004100 */
[--C-:B------:R-:W-:Y:S01]  /*14f0*/  FADD.FTZ R81, R81, R50.reuse ;  /* 0x0000003251517221 */ /* 0x100fe20000010000 */
[----:B------:R-:W-:Y:S02]  /*1500*/  HADD2.F32 R38, -RZ, R4.H0_H0 ;  /* 0x20000004ff267230 */ /* 0x000fe40000004100 */
[--C-:B------:R-:W-:Y:S01]  /*1510*/  FADD.FTZ R83, R83, R50.reuse ;  /* 0x0000003253537221 */ /* 0x100fe20000010000 */
[----:B------:R-:W-:Y:S02]  /*1520*/  HADD2.F32 R76, -RZ, R5.H0_H0 ;  /* 0x20000005ff4c7230 */ /* 0x000fe40000004100 */
[----:B------:R-:W-:Y:S01]  /*1530*/  FADD.FTZ R85, R11, R50 ;  /* 0x000000320b557221 */ /* 0x000fe20000010000 */
[----:B------:R-:W-:Y:S02]  /*1540*/  HADD2.F32 R40, -RZ, R6.H0_H0 ;  /* 0x20000006ff287230 */ /* 0x000fe40000004100 */
[----:B------:R-:W-:Y:S01]  /*1550*/  FMUL.FTZ R86, R38, R73 ;  /* 0x0000004926567220 */ /* 0x000fe20000410000 */
[----:B------:R-:W-:-:S02]  /*1560*/  HADD2.F32 R4, -RZ, R4.H1_H1 ;  /* 0x30000004ff047230 */ /* 0x000fc40000004100 */
[----:B------:R-:W-:Y:S01]  /*1570*/  FMUL.FTZ R88, R76, R69 ;  /* 0x000000454c587220 */ /* 0x000fe20000410000 */
[----:B------:R-:W-:Y:S02]  /*1580*/  HADD2.F32 R5, -RZ, R5.H1_H1 ;  /* 0x30000005ff057230 */ /* 0x000fe40000004100 */
[----:B------:R-:W-:Y:S01]  /*1590*/  FMUL.FTZ R90, R40, R81 ;  /* 0x00000051285a7220 */ /* 0x000fe20000410000 */
[----:B------:R-:W-:Y:S02]  /*15a0*/  HADD2.F32 R6, -RZ, R6.H1_H1 ;  /* 0x30000006ff067230 */ /* 0x000fe40000004100 */
[----:B------:R-:W-:Y:S01]  /*15b0*/  FMUL.FTZ R87, R4, R71 ;  /* 0x0000004704577220 */ /* 0x000fe20000410000 */
[----:B------:R-:W-:Y:S01]  /*15c0*/  FMUL.FTZ R92, R75, R84 ;  /* 0x000000544b5c7220 */ /* 0x000fe20000410000 */
[----:B------:R-:W-:Y:S01]  /*15d0*/  FMUL.FTZ R89, R5, R82 ;  /* 0x0000005205597220 */ /* 0x000fe20000410000 */
[----:B------:R-:W-:Y:S01]  /*15e0*/  FMUL.FTZ R93, R74, R85 ;  /* 0x000000554a5d7220 */ /* 0x000fe20000410000 */
[----:B------:R-:W-:Y:S01]  /*15f0*/  FMUL.FTZ R91, R6, R83 ;  /* 0x00000053065b7220 */ /* 0x000fe20000410000 */
[----:B------:R-:W-:Y:S06]  /*1600*/  BRA `(.L_x_2536) ;  /* 0x0000001000c07947 */ /* 0x000fec0003800000 */
.L_x_2535:
        /* <DEDUP_REMOVED lines=43> */
.L_x_2538:
[----:B------:R-:W-:Y:S05]  /*18c0*/  BSYNC.RECONVERGENT B0 ;  /* 0x0000000000007941 */ /* 0x000fea0003800200 */
.L_x_2537:
        /* <DEDUP_REMOVED lines=35> */
.L_x_2540:
[----:B------:R-:W-:Y:S05]  /*1b00*/  BSYNC.RECONVERGENT B0 ;  /* 0x0000000000007941 */ /* 0x000fea0003800200 */
.L_x_2539:
        /* <DEDUP_REMOVED lines=35> */
.L_x_2542:
[----:B------:R-:W-:Y:S05]  /*1d40*/  BSYNC.RECONVERGENT B0 ;  /* 0x0000000000007941 */ /* 0x000fea0003800200 */
.L_x_2541:
        /* <DEDUP_REMOVED lines=35> */
.L_x_2544:
[----:B------:R-:W-:Y:S05]  /*1f80*/  BSYNC.RECONVERGENT B0 ;  /* 0x0000000000007941 */ /* 0x000fea0003800200 */
.L_x_2543:
        /* <DEDUP_REMOVED lines=37> */
.L_x_2546:
[----:B------:R-:W-:Y:S05]  /*21e0*/  BSYNC.RECONVERGENT B0 ;  /* 0x0000000000007941 */ /* 0x000fea0003800200 */
.L_x_2545:
[----:B------:R-:W-:Y:S01]  /*21f0*/  BSSY.RECONVERGENT B0, `(.L_x_2547) ;  /* 0x0000027000007945 */ /* 0x000fe20003800200 */
[--C-:B------:R-:W-:Y:S01]  /*2200*/  HADD2.F32 R76, -RZ, R5.reuse.H0_H0 ;  /* 0x20000005ff4c7230 */ /* 0x100fe20000004100 */
[----:B------:R-:W-:Y:S01]  /*2210*/  FSETP.GTU.FTZ.AND P0, PT, R85, 20, PT ;  /* 0x41a000005500780b */ /* 0x000fe20003f1c000 */
[--C-:B------:R-:W-:Y:S02]  /*2220*/  HADD2.F32 R40, -RZ, R6.reuse.H0_H0 ;  /* 0x20000006ff287230 */ /* 0x100fe40000004100 */
[----:B------:R-:W-:Y:S02]  /*2230*/  HADD2.F32 R5, -RZ, R5.H1_H1 ;  /* 0x30000005ff057230 */ /* 0x000fe40000004100 */
        /* <DEDUP_REMOVED lines=34> */
.L_x_2548:
[----:B------:R-:W-:Y:S05]  /*2460*/  BSYNC.RECONVERGENT B0 ;  /* 0x0000000000007941 */ /* 0x000fea0003800200 */
.L_x_2547:
        /* <DEDUP_REMOVED lines=32> */
.L_x_2550:
[----:B------:R-:W-:Y:S05]  /*2670*/  BSYNC.RECONVERGENT B0 ;  /* 0x0000000000007941 */ /* 0x000fea0003800200 */
.L_x_2549:
        /* <DEDUP_REMOVED lines=32> */
.L_x_2552:
[----:B------:R-:W-:Y:S05]  /*2880*/  BSYNC.RECONVERGENT B0 ;  /* 0x0000000000007941 */ /* 0x000fea0003800200 */
.L_x_2551:
        /* <DEDUP_REMOVED lines=8> */
.L_x_2536:
        /* <DEDUP_REMOVED lines=20> */
[----:B------:R-:W-:Y:S01]  /*2a50*/  IMAD.WIDE.U32 R94, R45, 0x10, R12 ;  /* 0x000000102d5e7825 */ /* 0x000fe200078e000c */
[----:B------:R-:W-:Y:S01]  /*2a60*/  IADD3 R11, PT, PT, RZ, -R11, RZ ;  /* 0x8000000bff0b7210 */ /* 0x000fe20007ffe0ff */
[----:B------:R-:W3:Y:S01]  /*2a70*/  LDC.64 R38, c[0x0][0x450] ;  /* 0x00011400ff267b82 */ /* 0x000ee20000000a00 */
[----:B------:R-:W-:Y:S01]  /*2a80*/  LOP3.LUT R6, R6, R49, RZ, 0x3c, !PT ;  /* 0x0000003106067212 */ /* 0x000fe200078e3cff */
[----:B------:R-:W4:Y:S01]  /*2a90*/  LDCU.64 UR14, c[0x0][0x460] ;  /* 0x00008c00ff0e77ac */ /* 0x000f220008000a00 */
[----:B------:R-:W-:-:S02]  /*2aa0*/  MOV R101, R42 ;  /* 0x0000002a00657202 */ /* 0x000fc40000000f00 */
[----:B------:R-:W-:Y:S01]  /*2ab0*/  ISETP.GE.AND P5, PT, R6, RZ, PT ;  /* 0x000000ff0600720c */ /* 0x000fe20003fa6270 */
[----:B------:R-:W-:Y:S01]  /*2ac0*/  UMOV UR7, UR8 ;  /* 0x0000000800077c82 */ /* 0x000fe20008000000 */
        /* <DEDUP_REMOVED lines=8> */
[----:B--2---:R-:W-:-:S06]  /*2b50*/  IADD3 R5, PT, PT, R8, 0xffffffe, RZ ;  /* 0x0ffffffe08057810 */ /* 0x004fcc0007ffe0ff */
[----:B------:R-:W0:Y:S02]  /*2b60*/  F2I.FTZ.U32.TRUNC.NTZ R5, R5 ;  /* 0x0000000500057305 */ /* 0x000e24000021f000 */
[----:B0-----:R-:W-:-:S05]  /*2b70*/  IADD3 R4, PT, PT, RZ, -R5, RZ ;  /* 0x80000005ff047210 */ /* 0x001fca0007ffe0ff */
        /* <DEDUP_REMOVED lines=18> */
.L_x_2559:
[----:B------:R-:W-:Y:S02]  /*2ca0*/  MOV R40, R101 ;  /* 0x0000006500287202 */ /* 0x000fe40000000f00 */
[----:B------:R-:W-:Y:S02]  /*2cb0*/  MOV R41, R98 ;  /* 0x0000006200297202 */ /* 0x000fe40000000f00 */
[----:B0-----:R-:W-:Y:S02]  /*2cc0*/  MOV R4, R94 ;  /* 0x0000005e00047202 */ /* 0x001fe40000000f00 */
[----:B-1----:R-:W-:Y:S01]  /*2cd0*/  MOV R5, R95 ;  /* 0x0000005f00057202 */ /* 0x002fe20000000f00 */
[----:B------:R-:W2:Y:S05]  /*2ce0*/  LDG.E R40, desc[UR12][R40.64] ;  /* 0x0000000c28287981 */ /* 0x000eaa000c1e1900 */
[----:B------:R-:W3:Y:S01]  /*2cf0*/  LDG.E.128 R4, desc[UR12][R4.64] ;  /* 0x0000000c04047981 */ /* 0x000ee2000c1e1d00 */
[----:B------:R-:W-:-:S02]  /*2d00*/  MOV R8, R97 ;  /* 0x0000006100087202 */ /* 0x000fc40000000f00 */
[----:B------:R-:W-:-:S06]  /*2d10*/  MOV R9, R96 ;  /* 0x0000006000097202 */ /* 0x000fcc0000000f00 */
        /* <DEDUP_REMOVED lines=12> */
[----:B------:R0:W1:Y:S01]  /*2de0*/  MUFU.EX2 R41, R111 ;  /* 0x0000006f00297308 */ /* 0x0000620000000800 */
[----:B------:R-:W-:Y:S02]  /*2df0*/  HADD2.F32 R112, -RZ, R5.H1_H1 ;  /* 0x30000005ff707230 */ /* 0x000fe40000004100 */
[----:B------:R-:W-:Y:S01]  /*2e00*/  FMUL.FTZ R5, R108, R82 ;  /* 0x000000526c057220 */ /* 0x000fe20000410000 */
[--C-:B------:R-:W-:Y:S01]  /*2e10*/  HADD2.F32 R123, -RZ, R7.reuse.H0_H0 ;  /* 0x20000007ff7b7230 */ /* 0x100fe20000004100 */
[----:B------:R-:W2:Y:S01]  /*2e20*/  MUFU.EX2 R4, R4 ;  /* 0x0000000400047308 */ /* 0x000ea20000000800 */
[----:B------:R-:W-:-:S02]  /*2e30*/  HADD2.F32 R118, -RZ, R7.H1_H1 ;  /* 0x30000007ff767230 */ /* 0x000fc40000004100 */
[----:B------:R-:W-:Y:S01]  /*2e40*/  FMUL.FTZ R7, R108, R81 ;  /* 0x000000516c077220 */ /* 0x000fe20000410000 */
[----:B------:R-:W-:Y:S01]  /*2e50*/  FMUL.FTZ R40, R110, R87 ;  /* 0x000000576e287220 */ /* 0x000fe20000410000 */
[----:B------:R3:W-:Y:S01]  /*2e60*/  MUFU.EX2 R116, R5 ;  /* 0x0000000500747308 */ /* 0x0007e20000000800 */
[--C-:B------:R-:W-:Y:S02]  /*2e70*/  HADD2.F32 R109, -RZ, R6.reuse.H0_H0 ;  /* 0x20000006ff6d7230 */ /* 0x100fe40000004100 */
[----:B------:R-:W-:Y:S01]  /*2e80*/  FMUL.FTZ R107, R107, R88 ;  /* 0x000000586b6b7220 */ /* 0x000fe20000410000 */
[----:B------:R-:W-:Y:S01]  /*2e90*/  HADD2.F32 R6, -RZ, R6.H1_H1 ;  /* 0x30000006ff067230 */ /* 0x000fe20000004100 */
[----:B------:R-:W5:Y:S01]  /*2ea0*/  MUFU.EX2 R7, R7 ;  /* 0x0000000700077308 */ /* 0x000f620000000800 */
[----:B------:R-:W-:Y:S01]  /*2eb0*/  FSEL R40, R40, RZ, !P5 ;  /* 0x000000ff28287208 */ /* 0x000fe20006800000 */
[----:B0-----:R-:W-:Y:S01]  /*2ec0*/  FMUL.FTZ R111, R108, R83 ;  /* 0x000000536c6f7220 */ /* 0x001fe20000410000 */
[----:B-1----:R-:W-:Y:S01]  /*2ed0*/  FSEL R41, R41, 1, !P5 ;  /* 0x3f80000029297808 */ /* 0x002fe20006800000 */
[----:B------:R-:W-:Y:S01]  /*2ee0*/  FMUL.FTZ R6, R6, R91 ;  /* 0x0000005b06067220 */ /* 0x000fe20000410000 */
[----:B------:R-:W-:Y:S01]  /*2ef0*/  FSEL R107, R107, RZ, !P4 ;  /* 0x000000ff6b6b7208 */ /* 0x000fe20006000000 */
[----:B------:R4:W-:Y:S01]  /*2f00*/  MUFU.EX2 R125, R114 ;  /* 0x00000072007d7308 */ /* 0x0009e20000000800 */
[----:B--2---:R-:W-:Y:S01]  /*2f10*/  FSEL R110, R4, 1, !P4 ;  /* 0x3f800000046e7808 */ /* 0x004fe20006000000 */
[----:B------:R-:W-:Y:S01]  /*2f20*/  FMUL.FTZ R109, R109, R90 ;  /* 0x0000005a6d6d7220 */ /* 0x000fe20000410000 */
[----:B---3--:R-:W0:Y:S01]  /*2f30*/  @P0 LDS.64 R4, [UR6] ;  /* 0x00000006ff040984 */ /* 0x008e220008000a00 */
[-C--:B------:R-:W-:Y:S01]  /*2f40*/  ISETP.GE.U32.AND P5, PT, R66, R27.reuse, PT ;  /* 0x0000001b4200720c */ /* 0x080fe20003fa6070 */
[----:B------:R-:W1:Y:S01]  /*2f50*/  MUFU.EX2 R111, R111 ;  /* 0x0000006f006f7308 */ /* 0x000e620000000800 */
[----:B------:R-:W-:Y:S01]  /*2f60*/  ISETP.GE.U32.AND P4, PT, R64, R27, PT ;  /* 0x0000001b4000720c */ /* 0x000fe20003f86070 */
[----:B------:R-:W-:Y:S01]  /*2f70*/  FMUL.FTZ R112, R112, R89 ;  /* 0x0000005970707220 */ /* 0x000fe20000410000 */
[----:B-----5:R-:W-:Y:S01]  /*2f80*/  FSEL R120, R7, 1, !P5 ;  /* 0x3f80000007787808 */ /* 0x020fe20006800000 */
[----:B------:R-:W-:Y:S01]  /*2f90*/  FMUL.FTZ R7, R108, R85 ;  /* 0x000000556c077220 */ /* 0x000fe20000410000 */
[----:B------:R-:W-:Y:S01]  /*2fa0*/  FSEL R121, R6, RZ, !P4 ;  /* 0x000000ff06797208 */ /* 0x000fe20006000000 */
[----:B------:R-:W-:Y:S01]  /*2fb0*/  FMUL.FTZ R6, R108, R73 ;  /* 0x000000496c067220 */ /* 0x000fe20000410000 */
[----:B------:R-:W-:Y:S01]  /*2fc0*/  FSEL R117, R109, RZ, !P5 ;  /* 0x000000ff6d757208 */ /* 0x000fe20006800000 */
[--C-:B----4-:R-:W-:Y:S01]  /*2fd0*/  HADD2.F32 R114, -RZ, R10.reuse.H0_H0 ;  /* 0x2000000aff727230 */ /* 0x110fe20000004100 */
[----:B------:R-:W-:Y:S01]  /*2fe0*/  FSEL R113, R112, RZ, !P6 ;  /* 0x000000ff70717208 */ /* 0x000fe20007000000 */
[----:B------:R-:W2:Y:S01]  /*2ff0*/  MUFU.EX2 R7, R7 ;  /* 0x0000000700077308 */ /* 0x000ea20000000800 */
[----:B------:R-:W-:-:S02]  /*3000*/  HADD2.F32 R115, -RZ, R10.H1_H1 ;  /* 0x3000000aff737230 */ /* 0x000fc40000004100 */
[----:B------:R-:W-:Y:S01]  /*3010*/  FMUL.FTZ R10, R123, R92 ;  /* 0x0000005c7b0a7220 */ /* 0x000fe20000410000 */
[--C-:B------:R-:W-:Y:S01]  /*3020*/  HADD2.F32 R108, -RZ, R8.reuse.H0_H0 ;  /* 0x20000008ff6c7230 */ /* 0x100fe20000004100 */
[----:B------:R-:W3:Y:S01]  /*3030*/  MUFU.EX2 R6, R6 ;  /* 0x0000000600067308 */ /* 0x000ee20000000800 */
[----:B------:R-:W-:Y:S01]  /*3040*/  HADD2.F32 R109, -RZ, R8.H1_H1 ;  /* 0x30000008ff6d7230 */ /* 0x000fe20000004100 */
[----:B------:R-:W-:Y:S01]  /*3050*/  FSEL R116, R116, 1, !P6 ;  /* 0x3f80000074747808 */ /* 0x000fe20007000000 */
[----:B------:R-:W-:Y:S01]  /*3060*/  FMUL.FTZ R8, R118, R93 ;  /* 0x0000005d76087220 */ /* 0x000fe20000410000 */
[----:B-1----:R-:W-:Y:S01]  /*3070*/  FSEL R122, R111, 1, !P4 ;  /* 0x3f8000006f7a7808 */ /* 0x002fe20006000000 */
[----:B------:R-:W-:Y:S01]  /*3080*/  FMUL.FTZ R123, R119, R86 ;  /* 0x00000056777b7220 */ /* 0x000fe20000410000 */
        /* <DEDUP_REMOVED lines=10> */
[----:B------:R-:W-:Y:S02]  /*3130*/  FSEL R125, R125, 1, !P6 ;  /* 0x3f8000007d7d7808 */ /* 0x000fe40007000000 */
[----:B--2---:R-:W-:Y:S02]  /*3140*/  FSEL R124, R7, 1, !P5 ;  /* 0x3f800000077c7808 */ /* 0x004fe40006800000 */
[----:B---3--:R-:W-:Y:S01]  /*3150*/  FSEL R126, R6, 1, !P4 ;  /* 0x3f800000067e7808 */ /* 0x008fe20006000000 */
[----:B0-----:R-:W-:Y:S06]  /*3160*/  @P0 BRA `(.L_x_2554) ;  /* 0x00000000002c0947 */ /* 0x001fec0003800000 */
[----:B------:R-:W-:Y:S01]  /*3170*/  HFMA2 R4, -RZ, RZ, 1.875, 0 ;  /* 0x3f800000ff047431 */ /* 0x000fe200000001ff */
[----:B------:R-:W-:Y:S06]  /*3180*/  @!P1 BRA `(.L_x_2555) ;  /* 0x0000000000109947 */ /* 0x000fec0003800000 */
[----:B------:R-:W-:-:S04]  /*3190*/  IADD3 R6, P0, PT, R103, R44, RZ ;  /* 0x0000002c67067210 */ /* 0x000fc80007f1e0ff */
[----:B------:R-:W-:-:S05]  /*31a0*/  IADD3.X R7, PT, PT, R100, R43, RZ, P0, !PT ;  /* 0x0000002b64077210 */ /* 0x000fca00007fe4ff */
[----:B------:R0:W5:Y:S01]  /*31b0*/  LDG.E R5, desc[UR12][R6.64] ;  /* 0x0000000c06057981 */ /* 0x000162000c1e1900 */
[----:B------:R-:W-:Y:S05]  /*31c0*/  BRA `(.L_x_2554) ;  /* 0x0000000000147947 */ /* 0x000fea0003800000 */
.L_x_2555:
[----:B------:R-:W-:Y:S01]  /*31d0*/  MOV R5, RZ ;  /* 0x000000ff00057202 */ /* 0x000fe20000000f00 */
[----:B------:R-:W-:Y:S06]  /*31e0*/  @!P2 BRA `(.L_x_2554) ;  /* 0x00000000000ca947 */ /* 0x000fec0003800000 */
[----:B------:R-:W-:Y:S02]  /*31f0*/  MOV R6, R103 ;  /* 0x0000006700067202 */ /* 0x000fe40000000f00 */
[----:B------:R-:W-:-:S05]  /*3200*/  MOV R7, R100 ;  /* 0x0000006400077202 */ /* 0x000fca0000000f00 */
[----:B------:R1:W5:Y:S02]  /*3210*/  LDG.E R5, desc[UR12][R6.64] ;  /* 0x0000000c06057981 */ /* 0x000364000c1e1900 */
.L_x_2554:
[-C--:B01----:R-:W-:Y:S01]  /*3220*/  FFMA.FTZ R6, R123, R41.reuse, R40 ;  /* 0x000000297b067223 */ /* 0x083fe20000010028 */
[----:B------:R-:W-:Y:S01]  /*3230*/  FMUL.FTZ R7, R126, R41 ;  /* 0x000000297e077220 */ /* 0x000fe20000410000 */
[C---:B------:R-:W-:Y:S01]  /*3240*/  ISETP.GE.AND P0, PT, R127.reuse, 0x1, PT ;  /* 0x000000017f00780c */ /* 0x040fe20003f06270 */
        /* <DEDUP_REMOVED lines=11> */
[----:B------:R-:W-:-:S04]  /*3300*/  FFMA.FTZ R6, R122, R6, R121 ;  /* 0x000000067a067223 */ /* 0x000fc80000010079 */
[----:B------:R-:W-:-:S04]  /*3310*/  FFMA.FTZ R6, R125, R6, R10 ;  /* 0x000000067d067223 */ /* 0x000fc8000001000a */
[----:B------:R-:W-:Y:S01]  /*3320*/  FFMA.FTZ R8, R124, R6, R11 ;  /* 0x000000067c087223 */ /* 0x000fe2000001000b */
[----:B------:R-:W-:Y:S01]  /*3330*/  FMUL.FTZ R6, R122, R7 ;  /* 0x000000077a067220 */ /* 0x000fe20000410000 */
[----:B0-----:R-:W-:-:S03]  /*3340*/  ULEA UR9, UR10, UR9, 0x18 ;  /* 0x000000090a097291 */ /* 0x001fc6000f8ec0ff */
[----:B------:R-:W0:Y:S01]  /*3350*/  SHFL.UP PT, R9, R8, 0x1, RZ ;  /* 0x0420000008097989 */ /* 0x000e2200000e00ff */
        /* <DEDUP_REMOVED lines=72> */
.L_x_2558:
[----:B------:R-:W-:-:S04]  /*37e0*/  ISETP.NE.AND P0, PT, R54, R63, PT ;  /* 0x0000003f3600720c */ /* 0x000fc80003f05270 */
[----:B------:R-:W-:-:S13]  /*37f0*/  ISETP.NE.OR P0, PT, R106, RZ, P0 ;  /* 0x000000ff6a00720c */ /* 0x000fda0000705670 */
[----:B------:R-:W-:Y:S02]  /*3800*/  @!P0 MOV R6, R103 ;  /* 0x0000006700068202 */ /* 0x000fe40000000f00 */
[----:B------:R-:W-:-:S05]  /*3810*/  @!P0 MOV R7, R100 ;  /* 0x0000006400078202 */ /* 0x000fca0000000f00 */
[----:B------:R1:W-:Y:S02]  /*3820*/  @!P0 STG.E desc[UR12][R6.64], R5 ;  /* 0x0000000506008986 */ /* 0x0003e4000c10190c */
.L_x_2557:
[----:B------:R-:W-:Y:S05]  /*3830*/  BSYNC.RECONVERGENT B0 ;  /* 0x0000000000007941 */ /* 0x000fea0003800200 */
.L_x_2556:
        /* <DEDUP_REMOVED lines=22> */
.L_x_2553:
[----:B------:R-:W-:Y:S01]  /*39a0*/  BAR.SYNC.DEFER_BLOCKING 0x0 ;  /* 0x0000000000007b1d */ /* 0x000fe20000010000 */
[C---:B-1----:R-:W-:Y:S02]  /*39b0*/  IADD3 R7, P0, PT, R61.reuse, R34, RZ ;  /* 0x000000223d077210 */ /* 0x042fe40007f1e0ff */
[----:B0-----:R-:W-:Y:S02]  /*39c0*/  IADD3 R5, P4, PT, R61, R24, RZ ;  /* 0x000000183d057210 */ /* 0x001fe40007f9e0ff */
[----:B------:R-:W-:Y:S02]  /*39d0*/  IADD3.X R6, PT, PT, RZ, R105, RZ, P0, !PT ;  /* 0x00000069ff067210 */ /* 0x000fe400007fe4ff */
[----:B------:R-:W-:Y:S02]  /*39e0*/  IADD3.X R4, PT, PT, RZ, R104, RZ, P4, !PT ;  /* 0x00000068ff047210 */ /* 0x000fe400027fe4ff */
[----:B------:R-:W-:Y:S02]  /*39f0*/  LEA R38, P0, R7, R18, 0x1 ;  /* 0x0000001207267211 */ /* 0x000fe400078008ff */
[----:B------:R-:W-:-:S02]  /*3a00*/  LEA R8, P4, R5, R16, 0x1 ;  /* 0x0000001005087211 */ /* 0x000fc400078808ff */
[----:B------:R-:W-:Y:S02]  /*3a10*/  LEA.HI.X R39, R7, R19, R6, 0x1, P0 ;  /* 0x0000001307277211 */ /* 0x000fe400000f0c06 */
[----:B------:R-:W-:Y:S02]  /*3a20*/  LEA.HI.X R9, R5, R17, R4, 0x1, P4 ;  /* 0x0000001105097211 */ /* 0x000fe400020f0c04 */
[----:B------:R-:W-:Y:S02]  /*3a30*/  F2FP.F16.F32.PACK_AB R7, R74, R75 ;  /* 0x0000004b4a07723e */ /* 0x000fe400000000ff */
[----:B------:R-:W-:Y:S02]  /*3a40*/  F2FP.F16.F32.PACK_AB R6, R76, R77 ;  /* 0x0000004d4c06723e */ /* 0x000fe400000000ff */
[----:B------:R-:W-:Y:S02]  /*3a50*/  F2FP.F16.F32.PACK_AB R5, R78, R79 ;  /* 0x0000004f4e05723e */ /* 0x000fe400000000ff */
[----:B------:R-:W-:-:S05]  /*3a60*/  F2FP.F16.F32.PACK_AB R4, R80, R67 ;  /* 0x000000435004723e */ /* 0x000fca00000000ff */
[----:B------:R0:W-:Y:S01]  /*3a70*/  STG.E.128 desc[UR12][R38.64], R4 ;  /* 0x0000000426007986 */ /* 0x0001e2000c101d0c */
[----:B------:R-:W-:Y:S06]  /*3a80*/  BAR.SYNC.DEFER_BLOCKING 0x0 ;  /* 0x0000000000007b1d */ /* 0x000fec0000010000 */
[----:B------:R-:W0:Y:S01]  /*3a90*/  LDG.E.128 R8, desc[UR12][R8.64] ;  /* 0x0000000c08087981 */ /* 0x000e22000c1e1d00 */
[----:B------:R-:W-:Y:S01]  /*3aa0*/  IADD3 R54, PT, PT, R54, 0x1, RZ ;  /* 0x0000000136367810 */ /* 0x000fe20007ffe0ff */
[C---:B------:R-:W-:Y:S01]  /*3ab0*/  IMAD.WIDE.U32 R2, R27.reuse, 0x2, R2 ;  /* 0x000000021b027825 */ /* 0x040fe200078e0002 */
[----:B------:R-:W-:-:S03]  /*3ac0*/  IADD3 R46, PT, PT, R27, R46, RZ ;  /* 0x0000002e1b2e7210 */ /* 0x000fc60007ffe0ff */
[----:B------:R-:W-:Y:S01]  /*3ad0*/  IMAD.WIDE.U32 R12, R27, 0x2, R12 ;  /* 0x000000021b0c7825 */ /* 0x000fe200078e000c */
[----:B------:R-:W-:Y:S03]  /*3ae0*/  BAR.SYNC.DEFER_BLOCKING 0x0 ;  /* 0x0000000000007b1d */ /* 0x000fe60000010000 */
[--C-:B0-----:R-:W-:Y:S02]  /*3af0*/  HADD2.F32 R5, -RZ, R10.reuse.H0_H0 ;  /* 0x2000000aff057230 */ /* 0x101fe40000004100 */
[----:B------:R-:W-:Y:S02]  /*3b00*/  HADD2.F32 R10, -RZ, R10.H1_H1 ;  /* 0x3000000aff0a7230 */ /* 0x000fe40000004100 */
[----:B------:R-:W-:Y:S02]  /*3b10*/  HADD2.F32 R40, -RZ, R8.H0_H0 ;  /* 0x20000008ff287230 */ /* 0x000fe40000004100 */
        /* <DEDUP_REMOVED lines=11> */
[----:B------:R-:W-:Y:S01]  /*3bd0*/  MUFU.EX2 R7, R7 ;  /* 0x0000000700077308 */ /* 0x000fe20000000800 */
[----:B------:R-:W-:Y:S01]  /*3be0*/  FMUL.FTZ R9, R38, -1.4426950216293334961 ;  /* 0xbfb8aa3b26097820 */ /* 0x000fe20000410000 */
[----:B------:R-:W-:Y:S02]  /*3bf0*/  FMUL.FTZ R39, R83, -1.4426950216293334961 ;  /* 0xbfb8aa3b53277820 */ /* 0x000fe40000410000 */
[----:B------:R-:W0:Y:S04]  /*3c00*/  MUFU.EX2 R41, R41 ;  /* 0x0000002900297308 */ /* 0x000e280000000800 */
[----:B------:R-:W1:Y:S04]  /*3c10*/  MUFU.EX2 R6, R6 ;  /* 0x0000000600067308 */ /* 0x000e680000000800 */
[----:B------:R2:W3:Y:S04]  /*3c20*/  MUFU.EX2 R11, R9 ;  /* 0x00000009000b7308 */ /* 0x0004e80000000800 */
[----:B------:R3:W4:Y:S01]  /*3c30*/  MUFU.EX2 R84, R39 ;  /* 0x0000002700547308 */ /* 0x0007220000000800 */
[----:B0-----:R-:W-:-:S03]  /*3c40*/  FADD.FTZ R41, R41, 1 ;  /* 0x3f80000029297421 */ /* 0x001fc60000010000 */
[----:B------:R-:W0:Y:S01]  /*3c50*/  MUFU.EX2 R81, R81 ;  /* 0x0000005100517308 */ /* 0x000e220000000800 */
[----:B--2---:R-:W-:Y:S01]  /*3c60*/  FADD.FTZ R9, R7, 1 ;  /* 0x3f80000007097421 */ /* 0x004fe20000010000 */
[----:B-1----:R-:W-:Y:S02]  /*3c70*/  FADD.FTZ R8, R6, 1 ;  /* 0x3f80000006087421 */ /* 0x002fe40000010000 */
[----:B------:R-:W1:Y:S01]  /*3c80*/  MUFU.EX2 R4, R4 ;  /* 0x0000000400047308 */ /* 0x000e620000000800 */
[----:B---3--:R-:W-:-:S03]  /*3c90*/  FADD.FTZ R39, R11, 1 ;  /* 0x3f8000000b277421 */ /* 0x008fc60000010000 */
[----:B------:R-:W2:Y:S01]  /*3ca0*/  MUFU.EX2 R71, R71 ;  /* 0x0000004700477308 */ /* 0x000ea20000000800 */
[----:B----4-:R-:W-:-:S03]  /*3cb0*/  FADD.FTZ R84, R84, 1 ;  /* 0x3f80000054547421 */ /* 0x010fc60000010000 */
[----:B------:R-:W3:Y:S01]  /*3cc0*/  MUFU.RCP R9, R9 ;  /* 0x0000000900097308 */ /* 0x000ee20000001000 */
[----:B0-----:R-:W-:Y:S01]  /*3cd0*/  FADD.FTZ R81, R81, 1 ;  /* 0x3f80000051517421 */ /* 0x001fe20000010000 */
[----:B-1----:R-:W-:-:S06]  /*3ce0*/  FADD.FTZ R4, R4, 1 ;  /* 0x3f80000004047421 */ /* 0x002fcc0000010000 */
[----:B------:R-:W0:Y:S01]  /*3cf0*/  MUFU.RCP R88, R81 ;  /* 0x0000005100587308 */ /* 0x000e220000001000 */
[----:B--2---:R-:W-:-:S07]  /*3d00*/  FADD.FTZ R71, R71, 1 ;  /* 0x3f80000047477421 */ /* 0x004fce0000010000 */
[----:B------:R-:W1:Y:S01]  /*3d10*/  MUFU.RCP R85, R4 ;  /* 0x0000000400557308 */ /* 0x000e620000001000 */
[----:B---3--:R-:W-:Y:S01]  /*3d20*/  FMUL.FTZ R11, R10, R9 ;  /* 0x000000090a0b7220 */ /* 0x008fe20000410000 */
[----:B------:R-:W-:Y:S02]  /*3d30*/  IADD3 R9, P0, PT, R61, R22, RZ ;  /* 0x000000163d097210 */ /* 0x000fe40007f1e0ff */
[----:B------:R-:W-:Y:S01]  /*3d40*/  IADD3 R61, PT, PT, R27, R61, RZ ;  /* 0x0000003d1b3d7210 */ /* 0x000fe20007ffe0ff */
[----:B------:R-:W-:Y:S01]  /*3d50*/  FMUL.FTZ R11, R11, R76 ;  /* 0x0000004c0b0b7220 */ /* 0x000fe20000410000 */
[----:B------:R-:W-:Y:S02]  /*3d60*/  IADD3.X R10, PT, PT, RZ, R102, RZ, P0, !PT ;  /* 0x00000066ff0a7210 */ /* 0x000fe400007fe4ff */
[----:B------:R-:W2:Y:S01]  /*3d70*/  MUFU.RCP R41, R41 ;  /* 0x0000002900297308 */ /* 0x000ea20000001000 */
[----:B0-----:R-:W-:-:S07]  /*3d80*/  FMUL.FTZ R6, R73, R88 ;  /* 0x0000005849067220 */ /* 0x001fce0000410000 */
        /* <DEDUP_REMOVED lines=8> */
[----:B------:R-:W-:-:S03]  /*3e10*/  FMUL.FTZ R69, R69, R80 ;  /* 0x0000005045457220 */ /* 0x000fc60000410000 */
[----:B------:R-:W0:Y:S01]  /*3e20*/  MUFU.RCP R84, R84 ;  /* 0x0000005400547308 */ /* 0x000e220000001000 */
[----:B-1----:R-:W-:Y:S01]  /*3e30*/  FMUL.FTZ R8, R5, R8 ;  /* 0x0000000805087220 */ /* 0x002fe20000410000 */
[----:B------:R-:W-:Y:S01]  /*3e40*/  FMUL.FTZ R5, R6, R79 ;  /* 0x0000004f06057220 */ /* 0x000fe20000410000 */
[----:B------:R-:W-:Y:S02]  /*3e50*/  F2FP.F16.F32.PACK_AB R4, R69, R4 ;  /* 0x000000044504723e */ /* 0x000fe400000000ff */
[----:B------:R-:W-:Y:S01]  /*3e60*/  FMUL.FTZ R6, R8, R77 ;  /* 0x0000004d08067220 */ /* 0x000fe20000410000 */
[C---:B------:R-:W-:Y:S02]  /*3e70*/  LEA R8, P0, R9.reuse, R14, 0x1 ;  /* 0x0000000e09087211 */ /* 0x040fe400078008ff */
[----:B------:R-:W-:Y:S01]  /*3e80*/  F2FP.F16.F32.PACK_AB R5, R78, R5 ;  /* 0x000000054e05723e */ /* 0x000fe200000000ff */
[----:B--2---:R-:W-:Y:S01]  /*3e90*/  FMUL.FTZ R38, R38, R39 ;  /* 0x0000002726267220 */ /* 0x004fe20000410000 */
[----:B------:R-:W-:-:S02]  /*3ea0*/  LEA.HI.X R9, R9, R15, R10, 0x1, P0 ;  /* 0x0000000f09097211 */ /* 0x000fc400000f0c0a */
[----:B------:R-:W-:Y:S01]  /*3eb0*/  F2FP.F16.F32.PACK_AB R6, R11, R6 ;  /* 0x000000060b06723e */ /* 0x000fe200000000ff */
[----:B------:R-:W-:Y:S01]  /*3ec0*/  FMUL.FTZ R7, R38, R75 ;  /* 0x0000004b26077220 */ /* 0x000fe20000410000 */
[----:B------:R-:W-:Y:S02]  /*3ed0*/  ISETP.NE.AND P0, PT, R54, R47, PT ;  /* 0x0000002f3600720c */ /* 0x000fe40003f05270 */
[----:B------:R-:W-:Y:S01]  /*3ee0*/  MOV R39, R3 ;  /* 0x0000000300277202 */ /* 0x000fe20000000f00 */
[----:B0-----:R-:W-:-:S04]  /*3ef0*/  FMUL.FTZ R83, R83, R84 ;  /* 0x0000005453537220 */ /* 0x001fc80000410000 */
[----:B------:R-:W-:-:S05]  /*3f00*/  FMUL.FTZ R74, R83, R74 ;  /* 0x0000004a534a7220 */ /* 0x000fca0000410000 */
[----:B------:R-:W-:-:S05]  /*3f10*/  F2FP.F16.F32.PACK_AB R7, R74, R7 ;  /* 0x000000074a07723e */ /* 0x000fca00000000ff */
[----:B------:R0:W-:Y:S01]  /*3f20*/  STG.E.128 desc[UR12][R8.64], R4 ;  /* 0x0000000408007986 */ /* 0x0001e2000c101d0c */
[----:B------:R-:W-:Y:S05]  /*3f30*/  @P0 BRA `(.L_x_2560) ;  /* 0xffffffd000d00947 */ /* 0x000fea000383ffff */
[----:B------:R-:W-:Y:S05]  /*3f40*/  EXIT ;  /* 0x000000000000794d */ /* 0x000fea0003800000 */
.L_x_2561:
        /* <DEDUP_REMOVED lines=11> */
.L_x_7994:


//--------------------- .text._Z25selective_scan_fwd_kernelI32Selective_Scan_fwd_kernel_traitsILi32ELi8ELi1ELb1ELb1ELb1ELb1ELb1EN3c104HalfEffEEv13SSMParamsBase --------------------------
	.section	.text._Z25selective_scan_fwd_kernelI32Selective_Scan_fwd_kernel_traitsILi32ELi8ELi1ELb1ELb1ELb1ELb1ELb1EN3c104HalfEffEEv13SSMParamsBase,"ax",@progbits
	.align	128
        .global         _Z25selective_scan_fwd_kernelI32Selective_Scan_fwd_kernel_traitsILi32ELi8ELi1ELb1ELb1ELb1ELb1ELb1EN3c104HalfEffEEv13SSMParamsBase
        .type           _Z25selective_scan_fwd_kernelI32Selective_Scan_fwd_kernel_traitsILi32ELi8ELi1ELb1ELb1ELb1ELb1ELb1EN3c104HalfEffEEv13SSMParamsBase,@function
        .size           _Z25selective_scan_fwd_kernelI32Selective_Scan_fwd_kernel_traitsILi32ELi8ELi1ELb1ELb1ELb1ELb1ELb1EN3c104HalfEffEEv13SSMParamsBase,(.L_x_7995 - _Z25selective_scan_fwd_kernelI32Selective_Scan_fwd_kernel_traitsILi32ELi8ELi1ELb1ELb1ELb1ELb1ELb1EN3c104HalfEffEEv13SSMParamsBase)
        .other          _Z25selective_scan_fwd_kernelI32Selective_Scan_fwd_kernel_traitsILi32ELi8ELi1ELb1ELb1ELb1ELb1ELb1EN3c104HalfEffEEv13SSMParamsBase,@"STO_CUDA_ENTRY STV_DEFAULT"
_Z25selective_scan_fwd_kernelI32Selective_Scan_fwd_kernel_traitsILi32ELi8ELi1ELb1ELb1ELb1ELb1ELb1EN3c104HalfEffEEv13SSMParamsBase:
.text._Z25selective_scan_fwd_kernelI32Selective_Scan_fwd_kernel_traitsILi32ELi8ELi1ELb1ELb1ELb1ELb1ELb1EN3c104HalfEffEEv13SSMParamsBase:
        /* <DEDUP_REMOVED lines=43> */
.L_x_2562:
        /* <DEDUP_REMOVED lines=94> */
.L_x_2563:
        /* <DEDUP_REMOVED lines=11> */
.L_x_2564:
        /* <DEDUP_REMOVED lines=72> */
.L_x_2565:
        /* <DEDUP_REMOVED lines=29> */
.L_x_2566:
        /* <DEDUP_REMOVED lines=35> */
.L_x_2590:
        /* <DEDUP_REMOVED lines=171> */
.L_x_2568:
[----:B------:R-:W-:Y:S05]  /*1c70*/  BSYNC.RECONVERGENT B0 ;  /* 0x0000000000007941 */ /* 0x000fea0003800200 */
.L_x_2567:
        /* <DEDUP_REMOVED lines=38> */
.L_x_2570:
[----:B------:R-:W-:Y:S05]  /*1ee0*/  BSYNC.RECONVERGENT B0 ;  /* 0x0000000000007941 */ /* 0x000fea0003800200 */
.L_x_2569:
        /* <DEDUP_REMOVED lines=38> */
.L_x_2572:
[----:B------:R-:W-:Y:S05]  /*2150*/  BSYNC.RECONVERGENT B0 ;  /* 0x0000000000007941 */ /* 0x000fea0003800200 */
.L_x_2571:
        /* <DEDUP_REMOVED lines=38> */
.L_x_2574:
[----:B------:R-:W-:Y:S05]  /*23c0*/  BSYNC.RECONVERGENT B0 ;  /* 0x0000000000007941 */ /* 0x000fea0003800200 */
.L_x_2573:
        /* <DEDUP_REMOVED lines=38> */
.L_x_2576:
[----:B------:R-:W-:Y:S05]  /*2630*/  BSYNC.RECONVERGENT B0 ;  /* 0x0000000000007941 */ /* 0x000fea0003800200 */
.L_x_2575:
        /* <DEDUP_REMOVED lines=38> */
.L_x_2578:
[----:B------:R-:W-:Y:S05]  /*28a0*/  BSYNC.RECONVERGENT B0 ;  /* 0x0000000000007941 */ /* 0x000fea0003800200 */
.L_x_2577:
        /* <DEDUP_REMOVED lines=38> */
.L_x_2580:
[----:B------:R-:W-:Y:S05]  /*2b10*/  BSYNC.RECONVERGENT B0 ;  /* 0x0000000000007941 */ /* 0x000fea0003800200 */
.L_x_2579:
        /* <DEDUP_REMOVED lines=39> */
.L_x_2582:
[----:B------:R-:W-:Y:S05]  /*2d90*/  BSYNC.RECONVERGENT B0 ;  /* 0x0000000000007941 */ /* 0x000fea0003800200 */
.L_x_2581:
        /* <DEDUP_REMOVED lines=89> */
.L_x_2589:
        /* <DEDUP_REMOVED lines=190> */
.L_x_2585:
[----:B------:R-:W-:Y:S01]  /*3f10*/  LOP3.LUT P6, RZ, R119, 0x20, RZ, 0xc0, !PT ;  /* 0x0000002077ff7812 */ /* 0x000fe200078cc0ff */
[----:B------:R-:W-:-:S12]  /*3f20*/  IMAD.MOV.U32 R27, RZ, RZ, RZ ;  /* 0x000000ffff1b7224 */ /* 0x000fd800078e00ff */
[----:B------:R-:W-:Y:S05]  /*3f30*/  @!P6 BRA `(.L_x_2584) ;  /* 0x00000000000ce947 */ /* 0x000fea0003800000 */
[----:B------:R-:W-:-:S04]  /*3f40*/  IADD3 R28, P6, PT, R90, R109, RZ ;  /* 0x0000006d5a1c7210 */ /* 0x000fc80007fde0ff */
[----:B------:R-:W-:-:S05]  /*3f50*/  IADD3.X R29, PT, PT, R61, R110, RZ, P6, !PT ;  /* 0x0000006e3d1d7210 */ /* 0x000fca00037fe4ff */
[----:B------:R1:W5:Y:S04]  /*3f60*/  LDG.E R27, desc[UR10][R28.64] ;  /* 0x0000000a1c1b7981 */ /* 0x000368000c1e1900 */
.L_x_2584:
        /* <DEDUP_REMOVED lines=95> */
.L_x_2588:
[----:B------:R-:W-:Y:S02]  /*4560*/  ISETP.NE.AND P6, PT, R47, R82, PT ;  /* 0x000000522f00720c */ /* 0x000fe40003fc5270 */
[----:B------:R-:W-:Y:S02]  /*4570*/  P2R R26, PR, RZ, 0x1 ;  /* 0x00000001ff1a7803 */ /* 0x000fe40000000000 */
[----:B------:R-:W-:-:S13]  /*4580*/  ISETP.NE.OR P6, PT, R28, RZ, P6 ;  /* 0x000000ff1c00720c */ /* 0x000fda00037c5670 */
[----:B------:R-:W-:-:S05]  /*4590*/  @!P6 IADD3 R28, P0, PT, R90, R109, RZ ;  /* 0x0000006d5a1ce210 */ /* 0x000fca0007f1e0ff */
[----:B------:R-:W-:Y:S01]  /*45a0*/  @!P6 IMAD.X R29, R61, 0x1, R110, P0 ;  /* 0x000000013d1de824 */ /* 0x000fe200000e066e */
[----:B------:R-:W-:-:S04]  /*45b0*/  ISETP.NE.AND P0, PT, R26, RZ, PT ;  /* 0x000000ff1a00720c */ /* 0x000fc80003f05270 */
[----:B------:R0:W-:Y:S09]  /*45c0*/  @!P6 STG.E desc[UR10][R28.64], R27 ;  /* 0x0000001b1c00e986 */ /* 0x0001f2000c10190a */
.L_x_2587:
[----:B------:R-:W-:Y:S05]  /*45d0*/  BSYNC.RECONVERGENT B0 ;  /* 0x0000000000007941 */ /* 0x000fea0003800200 */
.L_x_2586:
        /* <DEDUP_REMOVED lines=22> */
.L_x_2583:
        /* <DEDUP_REMOVED lines=236> */
.L_x_2591:
        /* <DEDUP_REMOVED lines=16> */
.L_x_7995:


//--------------------- .text._Z25selective_scan_fwd_kernelI32Selective_Scan_fwd_kernel_traitsILi32ELi4ELi1ELb0ELb1ELb1ELb0ELb0EN3c104HalfEffEEv13SSMParamsBase --------------------------
	.section	.text._Z25selective_scan_fwd_kernelI32Selective_Scan_fwd_kernel_traitsILi32ELi4ELi1ELb0ELb1ELb1ELb0ELb0EN3c104HalfEffEEv13SSMParamsBase,"ax",@progbits
	.align	128
        .global         _Z25selective_scan_fwd_kernelI32Selective_Scan_fwd_kernel_traitsILi32ELi4ELi1ELb0ELb1ELb1ELb0ELb0EN3c104HalfEffEEv13SSMParamsBase
        .type           _Z25selective_scan_fwd_kernelI32Selective_Scan_fwd_kernel_traitsILi32ELi4ELi1ELb0ELb1ELb1ELb0ELb0EN3c104HalfEffEEv13SSMParamsBase,@function
        .size           _Z25selective_scan_fwd_kernelI32Selective_Scan_fwd_kernel_traitsILi32ELi4ELi1ELb0ELb1ELb1ELb0ELb0EN3c104HalfEffEEv13SSMParamsBase,(.L_x_7996 - _Z25selective_scan_fwd_kernelI32Selective_Scan_fwd_kernel_traitsILi32ELi4ELi1ELb0ELb1ELb1ELb0ELb0EN3c104HalfEffEEv13SSMParamsBase)
        .other          _Z25selective_scan_fwd_kernelI32Selective_Scan_fwd_kernel_traitsILi32ELi4ELi1ELb0ELb1ELb1ELb0ELb0EN3c104HalfEffEEv13SSMParamsBase,@"STO_CUDA_ENTRY STV_DEFAULT"
_Z25selective_scan_fwd_kernelI32Selective_Scan_fwd_kernel_traitsILi32ELi4ELi1ELb0ELb1ELb1ELb0ELb0EN3c104HalfEffEEv13SSMParamsBase:
.text._Z25selective_scan_fwd_kernelI32Selective_Scan_fwd_kernel_traitsILi32ELi4ELi1ELb0ELb1ELb1ELb0ELb0EN3c104HalfEffEEv13SSMParamsBase:
        /* <DEDUP_REMOVED lines=37> */
.L_x_2592:
        /* <DEDUP_REMOVED lines=17> */
[----:B------:R-:W5:Y:S01]  /*0360*/  LDC.64 R50, c[0x0][0x3d8] ;  /* 0x0000f600ff327b82 */ /* 0x000f620000000a00 */
[----:B--2---:R-:W-:-:S04]  /*0370*/  IADD3 R6, PT, PT, R8, 0xffffffe, RZ ;  /* 0x0ffffffe08067810 */ /* 0x004fc80007ffe0ff */
[----:B------:R2:W4:Y:S03]  /*0380*/  F2I.FTZ.U32.TRUNC.NTZ R7, R6 ;  /* 0x0000000600077305 */ /* 0x000526000021f000 */
[----:B------:R-:W5:Y:S01]  /*0390*/  LDC.64 R48, c[0x0][0x3f8] ;  /* 0x0000fe00ff307b82 */ /* 0x000f620000000a00 */
[----:B--2---:R-:W-:-:S07]  /*03a0*/  IMAD.MOV.U32 R6, RZ, RZ, RZ ;  /* 0x000000ffff067224 */ /* 0x004fce00078e00ff */
[----:B------:R-:W2:Y:S01]  /*03b0*/  LDC.64 R52, c[0x0][0x418] ;  /* 0x00010600ff347b82 */ /* 0x000ea20000000a00 */
[----:B----4-:R-:W-:-:S07]  /*03c0*/  IMAD.MOV R9, RZ, RZ, -R7 ;  /* 0x000000ffff097224 */ /* 0x010fce00078e0a07 */
[----:B------:R-:W4:Y:S01]  /*03d0*/  LDC.64 R18, c[0x0][0x498] ;  /* 0x00012600ff127b82 */ /* 0x000f220000000a00 */
[----:B------:R-:W-:-:S04]  /*03e0*/  IMAD R9, R9, R14, RZ ;  /* 0x0000000e09097224 */ /* 0x000fc800078e02ff */
[----:B------:R-:W-:Y:S01]  /*03f0*/  IMAD.HI.U32 R7, R7, R9, R6 ;  /* 0x0000000907077227 */ /* 0x000fe200078e0006 */
[----:B------:R-:W-:Y:S02]  /*0400*/  MOV R9, R12 ;  /* 0x0000000c00097202 */ /* 0x000fe40000000f00 */
[----:B------:R-:W0:Y:S03]  /*0410*/  LDC.64 R12, c[0x0][0x400] ;  /* 0x00010000ff0c7b82 */ /* 0x000e260000000a00 */
[----:B------:R-:W-:-:S04]  /*0420*/  IMAD.HI.U32 R8, R7, R9, RZ ;  /* 0x0000000907087227 */ /* 0x000fc800078e00ff */
[----:B------:R-:W-:Y:S01]  /*0430*/  IMAD.MOV R7, RZ, RZ, -R8 ;  /* 0x000000ffff077224 */ /* 0x000fe200078e0a08 */
[----:B------:R-:W4:Y:S03]  /*0440*/  LDC.64 R22, c[0x0][0x478] ;  /* 0x00011e00ff167b82 */ /* 0x000f260000000a00 */
[----:B------:R-:W-:-:S05]  /*0450*/  IMAD R9, R14, R7, R9 ;  /* 0x000000070e097224 */ /* 0x000fca00078e0209 */
[----:B------:R-:W-:Y:S01]  /*0460*/  ISETP.GT.U32.AND P4, PT, R14, R9, PT ;  /* 0x000000090e00720c */ /* 0x000fe20003f84070 */
[----:B------:R-:W4:Y:S01]  /*0470*/  LDC.64 R26, c[0x0][0x480] ;  /* 0x00012000ff1a7b82 */ /* 0x000f220000000a00 */
[----:B0-----:R-:W-:-:S04]  /*0480*/  IMAD.WIDE.U32 R6, R3, R12, RZ ;  /* 0x0000000c03067225 */ /* 0x001fc800078e00ff */
[----:B------:R-:W-:-:S07]  /*0490*/  IMAD R7, R3, R13, R7 ;  /* 0x0000000d03077224 */ /* 0x000fce00078e0207 */
[----:B------:R-:W-:Y:S01]  /*04a0*/  @!P4 IADD3 R8, PT, PT, R8, 0x1, RZ ;  /* 0x000000010808c810 */ /* 0x000fe20007ffe0ff */
[----:B------:R-:W-:Y:S01]  /*04b0*/  @!P4 IMAD.IADD R9, R9, 0x1, -R14 ;  /* 0x000000010909c824 */ /* 0x000fe200078e0a0e */
[----:B------:R-:W-:Y:S01]  /*04c0*/  ISETP.NE.AND P4, PT, R11, RZ, PT ;  /* 0x000000ff0b00720c */ /* 0x000fe20003f85270 */
[----:B------:R-:W-:-:S03]  /*04d0*/  IMAD.WIDE.U32 R6, R0, R54, R6 ;  /* 0x0000003600067225 */ /* 0x000fc600078e0006 */
[----:B------:R-:W-:Y:S01]  /*04e0*/  ISETP.GE.U32.AND P5, PT, R9, R14, PT ;  /* 0x0000000e0900720c */ /* 0x000fe20003fa6070 */
[C---:B------:R-:W-:Y:S01]  /*04f0*/  IMAD R55, R0.reuse, R55, R7 ;  /* 0x0000003700377224 */ /* 0x040fe200078e0207 */
[----:B------:R-:W-:Y:S01]  /*0500*/  LOP3.LUT R9, R0, R11, RZ, 0x3c, !PT ;  /* 0x0000000b00097212 */ /* 0x000fe200078e3cff */
[----:B-1----:R-:W-:-:S03]  /*0510*/  IMAD.WIDE.U32 R12, R3, R24, RZ ;  /* 0x00000018030c7225 */ /* 0x002fc600078e00ff */
[----:B------:R-:W-:Y:S01]  /*0520*/  ISETP.GE.AND P3, PT, R9, RZ, PT ;  /* 0x000000ff0900720c */ /* 0x000fe20003f66270 */
[----:B------:R-:W-:-:S06]  /*0530*/  IMAD R13, R3, R25, R13 ;  /* 0x00000019030d7224 */ /* 0x000fcc00078e020d */
[----:B------:R-:W-:Y:S01]  /*0540*/  @P5 VIADD R8, R8, 0x1 ;  /* 0x0000000108085836 */ /* 0x000fe20000000000 */
[----:B---3--:R-:W-:-:S03]  /*0550*/  ISETP.NE.AND P5, PT, R28, RZ, PT ;  /* 0x000000ff1c00720c */ /* 0x008fc60003fa5270 */
[----:B------:R-:W-:Y:S02]  /*0560*/  IMAD.MOV.U32 R15, RZ, RZ, R8 ;  /* 0x000000ffff0f7224 */ /* 0x000fe400078e0008 */
[----:B------:R-:W-:-:S03]  /*0570*/  IMAD.WIDE.U32 R8, R3, R16, RZ ;  /* 0x0000001003087225 */ /* 0x000fc600078e00ff */
[----:B------:R-:W-:Y:S01]  /*0580*/  @!P3 IADD3 R15, PT, PT, -R15, RZ, RZ ;  /* 0x000000ff0f0fb210 */ /* 0x000fe20007ffe1ff */
[C---:B------:R-:W-:Y:S01]  /*0590*/  IMAD R9, R3.reuse, R17, R9 ;  /* 0x0000001103097224 */ /* 0x040fe200078e0209 */
[----:B------:R-:W-:Y:S01]  /*05a0*/  @!P4 LOP3.LUT R15, RZ, R11, RZ, 0x33, !PT ;  /* 0x0000000bff0fc212 */ /* 0x000fe200078e33ff */
[C---:B------:R-:W-:Y:S01]  /*05b0*/  IMAD.WIDE.U32 R10, R3.reuse, R20, RZ ;  /* 0x00000014030a7225 */ /* 0x040fe200078e00ff */
[C---:B-----5:R-:W-:Y:S02]  /*05c0*/  LEA R56, P3, R6.reuse, R56, 0x1 ;  /* 0x0000003806387211 */ /* 0x060fe400078608ff */
[----:B------:R-:W-:Y:S01]  /*05d0*/  SHF.R.S32.HI R17, RZ, 0x1f, R15 ;  /* 0x0000001fff117819 */ /* 0x000fe2000001140f */
[----:B------:R-:W-:Y:S01]  /*05e0*/  IMAD R11, R3, R21, R11 ;  /* 0x00000015030b7224 */ /* 0x000fe200078e020b */
[----:B------:R-:W-:Y:S01]  /*05f0*/  LEA.HI.X R55, R6, R57, R55, 0x1, P3 ;  /* 0x0000003906377211 */ /* 0x000fe200018f0c37 */
[----:B--2---:R-:W-:-:S04]  /*0600*/  IMAD.WIDE.U32 R6, R0, R52, R8 ;  /* 0x0000003400067225 */ /* 0x004fc800078e0008 */
[C---:B------:R-:W-:Y:S01]  /*0610*/  IMAD R14, R17.reuse, R50, RZ ;  /* 0x00000032110e7224 */ /* 0x040fe200078e02ff */
[----:B----4-:R-:W-:Y:S01]  /*0620*/  LEA R54, P3, R6, R18, 0x1 ;  /* 0x0000001206367211 */ /* 0x010fe200078608ff */
        /* <DEDUP_REMOVED lines=21> */
.L_x_2593:
        /* <DEDUP_REMOVED lines=11> */
.L_x_2594:
        /* <DEDUP_REMOVED lines=70> */
.L_x_2595:
        /* <DEDUP_REMOVED lines=30> */
.L_x_2596:
[----:B------:R-:W-:-:S13]  /*0e70*/  ISETP.GE.AND P0, PT, R42, 0x1, PT ;  /* 0x000000012a00780c */ /* 0x000fda0003f06270 */
[----:B------:R-:W-:Y:S05]  /*0e80*/  @!P0 EXIT ;  /* 0x000000000000894d */ /* 0x000fea0003800000 */
[----:B------:R-:W0:Y:S01]  /*0e90*/  S2R R40, SR_TID.X ;  /* 0x0000000000287919 */ /* 0x000e220000002100 */
[----:B------:R-:W1:Y:S01]  /*0ea0*/  LDCU.128 UR4, c[0x0][0x430] ;  /* 0x00008600ff0477ac */ /* 0x000e620008000c00 */
[----:B------:R-:W2:Y:S01]  /*0eb0*/  LDC.64 R14, c[0x0][0x470] ;  /* 0x00011c00ff0e7b82 */ /* 0x000ea20000000a00 */
[----:B------:R-:W-:Y:S01]  /*0ec0*/  IADD3 R57, PT, PT, R42, -0x1, RZ ;  /* 0xffffffff2a397810 */ /* 0x000fe20007ffe0ff */
[----:B------:R-:W-:Y:S01]  /*0ed0*/  IMAD.MOV.U32 R68, RZ, RZ, RZ ;  /* 0x000000ffff447224 */ /* 0x000fe200078e00ff */
[----:B------:R-:W3:Y:S01]  /*0ee0*/  LDCU.64 UR8, c[0x0][0x3b0] ;  /* 0x00007600ff0877ac */ /* 0x000ee20008000a00 */
[----:B------:R-:W-:-:S04]  /*0ef0*/  IMAD.MOV.U32 R79, RZ, RZ, RZ ;  /* 0x000000ffff4f7224 */ /* 0x000fc800078e00ff */
[----:B------:R-:W4:Y:S01]  /*0f00*/  LDC.64 R12, c[0x0][0x4e8] ;  /* 0x00013a00ff0c7b82 */ /* 0x000f220000000a00 */
[----:B-1----:R-:W-:-:S04]  /*0f10*/  IMAD.WIDE.U32 R4, R0, UR6, RZ ;  /* 0x0000000600047c25 */ /* 0x002fc8000f8e00ff */
[----:B---3--:R-:W-:-:S04]  /*0f20*/  IMAD.WIDE.U32 R10, R0, UR8, RZ ;  /* 0x00000008000a7c25 */ /* 0x008fc8000f8e00ff */
[----:B------:R-:W-:Y:S01]  /*0f30*/  IMAD R5, R0, UR7, R5 ;  /* 0x0000000700057c24 */ /* 0x000fe2000f8e0205 */
[----:B--2---:R-:W-:Y:S01]  /*0f40*/  LEA R39, P3, R10, R14, 0x2 ;  /* 0x0000000e0a277211 */ /* 0x004fe200078610ff */
[----:B------:R-:W-:Y:S02]  /*0f50*/  IMAD R0, R0, UR9, R11 ;  /* 0x0000000900007c24 */ /* 0x000fe4000f8e020b */
[----:B------:R-:W-:-:S03]  /*0f60*/  IMAD.WIDE.U32 R6, R3, UR4, R4 ;  /* 0x0000000403067c25 */ /* 0x000fc6000f8e0004 */
[----:B------:R-:W-:Y:S01]  /*0f70*/  LEA.HI.X R0, R10, R15, R0, 0x2, P3 ;  /* 0x0000000f0a007211 */ /* 0x000fe200018f1400 */
[----:B0-----:R-:W-:Y:S01]  /*0f80*/  IMAD.SHL.U32 R38, R40, 0x4, RZ ;  /* 0x0000000428267824 */ /* 0x001fe200078e00ff */
[C---:B----4-:R-:W-:Y:S01]  /*0f90*/  LEA R4, P0, R3.reuse, R12, 0x2 ;  /* 0x0000000c03047211 */ /* 0x050fe200078010ff */
[C---:B------:R-:W-:Y:S02]  /*0fa0*/  IMAD R90, R3.reuse, UR5, R7 ;  /* 0x00000005035a7c24 */ /* 0x040fe4000f8e0207 */
[C---:B------:R-:W-:Y:S01]  /*0fb0*/  VIADD R75, R38.reuse, 0x2 ;  /* 0x00000002264b7836 */ /* 0x040fe20000000000 */
[C---:B------:R-:W-:Y:S01]  /*0fc0*/  LOP3.LUT R81, R38.reuse, 0xf80, RZ, 0xc0, !PT ;  /* 0x00000f8026517812 */ /* 0x040fe200078ec0ff */
[----:B------:R-:W-:Y:S01]  /*0fd0*/  VIADD R73, R38, 0x3 ;  /* 0x0000000326497836 */ /* 0x000fe20000000000 */
[----:B------:R-:W-:Y:S01]  /*0fe0*/  LEA.HI.X R5, R3, R13, RZ, 0x2, P0 ;  /* 0x0000000d03057211 */ /* 0x000fe200000f14ff */
[----:B------:R-:W-:Y:S01]  /*0ff0*/  IMAD.WIDE R2, R2, 0x4, RZ ;  /* 0x0000000402027825 */ /* 0x000fe200078e02ff */
[----:B------:R-:W-:-:S02]  /*1000*/  LOP3.LUT R81, R81, 0x1f, R40, 0xf8, !PT ;  /* 0x0000001f51517812 */ /* 0x000fc400078ef828 */
[----:B------:R-:W-:Y:S02]  /*1010*/  IADD3 R77, PT, PT, R38, 0x1, RZ ;  /* 0x00000001264d7810 */ /* 0x000fe40007ffe0ff */
[C---:B------:R-:W-:Y:S01]  /*1020*/  LOP3.LUT R71, R81.reuse, 0x20, RZ, 0xfc, !PT ;  /* 0x0000002051477812 */ /* 0x040fe200078efcff */
[C---:B------:R-:W-:Y:S01]  /*1030*/  IMAD.WIDE.U32 R10, R81.reuse, 0x2, RZ ;  /* 0x00000002510a7825 */ /* 0x040fe200078e00ff */
[C---:B------:R-:W-:Y:S02]  /*1040*/  LOP3.LUT R69, R81.reuse, 0x40, RZ, 0xfc, !PT ;  /* 0x0000004051457812 */ /* 0x040fe400078efcff */
[----:B------:R-:W-:Y:S02]  /*1050*/  LOP3.LUT R67, R81, 0x60, RZ, 0xfc, !PT ;  /* 0x0000006051437812 */ /* 0x000fe400078efcff */
[----:B------:R-:W-:-:S07]  /*1060*/  LOP3.LUT R65, R10, 0x80, RZ, 0xfc, !PT ;  /* 0x000000800a417812 */ /* 0x000fce00078efcff */
.L_x_2612:
        /* <DEDUP_REMOVED lines=15> */
[C---:B------:R-:W-:Y:S02]  /*1160*/  SHF.L.U32 R15, R81.reuse, 0x1, RZ ;  /* 0x00000001510f7819 */ /* 0x040fe400000006ff */
[-C--:B------:R-:W-:Y:S02]  /*1170*/  ISETP.GE.AND P5, PT, R81, R66.reuse, PT ;  /* 0x000000425100720c */ /* 0x080fe40003fa6270 */
[-C--:B------:R-:W-:Y:S02]  /*1180*/  ISETP.GE.AND P4, PT, R71, R66.reuse, PT ;  /* 0x000000424700720c */ /* 0x080fe40003f86270 */
[-C--:B------:R-:W-:Y:S02]  /*1190*/  ISETP.GE.AND P3, PT, R69, R66.reuse, PT ;  /* 0x000000424500720c */ /* 0x080fe40003f66270 */
[----:B------:R-:W-:Y:S02]  /*11a0*/  ISETP.GE.AND P0, PT, R67, R66, PT ;  /* 0x000000424300720c */ /* 0x000fe40003f06270 */
[----:B------:R-:W-:-:S02]  /*11b0*/  IADD3 R12, P6, PT, R15, R56, RZ ;  /* 0x000000380f0c7210 */ /* 0x000fc40007fde0ff */
[----:B------:R-:W-:Y:S02]  /*11c0*/  PRMT R16, RZ, 0x7610, R16 ;  /* 0x00007610ff107816 */ /* 0x000fe40000000010 */
[----:B------:R-:W-:Y:S01]  /*11d0*/  PRMT R18, RZ, 0x7610, R18 ;  /* 0x00007610ff127816 */ /* 0x000fe20000000012 */
[----:B------:R-:W-:Y:S01]  /*11e0*/  IMAD.X R13, RZ, RZ, R55, P6 ;  /* 0x000000ffff0d7224 */ /* 0x000fe200030e0637 */
[----:B------:R-:W-:Y:S02]  /*11f0*/  PRMT R20, RZ, 0x7610, R20 ;  /* 0x00007610ff147816 */ /* 0x000fe40000000014 */
[----:B------:R-:W-:Y:S02]  /*1200*/  PRMT R22, RZ, 0x7610, R22 ;  /* 0x00007610ff167816 */ /* 0x000fe40000000016 */
[----:B------:R-:W2:Y:S04]  /*1210*/  @!P5 LDG.E.U16 R16, desc[UR10][R12.64] ;  /* 0x0000000a0c10d981 */ /* 0x000ea8000c1e1500 */
[----:B------:R-:W3:Y:S04]  /*1220*/  @!P4 LDG.E.U16 R18, desc[UR10][R12.64+0x40] ;  /* 0x0000400a0c12c981 */ /* 0x000ee8000c1e1500 */
[----:B------:R-:W4:Y:S04]  /*1230*/  @!P3 LDG.E.U16 R20, desc[UR10][R12.64+0x80] ;  /* 0x0000800a0c14b981 */ /* 0x000f28000c1e1500 */
[----:B------:R-:W5:Y:S01]  /*1240*/  @!P0 LDG.E.U16 R22, desc[UR10][R12.64+0xc0] ;  /* 0x0000c00a0c168981 */ /* 0x000f62000c1e1500 */
[----:B------:R-:W0:Y:S01]  /*1250*/  S2UR UR6, SR_CgaCtaId ;  /* 0x00000000000679c3 */ /* 0x000e220000008800 */
[----:B------:R-:W-:Y:S01]  /*1260*/  UMOV UR4, 0x400 ;  /* 0x0000040000047882 */ /* 0x000fe20000000000 */
[----:B------:R-:W-:Y:S01]  /*1270*/  IADD3 R14, P6, PT, R15, R54, RZ ;  /* 0x000000360f0e7210 */ /* 0x000fe20007fde0ff */
[----:B------:R-:W1:Y:S01]  /*1280*/  S2R R64, SR_LANEID ;  /* 0x0000000000407919 */ /* 0x000e620000000000 */
[----:B------:R-:W-:-:S02]  /*1290*/  PRMT R26, RZ, 0x7610, R26 ;  /* 0x00007610ff1a7816 */ /* 0x000fc4000000001a */
[----:B------:R-:W-:Y:S01]  /*12a0*/  PRMT R28, RZ, 0x7610, R28 ;  /* 0x00007610ff1c7816 */ /* 0x000fe2000000001c */
[----:B------:R-:W-:Y:S01]  /*12b0*/  IMAD.X R15, RZ, RZ, R53, P6 ;  /* 0x000000ffff0f7224 */ /* 0x000fe200030e0635 */
[----:B------:R-:W-:Y:S02]  /*12c0*/  PRMT R24, RZ, 0x7610, R24 ;  /* 0x00007610ff187816 */ /* 0x000fe40000000018 */
[----:B------:R-:W-:Y:S01]  /*12d0*/  PRMT R30, RZ, 0x7610, R30 ;  /* 0x00007610ff1e7816 */ /* 0x000fe2000000001e */
[----:B0-----:R-:W-:Y:S01]  /*12e0*/  ULEA UR6, UR6, UR4, 0x18 ;  /* 0x0000000406067291 */ /* 0x001fe2000f8ec0ff */
[----:B------:R-:W0:Y:S05]  /*12f0*/  LDCU.U8 UR4, c[0x0][0x3a8] ;  /* 0x00007500ff0477ac */ /* 0x000e2a0008000000 */
[----:B-1----:R-:W-:-:S02]  /*1300*/  LEA R63, R64, UR6, 0x1 ;  /* 0x00000006403f7c11 */ /* 0x002fc4000f8e08ff */
[----:B------:R-:W-:-:S03]  /*1310*/  LEA R62, R64, UR6, 0x3 ;  /* 0x00000006403e7c11 */ /* 0x000fc6000f8e18ff */
[----:B--2---:R-:W-:Y:S04]  /*1320*/  STS.U16 [R63], R16 ;  /* 0x000000103f007388 */ /* 0x004fe80000000400 */
[----:B---3--:R-:W-:Y:S04]  /*1330*/  STS.U16 [R63+0x40], R18 ;  /* 0x000040123f007388 */ /* 0x008fe80000000400 */
[----:B----4-:R-:W-:Y:S04]  /*1340*/  STS.U16 [R63+0x80], R20 ;  /* 0x000080143f007388 */ /* 0x010fe80000000400 */
[----:B-----5:R-:W-:Y:S01]  /*1350*/  STS.U16 [R63+0xc0], R22 ;  /* 0x0000c0163f007388 */ /* 0x020fe20000000400 */
[----:B------:R-:W-:-:S03]  /*1360*/  NOP ;  /* 0x0000000000007918 */ /* 0x000fc60000000000 */
[----:B------:R-:W-:Y:S01]  /*1370*/  LDS.64 R12, [R62] ;  /* 0x000000003e0c7984 */ /* 0x000fe20000000a00 */
[----:B------:R-:W-:Y:S06]  /*1380*/  BAR.SYNC.DEFER_BLOCKING 0x0 ;  /* 0x0000000000007b1d */ /* 0x000fec0000010000 */
[----:B------:R-:W2:Y:S04]  /*1390*/  @!P4 LDG.E.U16 R26, desc[UR10][R14.64+0x40] ;  /* 0x0000400a0e1ac981 */ /* 0x000ea8000c1e1500 */
[----:B------:R-:W3:Y:S04]  /*13a0*/  @!P3 LDG.E.U16 R28, desc[UR10][R14.64+0x80] ;  /* 0x0000800a0e1cb981 */ /* 0x000ee8000c1e1500 */
[----:B------:R-:W4:Y:S04]  /*13b0*/  @!P5 LDG.E.U16 R24, desc[UR10][R14.64] ;  /* 0x0000000a0e18d981 */ /* 0x000f28000c1e1500 */
[----:B------:R-:W5:Y:S01]  /*13c0*/  @!P0 LDG.E.U16 R30, desc[UR10][R14.64+0xc0] ;  /* 0x0000c00a0e1e8981 */ /* 0x000f62000c1e1500 */
[----:B------:R-:W-:Y:S03]  /*13d0*/  BSSY.RECONVERGENT B0, `(.L_x_2597) ;  /* 0x0000032000007945 */ /* 0x000fe60003800200 */
[----:B--2---:R-:W-:Y:S04]  /*13e0*/  STS.U16 [R63+0x40], R26 ;  /* 0x0000401a3f007388 */ /* 0x004fe80000000400 */
[----:B---3--:R-:W-:Y:S04]  /*13f0*/  STS.U16 [R63+0x80], R28 ;  /* 0x0000801c3f007388 */ /* 0x008fe80000000400 */
[----:B----4-:R-:W-:Y:S04]  /*1400*/  STS.U16 [R63], R24 ;  /* 0x000000183f007388 */ /* 0x010fe80000000400 */
[----:B-----5:R-:W-:Y:S01]  /*1410*/  STS.U16 [R63+0xc0], R30 ;  /* 0x0000c01e3f007388 */ /* 0x020fe20000000400 */
[----:B------:R-:W-:-:S03]  /*1420*/  NOP ;  /* 0x0000000000007918 */ /* 0x000fc60000000000 */
[----:B------:R-:W1:Y:S02]  /*1430*/  LDS.64 R18, [R62] ;  /* 0x000000003e127984 */ /* 0x000e640000000a00 */
[--C-:B-1----:R-:W-:Y:S02]  /*1440*/  HADD2.F32 R16, -RZ, R18.reuse.H0_H0 ;  /* 0x20000012ff107230 */ /* 0x102fe40000004100 */
        /* <DEDUP_REMOVED lines=9> */
[----:B0-----:R-:W-:Y:S02]  /*14e0*/  ISETP.EQ.OR P0, PT, RZ, UR4, P0 ;  /* 0x00000004ff007c0c */ /* 0x001fe40008702670 */
        /* <DEDUP_REMOVED lines=32> */
.L_x_2598:
[----:B------:R-:W-:Y:S05]  /*16f0*/  BSYNC.RECONVERGENT B0 ;  /* 0x0000000000007941 */ /* 0x000fea0003800200 */
.L_x_2597:
[----:B------:R-:W-:Y:S01]  /*1700*/  ISETP.EQ.OR P3, PT, RZ, UR4, P3 ;  /* 0x00000004ff007c0c */ /* 0x000fe20009f62670 */
[----:B------:R-:W-:Y:S01]  /*1710*/  BSSY.RECONVERGENT B0, `(.L_x_2599) ;  /* 0x0000023000007945 */ /* 0x000fe20003800200 */
[----:B------:R-:W-:Y:S02]  /*1720*/  FSETP.GTU.FTZ.AND P0, PT, R58, 20, PT ;  /* 0x41a000003a00780b */ /* 0x000fe40003f1c000 */
[----:B------:R-:W-:Y:S02]  /*1730*/  ISETP.EQ.OR P4, PT, RZ, UR4, P4 ;  /* 0x00000004ff007c0c */ /* 0x000fe4000a782670 */
[----:B------:R-:W-:-:S07]  /*1740*/  ISETP.EQ.OR P0, PT, RZ, UR4, P0 ;  /* 0x00000004ff007c0c */ /* 0x000fce0008702670 */
[----:B------:R-:W-:Y:S06]  /*1750*/  @P3 BRA `(.L_x_2600) ;  /* 0x0000000000783947 */ /* 0x000fec0003800000 */
        /* <DEDUP_REMOVED lines=30> */
.L_x_2600:
[----:B------:R-:W-:Y:S05]  /*1940*/  BSYNC.RECONVERGENT B0 ;  /* 0x0000000000007941 */ /* 0x000fea0003800200 */
.L_x_2599:
        /* <DEDUP_REMOVED lines=32> */
.L_x_2602:
[----:B------:R-:W-:Y:S05]  /*1b50*/  BSYNC.RECONVERGENT B0 ;  /* 0x0000000000007941 */ /* 0x000fea0003800200 */
.L_x_2601:
        /* <DEDUP_REMOVED lines=32> */
.L_x_2604:
[----:B------:R-:W-:Y:S05]  /*1d60*/  BSYNC.RECONVERGENT B0 ;  /* 0x0000000000007941 */ /* 0x000fea0003800200 */
.L_x_2603:
[----:B------:R-:W0:Y:S01]  /*1d70*/  LDCU UR7, c[0x0][0x38c] ;  /* 0x00007180ff0777ac */ /* 0x000e220008000800 */
[----:B------:R-:W-:Y:S01]  /*1d80*/  MOV R15, R55 ;  /* 0x00000037000f7202 */ /* 0x000fe20000000f00 */
[----:B------:R-:W-:Y:S02]  /*1d90*/  IMAD.MOV.U32 R14, RZ, RZ, R56 ;  /* 0x000000ffff0e7224 */ /* 0x000fe400078e0038 */
[----:B------:R-:W-:Y:S02]  /*1da0*/  IMAD.MOV.U32 R55, RZ, RZ, R53 ;  /* 0x000000ffff377224 */ /* 0x000fe400078e0035 */
[----:B------:R-:W-:-:S04]  /*1db0*/  IMAD.WIDE.U32 R14, R66, 0x2, R14 ;  /* 0x00000002420e7825 */ /* 0x000fc800078e000e */
[----:B------:R-:W-:Y:S01]  /*1dc0*/  IMAD.WIDE.U32 R16, R66, 0x2, R54 ;  /* 0x0000000242107825 */ /* 0x000fe200078e0036 */
[----:B------:R-:W-:-:S03]  /*1dd0*/  MOV R55, R15 ;  /* 0x0000000f00377202 */ /* 0x000fc60000000f00 */
[----:B------:R-:W-:Y:S02]  /*1de0*/  IMAD.MOV.U32 R53, RZ, RZ, R17 ;  /* 0x000000ffff357224 */ /* 0x000fe400078e0011 */
[--C-:B------:R-:W-:Y:S01]  /*1df0*/  HADD2.F32 R74, -RZ, R12.reuse.H0_H0 ;  /* 0x2000000cff4a7230 */ /* 0x100fe20000004100 */
[----:B0-----:R-:W-:Y:S01]  /*1e00*/  UISETP.GE.AND UP0, UPT, UR7, 0x1, UPT ;  /* 0x000000010700788c */ /* 0x001fe2000bf06270 */
[----:B------:R-:W-:Y:S02]  /*1e10*/  HADD2.F32 R15, -RZ, R12.H1_H1 ;  /* 0x3000000cff0f7230 */ /* 0x000fe40000004100 */
[--C-:B------:R-:W-:Y:S02]  /*1e20*/  HADD2.F32 R78, -RZ, R13.reuse.H0_H0 ;  /* 0x2000000dff4e7230 */ /* 0x100fe40000004100 */
[-C--:B------:R-:W-:Y:S01]  /*1e30*/  FMUL.FTZ R70, R74, R46.reuse ;  /* 0x0000002e4a467220 */ /* 0x080fe20000410000 */
[----:B------:R-:W-:Y:S02]  /*1e40*/  HADD2.F32 R17, -RZ, R13.H1_H1 ;  /* 0x3000000dff117230 */ /* 0x000fe40000004100 */
[----:B------:R-:W-:Y:S01]  /*1e50*/  FMUL.FTZ R83, R15, R46 ;  /* 0x0000002e0f537220 */ /* 0x000fe20000410000 */
[----:B------:R-:W-:-:S02]  /*1e60*/  IMAD.MOV.U32 R56, RZ, RZ, R14 ;  /* 0x000000ffff387224 */ /* 0x000fc400078e000e */
[-C--:B------:R-:W-:Y:S01]  /*1e70*/  FMUL.FTZ R72, R78, R46.reuse ;  /* 0x0000002e4e487220 */ /* 0x080fe20000410000 */
[----:B------:R-:W-:Y:S02]  /*1e80*/  IMAD.MOV.U32 R54, RZ, RZ, R16 ;  /* 0x000000ffff367224 */ /* 0x000fe400078e0010 */
        /* <DEDUP_REMOVED lines=13> */
[----:B------:R-:W-:-:S02]  /*1f60*/  IMAD.MOV R18, RZ, RZ, -R18 ;  /* 0x000000ffff127224 */ /* 0x000fc400078e0a12 */
[----:B------:R-:W-:Y:S01]  /*1f70*/  FMUL.FTZ R74, R74, R61 ;  /* 0x0000003d4a4a7220 */ /* 0x000fe20000410000 */
[----:B------:R-:W-:Y:S01]  /*1f80*/  FMUL.FTZ R78, R78, R59 ;  /* 0x0000003b4e4e7220 */ /* 0x000fe20000410000 */
[----:B------:R-:W-:Y:S01]  /*1f90*/  ISETP.GE.AND P0, PT, R19, RZ, PT ;  /* 0x000000ff1300720c */ /* 0x000fe20003f06270 */
[----:B------:R-:W-:Y:S01]  /*1fa0*/  IMAD.MOV.U32 R89, RZ, RZ, RZ ;  /* 0x000000ffff597224 */ /* 0x000fe200078e00ff */
[----:B------:R-:W-:Y:S01]  /*1fb0*/  MOV R82, RZ ;  /* 0x000000ff00527202 */ /* 0x000fe20000000f00 */
[----:B------:R-:W-:Y:S01]  /*1fc0*/  IMAD.MOV.U32 R87, RZ, RZ, R39 ;  /* 0x000000ffff577224 */ /* 0x000fe200078e0027 */
[----:B------:R-:W-:Y:S01]  /*1fd0*/  UIADD3 UR8, UPT, UPT, UR6, 0x220, URZ ;  /* 0x0000022006087890 */ /* 0x000fe2000fffe0ff */
[----:B------:R-:W-:Y:S01]  /*1fe0*/  IMAD.MOV.U32 R80, RZ, RZ, R0 ;  /* 0x000000ffff507224 */ /* 0x000fe200078e0000 */
[----:B--2---:R-:W2:Y:S01]  /*1ff0*/  MUFU.RCP R14, R14 ;  /* 0x0000000e000e7308 */ /* 0x004ea20000001000 */
[----:B------:R-:W-:Y:S01]  /*2000*/  UIADD3 UR7, UPT, UPT, -UR7, URZ, URZ ;  /* 0x000000ff07077290 */ /* 0x000fe2000fffe1ff */
[----:B------:R-:W3:Y:S01]  /*2010*/  LDCU.64 UR12, c[0x0][0x460] ;  /* 0x00008c00ff0c77ac */ /* 0x000ee20008000a00 */
[----:B-1----:R-:W-:-:S02]  /*2020*/  SHF.L.U64.HI R25, R24, 0x1, R25 ;  /* 0x0000000118197819 */ /* 0x002fc40000010219 */
[----:B--2---:R-:W-:Y:S02]  /*2030*/  IADD3 R13, PT, PT, R14, 0xffffffe, RZ ;  /* 0x0ffffffe0e0d7810 */ /* 0x004fe40007ffe0ff */
[----:B------:R-:W1:Y:S04]  /*2040*/  LDC.64 R14, c[0x0][0x450] ;  /* 0x00011400ff0e7b82 */ /* 0x000e680000000a00 */
[----:B------:R-:W2:Y:S02]  /*2050*/  F2I.FTZ.U32.TRUNC.NTZ R13, R13 ;  /* 0x0000000d000d7305 */ /* 0x000ea4000021f000 */
[----:B--2---:R-:W-:-:S04]  /*2060*/  IMAD.MOV R12, RZ, RZ, -R13 ;  /* 0x000000ffff0c7224 */ /* 0x004fc800078e0a0d */
[----:B------:R-:W-:Y:S02]  /*2070*/  IMAD R21, R12, R23, RZ ;  /* 0x000000170c157224 */ /* 0x000fe400078e02ff */
[----:B------:R-:W-:-:S05]  /*2080*/  HFMA2 R12, -RZ, RZ, 0, 0 ;  /* 0x00000000ff0c7431 */ /* 0x000fca00000001ff */
[----:B------:R-:W-:-:S04]  /*2090*/  IMAD.HI.U32 R21, R13, R21, R12 ;  /* 0x000000150d157227 */ /* 0x000fc800078e000c */
[----:B------:R-:W-:Y:S01]  /*20a0*/  IMAD.MOV.U32 R12, RZ, RZ, R16 ;  /* 0x000000ffff0c7224 */ /* 0x000fe200078e0010 */
[----:B------:R-:W-:Y:S01]  /*20b0*/  IADD3 R16, P6, PT, R52, R65, RZ ;  /* 0x0000004134107210 */ /* 0x000fe20007fde0ff */
[----:B------:R-:W-:Y:S02]  /*20c0*/  IMAD.MOV.U32 R13, RZ, RZ, R18 ;  /* 0x000000ffff0d7224 */ /* 0x000fe400078e0012 */
[----:B------:R-:W-:Y:S01]  /*20d0*/  IMAD.HI.U32 R91, R21, R12, RZ ;  /* 0x0000000c155b7227 */ /* 0x000fe200078e00ff */
[----:B------:R-:W2:Y:S01]  /*20e0*/  LDC.64 R18, c[0x0][0x3b8] ;  /* 0x0000ee00ff127b82 */ /* 0x000ea20000000a00 */
[----:B------:R-:W-:Y:S02]  /*20f0*/  IADD3.X R17, PT, PT, R11, R51, RZ, P6, !PT ;  /* 0x000000330b117210 */ /* 0x000fe400037fe4ff */
[----:B------:R-:W-:Y:S02]  /*2100*/  IMAD R12, R91, R13, R12 ;  /* 0x0000000d5b0c7224 */ /* 0x000fe400078e020c */
[----:B0-----:R-:W-:-:S02]  /*2110*/  IMAD R21, R3, UR4, RZ ;  /* 0x0000000403157c24 */ /* 0x001fc4000f8e02ff */
[----:B------:R-:W-:Y:S01]  /*2120*/  IMAD.MOV.U32 R13, RZ, RZ, R47 ;  /* 0x000000ffff0d7224 */ /* 0x000fe200078e002f */
[----:B------:R-:W-:Y:S01]  /*2130*/  ISETP.GT.U32.AND P4, PT, R23, R12, PT ;  /* 0x0000000c1700720c */ /* 0x000fe20003f84070 */
[----:B------:R-:W-:Y:S01]  /*2140*/  IMAD R93, R2, UR5, R21 ;  /* 0x00000005025d7c24 */ /* 0x000fe2000f8e0215 */
[----:B------:R-:W-:Y:S01]  /*2150*/  UMOV UR5, URZ ;  /* 0x000000ff00057c82 */ /* 0x000fe20008000000 */
[----:B------:R-:W0:Y:S10]  /*2160*/  LDC.64 R20, c[0x0][0x3d0] ;  /* 0x0000f400ff147b82 */ /* 0x000e340000000a00 */
[----:B------:R-:W-:-:S02]  /*2170*/  @!P4 IADD3 R12, PT, PT, R12, -R23, RZ ;  /* 0x800000170c0cc210 */ /* 0x000fc40007ffe0ff */
[----:B------:R-:W-:Y:S02]  /*2180*/  @!P4 IADD3 R91, PT, PT, R91, 0x1, RZ ;  /* 0x000000015b5bc810 */ /* 0x000fe40007ffe0ff */
[----:B------:R-:W-:Y:S01]  /*2190*/  ISETP.GE.U32.AND P3, PT, R12, R23, PT ;  /* 0x000000170c00720c */ /* 0x000fe20003f66070 */
[----:B------:R-:W-:Y:S01]  /*21a0*/  IMAD.MOV.U32 R12, RZ, RZ, R48 ;  /* 0x000000ffff0c7224 */ /* 0x000fe200078e0030 */
[----:B------:R-:W4:Y:S01]  /*21b0*/  LDC.64 R22, c[0x0][0x460] ;  /* 0x00011800ff167b82 */ /* 0x000f220000000a00 */
[----:B------:R-:W-:Y:S02]  /*21c0*/  ISETP.NE.AND P4, PT, R44, RZ, PT ;  /* 0x000000ff2c00720c */ /* 0x000fe40003f85270 */
[----:B------:R-:W-:Y:S01]  /*21d0*/  IMAD.WIDE.U32 R12, R2, UR4, R12 ;  /* 0x00000004020c7c25 */ /* 0x000fe2000f8e000c */
[----:B--2---:R-:W-:Y:S01]  /*21e0*/  SHF.L.U64.HI R19, R18, 0x2, R19 ;  /* 0x0000000212137819 */ /* 0x004fe20000010213 */
[----:B------:R-:W-:Y:S01]  /*21f0*/  UMOV UR4, URZ ;  /* 0x000000ff00047c82 */ /* 0x000fe20008000000 */
[----:B0-----:R-:W-:-:S02]  /*2200*/  SHF.L.U64.HI R21, R20, 0x1, R21 ;  /* 0x0000000114157819 */ /* 0x001fc40000010215 */
[----:B------:R-:W-:-:S03]  /*2210*/  IADD3 R93, PT, PT, R13, R93, RZ ;  /* 0x0000005d0d5d7210 */ /* 0x000fc60007ffe0ff */
[----:B------:R-:W-:Y:S01]  /*2220*/  @P3 VIADD R91, R91, 0x1 ;  /* 0x000000015b5b3836 */ /* 0x000fe20000000000 */
[----:B------:R-:W-:-:S03]  /*2230*/  IADD3 R31, P3, PT, R50, R65, RZ ;  /* 0x00000041321f7210 */ /* 0x000fc60007f7e0ff */
[----:B------:R-:W-:Y:S01]  /*2240*/  @!P0 IMAD.MOV R91, RZ, RZ, -R91 ;  /* 0x000000ffff5b8224 */ /* 0x000fe200078e0a5b */
[----:B------:R-:W-:Y:S01]  /*2250*/  @!P4 LOP3.LUT R91, RZ, R44, RZ, 0x33, !PT ;  /* 0x0000002cff5bc212 */ /* 0x000fe200078e33ff */
[----:B------:R-:W-:Y:S01]  /*2260*/  IMAD.X R32, R11, 0x1, R49, P3 ;  /* 0x000000010b207824 */ /* 0x000fe200018e0631 */
[----:B-1-34-:R-:W-:-:S07]  /*2270*/  SHF.L.U64.HI R23, R22, 0x2, R23 ;  /* 0x0000000216177819 */ /* 0x01afce0000010217 */
.L_x_2611:
[-C--:B------:R-:W-:Y:S01]  /*2280*/  ISETP.GE.AND P3, PT, R69, R66.reuse, PT ;  /* 0x000000424500720c */ /* 0x080fe20003f66270 */
[----:B------:R-:W2:Y:S01]  /*2290*/  @!P5 LDG.E.U16 R33, desc[UR10][R16.64+-0x80] ;  /* 0xffff800a1021d981 */ /* 0x000ea2000c1e1500 */
[-C--:B------:R-:W-:Y:S02]  /*22a0*/  ISETP.GE.AND P0, PT, R71, R66.reuse, PT ;  /* 0x000000424700720c */ /* 0x080fe40003f06270 */
[----:B------:R-:W-:-:S09]  /*22b0*/  ISETP.GE.AND P4, PT, R67, R66, PT ;  /* 0x000000424300720c */ /* 0x000fd20003f86270 */
[----:B------:R-:W3:Y:S04]  /*22c0*/  @!P3 LDG.E.U16 R26, desc[UR10][R16.64] ;  /* 0x0000000a101ab981 */ /* 0x000ee8000c1e1500 */
[----:B------:R-:W4:Y:S04]  /*22d0*/  @!P0 LDG.E.U16 R27, desc[UR10][R16.64+-0x40] ;  /* 0xffffc00a101b8981 */ /* 0x000f28000c1e1500 */
[----:B------:R-:W5:Y:S01]  /*22e0*/  @!P4 LDG.E.U16 R29, desc[UR10][R16.64+0x40] ;  /* 0x0000400a101dc981 */ /* 0x000f62000c1e1500 */
[----:B------:R-:W-:Y:S02]  /*22f0*/  IMAD.MOV.U32 R28, RZ, RZ, RZ ;  /* 0x000000ffff1c7224 */ /* 0x000fe400078e00ff */
[----:B------:R-:W-:Y:S01]  /*2300*/  IMAD.MOV.U32 R30, RZ, RZ, RZ ;  /* 0x000000ffff1e7224 */ /* 0x000fe200078e00ff */
[----:B------:R-:W-:-:S02]  /*2310*/  ISETP.GE.AND P6, PT, R81, R66, PT ;  /* 0x000000425100720c */ /* 0x000fc40003fc6270 */
[----:B--2---:R-:W-:Y:S02]  /*2320*/  @!P5 PRMT R28, R33, 0x5410, RZ ;  /* 0x00005410211cd816 */ /* 0x004fe400000000ff */
[----:B---3--:R-:W-:Y:S02]  /*2330*/  @!P3 PRMT R30, R26, 0x5410, RZ ;  /* 0x000054101a1eb816 */ /* 0x008fe400000000ff */
[----:B------:R-:W-:Y:S02]  /*2340*/  MOV R26, R87 ;  /* 0x00000057001a7202 */ /* 0x000fe40000000f00 */
[----:B----4-:R-:W-:Y:S01]  /*2350*/  @!P0 PRMT R28, R28, 0x5410, R27 ;  /* 0x000054101c1c8816 */ /* 0x010fe2000000001b */
[----:B------:R-:W-:Y:S01]  /*2360*/  IMAD.MOV.U32 R27, RZ, RZ, R80 ;  /* 0x000000ffff1b7224 */ /* 0x000fe200078e0050 */
[----:B-----5:R-:W-:Y:S02]  /*2370*/  @!P4 PRMT R30, R30, 0x5410, R29 ;  /* 0x000054101e1ec816 */ /* 0x020fe4000000001d */
[----:B------:R-:W-:-:S02]  /*2380*/  PRMT R35, R28, 0x7632, R35 ;  /* 0x000076321c237816 */ /* 0x000fc40000000023 */
[----:B------:R0:W2:Y:S01]  /*2390*/  LDG.E R86, desc[UR10][R26.64] ;  /* 0x0000000a1a567981 */ /* 0x0000a2000c1e1900 */
[----:B------:R-:W-:-:S03]  /*23a0*/  PRMT R37, R30, 0x7632, R37 ;  /* 0x000076321e257816 */ /* 0x000fc60000000025 */
[----:B------:R-:W-:Y:S01]  /*23b0*/  STS.U16 [R63], R28 ;  /* 0x0000001c3f007388 */ /* 0x000fe20000000400 */
[----:B0-----:R-:W-:Y:S01]  /*23c0*/  IMAD.MOV.U32 R26, RZ, RZ, R31 ;  /* 0x000000ffff1a7224 */ /* 0x001fe200078e001f */
[----:B------:R-:W-:Y:S02]  /*23d0*/  MOV R27, R32 ;  /* 0x00000020001b7202 */ /* 0x000fe40000000f00 */
[----:B------:R0:W-:Y:S04]  /*23e0*/  STS.U16 [R63+0x40], R35 ;  /* 0x000040233f007388 */ /* 0x0001e80000000400 */
[----:B------:R-:W-:Y:S04]  /*23f0*/  STS.U16 [R63+0x80], R30 ;  /* 0x0000801e3f007388 */ /* 0x000fe80000000400 */
[----:B------:R1:W-:Y:S01]  /*2400*/  STS.U16 [R63+0xc0], R37 ;  /* 0x0000c0253f007388 */ /* 0x0003e20000000400 */
[----:B------:R-:W-:-:S03]  /*2410*/  NOP ;  /* 0x0000000000007918 */ /* 0x000fc60000000000 */
[----:B------:R-:W3:Y:S04]  /*2420*/  @!P6 LDG.E.U16 R29, desc[UR10][R26.64+-0x80] ;  /* 0xffff800a1a1de981 */ /* 0x000ee8000c1e1500 */
[----:B------:R-:W4:Y:S04]  /*2430*/  @!P0 LDG.E.U16 R31, desc[UR10][R26.64+-0x40] ;  /* 0xffffc00a1a1f8981 */ /* 0x000f28000c1e1500 */
[----:B------:R-:W5:Y:S04]  /*2440*/  @!P3 LDG.E.U16 R32, desc[UR10][R26.64] ;  /* 0x0000000a1a20b981 */ /* 0x000f68000c1e1500 */
[----:B------:R-:W2:Y:S01]  /*2450*/  @!P4 LDG.E.U16 R33, desc[UR10][R26.64+0x40] ;  /* 0x0000400a1a21c981 */ /* 0x000ea2000c1e1500 */
[----:B------:R-:W-:-:S02]  /*2460*/  IMAD.MOV.U32 R34, RZ, RZ, RZ ;  /* 0x000000ffff227224 */ /* 0x000fc400078e00ff */
[----:B------:R-:W-:Y:S01]  /*2470*/  IMAD.MOV.U32 R36, RZ, RZ, RZ ;  /* 0x000000ffff247224 */ /* 0x000fe200078e00ff */
[----:B---3--:R-:W-:-:S04]  /*2480*/  @!P6 PRMT R34, R29, 0x5410, RZ ;  /* 0x000054101d22e816 */ /* 0x008fc800000000ff */
[----:B----4-:R-:W-:Y:S02]  /*2490*/  @!P0 PRMT R34, R34, 0x5410, R31 ;  /* 0x0000541022228816 */ /* 0x010fe4000000001f */
[----:B------:R-:W3:Y:S01]  /*24a0*/  LDS.64 R30, [R62] ;  /* 0x000000003e1e7984 */ /* 0x000ee20000000a00 */
[----:B-----5:R-:W-:Y:S02]  /*24b0*/  @!P3 PRMT R36, R32, 0x5410, RZ ;  /* 0x000054102024b816 */ /* 0x020fe400000000ff */
[----:B------:R-:W-:Y:S02]  /*24c0*/  ISETP.NE.AND P0, PT, R68, RZ, PT ;  /* 0x000000ff4400720c */ /* 0x000fe40003f05270 */
[----:B--2---:R-:W-:Y:S02]  /*24d0*/  @!P4 PRMT R36, R36, 0x5410, R33 ;  /* 0x000054102424c816 */ /* 0x004fe40000000021 */
[----:B0-----:R-:W-:Y:S02]  /*24e0*/  PRMT R35, R34, 0x7632, R35 ;  /* 0x0000763222237816 */ /* 0x001fe40000000023 */
[----:B-1----:R-:W-:Y:S01]  /*24f0*/  PRMT R37, R36, 0x7632, R37 ;  /* 0x0000763224257816 */ /* 0x002fe20000000025 */
[----:B------:R-:W-:Y:S04]  /*2500*/  STS.U16 [R63+0x100], R34 ;  /* 0x000100223f007388 */ /* 0x000fe80000000400 */
[----:B------:R-:W-:Y:S04]  /*2510*/  STS.U16 [R63+0x180], R36 ;  /* 0x000180243f007388 */ /* 0x000fe80000000400 */
[----:B------:R-:W-:Y:S04]  /*2520*/  STS.U16 [R63+0x140], R35 ;  /* 0x000140233f007388 */ /* 0x000fe80000000400 */
[----:B------:R3:W-:Y:S01]  /*2530*/  STS.U16 [R63+0x1c0], R37 ;  /* 0x0001c0253f007388 */ /* 0x0007e20000000400 */
[----:B------:R-:W-:-:S03]  /*2540*/  NOP ;  /* 0x0000000000007918 */ /* 0x000fc60000000000 */
[----:B------:R-:W0:Y:S04]  /*2550*/  LDS.64 R32, [R62+0x100] ;  /* 0x000100003e207984 */ /* 0x000e280000000a00 */
[----:B------:R-:W1:Y:S01]  /*2560*/  @P0 LDS.64 R28, [UR8] ;  /* 0x00000008ff1c0984 */ /* 0x000e620008000a00 */
[----:B------:R-:W-:-:S04]  /*2570*/  FMUL.FTZ R86, R86, 1.4426950216293334961 ;  /* 0x3fb8aa3b56567820 */ /* 0x000fc80000410000 */
[C---:B------:R-:W-:Y:S01]  /*2580*/  FMUL.FTZ R88, R86.reuse, R60 ;  /* 0x0000003c56587220 */ /* 0x040fe20000410000 */
[C---:B------:R-:W-:Y:S01]  /*2590*/  FMUL.FTZ R94, R86.reuse, R59 ;  /* 0x0000003b565e7220 */ /* 0x040fe20000410000 */
[--C-:B---3--:R-:W-:Y:S02]  /*25a0*/  HADD2.F32 R37, -RZ, R30.reuse.H0_H0 ;  /* 0x2000001eff257230 */ /* 0x108fe40000004100 */
[C---:B------:R-:W-:Y:S01]  /*25b0*/  FMUL.FTZ R96, R86.reuse, R58 ;  /* 0x0000003a56607220 */ /* 0x040fe20000410000 */
[----:B------:R-:W-:Y:S02]  /*25c0*/  HADD2.F32 R35, -RZ, R30.H1_H1 ;  /* 0x3000001eff237230 */ /* 0x000fe40000004100 */
[----:B------:R-:W-:Y:S01]  /*25d0*/  FMUL.FTZ R30, R86, R61 ;  /* 0x0000003d561e7220 */ /* 0x000fe20000410000 */
[----:B------:R-:W2:Y:S04]  /*25e0*/  MUFU.EX2 R92, R88 ;  /* 0x00000058005c7308 */ /* 0x000ea80000000800 */
[----:B------:R-:W3:Y:S01]  /*25f0*/  MUFU.EX2 R94, R94 ;  /* 0x0000005e005e7308 */ /* 0x000ee20000000800 */
[----:B------:R-:W-:-:S03]  /*2600*/  HADD2.F32 R99, -RZ, R31.H0_H0 ;  /* 0x2000001fff637230 */ /* 0x000fc60000004100 */
[----:B------:R-:W4:Y:S04]  /*2610*/  MUFU.EX2 R96, R96 ;  /* 0x0000006000607308 */ /* 0x000f280000000800 */
[----:B------:R-:W5:Y:S01]  /*2620*/  MUFU.EX2 R30, R30 ;  /* 0x0000001e001e7308 */ /* 0x000f620000000800 */
[----:B------:R-:W-:Y:S02]  /*2630*/  HADD2.F32 R31, -RZ, R31.H1_H1 ;  /* 0x3000001fff1f7230 */ /* 0x000fe40000004100 */
[----:B------:R-:W-:Y:S01]  /*2640*/  FMUL.FTZ R34, R76, R35 ;  /* 0x000000234c227220 */ /* 0x000fe20000410000 */
[-C--:B------:R-:W-:Y:S01]  /*2650*/  ISETP.GE.U32.AND P6, PT, R77, R66.reuse, PT ;  /* 0x000000424d00720c */ /* 0x080fe20003fc6070 */
[----:B------:R-:W-:Y:S01]  /*2660*/  FMUL.FTZ R36, R78, R99 ;  /* 0x000000634e247220 */ /* 0x000fe20000410000 */
[----:B------:R-:W-:Y:S01]  /*2670*/  ISETP.GE.U32.AND P4, PT, R75, R66, PT ;  /* 0x000000424b00720c */ /* 0x000fe20003f86070 */
[----:B------:R-:W-:Y:S01]  /*2680*/  FMUL.FTZ R101, R74, R37 ;  /* 0x000000254a657220 */ /* 0x000fe20000410000 */
[----:B------:R-:W-:Y:S01]  /*2690*/  FSEL R34, R34, RZ, !P6 ;  /* 0x000000ff22227208 */ /* 0x000fe20007000000 */
[----:B------:R-:W-:Y:S01]  /*26a0*/  FMUL.FTZ R31, R84, R31 ;  /* 0x0000001f541f7220 */ /* 0x000fe20000410000 */
[----:B--2---:R-:W-:-:S02]  /*26b0*/  FSEL R35, R92, 1, !P6 ;  /* 0x3f8000005c237808 */ /* 0x004fc40007000000 */
[-C--:B------:R-:W-:Y:S02]  /*26c0*/  ISETP.GE.U32.AND P3, PT, R73, R66.reuse, PT ;  /* 0x000000424900720c */ /* 0x080fe40003f66070 */
[----:B------:R-:W-:Y:S01]  /*26d0*/  ISETP.GE.U32.AND P6, PT, R38, R66, PT ;  /* 0x000000422600720c */ /* 0x000fe20003fc6070 */
[--C-:B0-----:R-:W-:Y:S01]  /*26e0*/  HADD2.F32 R95, -RZ, R32.reuse.H0_H0 ;  /* 0x20000020ff5f7230 */ /* 0x101fe20000004100 */
[----:B---3--:R-:W-:Y:S01]  /*26f0*/  FSEL R99, R94, 1, !P4 ;  /* 0x3f8000005e637808 */ /* 0x008fe20006000000 */
[----:B------:R-:W-:Y:S01]  /*2700*/  HADD2.F32 R86, -RZ, R32.H1_H1 ;  /* 0x30000020ff567230 */ /* 0x000fe20000004100 */
[----:B------:R-:W-:Y:S01]  /*2710*/  FSEL R36, R36, RZ, !P4 ;  /* 0x000000ff24247208 */ /* 0x000fe20006000000 */
[--C-:B------:R-:W-:Y:S01]  /*2720*/  HADD2.F32 R97, -RZ, R33.reuse.H0_H0 ;  /* 0x20000021ff617230 */ /* 0x100fe20000004100 */
[----:B----4-:R-:W-:Y:S01]  /*2730*/  FSEL R37, R96, 1, !P3 ;  /* 0x3f80000060257808 */ /* 0x010fe20005800000 */
[----:B------:R-:W-:Y:S01]  /*2740*/  HADD2.F32 R88, -RZ, R33.H1_H1 ;  /* 0x30000021ff587230 */ /* 0x000fe20000004100 */
[----:B-----5:R-:W-:-:S02]  /*2750*/  FSEL R94, R30, 1, !P6 ;  /* 0x3f8000001e5e7808 */ /* 0x020fc40007000000 */
        /* <DEDUP_REMOVED lines=12> */
.L_x_2607:
[----:B------:R-:W-:Y:S01]  /*2820*/  IMAD.MOV.U32 R29, RZ, RZ, RZ ;  /* 0x000000ffff1d7224 */ /* 0x000fe200078e00ff */
[----:B------:R-:W-:Y:S06]  /*2830*/  @!P2 BRA `(.L_x_2606) ;  /* 0x00000000000ca947 */ /* 0x000fec0003800000 */
[----:B------:R-:W-:-:S04]  /*2840*/  IADD3 R30, P0, PT, R48, R89, RZ ;  /* 0x00000059301e7210 */ /* 0x000fc80007f1e0ff */
[----:B------:R-:W-:-:S05]  /*2850*/  IADD3.X R31, PT, PT, R47, R82, RZ, P0, !PT ;  /* 0x000000522f1f7210 */ /* 0x000fca00007fe4ff */
[----:B------:R1:W5:Y:S04]  /*2860*/  LDG.E R29, desc[UR10][R30.64] ;  /* 0x0000000a1e1d7981 */ /* 0x000368000c1e1900 */
.L_x_2606:
        /* <DEDUP_REMOVED lines=82> */
.L_x_2610:
[----:B------:R-:W-:-:S04]  /*2d90*/  ISETP.NE.AND P0, PT, R68, R57, PT ;  /* 0x000000394400720c */ /* 0x000fc80003f05270 */
[----:B------:R-:W-:-:S13]  /*2da0*/  ISETP.NE.OR P0, PT, R30, RZ, P0 ;  /* 0x000000ff1e00720c */ /* 0x000fda0000705670 */
[----:B------:R-:W-:-:S04]  /*2db0*/  @!P0 IADD3 R30, P3, PT, R48, R89, RZ ;  /* 0x00000059301e8210 */ /* 0x000fc80007f7e0ff */
[----:B------:R-:W-:-:S05]  /*2dc0*/  @!P0 IADD3.X R31, PT, PT, R47, R82, RZ, P3, !PT ;  /* 0x000000522f1f8210 */ /* 0x000fca0001ffe4ff */
[----:B------:R0:W-:Y:S04]  /*2dd0*/  @!P0 STG.E desc[UR10][R30.64], R29 ;  /* 0x0000001d1e008986 */ /* 0x0001e8000c10190a */
.L_x_2609:
[----:B------:R-:W-:Y:S05]  /*2de0*/  BSYNC.RECONVERGENT B0 ;  /* 0x0000000000007941 */ /* 0x000fea0003800200 */
.L_x_2608:
        /* <DEDUP_REMOVED lines=13> */
[----:B-1----:R-:W-:Y:S01]  /*2ec0*/  IADD3.X R32, PT, PT, R27, R25, RZ, P6, !PT ;  /* 0x000000191b207210 */ /* 0x002fe200037fe4ff */
[----:B------:R-:W-:Y:S01]  /*2ed0*/  IMAD.X R80, R80, 0x1, R19, P0 ;  /* 0x0000000150507824 */ /* 0x000fe200000e0613 */
[----:B------:R-:W-:Y:S01]  /*2ee0*/  IADD3.X R82, PT, PT, R82, R23, RZ, P4, !PT ;  /* 0x0000001752527210 */ /* 0x000fe200027fe4ff */
[----:B------:R-:W-:Y:S01]  /*2ef0*/  UIADD3 UR8, UPT, UPT, UR8, 0x8, URZ ;  /* 0x0000000808087890 */ /* 0x000fe2000fffe0ff */
[----:B------:R-:W-:Y:S11]  /*2f00*/  BRA.U UP0, `(.L_x_2611) ;  /* 0xfffffff100dc7547 */ /* 0x000ff6000b83ffff */
.L_x_2605:
[----:B------:R-:W-:Y:S01]  /*2f10*/  BAR.SYNC.DEFER_BLOCKING 0x0 ;  /* 0x0000000000007b1d */ /* 0x000fe20000010000 */
[----:B------:R-:W-:Y:S01]  /*2f20*/  ISETP.NE.AND P0, PT, R40, RZ, PT ;  /* 0x000000ff2800720c */ /* 0x000fe20003f05270 */
[----:B------:R-:W-:Y:S01]  /*2f30*/  VIADD R68, R68, 0x1 ;  /* 0x0000000144447836 */ /* 0x000fe20000000000 */
[----:B------:R-:W-:Y:S02]  /*2f40*/  F2FP.F16.F32.PACK_AB R84, R83, R70 ;  /* 0x000000465354723e */ /* 0x000fe400000000ff */
[----:B------:R-:W-:Y:S01]  /*2f50*/  F2FP.F16.F32.PACK_AB R85, R85, R72 ;  /* 0x000000485555723e */ /* 0x000fe200000000ff */
[----:B------:R-:W0:Y:S01]  /*2f60*/  LDCU.64 UR4, c[0x0][0x4a8] ;  /* 0x00009500ff0477ac */ /* 0x000e220008000a00 */
[----:B------:R-:W-:-:S03]  /*2f70*/  IADD3 R41, PT, PT, R66, R41, RZ ;  /* 0x0000002942297210 */ /* 0x000fc60007ffe0ff */
[----:B------:R-:W-:Y:S01]  /*2f80*/  STS.64 [R62], R84 ;  /* 0x000000543e007388 */ /* 0x000fe20000000a00 */
[----:B------:R-:W-:-:S03]  /*2f90*/  NOP ;  /* 0x0000000000007918 */ /* 0x000fc60000000000 */
[----:B------:R-:W-:Y:S04]  /*2fa0*/  LDS.U16 R17, [R63] ;  /* 0x000000003f117984 */ /* 0x000fe80000000400 */
[----:B------:R-:W-:Y:S04]  /*2fb0*/  LDS.U16 R19, [R63+0x40] ;  /* 0x000040003f137984 */ /* 0x000fe80000000400 */
[----:B------:R-:W-:Y:S04]  /*2fc0*/  LDS.U16 R21, [R63+0x80] ;  /* 0x000080003f157984 */ /* 0x000fe80000000400 */
[----:B------:R-:W-:Y:S04]  /*2fd0*/  LDS.U16 R23, [R63+0xc0] ;  /* 0x0000c0003f177984 */ /* 0x000fe80000000400 */
        /* <DEDUP_REMOVED lines=12> */
[----:B------:R-:W-:Y:S01]  /*30a0*/  ISETP.GE.AND P5, PT, R67, R12, PT ;  /* 0x0000000c4300720c */ /* 0x000fe20003fa6270 */
[----:B------:R-:W-:-:S06]  /*30b0*/  IMAD.MOV.U32 R12, RZ, RZ, R52 ;  /* 0x000000ffff0c7224 */ /* 0x000fcc00078e0034 */
[----:B------:R-:W-:Y:S01]  /*30c0*/  @!P0 STG.E.U16 desc[UR10][R14.64], R17 ;  /* 0x000000110e008986 */ /* 0x000fe2000c10150a */
[----:B------:R-:W-:-:S03]  /*30d0*/  ISETP.NE.AND P0, PT, R68, R42, PT ;  /* 0x0000002a4400720c */ /* 0x000fc60003f05270 */
[----:B------:R-:W-:Y:S04]  /*30e0*/  @!P3 STG.E.U16 desc[UR10][R14.64+0x40], R19 ;  /* 0x000040130e00b986 */ /* 0x000fe8000c10150a */
[----:B------:R-:W-:Y:S04]  /*30f0*/  @!P4 STG.E.U16 desc[UR10][R14.64+0x80], R21 ;  /* 0x000080150e00c986 */ /* 0x000fe8000c10150a */
[----:B------:R0:W-:Y:S02]  /*3100*/  @!P5 STG.E.U16 desc[UR10][R14.64+0xc0], R23 ;  /* 0x0000c0170e00d986 */ /* 0x0001e4000c10150a */
        /* <DEDUP_REMOVED lines=9> */
.L_x_2613:
        /* <DEDUP_REMOVED lines=14> */
.L_x_7996:


//--------------------- .text._Z25selective_scan_fwd_kernelI32Selective_Scan_fwd_kernel_traitsILi32ELi4ELi1ELb0ELb1ELb1ELb0ELb1EN3c104HalfEffEEv13SSMParamsBase --------------------------
	.section	.text._Z25selective_scan_fwd_kernelI32Selective_Scan_fwd_kernel_traitsILi32ELi4ELi1ELb0ELb1ELb1ELb0ELb1EN3c104HalfEffEEv13SSMParamsBase,"ax",@progbits
	.align	128
        .global         _Z25selective_scan_fwd_kernelI32Selective_Scan_fwd_kernel_traitsILi32ELi4ELi1ELb0ELb1ELb1ELb0ELb1EN3c104HalfEffEEv13SSMParamsBase
        .type           _Z25selective_scan_fwd_kernelI32Selective_Scan_fwd_kernel_traitsILi32ELi4ELi1ELb0ELb1ELb1ELb0ELb1EN3c104HalfEffEEv13SSMParamsBase,@function
        .size           _Z25selective_scan_fwd_kernelI32Selective_Scan_fwd_kernel_traitsILi32ELi4ELi1ELb0ELb1ELb1ELb0ELb1EN3c104HalfEffEEv13SSMParamsBase,(.L_x_7997 - _Z25selective_scan_fwd_kernelI32Selective_Scan_fwd_kernel_traitsILi32ELi4ELi1ELb0ELb1ELb1ELb0ELb1EN3c104HalfEffEEv13SSMParamsBase)
        .other          _Z25selective_scan_fwd_kernelI32Selective_Scan_fwd_kernel_traitsILi32ELi4ELi1ELb0ELb1ELb1ELb0ELb1EN3c104HalfEffEEv13SSMParamsBase,@"STO_CUDA_ENTRY STV_DEFAULT"
_Z25selective_scan_fwd_kernelI32Selective_Scan_fwd_kernel_traitsILi32ELi4ELi1ELb0ELb1ELb1ELb0ELb1EN3c104HalfEffEEv13SSMParamsBase:
.text._Z25selective_scan_fwd_kernelI32Selective_Scan_fwd_kernel_traitsILi32ELi4ELi1ELb0ELb1ELb1ELb0ELb1EN3c104HalfEffEEv13SSMParamsBase:
        /* <DEDUP_REMOVED lines=42> */
.L_x_2614:
[----:B-1---5:R-:W-:Y:S02]  /*02a0*/  ISETP.EQ.U32.AND P3, PT, R3, UR4, PT ;  /* 0x0000000403007c0c */ /* 0x022fe4000bf62070 */
[----:B------:R-:W-:-:S04]  /*02b0*/  SHF.R.S32.HI R31, RZ, 0x1f, R3 ;  /* 0x0000001fff1f7819 */ /* 0x000fc80000011403 */
        /* <DEDUP_REMOVED lines=37> */
[----:B---3--:R-:W-:-:S04]  /*0510*/  IMAD R8, R5, R14, RZ ;  /* 0x0000000e05087224 */ /* 0x008fc800078e02ff */
[C---:B------:R-:W-:Y:S02]  /*0520*/  IMAD R11, R4.reuse, R15, R8 ;  /* 0x0000000f040b7224 */ /* 0x040fe400078e0208 */
[----:B------:R-:W-:Y:S02]  /*0530*/  IMAD.WIDE.U32 R8, R4, R14, RZ ;  /* 0x0000000e04087225 */ /* 0x000fe400078e00ff */
[----:B------:R-:W3:Y:S03]  /*0540*/  LDC.64 R14, c[0x0][0x3e0] ;  /* 0x0000f800ff0e7b82 */ /* 0x000ee60000000a00 */
[----:B------:R-:W-:Y:S01]  /*0550*/  IADD3 R9, PT, PT, R9, R11, RZ ;  /* 0x0000000b09097210 */ /* 0x000fe20007ffe0ff */
[----:B------:R-:W-:Y:S02]  /*0560*/  @P4 VIADD R10, R10, 0x1 ;  /* 0x000000010a0a4836 */ /* 0x000fe40000000000 */
[----:B------:R-:W-:-:S02]  /*0570*/  IMAD R11, R5, R22, RZ ;  /* 0x00000016050b7224 */ /* 0x000fc400078e02ff */
[----:B------:R-:W-:Y:S02]  /*0580*/  IMAD.MOV.U32 R19, RZ, RZ, R10 ;  /* 0x000000ffff137224 */ /* 0x000fe400078e000a */
[-C--:B------:R-:W-:Y:S02]  /*0590*/  IMAD R10, R5, R20.reuse, RZ ;  /* 0x00000014050a7224 */ /* 0x080fe400078e02ff */
[C---:B------:R-:W-:Y:S01]  /*05a0*/  IMAD R23, R4.reuse, R23, R11 ;  /* 0x0000001704177224 */ /* 0x040fe200078e020b */
[----:B------:R-:W-:Y:S01]  /*05b0*/  @!P3 IADD3 R19, PT, PT, -R19, RZ, RZ ;  /* 0x000000ff1313b210 */ /* 0x000fe20007ffe1ff */
[C---:B------:R-:W-:Y:S01]  /*05c0*/  IMAD R21, R4.reuse, R21, R10 ;  /* 0x0000001504157224 */ /* 0x040fe200078e020a */
[----:B------:R-:W-:Y:S01]  /*05d0*/  @!P5 LOP3.LUT R19, RZ, R13, RZ, 0x33, !PT ;  /* 0x0000000dff13d212 */ /* 0x000fe200078e33ff */
[----:B------:R-:W-:Y:S02]  /*05e0*/  IMAD.WIDE.U32 R10, R4, R20, RZ ;  /* 0x00000014040a7225 */ /* 0x000fe400078e00ff */
[----:B------:R-:W5:Y:S02]  /*05f0*/  LDC.U8 R20, c[0x0][0x3a9] ;  /* 0x0000ea40ff147b82 */ /* 0x000f640000000000 */
[----:B0-----:R-:W-:-:S04]  /*0600*/  IMAD.WIDE.U32 R8, R0, R54, R8 ;  /* 0x0000003600087225 */ /* 0x001fc800078e0008 */
[----:B------:R-:W-:Y:S01]  /*0610*/  IMAD R55, R0, R55, R9 ;  /* 0x0000003700377224 */ /* 0x000fe200078e0209 */
[----:B-1----:R-:W-:Y:S01]  /*0620*/  LEA R56, P3, R8, R56, 0x1 ;  /* 0x0000003808387211 */ /* 0x002fe200078608ff */
[-C--:B---3--:R-:W-:Y:S02]  /*0630*/  IMAD R9, R5, R14.reuse, RZ ;  /* 0x0000000e05097224 */ /* 0x088fe400078e02ff */
[----:B------:R-:W-:Y:S01]  /*0640*/  IMAD.IADD R11, R11, 0x1, R21 ;  /* 0x000000010b0b7824 */ /* 0x000fe200078e0215 */
[----:B------:R-:W-:Y:S01]  /*0650*/  SHF.R.S32.HI R21, RZ, 0x1f, R19 ;  /* 0x0000001fff157819 */ /* 0x000fe20000011413 */
[----:B------:R-:W-:Y:S01]  /*0660*/  IMAD R9, R4, R15, R9 ;  /* 0x0000000f04097224 */ /* 0x000fe200078e0209 */
[----:B------:R-:W-:Y:S01]  /*0670*/  LEA.HI.X R55, R8, R57, R55, 0x1, P3 ;  /* 0x0000003908377211 */ /* 0x000fe200018f0c37 */
[----:B------:R-:W-:-:S04]  /*0680*/  IMAD.WIDE.U32 R14, R4, R14, RZ ;  /* 0x0000000e040e7225 */ /* 0x000fc800078e00ff */
[----:B------:R-:W-:Y:S01]  /*0690*/  IMAD.WIDE.U32 R12, R4, R22, RZ ;  /* 0x00000016040c7225 */ /* 0x000fe200078e00ff */
[----:B------:R-:W-:-:S03]  /*06a0*/  IADD3 R15, PT, PT, R15, R9, RZ ;  /* 0x000000090f0f7210 */ /* 0x000fc60007ffe0ff */
[----:B------:R-:W-:Y:S01]  /*06b0*/  IMAD.IADD R13, R13, 0x1, R23 ;  /* 0x000000010d0d7824 */ /* 0x000fe200078e0217 */
[----:B-----5:R-:W-:Y:S01]  /*06c0*/  ISETP.NE.AND P5, PT, R20, RZ, PT ;  /* 0x000000ff1400720c */ /* 0x020fe20003fa5270 */
[C---:B------:R-:W-:Y:S02]  /*06d0*/  IMAD R16, R21.reuse, R50, RZ ;  /* 0x0000003215107224 */ /* 0x040fe400078e02ff */
[----:B------:R-:W-:Y:S02]  /*06e0*/  IMAD R18, R21, R48, RZ ;  /* 0x0000003015127224 */ /* 0x000fe400078e02ff */
[----:B------:R-:W-:-:S04]  /*06f0*/  IMAD.WIDE.U32 R8, R0, R52, R10 ;  /* 0x0000003400087225 */ /* 0x000fc800078e000a */
[----:B------:R-:W-:Y:S01]  /*0700*/  IMAD.WIDE.U32 R10, R19, R50, R12 ;  /* 0x00000032130a7225 */ /* 0x000fe200078e000c */
[----:B------:R-:W-:-:S03]  /*0710*/  LEA R54, P3, R8, R24, 0x1 ;  /* 0x0000001808367211 */ /* 0x000fc600078608ff */
[C---:B------:R-:W-:Y:S01]  /*0720*/  IMAD R51, R19.reuse, R51, R16 ;  /* 0x0000003313337224 */ /* 0x040fe200078e0210 */
[----:B----4-:R-:W-:Y:S01]  /*0730*/  LEA R52, P4, R10, R26, 0x1 ;  /* 0x0000001a0a347211 */ /* 0x010fe200078808ff */
[----:B------:R-:W-:Y:S01]  /*0740*/  IMAD.WIDE.U32 R12, R19, R48, R14 ;  /* 0x00000030130c7225 */ /* 0x000fe200078e000e */
[----:B------:R-:W-:-:S03]  /*0750*/  IADD3 R48, PT, PT, -R4, R17, RZ ;  /* 0x0000001104307210 */ /* 0x000fc60007ffe1ff */
[----:B------:R-:W-:Y:S01]  /*0760*/  IMAD R49, R19, R49, R18 ;  /* 0x0000003113317224 */ /* 0x000fe200078e0212 */
[----:B--2---:R-:W-:Y:S01]  /*0770*/  LEA R50, P6, R12, R28, 0x1 ;  /* 0x0000001c0c327211 */ /* 0x004fe200078c08ff */
        /* <DEDUP_REMOVED lines=14> */
.L_x_2615:
        /* <DEDUP_REMOVED lines=11> */
.L_x_2616:
        /* <DEDUP_REMOVED lines=63> */
[C---:B------:R-:W-:Y:S02]  /*0d00*/  ISETP.GT.AND P0, PT, R41.reuse, RZ, PT ;  /* 0x000000ff2900720c */ /* 0x040fe40003f04270 */
[----:B------:R-:W-:Y:S02]  /*0d10*/  SEL R14, R14, RZ, P3 ;  /* 0x000000ff0e0e7207 */ /* 0x000fe40001800000 */
[----:B------:R-:W-:Y:S02]  /*0d20*/  IADD3 R41, PT, PT, R41, 0x1, RZ ;  /* 0x0000000129297810 */ /* 0x000fe40007ffe0ff */
[----:B------:R-:W-:-:S05]  /*0d30*/  SEL R14, R14, RZ, P0 ;  /* 0x000000ff0e0e7207 */ /* 0x000fca0000000000 */
[----:B-----5:R-:W-:Y:S01]  /*0d40*/  IMAD R40, R40, R43, R14 ;  /* 0x0000002b28287224 */ /* 0x020fe200078e020e */
[----:B------:R-:W-:Y:S06]  /*0d50*/  BRA `(.L_x_2618) ;  /* 0x0000000000747947 */ /* 0x000fec0003800000 */
.L_x_2617:
        /* <DEDUP_REMOVED lines=29> */
.L_x_2618:
        /* <DEDUP_REMOVED lines=12> */
[----:B------:R-:W-:Y:S02]  /*0ff0*/  IMAD R5, R5, UR4, RZ ;  /* 0x0000000405057c24 */ /* 0x000fe4000f8e02ff */
[----:B------:R-:W-:Y:S02]  /*1000*/  IMAD R11, R0, UR7, R7 ;  /* 0x00000007000b7c24 */ /* 0x000fe4000f8e0207 */
[----:B------:R-:W-:Y:S01]  /*1010*/  IMAD.MOV.U32 R10, RZ, RZ, R6 ;  /* 0x000000ffff0a7224 */ /* 0x000fe200078e0006 */
[----:B--2---:R-:W-:Y:S01]  /*1020*/  LEA R6, P0, R2, R14, 0x2 ;  /* 0x0000000e02067211 */ /* 0x004fe200078010ff */
[----:B0-----:R-:W-:Y:S02]  /*1030*/  IMAD.SHL.U32 R38, R39, 0x4, RZ ;  /* 0x0000000427267824 */ /* 0x001fe400078e00ff */
[----:B------:R-:W-:Y:S01]  /*1040*/  IMAD R57, R0, UR9, R13 ;  /* 0x0000000900397c24 */ /* 0x000fe2000f8e020d */
[----:B----4-:R-:W-:Y:S01]  /*1050*/  LEA R0, P3, R12, R16, 0x2 ;  /* 0x000000100c007211 */ /* 0x010fe200078610ff */
[----:B------:R-:W-:Y:S01]  /*1060*/  IMAD R13, R4, UR5, R5 ;  /* 0x00000005040d7c24 */ /* 0x000fe2000f8e0205 */
[----:B------:R-:W-:Y:S01]  /*1070*/  LOP3.LUT R80, R38, 0xf80, RZ, 0xc0, !PT ;  /* 0x00000f8026507812 */ /* 0x000fe200078ec0ff */
[----:B------:R-:W-:Y:S01]  /*1080*/  IMAD.WIDE.U32 R4, R4, UR4, R10 ;  /* 0x0000000404047c25 */ /* 0x000fe2000f8e000a */
[----:B------:R-:W-:-:S02]  /*1090*/  LEA.HI.X R7, R2, R15, RZ, 0x2, P0 ;  /* 0x0000000f02077211 */ /* 0x000fc400000f14ff */
[----:B------:R-:W-:Y:S01]  /*10a0*/  LOP3.LUT R80, R80, 0x1f, R39, 0xf8, !PT ;  /* 0x0000001f50507812 */ /* 0x000fe200078ef827 */
[----:B------:R-:W-:Y:S01]  /*10b0*/  IMAD.WIDE R2, R3, 0x4, RZ ;  /* 0x0000000403027825 */ /* 0x000fe200078e02ff */
[----:B------:R-:W-:Y:S02]  /*10c0*/  LEA.HI.X R57, R12, R17, R57, 0x2, P3 ;  /* 0x000000110c397211 */ /* 0x000fe400018f1439 */
[----:B------:R-:W-:Y:S01]  /*10d0*/  IADD3 R78, PT, PT, R38, 0x1, RZ ;  /* 0x00000001264e7810 */ /* 0x000fe20007ffe0ff */
[C---:B------:R-:W-:Y:S01]  /*10e0*/  IMAD.WIDE.U32 R10, R80.reuse, 0x2, RZ ;  /* 0x00000002500a7825 */ /* 0x040fe200078e00ff */
[C---:B------:R-:W-:Y:S02]  /*10f0*/  LOP3.LUT R72, R80.reuse, 0x20, RZ, 0xfc, !PT ;  /* 0x0000002050487812 */ /* 0x040fe400078efcff */
[----:B------:R-:W-:Y:S01]  /*1100*/  LOP3.LUT R70, R80, 0x40, RZ, 0xfc, !PT ;  /* 0x0000004050467812 */ /* 0x000fe200078efcff */
[----:B------:R-:W-:Y:S01]  /*1110*/  VIADD R76, R38, 0x2 ;  /* 0x00000002264c7836 */ /* 0x000fe20000000000 */
[----:B------:R-:W-:Y:S01]  /*1120*/  LOP3.LUT R68, R80, 0x60, RZ, 0xfc, !PT ;  /* 0x0000006050447812 */ /* 0x000fe200078efcff */
[----:B------:R-:W-:Y:S01]  /*1130*/  VIADD R74, R38, 0x3 ;  /* 0x00000003264a7836 */ /* 0x000fe20000000000 */
[----:B------:R-:W-:-:S02]  /*1140*/  IADD3 R66, PT, PT, R5, R13, RZ ;  /* 0x0000000d05427210 */ /* 0x000fc40007ffe0ff */
[----:B------:R-:W-:-:S07]  /*1150*/  LOP3.LUT R69, R10, 0x80, RZ, 0xfc, !PT ;  /* 0x000000800a457812 */ /* 0x000fce00078efcff */
.L_x_2634:
        /* <DEDUP_REMOVED lines=102> */
.L_x_2620:
[----:B------:R-:W-:Y:S05]  /*17c0*/  BSYNC.RECONVERGENT B0 ;  /* 0x0000000000007941 */ /* 0x000fea0003800200 */
.L_x_2619:
        /* <DEDUP_REMOVED lines=36> */
.L_x_2622:
[----:B------:R-:W-:Y:S05]  /*1a10*/  BSYNC.RECONVERGENT B0 ;  /* 0x0000000000007941 */ /* 0x000fea0003800200 */
.L_x_2621:
        /* <DEDUP_REMOVED lines=32> */
.L_x_2624:
[----:B------:R-:W-:Y:S05]  /*1c20*/  BSYNC.RECONVERGENT B0 ;  /* 0x0000000000007941 */ /* 0x000fea0003800200 */
.L_x_2623:
        /* <DEDUP_REMOVED lines=32> */
.L_x_2626:
[----:B------:R-:W-:Y:S05]  /*1e30*/  BSYNC.RECONVERGENT B0 ;  /* 0x0000000000007941 */ /* 0x000fea0003800200 */
.L_x_2625:
        /* <DEDUP_REMOVED lines=8> */
[----:B------:R-:W-:Y:S01]  /*1ec0*/  IMAD.MOV.U32 R54, RZ, RZ, R16 ;  /* 0x000000ffff367224 */ /* 0x000fe200078e0010 */
[----:B0-----:R-:W-:Y:S01]  /*1ed0*/  UISETP.GE.AND UP0, UPT, UR7, 0x1, UPT ;  /* 0x000000010700788c */ /* 0x001fe2000bf06270 */
[--C-:B------:R-:W-:Y:S02]  /*1ee0*/  HADD2.F32 R79, -RZ, R12.reuse.H0_H0 ;  /* 0x2000000cff4f7230 */ /* 0x100fe40000004100 */
[----:B------:R-:W-:Y:S02]  /*1ef0*/  HADD2.F32 R14, -RZ, R12.H1_H1 ;  /* 0x3000000cff0e7230 */ /* 0x000fe40000004100 */
[--C-:B------:R-:W-:Y:S02]  /*1f00*/  HADD2.F32 R83, -RZ, R13.reuse.H0_H0 ;  /* 0x2000000dff537230 */ /* 0x100fe40000004100 */
[----:B------:R-:W-:Y:S01]  /*1f10*/  FMUL.FTZ R75, R79, R45 ;  /* 0x0000002d4f4b7220 */ /* 0x000fe20000410000 */
[----:B------:R-:W-:-:S02]  /*1f20*/  HADD2.F32 R16, -RZ, R13.H1_H1 ;  /* 0x3000000dff107230 */ /* 0x000fc40000004100 */
[-C--:B------:R-:W-:Y:S01]  /*1f30*/  FMUL.FTZ R82, R14, R45.reuse ;  /* 0x0000002d0e527220 */ /* 0x080fe20000410000 */
        /* <DEDUP_REMOVED lines=17> */
[----:B------:R-:W-:Y:S01]  /*2050*/  IADD3 R16, P6, PT, R52, R69, RZ ;  /* 0x0000004534107210 */ /* 0x000fe20007fde0ff */
[----:B------:R-:W-:Y:S01]  /*2060*/  FMUL.FTZ R79, R79, R62 ;  /* 0x0000003e4f4f7220 */ /* 0x000fe20000410000 */
[----:B------:R-:W-:Y:S01]  /*2070*/  ISETP.GE.AND P0, PT, R18, RZ, PT ;  /* 0x000000ff1200720c */ /* 0x000fe20003f06270 */
[----:B------:R-:W-:Y:S01]  /*2080*/  FMUL.FTZ R83, R83, R60 ;  /* 0x0000003c53537220 */ /* 0x000fe20000410000 */
[----:B------:R-:W-:-:S02]  /*2090*/  CS2R R86, SRZ ;  /* 0x0000000000567805 */ /* 0x000fc4000001ff00 */
[----:B------:R-:W-:Y:S01]  /*20a0*/  MOV R89, R0 ;  /* 0x0000000000597202 */ /* 0x000fe20000000f00 */
[----:B------:R-:W-:Y:S01]  /*20b0*/  IMAD.MOV.U32 R88, RZ, RZ, R57 ;  /* 0x000000ffff587224 */ /* 0x000fe200078e0039 */
[----:B--2---:R-:W2:Y:S01]  /*20c0*/  MUFU.RCP R15, R15 ;  /* 0x0000000f000f7308 */ /* 0x004ea20000001000 */
[----:B------:R-:W-:Y:S02]  /*20d0*/  UIADD3 UR8, UPT, UPT, UR6, 0x220, URZ ;  /* 0x0000022006087890 */ /* 0x000fe4000fffe0ff */
[----:B------:R-:W-:Y:S01]  /*20e0*/  UIADD3 UR7, UPT, UPT, -UR7, URZ, URZ ;  /* 0x000000ff07077290 */ /* 0x000fe2000fffe1ff */
[----:B------:R-:W4:Y:S01]  /*20f0*/  LDCU.64 UR12, c[0x0][0x460] ;  /* 0x00008c00ff0c77ac */ /* 0x000f220008000a00 */
[----:B-1----:R-:W-:Y:S02]  /*2100*/  SHF.L.U64.HI R23, R22, 0x2, R23 ;  /* 0x0000000216177819 */ /* 0x002fe40000010217 */
[----:B---3--:R-:W-:Y:S02]  /*2110*/  SHF.L.U64.HI R25, R24, 0x1, R25 ;  /* 0x0000000118197819 */ /* 0x008fe40000010219 */
[----:B--2---:R-:W-:Y:S01]  /*2120*/  IADD3 R13, PT, PT, R15, 0xffffffe, RZ ;  /* 0x0ffffffe0f0d7810 */ /* 0x004fe20007ffe0ff */
[----:B0-----:R-:W-:-:S04]  /*2130*/  IMAD R15, R3, UR4, RZ ;  /* 0x00000004030f7c24 */ /* 0x001fc8000f8e02ff */
[----:B------:R-:W-:Y:S01]  /*2140*/  IMAD R93, R2, UR5, R15 ;  /* 0x00000005025d7c24 */ /* 0x000fe2000f8e020f */
[----:B------:R-:W0:Y:S01]  /*2150*/  F2I.FTZ.U32.TRUNC.NTZ R13, R13 ;  /* 0x0000000d000d7305 */ /* 0x000e22000021f000 */
[----:B------:R-:W1:Y:S01]  /*2160*/  LDC.64 R14, c[0x0][0x450] ;  /* 0x00011400ff0e7b82 */ /* 0x000e620000000a00 */
[----:B------:R-:W-:Y:S01]  /*2170*/  UMOV UR5, URZ ;  /* 0x000000ff00057c82 */ /* 0x000fe20008000000 */
[----:B0-----:R-:W-:-:S04]  /*2180*/  IMAD.MOV R12, RZ, RZ, -R13 ;  /* 0x000000ffff0c7224 */ /* 0x001fc800078e0a0d */
[----:B------:R-:W-:Y:S02]  /*2190*/  IMAD R19, R12, R17, RZ ;  /* 0x000000110c137224 */ /* 0x000fe400078e02ff */
[----:B------:R-:W-:-:S05]  /*21a0*/  HFMA2 R12, -RZ, RZ, 0, 0 ;  /* 0x00000000ff0c7431 */ /* 0x000fca00000001ff */
[----:B------:R-:W-:-:S04]  /*21b0*/  IMAD.HI.U32 R19, R13, R19, R12 ;  /* 0x000000130d137227 */ /* 0x000fc800078e000c */
[----:B------:R-:W-:Y:S02]  /*21c0*/  IMAD.MOV.U32 R12, RZ, RZ, R20 ;  /* 0x000000ffff0c7224 */ /* 0x000fe400078e0014 */
[----:B------:R-:W-:Y:S02]  /*21d0*/  IMAD.MOV.U32 R13, RZ, RZ, R21 ;  /* 0x000000ffff0d7224 */ /* 0x000fe400078e0015 */
[----:B------:R-:W-:Y:S01]  /*21e0*/  IMAD.HI.U32 R91, R19, R12, RZ ;  /* 0x0000000c135b7227 */ /* 0x000fe200078e00ff */
[----:B------:R-:W0:Y:S03]  /*21f0*/  LDC.64 R20, c[0x0][0x3d0] ;  /* 0x0000f400ff147b82 */ /* 0x000e260000000a00 */
[----:B------:R-:W-:-:S05]  /*2200*/  IMAD R12, R91, R13, R12 ;  /* 0x0000000d5b0c7224 */ /* 0x000fca00078e020c */
[----:B------:R-:W-:Y:S01]  /*2210*/  ISETP.GT.U32.AND P4, PT, R17, R12, PT ;  /* 0x0000000c1100720c */ /* 0x000fe20003f84070 */
[----:B------:R-:W2:-:S12]  /*2220*/  LDC.64 R18, c[0x0][0x3b8] ;  /* 0x0000ee00ff127b82 */ /* 0x000e980000000a00 */
[-C--:B------:R-:W-:Y:S01]  /*2230*/  @!P4 IADD3 R12, PT, PT, R12, -R17.reuse, RZ ;  /* 0x800000110c0cc210 */ /* 0x080fe20007ffe0ff */
[----:B------:R-:W-:Y:S01]  /*2240*/  @!P4 VIADD R91, R91, 0x1 ;  /* 0x000000015b5bc836 */ /* 0x000fe20000000000 */
[----:B------:R-:W-:Y:S02]  /*2250*/  ISETP.NE.AND P4, PT, R43, RZ, PT ;  /* 0x000000ff2b00720c */ /* 0x000fe40003f85270 */
[----:B------:R-:W-:Y:S01]  /*2260*/  ISETP.GE.U32.AND P3, PT, R12, R17, PT ;  /* 0x000000110c00720c */ /* 0x000fe20003f66070 */
[----:B------:R-:W-:Y:S01]  /*2270*/  IMAD.WIDE.U32 R12, R2, UR4, R46 ;  /* 0x00000004020c7c25 */ /* 0x000fe2000f8e002e */
[----:B0-----:R-:W-:Y:S01]  /*2280*/  SHF.L.U64.HI R21, R20, 0x1, R21 ;  /* 0x0000000114157819 */ /* 0x001fe20000010215 */
[----:B------:R-:W-:Y:S02]  /*2290*/  UMOV UR4, URZ ;  /* 0x000000ff00047c82 */ /* 0x000fe40008000000 */
[----:B------:R-:W-:Y:S02]  /*22a0*/  IMAD.X R17, R11, 0x1, R51, P6 ;  /* 0x000000010b117824 */ /* 0x000fe400030e0633 */
[----:B------:R-:W-:Y:S01]  /*22b0*/  IMAD.IADD R93, R13, 0x1, R93 ;  /* 0x000000010d5d7824 */ /* 0x000fe200078e025d */
[----:B--2---:R-:W-:-:S05]  /*22c0*/  SHF.L.U64.HI R19, R18, 0x2, R19 ;  /* 0x0000000212137819 */ /* 0x004fca0000010213 */
[----:B------:R-:W-:Y:S01]  /*22d0*/  @P3 VIADD R91, R91, 0x1 ;  /* 0x000000015b5b3836 */ /* 0x000fe20000000000 */
[----:B------:R-:W-:-:S03]  /*22e0*/  IADD3 R30, P3, PT, R50, R69, RZ ;  /* 0x00000045321e7210 */ /* 0x000fc60007f7e0ff */
[----:B------:R-:W-:Y:S01]  /*22f0*/  @!P0 IMAD.MOV R91, RZ, RZ, -R91 ;  /* 0x000000ffff5b8224 */ /* 0x000fe200078e0a5b */
[----:B------:R-:W-:Y:S02]  /*2300*/  IADD3.X R33, PT, PT, R11, R49, RZ, P3, !PT ;  /* 0x000000310b217210 */ /* 0x000fe40001ffe4ff */
[----:B-1--4-:R-:W-:-:S07]  /*2310*/  @!P4 LOP3.LUT R91, RZ, R43, RZ, 0x33, !PT ;  /* 0x0000002bff5bc212 */ /* 0x012fce00078e33ff */
.L_x_2633:
[-C--:B------:R-:W-:Y:S01]  /*2320*/  ISETP.GE.AND P3, PT, R70, R67.reuse, PT ;  /* 0x000000434600720c */ /* 0x080fe20003f66270 */
[----:B------:R-:W2:Y:S01]  /*2330*/  @!P5 LDG.E.U16 R32, desc[UR10][R16.64+-0x80] ;  /* 0xffff800a1020d981 */ /* 0x000ea2000c1e1500 */
[-C--:B------:R-:W-:Y:S02]  /*2340*/  ISETP.GE.AND P0, PT, R72, R67.reuse, PT ;  /* 0x000000434800720c */ /* 0x080fe40003f06270 */
[----:B------:R-:W-:-:S09]  /*2350*/  ISETP.GE.AND P4, PT, R68, R67, PT ;  /* 0x000000434400720c */ /* 0x000fd20003f86270 */
[----:B------:R-:W3:Y:S04]  /*2360*/  @!P3 LDG.E.U16 R27, desc[UR10][R16.64] ;  /* 0x0000000a101bb981 */ /* 0x000ee8000c1e1500 */
[----:B------:R-:W4:Y:S04]  /*2370*/  @!P0 LDG.E.U16 R26, desc[UR10][R16.64+-0x40] ;  /* 0xffffc00a101a8981 */ /* 0x000f28000c1e1500 */
[----:B------:R-:W5:Y:S01]  /*2380*/  @!P4 LDG.E.U16 R28, desc[UR10][R16.64+0x40] ;  /* 0x0000400a101cc981 */ /* 0x000f62000c1e1500 */
[----:B------:R-:W-:Y:S01]  /*2390*/  MOV R29, RZ ;  /* 0x000000ff001d7202 */ /* 0x000fe20000000f00 */
        /* <DEDUP_REMOVED lines=12> */
[----:B0-----:R-:W-:Y:S02]  /*2460*/  IMAD.MOV.U32 R26, RZ, RZ, R30 ;  /* 0x000000ffff1a7224 */ /* 0x001fe400078e001e */
[----:B------:R-:W-:Y:S01]  /*2470*/  IMAD.MOV.U32 R27, RZ, RZ, R33 ;  /* 0x000000ffff1b7224 */ /* 0x000fe200078e0021 */
        /* <DEDUP_REMOVED lines=8> */
[----:B------:R-:W-:Y:S01]  /*2500*/  MOV R35, RZ ;  /* 0x000000ff00237202 */ /* 0x000fe20000000f00 */
[----:B------:R-:W-:Y:S01]  /*2510*/  IMAD.MOV.U32 R37, RZ, RZ, RZ ;  /* 0x000000ffff257224 */ /* 0x000fe200078e00ff */
[----:B---3--:R-:W-:-:S02]  /*2520*/  @!P6 PRMT R35, R28, 0x5410, RZ ;  /* 0x000054101c23e816 */ /* 0x008fc400000000ff */
[----:B----4-:R-:W-:Y:S02]  /*2530*/  @!P3 PRMT R37, R32, 0x5410, RZ ;  /* 0x000054102025b816 */ /* 0x010fe400000000ff */
[----:B-----5:R-:W-:Y:S02]  /*2540*/  @!P0 PRMT R35, R35, 0x5410, R30 ;  /* 0x0000541023238816 */ /* 0x020fe4000000001e */
[----:B------:R-:W3:Y:S01]  /*2550*/  LDS.64 R30, [R63] ;  /* 0x000000003f1e7984 */ /* 0x000ee20000000a00 */
[--C-:B--2---:R-:W-:Y:S02]  /*2560*/  @!P4 PRMT R37, R37, 0x5410, R34.reuse ;  /* 0x000054102525c816 */ /* 0x104fe40000000022 */
[----:B------:R-:W-:Y:S02]  /*2570*/  PRMT R34, R35, 0x7632, R34 ;  /* 0x0000763223227816 */ /* 0x000fe40000000022 */
[----:B0-----:R-:W-:Y:S01]  /*2580*/  PRMT R36, R37, 0x7632, R36 ;  /* 0x0000763225247816 */ /* 0x001fe20000000024 */
[----:B------:R-:W-:Y:S01]  /*2590*/  STS.U16 [R64+0x100], R35 ;  /* 0x0001002340007388 */ /* 0x000fe20000000400 */
[----:B------:R-:W-:-:S03]  /*25a0*/  ISETP.NE.AND P0, PT, R73, RZ, PT ;  /* 0x000000ff4900720c */ /* 0x000fc60003f05270 */
[----:B------:R0:W-:Y:S04]  /*25b0*/  STS.U16 [R64+0x180], R37 ;  /* 0x0001802540007388 */ /* 0x0001e80000000400 */
[----:B------:R3:W-:Y:S04]  /*25c0*/  STS.U16 [R64+0x140], R34 ;  /* 0x0001402240007388 */ /* 0x0007e80000000400 */
[----:B------:R2:W-:Y:S01]  /*25d0*/  STS.U16 [R64+0x1c0], R36 ;  /* 0x0001c02440007388 */ /* 0x0005e20000000400 */
[----:B------:R-:W-:-:S03]  /*25e0*/  NOP ;  /* 0x0000000000007918 */ /* 0x000fc60000000000 */
[----:B------:R-:W4:Y:S04]  /*25f0*/  LDS.64 R32, [R63+0x100] ;  /* 0x000100003f207984 */ /* 0x000f280000000a00 */
[----:B------:R-:W4:Y:S01]  /*2600*/  @P0 LDS.64 R28, [UR8] ;  /* 0x00000008ff1c0984 */ /* 0x000f220008000a00 */
[----:B------:R-:W-:-:S04]  /*2610*/  FMUL.FTZ R90, R90, 1.4426950216293334961 ;  /* 0x3fb8aa3b5a5a7820 */ /* 0x000fc80000410000 */
[C---:B-1----:R-:W-:Y:S01]  /*2620*/  FMUL.FTZ R92, R90.reuse, R61 ;  /* 0x0000003d5a5c7220 */ /* 0x042fe20000410000 */
[C---:B------:R-:W-:Y:S01]  /*2630*/  FMUL.FTZ R96, R90.reuse, R60 ;  /* 0x0000003c5a607220 */ /* 0x040fe20000410000 */
[C---:B0-----:R-:W-:Y:S01]  /*2640*/  FMUL.FTZ R37, R90.reuse, R59 ;  /* 0x0000003b5a257220 */ /* 0x041fe20000410000 */
[--C-:B---3--:R-:W-:Y:S02]  /*2650*/  HADD2.F32 R34, -RZ, R31.reuse.H0_H0 ;  /* 0x2000001fff227230 */ /* 0x108fe40000004100 */
[----:B------:R-:W-:Y:S02]  /*2660*/  HADD2.F32 R94, -RZ, R31.H1_H1 ;  /* 0x3000001fff5e7230 */ /* 0x000fe40000004100 */
[----:B------:R-:W-:Y:S01]  /*2670*/  FMUL.FTZ R31, R90, R62 ;  /* 0x0000003e5a1f7220 */ /* 0x000fe20000410000 */
[----:B------:R-:W0:Y:S01]  /*2680*/  MUFU.EX2 R35, R92 ;  /* 0x0000005c00237308 */ /* 0x000e220000000800 */
[--C-:B--2---:R-:W-:Y:S02]  /*2690*/  HADD2.F32 R36, -RZ, R30.reuse.H0_H0 ;  /* 0x2000001eff247230 */ /* 0x104fe40000004100 */
[----:B------:R-:W-:Y:S01]  /*26a0*/  HADD2.F32 R30, -RZ, R30.H1_H1 ;  /* 0x3000001eff1e7230 */ /* 0x000fe20000004100 */
[----:B------:R-:W1:Y:S04]  /*26b0*/  MUFU.EX2 R96, R96 ;  /* 0x0000006000607308 */ /* 0x000e680000000800 */
[----:B------:R-:W2:Y:S04]  /*26c0*/  MUFU.EX2 R37, R37 ;  /* 0x0000002500257308 */ /* 0x000ea80000000800 */
[----:B------:R-:W3:Y:S01]  /*26d0*/  MUFU.EX2 R31, R31 ;  /* 0x0000001f001f7308 */ /* 0x000ee20000000800 */
[----:B------:R-:W-:Y:S01]  /*26e0*/  FMUL.FTZ R30, R81, R30 ;  /* 0x0000001e511e7220 */ /* 0x000fe20000410000 */
[-C--:B------:R-:W-:Y:S01]  /*26f0*/  ISETP.GE.U32.AND P6, PT, R78, R67.reuse, PT ;  /* 0x000000434e00720c */ /* 0x080fe20003fc6070 */
[----:B------:R-:W-:Y:S01]  /*2700*/  FMUL.FTZ R101, R79, R36 ;  /* 0x000000244f657220 */ /* 0x000fe20000410000 */
[----:B------:R-:W-:Y:S01]  /*2710*/  ISETP.GE.U32.AND P4, PT, R76, R67, PT ;  /* 0x000000434c00720c */ /* 0x000fe20003f86070 */
[----:B------:R-:W-:Y:S01]  /*2720*/  FMUL.FTZ R94, R85, R94 ;  /* 0x0000005e555e7220 */ /* 0x000fe20000410000 */
[----:B0-----:R-:W-:Y:S01]  /*2730*/  FSEL R35, R35, 1, !P6 ;  /* 0x3f80000023237808 */ /* 0x001fe20007000000 */
[----:B----4-:R-:W-:-:S02]  /*2740*/  HADD2.F32 R90, -RZ, R32.H0_H0 ;  /* 0x20000020ff5a7230 */ /* 0x010fc40000004100 */
[----:B------:R-:W-:Y:S02]  /*2750*/  HADD2.F32 R95, -RZ, R32.H1_H1 ;  /* 0x30000020ff5f7230 */ /* 0x000fe40000004100 */
[----:B------:R-:W-:Y:S01]  /*2760*/  FMUL.FTZ R32, R83, R34 ;  /* 0x0000002253207220 */ /* 0x000fe20000410000 */
[----:B------:R-:W-:Y:S02]  /*2770*/  FSEL R34, R30, RZ, !P6 ;  /* 0x000000ff1e227208 */ /* 0x000fe40007000000 */
[-C--:B------:R-:W-:Y:S02]  /*2780*/  ISETP.GE.U32.AND P3, PT, R74, R67.reuse, PT ;  /* 0x000000434a00720c */ /* 0x080fe40003f66070 */
[----:B------:R-:W-:Y:S01]  /*2790*/  ISETP.GE.U32.AND P6, PT, R38, R67, PT ;  /* 0x000000432600720c */ /* 0x000fe20003fc6070 */
[--C-:B------:R-:W-:Y:S01]  /*27a0*/  HADD2.F32 R92, -RZ, R33.reuse.H0_H0 ;  /* 0x20000021ff5c7230 */ /* 0x100fe20000004100 */
[----:B-1----:R-:W-:Y:S01]  /*27b0*/  FSEL R99, R96, 1, !P4 ;  /* 0x3f80000060637808 */ /* 0x002fe20006000000 */
[----:B------:R-:W-:Y:S01]  /*27c0*/  HADD2.F32 R97, -RZ, R33.H1_H1 ;  /* 0x30000021ff617230 */ /* 0x000fe20000004100 */
[----:B------:R-:W-:-:S02]  /*27d0*/  FSEL R36, R32, RZ, !P4 ;  /* 0x000000ff20247208 */ /* 0x000fc40006000000 */
[----:B--2---:R-:W-:Y:S02]  /*27e0*/  FSEL R37, R37, 1, !P3 ;  /* 0x3f80000025257808 */ /* 0x004fe40005800000 */
[----:B---3--:R-:W-:Y:S02]  /*27f0*/  FSEL R96, R31, 1, !P6 ;  /* 0x3f8000001f607808 */ /* 0x008fe40007000000 */
[----:B------:R-:W-:Y:S02]  /*2800*/  FSEL R94, R94, RZ, !P3 ;  /* 0x000000ff5e5e7208 */ /* 0x000fe40005800000 */
[----:B------:R-:W-:Y:S01]  /*2810*/  FSEL R101, R101, RZ, !P6 ;  /* 0x000000ff65657208 */ /* 0x000fe20007000000 */
[----:B------:R-:W-:Y:S06]  /*2820*/  @P0 BRA `(.L_x_2628) ;  /* 0x0000000000380947 */ /* 0x000fec0003800000 */
[----:B------:R-:W0:Y:S02]  /*2830*/  LDC.U8 R28, c[0x0][0x3a9] ;  /* 0x0000ea40ff1c7b82 */ /* 0x000e240000000000 */
        /* <DEDUP_REMOVED lines=8> */
.L_x_2629:
[----:B------:R-:W-:Y:S01]  /*28c0*/  IMAD.MOV.U32 R29, RZ, RZ, RZ ;  /* 0x000000ffff1d7224 */ /* 0x000fe200078e00ff */
[----:B------:R-:W-:Y:S06]  /*28d0*/  @!P2 BRA `(.L_x_2628) ;  /* 0x00000000000ca947 */ /* 0x000fec0003800000 */
[----:B------:R-:W-:-:S05]  /*28e0*/  IADD3 R30, P0, PT, R46, R87, RZ ;  /* 0x000000572e1e7210 */ /* 0x000fca0007f1e0ff */
[----:B------:R-:W-:-:S05]  /*28f0*/  IMAD.X R31, R47, 0x1, R86, P0 ;  /* 0x000000012f1f7824 */ /* 0x000fca00000e0656 */
[----:B------:R1:W5:Y:S03]  /*2900*/  LDG.E R29, desc[UR10][R30.64] ;  /* 0x0000000a1e1d7981 */ /* 0x000366000c1e1900 */
.L_x_2628:
        /* <DEDUP_REMOVED lines=82> */
.L_x_2632:
[----:B------:R-:W-:-:S04]  /*2e30*/  ISETP.NE.AND P0, PT, R73, R58, PT ;  /* 0x0000003a4900720c */ /* 0x000fc80003f05270 */
[----:B------:R-:W-:-:S13]  /*2e40*/  ISETP.NE.OR P0, PT, R30, RZ, P0 ;  /* 0x000000ff1e00720c */ /* 0x000fda0000705670 */
[----:B------:R-:W-:-:S04]  /*2e50*/  @!P0 IADD3 R30, P3, PT, R46, R87, RZ ;  /* 0x000000572e1e8210 */ /* 0x000fc80007f7e0ff */
[----:B------:R-:W-:-:S05]  /*2e60*/  @!P0 IADD3.X R31, PT, PT, R47, R86, RZ, P3, !PT ;  /* 0x000000562f1f8210 */ /* 0x000fca0001ffe4ff */
[----:B------:R0:W-:Y:S04]  /*2e70*/  @!P0 STG.E desc[UR10][R30.64], R29 ;  /* 0x0000001d1e008986 */ /* 0x0001e8000c10190a */
.L_x_2631:
[----:B------:R-:W-:Y:S05]  /*2e80*/  BSYNC.RECONVERGENT B0 ;  /* 0x0000000000007941 */ /* 0x000fea0003800200 */
.L_x_2630:
[----:B------:R-:W-:Y:S01]  /*2e90*/  UIADD3 UR4, UP0, UPT, UR4, UR12, URZ ;  /* 0x0000000c04047290 */ /* 0x000fe2000ff1e0ff */
[----:B------:R-:W-:Y:S01]  /*2ea0*/  LEA R87, P4, R22, R87, 0x2 ;  /* 0x0000005716577211 */ /* 0x000fe200078810ff */
[----:B------:R-:W-:Y:S01]  /*2eb0*/  UIADD3 UR7, UPT, UPT, UR7, 0x1, URZ ;  /* 0x0000000107077890 */ /* 0x000fe2000fffe0ff */
[----:B------:R-:W-:Y:S01]  /*2ec0*/  LEA R16, P3, R20, R16, 0x1 ;  /* 0x0000001014107211 */ /* 0x000fe200078608ff */
[----:B------:R-:W-:Y:S01]  /*2ed0*/  UIADD3.X UR5, UPT, UPT, UR5, UR13, URZ, UP0, !UPT ;  /* 0x0000000d05057290 */ /* 0x000fe200087fe4ff */
[----:B0-----:R-:W-:Y:S01]  /*2ee0*/  LEA R30, P6, R24, R26, 0x1 ;  /* 0x0000001a181e7211 */ /* 0x001fe200078c08ff */
[----:B------:R-:W-:Y:S01]  /*2ef0*/  UISETP.NE.AND UP0, UPT, UR7, URZ, UPT ;  /* 0x000000ff0700728c */ /* 0x000fe2000bf05270 */
[----:B------:R-:W-:Y:S01]  /*2f00*/  LEA R89, P0, R18, R89, 0x2 ;  /* 0x0000005912597211 */ /* 0x000fe200078010ff */
[----:B------:R-:W-:Y:S01]  /*2f10*/  FFMA.FTZ R75, R90, R96, R75 ;  /* 0x000000605a4b7223 */ /* 0x000fe2000001004b */
[----:B------:R-:W-:Y:S01]  /*2f20*/  FFMA.FTZ R82, R95, R98, R82 ;  /* 0x000000625f527223 */ /* 0x000fe20000010052 */
[----:B------:R-:W-:Y:S01]  /*2f30*/  FFMA.FTZ R77, R92, R99, R77 ;  /* 0x000000635c4d7223 */ /* 0x000fe2000001004d */
[----:B------:R-:W-:Y:S01]  /*2f40*/  FFMA.FTZ R84, R97, R94, R84 ;  /* 0x0000005e61547223 */ /* 0x000fe20000010054 */
[----:B------:R-:W-:Y:S01]  /*2f50*/  IMAD.X R17, R17, 0x1, R21, P3 ;  /* 0x0000000111117824 */ /* 0x000fe200018e0615 */
[----:B------:R-:W-:Y:S01]  /*2f60*/  IADD3.X R88, PT, PT, R88, R19, RZ, P0, !PT ;  /* 0x0000001358587210 */ /* 0x000fe200007fe4ff */
[----:B-1----:R-:W-:Y:S01]  /*2f70*/  IMAD.X R33, R27, 0x1, R25, P6 ;  /* 0x000000011b217824 */ /* 0x002fe200030e0619 */
[----:B------:R-:W-:Y:S01]  /*2f80*/  UIADD3 UR8, UPT, UPT, UR8, 0x8, URZ ;  /* 0x0000000808087890 */ /* 0x000fe2000fffe0ff */
[----:B------:R-:W-:Y:S01]  /*2f90*/  IMAD.X R86, R86, 0x1, R23, P4 ;  /* 0x0000000156567824 */ /* 0x000fe200020e0617 */
[----:B------:R-:W-:Y:S10]  /*2fa0*/  BRA.U UP0, `(.L_x_2633) ;  /* 0xfffffff100dc7547 */ /* 0x000ff4000b83ffff */
.L_x_2627:
        /* <DEDUP_REMOVED lines=19> */
[----:B------:R-:W-:Y:S01]  /*30e0*/  LEA.HI.X R15, R12, UR5, R15, 0x1, P6 ;  /* 0x000000050c0f7c11 */ /* 0x000fe2000b0f0c0f */
[----:B------:R-:W-:Y:S01]  /*30f0*/  IMAD.MOV.U32 R12, RZ, RZ, R52 ;  /* 0x000000ffff0c7224 */ /* 0x000fe200078e0034 */
[----:B------:R-:W0:Y:S02]  /*3100*/  LDS R13, [UR6+0x100] ;  /* 0x00010006ff0d7984 */ /* 0x000e240008000800 */
[-C--:B0-----:R-:W-:Y:S02]  /*3110*/  ISETP.GE.AND P0, PT, R80, R13.reuse, PT ;  /* 0x0000000d5000720c */ /* 0x081fe40003f06270 */
[-C--:B------:R-:W-:Y:S02]  /*3120*/  ISETP.GE.AND P3, PT, R72, R13.reuse, PT ;  /* 0x0000000d4800720c */ /* 0x080fe40003f66270 */
[-C--:B------:R-:W-:Y:S02]  /*3130*/  ISETP.GE.AND P4, PT, R70, R13.reuse, PT ;  /* 0x0000000d4600720c */ /* 0x080fe40003f86270 */
[----:B------:R-:W-:-:S02]  /*3140*/  ISETP.GE.AND P5, PT, R68, R13, PT ;  /* 0x0000000d4400720c */ /* 0x000fc40003fa6270 */
[----:B------:R-:W-:-:S05]  /*3150*/  MOV R13, R51 ;  /* 0x00000033000d7202 */ /* 0x000fca0000000f00 */
        /* <DEDUP_REMOVED lines=14> */
.L_x_2635:
        /* <DEDUP_REMOVED lines=12> */
.L_x_7997:


//--------------------- .text._Z25selective_scan_fwd_kernelI32Selective_Scan_fwd_kernel_traitsILi32ELi4ELi1ELb0ELb1ELb1ELb1ELb0EN3c104HalfEffEEv13SSMParamsBase --------------------------
	.section	.text._Z25selective_scan_fwd_kernelI32Selective_Scan_fwd_kernel_traitsILi32ELi4ELi1ELb0ELb1ELb1ELb1ELb0EN3c104HalfEffEEv13SSMParamsBase,"ax",@progbits
	.align	128
        .global         _Z25selective_scan_fwd_kernelI32Selective_Scan_fwd_kernel_traitsILi32ELi4ELi1ELb0ELb1ELb1ELb1ELb0EN3c104HalfEffEEv13SSMParamsBase
        .type           _Z25selective_scan_fwd_kernelI32Selective_Scan_fwd_kernel_traitsILi32ELi4ELi1ELb0ELb1ELb1ELb1ELb0EN3c104HalfEffEEv13SSMParamsBase,@function
        .size           _Z25selective_scan_fwd_kernelI32Selective_Scan_fwd_kernel_traitsILi32ELi4ELi1ELb0ELb1ELb1ELb1ELb0EN3c104HalfEffEEv13SSMParamsBase,(.L_x_7998 - _Z25selective_scan_fwd_kernelI32Selective_Scan_fwd_kernel_traitsILi32ELi4ELi1ELb0ELb1ELb1ELb1ELb0EN3c104HalfEffEEv13SSMParamsBase)
        .other          _Z25selective_scan_fwd_kernelI32Selective_Scan_fwd_kernel_traitsILi32ELi4ELi1ELb0ELb1ELb1ELb1ELb0EN3c104HalfEffEEv13SSMParamsBase,@"STO_CUDA_ENTRY STV_DEFAULT"
_Z25selective_scan_fwd_kernelI32Selective_Scan_fwd_kernel_traitsILi32ELi4ELi1ELb0ELb1ELb1ELb1ELb0EN3c104HalfEffEEv13SSMParamsBase:
.text._Z25selective_scan_fwd_kernelI32Selective_Scan_fwd_kernel_traitsILi32ELi4ELi1ELb0ELb1ELb1ELb1ELb0EN3c104HalfEffEEv13SSMParamsBase:
        /* <DEDUP_REMOVED lines=37> */
.L_x_2636:
[----:B0----5:R-:W-:Y:S02]  /*0250*/  ISETP.EQ.U32.AND P3, PT, R0, UR4, PT ;  /* 0x0000000400007c0c */ /* 0x021fe4000bf62070 */
[----:B------:R-:W-:-:S04]  /*0260*/  SHF.R.S32.HI R19, RZ, 0x1f, R0 ;  /* 0x0000001fff137819 */ /* 0x000fc80000011400 */
[----:B------:R-:W-:-:S13]  /*0270*/  ISETP.EQ.AND.EX P3, PT, R19, UR5, PT, P3 ;  /* 0x0000000513007c0c */ /* 0x000fda000bf62330 */
[----:B------:R-:W-:Y:S05]  /*0280*/  @P0 EXIT P3 ;  /* 0x000000000000094d */ /* 0x000fea0001800000 */
[----:B------:R-:W0:Y:S01]  /*0290*/  LDC R18, c[0x0][0x394] ;  /* 0x0000e500ff127b82 */ /* 0x000e220000000800 */
[----:B------:R-:W1:Y:S01]  /*02a0*/  S2R R65, SR_CTAID.Y ;  /* 0x0000000000417919 */ /* 0x000e620000002600 */
[----:B------:R-:W-:-:S04]  /*02b0*/  ISETP.NE.AND P2, PT, R8, RZ, P2 ;  /* 0x000000ff0800720c */ /* 0x000fc80001745270 */
[----:B------:R-:W-:Y:S02]  /*02c0*/  P2R R93, PR, RZ, 0x4 ;  /* 0x00000004ff5d7803 */ /* 0x000fe40000000000 */
        /* <DEDUP_REMOVED lines=34> */
[----:B------:R-:W-:Y:S01]  /*04f0*/  IMAD R63, R65, R63, R5 ;  /* 0x0000003f413f7224 */ /* 0x000fe200078e0205 */
[----:B----4-:R-:W-:Y:S01]  /*0500*/  LEA R76, P2, R4, R76, 0x1 ;  /* 0x0000004c044c7211 */ /* 0x010fe200078408ff */
[----:B------:R-:W-:Y:S01]  /*0510*/  @!P4 IMAD.IADD R7, R7, 0x1, -R12 ;  /* 0x000000010707c824 */ /* 0x000fe200078e0a0c */
[----:B------:R-:W-:Y:S01]  /*0520*/  @!P4 IADD3 R6, PT, PT, R6, 0x1, RZ ;  /* 0x000000010606c810 */ /* 0x000fe20007ffe0ff */
[----:B------:R-:W-:Y:S01]  /*0530*/  IMAD R11, R67, R21, R11 ;  /* 0x00000015430b7224 */ /* 0x000fe200078e020b */
[----:B------:R-:W-:Y:S02]  /*0540*/  ISETP.NE.AND P4, PT, R18, RZ, PT ;  /* 0x000000ff1200720c */ /* 0x000fe40003f85270 */
[----:B------:R-:W-:Y:S02]  /*0550*/  ISETP.GE.U32.AND P5, PT, R7, R12, PT ;  /* 0x0000000c0700720c */ /* 0x000fe40003fa6070 */
[----:B------:R-:W-:Y:S02]  /*0560*/  LOP3.LUT R7, R65, R18, RZ, 0x3c, !PT ;  /* 0x0000001241077212 */ /* 0x000fe400078e3cff */
[----:B------:R-:W-:-:S02]  /*0570*/  LEA.HI.X R63, R4, R77, R63, 0x1, P2 ;  /* 0x0000004d043f7211 */ /* 0x000fc400010f0c3f */
[----:B------:R-:W-:-:S07]  /*0580*/  ISETP.GE.AND P3, PT, R7, RZ, PT ;  /* 0x000000ff0700720c */ /* 0x000fce0003f66270 */
[----:B------:R-:W-:-:S04]  /*0590*/  @P5 VIADD R6, R6, 0x1 ;  /* 0x0000000106065836 */ /* 0x000fc80000000000 */
[----:B------:R-:W-:Y:S02]  /*05a0*/  IMAD.MOV.U32 R13, RZ, RZ, R6 ;  /* 0x000000ffff0d7224 */ /* 0x000fe400078e0006 */
[----:B------:R-:W-:-:S03]  /*05b0*/  IMAD.WIDE.U32 R6, R67, R14, RZ ;  /* 0x0000000e43067225 */ /* 0x000fc600078e00ff */
[----:B------:R-:W-:Y:S01]  /*05c0*/  @!P3 IADD3 R13, PT, PT, -R13, RZ, RZ ;  /* 0x000000ff0d0db210 */ /* 0x000fe20007ffe1ff */
[----:B------:R-:W-:Y:S01]  /*05d0*/  IMAD R7, R67, R15, R7 ;  /* 0x0000000f43077224 */ /* 0x000fe200078e0207 */
[----:B------:R-:W-:Y:S02]  /*05e0*/  @!P4 LOP3.LUT R13, RZ, R18, RZ, 0x33, !PT ;  /* 0x00000012ff0dc212 */ /* 0x000fe400078e33ff */
[----:B------:R-:W-:Y:S01]  /*05f0*/  ISETP.NE.AND P4, PT, R22, RZ, PT ;  /* 0x000000ff1600720c */ /* 0x000fe20003f85270 */
[----:B---3--:R-:W-:Y:S01]  /*0600*/  IMAD.WIDE.U32 R4, R65, R60, R6 ;  /* 0x0000003c41047225 */ /* 0x008fe200078e0006 */
[----:B------:R-:W-:-:S03]  /*0610*/  SHF.R.S32.HI R15, RZ, 0x1f, R13 ;  /* 0x0000001fff0f7819 */ /* 0x000fc6000001140d */
[----:B------:R-:W-:Y:S01]  /*0620*/  IMAD.WIDE.U32 R6, R13, R58, R8 ;  /* 0x0000003a0d067225 */ /* 0x000fe200078e0008 */
[----:B--2---:R-:W-:-:S03]  /*0630*/  LEA R74, P2, R4, R74, 0x1 ;  /* 0x0000004a044a7211 */ /* 0x004fc600078408ff */
[C---:B------:R-:W-:Y:S01]  /*0640*/  IMAD R12, R15.reuse, R58, RZ ;  /* 0x0000003a0f0c7224 */ /* 0x040fe200078e02ff */
[----:B-1----:R-:W-:Y:S01]  /*0650*/  LEA R72, P3, R6, R72, 0x1 ;  /* 0x0000004806487211 */ /* 0x002fe200078608ff */
[-C--:B------:R-:W-:Y:S02]  /*0660*/  IMAD R14, R15, R56.reuse, RZ ;  /* 0x000000380f0e7224 */ /* 0x080fe400078e02ff */
[C---:B------:R-:W-:Y:S02]  /*0670*/  IMAD R59, R13.reuse, R59, R12 ;  /* 0x0000003b0d3b7224 */ /* 0x040fe400078e020c */
        /* <DEDUP_REMOVED lines=17> */
.L_x_2637:
        /* <DEDUP_REMOVED lines=11> */
.L_x_2638:
        /* <DEDUP_REMOVED lines=70> */
.L_x_2639:
        /* <DEDUP_REMOVED lines=30> */
.L_x_2640:
        /* <DEDUP_REMOVED lines=20> */
[----:B------:R-:W-:Y:S02]  /*0fc0*/  IADD3 R52, PT, PT, R60, 0x1, RZ ;  /* 0x000000013c347810 */ /* 0x000fe40007ffe0ff */
[----:B------:R-:W-:-:S04]  /*0fd0*/  LOP3.LUT R56, R56, 0x1f, R47, 0xf8, !PT ;  /* 0x0000001f38387812 */ /* 0x000fc800078ef82f */
[C---:B------:R-:W-:Y:S01]  /*0fe0*/  LOP3.LUT R46, R56.reuse, 0x20, RZ, 0xfc, !PT ;  /* 0x00000020382e7812 */ /* 0x040fe200078efcff */
[C---:B------:R-:W-:Y:S01]  /*0ff0*/  IMAD.WIDE.U32 R8, R56.reuse, 0x2, RZ ;  /* 0x0000000238087825 */ /* 0x040fe200078e00ff */
[C---:B------:R-:W-:Y:S02]  /*1000*/  LOP3.LUT R44, R56.reuse, 0x40, RZ, 0xfc, !PT ;  /* 0x00000040382c7812 */ /* 0x040fe400078efcff */
[----:B------:R-:W-:Y:S02]  /*1010*/  LOP3.LUT R42, R56, 0x60, RZ, 0xfc, !PT ;  /* 0x00000060382a7812 */ /* 0x000fe400078efcff */
[----:B------:R-:W-:-:S07]  /*1020*/  LOP3.LUT R40, R8, 0x80, RZ, 0xfc, !PT ;  /* 0x0000008008287812 */ /* 0x000fce00078efcff */
.L_x_2656:
        /* <DEDUP_REMOVED lines=55> */
[----:B--2---:R-:W-:Y:S04]  /*13a0*/  STS.U16 [R37], R20 ;  /* 0x0000001425007388 */ /* 0x004fe80000000400 */
[----:B---3--:R-:W-:Y:S04]  /*13b0*/  STS.U16 [R37+0x40], R22 ;  /* 0x0000401625007388 */ /* 0x008fe80000000400 */
[----:B----4-:R-:W-:Y:S04]  /*13c0*/  STS.U16 [R37+0x80], R24 ;  /* 0x0000801825007388 */ /* 0x010fe80000000400 */
[----:B-----5:R-:W-:Y:S01]  /*13d0*/  STS.U16 [R37+0xc0], R26 ;  /* 0x0000c01a25007388 */ /* 0x020fe20000000400 */
[----:B------:R-:W-:-:S03]  /*13e0*/  NOP ;  /* 0x0000000000007918 */ /* 0x000fc60000000000 */
[----:B------:R-:W1:Y:S02]  /*13f0*/  LDS.64 R12, [R36] ;  /* 0x00000000240c7984 */ /* 0x000e640000000a00 */
[--C-:B-1----:R-:W-:Y:S02]  /*1400*/  HADD2.F32 R0, -RZ, R12.reuse.H0_H0 ;  /* 0x2000000cff007230 */ /* 0x102fe40000004100 */
[----:B------:R-:W-:-:S03]  /*1410*/  HADD2.F32 R12, -RZ, R12.H1_H1 ;  /* 0x3000000cff0c7230 */ /* 0x000fc60000004100 */
[--C-:B------:R-:W-:Y:S02]  /*1420*/  FADD.FTZ R0, R0, R51.reuse ;  /* 0x0000003300007221 */ /* 0x100fe40000010000 */
[----:B------:R-:W-:-:S03]  /*1430*/  FADD.FTZ R71, R12, R51 ;  /* 0x000000330c477221 */ /* 0x000fc60000010000 */
[----:B------:R-:W-:-:S04]  /*1440*/  FSETP.GTU.FTZ.AND P5, PT, R0, 20, PT ;  /* 0x41a000000000780b */ /* 0x000fc80003fbc000 */
[----:B0-----:R-:W-:-:S13]  /*1450*/  ISETP.EQ.OR P5, PT, RZ, UR4, P5 ;  /* 0x00000004ff007c0c */ /* 0x001fda000afa2670 */
        /* <DEDUP_REMOVED lines=31> */
.L_x_2642:
[----:B------:R-:W-:Y:S05]  /*1650*/  BSYNC.RECONVERGENT B0 ;  /* 0x0000000000007941 */ /* 0x000fea0003800200 */
.L_x_2641:
        /* <DEDUP_REMOVED lines=36> */
.L_x_2644:
[----:B------:R-:W-:Y:S05]  /*18a0*/  BSYNC.RECONVERGENT B0 ;  /* 0x0000000000007941 */ /* 0x000fea0003800200 */
.L_x_2643:
[----:B------:R-:W-:Y:S01]  /*18b0*/  FSETP.GTU.FTZ.AND P5, PT, R69, 20, PT ;  /* 0x41a000004500780b */ /* 0x000fe20003fbc000 */
[----:B------:R-:W-:Y:S01]  /*18c0*/  HADD2.F32 R12, -RZ, R13.H1_H1 ;  /* 0x3000000dff0c7230 */ /* 0x000fe20000004100 */
[----:B------:R-:W-:Y:S02]  /*18d0*/  BSSY.RECONVERGENT B0, `(.L_x_2645) ;  /* 0x0000022000007945 */ /* 0x000fe40003800200 */
[----:B------:R-:W-:Y:S02]  /*18e0*/  ISETP.EQ.OR P5, PT, RZ, UR4, P5 ;  /* 0x00000004ff007c0c */ /* 0x000fe4000afa2670 */
[----:B------:R-:W-:-:S11]  /*18f0*/  FADD.FTZ R73, R12, R51 ;  /* 0x000000330c497221 */ /* 0x000fd60000010000 */
        /* <DEDUP_REMOVED lines=31> */
.L_x_2646:
[----:B------:R-:W-:Y:S05]  /*1af0*/  BSYNC.RECONVERGENT B0 ;  /* 0x0000000000007941 */ /* 0x000fea0003800200 */
.L_x_2645:
[----:B------:R-:W-:Y:S01]  /*1b00*/  FSETP.GTU.FTZ.AND P5, PT, R73, 20, PT ;  /* 0x41a000004900780b */ /* 0x000fe20003fbc000 */
[----:B------:R-:W-:Y:S03]  /*1b10*/  BSSY.RECONVERGENT B0, `(.L_x_2647) ;  /* 0x0000021000007945 */ /* 0x000fe60003800200 */
[----:B------:R-:W-:-:S13]  /*1b20*/  ISETP.EQ.OR P5, PT, RZ, UR4, P5 ;  /* 0x00000004ff007c0c */ /* 0x000fda000afa2670 */
        /* <DEDUP_REMOVED lines=31> */
.L_x_2648:
[----:B------:R-:W-:Y:S05]  /*1d20*/  BSYNC.RECONVERGENT B0 ;  /* 0x0000000000007941 */ /* 0x000fea0003800200 */
.L_x_2647:
[----:B------:R-:W0:Y:S01]  /*1d30*/  LDCU UR7, c[0x0][0x38c] ;  /* 0x00007180ff0777ac */ /* 0x000e220008000800 */
[----:B------:R-:W-:Y:S01]  /*1d40*/  MOV R75, R61 ;  /* 0x0000003d004b7202 */ /* 0x000fe20000000f00 */
[----:B------:R-:W-:Y:S01]  /*1d50*/  IMAD.MOV.U32 R77, RZ, RZ, R63 ;  /* 0x000000ffff4d7224 */ /* 0x000fe200078e003f */
[----:B------:R-:W-:Y:S01]  /*1d60*/  PRMT R90, RZ, 0x7610, R90 ;  /* 0x00007610ff5a7816 */ /* 0x000fe2000000005a */
[--C-:B------:R-:W-:Y:S02]  /*1d70*/  HADD2.F32 R84, -RZ, R10.reuse.H0_H0 ;  /* 0x2000000aff547230 */ /* 0x100fe40000004100 */
[----:B------:R-:W-:Y:S02]  /*1d80*/  HADD2.F32 R12, -RZ, R10.H1_H1 ;  /* 0x3000000aff0c7230 */ /* 0x000fe40000004100 */
[--C-:B------:R-:W-:Y:S02]  /*1d90*/  HADD2.F32 R82, -RZ, R11.reuse.H0_H0 ;  /* 0x2000000bff527230 */ /* 0x100fe40000004100 */
[----:B------:R-:W-:Y:S01]  /*1da0*/  FMUL.FTZ R88, R84, R53 ;  /* 0x0000003554587220 */ /* 0x000fe20000410000 */
[----:B------:R-:W-:-:S02]  /*1db0*/  HADD2.F32 R14, -RZ, R11.H1_H1 ;  /* 0x3000000bff0e7230 */ /* 0x000fc40000004100 */
[----:B------:R-:W-:Y:S01]  /*1dc0*/  FMUL.FTZ R87, R12, R53 ;  /* 0x000000350c577220 */ /* 0x000fe20000410000 */
[----:B------:R-:W-:-:S04]  /*1dd0*/  IMAD.WIDE.U32 R76, R39, 0x2, R76 ;  /* 0x00000002274c7825 */ /* 0x000fc800078e004c */
[-C--:B------:R-:W-:Y:S01]  /*1de0*/  FMUL.FTZ R86, R82, R53.reuse ;  /* 0x0000003552567220 */ /* 0x080fe20000410000 */
[----:B------:R-:W-:Y:S01]  /*1df0*/  FMUL.FTZ R85, R14, R53 ;  /* 0x000000350e557220 */ /* 0x000fe20000410000 */
[----:B------:R-:W-:Y:S01]  /*1e00*/  IMAD.WIDE.U32 R74, R39, 0x2, R74 ;  /* 0x00000002274a7825 */ /* 0x000fe200078e004a */
[----:B0-----:R-:W-:-:S03]  /*1e10*/  UISETP.GE.AND UP0, UPT, UR7, 0x1, UPT ;  /* 0x000000010700788c */ /* 0x001fc6000bf06270 */
[----:B------:R-:W-:Y:S02]  /*1e20*/  IMAD.MOV.U32 R63, RZ, RZ, R77 ;  /* 0x000000ffff3f7224 */ /* 0x000fe400078e004d */
[----:B------:R-:W-:Y:S01]  /*1e30*/  IMAD.MOV.U32 R61, RZ, RZ, R75 ;  /* 0x000000ffff3d7224 */ /* 0x000fe200078e004b */
        /* <DEDUP_REMOVED lines=18> */
[----:B------:R-:W-:Y:S01]  /*1f60*/  FMUL.FTZ R82, R82, R69 ;  /* 0x0000004552527220 */ /* 0x000fe20000410000 */
[----:B------:R-:W-:Y:S01]  /*1f70*/  IMAD.MOV.U32 R79, RZ, RZ, RZ ;  /* 0x000000ffff4f7224 */ /* 0x000fe200078e00ff */
[----:B------:R-:W-:Y:S01]  /*1f80*/  MOV R77, R43 ;  /* 0x0000002b004d7202 */ /* 0x000fe20000000f00 */
[----:B--2---:R-:W2:Y:S01]  /*1f90*/  MUFU.RCP R13, R13 ;  /* 0x0000000d000d7308 */ /* 0x004ea20000001000 */
[----:B------:R-:W-:Y:S01]  /*1fa0*/  IMAD.MOV.U32 R78, RZ, RZ, R45 ;  /* 0x000000ffff4e7224 */ /* 0x000fe200078e002d */
[----:B------:R-:W-:-:S02]  /*1fb0*/  UIADD3 UR8, UPT, UPT, UR6, 0x220, URZ ;  /* 0x0000022006087890 */ /* 0x000fc4000fffe0ff */
        /* <DEDUP_REMOVED lines=18> */
[----:B------:R-:W-:Y:S02]  /*20e0*/  IMAD R10, R75, R11, R10 ;  /* 0x0000000b4b0a7224 */ /* 0x000fe400078e020a */
[----:B------:R-:W-:-:S03]  /*20f0*/  IMAD.MOV.U32 R11, RZ, RZ, R55 ;  /* 0x000000ffff0b7224 */ /* 0x000fc600078e0037 */
[----:B------:R-:W-:Y:S01]  /*2100*/  ISETP.GT.U32.AND P5, PT, R15, R10, PT ;  /* 0x0000000a0f00720c */ /* 0x000fe20003fa4070 */
[----:B------:R-:W2:-:S12]  /*2110*/  LDC.64 R16, c[0x0][0x3b8] ;  /* 0x0000ee00ff107b82 */ /* 0x000e980000000a00 */
[-C--:B------:R-:W-:Y:S02]  /*2120*/  @!P5 IADD3 R10, PT, PT, R10, -R15.reuse, RZ ;  /* 0x8000000f0a0ad210 */ /* 0x080fe40007ffe0ff */
[----:B------:R-:W-:Y:S02]  /*2130*/  @!P5 IADD3 R75, PT, PT, R75, 0x1, RZ ;  /* 0x000000014b4bd810 */ /* 0x000fe40007ffe0ff */
[----:B------:R-:W-:Y:S01]  /*2140*/  ISETP.GE.U32.AND P4, PT, R10, R15, PT ;  /* 0x0000000f0a00720c */ /* 0x000fe20003f86070 */
[----:B------:R-:W-:Y:S01]  /*2150*/  IMAD.MOV.U32 R10, RZ, RZ, R68 ;  /* 0x000000ffff0a7224 */ /* 0x000fe200078e0044 */
[----:B------:R-:W-:Y:S02]  /*2160*/  PLOP3.LUT P5, PT, P1, PT, PT, 0x80, 0x8 ;  /* 0x000000000008781c */ /* 0x000fe40000faf070 */
[----:B------:R-:W-:Y:S01]  /*2170*/  IADD3 R14, P1, PT, R72, R40, RZ ;  /* 0x00000028480e7210 */ /* 0x000fe20007f3e0ff */
[----:B------:R-:W-:Y:S01]  /*2180*/  IMAD.WIDE.U32 R10, R6, UR4, R10 ;  /* 0x00000004060a7c25 */ /* 0x000fe2000f8e000a */
[----:B0-----:R-:W-:Y:S01]  /*2190*/  SHF.L.U64.HI R19, R18, 0x1, R19 ;  /* 0x0000000112137819 */ /* 0x001fe20000010213 */
[----:B------:R-:W-:Y:S01]  /*21a0*/  UMOV UR4, URZ ;  /* 0x000000ff00047c82 */ /* 0x000fe20008000000 */
[----:B--2---:R-:W-:Y:S01]  /*21b0*/  SHF.L.U64.HI R92, R16, 0x2, R17 ;  /* 0x00000002105c7819 */ /* 0x004fe20000010211 */
[----:B------:R-:W-:Y:S01]  /*21c0*/  IMAD.X R15, R9, 0x1, R59, P1 ;  /* 0x00000001090f7824 */ /* 0x000fe200008e063b */
[----:B------:R-:W-:-:S03]  /*21d0*/  IADD3 R17, PT, PT, R11, R25, RZ ;  /* 0x000000190b117210 */ /* 0x000fc60007ffe0ff */
[----:B------:R-:W-:Y:S01]  /*21e0*/  @P4 VIADD R75, R75, 0x1 ;  /* 0x000000014b4b4836 */ /* 0x000fe20000000000 */
[----:B------:R-:W-:-:S03]  /*21f0*/  IADD3 R26, P4, PT, R70, R40, RZ ;  /* 0x00000028461a7210 */ /* 0x000fc60007f9e0ff */
[----:B------:R-:W-:Y:S01]  /*2200*/  @!P3 IMAD.MOV R75, RZ, RZ, -R75 ;  /* 0x000000ffff4bb224 */ /* 0x000fe200078e0a4b */
[----:B------:R-:W-:Y:S02]  /*2210*/  IADD3.X R27, PT, PT, R9, R57, RZ, P4, !PT ;  /* 0x00000039091b7210 */ /* 0x000fe400027fe4ff */
[----:B-1--4-:R-:W-:-:S07]  /*2220*/  @!P2 LOP3.LUT R75, RZ, R49, RZ, 0x33, !PT ;  /* 0x00000031ff4ba212 */ /* 0x012fce00078e33ff */
.L_x_2655:
[-C--:B------:R-:W-:Y:S01]  /*2230*/  ISETP.GE.AND P3, PT, R44, R39.reuse, PT ;  /* 0x000000272c00720c */ /* 0x080fe20003f66270 */
[----:B------:R-:W2:Y:S01]  /*2240*/  @!P5 LDG.E.U16 R32, desc[UR10][R14.64+-0x80] ;  /* 0xffff800a0e20d981 */ /* 0x000ea2000c1e1500 */
[-C--:B------:R-:W-:Y:S02]  /*2250*/  ISETP.GE.AND P2, PT, R46, R39.reuse, PT ;  /* 0x000000272e00720c */ /* 0x080fe40003f46270 */
[----:B------:R-:W-:-:S09]  /*2260*/  ISETP.GE.AND P4, PT, R42, R39, PT ;  /* 0x000000272a00720c */ /* 0x000fd20003f86270 */
[----:B------:R-:W3:Y:S04]  /*2270*/  @!P3 LDG.E.U16 R31, desc[UR10][R14.64] ;  /* 0x0000000a0e1fb981 */ /* 0x000ee8000c1e1500 */
[----:B------:R-:W4:Y:S04]  /*2280*/  @!P2 LDG.E.U16 R29, desc[UR10][R14.64+-0x40] ;  /* 0xffffc00a0e1da981 */ /* 0x000f28000c1e1500 */
[----:B------:R-:W5:Y:S01]  /*2290*/  @!P4 LDG.E.U16 R33, desc[UR10][R14.64+0x40] ;  /* 0x0000400a0e21c981 */ /* 0x000f62000c1e1500 */
[----:B------:R-:W-:Y:S01]  /*22a0*/  IMAD.MOV.U32 R24, RZ, RZ, R78 ;  /* 0x000000ffff187224 */ /* 0x000fe200078e004e */
[----:B------:R-:W-:-:S05]  /*22b0*/  MOV R25, R77 ;  /* 0x0000004d00197202 */ /* 0x000fca0000000f00 */
[----:B------:R0:W5:Y:S01]  /*22c0*/  LDG.E R34, desc[UR10][R24.64] ;  /* 0x0000000a18227981 */ /* 0x000162000c1e1900 */
[----:B------:R-:W-:Y:S01]  /*22d0*/  IMAD.MOV.U32 R28, RZ, RZ, RZ ;  /* 0x000000ffff1c7224 */ /* 0x000fe200078e00ff */
[----:B------:R-:W-:Y:S02]  /*22e0*/  MOV R30, RZ ;  /* 0x000000ff001e7202 */ /* 0x000fe40000000f00 */
[----:B------:R-:W-:Y:S02]  /*22f0*/  ISETP.GE.U32.AND P1, PT, R52, R39, PT ;  /* 0x000000273400720c */ /* 0x000fe40003f26070 */
[----:B--2---:R-:W-:Y:S02]  /*2300*/  @!P5 PRMT R28, R32, 0x5410, RZ ;  /* 0x00005410201cd816 */ /* 0x004fe400000000ff */
[----:B---3--:R-:W-:Y:S02]  /*2310*/  @!P3 PRMT R30, R31, 0x5410, RZ ;  /* 0x000054101f1eb816 */ /* 0x008fe400000000ff */
[----:B----4-:R-:W-:-:S02]  /*2320*/  @!P2 PRMT R28, R28, 0x5410, R29 ;  /* 0x000054101c1ca816 */ /* 0x010fc4000000001d */
[----:B-----5:R-:W-:Y:S02]  /*2330*/  @!P4 PRMT R30, R30, 0x5410, R33 ;  /* 0x000054101e1ec816 */ /* 0x020fe40000000021 */
[----:B------:R-:W-:Y:S02]  /*2340*/  PRMT R29, R28, 0x7632, R29 ;  /* 0x000076321c1d7816 */ /* 0x000fe4000000001d */
[----:B------:R-:W-:Y:S01]  /*2350*/  PRMT R33, R30, 0x7632, R33 ;  /* 0x000076321e217816 */ /* 0x000fe20000000021 */
[----:B------:R-:W-:Y:S04]  /*2360*/  STS.U16 [R37], R28 ;  /* 0x0000001c25007388 */ /* 0x000fe80000000400 */
[----:B------:R-:W-:Y:S04]  /*2370*/  STS.U16 [R37+0x40], R29 ;  /* 0x0000401d25007388 */ /* 0x000fe80000000400 */
[----:B------:R1:W-:Y:S04]  /*2380*/  STS.U16 [R37+0x80], R30 ;  /* 0x0000801e25007388 */ /* 0x0003e80000000400 */
[----:B------:R2:W-:Y:S01]  /*2390*/  STS.U16 [R37+0xc0], R33 ;  /* 0x0000c02125007388 */ /* 0x0005e20000000400 */
[----:B------:R-:W-:-:S03]  /*23a0*/  NOP ;  /* 0x0000000000007918 */ /* 0x000fc60000000000 */
[----:B0-----:R-:W0:Y:S01]  /*23b0*/  LDS.64 R24, [R36] ;  /* 0x0000000024187984 */ /* 0x001e220000000a00 */
[----:B------:R-:W-:-:S04]  /*23c0*/  FMUL.FTZ R34, R34, 1.4426950216293334961 ;  /* 0x3fb8aa3b22227820 */ /* 0x000fc80000410000 */
[C---:B------:R-:W-:Y:S01]  /*23d0*/  FMUL.FTZ R31, R34.reuse, R71 ;  /* 0x00000047221f7220 */ /* 0x040fe20000410000 */
[C---:B------:R-:W-:Y:S01]  /*23e0*/  FMUL.FTZ R35, R34.reuse, R69 ;  /* 0x0000004522237220 */ /* 0x040fe20000410000 */
[----:B------:R-:W-:-:S04]  /*23f0*/  FMUL.FTZ R89, R34, R73 ;  /* 0x0000004922597220 */ /* 0x000fc80000410000 */
[----:B------:R-:W2:Y:S04]  /*2400*/  MUFU.EX2 R31, R31 ;  /* 0x0000001f001f7308 */ /* 0x000ea80000000800 */
[----:B------:R-:W3:Y:S01]  /*2410*/  MUFU.EX2 R35, R35 ;  /* 0x0000002300237308 */ /* 0x000ee20000000800 */
[----:B-1----:R-:W-:-:S03]  /*2420*/  FMUL.FTZ R30, R34, R0 ;  /* 0x00000000221e7220 */ /* 0x002fc60000410000 */
[----:B------:R-:W1:Y:S04]  /*2430*/  MUFU.EX2 R89, R89 ;  /* 0x0000005900597308 */ /* 0x000e680000000800 */
[----:B------:R-:W4:Y:S01]  /*2440*/  MUFU.EX2 R30, R30 ;  /* 0x0000001e001e7308 */ /* 0x000f220000000800 */
[----:B--2---:R-:W-:Y:S01]  /*2450*/  FSEL R33, R31, 1, !P1 ;  /* 0x3f8000001f217808 */ /* 0x004fe20004800000 */
[----:B0-----:R-:W-:Y:S02]  /*2460*/  HADD2.F32 R32, -RZ, R24.H1_H1 ;  /* 0x30000018ff207230 */ /* 0x001fe40000004100 */
[----:B------:R-:W-:-:S03]  /*2470*/  HADD2.F32 R29, -RZ, R25.H0_H0 ;  /* 0x20000019ff1d7230 */ /* 0x000fc60000004100 */
[----:B------:R-:W-:Y:S01]  /*2480*/  FMUL.FTZ R32, R83, R32 ;  /* 0x0000002053207220 */ /* 0x000fe20000410000 */
[----:B------:R-:W-:Y:S02]  /*2490*/  HADD2.F32 R28, -RZ, R25.H1_H1 ;  /* 0x30000019ff1c7230 */ /* 0x000fe40000004100 */
[----:B------:R-:W-:Y:S02]  /*24a0*/  FMUL.FTZ R29, R82, R29 ;  /* 0x0000001d521d7220 */ /* 0x000fe40000410000 */
[----:B------:R-:W-:Y:S02]  /*24b0*/  FSEL R32, R32, RZ, !P1 ;  /* 0x000000ff20207208 */ /* 0x000fe40004800000 */
[----:B------:R-:W-:Y:S01]  /*24c0*/  ISETP.GE.U32.AND P1, PT, R50, R39, PT ;  /* 0x000000273200720c */ /* 0x000fe20003f26070 */
[----:B------:R-:W-:Y:S01]  /*24d0*/  FMUL.FTZ R28, R81, R28 ;  /* 0x0000001c511c7220 */ /* 0x000fe20000410000 */
[----:B------:R-:W-:Y:S02]  /*24e0*/  HADD2.F32 R25, -RZ, R24.H0_H0 ;  /* 0x20000018ff197230 */ /* 0x000fe40000004100 */
[----:B------:R-:W-:-:S02]  /*24f0*/  FSEL R34, R29, RZ, !P1 ;  /* 0x000000ff1d227208 */ /* 0x000fc40004800000 */
[----:B---3--:R-:W-:Y:S02]  /*2500*/  FSEL R35, R35, 1, !P1 ;  /* 0x3f80000023237808 */ /* 0x008fe40004800000 */
[----:B------:R-:W-:Y:S01]  /*2510*/  ISETP.GE.U32.AND P1, PT, R48, R39, PT ;  /* 0x000000273000720c */ /* 0x000fe20003f26070 */
[----:B------:R-:W-:-:S03]  /*2520*/  FMUL.FTZ R25, R84, R25 ;  /* 0x0000001954197220 */ /* 0x000fc60000410000 */
[----:B------:R-:W-:Y:S02]  /*2530*/  FSEL R95, R28, RZ, !P1 ;  /* 0x000000ff1c5f7208 */ /* 0x000fe40004800000 */
[----:B-1----:R-:W-:Y:S02]  /*2540*/  FSEL R98, R89, 1, !P1 ;  /* 0x3f80000059627808 */ /* 0x002fe40004800000 */
[----:B------:R-:W-:-:S04]  /*2550*/  ISETP.GE.U32.AND P1, PT, R60, R39, PT ;  /* 0x000000273c00720c */ /* 0x000fc80003f26070 */
[----:B------:R-:W-:Y:S02]  /*2560*/  FSEL R97, R25, RZ, !P1 ;  /* 0x000000ff19617208 */ /* 0x000fe40004800000 */
[----:B----4-:R-:W-:Y:S02]  /*2570*/  FSEL R100, R30, 1, !P1 ;  /* 0x3f8000001e647808 */ /* 0x010fe40004800000 */
[----:B------:R-:W-:Y:S01]  /*2580*/  ISETP.GE.AND P1, PT, R56, R39, PT ;  /* 0x000000273800720c */ /* 0x000fe20003f26270 */
[----:B------:R-:W-:Y:S01]  /*2590*/  IMAD.MOV.U32 R24, RZ, RZ, R26 ;  /* 0x000000ffff187224 */ /* 0x000fe200078e001a */
[----:B------:R-:W-:-:S05]  /*25a0*/  MOV R25, R27 ;  /* 0x0000001b00197202 */ /* 0x000fca0000000f00 */
[----:B------:R-:W2:Y:S04]  /*25b0*/  @!P3 LDG.E.U16 R26, desc[UR10][R24.64] ;  /* 0x0000000a181ab981 */ /* 0x000ea8000c1e1500 */
[----:B------:R-:W3:Y:S04]  /*25c0*/  @!P2 LDG.E.U16 R27, desc[UR10][R24.64+-0x40] ;  /* 0xffffc00a181ba981 */ /* 0x000ee8000c1e1500 */
[----:B------:R-:W4:Y:S04]  /*25d0*/  @!P1 LDG.E.U16 R28, desc[UR10][R24.64+-0x80] ;  /* 0xffff800a181c9981 */ /* 0x000f28000c1e1500 */
[----:B------:R-:W5:Y:S01]  /*25e0*/  @!P4 LDG.E.U16 R29, desc[UR10][R24.64+0x40] ;  /* 0x0000400a181dc981 */ /* 0x000f62000c1e1500 */
[----:B------:R-:W-:Y:S01]  /*25f0*/  IMAD.MOV.U32 R30, RZ, RZ, RZ ;  /* 0x000000ffff1e7224 */ /* 0x000fe200078e00ff */
[----:B------:R-:W-:-:S02]  /*2600*/  MOV R102, RZ ;  /* 0x000000ff00667202 */ /* 0x000fc40000000f00 */
[----:B------:R-:W-:Y:S02]  /*2610*/  ISETP.NE.AND P6, PT, R41, RZ, PT ;  /* 0x000000ff2900720c */ /* 0x000fe40003fc5270 */
[----:B--2---:R-:W-:Y:S02]  /*2620*/  @!P3 PRMT R102, R26, 0x5410, RZ ;  /* 0x000054101a66b816 */ /* 0x004fe400000000ff */
[----:B----4-:R-:W-:-:S04]  /*2630*/  @!P1 PRMT R30, R28, 0x5410, RZ ;  /* 0x000054101c1e9816 */ /* 0x010fc800000000ff */
[----:B---3--:R-:W-:Y:S02]  /*2640*/  @!P2 PRMT R30, R30, 0x5410, R27 ;  /* 0x000054101e1ea816 */ /* 0x008fe4000000001b */
[----:B-----5:R-:W-:Y:S02]  /*2650*/  @!P4 PRMT R102, R102, 0x5410, R29 ;  /* 0x000054106666c816 */ /* 0x020fe4000000001d */
[----:B------:R-:W-:Y:S02]  /*2660*/  PRMT R31, R30, 0x7632, R31 ;  /* 0x000076321e1f7816 */ /* 0x000fe4000000001f */
[----:B------:R-:W-:Y:S01]  /*2670*/  PRMT R99, R102, 0x7632, R99 ;  /* 0x0000763266637816 */ /* 0x000fe20000000063 */
[----:B------:R-:W-:Y:S04]  /*2680*/  STS.U16 [R37+0x100], R30 ;  /* 0x0001001e25007388 */ /* 0x000fe80000000400 */
[----:B------:R-:W-:Y:S04]  /*2690*/  STS.U16 [R37+0x180], R102 ;  /* 0x0001806625007388 */ /* 0x000fe80000000400 */
[----:B------:R-:W-:Y:S04]  /*26a0*/  STS.U16 [R37+0x140], R31 ;  /* 0x0001401f25007388 */ /* 0x000fe80000000400 */
[----:B------:R-:W-:Y:S01]  /*26b0*/  STS.U16 [R37+0x1c0], R99 ;  /* 0x0001c06325007388 */ /* 0x000fe20000000400 */
[----:B------:R-:W-:-:S03]  /*26c0*/  NOP ;  /* 0x0000000000007918 */ /* 0x000fc60000000000 */
[----:B------:R-:W0:Y:S04]  /*26d0*/  LDS.64 R28, [R36+0x100] ;  /* 0x00010000241c7984 */ /* 0x000e280000000a00 */
[----:B------:R-:W1:Y:S01]  /*26e0*/  @P6 LDS.64 R26, [UR8] ;  /* 0x00000008ff1a6984 */ /* 0x000e620008000a00 */
[--C-:B0-----:R-:W-:Y:S02]  /*26f0*/  HADD2.F32 R89, -RZ, R28.reuse.H0_H0 ;  /* 0x2000001cff597230 */ /* 0x101fe40000004100 */
[----:B------:R-:W-:Y:S02]  /*2700*/  HADD2.F32 R94, -RZ, R28.H1_H1 ;  /* 0x3000001cff5e7230 */ /* 0x000fe40000004100 */
[--C-:B------:R-:W-:Y:S02]  /*2710*/  HADD2.F32 R91, -RZ, R29.reuse.H0_H0 ;  /* 0x2000001dff5b7230 */ /* 0x100fe40000004100 */
[----:B------:R-:W-:Y:S01]  /*2720*/  HADD2.F32 R96, -RZ, R29.H1_H1 ;  /* 0x3000001dff607230 */ /* 0x000fe20000004100 */
[----:B-1----:R-:W-:Y:S06]  /*2730*/  @P6 BRA `(.L_x_2650) ;  /* 0x0000000000406947 */ /* 0x002fec0003800000 */
[----:B------:R-:W0:Y:S01]  /*2740*/  LDC.U8 R26, c[0x0][0x3a9] ;  /* 0x0000ea40ff1a7b82 */ /* 0x000e220000000000 */
[----:B------:R-:W-:-:S04]  /*2750*/  ISETP.NE.AND P6, PT, R93, RZ, PT ;  /* 0x000000ff5d00720c */ /* 0x000fc80003fc5270 */
        /* <DEDUP_REMOVED lines=8> */
.L_x_2651:
[----:B------:R-:W-:Y:S01]  /*27e0*/  ISETP.NE.AND P6, PT, R93, RZ, PT ;  /* 0x000000ff5d00720c */ /* 0x000fe20003fc5270 */
[----:B------:R-:W-:-:S12]  /*27f0*/  IMAD.MOV.U32 R27, RZ, RZ, RZ ;  /* 0x000000ffff1b7224 */ /* 0x000fd800078e00ff */
[----:B------:R-:W-:Y:S05]  /*2800*/  @!P6 BRA `(.L_x_2650) ;  /* 0x00000000000ce947 */ /* 0x000fea0003800000 */
[----:B------:R-:W-:-:S04]  /*2810*/  IADD3 R28, P6, PT, R68, R79, RZ ;  /* 0x0000004f441c7210 */ /* 0x000fc80007fde0ff */
[----:B------:R-:W-:-:S05]  /*2820*/  IADD3.X R29, PT, PT, R55, R80, RZ, P6, !PT ;  /* 0x00000050371d7210 */ /* 0x000fca00037fe4ff */
[----:B------:R1:W5:Y:S04]  /*2830*/  LDG.E R27, desc[UR10][R28.64] ;  /* 0x0000000a1c1b7981 */ /* 0x000368000c1e1900 */
.L_x_2650:
[-C--:B01----:R-:W-:Y:S01]  /*2840*/  FFMA.FTZ R28, R97, R33.reuse, R32 ;  /* 0x00000021611c7223 */ /* 0x083fe20000010020 */
[----:B------:R-:W-:Y:S01]  /*2850*/  ISETP.GE.AND P6, PT, R38, 0x1, PT ;  /* 0x000000012600780c */ /* 0x000fe20003fc6270 */
[----:B------:R-:W0:Y:S01]  /*2860*/  S2UR UR9, SR_CgaCtaId ;  /* 0x00000000000979c3 */ /* 0x000e220000008800 */
[----:B------:R-:W-:Y:S01]  /*2870*/  UMOV UR6, 0x400 ;  /* 0x0000040000067882 */ /* 0x000fe20000000000 */
[----:B------:R-:W-:Y:S01]  /*2880*/  FFMA.FTZ R28, R35, R28, R34 ;  /* 0x0000001c231c7223 */ /* 0x000fe20000010022 */
[----:B------:R-:W-:Y:S03]  /*2890*/  BSSY.RECONVERGENT B0, `(.L_x_2652) ;  /* 0x0000054000007945 */ /* 0x000fe60003800200 */
        /* <DEDUP_REMOVED lines=76> */
.L_x_2654:
[----:B------:R-:W-:Y:S02]  /*2d60*/  ISETP.NE.AND P6, PT, R41, R58, PT ;  /* 0x0000003a2900720c */ /* 0x000fe40003fc5270 */
[----:B------:R-:W-:Y:S02]  /*2d70*/  P2R R26, PR, RZ, 0x1 ;  /* 0x00000001ff1a7803 */ /* 0x000fe40000000000 */
[----:B------:R-:W-:-:S13]  /*2d80*/  ISETP.NE.OR P6, PT, R28, RZ, P6 ;  /* 0x000000ff1c00720c */ /* 0x000fda00037c5670 */
[----:B------:R-:W-:-:S04]  /*2d90*/  @!P6 IADD3 R28, P0, PT, R68, R79, RZ ;  /* 0x0000004f441ce210 */ /* 0x000fc80007f1e0ff */
[----:B------:R-:W-:Y:S02]  /*2da0*/  @!P6 IADD3.X R29, PT, PT, R55, R80, RZ, P0, !PT ;  /* 0x00000050371de210 */ /* 0x000fe400007fe4ff */
[----:B------:R-:W-:-:S03]  /*2db0*/  ISETP.NE.AND P0, PT, R26, RZ, PT ;  /* 0x000000ff1a00720c */ /* 0x000fc60003f05270 */
[----:B------:R0:W-:Y:S10]  /*2dc0*/  @!P6 STG.E desc[UR10][R28.64], R27 ;  /* 0x0000001b1c00e986 */ /* 0x0001f4000c10190a */
.L_x_2653:
[----:B------:R-:W-:Y:S05]  /*2dd0*/  BSYNC.RECONVERGENT B0 ;  /* 0x0000000000007941 */ /* 0x000fea0003800200 */
.L_x_2652:
[----:B------:R-:W-:Y:S01]  /*2de0*/  LEA R14, P6, R18, R14, 0x1 ;  /* 0x0000000e120e7211 */ /* 0x000fe200078c08ff */
[----:B------:R-:W-:Y:S01]  /*2df0*/  UIADD3 UR4, UP0, UPT, UR4, UR12, URZ ;  /* 0x0000000c04047290 */ /* 0x000fe2000ff1e0ff */
[----:B------:R-:W-:Y:S01]  /*2e00*/  FFMA.FTZ R88, R89, R97, R88 ;  /* 0x0000006159587223 */ /* 0x000fe20000010058 */
        /* <DEDUP_REMOVED lines=15> */
.L_x_2649:
[----:B------:R-:W-:Y:S01]  /*2f00*/  BAR.SYNC.DEFER_BLOCKING 0x0 ;  /* 0x0000000000007b1d */ /* 0x000fe20000010000 */
[----:B------:R-:W-:Y:S01]  /*2f10*/  ISETP.NE.AND P6, PT, R47, RZ, PT ;  /* 0x000000ff2f00720c */ /* 0x000fe20003fc5270 */
[----:B------:R-:W-:Y:S01]  /*2f20*/  HFMA2 R11, -RZ, RZ, 0, 0 ;  /* 0x00000000ff0b7431 */ /* 0x000fe200000001ff */
[----:B------:R-:W-:Y:S01]  /*2f30*/  F2FP.F16.F32.PACK_AB R26, R87, R88 ;  /* 0x00000058571a723e */ /* 0x000fe200000000ff */
[----:B------:R-:W-:Y:S01]  /*2f40*/  IMAD.MOV.U32 R10, RZ, RZ, R54 ;  /* 0x000000ffff0a7224 */ /* 0x000fe200078e0036 */
[----:B------:R-:W-:Y:S01]  /*2f50*/  F2FP.F16.F32.PACK_AB R27, R85, R86 ;  /* 0x00000056551b723e */ /* 0x000fe200000000ff */
[----:B------:R-:W0:Y:S01]  /*2f60*/  LDCU.128 UR12, c[0x0][0x430] ;  /* 0x00008600ff0c77ac */ /* 0x000e220008000c00 */
[----:B------:R-:W-:Y:S01]  /*2f70*/  PRMT R18, RZ, 0x7610, R18 ;  /* 0x00007610ff127816 */ /* 0x000fe20000000012 */
[----:B------:R-:W1:Y:S01]  /*2f80*/  LDCU.128 UR16, c[0x0][0x420] ;  /* 0x00008400ff1077ac */ /* 0x000e620008000c00 */
[----:B------:R-:W2:Y:S01]  /*2f90*/  LDCU.64 UR4, c[0x0][0x4a8] ;  /* 0x00009500ff0477ac */ /* 0x000ea20008000a00 */
[----:B------:R-:W3:Y:S01]  /*2fa0*/  LDCU.64 UR8, c[0x0][0x4b8] ;  /* 0x00009700ff0877ac */ /* 0x000ee20008000a00 */
[----:B------:R-:W-:Y:S01]  /*2fb0*/  STS.64 [R36], R26 ;  /* 0x0000001a24007388 */ /* 0x000fe20000000a00 */
[----:B------:R-:W-:-:S03]  /*2fc0*/  NOP ;  /* 0x0000000000007918 */ /* 0x000fc60000000000 */
[----:B------:R-:W-:Y:S01]  /*2fd0*/  LDS.U16 R17, [R37] ;  /* 0x0000000025117984 */ /* 0x000fe20000000400 */
[----:B0-----:R-:W-:-:S03]  /*2fe0*/  IMAD.WIDE.U32 R12, R67, UR12, R10 ;  /* 0x0000000c430c7c25 */ /* 0x001fc6000f8e000a */
[----:B------:R-:W-:Y:S01]  /*2ff0*/  LDS.U16 R19, [R37+0x40] ;  /* 0x0000400025137984 */ /* 0x000fe20000000400 */
[C---:B------:R-:W-:Y:S02]  /*3000*/  IMAD R13, R67.reuse, UR13, R13 ;  /* 0x0000000d430d7c24 */ /* 0x040fe4000f8e020d */
[----:B-1----:R-:W-:Y:S01]  /*3010*/  IMAD.WIDE.U32 R14, R67, UR16, R10 ;  /* 0x00000010430e7c25 */ /* 0x002fe2000f8e000a */
[----:B------:R-:W-:Y:S03]  /*3020*/  LDS.U16 R21, [R37+0x80] ;  /* 0x0000800025157984 */ /* 0x000fe60000000400 */
[----:B------:R-:W-:Y:S01]  /*3030*/  IMAD.WIDE.U32 R12, R65, UR14, R12 ;  /* 0x0000000e410c7c25 */ /* 0x000fe2000f8e000c */
[----:B------:R-:W-:Y:S03]  /*3040*/  LDS.U16 R23, [R37+0xc0] ;  /* 0x0000c00025177984 */ /* 0x000fe60000000400 */
[----:B------:R-:W-:Y:S01]  /*3050*/  IMAD R15, R67, UR17, R15 ;  /* 0x00000011430f7c24 */ /* 0x000fe2000f8e020f */
[----:B------:R-:W-:Y:S01]  /*3060*/  @!P6 STS [UR6+0x100], R39 ;  /* 0x00010027ff00e988 */ /* 0x000fe20008000806 */
[----:B------:R-:W-:Y:S01]  /*3070*/  BAR.SYNC.DEFER_BLOCKING 0x0 ;  /* 0x0000000000007b1d */ /* 0x000fe20000010000 */
[----:B------:R-:W-:Y:S01]  /*3080*/  IADD3 R16, P5, PT, R56, R12, RZ ;  /* 0x0000000c38107210 */ /* 0x000fe20007fbe0ff */
[----:B------:R-:W-:-:S02]  /*3090*/  IMAD R0, R65, UR15, R13 ;  /* 0x0000000f41007c24 */ /* 0x000fc4000f8e020d */
[----:B------:R-:W-:-:S04]  /*30a0*/  IMAD.WIDE.U32 R12, R65, UR18, R14 ;  /* 0x00000012410c7c25 */ /* 0x000fc8000f8e000e */
[----:B------:R-:W-:Y:S01]  /*30b0*/  IMAD.X R15, RZ, RZ, R0, P5 ;  /* 0x000000ffff0f7224 */ /* 0x000fe200028e0600 */
[----:B--2---:R-:W-:Y:S01]  /*30c0*/  LEA R14, P5, R16, UR4, 0x1 ;  /* 0x00000004100e7c11 */ /* 0x004fe2000f8a08ff */
[----:B------:R-:W-:-:S03]  /*30d0*/  IMAD R0, R65, UR19, R13 ;  /* 0x0000001341007c24 */ /* 0x000fc6000f8e020d */
[----:B------:R-:W-:Y:S02]  /*30e0*/  LEA.HI.X R15, R16, UR5, R15, 0x1, P5 ;  /* 0x00000005100f7c11 */ /* 0x000fe4000a8f0c0f */
[----:B------:R-:W-:Y:S02]  /*30f0*/  IADD3 R13, P5, PT, R56, R12, RZ ;  /* 0x0000000c380d7210 */ /* 0x000fe40007fbe0ff */
[----:B------:R-:W-:Y:S02]  /*3100*/  PRMT R16, RZ, 0x7610, R16 ;  /* 0x00007610ff107816 */ /* 0x000fe40000000010 */
[----:B------:R-:W-:Y:S02]  /*3110*/  IADD3.X R0, PT, PT, RZ, R0, RZ, P5, !PT ;  /* 0x00000000ff007210 */ /* 0x000fe40002ffe4ff */
[C---:B---3--:R-:W-:Y:S01]  /*3120*/  LEA R12, P5, R13.reuse, UR8, 0x1 ;  /* 0x000000080d0c7c11 */ /* 0x048fe2000f8a08ff */
[----:B------:R-:W0:Y:S03]  /*3130*/  LDS R25, [UR6+0x100] ;  /* 0x00010006ff197984 */ /* 0x000e260008000800 */
[--C-:B------:R-:W-:Y:S01]  /*3140*/  LEA.HI.X R13, R13, UR9, R0.reuse, 0x1, P5 ;  /* 0x000000090d0d7c11 */ /* 0x100fe2000a8f0c00 */
[----:B------:R-:W1:Y:S01]  /*3150*/  LDCU.64 UR8, c[0x0][0x4c0] ;  /* 0x00009800ff0877ac */ /* 0x000e620008000a00 */
[----:B------:R-:W-:-:S02]  /*3160*/  PRMT R0, RZ, 0x7610, R0 ;  /* 0x00007610ff007816 */ /* 0x000fc40000000000 */
[----:B0-----:R-:W-:-:S13]  /*3170*/  ISETP.GE.AND P5, PT, R56, R25, PT ;  /* 0x000000193800720c */ /* 0x001fda0003fa6270 */
[----:B------:R-:W-:Y:S01]  /*3180*/  @!P5 STG.E.U16 desc[UR10][R14.64], R17 ;  /* 0x000000110e00d986 */ /* 0x000fe2000c10150a */
[----:B------:R-:W-:-:S13]  /*3190*/  ISETP.GE.AND P5, PT, R46, R25, PT ;  /* 0x000000192e00720c */ /* 0x000fda0003fa6270 */
[----:B------:R-:W-:Y:S01]  /*31a0*/  @!P5 STG.E.U16 desc[UR10][R14.64+0x40], R19 ;  /* 0x000040130e00d986 */ /* 0x000fe2000c10150a */
[----:B------:R-:W-:-:S13]  /*31b0*/  ISETP.GE.AND P5, PT, R44, R25, PT ;  /* 0x000000192c00720c */ /* 0x000fda0003fa6270 */
[----:B------:R-:W-:Y:S01]  /*31c0*/  @!P5 STG.E.U16 desc[UR10][R14.64+0x80], R21 ;  /* 0x000080150e00d986 */ /* 0x000fe2000c10150a */
[----:B------:R-:W-:-:S13]  /*31d0*/  ISETP.GE.AND P5, PT, R42, R25, PT ;  /* 0x000000192a00720c */ /* 0x000fda0003fa6270 */
[----:B------:R-:W-:Y:S01]  /*31e0*/  @!P5 STG.E.U16 desc[UR10][R14.64+0xc0], R23 ;  /* 0x0000c0170e00d986 */ /* 0x000fe2000c10150a */
[----:B------:R-:W-:Y:S06]  /*31f0*/  BAR.SYNC.DEFER_BLOCKING 0x0 ;  /* 0x0000000000007b1d */ /* 0x000fec0000010000 */
[----:B------:R-:W2:Y:S04]  /*3200*/  @!P1 LDG.E.U16 R0, desc[UR10][R12.64] ;  /* 0x0000000a0c009981 */ /* 0x000ea8000c1e1500 */
[----:B------:R-:W3:Y:S04]  /*3210*/  @!P2 LDG.E.U16 R16, desc[UR10][R12.64+0x40] ;  /* 0x0000400a0c10a981 */ /* 0x000ee8000c1e1500 */
[----:B------:R-:W4:Y:S04]  /*3220*/  @!P3 LDG.E.U16 R18, desc[UR10][R12.64+0x80] ;  /* 0x0000800a0c12b981 */ /* 0x000f28000c1e1500 */
[----:B------:R-:W5:Y:S01]  /*3230*/  @!P4 LDG.E.U16 R90, desc[UR10][R12.64+0xc0] ;  /* 0x0000c00a0c5ac981 */ /* 0x000f62000c1e1500 */
        /* <DEDUP_REMOVED lines=9> */
[----:B--2---:R-:W-:Y:S04]  /*32d0*/  STS.U16 [R37], R0 ;  /* 0x0000000025007388 */ /* 0x004fe80000000400 */
[----:B---3--:R-:W-:Y:S04]  /*32e0*/  STS.U16 [R37+0x40], R16 ;  /* 0x0000401025007388 */ /* 0x008fe80000000400 */
[----:B----4-:R-:W-:Y:S04]  /*32f0*/  STS.U16 [R37+0x80], R18 ;  /* 0x0000801225007388 */ /* 0x010fe80000000400 */
[----:B-----5:R-:W-:Y:S01]  /*3300*/  STS.U16 [R37+0xc0], R90 ;  /* 0x0000c05a25007388 */ /* 0x020fe20000000400 */
[----:B------:R-:W-:-:S03]  /*3310*/  NOP ;  /* 0x0000000000007918 */ /* 0x000fc60000000000 */
[----:B------:R-:W0:Y:S02]  /*3320*/  LDS.64 R20, [R36] ;  /* 0x0000000024147984 */ /* 0x000e240000000a00 */
[--C-:B0-----:R-:W-:Y:S02]  /*3330*/  HADD2.F32 R17, -RZ, R20.reuse.H1_H1 ;  /* 0x30000014ff117230 */ /* 0x101fe40000004100 */
[----:B------:R-:W-:Y:S02]  /*3340*/  HADD2.F32 R14, -RZ, R20.H0_H0 ;  /* 0x20000014ff0e7230 */ /* 0x000fe40000004100 */
[--C-:B------:R-:W-:Y:S02]  /*3350*/  HADD2.F32 R19, -RZ, R21.reuse.H0_H0 ;  /* 0x20000015ff137230 */ /* 0x100fe40000004100 */
[----:B------:R-:W-:Y:S01]  /*3360*/  FMUL.FTZ R12, R17, -1.4426950216293334961 ;  /* 0xbfb8aa3b110c7820 */ /* 0x000fe20000410000 */
[----:B------:R-:W-:Y:S02]  /*3370*/  HADD2.F32 R20, -RZ, R21.H1_H1 ;  /* 0x30000015ff147230 */ /* 0x000fe40000004100 */
[----:B------:R-:W-:Y:S01]  /*3380*/  FMUL.FTZ R15, R14, -1.4426950216293334961 ;  /* 0xbfb8aa3b0e0f7820 */ /* 0x000fe20000410000 */
[----:B------:R-:W-:-:S02]  /*3390*/  FMUL.FTZ R18, R19, -1.4426950216293334961 ;  /* 0xbfb8aa3b13127820 */ /* 0x000fc40000410000 */
[----:B------:R-:W-:Y:S01]  /*33a0*/  FMUL.FTZ R21, R20, -1.4426950216293334961 ;  /* 0xbfb8aa3b14157820 */ /* 0x000fe20000410000 */
[----:B------:R-:W0:Y:S04]  /*33b0*/  MUFU.EX2 R12, R12 ;  /* 0x0000000c000c7308 */ /* 0x000e280000000800 */
[----:B------:R-:W2:Y:S04]  /*33c0*/  MUFU.EX2 R15, R15 ;  /* 0x0000000f000f7308 */ /* 0x000ea80000000800 */
[----:B------:R-:W3:Y:S04]  /*33d0*/  MUFU.EX2 R18, R18 ;  /* 0x0000001200127308 */ /* 0x000ee80000000800 */
[----:B------:R-:W4:Y:S01]  /*33e0*/  MUFU.EX2 R21, R21 ;  /* 0x0000001500157308 */ /* 0x000f220000000800 */
[----:B0-----:R-:W-:Y:S01]  /*33f0*/  FADD.FTZ R16, R12, 1 ;  /* 0x3f8000000c107421 */ /* 0x001fe20000010000 */
[----:B--2---:R-:W-:-:S05]  /*3400*/  FADD.FTZ R0, R15, 1 ;  /* 0x3f8000000f007421 */ /* 0x004fca0000010000 */
[----:B------:R-:W0:Y:S01]  /*3410*/  MUFU.RCP R16, R16 ;  /* 0x0000001000107308 */ /* 0x000e220000001000 */
[----:B---3--:R-:W-:Y:S01]  /*3420*/  FADD.FTZ R15, R18, 1 ;  /* 0x3f800000120f7421 */ /* 0x008fe20000010000 */
[----:B----4-:R-:W-:-:S06]  /*3430*/  FADD.FTZ R22, R21, 1 ;  /* 0x3f80000015167421 */ /* 0x010fcc0000010000 */
[----:B------:R-:W2:Y:S08]  /*3440*/  MUFU.RCP R13, R0 ;  /* 0x00000000000d7308 */ /* 0x000eb00000001000 */
[----:B------:R-:W3:Y:S01]  /*3450*/  MUFU.RCP R24, R15 ;  /* 0x0000000f00187308 */ /* 0x000ee20000001000 */
[----:B------:R-:W-:Y:S01]  /*3460*/  BAR.SYNC.DEFER_BLOCKING 0x0 ;  /* 0x0000000000007b1d */ /* 0x000fe20000010000 */
[----:B0-----:R-:W-:-:S04]  /*3470*/  FMUL.FTZ R12, R17, R16 ;  /* 0x00000010110c7220 */ /* 0x001fc80000410000 */
[----:B------:R-:W-:Y:S02]  /*3480*/  FMUL.FTZ R12, R12, R87 ;  /* 0x000000570c0c7220 */ /* 0x000fe40000410000 */
[----:B------:R-:W0:Y:S01]  /*3490*/  MUFU.RCP R23, R22 ;  /* 0x0000001600177308 */ /* 0x000e220000001000 */
[----:B--2---:R-:W-:-:S04]  /*34a0*/  FMUL.FTZ R13, R14, R13 ;  /* 0x0000000d0e0d7220 */ /* 0x004fc80000410000 */
[----:B------:R-:W-:Y:S01]  /*34b0*/  FMUL.FTZ R13, R13, R88 ;  /* 0x000000580d0d7220 */ /* 0x000fe20000410000 */
[----:B---3--:R-:W-:-:S04]  /*34c0*/  FMUL.FTZ R19, R19, R24 ;  /* 0x0000001813137220 */ /* 0x008fc80000410000 */
[----:B------:R-:W-:Y:S01]  /*34d0*/  F2FP.F16.F32.PACK_AB R24, R12, R13 ;  /* 0x0000000d0c18723e */ /* 0x000fe200000000ff */
[----:B------:R-:W-:Y:S01]  /*34e0*/  FMUL.FTZ R19, R19, R86 ;  /* 0x0000005613137220 */ /* 0x000fe20000410000 */
[----:B0-----:R-:W-:-:S04]  /*34f0*/  FMUL.FTZ R20, R20, R23 ;  /* 0x0000001714147220 */ /* 0x001fc80000410000 */
[----:B------:R-:W-:-:S05]  /*3500*/  FMUL.FTZ R20, R20, R85 ;  /* 0x0000005514147220 */ /* 0x000fca0000410000 */
[----:B------:R-:W-:-:S05]  /*3510*/  F2FP.F16.F32.PACK_AB R25, R20, R19 ;  /* 0x000000131419723e */ /* 0x000fca00000000ff */
[----:B------:R-:W-:Y:S01]  /*3520*/  STS.64 [R36], R24 ;  /* 0x0000001824007388 */ /* 0x000fe20000000a00 */
[----:B------:R-:W-:-:S03]  /*3530*/  NOP ;  /* 0x0000000000007918 */ /* 0x000fc60000000000 */
[----:B------:R-:W-:Y:S04]  /*3540*/  LDS.U16 R13, [R37] ;  /* 0x00000000250d7984 */ /* 0x000fe80000000400 */
[----:B------:R-:W-:Y:S04]  /*3550*/  LDS.U16 R15, [R37+0x40] ;  /* 0x00004000250f7984 */ /* 0x000fe80000000400 */
[----:B------:R-:W-:Y:S04]  /*3560*/  LDS.U16 R17, [R37+0x80] ;  /* 0x0000800025117984 */ /* 0x000fe80000000400 */
[----:B------:R-:W-:Y:S04]  /*3570*/  LDS.U16 R19, [R37+0xc0] ;  /* 0x0000c00025137984 */ /* 0x000fe80000000400 */
[----:B------:R-:W-:Y:S01]  /*3580*/  @!P6 STS [UR6+0x100], R39 ;  /* 0x00010027ff00e988 */ /* 0x000fe20008000806 */
[----:B------:R-:W-:Y:S06]  /*3590*/  BAR.SYNC.DEFER_BLOCKING 0x0 ;  /* 0x0000000000007b1d */ /* 0x000fec0000010000 */
[----:B------:R-:W0:Y:S01]  /*35a0*/  LDS R21, [UR6+0x100] ;  /* 0x00010006ff157984 */ /* 0x000e220008000800 */
[----:B------:R-:W2:Y:S02]  /*35b0*/  LDCU.128 UR4, c[0x0][0x440] ;  /* 0x00008800ff0477ac */ /* 0x000ea40008000c00 */
[----:B--2---:R-:W-:-:S04]  /*35c0*/  IMAD.WIDE.U32 R10, R67, UR4, R10 ;  /* 0x00000004430a7c25 */ /* 0x004fc8000f8e000a */
[----:B------:R-:W-:Y:S02]  /*35d0*/  IMAD R11, R67, UR5, R11 ;  /* 0x00000005430b7c24 */ /* 0x000fe4000f8e020b */
[----:B------:R-:W-:-:S04]  /*35e0*/  IMAD.WIDE.U32 R10, R65, UR6, R10 ;  /* 0x00000006410a7c25 */ /* 0x000fc8000f8e000a */
[----:B------:R-:W-:Y:S01]  /*35f0*/  IMAD R0, R65, UR7, R11 ;  /* 0x0000000741007c24 */ /* 0x000fe2000f8e020b */
[----:B------:R-:W-:-:S05]  /*3600*/  IADD3 R11, P5, PT, R56, R10, RZ ;  /* 0x0000000a380b7210 */ /* 0x000fca0007fbe0ff */
[----:B------:R-:W-:Y:S01]  /*3610*/  IMAD.X R0, RZ, RZ, R0, P5 ;  /* 0x000000ffff007224 */ /* 0x000fe200028e0600 */
[C---:B-1----:R-:W-:Y:S02]  /*3620*/  LEA R10, P5, R11.reuse, UR8, 0x1 ;  /* 0x000000080b0a7c11 */ /* 0x042fe4000f8a08ff */
[-C--:B0-----:R-:W-:Y:S02]  /*3630*/  ISETP.GE.AND P4, PT, R56, R21.reuse, PT ;  /* 0x000000153800720c */ /* 0x081fe40003f86270 */
[-C--:B------:R-:W-:Y:S02]  /*3640*/  ISETP.GE.AND P3, PT, R46, R21.reuse, PT ;  /* 0x000000152e00720c */ /* 0x080fe40003f66270 */
[-C--:B------:R-:W-:Y:S02]  /*3650*/  ISETP.GE.AND P2, PT, R44, R21.reuse, PT ;  /* 0x000000152c00720c */ /* 0x080fe40003f46270 */
[----:B------:R-:W-:Y:S02]  /*3660*/  ISETP.GE.AND P1, PT, R42, R21, PT ;  /* 0x000000152a00720c */ /* 0x000fe40003f26270 */
[----:B------:R-:W-:-:S05]  /*3670*/  LEA.HI.X R11, R11, UR9, R0, 0x1, P5 ;  /* 0x000000090b0b7c11 */ /* 0x000fca000a8f0c00 */
[----:B------:R0:W-:Y:S04]  /*3680*/  @!P4 STG.E.U16 desc[UR10][R10.64], R13 ;  /* 0x0000000d0a00c986 */ /* 0x0001e8000c10150a */
[----:B------:R0:W-:Y:S04]  /*3690*/  @!P3 STG.E.U16 desc[UR10][R10.64+0x40], R15 ;  /* 0x0000400f0a00b986 */ /* 0x0001e8000c10150a */
[----:B------:R0:W-:Y:S04]  /*36a0*/  @!P2 STG.E.U16 desc[UR10][R10.64+0x80], R17 ;  /* 0x000080110a00a986 */ /* 0x0001e8000c10150a */
[----:B------:R0:W-:Y:S01]  /*36b0*/  @!P1 STG.E.U16 desc[UR10][R10.64+0xc0], R19 ;  /* 0x0000c0130a009986 */ /* 0x0001e2000c10150a */
[----:B------:R-:W-:-:S13]  /*36c0*/  ISETP.NE.AND P1, PT, R41, R64, PT ;  /* 0x000000402900720c */ /* 0x000fda0003f25270 */
[----:B0-----:R-:W-:Y:S05]  /*36d0*/  @P1 BRA `(.L_x_2656) ;  /* 0xffffffd800541947 */ /* 0x001fea000383ffff */
[----:B------:R-:W-:Y:S05]  /*36e0*/  EXIT ;  /* 0x000000000000794d */ /* 0x000fea0003800000 */
.L_x_2657:
        /* <DEDUP_REMOVED lines=9> */
.L_x_7998:


//--------------------- .text._Z25selective_scan_fwd_kernelI32Selective_Scan_fwd_kernel_traitsILi32ELi4ELi1ELb0ELb1ELb1ELb1ELb1EN3c104HalfEffEEv13SSMParamsBase --------------------------
	.section	.text._Z25selective_scan_fwd_kernelI32Selective_Scan_fwd_kernel_traitsILi32ELi4ELi1ELb0ELb1ELb1ELb1ELb1EN3c104HalfEffEEv13SSMParamsBase,"ax",@progbits
	.align	128
        .global         _Z25selective_scan_fwd_kernelI32Selective_Scan_fwd_kernel_traitsILi32ELi4ELi1ELb0ELb1ELb1ELb1ELb1EN3c104HalfEffEEv13SSMParamsBase
        .type           _Z25selective_scan_fwd_kernelI32Selective_Scan_fwd_kernel_traitsILi32ELi4ELi1ELb0ELb1ELb1ELb1ELb1EN3c104HalfEffEEv13SSMParamsBase,@function
        .size           _Z25selective_scan_fwd_kernelI32Selective_Scan_fwd_kernel_traitsILi32ELi4ELi1ELb0ELb1ELb1ELb1ELb1EN3c104HalfEffEEv13SSMParamsBase,(.L_x_7999 - _Z25selective_scan_fwd_kernelI32Selective_Scan_fwd_kernel_traitsILi32ELi4ELi1ELb0ELb1ELb1ELb1ELb1EN3c104HalfEffEEv13SSMParamsBase)
        .other          _Z25selective_scan_fwd_kernelI32Selective_Scan_fwd_kernel_traitsILi32ELi4ELi1ELb0ELb1ELb1ELb1ELb1EN3c104HalfEffEEv13SSMParamsBase,@"STO_CUDA_ENTRY STV_DEFAULT"
_Z25selective_scan_fwd_kernelI32Selective_Scan_fwd_kernel_traitsILi32ELi4ELi1ELb0ELb1ELb1ELb1ELb1EN3c104HalfEffEEv13SSMParamsBase:
.text._Z25selective_scan_fwd_kernelI32Selective_Scan_fwd_kernel_traitsILi32ELi4ELi1ELb0ELb1ELb1ELb1ELb1EN3c104HalfEffEEv13SSMParamsBase:
        /* <DEDUP_REMOVED lines=43> */
.L_x_2658:
[----:B-1---5:R-:W-:Y:S02]  /*02b0*/  ISETP.EQ.U32.AND P3, PT, R3, UR4, PT ;  /* 0x0000000403007c0c */ /* 0x022fe4000bf62070 */
[----:B------:R-:W-:-:S04]  /*02c0*/  SHF.R.S32.HI R31, RZ, 0x1f, R3 ;  /* 0x0000001fff1f7819 */ /* 0x000fc80000011403 */
[----:B------:R-:W-:-:S13]  /*02d0*/  ISETP.EQ.AND.EX P3, PT, R31, UR5, PT, P3 ;  /* 0x000000051f007c0c */ /* 0x000fda000bf62330 */
[----:B------:R-:W-:Y:S05]  /*02e0*/  @P0 EXIT P3 ;  /* 0x000000000000094d */ /* 0x000fea0001800000 */
[----:B------:R-:W1:Y:S01]  /*02f0*/  LDC R13, c[0x0][0x394] ;  /* 0x0000e500ff0d7b82 */ /* 0x000e620000000800 */
[----:B------:R-:W2:Y:S01]  /*0300*/  S2R R56, SR_CTAID.Y ;  /* 0x0000000000387919 */ /* 0x000ea20000002600 */
[--C-:B------:R-:W-:Y:S01]  /*0310*/  SHF.R.S32.HI R55, RZ, 0x1f, R57.reuse ;  /* 0x0000001fff377819 */ /* 0x100fe20000011439 */
[----:B------:R-:W-:Y:S01]  /*0320*/  IMAD.IADD R46, R46, 0x1, -R57 ;  /* 0x000000012e2e7824 */ /* 0x000fe200078e0a39 */
[----:B------:R-:W-:-:S04]  /*0330*/  ISETP.NE.AND P2, PT, R10, RZ, P2 ;  /* 0x000000ff0a00720c */ /* 0x000fc80001745270 */
[----:B------:R-:W3:Y:S01]  /*0340*/  LDC.64 R14, c[0x0][0x410] ;  /* 0x00010400ff0e7b82 */ /* 0x000ee20000000a00 */
[----:B------:R-:W-:-:S07]  /*0350*/  P2R R93, PR, RZ, 0x4 ;  /* 0x00000004ff5d7803 */ /* 0x000fce0000000000 */
[----:B------:R-:W4:Y:S01]  /*0360*/  LDC.64 R16, c[0x0][0x3c0] ;  /* 0x0000f000ff107b82 */ /* 0x000f220000000a00 */
[----:B-1----:R-:W-:-:S07]  /*0370*/  IABS R11, R13 ;  /* 0x0000000d000b7213 */ /* 0x002fce0000000000 */
[----:B------:R-:W1:Y:S01]  /*0380*/  LDC.64 R52, c[0x0][0x408] ;  /* 0x00010200ff347b82 */ /* 0x000e620000000a00 */
[----:B------:R-:W5:Y:S01]  /*0390*/  I2F.RP R5, R11 ;  /* 0x0000000b00057306 */ /* 0x000f620000209400 */
[----:B--2---:R-:W-:-:S06]  /*03a0*/  IABS R12, R56 ;  /* 0x00000038000c7213 */ /* 0x004fcc0000000000 */
[----:B------:R-:W2:Y:S01]  /*03b0*/  LDC.64 R24, c[0x0][0x3e0] ;  /* 0x0000f800ff187b82 */ /* 0x000ea20000000a00 */
[----:B----4-:R-:W-:-:S07]  /*03c0*/  IMAD R10, R55, R16, RZ ;  /* 0x00000010370a7224 */ /* 0x010fce00078e02ff */
[----:B------:R-:W4:Y:S01]  /*03d0*/  LDC.64 R18, c[0x0][0x490] ;  /* 0x00012400ff127b82 */ /* 0x000f220000000a00 */
[----:B-----5:R-:W0:Y:S01]  /*03e0*/  MUFU.RCP R5, R5 ;  /* 0x0000000500057308 */ /* 0x020e220000001000 */
[----:B------:R-:W-:-:S06]  /*03f0*/  IMAD R17, R57, R17, R10 ;  /* 0x0000001139117224 */ /* 0x000fcc00078e020a */
[----:B------:R-:W5:Y:S08]  /*0400*/  LDC.U8 R30, c[0x0][0x3a9] ;  /* 0x0000ea40ff1e7b82 */ /* 0x000f700000000000 */
[----:B------:R-:W4:Y:S01]  /*0410*/  LDC.64 R48, c[0x0][0x3d8] ;  /* 0x0000f600ff307b82 */ /* 0x000f220000000a00 */
[----:B0-----:R-:W-:-:S04]  /*0420*/  VIADD R6, R5, 0xffffffe ;  /* 0x0ffffffe05067836 */ /* 0x001fc80000000000 */
[----:B------:R0:W3:Y:S03]  /*0430*/  F2I.FTZ.U32.TRUNC.NTZ R7, R6 ;  /* 0x0000000600077305 */ /* 0x0000e6000021f000 */
[----:B------:R-:W4:Y:S01]  /*0440*/  LDC.64 R26, c[0x0][0x3f8] ;  /* 0x0000fe00ff1a7b82 */ /* 0x000f220000000a00 */
[----:B0-----:R-:W-:-:S07]  /*0450*/  IMAD.MOV.U32 R6, RZ, RZ, RZ ;  /* 0x000000ffff067224 */ /* 0x001fce00078e00ff */
[----:B------:R-:W0:Y:S01]  /*0460*/  LDC.64 R50, c[0x0][0x418] ;  /* 0x00010600ff327b82 */ /* 0x000e220000000a00 */
[----:B---3--:R-:W-:-:S07]  /*0470*/  IADD3 R8, PT, PT, RZ, -R7, RZ ;  /* 0x80000007ff087210 */ /* 0x008fce0007ffe0ff */
[----:B------:R-:W3:Y:S01]  /*0480*/  LDC.64 R20, c[0x0][0x498] ;  /* 0x00012600ff147b82 */ /* 0x000ee20000000a00 */
[----:B------:R-:W-:-:S04]  /*0490*/  IMAD R9, R8, R11, RZ ;  /* 0x0000000b08097224 */ /* 0x000fc800078e02ff */
[----:B------:R-:W-:-:S03]  /*04a0*/  IMAD.HI.U32 R7, R7, R9, R6 ;  /* 0x0000000907077227 */ /* 0x000fc600078e0006 */
[----:B------:R-:W1:Y:S03]  /*04b0*/  LDC.64 R8, c[0x0][0x400] ;  /* 0x00010000ff087b82 */ /* 0x000e660000000a00 */
[----:B------:R-:W-:-:S04]  /*04c0*/  IMAD.HI.U32 R5, R7, R12, RZ ;  /* 0x0000000c07057227 */ /* 0x000fc800078e00ff */
[----:B------:R-:W-:Y:S01]  /*04d0*/  IMAD.MOV R7, RZ, RZ, -R5 ;  /* 0x000000ffff077224 */ /* 0x000fe200078e0a05 */
[----:B------:R-:W3:Y:S03]  /*04e0*/  LDC.64 R22, c[0x0][0x478] ;  /* 0x00011e00ff167b82 */ /* 0x000ee60000000a00 */
[----:B------:R-:W-:Y:S02]  /*04f0*/  IMAD R6, R11, R7, R12 ;  /* 0x000000070b067224 */ /* 0x000fe400078e020c */
[----:B--2---:R-:W-:-:S03]  /*0500*/  IMAD R12, R55, R24, RZ ;  /* 0x00000018370c7224 */ /* 0x004fc600078e02ff */
[----:B------:R-:W-:Y:S01]  /*0510*/  ISETP.GT.U32.AND P5, PT, R11, R6, PT ;  /* 0x000000060b00720c */ /* 0x000fe20003fa4070 */
[----:B------:R-:W2:-:S12]  /*0520*/  LDC.64 R28, c[0x0][0x480] ;  /* 0x00012000ff1c7b82 */ /* 0x000e980000000a00 */
[-C--:B------:R-:W-:Y:S01]  /*0530*/  @!P5 IADD3 R6, PT, PT, R6, -R11.reuse, RZ ;  /* 0x8000000b0606d210 */ /* 0x080fe20007ffe0ff */
[----:B------:R-:W-:Y:S01]  /*0540*/  @!P5 VIADD R5, R5, 0x1 ;  /* 0x000000010505d836 */ /* 0x000fe20000000000 */
[----:B------:R-:W-:Y:S02]  /*0550*/  ISETP.NE.AND P5, PT, R13, RZ, PT ;  /* 0x000000ff0d00720c */ /* 0x000fe40003fa5270 */
[----:B------:R-:W-:Y:S01]  /*0560*/  ISETP.GE.U32.AND P4, PT, R6, R11, PT ;  /* 0x0000000b0600720c */ /* 0x000fe20003f86070 */
[----:B-1----:R-:W-:Y:S01]  /*0570*/  IMAD R6, R55, R8, RZ ;  /* 0x0000000837067224 */ /* 0x002fe200078e02ff */
[----:B------:R-:W-:-:S03]  /*0580*/  LOP3.LUT R11, R56, R13, RZ, 0x3c, !PT ;  /* 0x0000000d380b7212 */ /* 0x000fc600078e3cff */
[----:B------:R-:W-:Y:S01]  /*0590*/  IMAD R9, R57, R9, R6 ;  /* 0x0000000939097224 */ /* 0x000fe200078e0206 */
[----:B------:R-:W-:Y:S01]  /*05a0*/  ISETP.GE.AND P3, PT, R11, RZ, PT ;  /* 0x000000ff0b00720c */ /* 0x000fe20003f66270 */
[----:B------:R-:W-:-:S04]  /*05b0*/  IMAD.WIDE.U32 R6, R57, R8, RZ ;  /* 0x0000000839067225 */ /* 0x000fc800078e00ff */
[----:B------:R-:W-:Y:S02]  /*05c0*/  IMAD R8, R55, R14, RZ ;  /* 0x0000000e37087224 */ /* 0x000fe400078e02ff */
[----:B------:R-:W-:Y:S01]  /*05d0*/  @P4 IADD3 R5, PT, PT, R5, 0x1, RZ ;  /* 0x0000000105054810 */ /* 0x000fe20007ffe0ff */
[----:B------:R-:W-:Y:S01]  /*05e0*/  IMAD.IADD R7, R7, 0x1, R9 ;  /* 0x0000000107077824 */ /* 0x000fe200078e0209 */
[----:B-----5:R-:W-:Y:S01]  /*05f0*/  ISETP.NE.AND P4, PT, R30, RZ, PT ;  /* 0x000000ff1e00720c */ /* 0x020fe20003f85270 */
[----:B------:R-:W-:Y:S02]  /*0600*/  IMAD R15, R57, R15, R8 ;  /* 0x0000000f390f7224 */ /* 0x000fe400078e0208 */
[----:B------:R-:W-:-:S04]  /*0610*/  IMAD.WIDE.U32 R6, R56, R52, R6 ;  /* 0x0000003438067225 */ /* 0x000fc800078e0006 */
[----:B------:R-:W-:Y:S01]  /*0620*/  @!P3 IMAD.MOV R5, RZ, RZ, -R5 ;  /* 0x000000ffff05b224 */ /* 0x000fe200078e0a05 */
[----:B------:R-:W-:Y:S01]  /*0630*/  @!P5 LOP3.LUT R5, RZ, R13, RZ, 0x33, !PT ;  /* 0x0000000dff05d212 */ /* 0x000fe200078e33ff */
[----:B------:R-:W-:Y:S01]  /*0640*/  IMAD.WIDE.U32 R8, R57, R14, RZ ;  /* 0x0000000e39087225 */ /* 0x000fe200078e00ff */
[----:B----4-:R-:W-:-:S03]  /*0650*/  LEA R54, P2, R6, R18, 0x1 ;  /* 0x0000001206367211 */ /* 0x010fc600078408ff */
        /* <DEDUP_REMOVED lines=11> */
[----:B0-----:R-:W-:-:S04]  /*0710*/  IMAD.WIDE.U32 R6, R56, R50, R8 ;  /* 0x0000003238067225 */ /* 0x001fc800078e0008 */
[----:B------:R-:W-:Y:S01]  /*0720*/  IMAD.WIDE.U32 R8, R5, R48, R10 ;  /* 0x0000003005087225 */ /* 0x000fe200078e000a */
[----:B---3--:R-:W-:-:S03]  /*0730*/  LEA R52, P2, R6, R20, 0x1 ;  /* 0x0000001406347211 */ /* 0x008fc600078408ff */
[C---:B------:R-:W-:Y:S01]  /*0740*/  IMAD R49, R5.reuse, R49, R14 ;  /* 0x0000003105317224 */ /* 0x040fe200078e020e */
[----:B------:R-:W-:Y:S01]  /*0750*/  LEA R50, P3, R8, R22, 0x1 ;  /* 0x0000001608327211 */ /* 0x000fe200078608ff */
[----:B------:R-:W-:-:S04]  /*0760*/  IMAD.WIDE.U32 R10, R5, R26, R12 ;  /* 0x0000001a050a7225 */ /* 0x000fc800078e000c */
[----:B------:R-:W-:Y:S01]  /*0770*/  IMAD R47, R5, R27, R16 ;  /* 0x0000001b052f7224 */ /* 0x000fe200078e0210 */
[----:B--2---:R-:W-:Y:S01]  /*0780*/  LEA R48, P5, R10, R28, 0x1 ;  /* 0x0000001c0a307211 */ /* 0x004fe200078a08ff */
        /* <DEDUP_REMOVED lines=14> */
.L_x_2659:
        /* <DEDUP_REMOVED lines=11> */
.L_x_2660:
        /* <DEDUP_REMOVED lines=69> */
.L_x_2661:
        /* <DEDUP_REMOVED lines=29> */
.L_x_2662:
        /* <DEDUP_REMOVED lines=19> */
[----:B------:R-:W-:Y:S01]  /*1070*/  IMAD.WIDE R2, R3, 0x4, RZ ;  /* 0x0000000403027825 */ /* 0x000fe200078e02ff */
[----:B------:R-:W-:Y:S02]  /*1080*/  LOP3.LUT R78, R78, 0x1f, R37, 0xf8, !PT ;  /* 0x0000001f4e4e7812 */ /* 0x000fe400078ef825 */
[----:B------:R-:W-:Y:S02]  /*1090*/  IADD3 R74, PT, PT, R36, 0x1, RZ ;  /* 0x00000001244a7810 */ /* 0x000fe40007ffe0ff */
[C---:B------:R-:W-:Y:S01]  /*10a0*/  LOP3.LUT R68, R78.reuse, 0x20, RZ, 0xfc, !PT ;  /* 0x000000204e447812 */ /* 0x040fe200078efcff */
[C---:B------:R-:W-:Y:S01]  /*10b0*/  IMAD.WIDE.U32 R8, R78.reuse, 0x2, RZ ;  /* 0x000000024e087825 */ /* 0x040fe200078e00ff */
[----:B------:R-:W-:-:S02]  /*10c0*/  LOP3.LUT R66, R78, 0x40, RZ, 0xfc, !PT ;  /* 0x000000404e427812 */ /* 0x000fc400078efcff */
[----:B------:R-:W-:Y:S02]  /*10d0*/  LOP3.LUT R64, R78, 0x60, RZ, 0xfc, !PT ;  /* 0x000000604e407812 */ /* 0x000fe400078efcff */
[----:B------:R-:W-:-:S07]  /*10e0*/  LOP3.LUT R67, R8, 0x80, RZ, 0xfc, !PT ;  /* 0x0000008008437812 */ /* 0x000fce00078efcff */
.L_x_2678:
        /* <DEDUP_REMOVED lines=14> */
[-C--:B------:R-:W-:Y:S02]  /*11d0*/  ISETP.GE.AND P1, PT, R78, R65.reuse, PT ;  /* 0x000000414e00720c */ /* 0x080fe40003f26270 */
[-C--:B------:R-:W-:Y:S02]  /*11e0*/  ISETP.GE.AND P2, PT, R68, R65.reuse, PT ;  /* 0x000000414400720c */ /* 0x080fe40003f46270 */
[-C--:B------:R-:W-:Y:S02]  /*11f0*/  ISETP.GE.AND P3, PT, R66, R65.reuse, PT ;  /* 0x000000414200720c */ /* 0x080fe40003f66270 */
[----:B------:R-:W-:Y:S02]  /*1200*/  ISETP.GE.AND P4, PT, R64, R65, PT ;  /* 0x000000414000720c */ /* 0x000fe40003f86270 */
[----:B------:R-:W-:-:S02]  /*1210*/  IADD3 R10, P5, PT, R15, R54, RZ ;  /* 0x000000360f0a7210 */ /* 0x000fc40007fbe0ff */
[----:B------:R-:W-:Y:S02]  /*1220*/  PRMT R13, RZ, 0x7610, R13 ;  /* 0x00007610ff0d7816 */ /* 0x000fe4000000000d */
[----:B------:R-:W-:Y:S02]  /*1230*/  PRMT R17, RZ, 0x7610, R17 ;  /* 0x00007610ff117816 */ /* 0x000fe40000000011 */
[----:B------:R-:W-:Y:S02]  /*1240*/  PRMT R19, RZ, 0x7610, R19 ;  /* 0x00007610ff137816 */ /* 0x000fe40000000013 */
[----:B------:R-:W-:Y:S02]  /*1250*/  PRMT R21, RZ, 0x7610, R21 ;  /* 0x00007610ff157816 */ /* 0x000fe40000000015 */
[----:B------:R-:W-:-:S05]  /*1260*/  IADD3.X R11, PT, PT, RZ, R53, RZ, P5, !PT ;  /* 0x00000035ff0b7210 */ /* 0x000fca0002ffe4ff */
        /* <DEDUP_REMOVED lines=72> */
.L_x_2664:
[----:B------:R-:W-:Y:S05]  /*16f0*/  BSYNC.RECONVERGENT B0 ;  /* 0x0000000000007941 */ /* 0x000fea0003800200 */
.L_x_2663:
        /* <DEDUP_REMOVED lines=36> */
.L_x_2666:
[----:B------:R-:W-:Y:S05]  /*1940*/  BSYNC.RECONVERGENT B0 ;  /* 0x0000000000007941 */ /* 0x000fea0003800200 */
.L_x_2665:
        /* <DEDUP_REMOVED lines=36> */
.L_x_2668:
[----:B------:R-:W-:Y:S05]  /*1b90*/  BSYNC.RECONVERGENT B0 ;  /* 0x0000000000007941 */ /* 0x000fea0003800200 */
.L_x_2667:
[----:B------:R-:W-:Y:S01]  /*1ba0*/  FSETP.GTU.FTZ.AND P5, PT, R75, 20, PT ;  /* 0x41a000004b00780b */ /* 0x000fe20003fbc000 */
[----:B------:R-:W-:Y:S03]  /*1bb0*/  BSSY.RECONVERGENT B0, `(.L_x_2669) ;  /* 0x0000021000007945 */ /* 0x000fe60003800200 */
[----:B------:R-:W-:-:S13]  /*1bc0*/  ISETP.EQ.OR P5, PT, RZ, UR4, P5 ;  /* 0x00000004ff007c0c */ /* 0x000fda000afa2670 */
        /* <DEDUP_REMOVED lines=31> */
.L_x_2670:
[----:B------:R-:W-:Y:S05]  /*1dc0*/  BSYNC.RECONVERGENT B0 ;  /* 0x0000000000007941 */ /* 0x000fea0003800200 */
.L_x_2669:
[----:B------:R-:W0:Y:S01]  /*1dd0*/  LDCU UR7, c[0x0][0x38c] ;  /* 0x00007180ff0777ac */ /* 0x000e220008000800 */
[----:B------:R-:W-:Y:S01]  /*1de0*/  IMAD.MOV.U32 R12, RZ, RZ, R54 ;  /* 0x000000ffff0c7224 */ /* 0x000fe200078e0036 */
[----:B------:R-:W-:Y:S01]  /*1df0*/  MOV R14, R52 ;  /* 0x00000034000e7202 */ /* 0x000fe20000000f00 */
[----:B------:R-:W-:Y:S01]  /*1e00*/  IMAD.MOV.U32 R13, RZ, RZ, R53 ;  /* 0x000000ffff0d7224 */ /* 0x000fe200078e0035 */
[----:B------:R-:W-:Y:S01]  /*1e10*/  PRMT R91, RZ, 0x7610, R91 ;  /* 0x00007610ff5b7816 */ /* 0x000fe2000000005b */
[----:B------:R-:W-:Y:S02]  /*1e20*/  IMAD.MOV.U32 R15, RZ, RZ, R51 ;  /* 0x000000ffff0f7224 */ /* 0x000fe400078e0033 */
[----:B------:R-:W-:-:S04]  /*1e30*/  IMAD.WIDE.U32 R52, R65, 0x2, R12 ;  /* 0x0000000241347825 */ /* 0x000fc800078e000c */
[----:B------:R-:W-:-:S04]  /*1e40*/  IMAD.WIDE.U32 R12, R65, 0x2, R14 ;  /* 0x00000002410c7825 */ /* 0x000fc800078e000e */
[----:B------:R-:W-:Y:S01]  /*1e50*/  IMAD.MOV.U32 R54, RZ, RZ, R52 ;  /* 0x000000ffff367224 */ /* 0x000fe200078e0034 */
[----:B------:R-:W-:Y:S01]  /*1e60*/  MOV R52, R12 ;  /* 0x0000000c00347202 */ /* 0x000fe20000000f00 */
        /* <DEDUP_REMOVED lines=37> */
[----:B---3--:R-:W-:Y:S01]  /*20c0*/  SHF.L.U64.HI R23, R22, 0x1, R23 ;  /* 0x0000000116177819 */ /* 0x008fe20000010217 */
[----:B--2---:R-:W-:Y:S02]  /*20d0*/  VIADD R11, R13, 0xffffffe ;  /* 0x0ffffffe0d0b7836 */ /* 0x004fe40000000000 */
[----:B0-----:R-:W-:-:S04]  /*20e0*/  IMAD R13, R3, UR4, RZ ;  /* 0x00000004030d7c24 */ /* 0x001fc8000f8e02ff */
        /* <DEDUP_REMOVED lines=13> */
[----:B------:R-:W2:Y:S03]  /*21c0*/  LDC.64 R16, c[0x0][0x3b8] ;  /* 0x0000ee00ff107b82 */ /* 0x000ea60000000a00 */
[----:B------:R-:W-:-:S13]  /*21d0*/  ISETP.GT.U32.AND P5, PT, R15, R10, PT ;  /* 0x0000000a0f00720c */ /* 0x000fda0003fa4070 */
[----:B------:R-:W-:Y:S01]  /*21e0*/  @!P5 IMAD.IADD R10, R10, 0x1, -R15 ;  /* 0x000000010a0ad824 */ /* 0x000fe200078e0a0f */
[----:B------:R-:W-:Y:S02]  /*21f0*/  @!P5 IADD3 R77, PT, PT, R77, 0x1, RZ ;  /* 0x000000014d4dd810 */ /* 0x000fe40007ffe0ff */
[----:B------:R-:W-:Y:S02]  /*2200*/  PLOP3.LUT P5, PT, P1, PT, PT, 0x80, 0x8 ;  /* 0x000000000008781c */ /* 0x000fe40000faf070 */
[----:B------:R-:W-:Y:S01]  /*2210*/  ISETP.GE.U32.AND P4, PT, R10, R15, PT ;  /* 0x0000000f0a00720c */ /* 0x000fe20003f86070 */
[----:B------:R-:W-:Y:S01]  /*2220*/  IMAD.WIDE.U32 R10, R2, UR4, R44 ;  /* 0x00000004020a7c25 */ /* 0x000fe2000f8e002c */
[----:B------:R-:W-:Y:S01]  /*2230*/  IADD3 R14, P1, PT, R50, R67, RZ ;  /* 0x00000043320e7210 */ /* 0x000fe20007f3e0ff */
[----:B------:R-:W-:Y:S01]  /*2240*/  UMOV UR4, URZ ;  /* 0x000000ff00047c82 */ /* 0x000fe20008000000 */
[----:B--2---:R-:W-:Y:S01]  /*2250*/  SHF.L.U64.HI R92, R16, 0x2, R17 ;  /* 0x00000002105c7819 */ /* 0x004fe20000010211 */
[----:B------:R-:W-:Y:S01]  /*2260*/  IMAD.IADD R17, R11, 0x1, R25 ;  /* 0x000000010b117824 */ /* 0x000fe200078e0219 */
[----:B------:R-:W-:-:S02]  /*2270*/  IADD3.X R15, PT, PT, R9, R49, RZ, P1, !PT ;  /* 0x00000031090f7210 */ /* 0x000fc40000ffe4ff */
[----:B0-----:R-:W-:-:S05]  /*2280*/  SHF.L.U64.HI R19, R18, 0x1, R19 ;  /* 0x0000000112137819 */ /* 0x001fca0000010213 */
[----:B------:R-:W-:Y:S01]  /*2290*/  @P4 VIADD R77, R77, 0x1 ;  /* 0x000000014d4d4836 */ /* 0x000fe20000000000 */
[----:B------:R-:W-:-:S04]  /*22a0*/  IADD3 R26, P4, PT, R48, R67, RZ ;  /* 0x00000043301a7210 */ /* 0x000fc80007f9e0ff */
[----:B------:R-:W-:Y:S01]  /*22b0*/  @!P3 IADD3 R77, PT, PT, -R77, RZ, RZ ;  /* 0x000000ff4d4db210 */ /* 0x000fe20007ffe1ff */
[----:B------:R-:W-:Y:S01]  /*22c0*/  IMAD.X R27, R9, 0x1, R47, P4 ;  /* 0x00000001091b7824 */ /* 0x000fe200020e062f */
[----:B-1--4-:R-:W-:-:S07]  /*22d0*/  @!P2 LOP3.LUT R77, RZ, R41, RZ, 0x33, !PT ;  /* 0x00000029ff4da212 */ /* 0x012fce00078e33ff */
.L_x_2677:
[-C--:B------:R-:W-:Y:S01]  /*22e0*/  ISETP.GE.AND P3, PT, R66, R65.reuse, PT ;  /* 0x000000414200720c */ /* 0x080fe20003f66270 */
[----:B------:R-:W2:Y:S01]  /*22f0*/  @!P5 LDG.E.U16 R34, desc[UR10][R14.64+-0x80] ;  /* 0xffff800a0e22d981 */ /* 0x000ea2000c1e1500 */
[-C--:B------:R-:W-:Y:S02]  /*2300*/  ISETP.GE.AND P2, PT, R68, R65.reuse, PT ;  /* 0x000000414400720c */ /* 0x080fe40003f46270 */
[----:B------:R-:W-:-:S09]  /*2310*/  ISETP.GE.AND P4, PT, R64, R65, PT ;  /* 0x000000414000720c */ /* 0x000fd20003f86270 */
[----:B------:R-:W3:Y:S04]  /*2320*/  @!P3 LDG.E.U16 R30, desc[UR10][R14.64] ;  /* 0x0000000a0e1eb981 */ /* 0x000ee8000c1e1500 */
[----:B------:R-:W4:Y:S04]  /*2330*/  @!P2 LDG.E.U16 R28, desc[UR10][R14.64+-0x40] ;  /* 0xffffc00a0e1ca981 */ /* 0x000f28000c1e1500 */
[----:B------:R-:W5:Y:S01]  /*2340*/  @!P4 LDG.E.U16 R32, desc[UR10][R14.64+0x40] ;  /* 0x0000400a0e20c981 */ /* 0x000f62000c1e1500 */
[----:B------:R-:W-:Y:S01]  /*2350*/  MOV R24, R80 ;  /* 0x0000005000187202 */ /* 0x000fe20000000f00 */
[----:B------:R-:W-:-:S05]  /*2360*/  IMAD.MOV.U32 R25, RZ, RZ, R79 ;  /* 0x000000ffff197224 */ /* 0x000fca00078e004f */
[----:B------:R0:W5:Y:S01]  /*2370*/  LDG.E R33, desc[UR10][R24.64] ;  /* 0x0000000a18217981 */ /* 0x000162000c1e1900 */
[----:B------:R-:W-:Y:S01]  /*2380*/  MOV R29, RZ ;  /* 0x000000ff001d7202 */ /* 0x000fe20000000f00 */
[----:B------:R-:W-:Y:S01]  /*2390*/  IMAD.MOV.U32 R31, RZ, RZ, RZ ;  /* 0x000000ffff1f7224 */ /* 0x000fe200078e00ff */
[----:B------:R-:W-:Y:S02]  /*23a0*/  ISETP.GE.U32.AND P1, PT, R74, R65, PT ;  /* 0x000000414a00720c */ /* 0x000fe40003f26070 */
[----:B--2---:R-:W-:Y:S02]  /*23b0*/  @!P5 PRMT R29, R34, 0x5410, RZ ;  /* 0x00005410221dd816 */ /* 0x004fe400000000ff */
[----:B---3--:R-:W-:Y:S02]  /*23c0*/  @!P3 PRMT R31, R30, 0x5410, RZ ;  /* 0x000054101e1fb816 */ /* 0x008fe400000000ff */
[----:B----4-:R-:W-:Y:S02]  /*23d0*/  @!P2 PRMT R29, R29, 0x5410, R28 ;  /* 0x000054101d1da816 */ /* 0x010fe4000000001c */
[----:B-----5:R-:W-:-:S02]  /*23e0*/  @!P4 PRMT R31, R31, 0x5410, R32 ;  /* 0x000054101f1fc816 */ /* 0x020fc40000000020 */
[----:B------:R-:W-:Y:S02]  /*23f0*/  PRMT R35, R29, 0x7632, R35 ;  /* 0x000076321d237816 */ /* 0x000fe40000000023 */
[----:B------:R-:W-:Y:S01]  /*2400*/  PRMT R32, R31, 0x7632, R32 ;  /* 0x000076321f207816 */ /* 0x000fe20000000020 */
[----:B------:R-:W-:Y:S04]  /*2410*/  STS.U16 [R62], R29 ;  /* 0x0000001d3e007388 */ /* 0x000fe80000000400 */
[----:B------:R1:W-:Y:S04]  /*2420*/  STS.U16 [R62+0x40], R35 ;  /* 0x000040233e007388 */ /* 0x0003e80000000400 */
[----:B------:R-:W-:Y:S04]  /*2430*/  STS.U16 [R62+0x80], R31 ;  /* 0x0000801f3e007388 */ /* 0x000fe80000000400 */
[----:B------:R-:W-:Y:S01]  /*2440*/  STS.U16 [R62+0xc0], R32 ;  /* 0x0000c0203e007388 */ /* 0x000fe20000000400 */
[----:B------:R-:W-:-:S03]  /*2450*/  NOP ;  /* 0x0000000000007918 */ /* 0x000fc60000000000 */
[----:B0-----:R-:W0:Y:S01]  /*2460*/  LDS.64 R24, [R61] ;  /* 0x000000003d187984 */ /* 0x001e220000000a00 */
[----:B------:R-:W-:-:S04]  /*2470*/  FMUL.FTZ R30, R33, 1.4426950216293334961 ;  /* 0x3fb8aa3b211e7820 */ /* 0x000fc80000410000 */
[C---:B------:R-:W-:Y:S01]  /*2480*/  FMUL.FTZ R33, R30.reuse, R73 ;  /* 0x000000491e217220 */ /* 0x040fe20000410000 */
[C---:B------:R-:W-:Y:S01]  /*2490*/  FMUL.FTZ R34, R30.reuse, R71 ;  /* 0x000000471e227220 */ /* 0x040fe20000410000 */
[----:B------:R-:W-:-:S04]  /*24a0*/  FMUL.FTZ R94, R30, R75 ;  /* 0x0000004b1e5e7220 */ /* 0x000fc80000410000 */
[----:B------:R-:W2:Y:S04]  /*24b0*/  MUFU.EX2 R33, R33 ;  /* 0x0000002100217308 */ /* 0x000ea80000000800 */
[----:B-1----:R1:W3:Y:S01]  /*24c0*/  MUFU.EX2 R35, R34 ;  /* 0x0000002200237308 */ /* 0x0022e20000000800 */
[----:B------:R-:W-:-:S03]  /*24d0*/  FMUL.FTZ R30, R30, R60 ;  /* 0x0000003c1e1e7220 */ /* 0x000fc60000410000 */
[----:B------:R-:W4:Y:S04]  /*24e0*/  MUFU.EX2 R94, R94 ;  /* 0x0000005e005e7308 */ /* 0x000f280000000800 */
[----:B------:R-:W5:Y:S01]  /*24f0*/  MUFU.EX2 R30, R30 ;  /* 0x0000001e001e7308 */ /* 0x000f620000000800 */
[----:B--2---:R-:W-:Y:S01]  /*2500*/  FSEL R33, R33, 1, !P1 ;  /* 0x3f80000021217808 */ /* 0x004fe20004800000 */
[----:B0-----:R-:W-:Y:S02]  /*2510*/  HADD2.F32 R28, -RZ, R24.H1_H1 ;  /* 0x30000018ff1c7230 */ /* 0x001fe40000004100 */
[----:B------:R-:W-:-:S03]  /*2520*/  HADD2.F32 R29, -RZ, R25.H0_H0 ;  /* 0x20000019ff1d7230 */ /* 0x000fc60000004100 */
[----:B------:R-:W-:Y:S02]  /*2530*/  FMUL.FTZ R28, R85, R28 ;  /* 0x0000001c551c7220 */ /* 0x000fe40000410000 */
[----:B------:R-:W-:-:S03]  /*2540*/  FMUL.FTZ R29, R84, R29 ;  /* 0x0000001d541d7220 */ /* 0x000fc60000410000 */
[----:B------:R-:W-:Y:S01]  /*2550*/  FSEL R32, R28, RZ, !P1 ;  /* 0x000000ff1c207208 */ /* 0x000fe20004800000 */
[----:B------:R-:W-:Y:S01]  /*2560*/  HADD2.F32 R28, -RZ, R25.H1_H1 ;  /* 0x30000019ff1c7230 */ /* 0x000fe20000004100 */
[----:B------:R-:W-:Y:S01]  /*2570*/  ISETP.GE.U32.AND P1, PT, R72, R65, PT ;  /* 0x000000414800720c */ /* 0x000fe20003f26070 */
[----:B------:R-:W-:-:S03]  /*2580*/  HADD2.F32 R25, -RZ, R24.H0_H0 ;  /* 0x20000018ff197230 */ /* 0x000fc60000004100 */
[----:B-1----:R-:W-:Y:S01]  /*2590*/  FSEL R34, R29, RZ, !P1 ;  /* 0x000000ff1d227208 */ /* 0x002fe20004800000 */
[----:B------:R-:W-:Y:S01]  /*25a0*/  FMUL.FTZ R28, R83, R28 ;  /* 0x0000001c531c7220 */ /* 0x000fe20000410000 */
[----:B---3--:R-:W-:Y:S02]  /*25b0*/  FSEL R35, R35, 1, !P1 ;  /* 0x3f80000023237808 */ /* 0x008fe40004800000 */
[----:B------:R-:W-:Y:S01]  /*25c0*/  ISETP.GE.U32.AND P1, PT, R70, R65, PT ;  /* 0x000000414600720c */ /* 0x000fe20003f26070 */
[----:B------:R-:W-:-:S03]  /*25d0*/  FMUL.FTZ R25, R86, R25 ;  /* 0x0000001956197220 */ /* 0x000fc60000410000 */
[----:B------:R-:W-:Y:S02]  /*25e0*/  FSEL R98, R28, RZ, !P1 ;  /* 0x000000ff1c627208 */ /* 0x000fe40004800000 */
[----:B----4-:R-:W-:Y:S02]  /*25f0*/  FSEL R99, R94, 1, !P1 ;  /* 0x3f8000005e637808 */ /* 0x010fe40004800000 */
[----:B------:R-:W-:-:S04]  /*2600*/  ISETP.GE.U32.AND P1, PT, R36, R65, PT ;  /* 0x000000412400720c */ /* 0x000fc80003f26070 */
[----:B------:R-:W-:Y:S02]  /*2610*/  FSEL R101, R25, RZ, !P1 ;  /* 0x000000ff19657208 */ /* 0x000fe40004800000 */
[----:B-----5:R-:W-:Y:S02]  /*2620*/  FSEL R100, R30, 1, !P1 ;  /* 0x3f8000001e647808 */ /* 0x020fe40004800000 */
[----:B------:R-:W-:Y:S01]  /*2630*/  ISETP.GE.AND P1, PT, R78, R65, PT ;  /* 0x000000414e00720c */ /* 0x000fe20003f26270 */
[----:B------:R-:W-:Y:S01]  /*2640*/  IMAD.MOV.U32 R25, RZ, RZ, R27 ;  /* 0x000000ffff197224 */ /* 0x000fe200078e001b */
[----:B------:R-:W-:-:S05]  /*2650*/  MOV R24, R26 ;  /* 0x0000001a00187202 */ /* 0x000fca0000000f00 */
[----:B------:R-:W2:Y:S04]  /*2660*/  @!P3 LDG.E.U16 R27, desc[UR10][R24.64] ;  /* 0x0000000a181bb981 */ /* 0x000ea8000c1e1500 */
[----:B------:R-:W3:Y:S04]  /*2670*/  @!P2 LDG.E.U16 R26, desc[UR10][R24.64+-0x40] ;  /* 0xffffc00a181aa981 */ /* 0x000ee8000c1e1500 */
[----:B------:R-:W4:Y:S04]  /*2680*/  @!P1 LDG.E.U16 R29, desc[UR10][R24.64+-0x80] ;  /* 0xffff800a181d9981 */ /* 0x000f28000c1e1500 */
[----:B------:R-:W5:Y:S01]  /*2690*/  @!P4 LDG.E.U16 R28, desc[UR10][R24.64+0x40] ;  /* 0x0000400a181cc981 */ /* 0x000f62000c1e1500 */
[----:B------:R-:W-:Y:S01]  /*26a0*/  MOV R31, RZ ;  /* 0x000000ff001f7202 */ /* 0x000fe20000000f00 */
[----:B------:R-:W-:Y:S01]  /*26b0*/  IMAD.MOV.U32 R103, RZ, RZ, RZ ;  /* 0x000000ffff677224 */ /* 0x000fe200078e00ff */
[----:B------:R-:W-:-:S02]  /*26c0*/  ISETP.NE.AND P6, PT, R69, RZ, PT ;  /* 0x000000ff4500720c */ /* 0x000fc40003fc5270 */
        /* <DEDUP_REMOVED lines=28> */
.L_x_2673:
[----:B------:R-:W-:Y:S02]  /*2890*/  ISETP.NE.AND P6, PT, R93, RZ, PT ;  /* 0x000000ff5d00720c */ /* 0x000fe40003fc5270 */
[----:B------:R-:W-:-:S11]  /*28a0*/  MOV R27, RZ ;  /* 0x000000ff001b7202 */ /* 0x000fd60000000f00 */
[----:B------:R-:W-:Y:S05]  /*28b0*/  @!P6 BRA `(.L_x_2672) ;  /* 0x00000000000ce947 */ /* 0x000fea0003800000 */
[----:B------:R-:W-:-:S05]  /*28c0*/  IADD3 R28, P6, PT, R44, R81, RZ ;  /* 0x000000512c1c7210 */ /* 0x000fca0007fde0ff */
[----:B------:R-:W-:-:S05]  /*28d0*/  IMAD.X R29, R45, 0x1, R82, P6 ;  /* 0x000000012d1d7824 */ /* 0x000fca00030e0652 */
[----:B------:R1:W5:Y:S03]  /*28e0*/  LDG.E R27, desc[UR10][R28.64] ;  /* 0x0000000a1c1b7981 */ /* 0x000366000c1e1900 */
.L_x_2672:
        /* <DEDUP_REMOVED lines=82> */
.L_x_2676:
[----:B------:R-:W-:Y:S02]  /*2e10*/  ISETP.NE.AND P6, PT, R69, R58, PT ;  /* 0x0000003a4500720c */ /* 0x000fe40003fc5270 */
[----:B------:R-:W-:Y:S02]  /*2e20*/  P2R R26, PR, RZ, 0x1 ;  /* 0x00000001ff1a7803 */ /* 0x000fe40000000000 */
[----:B------:R-:W-:-:S13]  /*2e30*/  ISETP.NE.OR P6, PT, R28, RZ, P6 ;  /* 0x000000ff1c00720c */ /* 0x000fda00037c5670 */
[----:B------:R-:W-:-:S05]  /*2e40*/  @!P6 IADD3 R28, P0, PT, R44, R81, RZ ;  /* 0x000000512c1ce210 */ /* 0x000fca0007f1e0ff */
[----:B------:R-:W-:Y:S01]  /*2e50*/  @!P6 IMAD.X R29, R45, 0x1, R82, P0 ;  /* 0x000000012d1de824 */ /* 0x000fe200000e0652 */
[----:B------:R-:W-:-:S04]  /*2e60*/  ISETP.NE.AND P0, PT, R26, RZ, PT ;  /* 0x000000ff1a00720c */ /* 0x000fc80003f05270 */
[----:B------:R0:W-:Y:S09]  /*2e70*/  @!P6 STG.E desc[UR10][R28.64], R27 ;  /* 0x0000001b1c00e986 */ /* 0x0001f2000c10190a */
.L_x_2675:
[----:B------:R-:W-:Y:S05]  /*2e80*/  BSYNC.RECONVERGENT B0 ;  /* 0x0000000000007941 */ /* 0x000fea0003800200 */
.L_x_2674:
[----:B------:R-:W-:Y:S01]  /*2e90*/  LEA R14, P6, R18, R14, 0x1 ;  /* 0x0000000e120e7211 */ /* 0x000fe200078c08ff */
[----:B------:R-:W-:Y:S01]  /*2ea0*/  UIADD3 UR4, UP0, UPT, UR4, UR12, URZ ;  /* 0x0000000c04047290 */ /* 0x000fe2000ff1e0ff */
[----:B------:R-:W-:Y:S01]  /*2eb0*/  FFMA.FTZ R90, R95, R100, R90 ;  /* 0x000000645f5a7223 */ /* 0x000fe2000001005a */
        /* <DEDUP_REMOVED lines=15> */
.L_x_2671:
[----:B------:R-:W0:Y:S01]  /*2fb0*/  LDCU.128 UR12, c[0x0][0x430] ;  /* 0x00008600ff0c77ac */ /* 0x000e220008000c00 */
[----:B------:R-:W-:Y:S01]  /*2fc0*/  HFMA2 R77, -RZ, RZ, 0, 0 ;  /* 0x00000000ff4d7431 */ /* 0x000fe200000001ff */
[----:B------:R-:W-:Y:S01]  /*2fd0*/  ISETP.NE.AND P6, PT, R37, RZ, PT ;  /* 0x000000ff2500720c */ /* 0x000fe20003fc5270 */
[----:B------:R-:W1:Y:S01]  /*2fe0*/  LDCU.128 UR16, c[0x0][0x420] ;  /* 0x00008400ff1077ac */ /* 0x000e620008000c00 */
[----:B------:R-:W-:Y:S02]  /*2ff0*/  F2FP.F16.F32.PACK_AB R24, R89, R90 ;  /* 0x0000005a5918723e */ /* 0x000fe400000000ff */
[----:B------:R-:W-:Y:S01]  /*3000*/  F2FP.F16.F32.PACK_AB R25, R87, R88 ;  /* 0x000000585719723e */ /* 0x000fe200000000ff */
[----:B------:R-:W-:Y:S01]  /*3010*/  BAR.SYNC.DEFER_BLOCKING 0x0 ;  /* 0x0000000000007b1d */ /* 0x000fe20000010000 */
[----:B------:R-:W-:-:S05]  /*3020*/  PRMT R27, RZ, 0x7610, R27 ;  /* 0x00007610ff1b7816 */ /* 0x000fca000000001b */
[----:B------:R-:W2:Y:S01]  /*3030*/  LDCU.64 UR4, c[0x0][0x4a8] ;  /* 0x00009500ff0477ac */ /* 0x000ea20008000a00 */
[----:B0-----:R-:W-:Y:S01]  /*3040*/  IMAD R12, R55, UR12, RZ ;  /* 0x0000000c370c7c24 */ /* 0x001fe2000f8e02ff */
[----:B------:R-:W0:Y:S01]  /*3050*/  LDCU.64 UR8, c[0x0][0x4b8] ;  /* 0x00009700ff0877ac */ /* 0x000e220008000a00 */
[----:B------:R-:W-:-:S04]  /*3060*/  IMAD.WIDE.U32 R10, R57, UR12, R76 ;  /* 0x0000000c390a7c25 */ /* 0x000fc8000f8e004c */
[----:B------:R-:W-:Y:S02]  /*3070*/  IMAD R13, R57, UR13, R12 ;  /* 0x0000000d390d7c24 */ /* 0x000fe4000f8e020c */
[----:B-1----:R-:W-:Y:S02]  /*3080*/  IMAD R14, R55, UR16, RZ ;  /* 0x00000010370e7c24 */ /* 0x002fe4000f8e02ff */
[----:B------:R-:W-:Y:S02]  /*3090*/  IMAD.IADD R11, R11, 0x1, R13 ;  /* 0x000000010b0b7824 */ /* 0x000fe400078e020d */
[C---:B------:R-:W-:Y:S01]  /*30a0*/  IMAD.WIDE.U32 R12, R57.reuse, UR16, R76 ;  /* 0x00000010390c7c25 */ /* 0x040fe2000f8e004c */
[----:B------:R1:W-:Y:S01]  /*30b0*/  STS.64 [R61], R24 ;  /* 0x000000183d007388 */ /* 0x0003e20000000a00 */
[----:B------:R-:W-:Y:S02]  /*30c0*/  NOP ;  /* 0x0000000000007918 */ /* 0x000fe40000000000 */
[----:B------:R-:W-:Y:S01]  /*30d0*/  IMAD R15, R57, UR17, R14 ;  /* 0x00000011390f7c24 */ /* 0x000fe2000f8e020e */
[----:B------:R-:W-:Y:S01]  /*30e0*/  LDS.U16 R17, [R62+0x40] ;  /* 0x000040003e117984 */ /* 0x000fe20000000400 */
[----:B------:R-:W-:-:S03]  /*30f0*/  IMAD.WIDE.U32 R10, R56, UR14, R10 ;  /* 0x0000000e380a7c25 */ /* 0x000fc6000f8e000a */
[----:B------:R-:W-:Y:S01]  /*3100*/  IADD3 R13, PT, PT, R13, R15, RZ ;  /* 0x0000000f0d0d7210 */ /* 0x000fe20007ffe0ff */
[----:B------:R-:W-:Y:S01]  /*3110*/  LDS.U16 R19, [R62+0x80] ;  /* 0x000080003e137984 */ /* 0x000fe20000000400 */
[----:B------:R-:W-:Y:S01]  /*3120*/  IMAD R16, R56, UR15, R11 ;  /* 0x0000000f38107c24 */ /* 0x000fe2000f8e020b */
[----:B------:R-:W-:Y:S02]  /*3130*/  IADD3 R11, P5, PT, R78, R10, RZ ;  /* 0x0000000a4e0b7210 */ /* 0x000fe40007fbe0ff */
[----:B------:R-:W-:Y:S01]  /*3140*/  LDS.U16 R15, [R62] ;  /* 0x000000003e0f7984 */ /* 0x000fe20000000400 */
[C---:B------:R-:W-:Y:S01]  /*3150*/  IMAD.WIDE.U32 R12, R56.reuse, UR18, R12 ;  /* 0x00000012380c7c25 */ /* 0x040fe2000f8e000c */
[----:B-1----:R-:W-:Y:S02]  /*3160*/  PRMT R25, RZ, 0x7610, R25 ;  /* 0x00007610ff197816 */ /* 0x002fe40000000019 */
[----:B------:R-:W-:Y:S01]  /*3170*/  LDS.U16 R21, [R62+0xc0] ;  /* 0x0000c0003e157984 */ /* 0x000fe20000000400 */
[----:B------:R-:W-:Y:S01]  /*3180*/  IMAD.X R16, RZ, RZ, R16, P5 ;  /* 0x000000ffff107224 */ /* 0x000fe200028e0610 */
[C---:B--2---:R-:W-:Y:S01]  /*3190*/  LEA R10, P5, R11.reuse, UR4, 0x1 ;  /* 0x000000040b0a7c11 */ /* 0x044fe2000f8a08ff */
[----:B------:R-:W-:Y:S01]  /*31a0*/  IMAD R14, R56, UR19, R13 ;  /* 0x00000013380e7c24 */ /* 0x000fe2000f8e020d */
[----:B------:R-:W-:Y:S02]  /*31b0*/  @!P6 STS [UR6+0x100], R65 ;  /* 0x00010041ff00e988 */ /* 0x000fe40008000806 */
[----:B------:R-:W-:Y:S01]  /*31c0*/  LEA.HI.X R11, R11, UR5, R16, 0x1, P5 ;  /* 0x000000050b0b7c11 */ /* 0x000fe2000a8f0c10 */
[----:B------:R-:W-:Y:S01]  /*31d0*/  BAR.SYNC.DEFER_BLOCKING 0x0 ;  /* 0x0000000000007b1d */ /* 0x000fe20000010000 */
[----:B------:R-:W-:-:S04]  /*31e0*/  IADD3 R13, P5, PT, R78, R12, RZ ;  /* 0x0000000c4e0d7210 */ /* 0x000fc80007fbe0ff */
[----:B------:R-:W-:Y:S02]  /*31f0*/  IADD3.X R14, PT, PT, RZ, R14, RZ, P5, !PT ;  /* 0x0000000eff0e7210 */ /* 0x000fe40002ffe4ff */
[----:B0-----:R-:W-:-:S04]  /*3200*/  LEA R12, P5, R13, UR8, 0x1 ;  /* 0x000000080d0c7c11 */ /* 0x001fc8000f8a08ff */
[----:B------:R-:W-:Y:S01]  /*3210*/  LEA.HI.X R13, R13, UR9, R14, 0x1, P5 ;  /* 0x000000090d0d7c11 */ /* 0x000fe2000a8f0c0e */
[----:B------:R-:W0:Y:S02]  /*3220*/  LDS R23, [UR6+0x100] ;  /* 0x00010006ff177984 */ /* 0x000e240008000800 */
[----:B0-----:R-:W-:-:S13]  /*3230*/  ISETP.GE.AND P5, PT, R78, R23, PT ;  /* 0x000000174e00720c */ /* 0x001fda0003fa6270 */
[----:B------:R-:W-:Y:S01]  /*3240*/  @!P5 STG.E.U16 desc[UR10][R10.64], R15 ;  /* 0x0000000f0a00d986 */ /* 0x000fe2000c10150a */
[----:B------:R-:W-:-:S13]  /*3250*/  ISETP.GE.AND P5, PT, R68, R23, PT ;  /* 0x000000174400720c */ /* 0x000fda0003fa6270 */
[----:B------:R-:W-:Y:S01]  /*3260*/  @!P5 STG.E.U16 desc[UR10][R10.64+0x40], R17 ;  /* 0x000040110a00d986 */ /* 0x000fe2000c10150a */
[----:B------:R-:W-:-:S13]  /*3270*/  ISETP.GE.AND P5, PT, R66, R23, PT ;  /* 0x000000174200720c */ /* 0x000fda0003fa6270 */
[----:B------:R-:W-:Y:S01]  /*3280*/  @!P5 STG.E.U16 desc[UR10][R10.64+0x80], R19 ;  /* 0x000080130a00d986 */ /* 0x000fe2000c10150a */
[----:B------:R-:W-:Y:S02]  /*3290*/  ISETP.GE.AND P5, PT, R64, R23, PT ;  /* 0x000000174000720c */ /* 0x000fe40003fa6270 */
[----:B------:R-:W-:-:S11]  /*32a0*/  PRMT R23, RZ, 0x7610, R23 ;  /* 0x00007610ff177816 */ /* 0x000fd60000000017 */
[----:B------:R-:W-:Y:S01]  /*32b0*/  @!P5 STG.E.U16 desc[UR10][R10.64+0xc0], R21 ;  /* 0x0000c0150a00d986 */ /* 0x000fe2000c10150a */
[----:B------:R-:W-:Y:S06]  /*32c0*/  BAR.SYNC.DEFER_BLOCKING 0x0 ;  /* 0x0000000000007b1d */ /* 0x000fec0000010000 */
[----:B------:R-:W2:Y:S04]  /*32d0*/  @!P1 LDG.E.U16 R23, desc[UR10][R12.64] ;  /* 0x0000000a0c179981 */ /* 0x000ea8000c1e1500 */
[----:B------:R-:W3:Y:S04]  /*32e0*/  @!P2 LDG.E.U16 R25, desc[UR10][R12.64+0x40] ;  /* 0x0000400a0c19a981 */ /* 0x000ee8000c1e1500 */
[----:B------:R-:W4:Y:S04]  /*32f0*/  @!P3 LDG.E.U16 R27, desc[UR10][R12.64+0x80] ;  /* 0x0000800a0c1bb981 */ /* 0x000f28000c1e1500 */
[----:B------:R-:W5:Y:S01]  /*3300*/  @!P4 LDG.E.U16 R91, desc[UR10][R12.64+0xc0] ;  /* 0x0000c00a0c5bc981 */ /* 0x000f62000c1e1500 */
[----:B------:R-:W-:Y:S01]  /*3310*/  VIADD R69, R69, 0x1 ;  /* 0x0000000145457836 */ /* 0x000fe20000000000 */
[----:B------:R-:W-:-:S02]  /*3320*/  IADD3 R38, PT, PT, R65, R38, RZ ;  /* 0x0000002641267210 */ /* 0x000fc40007ffe0ff */
[----:B--2---:R-:W-:Y:S04]  /*3330*/  STS.U16 [R62], R23 ;  /* 0x000000173e007388 */ /* 0x004fe80000000400 */
[----:B---3--:R-:W-:Y:S04]  /*3340*/  STS.U16 [R62+0x40], R25 ;  /* 0x000040193e007388 */ /* 0x008fe80000000400 */
[----:B----4-:R-:W-:Y:S04]  /*3350*/  STS.U16 [R62+0x80], R27 ;  /* 0x0000801b3e007388 */ /* 0x010fe80000000400 */
[----:B-----5:R-:W-:Y:S01]  /*3360*/  STS.U16 [R62+0xc0], R91 ;  /* 0x0000c05b3e007388 */ /* 0x020fe20000000400 */
[----:B------:R-:W-:-:S03]  /*3370*/  NOP ;  /* 0x0000000000007918 */ /* 0x000fc60000000000 */
[----:B------:R-:W0:Y:S02]  /*3380*/  LDS.64 R14, [R61] ;  /* 0x000000003d0e7984 */ /* 0x000e240000000a00 */
[--C-:B0-----:R-:W-:Y:S02]  /*3390*/  HADD2.F32 R10, -RZ, R14.reuse.H0_H0 ;  /* 0x2000000eff0a7230 */ /* 0x101fe40000004100 */
[----:B------:R-:W-:Y:S02]  /*33a0*/  HADD2.F32 R14, -RZ, R14.H1_H1 ;  /* 0x3000000eff0e7230 */ /* 0x000fe40000004100 */
[--C-:B------:R-:W-:Y:S02]  /*33b0*/  HADD2.F32 R16, -RZ, R15.reuse.H0_H0 ;  /* 0x2000000fff107230 */ /* 0x100fe40000004100 */
[----:B------:R-:W-:Y:S01]  /*33c0*/  FMUL.FTZ R11, R10, -1.4426950216293334961 ;  /* 0xbfb8aa3b0a0b7820 */ /* 0x000fe20000410000 */
[----:B------:R-:W-:Y:S02]  /*33d0*/  HADD2.F32 R19, -RZ, R15.H1_H1 ;  /* 0x3000000fff137230 */ /* 0x000fe40000004100 */
[----:B------:R-:W-:Y:S01]  /*33e0*/  FMUL.FTZ R13, R14, -1.4426950216293334961 ;  /* 0xbfb8aa3b0e0d7820 */ /* 0x000fe20000410000 */
[----:B------:R-:W-:-:S02]  /*33f0*/  FMUL.FTZ R17, R16, -1.4426950216293334961 ;  /* 0xbfb8aa3b10117820 */ /* 0x000fc40000410000 */
[----:B------:R-:W-:Y:S01]  /*3400*/  FMUL.FTZ R20, R19, -1.4426950216293334961 ;  /* 0xbfb8aa3b13147820 */ /* 0x000fe20000410000 */
[----:B------:R-:W0:Y:S04]  /*3410*/  MUFU.EX2 R11, R11 ;  /* 0x0000000b000b7308 */ /* 0x000e280000000800 */
[----:B------:R-:W1:Y:S04]  /*3420*/  MUFU.EX2 R13, R13 ;  /* 0x0000000d000d7308 */ /* 0x000e680000000800 */
[----:B------:R-:W2:Y:S04]  /*3430*/  MUFU.EX2 R17, R17 ;  /* 0x0000001100117308 */ /* 0x000ea80000000800 */
[----:B------:R-:W3:Y:S01]  /*3440*/  MUFU.EX2 R20, R20 ;  /* 0x0000001400147308 */ /* 0x000ee20000000800 */
[----:B0-----:R-:W-:Y:S01]  /*3450*/  FADD.FTZ R12, R11, 1 ;  /* 0x3f8000000b0c7421 */ /* 0x001fe20000010000 */
[----:B-1----:R-:W-:-:S03]  /*3460*/  FADD.FTZ R15, R13, 1 ;  /* 0x3f8000000d0f7421 */ /* 0x002fc60000010000 */
[----:B------:R-:W0:Y:S01]  /*3470*/  MUFU.RCP R23, R12 ;  /* 0x0000000c00177308 */ /* 0x000e220000001000 */
[----:B--2---:R-:W-:Y:S01]  /*3480*/  FADD.FTZ R18, R17, 1 ;  /* 0x3f80000011127421 */ /* 0x004fe20000010000 */
[----:B------:R-:W-:Y:S01]  /*3490*/  BAR.SYNC.DEFER_BLOCKING 0x0 ;  /* 0x0000000000007b1d */ /* 0x000fe20000010000 */
[----:B---3--:R-:W-:-:S05]  /*34a0*/  FADD.FTZ R21, R20, 1 ;  /* 0x3f80000014157421 */ /* 0x008fca0000010000 */
[----:B------:R-:W1:Y:S08]  /*34b0*/  MUFU.RCP R15, R15 ;  /* 0x0000000f000f7308 */ /* 0x000e700000001000 */
        /* <DEDUP_REMOVED lines=8> */
[----:B0-----:R-:W-:Y:S01]  /*3540*/  FMUL.FTZ R10, R19, R22 ;  /* 0x00000016130a7220 */ /* 0x001fe20000410000 */
[----:B------:R-:W-:-:S03]  /*3550*/  F2FP.F16.F32.PACK_AB R22, R14, R11 ;  /* 0x0000000b0e16723e */ /* 0x000fc600000000ff */
[----:B------:R-:W-:-:S05]  /*3560*/  FMUL.FTZ R10, R10, R87 ;  /* 0x000000570a0a7220 */ /* 0x000fca0000410000 */
[----:B------:R-:W-:-:S05]  /*3570*/  F2FP.F16.F32.PACK_AB R23, R10, R13 ;  /* 0x0000000d0a17723e */ /* 0x000fca00000000ff */
[----:B------:R0:W-:Y:S01]  /*3580*/  STS.64 [R61], R22 ;  /* 0x000000163d007388 */ /* 0x0001e20000000a00 */
[----:B------:R-:W-:-:S03]  /*3590*/  NOP ;  /* 0x0000000000007918 */ /* 0x000fc60000000000 */
[----:B------:R-:W-:Y:S04]  /*35a0*/  LDS.U16 R15, [R62] ;  /* 0x000000003e0f7984 */ /* 0x000fe80000000400 */
[----:B------:R-:W-:Y:S04]  /*35b0*/  LDS.U16 R17, [R62+0x40] ;  /* 0x000040003e117984 */ /* 0x000fe80000000400 */
[----:B------:R-:W-:Y:S04]  /*35c0*/  LDS.U16 R19, [R62+0x80] ;  /* 0x000080003e137984 */ /* 0x000fe80000000400 */
[----:B------:R-:W-:Y:S04]  /*35d0*/  LDS.U16 R21, [R62+0xc0] ;  /* 0x0000c0003e157984 */ /* 0x000fe80000000400 */
[----:B------:R-:W-:Y:S01]  /*35e0*/  @!P6 STS [UR6+0x100], R65 ;  /* 0x00010041ff00e988 */ /* 0x000fe20008000806 */
[----:B------:R-:W-:Y:S06]  /*35f0*/  BAR.SYNC.DEFER_BLOCKING 0x0 ;  /* 0x0000000000007b1d */ /* 0x000fec0000010000 */
[----:B------:R-:W1:Y:S01]  /*3600*/  LDS R13, [UR6+0x100] ;  /* 0x00010006ff0d7984 */ /* 0x000e620008000800 */
[----:B------:R-:W2:Y:S02]  /*3610*/  LDCU.128 UR4, c[0x0][0x440] ;  /* 0x00008800ff0477ac */ /* 0x000ea40008000c00 */
[----:B--2---:R-:W-:-:S02]  /*3620*/  IMAD R12, R55, UR4, RZ ;  /* 0x00000004370c7c24 */ /* 0x004fc4000f8e02ff */
[----:B------:R-:W-:-:S04]  /*3630*/  IMAD.WIDE.U32 R10, R57, UR4, R76 ;  /* 0x00000004390a7c25 */ /* 0x000fc8000f8e004c */
[----:B0-----:R-:W-:Y:S01]  /*3640*/  IMAD R23, R57, UR5, R12 ;  /* 0x0000000539177c24 */ /* 0x001fe2000f8e020c */
[----:B------:R-:W0:Y:S01]  /*3650*/  LDCU.64 UR4, c[0x0][0x4c0] ;  /* 0x00009800ff0477ac */ /* 0x000e220008000a00 */
[----:B------:R-:W-:Y:S02]  /*3660*/  IMAD.IADD R76, R65, 0x1, R76 ;  /* 0x00000001414c7824 */ /* 0x000fe400078e024c */
[----:B------:R-:W-:Y:S02]  /*3670*/  IMAD.IADD R11, R11, 0x1, R23 ;  /* 0x000000010b0b7824 */ /* 0x000fe400078e0217 */
[----:B------:R-:W-:-:S04]  /*3680*/  IMAD.WIDE.U32 R10, R56, UR6, R10 ;  /* 0x00000006380a7c25 */ /* 0x000fc8000f8e000a */
[----:B------:R-:W-:Y:S01]  /*3690*/  IMAD R11, R56, UR7, R11 ;  /* 0x00000007380b7c24 */ /* 0x000fe2000f8e020b */
[----:B------:R-:W-:Y:S02]  /*36a0*/  IADD3 R10, P5, PT, R78, R10, RZ ;  /* 0x0000000a4e0a7210 */ /* 0x000fe40007fbe0ff */
[----:B-1----:R-:W-:Y:S02]  /*36b0*/  ISETP.GE.AND P1, PT, R64, R13, PT ;  /* 0x0000000d4000720c */ /* 0x002fe40003f26270 */
[----:B------:R-:W-:Y:S02]  /*36c0*/  IADD3.X R11, PT, PT, RZ, R11, RZ, P5, !PT ;  /* 0x0000000bff0b7210 */ /* 0x000fe40002ffe4ff */
[----:B0-----:R-:W-:Y:S02]  /*36d0*/  LEA R12, P5, R10, UR4, 0x1 ;  /* 0x000000040a0c7c11 */ /* 0x001fe4000f8a08ff */
[-C--:B------:R-:W-:Y:S02]  /*36e0*/  ISETP.GE.AND P4, PT, R78, R13.reuse, PT ;  /* 0x0000000d4e00720c */ /* 0x080fe40003f86270 */
[----:B------:R-:W-:-:S02]  /*36f0*/  ISETP.GE.AND P3, PT, R68, R13, PT ;  /* 0x0000000d4400720c */ /* 0x000fc40003f66270 */
[----:B------:R-:W-:Y:S02]  /*3700*/  ISETP.GE.AND P2, PT, R66, R13, PT ;  /* 0x0000000d4200720c */ /* 0x000fe40003f46270 */
[----:B------:R-:W-:Y:S01]  /*3710*/  LEA.HI.X R13, R10, UR5, R11, 0x1, P5 ;  /* 0x000000050a0d7c11 */ /* 0x000fe2000a8f0c0b */
[----:B------:R-:W-:Y:S01]  /*3720*/  IMAD.MOV.U32 R10, RZ, RZ, R50 ;  /* 0x000000ffff0a7224 */ /* 0x000fe200078e0032 */
[----:B------:R-:W-:-:S03]  /*3730*/  MOV R11, R49 ;  /* 0x00000031000b7202 */ /* 0x000fc60000000f00 */
        /* <DEDUP_REMOVED lines=14> */
.L_x_2679:
        /* <DEDUP_REMOVED lines=14> */
.L_x_7999:


//--------------------- .text._Z25selective_scan_fwd_kernelI32Selective_Scan_fwd_kernel_traitsILi32ELi4ELi1ELb1ELb1ELb1ELb0ELb0EN3c104HalfEffEEv13SSMParamsBase --------------------------
	.section	.text._Z25selective_scan_fwd_kernelI32Selective_Scan_fwd_kernel_traitsILi32ELi4ELi1ELb1ELb1ELb1ELb0ELb0EN3c104HalfEffEEv13SSMParamsBase,"ax",@progbits
	.align	128
        .global         _Z25selective_scan_fwd_kernelI32Selective_Scan_fwd_kernel_traitsILi32ELi4ELi1ELb1ELb1ELb1ELb0ELb0EN3c104HalfEffEEv13SSMParamsBase
        .type           _Z25selective_scan_fwd_kernelI32Selective_Scan_fwd_kernel_traitsILi32ELi4ELi1ELb1ELb1ELb1ELb0ELb0EN3c104HalfEffEEv13SSMParamsBase,@function
        .size           _Z25selective_scan_fwd_kernelI32Selective_Scan_fwd_kernel_traitsILi32ELi4ELi1ELb1ELb1ELb1ELb0ELb0EN3c104HalfEffEEv13SSMParamsBase,(.L_x_8000 - _Z25selective_scan_fwd_kernelI32Selective_Scan_fwd_kernel_traitsILi32ELi4ELi1ELb1ELb1ELb1ELb0ELb0EN3c104HalfEffEEv13SSMParamsBase)
        .other          _Z25selective_scan_fwd_kernelI32Selective_Scan_fwd_kernel_traitsILi32ELi4ELi1ELb1ELb1ELb1ELb0ELb0EN3c104HalfEffEEv13SSMParamsBase,@"STO_CUDA_ENTRY STV_DEFAULT"
_Z25selective_scan_fwd_kernelI32Selective_Scan_fwd_kernel_traitsILi32ELi4ELi1ELb1ELb1ELb1ELb0ELb0EN3c104HalfEffEEv13SSMParamsBase:
.text._Z25selective_scan_fwd_kernelI32Selective_Scan_fwd_kernel_traitsILi32ELi4ELi1ELb1ELb1ELb1ELb0ELb0EN3c104HalfEffEEv13SSMParamsBase:
        /* <DEDUP_REMOVED lines=37> */
.L_x_2680:
        /* <DEDUP_REMOVED lines=82> */
.L_x_2681:
        /* <DEDUP_REMOVED lines=11> */
.L_x_2682:
[----:B------:R-:W-:Y:S01]  /*0820*/  PLOP3.LUT P1, PT, P1, P0, PT, 0x20, 0x2 ;  /* 0x000000000002781c */ /* 0x000fe20000f20470 */
[----:B------:R-:W0:Y:S03]  /*0830*/  LDC.64 R24, c[0x0][0x468] ;  /* 0x00011a00ff187b82 */ /* 0x000e260000000a00 */
[----:B------:R-:W-:-:S05]  /*0840*/  ISETP.EQ.OR P6, PT, R23, RZ, !P1 ;  /* 0x000000ff1700720c */ /* 0x000fca0004fc2670 */
[----:B------:R-:W1:Y:S08]  /*0850*/  LDC.64 R10, c[0x0][0x488] ;  /* 0x00012200ff0a7b82 */ /* 0x000e700000000a00 */
[----:B------:R-:W2:Y:S08]  /*0860*/  @!P6 LDC.64 R8, c[0x0][0x4f0] ;  /* 0x00013c00ff08eb82 */ /* 0x000eb00000000a00 */
[----:B------:R-:W3:Y:S08]  /*0870*/  LDC.64 R12, c[0x0][0x4a0] ;  /* 0x00012800ff0c7b82 */ /* 0x000ef00000000a00 */
        /* <DEDUP_REMOVED lines=14> */
[----:B----4-:R-:W-:Y:S02]  /*0960*/  ISETP.NE.U32.AND P0, PT, R14, RZ, PT ;  /* 0x000000ff0e00720c */ /* 0x010fe40003f05070 */
[----:B------:R-:W-:Y:S02]  /*0970*/  ISETP.NE.AND.EX P4, PT, R13, RZ, PT, P4 ;  /* 0x000000ff0d00720c */ /* 0x000fe40003f85340 */
[----:B------:R-:W-:-:S04]  /*0980*/  ISETP.NE.AND.EX P0, PT, R15, RZ, PT, P0 ;  /* 0x000000ff0f00720c */ /* 0x000fc80003f05300 */
[----:B------:R-:W-:Y:S01]  /*0990*/  ISETP.EQ.OR P0, PT, R23, RZ, !P0 ;  /* 0x000000ff1700720c */ /* 0x000fe20004702670 */
[----:B--2---:R-:W-:-:S05]  /*09a0*/  @!P6 IMAD.WIDE R4, R9, 0x4, R34 ;  /* 0x000000040904e825 */ /* 0x004fca00078e0222 */
[----:B------:R0:W5:Y:S01]  /*09b0*/  @!P6 LDG.E R0, desc[UR12][R4.64] ;  /* 0x0000000c0400e981 */ /* 0x000162000c1e1900 */
[C---:B------:R-:W-:Y:S01]  /*09c0*/  @P3 LEA R6, P6, R2.reuse, R10, 0x2 ;  /* 0x0000000a02063211 */ /* 0x040fe200078c10ff */
[----:B------:R-:W-:Y:S01]  /*09d0*/  HFMA2 R16, -RZ, RZ, 0, 0 ;  /* 0x00000000ff107431 */ /* 0x000fe200000001ff */
[----:B------:R-:W-:Y:S02]  /*09e0*/  MOV R24, RZ ;  /* 0x000000ff00187202 */ /* 0x000fe40000000f00 */
[C---:B------:R-:W-:Y:S02]  /*09f0*/  @P3 LEA.HI.X R7, R2.reuse, R11, RZ, 0x2, P6 ;  /* 0x0000000b02073211 */ /* 0x040fe400030f14ff */
[C---:B------:R-:W-:Y:S01]  /*0a00*/  @P4 LEA R8, P6, R2.reuse, R12, 0x2 ;  /* 0x0000000c02084211 */ /* 0x040fe200078c10ff */
[----:B0-----:R-:W0:Y:S03]  /*0a10*/  LDC.64 R4, c[0x0][0x4f8] ;  /* 0x00013e00ff047b82 */ /* 0x001e260000000a00 */
[----:B------:R-:W-:Y:S01]  /*0a20*/  @P4 LEA.HI.X R9, R2, R13, RZ, 0x2, P6 ;  /* 0x0000000d02094211 */ /* 0x000fe200030f14ff */
[----:B------:R1:W5:Y:S01]  /*0a30*/  @P3 LDG.E R16, desc[UR12][R6.64] ;  /* 0x0000000c06103981 */ /* 0x000362000c1e1900 */
[----:B------:R-:W-:-:S04]  /*0a40*/  @!P0 LEA R10, P6, R3, R14, 0x2 ;  /* 0x0000000e030a8211 */ /* 0x000fc800078c10ff */
[----:B------:R-:W-:Y:S01]  /*0a50*/  @!P0 LEA.HI.X R11, R3, R15, RZ, 0x2, P6 ;  /* 0x0000000f030b8211 */ /* 0x000fe200030f14ff */
[----:B------:R-:W-:Y:S01]  /*0a60*/  IMAD.MOV.U32 R15, RZ, RZ, RZ ;  /* 0x000000ffff0f7224 */ /* 0x000fe200078e00ff */
[----:B------:R-:W2:Y:S03]  /*0a70*/  LDC R13, c[0x0][0x3ac] ;  /* 0x0000eb00ff0d7b82 */ /* 0x000ea60000000800 */
[----:B------:R1:W5:Y:S04]  /*0a80*/  @!P0 LDG.E R24, desc[UR12][R10.64] ;  /* 0x0000000c0a188981 */ /* 0x000368000c1e1900 */
[----:B------:R1:W5:Y:S01]  /*0a90*/  @P4 LDG.E R15, desc[UR12][R8.64] ;  /* 0x0000000c080f4981 */ /* 0x000362000c1e1900 */
        /* <DEDUP_REMOVED lines=30> */
.L_x_2683:
        /* <DEDUP_REMOVED lines=30> */
.L_x_2684:
        /* <DEDUP_REMOVED lines=49> */
.L_x_2702:
[----:B0--3--:R-:W0:Y:S02]  /*1170*/  LDC.64 R28, c[0x0][0x4f8] ;  /* 0x00013e00ff1c7b82 */ /* 0x009e240000000a00 */
[----:B0-----:R-:W-:-:S04]  /*1180*/  ISETP.NE.U32.AND P0, PT, R28, RZ, PT ;  /* 0x000000ff1c00720c */ /* 0x001fc80003f05070 */
[----:B------:R-:W-:-:S13]  /*1190*/  ISETP.NE.AND.EX P0, PT, R29, RZ, PT, P0 ;  /* 0x000000ff1d00720c */ /* 0x000fda0003f05300 */
[----:B------:R-:W0:Y:S01]  /*11a0*/  @P0 LDC.64 R28, c[0x0][0x4f8] ;  /* 0x00013e00ff1c0b82 */ /* 0x000e220000000a00 */
[----:B------:R-:W-:-:S05]  /*11b0*/  @P0 IADD3 R27, PT, PT, R3, R14, RZ ;  /* 0x0000000e031b0210 */ /* 0x000fca0007ffe0ff */
[----:B0-----:R-:W-:Y:S02]  /*11c0*/  @P0 IMAD.WIDE R28, R27, 0x4, R28 ;  /* 0x000000041b1c0825 */ /* 0x001fe400078e021c */
[----:B------:R-:W0:Y:S03]  /*11d0*/  @!P0 LDC R27, c[0x0][0x388] ;  /* 0x0000e200ff1b8b82 */ /* 0x000e260000000800 */
[----:B--2---:R-:W2:Y:S04]  /*11e0*/  @P0 LDG.E R73, desc[UR12][R28.64+0x4] ;  /* 0x0000040c1c490981 */ /* 0x004ea8000c1e1900 */
[----:B------:R-:W2:Y:S01]  /*11f0*/  @P0 LDG.E R30, desc[UR12][R28.64] ;  /* 0x0000000c1c1e0981 */ /* 0x000ea2000c1e1900 */
[----:B------:R-:W-:-:S02]  /*1200*/  @!P0 IMAD.MOV R52, RZ, RZ, -R2 ;  /* 0x000000ffff348224 */ /* 0x000fc400078e0a02 */
[----:B------:R-:W-:Y:S01]  /*1210*/  IMAD.MOV.U32 R53, RZ, RZ, R21 ;  /* 0x000000ffff357224 */ /* 0x000fe200078e0015 */
[----:B--2---:R-:W-:Y:S02]  /*1220*/  @P0 IADD3 R73, PT, PT, R73, -R30, RZ ;  /* 0x8000001e49490210 */ /* 0x004fe40007ffe0ff */
[----:B0-----:R-:W-:Y:S02]  /*1230*/  @!P0 VIADDMNMX R73, R52, R27, R13, PT ;  /* 0x0000001b34498246 */ /* 0x001fe4000380010d */
[----:B------:R-:W-:Y:S02]  /*1240*/  MOV R52, R22 ;  /* 0x0000001600347202 */ /* 0x000fe40000000f00 */
[----:B------:R-:W-:-:S13]  /*1250*/  ISETP.GE.AND P0, PT, R73, 0x1, PT ;  /* 0x000000014900780c */ /* 0x000fda0003f06270 */
[----:B-1----:R-:W-:Y:S05]  /*1260*/  @!P0 EXIT ;  /* 0x000000000000894d */ /* 0x002fea0003800000 */
[----:B------:R-:W-:Y:S01]  /*1270*/  BAR.SYNC.DEFER_BLOCKING 0x0 ;  /* 0x0000000000007b1d */ /* 0x000fe20000010000 */
[----:B------:R-:W-:Y:S01]  /*1280*/  MOV R54, R20 ;  /* 0x0000001400367202 */ /* 0x000fe20000000f00 */
[----:B------:R-:W-:Y:S01]  /*1290*/  IMAD.WIDE.U32 R28, R10, 0x8, R52 ;  /* 0x000000080a1c7825 */ /* 0x000fe200078e0034 */
[----:B------:R-:W-:-:S03]  /*12a0*/  MOV R55, R19 ;  /* 0x0000001300377202 */ /* 0x000fc60000000f00 */
[----:B------:R-:W-:Y:S02]  /*12b0*/  IMAD.WIDE.U32 R30, R10, 0x8, R54 ;  /* 0x000000080a1e7825 */ /* 0x000fe400078e0036 */
[----:B------:R-:W2:Y:S04]  /*12c0*/  LDG.E.64 R28, desc[UR12][R28.64] ;  /* 0x0000000c1c1c7981 */ /* 0x000ea8000c1e1b00 */
[----:B------:R-:W3:Y:S01]  /*12d0*/  LDG.E.64 R30, desc[UR12][R30.64] ;  /* 0x0000000c1e1e7981 */ /* 0x000ee2000c1e1b00 */
[----:B------:R-:W-:Y:S01]  /*12e0*/  UISETP.NE.AND UP0, UPT, UR11, URZ, UPT ;  /* 0x000000ff0b00728c */ /* 0x000fe2000bf05270 */
[----:B------:R-:W-:-:S04]  /*12f0*/  IMAD.WIDE.U32 R20, R73, 0x2, R52 ;  /* 0x0000000249147825 */ /* 0x000fc800078e0034 */
[----:B------:R-:W-:-:S04]  /*1300*/  IMAD.WIDE.U32 R52, R73, 0x2, R54 ;  /* 0x0000000249347825 */ /* 0x000fc800078e0036 */
[----:B------:R-:W-:Y:S01]  /*1310*/  IMAD.MOV.U32 R22, RZ, RZ, R20 ;  /* 0x000000ffff167224 */ /* 0x000fe200078e0014 */
[----:B------:R-:W-:Y:S02]  /*1320*/  MOV R20, R52 ;  /* 0x0000003400147202 */ /* 0x000fe40000000f00 */
[----:B------:R-:W-:Y:S02]  /*1330*/  MOV R19, R53 ;  /* 0x0000003500137202 */ /* 0x000fe40000000f00 */
[--C-:B--2---:R-:W-:Y:S02]  /*1340*/  SHF.R.U64 R33, R28, 0x10, R29.reuse ;  /* 0x000000101c217819 */ /* 0x104fe4000000121d */
[----:B------:R-:W-:Y:S02]  /*1350*/  SHF.R.U32.HI R27, RZ, 0x10, R29 ;  /* 0x00000010ff1b7819 */ /* 0x000fe4000001161d */
[----:B---3--:R-:W-:Y:S02]  /*1360*/  SHF.R.U64 R52, R30, 0x10, R31 ;  /* 0x000000101e347819 */ /* 0x008fe4000000121f */
[----:B------:R-:W-:-:S02]  /*1370*/  PRMT R33, R27, 0x5410, R33 ;  /* 0x000054101b217816 */ /* 0x000fc40000000021 */
[----:B------:R-:W-:Y:S01]  /*1380*/  SHF.R.U32.HI R54, RZ, 0x10, R31 ;  /* 0x00000010ff367819 */ /* 0x000fe2000001161f */
[----:B------:R-:W-:Y:S06]  /*1390*/  BRA.U UP0, `(.L_x_2685) ;  /* 0x0000000100447547 */ /* 0x000fec000b800000 */
[----:B------:R-:W-:Y:S02]  /*13a0*/  HADD2.F32 R72, -RZ, R30.H0_H0 ;  /* 0x2000001eff487230 */ /* 0x000fe40000004100 */
[----:B------:R-:W-:Y:S02]  /*13b0*/  HADD2.F32 R70, -RZ, R31.H0_H0 ;  /* 0x2000001fff467230 */ /* 0x000fe40000004100 */
[----:B------:R-:W-:Y:S02]  /*13c0*/  HADD2.F32 R52, -RZ, R52.H0_H0 ;  /* 0x20000034ff347230 */ /* 0x000fe40000004100 */
[--C-:B------:R-:W-:Y:S01]  /*13d0*/  FADD.FTZ R72, R72, R15.reuse ;  /* 0x0000000f48487221 */ /* 0x100fe20000010000 */
[----:B------:R-:W-:Y:S02]  /*13e0*/  HADD2.F32 R54, -RZ, R54.H0_H0 ;  /* 0x20000036ff367230 */ /* 0x000fe40000004100 */
[----:B------:R-:W-:Y:S01]  /*13f0*/  FADD.FTZ R70, R70, R15 ;  /* 0x0000000f46467221 */ /* 0x000fe20000010000 */
[----:B------:R-:W-:-:S02]  /*1400*/  HADD2.F32 R27, -RZ, R28.H0_H0 ;  /* 0x2000001cff1b7230 */ /* 0x000fc40000004100 */
[--C-:B------:R-:W-:Y:S01]  /*1410*/  FADD.FTZ R71, R52, R15.reuse ;  /* 0x0000000f34477221 */ /* 0x100fe20000010000 */
[----:B------:R-:W-:Y:S02]  /*1420*/  HADD2.F32 R29, -RZ, R29.H0_H0 ;  /* 0x2000001dff1d7230 */ /* 0x000fe40000004100 */
[----:B------:R-:W-:Y:S01]  /*1430*/  FADD.FTZ R69, R54, R15 ;  /* 0x0000000f36457221 */ /* 0x000fe20000010000 */
[--C-:B------:R-:W-:Y:S02]  /*1440*/  HADD2.F32 R30, -RZ, R33.reuse.H1_H1 ;  /* 0x30000021ff1e7230 */ /* 0x100fe40000004100 */
[----:B------:R-:W-:Y:S01]  /*1450*/  FMUL.FTZ R68, R27, R72 ;  /* 0x000000481b447220 */ /* 0x000fe20000410000 */
[----:B------:R-:W-:Y:S02]  /*1460*/  HADD2.F32 R28, -RZ, R33.H0_H0 ;  /* 0x20000021ff1c7230 */ /* 0x000fe40000004100 */
[----:B------:R-:W-:Y:S01]  /*1470*/  FMUL.FTZ R66, R29, R70 ;  /* 0x000000461d427220 */ /* 0x000fe20000410000 */
[----:B------:R-:W-:-:S02]  /*1480*/  FMUL.FTZ R67, R30, R71 ;  /* 0x000000471e437220 */ /* 0x000fc40000410000 */
[----:B------:R-:W-:Y:S01]  /*1490*/  FMUL.FTZ R65, R28, R69 ;  /* 0x000000451c417220 */ /* 0x000fe20000410000 */
[----:B------:R-:W-:Y:S06]  /*14a0*/  BRA `(.L_x_2686) ;  /* 0x0000000800607947 */ /* 0x000fec0003800000 */
.L_x_2685:
[----:B------:R-:W-:Y:S01]  /*14b0*/  HADD2.F32 R30, -RZ, R30.H0_H0 ;  /* 0x2000001eff1e7230 */ /* 0x000fe20000004100 */
[----:B------:R-:W-:Y:S01]  /*14c0*/  BSSY.RECONVERGENT B0, `(.L_x_2687) ;  /* 0x000002a000007945 */ /* 0x000fe20003800200 */
[----:B------:R-:W-:Y:S02]  /*14d0*/  HADD2.F32 R52, -RZ, R52.H0_H0 ;  /* 0x20000034ff347230 */ /* 0x000fe40000004100 */
[----:B------:R-:W-:Y:S02]  /*14e0*/  HADD2.F32 R70, -RZ, R31.H0_H0 ;  /* 0x2000001fff467230 */ /* 0x000fe40000004100 */
[--C-:B------:R-:W-:Y:S01]  /*14f0*/  FADD.FTZ R72, R30, R15.reuse ;  /* 0x0000000f1e487221 */ /* 0x100fe20000010000 */
[----:B------:R-:W-:Y:S02]  /*1500*/  HADD2.F32 R30, -RZ, R54.H0_H0 ;  /* 0x20000036ff1e7230 */ /* 0x000fe40000004100 */
        /* <DEDUP_REMOVED lines=37> */
.L_x_2688:
[----:B------:R-:W-:Y:S05]  /*1760*/  BSYNC.RECONVERGENT B0 ;  /* 0x0000000000007941 */ /* 0x000fea0003800200 */
.L_x_2687:
[----:B------:R-:W-:Y:S01]  /*1770*/  BSSY.RECONVERGENT B0, `(.L_x_2689) ;  /* 0x0000025000007945 */ /* 0x000fe20003800200 */
[----:B------:R-:W-:Y:S01]  /*1780*/  HADD2.F32 R27, -RZ, R28.H0_H0 ;  /* 0x2000001cff1b7230 */ /* 0x000fe20000004100 */
[----:B------:R-:W-:Y:S01]  /*1790*/  FSETP.GTU.FTZ.AND P5, PT, R69, 20, PT ;  /* 0x41a000004500780b */ /* 0x000fe20003fbc000 */
[----:B------:R-:W-:Y:S02]  /*17a0*/  HADD2.F32 R29, -RZ, R29.H0_H0 ;  /* 0x2000001dff1d7230 */ /* 0x000fe40000004100 */
[--C-:B------:R-:W-:Y:S02]  /*17b0*/  HADD2.F32 R30, -RZ, R33.reuse.H1_H1 ;  /* 0x30000021ff1e7230 */ /* 0x100fe40000004100 */
[----:B------:R-:W-:Y:S01]  /*17c0*/  HADD2.F32 R28, -RZ, R33.H0_H0 ;  /* 0x20000021ff1c7230 */ /* 0x000fe20000004100 */
[----:B------:R-:W-:Y:S07]  /*17d0*/  @P4 BRA `(.L_x_2690) ;  /* 0x0000000000784947 */ /* 0x000fee0003800000 */
        /* <DEDUP_REMOVED lines=30> */
.L_x_2690:
[----:B------:R-:W-:Y:S05]  /*19c0*/  BSYNC.RECONVERGENT B0 ;  /* 0x0000000000007941 */ /* 0x000fea0003800200 */
.L_x_2689:
        /* <DEDUP_REMOVED lines=32> */
.L_x_2692:
[----:B------:R-:W-:Y:S05]  /*1bd0*/  BSYNC.RECONVERGENT B0 ;  /* 0x0000000000007941 */ /* 0x000fea0003800200 */
.L_x_2691:
        /* <DEDUP_REMOVED lines=32> */
.L_x_2694:
[----:B------:R-:W-:Y:S05]  /*1de0*/  BSYNC.RECONVERGENT B0 ;  /* 0x0000000000007941 */ /* 0x000fea0003800200 */
.L_x_2693:
[----:B------:R-:W-:Y:S01]  /*1df0*/  FMUL.FTZ R65, R28, R69 ;  /* 0x000000451c417220 */ /* 0x000fe20000410000 */
[----:B------:R-:W-:Y:S01]  /*1e00*/  FMUL.FTZ R68, R27, R72 ;  /* 0x000000481b447220 */ /* 0x000fe20000410000 */
[----:B------:R-:W-:Y:S01]  /*1e10*/  FMUL.FTZ R67, R30, R71 ;  /* 0x000000471e437220 */ /* 0x000fe20000410000 */
[----:B------:R-:W-:-:S07]  /*1e20*/  FMUL.FTZ R66, R29, R70 ;  /* 0x000000461d427220 */ /* 0x000fce0000410000 */
.L_x_2686:
[----:B------:R-:W0:Y:S01]  /*1e30*/  LDCU UR4, c[0x0][0x38c] ;  /* 0x00007180ff0477ac */ /* 0x000e220008000800 */
        /* <DEDUP_REMOVED lines=13> */
[----:B------:R-:W2:Y:S01]  /*1f10*/  LDCU.64 UR14, c[0x0][0x460] ;  /* 0x00008c00ff0e77ac */ /* 0x000ea20008000a00 */
[----:B------:R-:W-:Y:S02]  /*1f20*/  IABS R37, R30 ;  /* 0x0000001e00257213 */ /* 0x000fe40000000000 */
[----:B------:R-:W-:Y:S01]  /*1f30*/  IADD3 R39, PT, PT, RZ, -R39, RZ ;  /* 0x80000027ff277210 */ /* 0x000fe20007ffe0ff */
[----:B------:R-:W3:Y:S01]  /*1f40*/  LDC.64 R52, c[0x0][0x450] ;  /* 0x00011400ff347b82 */ /* 0x000ee20000000a00 */
[----:B------:R-:W-:Y:S01]  /*1f50*/  UMOV UR7, UR8 ;  /* 0x0000000800077c82 */ /* 0x000fe20008000000 */
[----:B-1----:R-:W1:Y:S01]  /*1f60*/  MUFU.RCP R27, R27 ;  /* 0x0000001b001b7308 */ /* 0x002e620000001000 */
[----:B0-----:R-:W-:-:S03]  /*1f70*/  ULEA UR5, UR5, UR4, 0x18 ;  /* 0x0000000405057291 */ /* 0x001fc6000f8ec0ff */
[----:B------:R-:W-:Y:S01]  /*1f80*/  UMOV UR4, URZ ;  /* 0x000000ff00047c82 */ /* 0x000fe20008000000 */
[----:B------:R-:W-:-:S03]  /*1f90*/  UIADD3 UR6, UPT, UPT, UR5, 0x220, URZ ;  /* 0x0000022005067890 */ /* 0x000fc6000fffe0ff */
[----:B------:R-:W-:Y:S01]  /*1fa0*/  UMOV UR5, URZ ;  /* 0x000000ff00057c82 */ /* 0x000fe20008000000 */
[----:B-1----:R-:W-:-:S06]  /*1fb0*/  IADD3 R29, PT, PT, R27, 0xffffffe, RZ ;  /* 0x0ffffffe1b1d7810 */ /* 0x002fcc0007ffe0ff */
[----:B------:R-:W0:Y:S02]  /*1fc0*/  F2I.FTZ.U32.TRUNC.NTZ R29, R29 ;  /* 0x0000001d001d7305 */ /* 0x000e24000021f000 */
[----:B0-----:R-:W-:-:S04]  /*1fd0*/  IMAD.MOV R28, RZ, RZ, -R29 ;  /* 0x000000ffff1c7224 */ /* 0x001fc800078e0a1d */
[----:B------:R-:W-:Y:S02]  /*1fe0*/  IMAD R33, R28, R31, RZ ;  /* 0x0000001f1c217224 */ /* 0x000fe400078e02ff */
[----:B------:R-:W-:-:S05]  /*1ff0*/  HFMA2 R28, -RZ, RZ, 0, 0 ;  /* 0x00000000ff1c7431 */ /* 0x000fca00000001ff */
[----:B------:R-:W-:Y:S01]  /*2000*/  IMAD.HI.U32 R33, R29, R33, R28 ;  /* 0x000000211d217227 */ /* 0x000fe200078e001c */
[----:B------:R-:W-:Y:S02]  /*2010*/  MOV R29, R39 ;  /* 0x00000027001d7202 */ /* 0x000fe40000000f00 */
[----:B------:R-:W0:Y:S01]  /*2020*/  S2R R39, SR_LANEID ;  /* 0x0000000000277919 */ /* 0x000e220000000000 */
[----:B------:R-:W-:-:S04]  /*2030*/  IMAD.MOV.U32 R28, RZ, RZ, R37 ;  /* 0x000000ffff1c7224 */ /* 0x000fc800078e0025 */
[----:B------:R-:W-:-:S04]  /*2040*/  IMAD.HI.U32 R27, R33, R28, RZ ;  /* 0x0000001c211b7227 */ /* 0x000fc800078e00ff */
[----:B------:R-:W-:-:S05]  /*2050*/  IMAD R28, R27, R29, R28 ;  /* 0x0000001d1b1c7224 */ /* 0x000fca00078e021c */
[----:B------:R-:W-:-:S13]  /*2060*/  ISETP.GT.U32.AND P4, PT, R31, R28, PT ;  /* 0x0000001c1f00720c */ /* 0x000fda0003f84070 */
[-C--:B------:R-:W-:Y:S02]  /*2070*/  @!P4 IADD3 R28, PT, PT, R28, -R31.reuse, RZ ;  /* 0x8000001f1c1cc210 */ /* 0x080fe40007ffe0ff */
[----:B------:R-:W-:Y:S02]  /*2080*/  @!P4 IADD3 R27, PT, PT, R27, 0x1, RZ ;  /* 0x000000011b1bc810 */ /* 0x000fe40007ffe0ff */
[----:B------:R-:W-:Y:S02]  /*2090*/  ISETP.GE.U32.AND P0, PT, R28, R31, PT ;  /* 0x0000001f1c00720c */ /* 0x000fe40003f06070 */
[----:B------:R-:W-:Y:S01]  /*20a0*/  LOP3.LUT R28, R30, R13, RZ, 0x3c, !PT ;  /* 0x0000000d1e1c7212 */ /* 0x000fe200078e3cff */
[----:B------:R-:W-:Y:S01]  /*20b0*/  IMAD.WIDE.U32 R30, R10, 0x8, R48 ;  /* 0x000000080a1e7825 */ /* 0x000fe200078e0030 */
[----:B------:R-:W-:Y:S02]  /*20c0*/  ISETP.NE.AND P4, PT, R13, RZ, PT ;  /* 0x000000ff0d00720c */ /* 0x000fe40003f85270 */
[----:B------:R-:W-:Y:S01]  /*20d0*/  ISETP.GE.AND P5, PT, R28, RZ, PT ;  /* 0x000000ff1c00720c */ /* 0x000fe20003fa6270 */
[----:B------:R-:W-:Y:S01]  /*20e0*/  IMAD.WIDE.U32 R28, R10, 0x8, R50 ;  /* 0x000000080a1c7825 */ /* 0x000fe200078e0032 */
[----:B------:R-:W-:-:S03]  /*20f0*/  MOV R37, R31 ;  /* 0x0000001f00257202 */ /* 0x000fc60000000f00 */
[----:B------:R-:W-:Y:S01]  /*2100*/  IMAD.MOV.U32 R62, RZ, RZ, R30 ;  /* 0x000000ffff3e7224 */ /* 0x000fe200078e001e */
[----:B------:R-:W-:Y:S01]  /*2110*/  MOV R60, R28 ;  /* 0x0000001c003c7202 */ /* 0x000fe20000000f00 */
[----:B------:R-:W-:Y:S01]  /*2120*/  @P0 VIADD R27, R27, 0x1 ;  /* 0x000000011b1b0836 */ /* 0x000fe20000000000 */
[----:B------:R-:W-:Y:S01]  /*2130*/  MOV R33, R29 ;  /* 0x0000001d00217202 */ /* 0x000fe20000000f00 */
[----:B------:R-:W-:Y:S01]  /*2140*/  IMAD.MOV.U32 R29, RZ, RZ, R5 ;  /* 0x000000ffff1d7224 */ /* 0x000fe200078e0005 */
[----:B------:R-:W-:Y:S01]  /*2150*/  MOV R30, R9 ;  /* 0x00000009001e7202 */ /* 0x000fe20000000f00 */
[----:B------:R-:W-:Y:S01]  /*2160*/  IMAD.MOV.U32 R31, RZ, RZ, R27 ;  /* 0x000000ffff1f7224 */ /* 0x000fe200078e001b */
[----:B------:R-:W-:Y:S02]  /*2170*/  MOV R28, R18 ;  /* 0x00000012001c7202 */ /* 0x000fe40000000f00 */
[----:B------:R-:W-:Y:S02]  /*2180*/  MOV R27, R17 ;  /* 0x00000011001b7202 */ /* 0x000fe40000000f00 */
[----:B------:R-:W-:-:S02]  /*2190*/  @!P5 IADD3 R31, PT, PT, -R31, RZ, RZ ;  /* 0x000000ff1f1fd210 */ /* 0x000fc40007ffe1ff */
[----:B0-23--:R-:W-:-:S07]  /*21a0*/  @!P4 LOP3.LUT R31, RZ, R13, RZ, 0x33, !PT ;  /* 0x0000000dff1fc212 */ /* 0x00dfce00078e33ff */
.L_x_2701:
[----:B------:R-:W-:Y:S01]  /*21b0*/  IMAD.MOV.U32 R82, RZ, RZ, R30 ;  /* 0x000000ffff527224 */ /* 0x000fe200078e001e */
[----:B------:R-:W-:-:S05]  /*21c0*/  MOV R83, R29 ;  /* 0x0000001d00537202 */ /* 0x000fca0000000f00 */
[----:B--2---:R-:W2:Y:S01]  /*21d0*/  LDG.E R54, desc[UR12][R82.64] ;  /* 0x0000000c52367981 */ /* 0x004ea2000c1e1900 */
[----:B-1----:R-:W-:Y:S01]  /*21e0*/  MOV R56, R62 ;  /* 0x0000003e00387202 */ /* 0x002fe20000000f00 */
[----:B------:R-:W-:-:S06]  /*21f0*/  IMAD.MOV.U32 R57, RZ, RZ, R37 ;  /* 0x000000ffff397224 */ /* 0x000fcc00078e0025 */
[----:B------:R-:W3:Y:S01]  /*2200*/  LDG.E.64 R56, desc[UR12][R56.64] ;  /* 0x0000000c38387981 */ /* 0x000ee2000c1e1b00 */
[----:B0-----:R-:W-:Y:S02]  /*2210*/  MOV R58, R60 ;  /* 0x0000003c003a7202 */ /* 0x001fe40000000f00 */
[----:B------:R-:W-:-:S06]  /*2220*/  MOV R59, R33 ;  /* 0x00000021003b7202 */ /* 0x000fcc0000000f00 */
[----:B------:R-:W4:Y:S01]  /*2230*/  LDG.E.64 R58, desc[UR12][R58.64] ;  /* 0x0000000c3a3a7981 */ /* 0x000f22000c1e1b00 */
[----:B------:R-:W-:Y:S02]  /*2240*/  ISETP.NE.AND P0, PT, R3, RZ, PT ;  /* 0x000000ff0300720c */ /* 0x000fe40003f05270 */
[-C--:B------:R-:W-:Y:S02]  /*2250*/  ISETP.GE.U32.AND P6, PT, R0, R73.reuse, PT ;  /* 0x000000490000720c */ /* 0x080fe40003fc6070 */
[-C--:B------:R-:W-:Y:S02]  /*2260*/  ISETP.GE.U32.AND P5, PT, R76, R73.reuse, PT ;  /* 0x000000494c00720c */ /* 0x080fe40003fa6070 */
[----:B------:R-:W-:Y:S01]  /*2270*/  ISETP.GE.U32.AND P4, PT, R74, R73, PT ;  /* 0x000000494a00720c */ /* 0x000fe20003f86070 */
[----:B--2---:R-:W-:-:S06]  /*2280*/  FMUL.FTZ R75, R54, 1.4426950216293334961 ;  /* 0x3fb8aa3b364b7820 */ /* 0x004fcc0000410000 */
[----:B------:R-:W0:Y:S01]  /*2290*/  @P0 LDS.64 R54, [UR6] ;  /* 0x00000006ff360984 */ /* 0x000e220008000a00 */
[C---:B------:R-:W-:Y:S01]  /*22a0*/  FMUL.FTZ R85, R75.reuse, R72 ;  /* 0x000000484b557220 */ /* 0x040fe20000410000 */
[C---:B------:R-:W-:Y:S01]  /*22b0*/  FMUL.FTZ R81, R75.reuse, R70 ;  /* 0x000000464b517220 */ /* 0x040fe20000410000 */
[C---:B------:R-:W-:Y:S01]  /*22c0*/  FMUL.FTZ R90, R75.reuse, R69 ;  /* 0x000000454b5a7220 */ /* 0x040fe20000410000 */
[----:B------:R-:W-:Y:S01]  /*22d0*/  FMUL.FTZ R86, R75, R71 ;  /* 0x000000474b567220 */ /* 0x000fe20000410000 */
[--C-:B---3--:R-:W-:Y:S02]  /*22e0*/  HADD2.F32 R77, -RZ, R56.reuse.H0_H0 ;  /* 0x20000038ff4d7230 */ /* 0x108fe40000004100 */
[----:B------:R-:W1:Y:S01]  /*22f0*/  MUFU.EX2 R85, R85 ;  /* 0x0000005500557308 */ /* 0x000e620000000800 */
[----:B------:R-:W-:Y:S02]  /*2300*/  HADD2.F32 R84, -RZ, R56.H1_H1 ;  /* 0x30000038ff547230 */ /* 0x000fe40000004100 */
[----:B------:R-:W-:Y:S01]  /*2310*/  FMUL.FTZ R77, R77, R68 ;  /* 0x000000444d4d7220 */ /* 0x000fe20000410000 */
[----:B------:R2:W3:Y:S01]  /*2320*/  MUFU.EX2 R83, R86 ;  /* 0x0000005600537308 */ /* 0x0004e20000000800 */
[----:B------:R-:W-:-:S02]  /*2330*/  HADD2.F32 R79, -RZ, R57.H0_H0 ;  /* 0x20000039ff4f7230 */ /* 0x000fc40000004100 */
[----:B------:R-:W-:Y:S01]  /*2340*/  HADD2.F32 R56, -RZ, R57.H1_H1 ;  /* 0x30000039ff387230 */ /* 0x000fe20000004100 */
[----:B------:R-:W5:Y:S01]  /*2350*/  MUFU.EX2 R81, R81 ;  /* 0x0000005100517308 */ /* 0x000f620000000800 */
[----:B------:R-:W-:Y:S01]  /*2360*/  FSEL R88, R77, RZ, !P6 ;  /* 0x000000ff4d587208 */ /* 0x000fe20007000000 */
[----:B------:R-:W-:Y:S01]  /*2370*/  FMUL.FTZ R79, R79, R66 ;  /* 0x000000424f4f7220 */ /* 0x000fe20000410000 */
[--C-:B----4-:R-:W-:Y:S01]  /*2380*/  HADD2.F32 R75, -RZ, R58.reuse.H0_H0 ;  /* 0x2000003aff4b7230 */ /* 0x110fe20000004100 */
[----:B------:R-:W4:Y:S01]  /*2390*/  MUFU.EX2 R90, R90 ;  /* 0x0000005a005a7308 */ /* 0x000f220000000800 */
[----:B------:R-:W-:Y:S01]  /*23a0*/  FMUL.FTZ R56, R56, R65 ;  /* 0x0000004138387220 */ /* 0x000fe20000410000 */
[----:B-1----:R-:W-:Y:S01]  /*23b0*/  FSEL R77, R85, 1, !P6 ;  /* 0x3f800000554d7808 */ /* 0x002fe20007000000 */
[----:B------:R-:W-:Y:S01]  /*23c0*/  FMUL.FTZ R85, R84, R67 ;  /* 0x0000004354557220 */ /* 0x000fe20000410000 */
[----:B------:R-:W-:Y:S01]  /*23d0*/  ISETP.GE.U32.AND P6, PT, R78, R73, PT ;  /* 0x000000494e00720c */ /* 0x000fe20003fc6070 */
[----:B------:R-:W-:Y:S01]  /*23e0*/  HADD2.F32 R82, -RZ, R58.H1_H1 ;  /* 0x3000003aff527230 */ /* 0x000fe20000004100 */
[----:B------:R-:W-:Y:S01]  /*23f0*/  FSEL R92, R79, RZ, !P5 ;  /* 0x000000ff4f5c7208 */ /* 0x000fe20006800000 */
[--C-:B------:R-:W-:Y:S01]  /*2400*/  HADD2.F32 R84, -RZ, R59.reuse.H0_H0 ;  /* 0x2000003bff547230 */ /* 0x100fe20000004100 */
[----:B------:R-:W-:Y:S01]  /*2410*/  FSEL R85, R85, RZ, !P6 ;  /* 0x000000ff55557208 */ /* 0x000fe20007000000 */
[----:B--2---:R-:W-:Y:S01]  /*2420*/  HADD2.F32 R86, -RZ, R59.H1_H1 ;  /* 0x3000003bff567230 */ /* 0x004fe20000004100 */
[----:B------:R-:W-:-:S02]  /*2430*/  FSEL R79, R56, RZ, !P4 ;  /* 0x000000ff384f7208 */ /* 0x000fc40006000000 */
[----:B---3--:R-:W-:Y:S02]  /*2440*/  FSEL R83, R83, 1, !P6 ;  /* 0x3f80000053537808 */ /* 0x008fe40007000000 */
[----:B-----5:R-:W-:Y:S02]  /*2450*/  FSEL R81, R81, 1, !P5 ;  /* 0x3f80000051517808 */ /* 0x020fe40006800000 */
[----:B----4-:R-:W-:Y:S01]  /*2460*/  FSEL R90, R90, 1, !P4 ;  /* 0x3f8000005a5a7808 */ /* 0x010fe20006000000 */
[----:B------:R-:W-:Y:S06]  /*2470*/  @P0 BRA `(.L_x_2696) ;  /* 0x00000000002c0947 */ /* 0x000fec0003800000 */
[----:B0-----:R-:W-:Y:S01]  /*2480*/  IMAD.MOV.U32 R54, RZ, RZ, 0x3f800000 ;  /* 0x3f800000ff367424 */ /* 0x001fe200078e00ff */
[----:B------:R-:W-:Y:S06]  /*2490*/  @!P1 BRA `(.L_x_2697) ;  /* 0x0000000000109947 */ /* 0x000fec0003800000 */
[----:B------:R-:W-:-:S04]  /*24a0*/  IADD3 R56, P0, PT, R28, R8, RZ ;  /* 0x000000081c387210 */ /* 0x000fc80007f1e0ff */
[----:B------:R-:W-:-:S05]  /*24b0*/  IADD3.X R57, PT, PT, R27, R7, RZ, P0, !PT ;  /* 0x000000071b397210 */ /* 0x000fca00007fe4ff */
[----:B------:R2:W5:Y:S01]  /*24c0*/  LDG.E R55, desc[UR12][R56.64] ;  /* 0x0000000c38377981 */ /* 0x000562000c1e1900 */
[----:B------:R-:W-:Y:S05]  /*24d0*/  BRA `(.L_x_2696) ;  /* 0x0000000000147947 */ /* 0x000fea0003800000 */
.L_x_2697:
[----:B------:R-:W-:Y:S01]  /*24e0*/  HFMA2 R55, -RZ, RZ, 0, 0 ;  /* 0x00000000ff377431 */ /* 0x000fe200000001ff */
[----:B------:R-:W-:Y:S06]  /*24f0*/  @!P2 BRA `(.L_x_2696) ;  /* 0x00000000000ca947 */ /* 0x000fec0003800000 */
[----:B------:R-:W-:Y:S01]  /*2500*/  IMAD.MOV.U32 R56, RZ, RZ, R28 ;  /* 0x000000ffff387224 */ /* 0x000fe200078e001c */
[----:B------:R-:W-:-:S05]  /*2510*/  MOV R57, R27 ;  /* 0x0000001b00397202 */ /* 0x000fca0000000f00 */
[----:B------:R1:W5:Y:S02]  /*2520*/  LDG.E R55, desc[UR12][R56.64] ;  /* 0x0000000c38377981 */ /* 0x000364000c1e1900 */
.L_x_2696:
[-C--:B-12---:R-:W-:Y:S01]  /*2530*/  FFMA.FTZ R56, R88, R83.reuse, R85 ;  /* 0x0000005358387223 */ /* 0x086fe20000010055 */
[----:B------:R-:W-:Y:S01]  /*2540*/  ISETP.GE.AND P0, PT, R39, 0x1, PT ;  /* 0x000000012700780c */ /* 0x000fe20003f06270 */
[----:B------:R-:W1:Y:S01]  /*2550*/  S2UR UR10, SR_CgaCtaId ;  /* 0x00000000000a79c3 */ /* 0x000e620000008800 */
[----:B------:R-:W-:Y:S01]  /*2560*/  UMOV UR9, 0x400 ;  /* 0x0000040000097882 */ /* 0x000fe20000000000 */
[----:B------:R-:W-:Y:S01]  /*2570*/  FFMA.FTZ R56, R81, R56, R92 ;  /* 0x0000003851387223 */ /* 0x000fe2000001005c */
[----:B------:R-:W-:Y:S01]  /*2580*/  ISETP.NE.AND P4, PT, R39, RZ, PT ;  /* 0x000000ff2700720c */ /* 0x000fe20003f85270 */
[----:B------:R-:W-:Y:S01]  /*2590*/  BSSY.RECONVERGENT B0, `(.L_x_2698) ;  /* 0x000004f000007945 */ /* 0x000fe20003800200 */
[----:B------:R-:W-:Y:S01]  /*25a0*/  ISETP.NE.AND P5, PT, R10, RZ, PT ;  /* 0x000000ff0a00720c */ /* 0x000fe20003fa5270 */
[----:B------:R-:W-:Y:S01]  /*25b0*/  FFMA.FTZ R58, R90, R56, R79 ;  /* 0x000000385a3a7223 */ /* 0x000fe2000001004f */
[----:B------:R-:W-:-:S04]  /*25c0*/  FMUL.FTZ R56, R77, R83 ;  /* 0x000000534d387220 */ /* 0x000fc80000410000 */
[----:B------:R-:W2:Y:S01]  /*25d0*/  SHFL.UP PT, R57, R58, 0x1, RZ ;  /* 0x042000003a397989 */ /* 0x000ea200000e00ff */
[----:B------:R-:W-:-:S04]  /*25e0*/  FMUL.FTZ R87, R81, R56 ;  /* 0x0000003851577220 */ /* 0x000fc80000410000 */
[----:B------:R-:W-:-:S05]  /*25f0*/  FMUL.FTZ R87, R90, R87 ;  /* 0x000000575a577220 */ /* 0x000fca0000410000 */
[----:B------:R-:W3:Y:S01]  /*2600*/  SHFL.UP PT, R56, R87, 0x1, RZ ;  /* 0x0420000057387989 */ /* 0x000ee200000e00ff */
[----:B-1----:R-:W-:Y:S01]  /*2610*/  ULEA UR9, UR10, UR9, 0x18 ;  /* 0x000000090a097291 */ /* 0x002fe2000f8ec0ff */
[----:B--2---:R-:W-:-:S05]  /*2620*/  FFMA.FTZ R57, R87, R57, R58 ;  /* 0x0000003957397223 */ /* 0x004fca000001003a */
[----:B------:R-:W-:-:S05]  /*2630*/  FSEL R57, R58, R57, !P0 ;  /* 0x000000393a397208 */ /* 0x000fca0004000000 */
[----:B------:R-:W1:Y:S01]  /*2640*/  SHFL.UP PT, R59, R57, 0x2, RZ ;  /* 0x04400000393b7989 */ /* 0x000e6200000e00ff */
[----:B---3--:R-:W-:Y:S01]  /*2650*/  @P0 FMUL.FTZ R87, R87, R56 ;  /* 0x0000003857570220 */ /* 0x008fe20000410000 */
        /* <DEDUP_REMOVED lines=11> */
[----:B------:R-:W-:Y:S02]  /*2710*/  ISETP.GE.AND P0, PT, R39, 0x8, PT ;  /* 0x000000082700780c */ /* 0x000fe40003f06270 */
[----:B------:R-:W-:Y:S04]  /*2720*/  SHFL.UP PT, R56, R87, 0x8, RZ ;  /* 0x0500000057387989 */ /* 0x000fe800000e00ff */
[----:B------:R-:W1:Y:S02]  /*2730*/  SHFL.UP PT, R57, R59, 0x8, RZ ;  /* 0x050000003b397989 */ /* 0x000e6400000e00ff */
[----:B-1----:R-:W-:-:S05]  /*2740*/  FFMA.FTZ R57, R87, R57, R59 ;  /* 0x0000003957397223 */ /* 0x002fca000001003b */
[----:B------:R-:W-:Y:S01]  /*2750*/  @P0 FMUL.FTZ R87, R87, R56 ;  /* 0x0000003857570220 */ /* 0x000fe20000410000 */
[----:B------:R-:W-:-:S04]  /*2760*/  FSEL R89, R59, R57, !P0 ;  /* 0x000000393b597208 */ /* 0x000fc80004000000 */
[----:B------:R-:W1:Y:S01]  /*2770*/  SHFL.UP PT, R56, R87, 0x10, RZ ;  /* 0x0600000057387989 */ /* 0x000e6200000e00ff */
[----:B------:R-:W-:-:S03]  /*2780*/  ISETP.NE.AND P0, PT, R39, 0x1f, PT ;  /* 0x0000001f2700780c */ /* 0x000fc60003f05270 */
[----:B------:R-:W2:Y:S01]  /*2790*/  SHFL.UP PT, R58, R89, 0x10, RZ ;  /* 0x06000000593a7989 */ /* 0x000ea200000e00ff */
[C---:B-1----:R-:W-:Y:S01]  /*27a0*/  FMUL.FTZ R56, R87.reuse, R56 ;  /* 0x0000003857387220 */ /* 0x042fe20000410000 */
[----:B--2---:R-:W-:-:S08]  /*27b0*/  FFMA.FTZ R57, R87, R58, R89 ;  /* 0x0000003a57397223 */ /* 0x004fd00000010059 */
        /* <DEDUP_REMOVED lines=11> */
[----:B-1----:R-:W-:Y:S01]  /*2870*/  @!P4 MOV R56, R54 ;  /* 0x000000360038c202 */ /* 0x002fe20000000f00 */
[----:B--2---:R-:W-:-:S04]  /*2880*/  @!P4 IMAD.MOV.U32 R93, RZ, RZ, R55 ;  /* 0x000000ffff5dc224 */ /* 0x004fc800078e0037 */
[----:B------:R-:W1:Y:S01]  /*2890*/  @P5 LDS R91, [UR9+0x214] ;  /* 0x00021409ff5b5984 */ /* 0x000e620008000800 */
[----:B0-----:R-:W-:Y:S01]  /*28a0*/  FFMA.FTZ R59, R58, R55, R59 ;  /* 0x000000373a3b7223 */ /* 0x001fe2000001003b */
[----:B-1----:R-:W-:-:S04]  /*28b0*/  @P5 FFMA.FTZ R93, R91, R56, R93 ;  /* 0x000000385b5d5223 */ /* 0x002fc8000001005d */
        /* <DEDUP_REMOVED lines=23> */
.L_x_2700:
[----:B------:R-:W-:-:S04]  /*2a30*/  ISETP.NE.AND P0, PT, R3, R4, PT ;  /* 0x000000040300720c */ /* 0x000fc80003f05270 */
[----:B------:R-:W-:-:S13]  /*2a40*/  ISETP.NE.OR P0, PT, R23, RZ, P0 ;  /* 0x000000ff1700720c */ /* 0x000fda0000705670 */
[----:B------:R-:W-:Y:S01]  /*2a50*/  @!P0 MOV R54, R28 ;  /* 0x0000001c00368202 */ /* 0x000fe20000000f00 */
[----:B------:R-:W-:-:S05]  /*2a60*/  @!P0 IMAD.MOV.U32 R55, RZ, RZ, R27 ;  /* 0x000000ffff378224 */ /* 0x000fca00078e001b */
[----:B------:R2:W-:Y:S02]  /*2a70*/  @!P0 STG.E desc[UR12][R54.64], R59 ;  /* 0x0000003b36008986 */ /* 0x0005e4000c10190c */
.L_x_2699:
[----:B------:R-:W-:Y:S05]  /*2a80*/  BSYNC.RECONVERGENT B0 ;  /* 0x0000000000007941 */ /* 0x000fea0003800200 */
.L_x_2698:
        /* <DEDUP_REMOVED lines=18> */
.L_x_2695:
[----:B------:R-:W3:Y:S01]  /*2bb0*/  F2F.F16.F32 R28, R63 ;  /* 0x0000003f001c7304 */ /* 0x000ee20000200800 */
[----:B------:R-:W-:Y:S01]  /*2bc0*/  BAR.SYNC.DEFER_BLOCKING 0x0 ;  /* 0x0000000000007b1d */ /* 0x000fe20000010000 */
[----:B------:R-:W-:Y:S01]  /*2bd0*/  IADD3 R33, P0, PT, R2, R44, RZ ;  /* 0x0000002c02217210 */ /* 0x000fe20007f1e0ff */
[----:B------:R-:W-:Y:S01]  /*2be0*/  VIADD R3, R3, 0x1 ;  /* 0x0000000103037836 */ /* 0x000fe20000000000 */
[C---:B------:R-:W-:Y:S01]  /*2bf0*/  IADD3 R11, PT, PT, R73.reuse, R11, RZ ;  /* 0x0000000b490b7210 */ /* 0x040fe20007ffe0ff */
[C---:B------:R-:W-:Y:S01]  /*2c00*/  IMAD.WIDE.U32 R48, R73.reuse, 0x2, R48 ;  /* 0x0000000249307825 */ /* 0x040fe200078e0030 */
[----:B------:R-:W-:Y:S02]  /*2c10*/  IADD3.X R37, PT, PT, RZ, R6, RZ, P0, !PT ;  /* 0x00000006ff257210 */ /* 0x000fe400007fe4ff */
[----:B------:R-:W-:Y:S01]  /*2c20*/  F2F.F16.F32 R61, R61 ;  /* 0x0000003d003d7304 */ /* 0x000fe20000200800 */
[C---:B------:R-:W-:Y:S01]  /*2c30*/  IMAD.WIDE.U32 R50, R73.reuse, 0x2, R50 ;  /* 0x0000000249327825 */ /* 0x040fe200078e0032 */
[----:B------:R-:W-:-:S03]  /*2c40*/  IADD3 R2, PT, PT, R73, R2, RZ ;  /* 0x0000000249027210 */ /* 0x000fc60007ffe0ff */
[----:B---3--:R-:W-:-:S03]  /*2c50*/  IMAD.WIDE.U32 R28, R28, 0x10000, RZ ;  /* 0x000100001c1c7825 */ /* 0x008fc600078e00ff */
[----:B------:R-:W3:Y:S08]  /*2c60*/  F2F.F16.F32 R30, R41 ;  /* 0x00000029001e7304 */ /* 0x000ef00000200800 */
[----:B------:R-:W4:Y:S01]  /*2c70*/  F2F.F16.F32 R27, R64 ;  /* 0x00000040001b7304 */ /* 0x000f220000200800 */
[----:B---3--:R-:W-:Y:S02]  /*2c80*/  PRMT R31, R61, 0x5410, R30 ;  /* 0x000054103d1f7816 */ /* 0x008fe4000000001e */
[----:B------:R-:W-:-:S02]  /*2c90*/  LEA R30, P0, R33, R46, 0x1 ;  /* 0x0000002e211e7211 */ /* 0x000fc400078008ff */
[----:B------:R-:W-:Y:S02]  /*2ca0*/  LOP3.LUT R29, R31, R29, RZ, 0xfc, !PT ;  /* 0x0000001d1f1d7212 */ /* 0x000fe400078efcff */
[----:B------:R-:W-:Y:S02]  /*2cb0*/  LEA.HI.X R31, R33, R47, R37, 0x1, P0 ;  /* 0x0000002f211f7211 */ /* 0x000fe400000f0c25 */
[----:B----4-:R-:W-:Y:S02]  /*2cc0*/  LOP3.LUT R28, R28, R27, RZ, 0xfc, !PT ;  /* 0x0000001b1c1c7212 */ /* 0x010fe400078efcff */
[----:B------:R-:W-:-:S03]  /*2cd0*/  ISETP.NE.AND P0, PT, R3, R12, PT ;  /* 0x0000000c0300720c */ /* 0x000fc60003f05270 */
[----:B------:R3:W-:Y:S10]  /*2ce0*/  STG.E.64 desc[UR12][R30.64], R28 ;  /* 0x0000001c1e007986 */ /* 0x0007f4000c101b0c */
[----:B------:R-:W-:Y:S05]  /*2cf0*/  @P0 BRA `(.L_x_2702) ;  /* 0xffffffe4001c0947 */ /* 0x000fea000383ffff */
[----:B------:R-:W-:Y:S05]  /*2d00*/  EXIT ;  /* 0x000000000000794d */ /* 0x000fea0003800000 */
.L_x_2703:
        /* <DEDUP_REMOVED lines=15> */
.L_x_8000:


//--------------------- .text._Z25selective_scan_fwd_kernelI32Selective_Scan_fwd_kernel_traitsILi32ELi4ELi1ELb1ELb1ELb1ELb0ELb1EN3c104HalfEffEEv13SSMParamsBase --------------------------
	.section	.text._Z25selective_scan_fwd_kernelI32Selective_Scan_fwd_kernel_traitsILi32ELi4ELi1ELb1ELb1ELb1ELb0ELb1EN3c104HalfEffEEv13SSMParamsBase,"ax",@progbits
	.align	128
        .global         _Z25selective_scan_fwd_kernelI32Selective_Scan_fwd_kernel_traitsILi32ELi4ELi1ELb1ELb1ELb1ELb0ELb1EN3c104HalfEffEEv13SSMParamsBase
        .type           _Z25selective_scan_fwd_kernelI32Selective_Scan_fwd_kernel_traitsILi32ELi4ELi1ELb1ELb1ELb1ELb0ELb1EN3c104HalfEffEEv13SSMParamsBase,@function
        .size           _Z25selective_scan_fwd_kernelI32Selective_Scan_fwd_kernel_traitsILi32ELi4ELi1ELb1ELb1ELb1ELb0ELb1EN3c104HalfEffEEv13SSMParamsBase,(.L_x_8001 - _Z25selective_scan_fwd_kernelI32Selective_Scan_fwd_kernel_traitsILi32ELi4ELi1ELb1ELb1ELb1ELb0ELb1EN3c104HalfEffEEv13SSMParamsBase)
        .other          _Z25selective_scan_fwd_kernelI32Selective_Scan_fwd_kernel_traitsILi32ELi4ELi1ELb1ELb1ELb1ELb0ELb1EN3c104HalfEffEEv13SSMParamsBase,@"STO_CUDA_ENTRY STV_DEFAULT"
_Z25selective_scan_fwd_kernelI32Selective_Scan_fwd_kernel_traitsILi32ELi4ELi1ELb1ELb1ELb1ELb0ELb1EN3c104HalfEffEEv13SSMParamsBase:
.text._Z25selective_scan_fwd_kernelI32Selective_Scan_fwd_kernel_traitsILi32ELi4ELi1ELb1ELb1ELb1ELb0ELb1EN3c104HalfEffEEv13SSMParamsBase:
        /* <DEDUP_REMOVED lines=42> */
.L_x_2704:
        /* <DEDUP_REMOVED lines=92> */
.L_x_2705:
        /* <DEDUP_REMOVED lines=11> */
.L_x_2706:
        /* <DEDUP_REMOVED lines=69> */
.L_x_2707:
        /* <DEDUP_REMOVED lines=29> */
.L_x_2708:
        /* <DEDUP_REMOVED lines=35> */
.L_x_2724:
        /* <DEDUP_REMOVED lines=102> */
.L_x_2710:
[----:B------:R-:W-:Y:S05]  /*17c0*/  BSYNC.RECONVERGENT B0 ;  /* 0x0000000000007941 */ /* 0x000fea0003800200 */
.L_x_2709:
        /* <DEDUP_REMOVED lines=36> */
.L_x_2712:
[----:B------:R-:W-:Y:S05]  /*1a10*/  BSYNC.RECONVERGENT B0 ;  /* 0x0000000000007941 */ /* 0x000fea0003800200 */
.L_x_2711:
        /* <DEDUP_REMOVED lines=32> */
.L_x_2714:
[----:B------:R-:W-:Y:S05]  /*1c20*/  BSYNC.RECONVERGENT B0 ;  /* 0x0000000000007941 */ /* 0x000fea0003800200 */
.L_x_2713:
        /* <DEDUP_REMOVED lines=32> */
.L_x_2716:
[----:B------:R-:W-:Y:S05]  /*1e30*/  BSYNC.RECONVERGENT B0 ;  /* 0x0000000000007941 */ /* 0x000fea0003800200 */
.L_x_2715:
        /* <DEDUP_REMOVED lines=78> */
.L_x_2723:
        /* <DEDUP_REMOVED lines=90> */
.L_x_2719:
[----:B------:R-:W-:Y:S01]  /*28c0*/  IMAD.MOV.U32 R29, RZ, RZ, RZ ;  /* 0x000000ffff1d7224 */ /* 0x000fe200078e00ff */
[----:B------:R-:W-:Y:S06]  /*28d0*/  @!P2 BRA `(.L_x_2718) ;  /* 0x00000000000ca947 */ /* 0x000fec0003800000 */
[----:B------:R-:W-:-:S05]  /*28e0*/  IADD3 R30, P0, PT, R46, R87, RZ ;  /* 0x000000572e1e7210 */ /* 0x000fca0007f1e0ff */
[----:B------:R-:W-:-:S05]  /*28f0*/  IMAD.X R31, R47, 0x1, R86, P0 ;  /* 0x000000012f1f7824 */ /* 0x000fca00000e0656 */
[----:B------:R1:W5:Y:S03]  /*2900*/  LDG.E R29, desc[UR10][R30.64] ;  /* 0x0000000a1e1d7981 */ /* 0x000366000c1e1900 */
.L_x_2718:
        /* <DEDUP_REMOVED lines=82> */
.L_x_2722:
[----:B------:R-:W-:-:S04]  /*2e30*/  ISETP.NE.AND P0, PT, R73, R58, PT ;  /* 0x0000003a4900720c */ /* 0x000fc80003f05270 */
[----:B------:R-:W-:-:S13]  /*2e40*/  ISETP.NE.OR P0, PT, R30, RZ, P0 ;  /* 0x000000ff1e00720c */ /* 0x000fda0000705670 */
[----:B------:R-:W-:-:S04]  /*2e50*/  @!P0 IADD3 R30, P3, PT, R46, R87, RZ ;  /* 0x000000572e1e8210 */ /* 0x000fc80007f7e0ff */
[----:B------:R-:W-:-:S05]  /*2e60*/  @!P0 IADD3.X R31, PT, PT, R47, R86, RZ, P3, !PT ;  /* 0x000000562f1f8210 */ /* 0x000fca0001ffe4ff */
[----:B------:R0:W-:Y:S04]  /*2e70*/  @!P0 STG.E desc[UR10][R30.64], R29 ;  /* 0x0000001d1e008986 */ /* 0x0001e8000c10190a */
.L_x_2721:
[----:B------:R-:W-:Y:S05]  /*2e80*/  BSYNC.RECONVERGENT B0 ;  /* 0x0000000000007941 */ /* 0x000fea0003800200 */
.L_x_2720:
        /* <DEDUP_REMOVED lines=18> */
.L_x_2717:
        /* <DEDUP_REMOVED lines=41> */
.L_x_2725:
        /* <DEDUP_REMOVED lines=12> */
.L_x_8001:


//--------------------- .text._Z25selective_scan_fwd_kernelI32Selective_Scan_fwd_kernel_traitsILi32ELi4ELi1ELb1ELb1ELb1ELb1ELb0EN3c104HalfEffEEv13SSMParamsBase --------------------------
	.section	.text._Z25selective_scan_fwd_kernelI32Selective_Scan_fwd_kernel_traitsILi32ELi4ELi1ELb1ELb1ELb1ELb1ELb0EN3c104HalfEffEEv13SSMParamsBase,"ax",@progbits
	.align	128
        .global         _Z25selective_scan_fwd_kernelI32Selective_Scan_fwd_kernel_traitsILi32ELi4ELi1ELb1ELb1ELb1ELb1ELb0EN3c104HalfEffEEv13SSMParamsBase
        .type           _Z25selective_scan_fwd_kernelI32Selective_Scan_fwd_kernel_traitsILi32ELi4ELi1ELb1ELb1ELb1ELb1ELb0EN3c104HalfEffEEv13SSMParamsBase,@function
        .size           _Z25selective_scan_fwd_kernelI32Selective_Scan_fwd_kernel_traitsILi32ELi4ELi1ELb1ELb1ELb1ELb1ELb0EN3c104HalfEffEEv13SSMParamsBase,(.L_x_8002 - _Z25selective_scan_fwd_kernelI32Selective_Scan_fwd_kernel_traitsILi32ELi4ELi1ELb1ELb1ELb1ELb1ELb0EN3c104HalfEffEEv13SSMParamsBase)
        .other          _Z25selective_scan_fwd_kernelI32Selective_Scan_fwd_kernel_traitsILi32ELi4ELi1ELb1ELb1ELb1ELb1ELb0EN3c104HalfEffEEv13SSMParamsBase,@"STO_CUDA_ENTRY STV_DEFAULT"
_Z25selective_scan_fwd_kernelI32Selective_Scan_fwd_kernel_traitsILi32ELi4ELi1ELb1ELb1ELb1ELb1ELb0EN3c104HalfEffEEv13SSMParamsBase:
.text._Z25selective_scan_fwd_kernelI32Selective_Scan_fwd_kernel_traitsILi32ELi4ELi1ELb1ELb1ELb1ELb1ELb0EN3c104HalfEffEEv13SSMParamsBase:
        /* <DEDUP_REMOVED lines=22> */
[----:B------:R-:W1:Y:S08]  /*0160*/  @P0 LDC.64 R8, c[0x0][0x468] ;  /* 0x00011a00ff080b82 */ /* 0x000e700000000a00 */
[----:B------:R-:W2:Y:S01]  /*0170*/  @!P0 LDC.64 R10, c[0x0][0x4d0] ;  /* 0x00013400ff0a8b82 */ /* 0x000ea20000000a00 */
[----:B0-----:R-:W-:-:S05]  /*0180*/  @P0 IMAD.WIDE.U32 R4, R3, 0x4, R4 ;  /* 0x0000000403040825 */ /* 0x001fca00078e0004 */
[----:B------:R-:W3:Y:S02]  /*0190*/  @P0 LDG.E R6, desc[UR12][R4.64] ;  /* 0x0000000c04060981 */ /* 0x000ee4000c1e1900 */
[----:B---3--:R-:W-:-:S03]  /*01a0*/  @P0 SHF.R.S32.HI R7, RZ, 0x1f, R6 ;  /* 0x0000001fff070819 */ /* 0x008fc60000011406 */
[----:B-1----:R-:W-:-:S04]  /*01b0*/  @P0 IMAD.WIDE.U32 R6, R3, R8, R6 ;  /* 0x0000000803060225 */ /* 0x002fc800078e0006 */
[----:B------:R-:W-:Y:S01]  /*01c0*/  @P0 IMAD R0, R3, R9, R7 ;  /* 0x0000000903000224 */ /* 0x000fe200078e0207 */
[----:B------:R-:W-:-:S04]  /*01d0*/  @P0 LEA R12, P1, R6, R12, 0x2 ;  /* 0x0000000c060c0211 */ /* 0x000fc800078210ff */
[----:B------:R-:W-:-:S05]  /*01e0*/  @P0 LEA.HI.X R13, R6, R13, R0, 0x2, P1 ;  /* 0x0000000d060d0211 */ /* 0x000fca00008f1400 */
[----:B------:R0:W5:Y:S01]  /*01f0*/  @P0 LDG.E R7, desc[UR12][R12.64] ;  /* 0x0000000c0c070981 */ /* 0x000162000c1e1900 */
[----:B------:R-:W1:Y:S01]  /*0200*/  LDC R8, c[0x0][0x4d0] ;  /* 0x00013400ff087b82 */ /* 0x000e620000000800 */
[----:B--2---:R-:W-:-:S07]  /*0210*/  @!P0 IMAD.WIDE.U32 R10, R3, 0x4, R10 ;  /* 0x00000004030a8825 */ /* 0x004fce00078e000a */
[----:B------:R-:W2:Y:S01]  /*0220*/  LDC R0, c[0x0][0x4d4] ;  /* 0x00013500ff007b82 */ /* 0x000ea20000000800 */
[----:B------:R-:W-:Y:S01]  /*0230*/  PLOP3.LUT P1, PT, PT, PT, PT, 0x80, 0x8 ;  /* 0x000000000008781c */ /* 0x000fe20003f2f070 */
[----:B------:R0:W5:Y:S01]  /*0240*/  @!P0 LDG.E R7, desc[UR12][R10.64] ;  /* 0x0000000c0a078981 */ /* 0x000162000c1e1900 */
[----:B-12---:R-:W-:-:S13]  /*0250*/  PLOP3.LUT P0, PT, PT, PT, PT, 0x8, 0x80 ;  /* 0x000000000080781c */ /* 0x006fda0003f0e170 */
.L_x_2726:
[----:B-----5:R-:W-:Y:S02]  /*0260*/  ISETP.EQ.U32.AND P3, PT, R7, UR4, PT ;  /* 0x0000000407007c0c */ /* 0x020fe4000bf62070 */
        /* <DEDUP_REMOVED lines=10> */
[----:B------:R-:W4:Y:S07]  /*0310*/  I2F.RP R9, R11 ;  /* 0x0000000b00097306 */ /* 0x000f2e0000209400 */
[----:B------:R-:W5:Y:S08]  /*0320*/  LDC.64 R20, c[0x0][0x3c0] ;  /* 0x0000f000ff147b82 */ /* 0x000f700000000a00 */
[----:B------:R-:W3:Y:S01]  /*0330*/  LDC.64 R28, c[0x0][0x3e0] ;  /* 0x0000f800ff1c7b82 */ /* 0x000ee20000000a00 */
[----:B----4-:R-:W4:Y:S07]  /*0340*/  MUFU.RCP R9, R9 ;  /* 0x0000000900097308 */ /* 0x010f2e0000001000 */
[----:B------:R-:W3:Y:S08]  /*0350*/  LDC.U8 R81, c[0x0][0x3a9] ;  /* 0x0000ea40ff517b82 */ /* 0x000ef00000000000 */
[----:B------:R-:W3:Y:S01]  /*0360*/  LDC.64 R24, c[0x0][0x3d8] ;  /* 0x0000f600ff187b82 */ /* 0x000ee20000000a00 */
[----:B----4-:R-:W-:-:S04]  /*0370*/  IADD3 R4, PT, PT, R9, 0xffffffe, RZ ;  /* 0x0ffffffe09047810 */ /* 0x010fc80007ffe0ff */
[----:B------:R4:W1:Y:S03]  /*0380*/  F2I.FTZ.U32.TRUNC.NTZ R5, R4 ;  /* 0x0000000400057305 */ /* 0x000866000021f000 */
[----:B------:R-:W3:Y:S01]  /*0390*/  LDC.64 R30, c[0x0][0x3f8] ;  /* 0x0000fe00ff1e7b82 */ /* 0x000ee20000000a00 */
[----:B----4-:R-:W-:-:S07]  /*03a0*/  HFMA2 R4, -RZ, RZ, 0, 0 ;  /* 0x00000000ff047431 */ /* 0x010fce00000001ff */
[----:B------:R-:W4:Y:S01]  /*03b0*/  LDC.64 R50, c[0x0][0x418] ;  /* 0x00010600ff327b82 */ /* 0x000f220000000a00 */
[----:B-1----:R-:W-:-:S07]  /*03c0*/  IMAD.MOV R10, RZ, RZ, -R5 ;  /* 0x000000ffff0a7224 */ /* 0x002fce00078e0a05 */
[----:B------:R-:W1:Y:S01]  /*03d0*/  LDC.64 R18, c[0x0][0x498] ;  /* 0x00012600ff127b82 */ /* 0x000e620000000a00 */
[----:B------:R-:W-:Y:S01]  /*03e0*/  IMAD R13, R10, R11, RZ ;  /* 0x0000000b0a0d7224 */ /* 0x000fe200078e02ff */
[----:B------:R-:W-:-:S03]  /*03f0*/  IABS R10, R6 ;  /* 0x00000006000a7213 */ /* 0x000fc60000000000 */
[----:B------:R-:W-:-:S03]  /*0400*/  IMAD.HI.U32 R5, R5, R13, R4 ;  /* 0x0000000d05057227 */ /* 0x000fc600078e0004 */
[----:B------:R-:W2:Y:S03]  /*0410*/  LDC.64 R12, c[0x0][0x400] ;  /* 0x00010000ff0c7b82 */ /* 0x000ea60000000a00 */
[----:B------:R-:W-:-:S05]  /*0420*/  IMAD.HI.U32 R9, R5, R10, RZ ;  /* 0x0000000a05097227 */ /* 0x000fca00078e00ff */
[----:B------:R-:W-:Y:S01]  /*0430*/  IADD3 R5, PT, PT, -R9, RZ, RZ ;  /* 0x000000ff09057210 */ /* 0x000fe20007ffe1ff */
[----:B------:R-:W1:Y:S04]  /*0440*/  LDC.64 R26, c[0x0][0x478] ;  /* 0x00011e00ff1a7b82 */ /* 0x000e680000000a00 */
[----:B------:R-:W-:-:S04]  /*0450*/  IMAD R10, R11, R5, R10 ;  /* 0x000000050b0a7224 */ /* 0x000fc800078e020a */
[----:B------:R-:W1:Y:S01]  /*0460*/  LDC.64 R32, c[0x0][0x480] ;  /* 0x00012000ff207b82 */ /* 0x000e620000000a00 */
[----:B------:R-:W-:Y:S01]  /*0470*/  ISETP.GT.U32.AND P4, PT, R11, R10, PT ;  /* 0x0000000a0b00720c */ /* 0x000fe20003f84070 */
[----:B--2---:R-:W-:-:S04]  /*0480*/  IMAD.WIDE.U32 R4, R3, R12, RZ ;  /* 0x0000000c03047225 */ /* 0x004fc800078e00ff */
[C---:B------:R-:W-:Y:S02]  /*0490*/  IMAD R5, R3.reuse, R13, R5 ;  /* 0x0000000d03057224 */ /* 0x040fe400078e0205 */
[----:B-----5:R-:W-:-:S06]  /*04a0*/  IMAD.WIDE.U32 R12, R3, R20, RZ ;  /* 0x00000014030c7225 */ /* 0x020fcc00078e00ff */
[----:B------:R-:W-:Y:S01]  /*04b0*/  @!P4 IADD3 R9, PT, PT, R9, 0x1, RZ ;  /* 0x000000010909c810 */ /* 0x000fe20007ffe0ff */
[----:B------:R-:W-:Y:S01]  /*04c0*/  @!P4 IMAD.IADD R10, R10, 0x1, -R11 ;  /* 0x000000010a0ac824 */ /* 0x000fe200078e0a0b */
[----:B------:R-:W-:Y:S01]  /*04d0*/  ISETP.NE.AND P4, PT, R23, RZ, PT ;  /* 0x000000ff1700720c */ /* 0x000fe20003f85270 */
[----:B------:R-:W-:-:S03]  /*04e0*/  IMAD.WIDE.U32 R4, R6, R52, R4 ;  /* 0x0000003406047225 */ /* 0x000fc600078e0004 */
[----:B------:R-:W-:Y:S01]  /*04f0*/  ISETP.GE.U32.AND P5, PT, R10, R11, PT ;  /* 0x0000000b0a00720c */ /* 0x000fe20003fa6070 */
[C---:B------:R-:W-:Y:S01]  /*0500*/  IMAD R53, R6.reuse, R53, R5 ;  /* 0x0000003506357224 */ /* 0x040fe200078e0205 */
[----:B------:R-:W-:Y:S01]  /*0510*/  LOP3.LUT R10, R6, R23, RZ, 0x3c, !PT ;  /* 0x00000017060a7212 */ /* 0x000fe200078e3cff */
[----:B------:R-:W-:-:S03]  /*0520*/  IMAD R13, R3, R21, R13 ;  /* 0x00000015030d7224 */ /* 0x000fc600078e020d */
[----:B------:R-:W-:Y:S01]  /*0530*/  ISETP.GE.AND P3, PT, R10, RZ, PT ;  /* 0x000000ff0a00720c */ /* 0x000fe20003f66270 */
[----:B0-----:R-:W-:-:S04]  /*0540*/  IMAD.WIDE.U32 R10, R3, R16, RZ ;  /* 0x00000010030a7225 */ /* 0x001fc800078e00ff */
[----:B------:R-:W-:Y:S02]  /*0550*/  IMAD R11, R3, R17, R11 ;  /* 0x00000011030b7224 */ /* 0x000fe400078e020b */
[----:B------:R-:W-:Y:S02]  /*0560*/  @P5 IADD3 R9, PT, PT, R9, 0x1, RZ ;  /* 0x0000000109095810 */ /* 0x000fe40007ffe0ff */
[----:B---3--:R-:W-:Y:S01]  /*0570*/  ISETP.NE.AND P5, PT, R81, RZ, PT ;  /* 0x000000ff5100720c */ /* 0x008fe20003fa5270 */
[----:B----4-:R-:W-:-:S04]  /*0580*/  IMAD.WIDE.U32 R10, R6, R50, R10 ;  /* 0x00000032060a7225 */ /* 0x010fc800078e000a */
[----:B------:R-:W-:Y:S01]  /*0590*/  @!P3 IMAD.MOV R9, RZ, RZ, -R9 ;  /* 0x000000ffff09b224 */ /* 0x000fe200078e0a09 */
[----:B------:R-:W-:Y:S01]  /*05a0*/  LEA R52, P3, R4, R14, 0x1 ;  /* 0x0000000e04347211 */ /* 0x000fe200078608ff */
[----:B------:R-:W-:Y:S01]  /*05b0*/  IMAD R51, R6, R51, R11 ;  /* 0x0000003306337224 */ /* 0x000fe200078e020b */
[----:B------:R-:W-:Y:S02]  /*05c0*/  @!P4 LOP3.LUT R9, RZ, R23, RZ, 0x33, !PT ;  /* 0x00000017ff09c212 */ /* 0x000fe400078e33ff */
[----:B------:R-:W-:Y:S01]  /*05d0*/  LEA.HI.X R53, R4, R15, R53, 0x1, P3 ;  /* 0x0000000f04357211 */ /* 0x000fe200018f0c35 */
[C---:B------:R-:W-:Y:S01]  /*05e0*/  IMAD.WIDE.U32 R4, R3.reuse, R28, RZ ;  /* 0x0000001c03047225 */ /* 0x040fe200078e00ff */
[----:B------:R-:W-:Y:S02]  /*05f0*/  SHF.R.S32.HI R15, RZ, 0x1f, R9 ;  /* 0x0000001fff0f7819 */ /* 0x000fe40000011409 */
[----:B-1----:R-:W-:Y:S01]  /*0600*/  LEA R50, P3, R10, R18, 0x1 ;  /* 0x000000120a327211 */ /* 0x002fe200078608ff */
[----:B------:R-:W-:-:S02]  /*0610*/  IMAD R5, R3, R29, R5 ;  /* 0x0000001d03057224 */ /* 0x000fc400078e0205 */
[C---:B------:R-:W-:Y:S01]  /*0620*/  IMAD R2, R15.reuse, R24, RZ ;  /* 0x000000180f027224 */ /* 0x040fe200078e02ff */
[----:B------:R-:W-:Y:S01]  /*0630*/  LEA.HI.X R51, R10, R19, R51, 0x1, P3 ;  /* 0x000000130a337211 */ /* 0x000fe200018f0c33 */
[----:B------:R-:W-:Y:S02]  /*0640*/  IMAD R16, R15, R30, RZ ;  /* 0x0000001e0f107224 */ /* 0x000fe400078e02ff */
[----:B------:R-:W-:-:S04]  /*0650*/  IMAD.WIDE.U32 R12, R9, R24, R12 ;  /* 0x00000018090c7225 */ /* 0x000fc800078e000c */
[C---:B------:R-:W-:Y:S02]  /*0660*/  IMAD R17, R9.reuse, R25, R2 ;  /* 0x0000001909117224 */ /* 0x040fe400078e0202 */
[----:B------:R-:W-:Y:S01]  /*0670*/  IMAD.WIDE.U32 R14, R9, R30, R4 ;  /* 0x0000001e090e7225 */ /* 0x000fe200078e0004 */
[----:B------:R-:W-:Y:S02]  /*0680*/  LEA R4, P4, R12, R26, 0x1 ;  /* 0x0000001a0c047211 */ /* 0x000fe400078808ff */
[----:B------:R-:W-:Y:S01]  /*0690*/  IADD3 R5, PT, PT, R13, R17, RZ ;  /* 0x000000110d057210 */ /* 0x000fe20007ffe0ff */
[----:B------:R-:W-:Y:S01]  /*06a0*/  IMAD R31, R9, R31, R16 ;  /* 0x0000001f091f7224 */ /* 0x000fe200078e0210 */
[----:B------:R-:W-:Y:S02]  /*06b0*/  LEA R2, P6, R14, R32, 0x1 ;  /* 0x000000200e027211 */ /* 0x000fe400078c08ff */
[----:B------:R-:W-:Y:S02]  /*06c0*/  LEA.HI.X R5, R12, R27, R5, 0x1, P4 ;  /* 0x0000001b0c057211 */ /* 0x000fe400020f0c05 */
[----:B------:R-:W-:-:S04]  /*06d0*/  IADD3 R31, PT, PT, R15, R31, RZ ;  /* 0x0000001f0f1f7210 */ /* 0x000fc80007ffe0ff */
        /* <DEDUP_REMOVED lines=9> */
.L_x_2727:
        /* <DEDUP_REMOVED lines=11> */
.L_x_2728:
        /* <DEDUP_REMOVED lines=70> */
.L_x_2729:
[-C--:B------:R-:W-:Y:S01]  /*0c80*/  IABS R13, R44.reuse ;  /* 0x0000002c000d7213 */ /* 0x080fe20000000000 */
[----:B------:R-:W0:Y:S01]  /*0c90*/  LDC R11, c[0x0][0x388] ;  /* 0x0000e200ff0b7b82 */ /* 0x000e220000000800 */
[----:B------:R-:W-:Y:S02]  /*0ca0*/  IABS R12, R44 ;  /* 0x0000002c000c7213 */ /* 0x000fe40000000000 */
        /* <DEDUP_REMOVED lines=18> */
[-C--:B------:R-:W-:Y:S02]  /*0dd0*/  @!P3 IADD3 R0, PT, PT, R0, -R13.reuse, RZ ;  /* 0x8000000d0000b210 */ /* 0x080fe40007ffe0ff */
[----:B------:R-:W-:Y:S02]  /*0de0*/  @!P3 IADD3 R9, PT, PT, R9, 0x1, RZ ;  /* 0x000000010909b810 */ /* 0x000fe40007ffe0ff */
[----:B------:R-:W-:Y:S01]  /*0df0*/  ISETP.GE.U32.AND P0, PT, R0, R13, PT ;  /* 0x0000000d0000720c */ /* 0x000fe20003f06070 */
[----:B------:R-:W-:Y:S01]  /*0e00*/  IMAD.MOV.U32 R0, RZ, RZ, RZ ;  /* 0x000000ffff007224 */ /* 0x000fe200078e00ff */
[----:B------:R-:W-:-:S11]  /*0e10*/  ISETP.NE.AND P3, PT, R44, RZ, PT ;  /* 0x000000ff2c00720c */ /* 0x000fd60003f65270 */
[----:B------:R-:W-:-:S05]  /*0e20*/  @P0 VIADD R9, R9, 0x1 ;  /* 0x0000000109090836 */ /* 0x000fca0000000000 */
[----:B------:R-:W-:Y:S02]  /*0e30*/  @!P4 IADD3 R9, PT, PT, -R9, RZ, RZ ;  /* 0x000000ff0909c210 */ /* 0x000fe40007ffe1ff */
[----:B------:R-:W-:-:S04]  /*0e40*/  @!P3 LOP3.LUT R9, RZ, R44, RZ, 0x33, !PT ;  /* 0x0000002cff09b212 */ /* 0x000fc800078e33ff */
[----:B------:R-:W-:-:S07]  /*0e50*/  MOV R42, R9 ;  /* 0x00000009002a7202 */ /* 0x000fce0000000f00 */
.L_x_2730:
[----:B------:R-:W-:-:S13]  /*0e60*/  ISETP.GE.AND P0, PT, R42, 0x1, PT ;  /* 0x000000012a00780c */ /* 0x000fda0003f06270 */
[----:B------:R-:W-:Y:S05]  /*0e70*/  @!P0 EXIT ;  /* 0x000000000000894d */ /* 0x000fea0003800000 */
[----:B------:R-:W0:Y:S01]  /*0e80*/  LDCU.64 UR14, c[0x0][0x450] ;  /* 0x00008a00ff0e77ac */ /* 0x000e220008000a00 */
[----:B------:R-:W1:Y:S01]  /*0e90*/  LDC.64 R18, c[0x0][0x3b0] ;  /* 0x0000ec00ff127b82 */ /* 0x000e620000000a00 */
[----:B-----5:R-:W-:Y:S01]  /*0ea0*/  SHF.R.S32.HI R14, RZ, 0x1f, R7 ;  /* 0x0000001fff0e7819 */ /* 0x020fe20000011407 */
[----:B------:R-:W2:Y:S01]  /*0eb0*/  S2R R55, SR_TID.X ;  /* 0x0000000000377919 */ /* 0x000ea20000002100 */
[----:B------:R-:W3:Y:S01]  /*0ec0*/  LDCU.128 UR4, c[0x0][0x430] ;  /* 0x00008600ff0477ac */ /* 0x000ee20008000c00 */
[----:B------:R-:W-:Y:S01]  /*0ed0*/  HFMA2 R60, -RZ, RZ, 0, 0 ;  /* 0x00000000ff3c7431 */ /* 0x000fe200000001ff */
[----:B------:R-:W-:Y:S01]  /*0ee0*/  IADD3 R61, PT, PT, R42, -0x1, RZ ;  /* 0xffffffff2a3d7810 */ /* 0x000fe20007ffe0ff */
[----:B------:R-:W-:Y:S01]  /*0ef0*/  IMAD.MOV.U32 R59, RZ, RZ, RZ ;  /* 0x000000ffff3b7224 */ /* 0x000fe200078e00ff */
[----:B------:R-:W4:Y:S01]  /*0f00*/  LDCU.128 UR8, c[0x0][0x420] ;  /* 0x00008400ff0877ac */ /* 0x000f220008000c00 */
[----:B------:R-:W1:Y:S01]  /*0f10*/  LDC.64 R34, c[0x0][0x4e8] ;  /* 0x00013a00ff227b82 */ /* 0x000e620000000a00 */
[----:B------:R-:W2:Y:S07]  /*0f20*/  LDCU.128 UR16, c[0x0][0x440] ;  /* 0x00008800ff1077ac */ /* 0x000eae0008000c00 */
[----:B------:R-:W1:Y:S01]  /*0f30*/  LDC.64 R36, c[0x0][0x470] ;  /* 0x00011c00ff247b82 */ /* 0x000e620000000a00 */
[----:B0-----:R-:W-:-:S04]  /*0f40*/  IMAD R14, R14, UR14, RZ ;  /* 0x0000000e0e0e7c24 */ /* 0x001fc8000f8e02ff */
[C---:B------:R-:W-:Y:S02]  /*0f50*/  IMAD R17, R7.reuse, UR15, R14 ;  /* 0x0000000f07117c24 */ /* 0x040fe4000f8e020e */
[----:B------:R-:W-:Y:S01]  /*0f60*/  IMAD.WIDE.U32 R14, R7, UR14, RZ ;  /* 0x0000000e070e7c25 */ /* 0x000fe2000f8e00ff */
[----:B------:R-:W0:Y:S03]  /*0f70*/  LDC.64 R32, c[0x0][0x4c0] ;  /* 0x00013000ff207b82 */ /* 0x000e260000000a00 */
[----:B---3--:R-:W-:Y:S01]  /*0f80*/  IMAD.WIDE.U32 R8, R6, UR6, RZ ;  /* 0x0000000606087c25 */ /* 0x008fe2000f8e00ff */
[----:B------:R-:W-:-:S03]  /*0f90*/  IADD3 R7, PT, PT, R15, R17, RZ ;  /* 0x000000110f077210 */ /* 0x000fc60007ffe0ff */
[----:B----4-:R-:W-:Y:S01]  /*0fa0*/  IMAD.WIDE.U32 R10, R6, UR10, RZ ;  /* 0x0000000a060a7c25 */ /* 0x010fe2000f8e00ff */
[----:B------:R-:W-:Y:S01]  /*0fb0*/  SHF.L.U64.HI R48, R14, 0x2, R7 ;  /* 0x000000020e307819 */ /* 0x000fe20000010207 */
[----:B------:R-:W3:Y:S01]  /*0fc0*/  LDC.64 R24, c[0x0][0x3d0] ;  /* 0x0000f400ff187b82 */ /* 0x000ee20000000a00 */
[----:B--2---:R-:W-:Y:S01]  /*0fd0*/  SHF.L.U32 R58, R55, 0x2, RZ ;  /* 0x00000002373a7819 */ /* 0x004fe200000006ff */
[----:B------:R-:W-:-:S03]  /*0fe0*/  IMAD.WIDE.U32 R12, R6, UR18, RZ ;  /* 0x00000012060c7c25 */ /* 0x000fc6000f8e00ff */
[----:B------:R-:W-:Y:S01]  /*0ff0*/  IADD3 R66, PT, PT, R58, 0x1, RZ ;  /* 0x000000013a427810 */ /* 0x000fe20007ffe0ff */
[----:B------:R-:W-:Y:S01]  /*1000*/  IMAD R9, R6, UR7, R9 ;  /* 0x0000000706097c24 */ /* 0x000fe2000f8e0209 */
[----:B------:R-:W-:Y:S01]  /*1010*/  IADD3 R62, PT, PT, R58, 0x3, RZ ;  /* 0x000000033a3e7810 */ /* 0x000fe20007ffe0ff */
[C---:B-1----:R-:W-:Y:S01]  /*1020*/  IMAD.WIDE.U32 R56, R6.reuse, R18, RZ ;  /* 0x0000001206387225 */ /* 0x042fe200078e00ff */
[----:B------:R-:W1:Y:S03]  /*1030*/  LDC.64 R22, c[0x0][0x3f0] ;  /* 0x0000fc00ff167b82 */ /* 0x000e660000000a00 */
[C---:B------:R-:W-:Y:S01]  /*1040*/  IMAD R11, R6.reuse, UR11, R11 ;  /* 0x0000000b060b7c24 */ /* 0x040fe2000f8e020b */
[----:B------:R-:W2:Y:S01]  /*1050*/  LDCU.U8 UR11, c[0x0][0x3a8] ;  /* 0x00007500ff0b77ac */ /* 0x000ea20008000000 */
[C---:B------:R-:W-:Y:S02]  /*1060*/  IMAD R13, R6.reuse, UR19, R13 ;  /* 0x00000013060d7c24 */ /* 0x040fe4000f8e020d */
[----:B------:R-:W-:Y:S01]  /*1070*/  IMAD R30, R6, R19, R57 ;  /* 0x00000013061e7224 */ /* 0x000fe200078e0239 */
[----:B------:R-:W4:Y:S01]  /*1080*/  LDC.64 R20, c[0x0][0x460] ;  /* 0x00011800ff147b82 */ /* 0x000f220000000a00 */
[----:B------:R-:W-:Y:S01]  /*1090*/  IMAD.WIDE.U32 R26, R3, UR4, R8 ;  /* 0x00000004031a7c25 */ /* 0x000fe2000f8e0008 */
[----:B------:R-:W2:Y:S01]  /*10a0*/  LDCU UR4, c[0x0][0x38c] ;  /* 0x00007180ff0477ac */ /* 0x000ea20008000800 */
[----:B------:R-:W-:-:S02]  /*10b0*/  LEA R57, P3, R56, R36, 0x2 ;  /* 0x0000002438397211 */ /* 0x000fc400078610ff */
[----:B------:R-:W-:Y:S02]  /*10c0*/  IMAD.SHL.U32 R54, R14, 0x4, RZ ;  /* 0x000000040e367824 */ /* 0x000fe400078e00ff */
[C---:B------:R-:W-:Y:S01]  /*10d0*/  IMAD.WIDE.U32 R14, R3.reuse, UR16, R12 ;  /* 0x00000010030e7c25 */ /* 0x040fe2000f8e000c */
[----:B------:R-:W0:Y:S01]  /*10e0*/  LDC.64 R6, c[0x0][0x4a8] ;  /* 0x00012a00ff067b82 */ /* 0x000e220000000a00 */
[C---:B------:R-:W-:Y:S02]  /*10f0*/  LEA R12, P0, R3.reuse, R34, 0x2 ;  /* 0x00000022030c7211 */ /* 0x040fe400078010ff */
[C---:B------:R-:W-:Y:S01]  /*1100*/  IMAD.WIDE.U32 R16, R3.reuse, UR8, R10 ;  /* 0x0000000803107c25 */ /* 0x040fe2000f8e000a */
[----:B------:R-:W-:Y:S02]  /*1110*/  LEA.HI.X R56, R56, R37, R30, 0x2, P3 ;  /* 0x0000002538387211 */ /* 0x000fe400018f141e */
[C---:B------:R-:W-:Y:S01]  /*1120*/  LEA.HI.X R13, R3.reuse, R35, RZ, 0x2, P0 ;  /* 0x00000023030d7211 */ /* 0x040fe200000f14ff */
[----:B------:R-:W-:Y:S01]  /*1130*/  IMAD R82, R3, UR5, R27 ;  /* 0x0000000503527c24 */ /* 0x000fe2000f8e021b */
[----:B------:R-:W0:Y:S01]  /*1140*/  LDC.64 R8, c[0x0][0x4b8] ;  /* 0x00012e00ff087b82 */ /* 0x000e220000000a00 */
[----:B------:R-:W-:Y:S01]  /*1150*/  ISETP.NE.AND P0, PT, R81, RZ, P2 ;  /* 0x000000ff5100720c */ /* 0x000fe20001705270 */
[----:B------:R-:W-:Y:S01]  /*1160*/  IMAD R84, R3, UR9, R17 ;  /* 0x0000000903547c24 */ /* 0x000fe2000f8e0211 */
[----:B------:R-:W-:Y:S01]  /*1170*/  ISETP.NE.AND P3, PT, R81, RZ, P1 ;  /* 0x000000ff5100720c */ /* 0x000fe20000f65270 */
[----:B--2---:R-:W-:Y:S01]  /*1180*/  UISETP.LT.AND UP0, UPT, UR4, 0x1, UPT ;  /* 0x000000010400788c */ /* 0x004fe2000bf01270 */
[----:B------:R-:W-:Y:S01]  /*1190*/  IMAD R83, R3, UR17, R15 ;  /* 0x0000001103537c24 */ /* 0x000fe2000f8e020f */
[----:B------:R-:W-:Y:S01]  /*11a0*/  PLOP3.LUT P1, PT, P0, P1, PT, 0x80, 0x8 ;  /* 0x000000000008781c */ /* 0x000fe20000723070 */
[----:B------:R-:W-:Y:S01]  /*11b0*/  VIADD R64, R58, 0x2 ;  /* 0x000000023a407836 */ /* 0x000fe20000000000 */
[----:B------:R-:W2:Y:S01]  /*11c0*/  LDC.64 R18, c[0x0][0x3b8] ;  /* 0x0000ee00ff127b82 */ /* 0x000ea20000000a00 */
[----:B------:R-:W-:Y:S01]  /*11d0*/  USEL UR4, UR4, 0x1, !UP0 ;  /* 0x0000000104047887 */ /* 0x000fe2000c000000 */
[----:B---3--:R-:W-:-:S02]  /*11e0*/  SHF.L.U64.HI R25, R24, 0x1, R25 ;  /* 0x0000000118197819 */ /* 0x008fc40000010219 */
[----:B-1----:R-:W-:Y:S01]  /*11f0*/  SHF.L.U64.HI R23, R22, 0x1, R23 ;  /* 0x0000000116177819 */ /* 0x002fe20000010217 */
[----:B------:R-:W-:Y:S01]  /*1200*/  UIADD3 UR8, UPT, UPT, -UR4, URZ, URZ ;  /* 0x000000ff04087290 */ /* 0x000fe2000fffe1ff */
[----:B----4-:R-:W-:Y:S01]  /*1210*/  SHF.L.U64.HI R21, R20, 0x2, R21 ;  /* 0x0000000214157819 */ /* 0x010fe20000010215 */
[----:B0-----:R-:W-:-:S04]  /*1220*/  IMAD.WIDE.U32 R10, R55, 0x8, R6 ;  /* 0x00000008370a7825 */ /* 0x001fc800078e0006 */
[----:B------:R-:W-:-:S04]  /*1230*/  IMAD.WIDE.U32 R6, R55, 0x8, R32 ;  /* 0x0000000837067825 */ /* 0x000fc800078e0020 */
[----:B------:R-:W-:Y:S01]  /*1240*/  IMAD.WIDE.U32 R8, R55, 0x8, R8 ;  /* 0x0000000837087825 */ /* 0x000fe200078e0008 */
[----:B--2---:R-:W-:-:S07]  /*1250*/  SHF.L.U64.HI R63, R18, 0x2, R19 ;  /* 0x00000002123f7819 */ /* 0x004fce0000010213 */
.L_x_2748:
        /* <DEDUP_REMOVED lines=16> */
[----:B------:R-:W-:Y:S02]  /*1360*/  IMAD.WIDE.U32 R34, R55, 0x8, R50 ;  /* 0x0000000837227825 */ /* 0x000fe400078e0032 */
[----:B------:R-:W2:Y:S04]  /*1370*/  LDG.E.64 R32, desc[UR12][R32.64] ;  /* 0x0000000c20207981 */ /* 0x000ea8000c1e1b00 */
[----:B------:R-:W3:Y:S01]  /*1380*/  LDG.E.64 R34, desc[UR12][R34.64] ;  /* 0x0000000c22227981 */ /* 0x000ee2000c1e1b00 */
[----:B------:R-:W-:Y:S01]  /*1390*/  UISETP.NE.AND UP0, UPT, UR11, URZ, UPT ;  /* 0x000000ff0b00728c */ /* 0x000fe2000bf05270 */
[----:B------:R-:W-:Y:S01]  /*13a0*/  IMAD.WIDE.U32 R52, R19, 0x2, R52 ;  /* 0x0000000213347825 */ /* 0x000fe200078e0034 */
[----:B------:R-:W-:-:S03]  /*13b0*/  MOV R3, R31 ;  /* 0x0000001f00037202 */ /* 0x000fc60000000f00 */
[----:B------:R-:W-:Y:S01]  /*13c0*/  IMAD.WIDE.U32 R50, R19, 0x2, R50 ;  /* 0x0000000213327825 */ /* 0x000fe200078e0032 */
[--C-:B--2---:R-:W-:Y:S02]  /*13d0*/  SHF.R.U64 R39, R32, 0x10, R33.reuse ;  /* 0x0000001020277819 */ /* 0x104fe40000001221 */
[----:B------:R-:W-:Y:S02]  /*13e0*/  SHF.R.U32.HI R74, RZ, 0x10, R33 ;  /* 0x00000010ff4a7819 */ /* 0x000fe40000011621 */
[--C-:B---3--:R-:W-:Y:S02]  /*13f0*/  SHF.R.U64 R68, R34, 0x10, R35.reuse ;  /* 0x0000001022447819 */ /* 0x108fe40000001223 */
        /* <DEDUP_REMOVED lines=12> */
[----:B------:R-:W-:Y:S02]  /*14c0*/  HADD2.F32 R31, -RZ, R39.H0_H0 ;  /* 0x20000027ff1f7230 */ /* 0x000fe40000004100 */
[----:B------:R-:W-:Y:S01]  /*14d0*/  FMUL.FTZ R73, R32, R69 ;  /* 0x0000004520497220 */ /* 0x000fe20000410000 */
[----:B------:R-:W-:Y:S02]  /*14e0*/  HADD2.F32 R74, -RZ, R74.H0_H0 ;  /* 0x2000004aff4a7230 */ /* 0x000fe40000004100 */
[----:B------:R-:W-:Y:S01]  /*14f0*/  FMUL.FTZ R71, R30, R67 ;  /* 0x000000431e477220 */ /* 0x000fe20000410000 */
[----:B------:R-:W-:-:S02]  /*1500*/  FMUL.FTZ R72, R31, R68 ;  /* 0x000000441f487220 */ /* 0x000fc40000410000 */
[----:B------:R-:W-:Y:S01]  /*1510*/  FMUL.FTZ R70, R74, R65 ;  /* 0x000000414a467220 */ /* 0x000fe20000410000 */
[----:B------:R-:W-:Y:S06]  /*1520*/  BRA `(.L_x_2732) ;  /* 0x0000000800607947 */ /* 0x000fec0003800000 */
.L_x_2731:
[----:B------:R-:W-:Y:S01]  /*1530*/  HADD2.F32 R34, -RZ, R34.H0_H0 ;  /* 0x20000022ff227230 */ /* 0x000fe20000004100 */
[----:B------:R-:W-:Y:S01]  /*1540*/  BSSY.RECONVERGENT B0, `(.L_x_2733) ;  /* 0x000002a000007945 */ /* 0x000fe20003800200 */
[----:B------:R-:W-:Y:S02]  /*1550*/  HADD2.F32 R30, -RZ, R35.H0_H0 ;  /* 0x20000023ff1e7230 */ /* 0x000fe40000004100 */
[----:B------:R-:W-:Y:S02]  /*1560*/  HADD2.F32 R68, -RZ, R68.H0_H0 ;  /* 0x20000044ff447230 */ /* 0x000fe40000004100 */
[--C-:B------:R-:W-:Y:S01]  /*1570*/  FADD.FTZ R69, R34, R45.reuse ;  /* 0x0000002d22457221 */ /* 0x100fe20000010000 */
[--C-:B------:R-:W-:Y:S01]  /*1580*/  FADD.FTZ R67, R30, R45.reuse ;  /* 0x0000002d1e437221 */ /* 0x100fe20000010000 */
[----:B------:R-:W-:Y:S02]  /*1590*/  HADD2.F32 R30, -RZ, R38.H0_H0 ;  /* 0x20000026ff1e7230 */ /* 0x000fe40000004100 */
[----:B------:R-:W-:Y:S01]  /*15a0*/  FADD.FTZ R68, R68, R45 ;  /* 0x0000002d44447221 */ /* 0x000fe20000010000 */
[----:B------:R-:W-:-:S02]  /*15b0*/  FSETP.GTU.FTZ.AND P5, PT, R69, 20, PT ;  /* 0x41a000004500780b */ /* 0x000fc40003fbc000 */
[----:B------:R-:W-:Y:S01]  /*15c0*/  FSETP.GTU.FTZ.AND P0, PT, R67, 20, PT ;  /* 0x41a000004300780b */ /* 0x000fe20003f1c000 */
[----:B------:R-:W-:Y:S01]  /*15d0*/  FADD.FTZ R65, R30, R45 ;  /* 0x0000002d1e417221 */ /* 0x000fe20000010000 */
[----:B------:R-:W-:-:S09]  /*15e0*/  FSETP.GTU.FTZ.AND P4, PT, R68, 20, PT ;  /* 0x41a000004400780b */ /* 0x000fd20003f9c000 */
        /* <DEDUP_REMOVED lines=31> */
.L_x_2734:
[----:B------:R-:W-:Y:S05]  /*17e0*/  BSYNC.RECONVERGENT B0 ;  /* 0x0000000000007941 */ /* 0x000fea0003800200 */
.L_x_2733:
[----:B------:R-:W-:Y:S01]  /*17f0*/  BSSY.RECONVERGENT B0, `(.L_x_2735) ;  /* 0x0000025000007945 */ /* 0x000fe20003800200 */
[----:B------:R-:W-:Y:S01]  /*1800*/  FSETP.GTU.FTZ.AND P5, PT, R65, 20, PT ;  /* 0x41a000004100780b */ /* 0x000fe20003fbc000 */
[----:B------:R-:W-:Y:S02]  /*1810*/  HADD2.F32 R32, -RZ, R32.H0_H0 ;  /* 0x20000020ff207230 */ /* 0x000fe40000004100 */
[----:B------:R-:W-:Y:S02]  /*1820*/  HADD2.F32 R30, -RZ, R33.H0_H0 ;  /* 0x20000021ff1e7230 */ /* 0x000fe40000004100 */
        /* <DEDUP_REMOVED lines=33> */
.L_x_2736:
[----:B------:R-:W-:Y:S05]  /*1a40*/  BSYNC.RECONVERGENT B0 ;  /* 0x0000000000007941 */ /* 0x000fea0003800200 */
.L_x_2735:
[----:B------:R-:W-:Y:S04]  /*1a50*/  BSSY.RECONVERGENT B0, `(.L_x_2737) ;  /* 0x0000020000007945 */ /* 0x000fe80003800200 */
[----:B------:R-:W-:Y:S05]  /*1a60*/  @P0 BRA `(.L_x_2738) ;  /* 0x0000000000780947 */ /* 0x000fea0003800000 */
[----:B------:R-:W-:Y:S01]  /*1a70*/  FMUL.FTZ R67, R67, 1.4426950216293334961 ;  /* 0x3fb8aa3b43437820 */ /* 0x000fe20000410000 */
[----:B------:R-:W-:Y:S01]  /*1a80*/  MOV R38, 0x3e800000 ;  /* 0x3e80000000267802 */ /* 0x000fe20000000f00 */
[----:B------:R-:W-:Y:S02]  /*1a90*/  IMAD.MOV.U32 R37, RZ, RZ, 0x3d39bf78 ;  /* 0x3d39bf78ff257424 */ /* 0x000fe400078e00ff */
        /* <DEDUP_REMOVED lines=27> */
.L_x_2738:
[----:B------:R-:W-:Y:S05]  /*1c50*/  BSYNC.RECONVERGENT B0 ;  /* 0x0000000000007941 */ /* 0x000fea0003800200 */
.L_x_2737:
        /* <DEDUP_REMOVED lines=32> */
.L_x_2740:
[----:B------:R-:W-:Y:S05]  /*1e60*/  BSYNC.RECONVERGENT B0 ;  /* 0x0000000000007941 */ /* 0x000fea0003800200 */
.L_x_2739:
[----:B------:R-:W-:Y:S01]  /*1e70*/  FMUL.FTZ R70, R74, R65 ;  /* 0x000000414a467220 */ /* 0x000fe20000410000 */
[----:B------:R-:W-:Y:S01]  /*1e80*/  FMUL.FTZ R73, R32, R69 ;  /* 0x0000004520497220 */ /* 0x000fe20000410000 */
[----:B------:R-:W-:Y:S01]  /*1e90*/  FMUL.FTZ R72, R31, R68 ;  /* 0x000000441f487220 */ /* 0x000fe20000410000 */
[----:B------:R-:W-:-:S07]  /*1ea0*/  FMUL.FTZ R71, R30, R67 ;  /* 0x000000431e477220 */ /* 0x000fce0000410000 */
.L_x_2732:
        /* <DEDUP_REMOVED lines=16> */
[----:B------:R-:W-:Y:S01]  /*1fb0*/  IMAD.MOV.U32 R87, RZ, RZ, R57 ;  /* 0x000000ffff577224 */ /* 0x000fe200078e0039 */
[----:B------:R-:W-:Y:S01]  /*1fc0*/  IADD3 R36, PT, PT, RZ, -R36, RZ ;  /* 0x80000024ff247210 */ /* 0x000fe20007ffe0ff */
[----:B------:R-:W-:Y:S01]  /*1fd0*/  IMAD.MOV.U32 R90, RZ, RZ, R47 ;  /* 0x000000ffff5a7224 */ /* 0x000fe200078e002f */
[----:B------:R-:W-:Y:S01]  /*1fe0*/  LOP3.LUT R33, R33, R44, RZ, 0x3c, !PT ;  /* 0x0000002c21217212 */ /* 0x000fe200078e3cff */
[----:B------:R-:W3:Y:S01]  /*1ff0*/  LDCU.64 UR14, c[0x0][0x460] ;  /* 0x00008c00ff0e77ac */ /* 0x000ee20008000a00 */
[----:B------:R-:W-:-:S02]  /*2000*/  MOV R88, R56 ;  /* 0x0000003800587202 */ /* 0x000fc40000000f00 */
[----:B------:R-:W-:Y:S01]  /*2010*/  ISETP.GE.AND P5, PT, R33, RZ, PT ;  /* 0x000000ff2100720c */ /* 0x000fe20003fa6270 */
[----:B------:R-:W-:Y:S01]  /*2020*/  UMOV UR7, UR8 ;  /* 0x0000000800077c82 */ /* 0x000fe20008000000 */
[----:B------:R-:W-:Y:S01]  /*2030*/  MOV R89, R49 ;  /* 0x0000003100597202 */ /* 0x000fe20000000f00 */
[----:B--2---:R-:W2:Y:S01]  /*2040*/  MUFU.RCP R32, R32 ;  /* 0x0000002000207308 */ /* 0x004ea20000001000 */
        /* <DEDUP_REMOVED lines=8> */
[----:B------:R-:W-:Y:S01]  /*20d0*/  MOV R86, R33 ;  /* 0x0000002100567202 */ /* 0x000fe20000000f00 */
[----:B0-----:R-:W-:-:S04]  /*20e0*/  IMAD.MOV R30, RZ, RZ, -R31 ;  /* 0x000000ffff1e7224 */ /* 0x001fc800078e0a1f */
        /* <DEDUP_REMOVED lines=10> */
[----:B------:R-:W-:Y:S01]  /*2190*/  ISETP.GE.U32.AND P0, PT, R30, R35, PT ;  /* 0x000000231e00720c */ /* 0x000fe20003f06070 */
[----:B------:R-:W-:Y:S01]  /*21a0*/  IMAD.WIDE.U32 R34, R55, 0x8, R4 ;  /* 0x0000000837227825 */ /* 0x000fe200078e0004 */
[----:B------:R-:W0:Y:S01]  /*21b0*/  LDC.64 R30, c[0x0][0x450] ;  /* 0x00011400ff1e7b82 */ /* 0x000e220000000a00 */
[----:B------:R-:W-:Y:S02]  /*21c0*/  ISETP.NE.AND P4, PT, R44, RZ, PT ;  /* 0x000000ff2c00720c */ /* 0x000fe40003f85270 */
[----:B------:R-:W-:Y:S01]  /*21d0*/  IMAD.MOV.U32 R80, RZ, RZ, R35 ;  /* 0x000000ffff507224 */ /* 0x000fe200078e0023 */
[----:B------:R-:W-:-:S07]  /*21e0*/  MOV R77, R34 ;  /* 0x00000022004d7202 */ /* 0x000fce0000000f00 */
[----:B------:R-:W-:-:S04]  /*21f0*/  @P0 IADD3 R85, PT, PT, R85, 0x1, RZ ;  /* 0x0000000155550810 */ /* 0x000fc80007ffe0ff */
[----:B------:R-:W-:Y:S02]  /*2200*/  @!P5 IADD3 R85, PT, PT, -R85, RZ, RZ ;  /* 0x000000ff5555d210 */ /* 0x000fe40007ffe1ff */
[----:B-1-3--:R-:W-:-:S07]  /*2210*/  @!P4 LOP3.LUT R85, RZ, R44, RZ, 0x33, !PT ;  /* 0x0000002cff55c212 */ /* 0x00afce00078e33ff */
.L_x_2747:
[----:B------:R-:W-:Y:S02]  /*2220*/  MOV R38, R87 ;  /* 0x0000005700267202 */ /* 0x000fe40000000f00 */
[----:B------:R-:W-:-:S05]  /*2230*/  MOV R39, R88 ;  /* 0x0000005800277202 */ /* 0x000fca0000000f00 */
[----:B0-----:R-:W2:Y:S01]  /*2240*/  LDG.E R32, desc[UR12][R38.64] ;  /* 0x0000000c26207981 */ /* 0x001ea2000c1e1900 */
[----:B-1----:R-:W-:Y:S01]  /*2250*/  MOV R34, R77 ;  /* 0x0000004d00227202 */ /* 0x002fe20000000f00 */
[----:B------:R-:W-:-:S06]  /*2260*/  IMAD.MOV.U32 R35, RZ, RZ, R80 ;  /* 0x000000ffff237224 */ /* 0x000fcc00078e0050 */
[----:B------:R-:W3:Y:S01]  /*2270*/  LDG.E.64 R34, desc[UR12][R34.64] ;  /* 0x0000000c22227981 */ /* 0x000ee2000c1e1b00 */
[----:B------:R-:W-:Y:S02]  /*2280*/  MOV R36, R79 ;  /* 0x0000004f00247202 */ /* 0x000fe40000000f00 */
[----:B------:R-:W-:-:S06]  /*2290*/  MOV R37, R86 ;  /* 0x0000005600257202 */ /* 0x000fcc0000000f00 */
[----:B------:R-:W4:Y:S01]  /*22a0*/  LDG.E.64 R36, desc[UR12][R36.64] ;  /* 0x0000000c24247981 */ /* 0x000f22000c1e1b00 */
[----:B------:R-:W-:Y:S02]  /*22b0*/  ISETP.NE.AND P0, PT, R60, RZ, PT ;  /* 0x000000ff3c00720c */ /* 0x000fe40003f05270 */
[-C--:B------:R-:W-:Y:S02]  /*22c0*/  ISETP.GE.U32.AND P6, PT, R58, R19.reuse, PT ;  /* 0x000000133a00720c */ /* 0x080fe40003fc6070 */
[-C--:B------:R-:W-:Y:S02]  /*22d0*/  ISETP.GE.U32.AND P4, PT, R62, R19.reuse, PT ;  /* 0x000000133e00720c */ /* 0x080fe40003f86070 */
[----:B------:R-:W-:Y:S01]  /*22e0*/  ISETP.GE.U32.AND P5, PT, R64, R19, PT ;  /* 0x000000134000720c */ /* 0x000fe20003fa6070 */
[----:B--2---:R-:W-:-:S06]  /*22f0*/  FMUL.FTZ R40, R32, 1.4426950216293334961 ;  /* 0x3fb8aa3b20287820 */ /* 0x004fcc0000410000 */
[----:B------:R-:W1:Y:S01]  /*2300*/  @P0 LDS.64 R32, [UR6] ;  /* 0x00000006ff200984 */ /* 0x000e620008000a00 */
[C---:B------:R-:W-:Y:S01]  /*2310*/  FMUL.FTZ R91, R40.reuse, R69 ;  /* 0x00000045285b7220 */ /* 0x040fe20000410000 */
[C---:B------:R-:W-:Y:S01]  /*2320*/  FMUL.FTZ R93, R40.reuse, R68 ;  /* 0x00000044285d7220 */ /* 0x040fe20000410000 */
[C---:B------:R-:W-:Y:S01]  /*2330*/  FMUL.FTZ R95, R40.reuse, R67 ;  /* 0x00000043285f7220 */ /* 0x040fe20000410000 */
[----:B------:R-:W-:Y:S01]  /*2340*/  FMUL.FTZ R40, R40, R65 ;  /* 0x0000004128287220 */ /* 0x000fe20000410000 */
[----:B------:R-:W2:Y:S01]  /*2350*/  MUFU.EX2 R39, R91 ;  /* 0x0000005b00277308 */ /* 0x000ea20000000800 */
[--C-:B---3--:R-:W-:Y:S02]  /*2360*/  HADD2.F32 R92, -RZ, R34.reuse.H0_H0 ;  /* 0x20000022ff5c7230 */ /* 0x108fe40000004100 */
[----:B------:R-:W-:Y:S01]  /*2370*/  HADD2.F32 R41, -RZ, R34.H1_H1 ;  /* 0x30000022ff297230 */ /* 0x000fe20000004100 */
[----:B------:R3:W5:Y:S01]  /*2380*/  MUFU.EX2 R98, R93 ;  /* 0x0000005d00627308 */ /* 0x0007620000000800 */
[----:B------:R-:W-:-:S02]  /*2390*/  HADD2.F32 R34, -RZ, R35.H0_H0 ;  /* 0x20000023ff227230 */ /* 0x000fc40000004100 */
[----:B------:R-:W-:Y:S01]  /*23a0*/  FMUL.FTZ R38, R92, R73 ;  /* 0x000000495c267220 */ /* 0x000fe20000410000 */
[----:B------:R-:W-:Y:S01]  /*23b0*/  HADD2.F32 R35, -RZ, R35.H1_H1 ;  /* 0x30000023ff237230 */ /* 0x000fe20000004100 */
[----:B------:R0:W5:Y:S01]  /*23c0*/  MUFU.EX2 R99, R95 ;  /* 0x0000005f00637308 */ /* 0x0001620000000800 */
[----:B------:R-:W-:Y:S01]  /*23d0*/  FMUL.FTZ R41, R41, R72 ;  /* 0x0000004829297220 */ /* 0x000fe20000410000 */
[----:B------:R-:W-:Y:S01]  /*23e0*/  FMUL.FTZ R34, R34, R71 ;  /* 0x0000004722227220 */ /* 0x000fe20000410000 */
[----:B------:R-:W-:Y:S01]  /*23f0*/  FSEL R38, R38, RZ, !P6 ;  /* 0x000000ff26267208 */ /* 0x000fe20007000000 */
[----:B------:R0:W5:Y:S01]  /*2400*/  MUFU.EX2 R97, R40 ;  /* 0x0000002800617308 */ /* 0x0001620000000800 */
[----:B------:R-:W-:Y:S01]  /*2410*/  FMUL.FTZ R35, R35, R70 ;  /* 0x0000004623237220 */ /* 0x000fe20000410000 */
[----:B--2---:R-:W-:Y:S01]  /*2420*/  FSEL R39, R39, 1, !P6 ;  /* 0x3f80000027277808 */ /* 0x004fe20007000000 */
[--C-:B----4-:R-:W-:Y:S01]  /*2430*/  HADD2.F32 R91, -RZ, R36.reuse.H0_H0 ;  /* 0x20000024ff5b7230 */ /* 0x110fe20000004100 */
[----:B------:R-:W-:Y:S01]  /*2440*/  ISETP.GE.U32.AND P6, PT, R66, R19, PT ;  /* 0x000000134200720c */ /* 0x000fe20003fc6070 */
[----:B---3--:R-:W-:Y:S01]  /*2450*/  HADD2.F32 R93, -RZ, R36.H1_H1 ;  /* 0x30000024ff5d7230 */ /* 0x008fe20000004100 */
[----:B------:R-:W-:Y:S01]  /*2460*/  FSEL R96, R35, RZ, !P4 ;  /* 0x000000ff23607208 */ /* 0x000fe20006000000 */
[--C-:B------:R-:W-:Y:S01]  /*2470*/  HADD2.F32 R92, -RZ, R37.reuse.H0_H0 ;  /* 0x20000025ff5c7230 */ /* 0x100fe20000004100 */
[----:B------:R-:W-:Y:S01]  /*2480*/  FSEL R41, R41, RZ, !P6 ;  /* 0x000000ff29297208 */ /* 0x000fe20007000000 */
[----:B0-----:R-:W-:Y:S01]  /*2490*/  HADD2.F32 R95, -RZ, R37.H1_H1 ;  /* 0x30000025ff5f7230 */ /* 0x001fe20000004100 */
[----:B------:R-:W-:-:S02]  /*24a0*/  FSEL R40, R34, RZ, !P5 ;  /* 0x000000ff22287208 */ /* 0x000fc40006800000 */
[----:B-----5:R-:W-:Y:S02]  /*24b0*/  FSEL R98, R98, 1, !P6 ;  /* 0x3f80000062627808 */ /* 0x020fe40007000000 */
[----:B------:R-:W-:Y:S02]  /*24c0*/  FSEL R99, R99, 1, !P5 ;  /* 0x3f80000063637808 */ /* 0x000fe40006800000 */
[----:B------:R-:W-:Y:S01]  /*24d0*/  FSEL R97, R97, 1, !P4 ;  /* 0x3f80000061617808 */ /* 0x000fe20006000000 */
[----:B------:R-:W-:Y:S06]  /*24e0*/  @P0 BRA `(.L_x_2742) ;  /* 0x00000000002c0947 */ /* 0x000fec0003800000 */
[----:B-1----:R-:W-:Y:S01]  /*24f0*/  HFMA2 R32, -RZ, RZ, 1.875, 0 ;  /* 0x3f800000ff207431 */ /* 0x002fe200000001ff */
[----:B------:R-:W-:Y:S06]  /*2500*/  @!P1 BRA `(.L_x_2743) ;  /* 0x0000000000109947 */ /* 0x000fec0003800000 */
[----:B------:R-:W-:-:S05]  /*2510*/  IADD3 R34, P0, PT, R89, R54, RZ ;  /* 0x0000003659227210 */ /* 0x000fca0007f1e0ff */
[----:B------:R-:W-:-:S05]  /*2520*/  IMAD.X R35, R90, 0x1, R48, P0 ;  /* 0x000000015a237824 */ /* 0x000fca00000e0630 */
[----:B------:R2:W5:Y:S01]  /*2530*/  LDG.E R33, desc[UR12][R34.64] ;  /* 0x0000000c22217981 */ /* 0x000562000c1e1900 */
[----:B------:R-:W-:Y:S05]  /*2540*/  BRA `(.L_x_2742) ;  /* 0x0000000000147947 */ /* 0x000fea0003800000 */
.L_x_2743:
[----:B------:R-:W-:Y:S01]  /*2550*/  MOV R33, RZ ;  /* 0x000000ff00217202 */ /* 0x000fe20000000f00 */
[----:B------:R-:W-:Y:S06]  /*2560*/  @!P2 BRA `(.L_x_2742) ;  /* 0x00000000000ca947 */ /* 0x000fec0003800000 */
[----:B------:R-:W-:Y:S02]  /*2570*/  MOV R34, R89 ;  /* 0x0000005900227202 */ /* 0x000fe40000000f00 */
[----:B------:R-:W-:-:S05]  /*2580*/  MOV R35, R90 ;  /* 0x0000005a00237202 */ /* 0x000fca0000000f00 */
[----:B------:R0:W5:Y:S02]  /*2590*/  LDG.E R33, desc[UR12][R34.64] ;  /* 0x0000000c22217981 */ /* 0x000164000c1e1900 */
.L_x_2742:
[----:B0-2---:R-:W-:Y:S01]  /*25a0*/  FFMA.FTZ R34, R38, R98, R41 ;  /* 0x0000006226227223 */ /* 0x005fe20000010029 */
        /* <DEDUP_REMOVED lines=13> */
[----:B0-----:R-:W-:Y:S01]  /*2680*/  ULEA UR9, UR10, UR9, 0x18 ;  /* 0x000000090a097291 */ /* 0x001fe2000f8ec0ff */
[----:B--2---:R-:W-:-:S05]  /*2690*/  FFMA.FTZ R35, R101, R35, R36 ;  /* 0x0000002365237223 */ /* 0x004fca0000010024 */
[----:B------:R-:W-:-:S05]  /*26a0*/  FSEL R100, R36, R35, !P0 ;  /* 0x0000002324647208 */ /* 0x000fca0004000000 */
[----:B------:R-:W0:Y:S01]  /*26b0*/  SHFL.UP PT, R35, R100, 0x2, RZ ;  /* 0x0440000064237989 */ /* 0x000e2200000e00ff */
[----:B---3--:R-:W-:Y:S01]  /*26c0*/  @P0 FMUL.FTZ R101, R101, R34 ;  /* 0x0000002265650220 */ /* 0x008fe20000410000 */
        /* <DEDUP_REMOVED lines=33> */
[----:B0-----:R-:W-:Y:S01]  /*28e0*/  @!P4 MOV R100, R33 ;  /* 0x000000210064c202 */ /* 0x001fe20000000f00 */
[----:B--2---:R-:W-:-:S04]  /*28f0*/  @!P4 IMAD.MOV.U32 R103, RZ, RZ, R32 ;  /* 0x000000ffff67c224 */ /* 0x004fc800078e0020 */
[----:B------:R-:W0:Y:S01]  /*2900*/  @P5 LDS R105, [UR9+0x214] ;  /* 0x00021409ff695984 */ /* 0x000e220008000800 */
[----:B-1----:R-:W-:Y:S01]  /*2910*/  FFMA.FTZ R33, R36, R33, R37 ;  /* 0x0000002124217223 */ /* 0x002fe20000010025 */
        /* <DEDUP_REMOVED lines=24> */
.L_x_2746:
[----:B------:R-:W-:-:S04]  /*2aa0*/  ISETP.NE.AND P0, PT, R60, R61, PT ;  /* 0x0000003d3c00720c */ /* 0x000fc80003f05270 */
[----:B------:R-:W-:-:S13]  /*2ab0*/  ISETP.NE.OR P0, PT, R81, RZ, P0 ;  /* 0x000000ff5100720c */ /* 0x000fda0000705670 */
[----:B------:R-:W-:Y:S01]  /*2ac0*/  @!P0 MOV R34, R89 ;  /* 0x0000005900228202 */ /* 0x000fe20000000f00 */
[----:B------:R-:W-:-:S05]  /*2ad0*/  @!P0 IMAD.MOV.U32 R35, RZ, RZ, R90 ;  /* 0x000000ffff238224 */ /* 0x000fca00078e005a */
[----:B------:R1:W-:Y:S02]  /*2ae0*/  @!P0 STG.E desc[UR12][R34.64], R33 ;  /* 0x0000002122008986 */ /* 0x0003e4000c10190c */
.L_x_2745:
[----:B------:R-:W-:Y:S05]  /*2af0*/  BSYNC.RECONVERGENT B0 ;  /* 0x0000000000007941 */ /* 0x000fea0003800200 */
.L_x_2744:
        /* <DEDUP_REMOVED lines=18> */
.L_x_2741:
[----:B------:R-:W-:Y:S01]  /*2c20*/  F2F.F16.F32 R31, R75 ;  /* 0x0000004b001f7304 */ /* 0x000fe20000200800 */
[----:B------:R-:W-:Y:S01]  /*2c30*/  BAR.SYNC.DEFER_BLOCKING 0x0 ;  /* 0x0000000000007b1d */ /* 0x000fe20000010000 */
[C---:B------:R-:W-:Y:S02]  /*2c40*/  IADD3 R39, P0, PT, R59.reuse, R26, RZ ;  /* 0x0000001a3b277210 */ /* 0x040fe40007f1e0ff */
[----:B-1----:R-:W-:Y:S02]  /*2c50*/  IADD3 R35, P4, PT, R59, R16, RZ ;  /* 0x000000103b237210 */ /* 0x002fe40007f9e0ff */
[----:B------:R-:W-:Y:S02]  /*2c60*/  IADD3.X R38, PT, PT, RZ, R82, RZ, P0, !PT ;  /* 0x00000052ff267210 */ /* 0x000fe400007fe4ff */
[----:B0-----:R-:W0:Y:S01]  /*2c70*/  F2F.F16.F32 R32, R74 ;  /* 0x0000004a00207304 */ /* 0x001e220000200800 */
[----:B------:R-:W-:Y:S02]  /*2c80*/  IADD3.X R36, PT, PT, RZ, R84, RZ, P4, !PT ;  /* 0x00000054ff247210 */ /* 0x000fe400027fe4ff */
[----:B------:R-:W-:-:S04]  /*2c90*/  LEA R34, P4, R35, R8, 0x1 ;  /* 0x0000000823227211 */ /* 0x000fc800078808ff */
[----:B------:R-:W-:Y:S01]  /*2ca0*/  LEA.HI.X R35, R35, R9, R36, 0x1, P4 ;  /* 0x0000000923237211 */ /* 0x000fe200020f0c24 */
[----:B------:R-:W1:Y:S01]  /*2cb0*/  F2F.F16.F32 R30, R76 ;  /* 0x0000004c001e7304 */ /* 0x000e620000200800 */
[----:B0-----:R-:W-:-:S07]  /*2cc0*/  PRMT R37, R31, 0x5410, R32 ;  /* 0x000054101f257816 */ /* 0x001fce0000000020 */
[----:B------:R-:W0:Y:S01]  /*2cd0*/  F2F.F16.F32 R33, R78 ;  /* 0x0000004e00217304 */ /* 0x000e220000200800 */
[----:B------:R-:W-:Y:S01]  /*2ce0*/  LEA R32, P0, R39, R10, 0x1 ;  /* 0x0000000a27207211 */ /* 0x000fe200078008ff */
[----:B-1----:R-:W-:-:S05]  /*2cf0*/  IMAD.WIDE.U32 R30, R30, 0x10000, RZ ;  /* 0x000100001e1e7825 */ /* 0x002fca00078e00ff */
[----:B------:R-:W-:Y:S02]  /*2d00*/  LOP3.LUT R31, R37, R31, RZ, 0xfc, !PT ;  /* 0x0000001f251f7212 */ /* 0x000fe400078efcff */
[----:B0-----:R-:W-:Y:S02]  /*2d10*/  LOP3.LUT R30, R30, R33, RZ, 0xfc, !PT ;  /* 0x000000211e1e7212 */ /* 0x001fe400078efcff */
[----:B------:R-:W-:-:S05]  /*2d20*/  LEA.HI.X R33, R39, R11, R38, 0x1, P0 ;  /* 0x0000000b27217211 */ /* 0x000fca00000f0c26 */
[----:B------:R0:W-:Y:S01]  /*2d30*/  STG.E.64 desc[UR12][R32.64], R30 ;  /* 0x0000001e20007986 */ /* 0x0001e2000c101b0c */
[----:B------:R-:W-:Y:S06]  /*2d40*/  BAR.SYNC.DEFER_BLOCKING 0x0 ;  /* 0x0000000000007b1d */ /* 0x000fec0000010000 */
[----:B------:R-:W2:Y:S01]  /*2d50*/  LDG.E.64 R34, desc[UR12][R34.64] ;  /* 0x0000000c22227981 */ /* 0x000ea2000c1e1b00 */
[----:B------:R-:W-:Y:S01]  /*2d60*/  IADD3 R65, P0, PT, R59, R14, RZ ;  /* 0x0000000e3b417210 */ /* 0x000fe20007f1e0ff */
[----:B------:R-:W-:Y:S01]  /*2d70*/  VIADD R60, R60, 0x1 ;  /* 0x000000013c3c7836 */ /* 0x000fe20000000000 */
[C---:B------:R-:W-:Y:S01]  /*2d80*/  IADD3 R0, PT, PT, R19.reuse, R0, RZ ;  /* 0x0000000013007210 */ /* 0x040fe20007ffe0ff */
[C---:B------:R-:W-:Y:S01]  /*2d90*/  IMAD.WIDE.U32 R2, R19.reuse, 0x2, R2 ;  /* 0x0000000213027825 */ /* 0x040fe200078e0002 */
[----:B------:R-:W-:-:S03]  /*2da0*/  IADD3 R59, PT, PT, R19, R59, RZ ;  /* 0x0000003b133b7210 */ /* 0x000fc60007ffe0ff */
[----:B------:R-:W-:Y:S01]  /*2db0*/  IMAD.WIDE.U32 R4, R19, 0x2, R4 ;  /* 0x0000000213047825 */ /* 0x000fe200078e0004 */
[----:B------:R-:W-:Y:S01]  /*2dc0*/  BAR.SYNC.DEFER_BLOCKING 0x0 ;  /* 0x0000000000007b1d */ /* 0x000fe20000010000 */
[--C-:B--2---:R-:W-:Y:S02]  /*2dd0*/  SHF.R.U64 R38, R34, 0x10, R35.reuse ;  /* 0x0000001022267819 */ /* 0x104fe40000001223 */
[----:B------:R-:W-:Y:S01]  /*2de0*/  HADD2.F32 R39, -RZ, R35.H0_H0 ;  /* 0x20000023ff277230 */ /* 0x000fe20000004100 */
[----:B------:R-:W-:Y:S01]  /*2df0*/  SHF.R.U32.HI R41, RZ, 0x10, R35 ;  /* 0x00000010ff297819 */ /* 0x000fe20000011623 */
[----:B------:R-:W-:Y:S02]  /*2e00*/  HADD2.F32 R36, -RZ, R34.H0_H0 ;  /* 0x20000022ff247230 */ /* 0x000fe40000004100 */
[----:B------:R-:W-:Y:S02]  /*2e10*/  HADD2.F32 R38, -RZ, R38.H0_H0 ;  /* 0x20000026ff267230 */ /* 0x000fe40000004100 */
[----:B------:R-:W-:Y:S01]  /*2e20*/  FMUL.FTZ R40, R39, -1.4426950216293334961 ;  /* 0xbfb8aa3b27287820 */ /* 0x000fe20000410000 */
[----:B------:R-:W-:-:S02]  /*2e30*/  HADD2.F32 R41, -RZ, R41.H0_H0 ;  /* 0x20000029ff297230 */ /* 0x000fc40000004100 */
[----:B------:R-:W-:Y:S01]  /*2e40*/  FMUL.FTZ R37, R36, -1.4426950216293334961 ;  /* 0xbfb8aa3b24257820 */ /* 0x000fe20000410000 */
[----:B0-----:R-:W-:Y:S02]  /*2e50*/  FMUL.FTZ R30, R38, -1.4426950216293334961 ;  /* 0xbfb8aa3b261e7820 */ /* 0x001fe40000410000 */
[----:B------:R-:W-:Y:S01]  /*2e60*/  FMUL.FTZ R33, R41, -1.4426950216293334961 ;  /* 0xbfb8aa3b29217820 */ /* 0x000fe20000410000 */
        /* <DEDUP_REMOVED lines=8> */
[----:B---3--:R-:W-:-:S06]  /*2ef0*/  FADD.FTZ R37, R37, 1 ;  /* 0x3f80000025257421 */ /* 0x008fcc0000010000 */
[----:B------:R-:W1:Y:S08]  /*2f00*/  MUFU.RCP R31, R31 ;  /* 0x0000001f001f7308 */ /* 0x000e700000001000 */
[----:B------:R-:W2:Y:S01]  /*2f10*/  MUFU.RCP R34, R34 ;  /* 0x0000002200227308 */ /* 0x000ea20000001000 */
[----:B0-----:R-:W-:-:S04]  /*2f20*/  FMUL.FTZ R30, R39, R32 ;  /* 0x00000020271e7220 */ /* 0x001fc80000410000 */
[----:B------:R-:W-:-:S03]  /*2f30*/  FMUL.FTZ R30, R30, R75 ;  /* 0x0000004b1e1e7220 */ /* 0x000fc60000410000 */
[----:B------:R-:W0:Y:S01]  /*2f40*/  MUFU.RCP R37, R37 ;  /* 0x0000002500257308 */ /* 0x000e220000001000 */
[----:B-1----:R-:W-:-:S04]  /*2f50*/  FMUL.FTZ R33, R38, R31 ;  /* 0x0000001f26217220 */ /* 0x002fc80000410000 */
[----:B------:R-:W-:-:S03]  /*2f60*/  FMUL.FTZ R33, R33, R76 ;  /* 0x0000004c21217220 */ /* 0x000fc60000410000 */
[----:B------:R-:W-:Y:S01]  /*2f70*/  F2F.F16.F32 R35, R30 ;  /* 0x0000001e00237304 */ /* 0x000fe20000200800 */
[----:B--2---:R-:W-:-:S04]  /*2f80*/  FMUL.FTZ R41, R41, R34 ;  /* 0x0000002229297220 */ /* 0x004fc80000410000 */
[----:B------:R-:W-:-:S03]  /*2f90*/  FMUL.FTZ R41, R41, R74 ;  /* 0x0000004a29297220 */ /* 0x000fc60000410000 */
[----:B------:R-:W1:Y:S01]  /*2fa0*/  F2F.F16.F32 R33, R33 ;  /* 0x0000002100217304 */ /* 0x000e620000200800 */
[----:B0-----:R-:W-:Y:S01]  /*2fb0*/  FMUL.FTZ R31, R36, R37 ;  /* 0x00000025241f7220 */ /* 0x001fe20000410000 */
[----:B------:R-:W-:Y:S02]  /*2fc0*/  IADD3.X R36, PT, PT, RZ, R83, RZ, P0, !PT ;  /* 0x00000053ff247210 */ /* 0x000fe400007fe4ff */
[----:B------:R-:W-:Y:S01]  /*2fd0*/  LEA R34, P0, R65, R6, 0x1 ;  /* 0x0000000641227211 */ /* 0x000fe200078008ff */
[----:B------:R-:W-:-:S03]  /*2fe0*/  FMUL.FTZ R78, R31, R78 ;  /* 0x0000004e1f4e7220 */ /* 0x000fc60000410000 */
[----:B------:R-:W0:Y:S01]  /*2ff0*/  F2F.F16.F32 R32, R41 ;  /* 0x0000002900207304 */ /* 0x000e220000200800 */
[----:B-1----:R-:W-:-:S07]  /*3000*/  IMAD.WIDE.U32 R30, R33, 0x10000, RZ ;  /* 0x00010000211e7825 */ /* 0x002fce00078e00ff */
[----:B------:R-:W1:Y:S01]  /*3010*/  F2F.F16.F32 R37, R78 ;  /* 0x0000004e00257304 */ /* 0x000e620000200800 */
[----:B0-----:R-:W-:Y:S02]  /*3020*/  PRMT R39, R35, 0x5410, R32 ;  /* 0x0000541023277816 */ /* 0x001fe40000000020 */
[----:B------:R-:W-:Y:S02]  /*3030*/  LEA.HI.X R35, R65, R7, R36, 0x1, P0 ;  /* 0x0000000741237211 */ /* 0x000fe400000f0c24 */
[----:B------:R-:W-:Y:S02]  /*3040*/  LOP3.LUT R33, R39, R31, RZ, 0xfc, !PT ;  /* 0x0000001f27217212 */ /* 0x000fe400078efcff */
[----:B------:R-:W-:Y:S02]  /*3050*/  ISETP.NE.AND P0, PT, R60, R42, PT ;  /* 0x0000002a3c00720c */ /* 0x000fe40003f05270 */
[----:B-1----:R-:W-:Y:S02]  /*3060*/  LOP3.LUT R32, R30, R37, RZ, 0xfc, !PT ;  /* 0x000000251e207212 */ /* 0x002fe400078efcff */
[----:B------:R-:W-:-:S03]  /*3070*/  MOV R31, R3 ;  /* 0x00000003001f7202 */ /* 0x000fc60000000f00 */
[----:B------:R0:W-:Y:S06]  /*3080*/  STG.E.64 desc[UR12][R34.64], R32 ;  /* 0x0000002022007986 */ /* 0x0001ec000c101b0c */
[----:B------:R-:W-:Y:S05]  /*3090*/  @P0 BRA `(.L_x_2748) ;  /* 0xffffffe000700947 */ /* 0x000fea000383ffff */
[----:B------:R-:W-:Y:S05]  /*30a0*/  EXIT ;  /* 0x000000000000794d */ /* 0x000fea0003800000 */
.L_x_2749:
        /* <DEDUP_REMOVED lines=13> */
.L_x_8002:


//--------------------- .text._Z25selective_scan_fwd_kernelI32Selective_Scan_fwd_kernel_traitsILi32ELi4ELi1ELb1ELb1ELb1ELb1ELb1EN3c104HalfEffEEv13SSMParamsBase --------------------------
	.section	.text._Z25selective_scan_fwd_kernelI32Selective_Scan_fwd_kernel_traitsILi32ELi4ELi1ELb1ELb1ELb1ELb1ELb1EN3c104HalfEffEEv13SSMParamsBase,"ax",@progbits
	.align	128
        .global         _Z25selective_scan_fwd_kernelI32Selective_Scan_fwd_kernel_traitsILi32ELi4ELi1ELb1ELb1ELb1ELb1ELb1EN3c104HalfEffEEv13SSMParamsBase
        .type           _Z25selective_scan_fwd_kernelI32Selective_Scan_fwd_kernel_traitsILi32ELi4ELi1ELb1ELb1ELb1ELb1ELb1EN3c104HalfEffEEv13SSMParamsBase,@function
        .size           _Z25selective_scan_fwd_kernelI32Selective_Scan_fwd_kernel_traitsILi32ELi4ELi1ELb1ELb1ELb1ELb1ELb1EN3c104HalfEffEEv13SSMParamsBase,(.L_x_8003 - _Z25selective_scan_fwd_kernelI32Selective_Scan_fwd_kernel_traitsILi32ELi4ELi1ELb1ELb1ELb1ELb1ELb1EN3c104HalfEffEEv13SSMParamsBase)
        .other          _Z25selective_scan_fwd_kernelI32Selective_Scan_fwd_kernel_traitsILi32ELi4ELi1ELb1ELb1ELb1ELb1ELb1EN3c104HalfEffEEv13SSMParamsBase,@"STO_CUDA_ENTRY STV_DEFAULT"
_Z25selective_scan_fwd_kernelI32Selective_Scan_fwd_kernel_traitsILi32ELi4ELi1ELb1ELb1ELb1ELb1ELb1EN3c104HalfEffEEv13SSMParamsBase:
.text._Z25selective_scan_fwd_kernelI32Selective_Scan_fwd_kernel_traitsILi32ELi4ELi1ELb1ELb1ELb1ELb1ELb1EN3c104HalfEffEEv13SSMParamsBase:
        /* <DEDUP_REMOVED lines=43> */
.L_x_2750:
        /* <DEDUP_REMOVED lines=92> */
.L_x_2751:
        /* <DEDUP_REMOVED lines=11> */
.L_x_2752:
        /* <DEDUP_REMOVED lines=69> */
.L_x_2753:
        /* <DEDUP_REMOVED lines=29> */
.L_x_2754:
        /* <DEDUP_REMOVED lines=27> */
.L_x_2770:
        /* <DEDUP_REMOVED lines=96> */
.L_x_2756:
[----:B------:R-:W-:Y:S05]  /*16f0*/  BSYNC.RECONVERGENT B0 ;  /* 0x0000000000007941 */ /* 0x000fea0003800200 */
.L_x_2755:
        /* <DEDUP_REMOVED lines=36> */
.L_x_2758:
[----:B------:R-:W-:Y:S05]  /*1940*/  BSYNC.RECONVERGENT B0 ;  /* 0x0000000000007941 */ /* 0x000fea0003800200 */
.L_x_2757:
        /* <DEDUP_REMOVED lines=36> */
.L_x_2760:
[----:B------:R-:W-:Y:S05]  /*1b90*/  BSYNC.RECONVERGENT B0 ;  /* 0x0000000000007941 */ /* 0x000fea0003800200 */
.L_x_2759:
        /* <DEDUP_REMOVED lines=34> */
.L_x_2762:
[----:B------:R-:W-:Y:S05]  /*1dc0*/  BSYNC.RECONVERGENT B0 ;  /* 0x0000000000007941 */ /* 0x000fea0003800200 */
.L_x_2761:
        /* <DEDUP_REMOVED lines=81> */
.L_x_2769:
        /* <DEDUP_REMOVED lines=91> */
.L_x_2765:
[----:B------:R-:W-:Y:S02]  /*2890*/  ISETP.NE.AND P6, PT, R93, RZ, PT ;  /* 0x000000ff5d00720c */ /* 0x000fe40003fc5270 */
[----:B------:R-:W-:-:S11]  /*28a0*/  MOV R27, RZ ;  /* 0x000000ff001b7202 */ /* 0x000fd60000000f00 */
[----:B------:R-:W-:Y:S05]  /*28b0*/  @!P6 BRA `(.L_x_2764) ;  /* 0x00000000000ce947 */ /* 0x000fea0003800000 */
[----:B------:R-:W-:-:S05]  /*28c0*/  IADD3 R28, P6, PT, R44, R81, RZ ;  /* 0x000000512c1c7210 */ /* 0x000fca0007fde0ff */
[----:B------:R-:W-:-:S05]  /*28d0*/  IMAD.X R29, R45, 0x1, R82, P6 ;  /* 0x000000012d1d7824 */ /* 0x000fca00030e0652 */
[----:B------:R1:W5:Y:S03]  /*28e0*/  LDG.E R27, desc[UR10][R28.64] ;  /* 0x0000000a1c1b7981 */ /* 0x000366000c1e1900 */
.L_x_2764:
        /* <DEDUP_REMOVED lines=82> */
.L_x_2768:
[----:B------:R-:W-:Y:S02]  /*2e10*/  ISETP.NE.AND P6, PT, R69, R58, PT ;  /* 0x0000003a4500720c */ /* 0x000fe40003fc5270 */
[----:B------:R-:W-:Y:S02]  /*2e20*/  P2R R26, PR, RZ, 0x1 ;  /* 0x00000001ff1a7803 */ /* 0x000fe40000000000 */
[----:B------:R-:W-:-:S13]  /*2e30*/  ISETP.NE.OR P6, PT, R28, RZ, P6 ;  /* 0x000000ff1c00720c */ /* 0x000fda00037c5670 */
[----:B------:R-:W-:-:S05]  /*2e40*/  @!P6 IADD3 R28, P0, PT, R44, R81, RZ ;  /* 0x000000512c1ce210 */ /* 0x000fca0007f1e0ff */
[----:B------:R-:W-:Y:S01]  /*2e50*/  @!P6 IMAD.X R29, R45, 0x1, R82, P0 ;  /* 0x000000012d1de824 */ /* 0x000fe200000e0652 */
[----:B------:R-:W-:-:S04]  /*2e60*/  ISETP.NE.AND P0, PT, R26, RZ, PT ;  /* 0x000000ff1a00720c */ /* 0x000fc80003f05270 */
[----:B------:R0:W-:Y:S09]  /*2e70*/  @!P6 STG.E desc[UR10][R28.64], R27 ;  /* 0x0000001b1c00e986 */ /* 0x0001f2000c10190a */
.L_x_2767:
[----:B------:R-:W-:Y:S05]  /*2e80*/  BSYNC.RECONVERGENT B0 ;  /* 0x0000000000007941 */ /* 0x000fea0003800200 */
.L_x_2766:
        /* <DEDUP_REMOVED lines=18> */
.L_x_2763:
        /* <DEDUP_REMOVED lines=135> */
.L_x_2771:
        /* <DEDUP_REMOVED lines=14> */
.L_x_8003:


//--------------------- .text._Z25selective_scan_fwd_kernelI32Selective_Scan_fwd_kernel_traitsILi64ELi16ELi1ELb0ELb1ELb1ELb0ELb0EN3c104HalfEffEEv13SSMParamsBase --------------------------
	.section	.text._Z25selective_scan_fwd_kernelI32Selective_Scan_fwd_kernel_traitsILi64ELi16ELi1ELb0ELb1ELb1ELb0ELb0EN3c104HalfEffEEv13SSMParamsBase,"ax",@progbits
	.align	128
        .global         _Z25selective_scan_fwd_kernelI32Selective_Scan_fwd_kernel_traitsILi64ELi16ELi1ELb0ELb1ELb1ELb0ELb0EN3c104HalfEffEEv13SSMParamsBase
        .type           _Z25selective_scan_fwd_kernelI32Selective_Scan_fwd_kernel_traitsILi64ELi16ELi1ELb0ELb1ELb1ELb0ELb0EN3c104HalfEffEEv13SSMParamsBase,@function
        .size           _Z25selective_scan_fwd_kernelI32Selective_Scan_fwd_kernel_traitsILi64ELi16ELi1ELb0ELb1ELb1ELb0ELb0EN3c104HalfEffEEv13SSMParamsBase,(.L_x_8004 - _Z25selective_scan_fwd_kernelI32Selective_Scan_fwd_kernel_traitsILi64ELi16ELi1ELb0ELb1ELb1ELb0ELb0EN3c104HalfEffEEv13SSMParamsBase)
        .other          _Z25selective_scan_fwd_kernelI32Selective_Scan_fwd_kernel_traitsILi64ELi16ELi1ELb0ELb1ELb1ELb0ELb0EN3c104HalfEffEEv13SSMParamsBase,@"STO_CUDA_ENTRY STV_DEFAULT"
_Z25selective_scan_fwd_kernelI32Selective_Scan_fwd_kernel_traitsILi64ELi16ELi1ELb0ELb1ELb1ELb0ELb0EN3c104HalfEffEEv13SSMParamsBase:
.text._Z25selective_scan_fwd_kernelI32Selective_Scan_fwd_kernel_traitsILi64ELi16ELi1ELb0ELb1ELb1ELb0ELb0EN3c104HalfEffEEv13SSMParamsBase:
        /* <DEDUP_REMOVED lines=50> */
.L_x_2772:
        /* <DEDUP_REMOVED lines=65> */
[----:B0-----:R-:W-:Y:S02]  /*0730*/  ULEA UR24, UP3, UR6, UR24, 0x1 ;  /* 0x0000001806187291 */ /* 0x001fe4000f8608ff */
[----:B------:R-:W-:Y:S02]  /*0740*/  UIMAD.WIDE.U32 UR14, UR13, UR38, UR14 ;  /* 0x000000260d0e72a5 */ /* 0x000fe4000f8e000e */
[----:B------:R-:W-:Y:S02]  /*0750*/  UIMAD UR7, UR13, UR39, UR7 ;  /* 0x000000270d0772a4 */ /* 0x000fe4000f8e0207 */
[----:B------:R-:W-:-:S02]  /*0760*/  ULEA.HI.X UR25, UR6, UR25, UR19, 0x1, UP3 ;  /* 0x0000001906197291 */ /* 0x000fc400098f0c13 */
[----:B--2---:R-:W-:Y:S02]  /*0770*/  ULEA UR30, UP5, UR14, UR30, 0x1 ;  /* 0x0000001e0e1e7291 */ /* 0x004fe4000f8a08ff */
[----:B------:R-:W-:Y:S02]  /*0780*/  UIADD3 UR6, UPT, UPT, UR15, UR7, URZ ;  /* 0x000000070f067290 */ /* 0x000fe4000fffe0ff */
[----:B------:R-:W-:Y:S02]  /*0790*/  UIMAD UR9, UR13, UR21, UR9 ;  /* 0x000000150d0972a4 */ /* 0x000fe4000f8e0209 */
[----:B------:R-:W-:Y:S02]  /*07a0*/  ULEA.HI.X UR31, UR14, UR31, UR6, 0x1, UP5 ;  /* 0x0000001f0e1f7291 */ /* 0x000fe4000a8f0c06 */
[----:B---3--:R-:W-:Y:S02]  /*07b0*/  UISETP.NE.AND UP5, UPT, UR16, URZ, UPT ;  /* 0x000000ff1000728c */ /* 0x008fe4000bfa5270 */
[----:B------:R-:W-:-:S02]  /*07c0*/  ULEA UR26, UP4, UR8, UR26, 0x1 ;  /* 0x0000001a081a7291 */ /* 0x000fc4000f8808ff */
        /* <DEDUP_REMOVED lines=13> */
.L_x_2773:
        /* <DEDUP_REMOVED lines=10> */
.L_x_2774:
        /* <DEDUP_REMOVED lines=49> */
[----:B------:R-:W3:Y:S04]  /*0c50*/  @P1 LDG.E R4, desc[UR36][R4.64] ;  /* 0x0000002404041981 */ /* 0x000ee8000c1e1900 */
[----:B------:R-:W4:Y:S04]  /*0c60*/  @!P2 LDG.E R6, desc[UR36][R6.64] ;  /* 0x000000240606a981 */ /* 0x000f28000c1e1900 */
[----:B------:R-:W4:Y:S01]  /*0c70*/  @!P3 LDG.E R8, desc[UR36][R8.64] ;  /* 0x000000240808b981 */ /* 0x000f22000c1e1900 */
[----:B------:R-:W-:Y:S01]  /*0c80*/  UMOV UR7, URZ ;  /* 0x000000ff00077c82 */ /* 0x000fe20008000000 */
[----:B0-----:R-:W-:Y:S01]  /*0c90*/  UISETP.NE.U32.AND UP0, UPT, UR12, URZ, UPT ;  /* 0x000000ff0c00728c */ /* 0x001fe2000bf05070 */
[----:B------:R-:W-:Y:S01]  /*0ca0*/  UMOV UR6, URZ ;  /* 0x000000ff00067c82 */ /* 0x000fe20008000000 */
[----:B------:R-:W-:-:S02]  /*0cb0*/  UMOV UR11, URZ ;  /* 0x000000ff000b7c82 */ /* 0x000fc40008000000 */
[----:B------:R-:W-:Y:S02]  /*0cc0*/  UISETP.NE.AND.EX UP0, UPT, UR13, URZ, UPT, UP0 ;  /* 0x000000ff0d00728c */ /* 0x000fe4000bf05300 */
[----:B-1----:R-:W-:Y:S02]  /*0cd0*/  UISETP.EQ.U32.AND UP3, UPT, UR4, URZ, UPT ;  /* 0x000000ff0400728c */ /* 0x002fe4000bf62070 */
[----:B-----5:R-:W-:Y:S02]  /*0ce0*/  USEL UR32, UR32, 0x800, UP5 ;  /* 0x0000080020207887 */ /* 0x020fe4000a800000 */
[----:B------:R-:W-:Y:S01]  /*0cf0*/  UISETP.EQ.OR.EX UP0, UPT, UR5, URZ, !UP0, UP3 ;  /* 0x000000ff0500728c */ /* 0x000fe2000c702730 */
[----:B--2---:R-:W-:Y:S02]  /*0d00*/  @P0 R2UR UR7, R2 ;  /* 0x00000000020702ca */ /* 0x004fe400000e0000 */
[----:B---3--:R-:W-:Y:S02]  /*0d10*/  @P1 R2UR UR6, R4 ;  /* 0x00000000040612ca */ /* 0x008fe400000e0000 */
[----:B----4-:R-:W-:-:S02]  /*0d20*/  @!P2 R2UR UR23, R6 ;  /* 0x000000000617a2ca */ /* 0x010fc400000e0000 */
        /* <DEDUP_REMOVED lines=37> */
.L_x_2775:
        /* <DEDUP_REMOVED lines=27> */
[----:B------:R-:W-:Y:S02]  /*1130*/  UMOV UR11, URZ ;  /* 0x000000ff000b7c82 */ /* 0x000fe40008000000 */
[----:B------:R-:W-:-:S06]  /*1140*/  UMOV UR8, URZ ;  /* 0x000000ff00087c82 */ /* 0x000fcc0008000000 */
[----:B------:R-:W-:Y:S02]  /*1150*/  @UP0 UIADD3 UR5, UPT, UPT, UR5, 0x1, URZ ;  /* 0x0000000105050890 */ /* 0x000fe4000fffe0ff */
[----:B------:R-:W-:Y:S02]  /*1160*/  UISETP.NE.AND UP0, UPT, UR32, URZ, UPT ;  /* 0x000000ff2000728c */ /* 0x000fe4000bf05270 */
[----:B------:R-:W-:-:S09]  /*1170*/  @!UP3 UIADD3 UR5, UPT, UPT, -UR5, URZ, URZ ;  /* 0x000000ff0505b290 */ /* 0x000fd2000fffe1ff */
[----:B------:R-:W-:-:S07]  /*1180*/  @!UP0 ULOP3.LUT UR5, URZ, UR32, URZ, 0x33, !UPT ;  /* 0x00000020ff058292 */ /* 0x000fce000f8e33ff */
[----:B------:R-:W-:-:S05]  /*1190*/  UMOV UR34, UR5 ;  /* 0x0000000500227c82 */ /* 0x000fca0008000000 */
.L_x_2776:
        /* <DEDUP_REMOVED lines=23> */
[----:B------:R-:W-:-:S07]  /*1310*/  LOP3.LUT R97, R111, 0x1e0, RZ, 0xfc, !PT ;  /* 0x000001e06f617812 */ /* 0x000fce00078efcff */
.L_x_2820:
[----:B0-----:R-:W0:Y:S02]  /*1320*/  LDCU.64 UR4, c[0x0][0x4f8] ;  /* 0x00009f00ff0477ac */ /* 0x001e240008000a00 */
[----:B0-----:R-:W-:-:S04]  /*1330*/  UISETP.NE.U32.AND UP0, UPT, UR4, URZ, UPT ;  /* 0x000000ff0400728c */ /* 0x001fc8000bf05070 */
[----:B------:R-:W-:-:S06]  /*1340*/  UISETP.NE.AND.EX UP0, UPT, UR5, URZ, UPT, UP0 ;  /* 0x000000ff0500728c */ /* 0x000fcc000bf05300 */
[----:B------:R-:W-:-:S05]  /*1350*/  PLOP3.LUT P0, PT, PT, PT, UP0, 0x80, 0x8 ;  /* 0x000000000008781c */ /* 0x000fca0003f0f008 */
[----:B------:R-:W0:Y:S01]  /*1360*/  @UP0 LDCU.64 UR4, c[0x0][0x4f8] ;  /* 0x00009f00ff0407ac */ /* 0x000e220008000a00 */
[----:B------:R-:W-:-:S04]  /*1370*/  @UP0 UIADD3 UR12, UPT, UPT, UR9, UR8, URZ ;  /* 0x00000008090c0290 */ /* 0x000fc8000fffe0ff */
[----:B0-----:R-:W-:-:S06]  /*1380*/  @UP0 UIMAD.WIDE UR4, UR12, 0x4, UR4 ;  /* 0x000000040c0408a5 */ /* 0x001fcc000f8e0204 */
[----:B-1----:R-:W-:Y:S01]  /*1390*/  MOV R2, UR4 ;  /* 0x0000000400027c02 */ /* 0x002fe20008000f00 */
[----:B------:R-:W-:-:S04]  /*13a0*/  IMAD.U32 R3, RZ, RZ, UR5 ;  /* 0x00000005ff037e24 */ /* 0x000fc8000f8e00ff */
[----:B------:R-:W0:Y:S01]  /*13b0*/  @!UP0 LDCU UR5, c[0x0][0x388] ;  /* 0x00007100ff0587ac */ /* 0x000e220008000800 */
        /* <DEDUP_REMOVED lines=15> */
[----:B------:R-:W-:Y:S01]  /*14b0*/  ISETP.GE.AND P0, PT, R111, UR48, PT ;  /* 0x000000306f007c0c */ /* 0x000fe2000bf06270 */
[----:B------:R-:W-:Y:S01]  /*14c0*/  BAR.SYNC.DEFER_BLOCKING 0x0 ;  /* 0x0000000000007b1d */ /* 0x000fe20000010000 */
[----:B------:R-:W-:Y:S02]  /*14d0*/  IADD3 R4, P1, PT, R96, UR24, RZ ;  /* 0x0000001860047c10 */ /* 0x000fe4000ff3e0ff */
[----:B------:R-:W-:Y:S02]  /*14e0*/  LOP3.LUT R23, R2, 0x3e00, RZ, 0xc0, !PT ;  /* 0x00003e0002177812 */ /* 0x000fe400078ec0ff */
[----:B------:R-:W-:Y:S02]  /*14f0*/  LOP3.LUT R0, R0, 0xfffffdff, RZ, 0xc0, !PT ;  /* 0xfffffdff00007812 */ /* 0x000fe400078ec0ff */
[----:B------:R-:W-:Y:S02]  /*1500*/  LOP3.LUT R111, R23, 0x1f, R112, 0xf8, !PT ;  /* 0x0000001f176f7812 */ /* 0x000fe400078ef870 */
[----:B------:R-:W-:-:S02]  /*1510*/  PRMT R6, RZ, 0x7610, R6 ;  /* 0x00007610ff067816 */ /* 0x000fc40000000006 */
[----:B------:R-:W-:Y:S01]  /*1520*/  IADD3.X R5, PT, PT, RZ, UR25, RZ, P1, !PT ;  /* 0x00000019ff057c10 */ /* 0x000fe20008ffe4ff */
[----:B------:R-:W-:Y:S01]  /*1530*/  IMAD.SHL.U32 R96, R111, 0x2, RZ ;  /* 0x000000026f607824 */ /* 0x000fe200078e00ff */
[----:B------:R-:W-:Y:S02]  /*1540*/  @P0 LOP3.LUT R0, R0, 0x200, RZ, 0xfc, !PT ;  /* 0x0000020000000812 */ /* 0x000fe400078efcff */
[----:B------:R-:W-:Y:S02]  /*1550*/  PRMT R13, RZ, 0x7610, R13 ;  /* 0x00007610ff0d7816 */ /* 0x000fe4000000000d */
[----:B------:R-:W-:Y:S02]  /*1560*/  IADD3 R2, P0, PT, R96, UR26, RZ ;  /* 0x0000001a60027c10 */ /* 0x000fe4000ff1e0ff */
[----:B------:R-:W-:Y:S02]  /*1570*/  ISETP.GE.AND P6, PT, R109, UR48, PT ;  /* 0x000000306d007c0c */ /* 0x000fe4000bfc6270 */
[----:B------:R-:W-:Y:S01]  /*1580*/  ISETP.GE.AND P1, PT, R110, UR48, PT ;  /* 0x000000306e007c0c */ /* 0x000fe2000bf26270 */
[----:B------:R-:W-:Y:S01]  /*1590*/  IMAD.X R3, RZ, RZ, UR35, P0 ;  /* 0x00000023ff037e24 */ /* 0x000fe200080e06ff */
[----:B------:R-:W-:-:S02]  /*15a0*/  LOP3.LUT P0, RZ, R0, 0x200, RZ, 0xc0, !PT ;  /* 0x0000020000ff7812 */ /* 0x000fc4000780c0ff */
[----:B------:R-:W-:Y:S02]  /*15b0*/  ISETP.GE.AND P2, PT, R105, UR48, PT ;  /* 0x0000003069007c0c */ /* 0x000fe4000bf46270 */
[----:B------:R-:W-:Y:S02]  /*15c0*/  ISETP.GE.AND P5, PT, R108, UR48, PT ;  /* 0x000000306c007c0c */ /* 0x000fe4000bfa6270 */
[----:B------:R-:W-:Y:S02]  /*15d0*/  ISETP.GE.AND P4, PT, R107, UR48, PT ;  /* 0x000000306b007c0c */ /* 0x000fe4000bf86270 */
[----:B------:R-:W-:Y:S02]  /*15e0*/  PRMT R8, RZ, 0x7610, R8 ;  /* 0x00007610ff087816 */ /* 0x000fe40000000008 */
[----:B------:R-:W-:Y:S02]  /*15f0*/  PRMT R7, RZ, 0x7610, R7 ;  /* 0x00007610ff077816 */ /* 0x000fe40000000007 */
[----:B------:R-:W-:Y:S01]  /*1600*/  PRMT R14, RZ, 0x7610, R14 ;  /* 0x00007610ff0e7816 */ /* 0x000fe2000000000e */
[----:B------:R-:W2:Y:S01]  /*1610*/  @!P0 LDG.E.U16 R6, desc[UR36][R4.64] ;  /* 0x0000002404068981 */ /* 0x000ea2000c1e1500 */
[----:B------:R-:W-:-:S02]  /*1620*/  ISETP.GE.AND P0, PT, R104, UR48, PT ;  /* 0x0000003068007c0c */ /* 0x000fc4000bf06270 */
[----:B------:R-:W-:Y:S01]  /*1630*/  PRMT R12, RZ, 0x7610, R12 ;  /* 0x00007610ff0c7816 */ /* 0x000fe2000000000c */
[----:B------:R-:W3:Y:S01]  /*1640*/  @!P6 LDG.E.U16 R8, desc[UR36][R4.64+0x80] ;  /* 0x000080240408e981 */ /* 0x000ee2000c1e1500 */
[----:B------:R-:W-:Y:S02]  /*1650*/  ISETP.GE.AND P3, PT, R106, UR48, PT ;  /* 0x000000306a007c0c */ /* 0x000fe4000bf66270 */
[----:B------:R-:W-:Y:S01]  /*1660*/  LOP3.LUT R95, R111, 0x160, RZ, 0xfc, !PT ;  /* 0x000001606f5f7812 */ /* 0x000fe200078efcff */
[----:B------:R-:W4:Y:S01]  /*1670*/  @!P1 LDG.E.U16 R7, desc[UR36][R4.64+0x40] ;  /* 0x0000402404079981 */ /* 0x000f22000c1e1500 */
[----:B------:R-:W-:Y:S02]  /*1680*/  PRMT R9, RZ, 0x7610, R9 ;  /* 0x00007610ff097816 */ /* 0x000fe40000000009 */
[----:B------:R-:W-:Y:S01]  /*1690*/  PRMT R10, RZ, 0x7610, R10 ;  /* 0x00007610ff0a7816 */ /* 0x000fe2000000000a */
[----:B------:R-:W5:Y:S01]  /*16a0*/  @!P2 LDG.E.U16 R12, desc[UR36][R4.64+0x180] ;  /* 0x00018024040ca981 */ /* 0x000f62000c1e1500 */
[----:B------:R-:W-:-:S02]  /*16b0*/  PRMT R11, RZ, 0x7610, R11 ;  /* 0x00007610ff0b7816 */ /* 0x000fc4000000000b */
[----:B------:R-:W-:Y:S01]  /*16c0*/  PRMT R15, RZ, 0x7610, R15 ;  /* 0x00007610ff0f7816 */ /* 0x000fe2000000000f */
[----:B------:R-:W5:Y:S01]  /*16d0*/  @!P0 LDG.E.U16 R13, desc[UR36][R4.64+0x1c0] ;  /* 0x0001c024040d8981 */ /* 0x000f62000c1e1500 */
[----:B------:R-:W-:Y:S02]  /*16e0*/  ISETP.GE.AND P0, PT, R103, UR48, PT ;  /* 0x0000003067007c0c */ /* 0x000fe4000bf06270 */
[----:B------:R-:W-:Y:S01]  /*16f0*/  ISETP.GE.AND P6, PT, R102, UR48, PT ;  /* 0x0000003066007c0c */ /* 0x000fe2000bfc6270 */
[----:B------:R-:W5:Y:S01]  /*1700*/  @!P5 LDG.E.U16 R9, desc[UR36][R4.64+0xc0] ;  /* 0x0000c0240409d981 */ /* 0x000f62000c1e1500 */
[----:B------:R-:W-:Y:S02]  /*1710*/  ISETP.GE.AND P2, PT, R95, UR48, PT ;  /* 0x000000305f007c0c */ /* 0x000fe4000bf46270 */
[----:B------:R-:W-:Y:S01]  /*1720*/  ISETP.GE.AND P1, PT, R100, UR48, PT ;  /* 0x0000003064007c0c */ /* 0x000fe2000bf26270 */
[----:B------:R-:W5:Y:S01]  /*1730*/  @!P4 LDG.E.U16 R10, desc[UR36][R4.64+0x100] ;  /* 0x00010024040ac981 */ /* 0x000f62000c1e1500 */
[----:B------:R-:W-:-:S02]  /*1740*/  PRMT R16, RZ, 0x7610, R16 ;  /* 0x00007610ff107816 */ /* 0x000fc40000000010 */
[----:B------:R-:W-:Y:S01]  /*1750*/  PRMT R17, RZ, 0x7610, R17 ;  /* 0x00007610ff117816 */ /* 0x000fe20000000011 */
[----:B------:R-:W5:Y:S01]  /*1760*/  @!P3 LDG.E.U16 R11, desc[UR36][R4.64+0x140] ;  /* 0x00014024040bb981 */ /* 0x000f62000c1e1500 */
[----:B------:R-:W-:Y:S02]  /*1770*/  PRMT R18, RZ, 0x7610, R18 ;  /* 0x00007610ff127816 */ /* 0x000fe40000000012 */
[----:B------:R-:W-:Y:S01]  /*1780*/  PRMT R19, RZ, 0x7610, R19 ;  /* 0x00007610ff137816 */ /* 0x000fe20000000013 */
[----:B------:R-:W5:Y:S01]  /*1790*/  @!P0 LDG.E.U16 R14, desc[UR36][R4.64+0x200] ;  /* 0x00020024040e8981 */ /* 0x000f62000c1e1500 */
[----:B------:R-:W-:Y:S02]  /*17a0*/  ISETP.GE.AND P0, PT, R101, UR48, PT ;  /* 0x0000003065007c0c */ /* 0x000fe4000bf06270 */
[----:B------:R-:W-:Y:S01]  /*17b0*/  ISETP.GE.AND P3, PT, R99, UR48, PT ;  /* 0x0000003063007c0c */ /* 0x000fe2000bf66270 */
[----:B------:R-:W5:Y:S01]  /*17c0*/  @!P6 LDG.E.U16 R15, desc[UR36][R4.64+0x240] ;  /* 0x00024024040fe981 */ /* 0x000f62000c1e1500 */
[----:B------:R-:W-:-:S02]  /*17d0*/  ISETP.GE.AND P4, PT, R98, UR48, PT ;  /* 0x0000003062007c0c */ /* 0x000fc4000bf86270 */
[----:B------:R-:W-:Y:S01]  /*17e0*/  ISETP.GE.AND P5, PT, R97, UR48, PT ;  /* 0x0000003061007c0c */ /* 0x000fe2000bfa6270 */
[----:B------:R-:W5:Y:S04]  /*17f0*/  @!P2 LDG.E.U16 R17, desc[UR36][R4.64+0x2c0] ;  /* 0x0002c0240411a981 */ /* 0x000f68000c1e1500 */
        /* <DEDUP_REMOVED lines=54> */
[----:B------:R-:W-:Y:S02]  /*1b60*/  ISETP.GE.AND P0, PT, R110, UR48, PT ;  /* 0x000000306e007c0c */ /* 0x000fe4000bf06270 */
[----:B------:R-:W-:Y:S02]  /*1b70*/  PRMT R22, RZ, 0x7610, R22 ;  /* 0x00007610ff167816 */ /* 0x000fe40000000016 */
[----:B------:R-:W-:Y:S02]  /*1b80*/  PRMT R24, RZ, 0x7610, R24 ;  /* 0x00007610ff187816 */ /* 0x000fe40000000018 */
[----:B------:R-:W-:Y:S02]  /*1b90*/  PRMT R25, RZ, 0x7610, R25 ;  /* 0x00007610ff197816 */ /* 0x000fe40000000019 */
[----:B------:R-:W-:Y:S01]  /*1ba0*/  PRMT R27, RZ, 0x7610, R27 ;  /* 0x00007610ff1b7816 */ /* 0x000fe2000000001b */
[----:B--2---:R1:W-:Y:S04]  /*1bb0*/  STS.U16 [R93], R6 ;  /* 0x000000065d007388 */ /* 0x0043e80000000400 */
[----:B----4-:R-:W-:Y:S01]  /*1bc0*/  STS.U16 [R92+0x40], R7 ;  /* 0x000040075c007388 */ /* 0x010fe20000000400 */
[----:B-1----:R-:W-:-:S03]  /*1bd0*/  VIADD R6, R23, 0x160 ;  /* 0x0000016017067836 */ /* 0x002fc60000000000 */
[----:B---3--:R1:W-:Y:S02]  /*1be0*/  STS.U16 [R91+0x80], R8 ;  /* 0x000080085b007388 */ /* 0x0083e40000000400 */
[-C--:B------:R-:W-:Y:S01]  /*1bf0*/  LEA.HI.SX32 R6, R6, R23.reuse, 0x1b ;  /* 0x0000001706067211 */ /* 0x080fe200078fdaff */
[----:B-1----:R-:W-:Y:S01]  /*1c00*/  VIADD R8, R23, 0x180 ;  /* 0x0000018017087836 */ /* 0x002fe20000000000 */
[----:B-----5:R-:W-:Y:S04]  /*1c10*/  STS.U16 [R90+0xc0], R9 ;  /* 0x0000c0095a007388 */ /* 0x020fe80000000400 */
[----:B------:R1:W-:Y:S01]  /*1c20*/  STS.U16 [R81+0x100], R10 ;  /* 0x0001000a51007388 */ /* 0x0003e20000000400 */
[----:B------:R-:W-:Y:S02]  /*1c30*/  LEA.HI.SX32 R8, R8, R23, 0x1b ;  /* 0x0000001708087211 */ /* 0x000fe400078fdaff */
[----:B------:R-:W-:Y:S01]  /*1c40*/  LEA R74, R6, UR54, 0x1 ;  /* 0x00000036064a7c11 */ /* 0x000fe2000f8e08ff */
[----:B------:R-:W-:Y:S01]  /*1c50*/  STS.U16 [R80+0x140], R11 ;  /* 0x0001400b50007388 */ /* 0x000fe20000000400 */
[----:B------:R-:W-:-:S02]  /*1c60*/  LEA R73, R8, UR54, 0x1 ;  /* 0x0000003608497c11 */ /* 0x000fc4000f8e08ff */
[----:B-1----:R-:W-:Y:S01]  /*1c70*/  IADD3 R10, PT, PT, R23, 0x1a0, RZ ;  /* 0x000001a0170a7810 */ /* 0x002fe20007ffe0ff */
[----:B------:R1:W-:Y:S03]  /*1c80*/  STS.U16 [R79+0x180], R12 ;  /* 0x0001800c4f007388 */ /* 0x0003e60000000400 */
[----:B------:R-:W-:Y:S01]  /*1c90*/  LEA.HI.SX32 R10, R10, R23, 0x1b ;  /* 0x000000170a0a7211 */ /* 0x000fe200078fdaff */
[----:B------:R-:W-:Y:S01]  /*1ca0*/  STS.U16 [R78+0x1c0], R13 ;  /* 0x0001c00d4e007388 */ /* 0x000fe20000000400 */
[----:B------:R-:W-:-:S03]  /*1cb0*/  IMAD R23, R94, 0xf, R23 ;  /* 0x0000000f5e177824 */ /* 0x000fc600078e0217 */
[----:B------:R2:W-:Y:S01]  /*1cc0*/  STS.U16 [R77+0x200], R14 ;  /* 0x0002000e4d007388 */ /* 0x0005e20000000400 */
[----:B------:R-:W-:-:S03]  /*1cd0*/  LEA R72, R10, UR54, 0x1 ;  /* 0x000000360a487c11 */ /* 0x000fc6000f8e08ff */
[----:B------:R-:W-:Y:S01]  /*1ce0*/  STS.U16 [R76+0x240], R15 ;  /* 0x0002400f4c007388 */ /* 0x000fe20000000400 */
[----:B------:R-:W-:-:S03]  /*1cf0*/  VIADD R6, R23, 0x2 ;  /* 0x0000000217067836 */ /* 0x000fc60000000000 */
[----:B------:R3:W-:Y:S01]  /*1d00*/  STS.U16 [R75+0x280], R16 ;  /* 0x000280104b007388 */ /* 0x0007e20000000400 */
[C---:B------:R-:W-:Y:S01]  /*1d10*/  VIADD R8, R23.reuse, 0x3 ;  /* 0x0000000317087836 */ /* 0x040fe20000000000 */
[C---:B------:R-:W-:Y:S01]  /*1d20*/  IADD3 R4, PT, PT, R23.reuse, 0x1, RZ ;  /* 0x0000000117047810 */ /* 0x040fe20007ffe0ff */
[C---:B-1----:R-:W-:Y:S01]  /*1d30*/  VIADD R12, R23.reuse, 0x5 ;  /* 0x00000005170c7836 */ /* 0x042fe20000000000 */
[----:B------:R-:W-:Y:S01]  /*1d40*/  STS.U16 [R74+0x2c0], R17 ;  /* 0x0002c0114a007388 */ /* 0x000fe20000000400 */
[C---:B--2---:R-:W-:Y:S01]  /*1d50*/  VIADD R14, R23.reuse, 0x6 ;  /* 0x00000006170e7836 */ /* 0x044fe20000000000 */
[C---:B------:R-:W-:Y:S01]  /*1d60*/  IADD3 R10, PT, PT, R23.reuse, 0x4, RZ ;  /* 0x00000004170a7810 */ /* 0x040fe20007ffe0ff */
[C---:B------:R-:W-:Y:S01]  /*1d70*/  VIADD R28, R23.reuse, 0x9 ;  /* 0x00000009171c7836 */ /* 0x040fe20000000000 */
[----:B------:R1:W-:Y:S01]  /*1d80*/  STS.U16 [R73+0x300], R18 ;  /* 0x0003001249007388 */ /* 0x0003e20000000400 */
        /* <DEDUP_REMOVED lines=24> */
[----:B------:R-:W-:Y:S01]  /*1f10*/  STS.U16 [R72+0x340], R19 ;  /* 0x0003401348007388 */ /* 0x000fe20000000400 */
        /* <DEDUP_REMOVED lines=36> */
[----:B------:R-:W-:-:S02]  /*2160*/  PRMT R23, RZ, 0x7610, R23 ;  /* 0x00007610ff177816 */ /* 0x000fc40000000017 */
[----:B-1----:R-:W-:-:S03]  /*2170*/  PRMT R21, RZ, 0x7610, R21 ;  /* 0x00007610ff157816 */ /* 0x002fc60000000015 */
[----:B------:R-:W2:Y:S01]  /*2180*/  @!P6 LDG.E.U16 R22, desc[UR36][R2.64+0x80] ;  /* 0x000080240216e981 */ /* 0x000ea2000c1e1500 */
[----:B------:R-:W-:-:S03]  /*2190*/  ISETP.GE.AND P6, PT, R107, UR48, PT ;  /* 0x000000306b007c0c */ /* 0x000fc6000bfc6270 */
[----:B------:R-:W3:Y:S01]  /*21a0*/  @!P0 LDG.E.U16 R23, desc[UR36][R2.64+0x40] ;  /* 0x0000402402178981 */ /* 0x000ee2000c1e1500 */
[----:B------:R-:W-:-:S09]  /*21b0*/  ISETP.GE.AND P0, PT, R108, UR48, PT ;  /* 0x000000306c007c0c */ /* 0x000fd2000bf06270 */
[----:B------:R-:W4:Y:S01]  /*21c0*/  @!P6 LDG.E.U16 R24, desc[UR36][R2.64+0x100] ;  /* 0x000100240218e981 */ /* 0x000f22000c1e1500 */
[----:B------:R-:W-:-:S03]  /*21d0*/  ISETP.GE.AND P6, PT, R105, UR48, PT ;  /* 0x0000003069007c0c */ /* 0x000fc6000bfc6270 */
[----:B------:R-:W5:Y:S01]  /*21e0*/  @!P0 LDG.E.U16 R21, desc[UR36][R2.64+0xc0] ;  /* 0x0000c02402158981 */ /* 0x000f62000c1e1500 */
[----:B------:R-:W-:Y:S02]  /*21f0*/  ISETP.GE.AND P0, PT, R106, UR48, PT ;  /* 0x000000306a007c0c */ /* 0x000fe4000bf06270 */
[----:B------:R-:W-:-:S07]  /*2200*/  PRMT R26, RZ, 0x7610, R26 ;  /* 0x00007610ff1a7816 */ /* 0x000fce000000001a */
[----:B------:R-:W4:Y:S01]  /*2210*/  @!P6 LDG.E.U16 R26, desc[UR36][R2.64+0x180] ;  /* 0x00018024021ae981 */ /* 0x000f22000c1e1500 */
[----:B------:R-:W-:-:S03]  /*2220*/  ISETP.GE.AND P6, PT, R103, UR48, PT ;  /* 0x0000003067007c0c */ /* 0x000fc6000bfc6270 */
[----:B------:R-:W4:Y:S01]  /*2230*/  @!P0 LDG.E.U16 R25, desc[UR36][R2.64+0x140] ;  /* 0x0001402402198981 */ /* 0x000f22000c1e1500 */
[----:B------:R-:W-:Y:S02]  /*2240*/  ISETP.GE.AND P0, PT, R104, UR48, PT ;  /* 0x0000003068007c0c */ /* 0x000fe4000bf06270 */
[----:B------:R-:W-:-:S07]  /*2250*/  PRMT R28, RZ, 0x7610, R28 ;  /* 0x00007610ff1c7816 */ /* 0x000fce000000001c */
[----:B------:R-:W4:Y:S01]  /*2260*/  @!P6 LDG.E.U16 R28, desc[UR36][R2.64+0x200] ;  /* 0x00020024021ce981 */ /* 0x000f22000c1e1500 */
[----:B------:R-:W-:-:S03]  /*2270*/  ISETP.NE.AND P6, PT, R31, RZ, PT ;  /* 0x000000ff1f00720c */ /* 0x000fc60003fc5270 */
[----:B------:R-:W4:Y:S01]  /*2280*/  @!P0 LDG.E.U16 R27, desc[UR36][R2.64+0x1c0] ;  /* 0x0001c024021b8981 */ /* 0x000f22000c1e1500 */
[----:B------:R-:W-:Y:S02]  /*2290*/  ISETP.NE.AND P0, PT, R29, RZ, PT ;  /* 0x000000ff1d00720c */ /* 0x000fe40003f05270 */
[----:B------:R-:W-:-:S07]  /*22a0*/  PRMT R29, RZ, 0x7610, R29 ;  /* 0x00007610ff1d7816 */ /* 0x000fce000000001d */
[----:B------:R-:W4:Y:S01]  /*22b0*/  @!P6 LDG.E.U16 R29, desc[UR36][R2.64+0x240] ;  /* 0x00024024021de981 */ /* 0x000f22000c1e1500 */
[----:B------:R-:W-:Y:S02]  /*22c0*/  LOP3.LUT P6, RZ, R0, 0x200, RZ, 0xc0, !PT ;  /* 0x0000020000ff7812 */ /* 0x000fe400078cc0ff */
[----:B------:R-:W-:Y:S02]  /*22d0*/  PRMT R20, RZ, 0x7610, R20 ;  /* 0x00007610ff147816 */ /* 0x000fe40000000014 */
[----:B------:R-:W-:Y:S02]  /*22e0*/  PRMT R30, RZ, 0x7610, R30 ;  /* 0x00007610ff1e7816 */ /* 0x000fe4000000001e */
[----:B------:R-:W-:Y:S02]  /*22f0*/  PRMT R31, RZ, 0x7610, R31 ;  /* 0x00007610ff1f7816 */ /* 0x000fe4000000001f */
[----:B------:R-:W-:Y:S02]  /*2300*/  PRMT R32, RZ, 0x7610, R32 ;  /* 0x00007610ff207816 */ /* 0x000fe40000000020 */
[----:B------:R-:W-:Y:S01]  /*2310*/  PRMT R33, RZ, 0x7610, R33 ;  /* 0x00007610ff217816 */ /* 0x000fe20000000021 */
[----:B------:R-:W4:Y:S04]  /*2320*/  @!P0 LDG.E.U16 R30, desc[UR36][R2.64+0x280] ;  /* 0x00028024021e8981 */ /* 0x000f28000c1e1500 */
[----:B------:R-:W2:Y:S01]  /*2330*/  @!P6 LDG.E.U16 R20, desc[UR36][R2.64] ;  /* 0x000000240214e981 */ /* 0x000ea2000c1e1500 */
[----:B------:R-:W-:-:S02]  /*2340*/  PRMT R34, RZ, 0x7610, R34 ;  /* 0x00007610ff227816 */ /* 0x000fc40000000022 */
[----:B------:R-:W-:Y:S01]  /*2350*/  PRMT R35, RZ, 0x7610, R35 ;  /* 0x00007610ff237816 */ /* 0x000fe20000000023 */
[----:B------:R-:W4:Y:S04]  /*2360*/  @!P2 LDG.E.U16 R31, desc[UR36][R2.64+0x2c0] ;  /* 0x0002c024021fa981 */ /* 0x000f28000c1e1500 */
[----:B------:R-:W4:Y:S04]  /*2370*/  @!P1 LDG.E.U16 R32, desc[UR36][R2.64+0x300] ;  /* 0x0003002402209981 */ /* 0x000f28000c1e1500 */
[----:B------:R-:W4:Y:S04]  /*2380*/  @!P3 LDG.E.U16 R33, desc[UR36][R2.64+0x340] ;  /* 0x000340240221b981 */ /* 0x000f28000c1e1500 */
[----:B------:R-:W4:Y:S04]  /*2390*/  @!P4 LDG.E.U16 R34, desc[UR36][R2.64+0x380] ;  /* 0x000380240222c981 */ /* 0x000f28000c1e1500 */
[----:B------:R-:W4:Y:S01]  /*23a0*/  @!P5 LDG.E.U16 R35, desc[UR36][R2.64+0x3c0] ;  /* 0x0003c0240223d981 */ /* 0x000f22000c1e1500 */
[----:B------:R-:W-:Y:S03]  /*23b0*/  BSSY.RECONVERGENT B0, `(.L_x_2777) ;  /* 0x0000053000007945 */ /* 0x000fe60003800200 */
[----:B--2---:R-:W-:Y:S04]  /*23c0*/  STS.U16 [R93], R20 ;  /* 0x000000145d007388 */ /* 0x004fe80000000400 */
[----:B---3--:R-:W-:Y:S04]  /*23d0*/  STS.U16 [R92+0x40], R23 ;  /* 0x000040175c007388 */ /* 0x008fe80000000400 */
[----:B------:R-:W-:Y:S04]  /*23e0*/  STS.U16 [R91+0x80], R22 ;  /* 0x000080165b007388 */ /* 0x000fe80000000400 */
        /* <DEDUP_REMOVED lines=79> */
.L_x_2778:
[----:B------:R-:W-:Y:S05]  /*28e0*/  BSYNC.RECONVERGENT B0 ;  /* 0x0000000000007941 */ /* 0x000fea0003800200 */
.L_x_2777:
        /* <DEDUP_REMOVED lines=37> */
.L_x_2780:
[----:B------:R-:W-:Y:S05]  /*2b40*/  BSYNC.RECONVERGENT B0 ;  /* 0x0000000000007941 */ /* 0x000fea0003800200 */
.L_x_2779:
        /* <DEDUP_REMOVED lines=35> */
.L_x_2782:
[----:B------:R-:W-:Y:S05]  /*2d80*/  BSYNC.RECONVERGENT B0 ;  /* 0x0000000000007941 */ /* 0x000fea0003800200 */
.L_x_2781:
        /* <DEDUP_REMOVED lines=37> */
.L_x_2784:
[----:B------:R-:W-:Y:S05]  /*2fe0*/  BSYNC.RECONVERGENT B0 ;  /* 0x0000000000007941 */ /* 0x000fea0003800200 */
.L_x_2783:
        /* <DEDUP_REMOVED lines=35> */
.L_x_2786:
[----:B------:R-:W-:Y:S05]  /*3220*/  BSYNC.RECONVERGENT B0 ;  /* 0x0000000000007941 */ /* 0x000fea0003800200 */
.L_x_2785:
        /* <DEDUP_REMOVED lines=37> */
.L_x_2788:
[----:B------:R-:W-:Y:S05]  /*3480*/  BSYNC.RECONVERGENT B0 ;  /* 0x0000000000007941 */ /* 0x000fea0003800200 */
.L_x_2787:
[----:B------:R-:W-:Y:S01]  /*3490*/  HADD2.F32 R22, -RZ, R22.H0_H0 ;  /* 0x20000016ff167230 */ /* 0x000fe20000004100 */
[----:B------:R-:W-:Y:S01]  /*34a0*/  BSSY.RECONVERGENT B0, `(.L_x_2789) ;  /* 0x0000022000007945 */ /* 0x000fe20003800200 */
[----:B------:R-:W-:-:S03]  /*34b0*/  FSETP.GTU.FTZ.AND P1, PT, R39, 20, PT ;  /* 0x41a000002700780b */ /* 0x000fc60003f3c000 */
[----:B------:R-:W-:Y:S01]  /*34c0*/  FADD.FTZ R38, R22, UR6 ;  /* 0x0000000616267e21 */ /* 0x000fe20008010000 */
        /* <DEDUP_REMOVED lines=31> */
.L_x_2790:
[----:B------:R-:W-:Y:S05]  /*36c0*/  BSYNC.RECONVERGENT B0 ;  /* 0x0000000000007941 */ /* 0x000fea0003800200 */
.L_x_2789:
        /* <DEDUP_REMOVED lines=37> */
.L_x_2792:
[----:B------:R-:W-:Y:S05]  /*3920*/  BSYNC.RECONVERGENT B0 ;  /* 0x0000000000007941 */ /* 0x000fea0003800200 */
.L_x_2791:
        /* <DEDUP_REMOVED lines=35> */
.L_x_2794:
[----:B------:R-:W-:Y:S05]  /*3b60*/  BSYNC.RECONVERGENT B0 ;  /* 0x0000000000007941 */ /* 0x000fea0003800200 */
.L_x_2793:
        /* <DEDUP_REMOVED lines=39> */
.L_x_2796:
[----:B------:R-:W-:Y:S05]  /*3de0*/  BSYNC.RECONVERGENT B0 ;  /* 0x0000000000007941 */ /* 0x000fea0003800200 */
.L_x_2795:
        /* <DEDUP_REMOVED lines=39> */
.L_x_2798:
[----:B------:R-:W-:Y:S05]  /*4060*/  BSYNC.RECONVERGENT B0 ;  /* 0x0000000000007941 */ /* 0x000fea0003800200 */
.L_x_2797:
        /* <DEDUP_REMOVED lines=9> */
[----:B------:R-:W-:Y:S01]  /*4100*/  HADD2.F32 R85, -RZ, R10.H0_H0 ;  /* 0x2000000aff557230 */ /* 0x000fe20000004100 */
[----:B------:R-:W-:Y:S01]  /*4110*/  ISETP.EQ.OR P2, PT, RZ, UR4, P2 ;  /* 0x00000004ff007c0c */ /* 0x000fe20009742670 */
[----:B------:R-:W-:-:S02]  /*4120*/  HADD2.F32 R86, -RZ, R9.H0_H0 ;  /* 0x20000009ff567230 */ /* 0x000fc40000004100 */
[----:B------:R-:W-:Y:S01]  /*4130*/  HADD2.F32 R87, -RZ, R8.H0_H0 ;  /* 0x20000008ff577230 */ /* 0x000fe20000004100 */
        /* <DEDUP_REMOVED lines=31> */
.L_x_2800:
[----:B------:R-:W-:Y:S05]  /*4330*/  BSYNC.RECONVERGENT B0 ;  /* 0x0000000000007941 */ /* 0x000fea0003800200 */
.L_x_2799:
        /* <DEDUP_REMOVED lines=32> */
.L_x_2802:
[----:B------:R-:W-:Y:S05]  /*4540*/  BSYNC.RECONVERGENT B0 ;  /* 0x0000000000007941 */ /* 0x000fea0003800200 */
.L_x_2801:
        /* <DEDUP_REMOVED lines=32> */
.L_x_2804:
[----:B------:R-:W-:Y:S05]  /*4750*/  BSYNC.RECONVERGENT B0 ;  /* 0x0000000000007941 */ /* 0x000fea0003800200 */
.L_x_2803:
        /* <DEDUP_REMOVED lines=32> */
.L_x_2806:
[----:B------:R-:W-:Y:S05]  /*4960*/  BSYNC.RECONVERGENT B0 ;  /* 0x0000000000007941 */ /* 0x000fea0003800200 */
.L_x_2805:
        /* <DEDUP_REMOVED lines=32> */
.L_x_2808:
[----:B------:R-:W-:Y:S05]  /*4b70*/  BSYNC.RECONVERGENT B0 ;  /* 0x0000000000007941 */ /* 0x000fea0003800200 */
.L_x_2807:
[----:B------:R-:W0:Y:S01]  /*4b80*/  LDCU UR52, c[0x0][0x38c] ;  /* 0x00007180ff3477ac */ /* 0x000e220008000800 */
[----:B------:R-:W-:Y:S02]  /*4b90*/  HADD2.F32 R4, -RZ, R4.H0_H0 ;  /* 0x20000004ff047230 */ /* 0x000fe40000004100 */
[----:B------:R-:W-:Y:S01]  /*4ba0*/  FMUL.FTZ R33, R40, UR7 ;  /* 0x0000000728217c20 */ /* 0x000fe20008410000 */
[----:B------:R-:W-:Y:S02]  /*4bb0*/  HADD2.F32 R89, -RZ, R5.H0_H0 ;  /* 0x20000005ff597230 */ /* 0x000fe40000004100 */
[----:B------:R-:W-:Y:S01]  /*4bc0*/  FMUL.FTZ R32, R3, UR7 ;  /* 0x0000000703207c20 */ /* 0x000fe20008410000 */
[----:B------:R-:W-:Y:S02]  /*4bd0*/  HADD2.F32 R88, -RZ, R6.H0_H0 ;  /* 0x20000006ff587230 */ /* 0x000fe40000004100 */
[----:B------:R-:W-:Y:S01]  /*4be0*/  FMUL.FTZ R31, R2, UR7 ;  /* 0x00000007021f7c20 */ /* 0x000fe20008410000 */
[----:B------:R-:W-:-:S02]  /*4bf0*/  HADD2.F32 R113, -RZ, R7.H0_H0 ;  /* 0x20000007ff717230 */ /* 0x000fc40000004100 */
        /* <DEDUP_REMOVED lines=11> */
[----:B------:R-:W-:Y:S01]  /*4cb0*/  FMUL.FTZ R20, R89, UR7 ;  /* 0x0000000759147c20 */ /* 0x000fe20008410000 */
[----:B------:R-:W-:Y:S01]  /*4cc0*/  FMUL.FTZ R19, R88, UR7 ;  /* 0x0000000758137c20 */ /* 0x000fe20008410000 */
[----:B------:R-:W-:Y:S01]  /*4cd0*/  FMUL.FTZ R18, R113, UR7 ;  /* 0x0000000771127c20 */ /* 0x000fe20008410000 */
[----:B------:R-:W-:Y:S06]  /*4ce0*/  BAR.SYNC.DEFER_BLOCKING 0x0 ;  /* 0x0000000000007b1d */ /* 0x000fec0000010000 */
[----:B------:R-:W-:Y:S05]  /*4cf0*/  BRA.U !UP0, `(.L_x_2809) ;  /* 0x0000002908387547 */ /* 0x000fea000b800000 */
[----:B------:R-:W0:Y:S01]  /*4d00*/  LDCU.128 UR16, c[0x0][0x3b0] ;  /* 0x00007600ff1077ac */ /* 0x000e220008000c00 */
[----:B------:R-:W-:Y:S01]  /*4d10*/  FMUL.FTZ R11, R82, R47 ;  /* 0x0000002f520b7220 */ /* 0x000fe20000410000 */
[----:B------:R-:W-:Y:S01]  /*4d20*/  IADD3 R82, P0, PT, R96, 0x200, RZ ;  /* 0x0000020060527810 */ /* 0x000fe20007f1e0ff */
[----:B------:R-:W-:Y:S01]  /*4d30*/  FMUL.FTZ R10, R83, R46 ;  /* 0x0000002e530a7220 */ /* 0x000fe20000410000 */
[----:B------:R-:W1:Y:S01]  /*4d40*/  LDCU.64 UR12, c[0x0][0x470] ;  /* 0x00008e00ff0c77ac */ /* 0x000e620008000a00 */
[----:B------:R-:W-:Y:S01]  /*4d50*/  FMUL.FTZ R16, R3, R52 ;  /* 0x0000003403107220 */ /* 0x000fe20000410000 */
[C---:B------:R-:W-:Y:S01]  /*4d60*/  IADD3 R124, P1, PT, R82.reuse, UR30, RZ ;  /* 0x0000001e527c7c10 */ /* 0x040fe2000ff3e0ff */
[----:B------:R-:W-:Y:S01]  /*4d70*/  IMAD.X R83, RZ, RZ, RZ, P0 ;  /* 0x000000ffff537224 */ /* 0x000fe200000e06ff */
[----:B------:R-:W2:Y:S01]  /*4d80*/  LDCU.64 UR38, c[0x0][0x3f0] ;  /* 0x00007e00ff2677ac */ /* 0x000ea20008000a00 */
[----:B------:R-:W-:Y:S01]  /*4d90*/  IADD3 R82, P2, PT, R82, UR28, RZ ;  /* 0x0000001c52527c10 */ /* 0x000fe2000ff5e0ff */
[----:B------:R-:W-:Y:S01]  /*4da0*/  FMUL.FTZ R15, R2, R51 ;  /* 0x00000033020f7220 */ /* 0x000fe20000410000 */
[----:B------:R-:W-:Y:S01]  /*4db0*/  FMUL.FTZ R5, R4, R37 ;  /* 0x0000002504057220 */ /* 0x000fe20000410000 */
[----:B------:R-:W3:Y:S01]  /*4dc0*/  LDCU.64 UR40, c[0x0][0x3d0] ;  /* 0x00007a00ff2877ac */ /* 0x000ee20008000a00 */
        /* <DEDUP_REMOVED lines=13> */
[----:B------:R-:W-:Y:S01]  /*4ea0*/  FMUL.FTZ R3, R88, R35 ;  /* 0x0000002358037220 */ /* 0x000fe20000410000 */
[----:B------:R-:W-:Y:S01]  /*4eb0*/  FMUL.FTZ R2, R113, R34 ;  /* 0x0000002271027220 */ /* 0x000fe20000410000 */
[----:B------:R-:W-:Y:S01]  /*4ec0*/  ULEA.HI.X UR53, UR4, UR13, UR17, 0x2, UP0 ;  /* 0x0000000d04357291 */ /* 0x000fe200080f1411 */
[----:B------:R-:W-:Y:S01]  /*4ed0*/  IADD3.X R83, PT, PT, R83, UR33, RZ, P2, !PT ;  /* 0x0000002153537c10 */ /* 0x000fe200097fe4ff */
[----:B------:R-:W-:-:S02]  /*4ee0*/  UIADD3 UR51, UPT, UPT, UR54, 0x10a0, URZ ;  /* 0x000010a036337890 */ /* 0x000fc4000fffe0ff */
[----:B------:R-:W-:Y:S01]  /*4ef0*/  UIADD3 UR52, UPT, UPT, -UR52, URZ, URZ ;  /* 0x000000ff34347290 */ /* 0x000fe2000fffe1ff */
[----:B------:R-:W0:Y:S01]  /*4f00*/  LDCU.64 UR16, c[0x0][0x460] ;  /* 0x00008c00ff1077ac */ /* 0x000e220008000a00 */
[----:B------:R-:W1:Y:S01]  /*4f10*/  LDCU.64 UR42, c[0x0][0x450] ;  /* 0x00008a00ff2a77ac */ /* 0x000e620008000a00 */
[----:B------:R-:W4:Y:S01]  /*4f20*/  LDCU.64 UR44, c[0x0][0x460] ;  /* 0x00008c00ff2c77ac */ /* 0x000f220008000a00 */
[----:B------:R-:W1:Y:S01]  /*4f30*/  LDCU.64 UR46, c[0x0][0x4e8] ;  /* 0x00009d00ff2e77ac */ /* 0x000e620008000a00 */
[----:B------:R-:W-:Y:S02]  /*4f40*/  USHF.L.U64.HI UR19, UR18, 0x2, UR19 ;  /* 0x0000000212137899 */ /* 0x000fe40008010213 */
[----:B0-----:R-:W-:Y:S02]  /*4f50*/  USHF.L.U64.HI UR17, UR16, 0x2, UR17 ;  /* 0x0000000210117899 */ /* 0x001fe40008010211 */
[----:B--2---:R-:W-:Y:S02]  /*4f60*/  USHF.L.U64.HI UR39, UR38, 0x1, UR39 ;  /* 0x0000000126277899 */ /* 0x004fe40008010227 */
[----:B---3--:R-:W-:Y:S01]  /*4f70*/  USHF.L.U64.HI UR41, UR40, 0x1, UR41 ;  /* 0x0000000128297899 */ /* 0x008fe20008010229 */
[----:B------:R-:W-:Y:S01]  /*4f80*/  UMOV UR12, URZ ;  /* 0x000000ff000c7c82 */ /* 0x000fe20008000000 */
[----:B------:R-:W-:Y:S01]  /*4f90*/  UMOV UR13, URZ ;  /* 0x000000ff000d7c82 */ /* 0x000fe20008000000 */
[----:B------:R-:W-:Y:S01]  /*4fa0*/  UMOV UR14, URZ ;  /* 0x000000ff000e7c82 */ /* 0x000fe20008000000 */
[----:B-1--4-:R-:W-:-:S08]  /*4fb0*/  UMOV UR15, URZ ;  /* 0x000000ff000f7c82 */ /* 0x012fd00008000000 */
.L_x_2819:
[----:B------:R-:W-:Y:S02]  /*4fc0*/  LOP3.LUT P6, RZ, R0, 0x200, RZ, 0xc0, !PT ;  /* 0x0000020000ff7812 */ /* 0x000fe400078cc0ff */
[----:B------:R-:W-:Y:S02]  /*4fd0*/  ISETP.GE.AND P5, PT, R110, UR48, PT ;  /* 0x000000306e007c0c */ /* 0x000fe4000bfa6270 */
[----:B------:R-:W-:Y:S02]  /*4fe0*/  ISETP.GE.AND P4, PT, R109, UR48, PT ;  /* 0x000000306d007c0c */ /* 0x000fe4000bf86270 */
[----:B------:R-:W-:Y:S02]  /*4ff0*/  ISETP.GE.AND P3, PT, R108, UR48, PT ;  /* 0x000000306c007c0c */ /* 0x000fe4000bf66270 */
[----:B------:R-:W-:Y:S02]  /*5000*/  ISETP.GE.AND P2, PT, R107, UR48, PT ;  /* 0x000000306b007c0c */ /* 0x000fe4000bf46270 */
[----:B------:R-:W-:-:S02]  /*5010*/  ISETP.GE.AND P0, PT, R105, UR48, PT ;  /* 0x0000003069007c0c */ /* 0x000fc4000bf06270 */
[----:B------:R-:W-:Y:S01]  /*5020*/  ISETP.GE.AND P1, PT, R106, UR48, PT ;  /* 0x000000306a007c0c */ /* 0x000fe2000bf26270 */
[----:B------:R-:W2:Y:S01]  /*5030*/  @!P6 LDG.E.U16 R88, desc[UR36][R82.64+-0x200] ;  /* 0xfffe00245258e981 */ /* 0x000ea2000c1e1500 */
[----:B------:R-:W-:-:S03]  /*5040*/  SHF.L.U32 R42, R112, 0x4, RZ ;  /* 0x00000004702a7819 */ /* 0x000fc600000006ff */
[----:B------:R-:W3:Y:S04]  /*5050*/  @!P5 LDG.E.U16 R43, desc[UR36][R82.64+-0x1c0] ;  /* 0xfffe4024522bd981 */ /* 0x000ee8000c1e1500 */
[----:B------:R-:W4:Y:S04]  /*5060*/  @!P4 LDG.E.U16 R85, desc[UR36][R82.64+-0x180] ;  /* 0xfffe80245255c981 */ /* 0x000f28000c1e1500 */
[----:B0-----:R-:W5:Y:S04]  /*5070*/  @!P3 LDG.E.U16 R87, desc[UR36][R82.64+-0x140] ;  /* 0xfffec0245257b981 */ /* 0x001f68000c1e1500 */
[----:B------:R-:W5:Y:S04]  /*5080*/  @!P2 LDG.E.U16 R89, desc[UR36][R82.64+-0x100] ;  /* 0xffff00245259a981 */ /* 0x000f68000c1e1500 */
[----:B------:R-:W5:Y:S01]  /*5090*/  @!P0 LDG.E.U16 R115, desc[UR36][R82.64+-0x80] ;  /* 0xffff802452738981 */ /* 0x000f62000c1e1500 */
[----:B------:R-:W-:-:S02]  /*50a0*/  ISETP.GE.AND P0, PT, R104, UR48, PT ;  /* 0x0000003068007c0c */ /* 0x000fc4000bf06270 */
[----:B------:R-:W-:Y:S01]  /*50b0*/  LOP3.LUT R111, R42, 0x3e00, RZ, 0xc0, !PT ;  /* 0x00003e002a6f7812 */ /* 0x000fe200078ec0ff */
[----:B------:R-:W5:Y:S10]  /*50c0*/  @!P1 LDG.E.U16 R113, desc[UR36][R82.64+-0xc0] ;  /* 0xffff402452719981 */ /* 0x000f74000c1e1500 */
[----:B------:R-:W5:Y:S01]  /*50d0*/  @!P0 LDG.E.U16 R117, desc[UR36][R82.64+-0x40] ;  /* 0xffffc02452758981 */ /* 0x000f62000c1e1500 */
[----:B------:R-:W-:-:S02]  /*50e0*/  ISETP.GE.AND P0, PT, R103, UR48, PT ;  /* 0x0000003067007c0c */ /* 0x000fc4000bf06270 */
[----:B------:R-:W-:Y:S02]  /*50f0*/  LOP3.LUT R111, R111, 0x1f, R112, 0xf8, !PT ;  /* 0x0000001f6f6f7812 */ /* 0x000fe400078ef870 */
[----:B------:R-:W-:Y:S02]  /*5100*/  ISETP.GE.AND P1, PT, R101, UR48, PT ;  /* 0x0000003065007c0c */ /* 0x000fe4000bf26270 */
[----:B------:R-:W-:Y:S02]  /*5110*/  LOP3.LUT R95, R111, 0x160, RZ, 0xfc, !PT ;  /* 0x000001606f5f7812 */ /* 0x000fe400078efcff */
[----:B------:R-:W-:Y:S02]  /*5120*/  ISETP.GE.AND P2, PT, R100, UR48, PT ;  /* 0x0000003064007c0c */ /* 0x000fe4000bf46270 */
[----:B------:R-:W-:-:S03]  /*5130*/  ISETP.GE.AND P5, PT, R95, UR48, PT ;  /* 0x000000305f007c0c */ /* 0x000fc6000bfa6270 */
        /* <DEDUP_REMOVED lines=16> */
[----:B------:R-:W-:Y:S02]  /*5240*/  HFMA2 R84, -RZ, RZ, 0, 0 ;  /* 0x00000000ff547431 */ /* 0x000fe400000001ff */
[----:B------:R-:W-:Y:S01]  /*5250*/  IMAD.MOV.U32 R86, RZ, RZ, RZ ;  /* 0x000000ffff567224 */ /* 0x000fe200078e00ff */
[----:B------:R-:W-:Y:S02]  /*5260*/  MOV R114, RZ ;  /* 0x000000ff00727202 */ /* 0x000fe40000000f00 */
[----:B------:R-:W-:-:S02]  /*5270*/  P2R R126, PR, RZ, 0x4 ;  /* 0x00000004ff7e7803 */ /* 0x000fc40000000000 */
[----:B------:R-:W-:Y:S01]  /*5280*/  ISETP.GE.AND P2, PT, R106, UR48, PT ;  /* 0x000000306a007c0c */ /* 0x000fe2000bf46270 */
[----:B------:R-:W-:Y:S02]  /*5290*/  IMAD.U32 R40, RZ, RZ, UR50 ;  /* 0x00000032ff287e24 */ /* 0x000fe4000f8e00ff */
[----:B------:R-:W-:-:S05]  /*52a0*/  IMAD.U32 R41, RZ, RZ, UR53 ;  /* 0x00000035ff297e24 */ /* 0x000fca000f8e00ff */
        /* <DEDUP_REMOVED lines=9> */
[----:B------:R-:W-:-:S10]  /*5340*/  IMAD.MOV.U32 R88, RZ, RZ, RZ ;  /* 0x000000ffff587224 */ /* 0x000fd400078e00ff */
        /* <DEDUP_REMOVED lines=8> */
[----:B------:R-:W-:Y:S02]  /*53d0*/  @!P2 PRMT R88, R88, 0x5410, R113 ;  /* 0x000054105858a816 */ /* 0x000fe40000000071 */
[----:B------:R-:W-:Y:S01]  /*53e0*/  ISETP.NE.AND P2, PT, R126, RZ, PT ;  /* 0x000000ff7e00720c */ /* 0x000fe20003f45270 */
[----:B-1----:R-:W-:-:S04]  /*53f0*/  IMAD.MOV.U32 R84, RZ, RZ, RZ ;  /* 0x000000ffff547224 */ /* 0x002fc800078e00ff */
[----:B------:R-:W-:Y:S02]  /*5400*/  @!P0 PRMT R84, R116, 0x5410, RZ ;  /* 0x0000541074548816 */ /* 0x000fe400000000ff */
[----:B------:R-:W-:Y:S01]  /*5410*/  ISETP.NE.AND P0, PT, R131, RZ, PT ;  /* 0x000000ff8300720c */ /* 0x000fe20003f05270 */
[----:B------:R-:W-:Y:S01]  /*5420*/  STS.U16 [R92+0x40], R41 ;  /* 0x000040295c007388 */ /* 0x000fe20000000400 */
[----:B------:R-:W-:-:S03]  /*5430*/  PRMT R43, R86, 0x7632, R43 ;  /* 0x00007632562b7816 */ /* 0x000fc6000000002b */
[----:B------:R0:W-:Y:S01]  /*5440*/  STS.U16 [R91+0x80], R86 ;  /* 0x000080565b007388 */ /* 0x0001e20000000400 */
[----:B------:R-:W-:Y:S01]  /*5450*/  PRMT R85, R88, 0x7632, R85 ;  /* 0x0000763258557816 */ /* 0x000fe20000000055 */
[----:B------:R-:W-:Y:S01]  /*5460*/  HFMA2 R116, -RZ, RZ, 0, 0 ;  /* 0x00000000ff747431 */ /* 0x000fe200000001ff */
[----:B------:R-:W-:Y:S01]  /*5470*/  @!P2 PRMT R116, R120, 0x5410, RZ ;  /* 0x000054107874a816 */ /* 0x000fe200000000ff */
[----:B------:R1:W-:Y:S01]  /*5480*/  STS.U16 [R90+0xc0], R43 ;  /* 0x0000c02b5a007388 */ /* 0x0003e20000000400 */
[----:B------:R-:W-:Y:S01]  /*5490*/  PRMT R87, R114, 0x7632, R87 ;  /* 0x0000763272577816 */ /* 0x000fe20000000057 */
[----:B0-----:R-:W-:Y:S01]  /*54a0*/  IMAD.MOV.U32 R86, RZ, RZ, RZ ;  /* 0x000000ffff567224 */ /* 0x001fe200078e00ff */
[----:B------:R-:W-:Y:S02]  /*54b0*/  @!P1 PRMT R86, R118, 0x5410, RZ ;  /* 0x0000541076569816 */ /* 0x000fe400000000ff */
[----:B------:R-:W-:Y:S01]  /*54c0*/  @!P0 PRMT R84, R84, 0x5410, R119 ;  /* 0x0000541054548816 */ /* 0x000fe20000000077 */
[----:B------:R-:W-:Y:S01]  /*54d0*/  STS.U16 [R81+0x100], R88 ;  /* 0x0001005851007388 */ /* 0x000fe20000000400 */
[----:B------:R-:W-:Y:S01]  /*54e0*/  @!P5 PRMT R86, R86, 0x5410, R121 ;  /* 0x000054105656d816 */ /* 0x000fe20000000079 */
[----:B------:R-:W-:Y:S01]  /*54f0*/  IMAD.MOV.U32 R118, RZ, RZ, RZ ;  /* 0x000000ffff767224 */ /* 0x000fe200078e00ff */
[----:B------:R-:W-:Y:S01]  /*5500*/  PRMT R41, R84, 0x7632, R41 ;  /* 0x0000763254297816 */ /* 0x000fe20000000029 */
[----:B------:R-:W-:Y:S01]  /*5510*/  STS.U16 [R80+0x140], R85 ;  /* 0x0001405550007388 */ /* 0x000fe20000000400 */
[----:B------:R-:W-:-:S02]  /*5520*/  @!P3 PRMT R116, R116, 0x5410, R123 ;  /* 0x000054107474b816 */ /* 0x000fc4000000007b */
[----:B------:R-:W-:Y:S01]  /*5530*/  @!P4 PRMT R118, R122, 0x5410, RZ ;  /* 0x000054107a76c816 */ /* 0x000fe200000000ff */
[----:B------:R-:W-:Y:S01]  /*5540*/  STS.U16 [R79+0x180], R114 ;  /* 0x000180724f007388 */ /* 0x000fe20000000400 */
[----:B------:R-:W-:Y:S02]  /*5550*/  P2R R113, PR, RZ, 0x2 ;  /* 0x00000002ff717803 */ /* 0x000fe40000000000 */
[----:B-1----:R-:W-:Y:S01]  /*5560*/  PRMT R43, R86, 0x7632, R43 ;  /* 0x00007632562b7816 */ /* 0x002fe2000000002b */
[----:B------:R0:W-:Y:S01]  /*5570*/  STS.U16 [R78+0x1c0], R87 ;  /* 0x0001c0574e007388 */ /* 0x0001e20000000400 */
[----:B------:R-:W-:Y:S02]  /*5580*/  ISETP.GE.AND P1, PT, R111, UR48, PT ;  /* 0x000000306f007c0c */ /* 0x000fe4000bf26270 */
[----:B------:R-:W-:Y:S01]  /*5590*/  @!P6 PRMT R118, R118, 0x5410, R125 ;  /* 0x000054107676e816 */ /* 0x000fe2000000007d */
[----:B------:R1:W-:Y:S04]  /*55a0*/  STS.U16 [R77+0x200], R84 ;  /* 0x000200544d007388 */ /* 0x0003e80000000400 */
[----:B------:R-:W-:Y:S01]  /*55b0*/  STS.U16 [R76+0x240], R41 ;  /* 0x000240294c007388 */ /* 0x000fe20000000400 */
[----:B0-----:R-:W-:-:S03]  /*55c0*/  PRMT R87, R118, 0x7632, R87 ;  /* 0x0000763276577816 */ /* 0x001fc60000000057 */
[----:B------:R-:W-:Y:S01]  /*55d0*/  STS.U16 [R75+0x280], R86 ;  /* 0x000280564b007388 */ /* 0x000fe20000000400 */
[----:B-1----:R-:W-:-:S03]  /*55e0*/  PRMT R84, R116, 0x7632, R84 ;  /* 0x0000763274547816 */ /* 0x002fc60000000054 */
[----:B------:R-:W-:Y:S01]  /*55f0*/  STS.U16 [R74+0x2c0], R43 ;  /* 0x0002c02b4a007388 */ /* 0x000fe20000000400 */
[----:B------:R-:W-:-:S03]  /*5600*/  MOV R85, R127 ;  /* 0x0000007f00557202 */ /* 0x000fc60000000f00 */
[----:B------:R-:W-:Y:S04]  /*5610*/  STS.U16 [R73+0x300], R116 ;  /* 0x0003007449007388 */ /* 0x000fe80000000400 */
[----:B------:R0:W-:Y:S04]  /*5620*/  STS.U16 [R72+0x340], R84 ;  /* 0x0003405448007388 */ /* 0x0001e80000000400 */
[----:B------:R1:W-:Y:S01]  /*5630*/  STS.U16 [R71+0x380], R118 ;  /* 0x0003807647007388 */ /* 0x0003e20000000400 */
[----:B0-----:R-:W-:-:S03]  /*5640*/  IMAD.MOV.U32 R84, RZ, RZ, R124 ;  /* 0x000000ffff547224 */ /* 0x001fc600078e007c */
[----:B------:R-:W-:Y:S01]  /*5650*/  STS.U16 [R70+0x3c0], R87 ;  /* 0x0003c05746007388 */ /* 0x000fe20000000400 */
[----:B------:R-:W-:-:S03]  /*5660*/  NOP ;  /* 0x0000000000007918 */ /* 0x000fc60000000000 */
[----:B------:R-:W2:Y:S01]  /*5670*/  @!P1 LDG.E.U16 R41, desc[UR36][R84.64+-0x200] ;  /* 0xfffe002454299981 */ /* 0x000ea2000c1e1500 */
[----:B------:R-:W-:Y:S02]  /*5680*/  P2R R115, PR, RZ, 0x1 ;  /* 0x00000001ff737803 */ /* 0x000fe40000000000 */
[----:B------:R-:W-:Y:S01]  /*5690*/  ISETP.GE.AND P0, PT, R109, UR48, PT ;  /* 0x000000306d007c0c */ /* 0x000fe2000bf06270 */
[----:B------:R-:W-:Y:S02]  /*56a0*/  IMAD.MOV.U32 R88, RZ, RZ, RZ ;  /* 0x000000ffff587224 */ /* 0x000fe400078e00ff */
[----:B------:R-:W-:Y:S02]  /*56b0*/  IMAD.MOV.U32 R114, RZ, RZ, RZ ;  /* 0x000000ffff727224 */ /* 0x000fe400078e00ff */
[----:B------:R-:W-:Y:S01]  /*56c0*/  HFMA2 R116, -RZ, RZ, 0, 0 ;  /* 0x00000000ff747431 */ /* 0x000fe200000001ff */
[----:B------:R-:W-:Y:S01]  /*56d0*/  P2R R89, PR, RZ, 0x20 ;  /* 0x00000020ff597803 */ /* 0x000fe20000000000 */
[----:B-1----:R-:W-:Y:S01]  /*56e0*/  IMAD.MOV.U32 R118, RZ, RZ, RZ ;  /* 0x000000ffff767224 */ /* 0x002fe200078e00ff */
[----:B------:R-:W3:Y:S01]  /*56f0*/  @!P4 LDG.E.U16 R117, desc[UR36][R84.64+0x180] ;  /* 0x000180245475c981 */ /* 0x000ee2000c1e1500 */
[----:B------:R-:W-:-:S03]  /*5700*/  IMAD.MOV.U32 R120, RZ, RZ, RZ ;  /* 0x000000ffff787224 */ /* 0x000fc600078e00ff */
[----:B------:R-:W4:Y:S04]  /*5710*/  @!P6 LDG.E.U16 R119, desc[UR36][R84.64+0x1c0] ;  /* 0x0001c0245477e981 */ /* 0x000f28000c1e1500 */
[----:B------:R-:W-:Y:S01]  /*5720*/  LDS.U16 R43, [R68+0x2] ;  /* 0x00000200442b7984 */ /* 0x000fe20000000400 */
[----:B------:R-:W-:Y:S01]  /*5730*/  MOV R122, RZ ;  /* 0x000000ff007a7202 */ /* 0x000fe20000000f00 */
[----:B------:R-:W-:Y:S02]  /*5740*/  IMAD.MOV.U32 R124, RZ, RZ, RZ ;  /* 0x000000ffff7c7224 */ /* 0x000fe400078e00ff */
[----:B------:R-:W-:Y:S01]  /*5750*/  LDS.U16 R87, [R67+0x4] ;  /* 0x0000040043577984 */ /* 0x000fe20000000400 */
        /* <DEDUP_REMOVED lines=24> */
[----:B------:R-:W-:Y:S01]  /*58e0*/  ISETP.NE.AND P5, PT, R89, RZ, PT ;  /* 0x000000ff5900720c */ /* 0x000fe20003fa5270 */
[----:B------:R-:W5:Y:S10]  /*58f0*/  @!P2 LDG.E.U16 R113, desc[UR36][R84.64+0x100] ;  /* 0x000100245471a981 */ /* 0x000f74000c1e1500 */
[----:B------:R-:W3:Y:S04]  /*5900*/  @!P1 LDG.E.U16 R86, desc[UR36][R84.64+0x80] ;  /* 0x0000802454569981 */ /* 0x000ee8000c1e1500 */
[----:B------:R-:W4:Y:S01]  /*5910*/  @!P5 LDG.E.U16 R89, desc[UR36][R84.64+0xc0] ;  /* 0x0000c0245459d981 */ /* 0x000f22000c1e1500 */
[----:B--2---:R-:W-:-:S02]  /*5920*/  @!P0 PRMT R120, R41, 0x5410, RZ ;  /* 0x0000541029788816 */ /* 0x004fc400000000ff */
[----:B------:R-:W-:Y:S02]  /*5930*/  ISETP.NE.AND P0, PT, R115, RZ, PT ;  /* 0x000000ff7300720c */ /* 0x000fe40003f05270 */
[----:B------:R-:W2:Y:S11]  /*5940*/  @!P3 LDG.E.U16 R115, desc[UR36][R84.64+0x140] ;  /* 0x000140245473b981 */ /* 0x000eb6000c1e1500 */
[----:B------:R-:W2:Y:S01]  /*5950*/  @!P0 LDG.E.U16 R41, desc[UR36][R84.64+0x40] ;  /* 0x0000402454298981 */ /* 0x000ea2000c1e1500 */
[----:B---3--:R-:W-:Y:S01]  /*5960*/  @!P1 PRMT R122, R86, 0x5410, RZ ;  /* 0x00005410567a9816 */ /* 0x008fe200000000ff */
[----:B------:R-:W-:Y:S01]  /*5970*/  VIADD R86, R42, 0xf ;  /* 0x0000000f2a567836 */ /* 0x000fe20000000000 */
[----:B-----5:R-:W-:-:S02]  /*5980*/  @!P2 PRMT R124, R113, 0x5410, RZ ;  /* 0x00005410717ca816 */ /* 0x020fc400000000ff */
[----:B----4-:R-:W-:Y:S01]  /*5990*/  @!P5 PRMT R122, R122, 0x5410, R89 ;  /* 0x000054107a7ad816 */ /* 0x010fe20000000059 */
[C---:B------:R-:W-:Y:S01]  /*59a0*/  VIADD R89, R42.reuse, 0xc ;  /* 0x0000000c2a597836 */ /* 0x040fe20000000000 */
[C---:B------:R-:W-:Y:S01]  /*59b0*/  IADD3 R121, PT, PT, R42.reuse, 0xe, RZ ;  /* 0x0000000e2a797810 */ /* 0x040fe20007ffe0ff */
[----:B------:R-:W-:-:S03]  /*59c0*/  VIADD R113, R42, 0x9 ;  /* 0x000000092a717836 */ /* 0x000fc60000000000 */
[----:B------:R-:W-:Y:S01]  /*59d0*/  ISETP.GE.U32.AND P1, PT, R121, UR48, PT ;  /* 0x0000003079007c0c */ /* 0x000fe2000bf26070 */
[----:B------:R-:W-:Y:S01]  /*59e0*/  HFMA2 R126, -RZ, RZ, 0, 0 ;  /* 0x00000000ff7e7431 */ /* 0x000fe200000001ff */
[----:B------:R-:W-:Y:S02]  /*59f0*/  @!P4 PRMT R126, R117, 0x5410, RZ ;  /* 0x00005410757ec816 */ /* 0x000fe400000000ff */
[----:B------:R-:W-:Y:S02]  /*5a00*/  ISETP.GE.U32.AND P4, PT, R113, UR48, PT ;  /* 0x0000003071007c0c */ /* 0x000fe4000bf86070 */
[----:B------:R-:W0:Y:S01]  /*5a10*/  LDS.U16 R113, [R64+0xa] ;  /* 0x00000a0040717984 */ /* 0x000e220000000400 */
[----:B------:R-:W-:Y:S02]  /*5a20*/  @!P6 PRMT R126, R126, 0x5410, R119 ;  /* 0x000054107e7ee816 */ /* 0x000fe40000000077 */
[----:B------:R-:W-:Y:S01]  /*5a30*/  ISETP.GE.U32.AND P5, PT, R42, UR48, PT ;  /* 0x000000302a007c0c */ /* 0x000fe2000bfa6070 */
[----:B0-----:R-:W-:-:S05]  /*5a40*/  HADD2.F32 R113, -RZ, R113.H0_H0 ;  /* 0x20000071ff717230 */ /* 0x001fca0000004100 */
[----:B------:R-:W-:Y:S01]  /*5a50*/  FMUL.FTZ R113, R12, R113 ;  /* 0x000000710c717220 */ /* 0x000fe20000410000 */
[----:B--2---:R-:W-:Y:S02]  /*5a60*/  @!P0 PRMT R120, R120, 0x5410, R41 ;  /* 0x0000541078788816 */ /* 0x004fe40000000029 */
[----:B------:R-:W0:Y:S01]  /*5a70*/  LDS.U16 R41, [R69] ;  /* 0x0000000045297984 */ /* 0x000e220000000400 */
[----:B------:R-:W-:Y:S01]  /*5a80*/  ISETP.GE.U32.AND P0, PT, R86, UR48, PT ;  /* 0x0000003056007c0c */ /* 0x000fe2000bf06070 */
[----:B------:R-:W-:-:S05]  /*5a90*/  VIADD R86, R42, 0xd ;  /* 0x0000000d2a567836 */ /* 0x000fca0000000000 */
[----:B------:R-:W-:Y:S01]  /*5aa0*/  ISETP.GE.U32.AND P2, PT, R86, UR48, PT ;  /* 0x0000003056007c0c */ /* 0x000fe2000bf46070 */
[----:B------:R-:W-:Y:S02]  /*5ab0*/  FMUL.FTZ R86, R40, 1.4426950216293334961 ;  /* 0x3fb8aa3b28567820 */ /* 0x000fe40000410000 */
[----:B------:R-:W1:Y:S01]  /*5ac0*/  LDS.U16 R40, [R66+0x6] ;  /* 0x0000060042287984 */ /* 0x000e620000000400 */
[----:B------:R-:W-:Y:S02]  /*5ad0*/  @!P3 PRMT R124, R124, 0x5410, R115 ;  /* 0x000054107c7cb816 */ /* 0x000fe40000000073 */
[----:B------:R-:W-:Y:S02]  /*5ae0*/  ISETP.GE.U32.AND P3, PT, R89, UR48, PT ;  /* 0x0000003059007c0c */ /* 0x000fe4000bf66070 */
[----:B------:R-:W2:Y:S01]  /*5af0*/  LDS.U16 R89, [R65+0x8] ;  /* 0x0000080041597984 */ /* 0x000ea20000000400 */
[C---:B------:R-:W-:Y:S01]  /*5b00*/  FMUL.FTZ R121, R86.reuse, R53 ;  /* 0x0000003556797220 */ /* 0x040fe20000410000 */
[----:B------:R-:W-:-:S05]  /*5b10*/  FMUL.FTZ R117, R86, R52 ;  /* 0x0000003456757220 */ /* 0x000fca0000410000 */
[----:B------:R-:W3:Y:S01]  /*5b20*/  MUFU.EX2 R121, R121 ;  /* 0x0000007900797308 */ /* 0x000ee20000000800 */
[----:B------:R-:W-:-:S03]  /*5b30*/  FMUL.FTZ R119, R86, R51 ;  /* 0x0000003356777220 */ /* 0x000fc60000410000 */
[----:B------:R-:W4:Y:S01]  /*5b40*/  MUFU.EX2 R117, R117 ;  /* 0x0000007500757308 */ /* 0x000f220000000800 */
[----:B------:R-:W-:Y:S02]  /*5b50*/  VIADD R115, R42, 0x1 ;  /* 0x000000012a737836 */ /* 0x000fe40000000000 */
[----:B0-----:R-:W-:Y:S02]  /*5b60*/  HADD2.F32 R128, -RZ, R41.H0_H0 ;  /* 0x20000029ff807230 */ /* 0x001fe40000004100 */
[----:B------:R-:W-:Y:S02]  /*5b70*/  HADD2.F32 R41, -RZ, R43.H0_H0 ;  /* 0x2000002bff297230 */ /* 0x000fe40000004100 */
[----:B------:R-:W0:Y:S01]  /*5b80*/  LDS.U16 R43, [R63+0xc] ;  /* 0x00000c003f2b7984 */ /* 0x000e220000000400 */
[----:B------:R-:W-:Y:S01]  /*5b90*/  FMUL.FTZ R128, R17, R128 ;  /* 0x0000008011807220 */ /* 0x000fe20000410000 */
[----:B---3--:R-:W-:Y:S01]  /*5ba0*/  FSEL R132, R121, 1, !P5 ;  /* 0x3f80000079847808 */ /* 0x008fe20006800000 */
[----:B------:R-:W-:Y:S01]  /*5bb0*/  FMUL.FTZ R121, R86, R50 ;  /* 0x0000003256797220 */ /* 0x000fe20000410000 */
[----:B------:R-:W3:Y:S01]  /*5bc0*/  MUFU.EX2 R119, R119 ;  /* 0x0000007700777308 */ /* 0x000ee20000000800 */
[----:B------:R-:W-:Y:S01]  /*5bd0*/  FMUL.FTZ R134, R16, R41 ;  /* 0x0000002910867220 */ /* 0x000fe20000410000 */
[----:B------:R-:W-:Y:S01]  /*5be0*/  FSEL R131, R128, RZ, !P5 ;  /* 0x000000ff80837208 */ /* 0x000fe20006800000 */
[----:B------:R-:W-:Y:S01]  /*5bf0*/  HADD2.F32 R128, -RZ, R87.H0_H0 ;  /* 0x20000057ff807230 */ /* 0x000fe20000004100 */
[----:B------:R-:W-:Y:S01]  /*5c00*/  ISETP.GE.U32.AND P5, PT, R115, UR48, PT ;  /* 0x0000003073007c0c */ /* 0x000fe2000bfa6070 */
[----:B------:R-:W-:Y:S01]  /*5c10*/  FMUL.FTZ R123, R86, R49 ;  /* 0x00000031567b7220 */ /* 0x000fe20000410000 */
[----:B------:R-:W-:Y:S01]  /*5c20*/  IADD3 R41, PT, PT, R42, 0x2, RZ ;  /* 0x000000022a297810 */ /* 0x000fe20007ffe0ff */
[----:B------:R-:W5:Y:S01]  /*5c30*/  MUFU.EX2 R121, R121 ;  /* 0x0000007900797308 */ /* 0x000f620000000800 */
[----:B------:R-:W-:Y:S01]  /*5c40*/  FSEL R134, R134, RZ, !P5 ;  /* 0x000000ff86867208 */ /* 0x000fe20006800000 */
[----:B------:R-:W-:Y:S01]  /*5c50*/  FMUL.FTZ R128, R15, R128 ;  /* 0x000000800f807220 */ /* 0x000fe20000410000 */
[----:B----4-:R-:W-:Y:S01]  /*5c60*/  FSEL R133, R117, 1, !P5 ;  /* 0x3f80000075857808 */ /* 0x010fe20006800000 */
[----:B-1----:R-:W-:Y:S01]  /*5c70*/  HADD2.F32 R87, -RZ, R40.H0_H0 ;  /* 0x20000028ff577230 */ /* 0x002fe20000004100 */
[----:B------:R-:W-:Y:S01]  /*5c80*/  ISETP.GE.U32.AND P5, PT, R41, UR48, PT ;  /* 0x0000003029007c0c */ /* 0x000fe2000bfa6070 */
[----:B------:R-:W-:Y:S01]  /*5c90*/  VIADD R117, R42, 0x3 ;  /* 0x000000032a757836 */ /* 0x000fe20000000000 */
[----:B------:R-:W1:Y:S01]  /*5ca0*/  MUFU.EX2 R123, R123 ;  /* 0x0000007b007b7308 */ /* 0x000e620000000800 */
[----:B------:R-:W4:Y:S01]  /*5cb0*/  LDS.U16 R115, [R62+0xe] ;  /* 0x00000e003e737984 */ /* 0x000f220000000400 */
[----:B------:R-:W-:Y:S01]  /*5cc0*/  FSEL R135, R128, RZ, !P5 ;  /* 0x000000ff80877208 */ /* 0x000fe20006800000 */
[----:B------:R-:W-:Y:S01]  /*5cd0*/  FMUL.FTZ R137, R14, R87 ;  /* 0x000000570e897220 */ /* 0x000fe20000410000 */
[----:B---3--:R-:W-:Y:S01]  /*5ce0*/  FSEL R136, R119, 1, !P5 ;  /* 0x3f80000077887808 */ /* 0x008fe20006800000 */
[----:B--2---:R-:W-:Y:S01]  /*5cf0*/  HADD2.F32 R128, -RZ, R89.H0_H0 ;  /* 0x20000059ff807230 */ /* 0x004fe20000004100 */
[----:B------:R-:W-:Y:S01]  /*5d00*/  ISETP.GE.U32.AND P5, PT, R117, UR48, PT ;  /* 0x0000003075007c0c */ /* 0x000fe2000bfa6070 */
[----:B------:R-:W-:-:S02]  /*5d10*/  VIADD R87, R42, 0x4 ;  /* 0x000000042a577836 */ /* 0x000fc40000000000 */
[C---:B------:R-:W-:Y:S01]  /*5d20*/  FMUL.FTZ R125, R86.reuse, R48 ;  /* 0x00000030567d7220 */ /* 0x040fe20000410000 */
[----:B------:R-:W2:Y:S01]  /*5d30*/  LDS.U16 R41, [R61+0x10] ;  /* 0x000010003d297984 */ /* 0x000ea20000000400 */
[----:B------:R-:W-:Y:S01]  /*5d40*/  FSEL R137, R137, RZ, !P5 ;  /* 0x000000ff89897208 */ /* 0x000fe20006800000 */
[----:B------:R-:W-:Y:S01]  /*5d50*/  FMUL.FTZ R128, R13, R128 ;  /* 0x000000800d807220 */ /* 0x000fe20000410000 */
[----:B-----5:R-:W-:Y:S01]  /*5d60*/  FSEL R138, R121, 1, !P5 ;  /* 0x3f800000798a7808 */ /* 0x020fe20006800000 */
[----:B------:R-:W-:Y:S01]  /*5d70*/  FMUL.FTZ R89, R86, R47 ;  /* 0x0000002f56597220 */ /* 0x000fe20000410000 */
[----:B------:R-:W-:Y:S01]  /*5d80*/  ISETP.GE.U32.AND P5, PT, R87, UR48, PT ;  /* 0x0000003057007c0c */ /* 0x000fe2000bfa6070 */
[----:B------:R-:W3:Y:S01]  /*5d90*/  LDS.U16 R40, [R60+0x12] ;  /* 0x000012003c287984 */ /* 0x000ee20000000400 */
[----:B------:R-:W-:Y:S01]  /*5da0*/  IADD3 R87, PT, PT, R42, 0x5, RZ ;  /* 0x000000052a577810 */ /* 0x000fe20007ffe0ff */
[----:B------:R-:W5:Y:S01]  /*5db0*/  MUFU.EX2 R125, R125 ;  /* 0x0000007d007d7308 */ /* 0x000f620000000800 */
[----:B------:R-:W-:-:S02]  /*5dc0*/  FSEL R139, R128, RZ, !P5 ;  /* 0x000000ff808b7208 */ /* 0x000fc40006800000 */
[----:B-1----:R-:W-:Y:S02]  /*5dd0*/  FSEL R140, R123, 1, !P5 ;  /* 0x3f8000007b8c7808 */ /* 0x002fe40006800000 */
[----:B------:R-:W-:Y:S01]  /*5de0*/  ISETP.GE.U32.AND P5, PT, R87, UR48, PT ;  /* 0x0000003057007c0c */ /* 0x000fe2000bfa6070 */
[----:B------:R-:W-:Y:S01]  /*5df0*/  FMUL.FTZ R87, R86, R46 ;  /* 0x0000002e56577220 */ /* 0x000fe20000410000 */
[----:B------:R-:W1:Y:S01]  /*5e00*/  MUFU.EX2 R89, R89 ;  /* 0x0000005900597308 */ /* 0x000e620000000800 */
[----:B0-----:R-:W-:Y:S02]  /*5e10*/  HADD2.F32 R128, -RZ, R43.H0_H0 ;  /* 0x2000002bff807230 */ /* 0x001fe40000004100 */
[----:B------:R-:W-:Y:S02]  /*5e20*/  VIADD R117, R42, 0x6 ;  /* 0x000000062a757836 */ /* 0x000fe40000000000 */
[----:B------:R-:W0:Y:S01]  /*5e30*/  MUFU.EX2 R87, R87 ;  /* 0x0000005700577308 */ /* 0x000e220000000800 */
[----:B------:R-:W-:Y:S01]  /*5e40*/  FSEL R141, R113, RZ, !P5 ;  /* 0x000000ff718d7208 */ /* 0x000fe20006800000 */
[----:B------:R-:W-:Y:S01]  /*5e50*/  FMUL.FTZ R128, R11, R128 ;  /* 0x000000800b807220 */ /* 0x000fe20000410000 */
[----:B-----5:R-:W-:-:S02]  /*5e60*/  FSEL R142, R125, 1, !P5 ;  /* 0x3f8000007d8e7808 */ /* 0x020fc40006800000 */
[----:B------:R-:W-:Y:S02]  /*5e70*/  ISETP.GE.U32.AND P5, PT, R117, UR48, PT ;  /* 0x0000003075007c0c */ /* 0x000fe4000bfa6070 */
[----:B------:R-:W-:Y:S02]  /*5e80*/  IADD3 R43, PT, PT, R42, 0x7, RZ ;  /* 0x000000072a2b7810 */ /* 0x000fe40007ffe0ff */
[----:B------:R-:W-:Y:S02]  /*5e90*/  FSEL R143, R128, RZ, !P5 ;  /* 0x000000ff808f7208 */ /* 0x000fe40006800000 */
[----:B-1----:R-:W-:Y:S02]  /*5ea0*/  FSEL R144, R89, 1, !P5 ;  /* 0x3f80000059907808 */ /* 0x002fe40006800000 */
[----:B------:R-:W-:Y:S01]  /*5eb0*/  ISETP.GE.U32.AND P5, PT, R43, UR48, PT ;  /* 0x000000302b007c0c */ /* 0x000fe2000bfa6070 */
[C---:B------:R-:W-:Y:S01]  /*5ec0*/  FMUL.FTZ R113, R86.reuse, R45 ;  /* 0x0000002d56717220 */ /* 0x040fe20000410000 */
[----:B------:R-:W-:Y:S01]  /*5ed0*/  FMUL.FTZ R117, R86, R44 ;  /* 0x0000002c56757220 */ /* 0x000fe20000410000 */
[----:B----4-:R-:W-:Y:S01]  /*5ee0*/  HADD2.F32 R115, -RZ, R115.H0_H0 ;  /* 0x20000073ff737230 */ /* 0x010fe20000004100 */
[----:B0-----:R-:W-:Y:S01]  /*5ef0*/  FSEL R146, R87, 1, !P5 ;  /* 0x3f80000057927808 */ /* 0x001fe20006800000 */
[----:B------:R-:W-:Y:S04]  /*5f00*/  LDS.U16 R89, [R58+0x16] ;  /* 0x000016003a597984 */ /* 0x000fe80000000400 */
[----:B------:R-:W0:Y:S01]  /*5f10*/  LDS.U16 R87, [R59+0x14] ;  /* 0x000014003b577984 */ /* 0x000e220000000400 */
[----:B------:R-:W1:Y:S01]  /*5f20*/  MUFU.EX2 R113, R113 ;  /* 0x0000007100717308 */ /* 0x000e620000000800 */
[----:B------:R-:W-:-:S03]  /*5f30*/  FMUL.FTZ R115, R10, R115 ;  /* 0x000000730a737220 */ /* 0x000fc60000410000 */
[----:B------:R-:W4:Y:S01]  /*5f40*/  MUFU.EX2 R117, R117 ;  /* 0x0000007500757308 */ /* 0x000f220000000800 */
[C---:B------:R-:W-:Y:S02]  /*5f50*/  VIADD R43, R42.reuse, 0x8 ;  /* 0x000000082a2b7836 */ /* 0x040fe40000000000 */
[----:B--2---:R-:W-:Y:S02]  /*5f60*/  HADD2.F32 R128, -RZ, R41.H0_H0 ;  /* 0x20000029ff807230 */ /* 0x004fe40000004100 */
[----:B---3--:R-:W-:Y:S01]  /*5f70*/  HADD2.F32 R41, -RZ, R40.H0_H0 ;  /* 0x20000028ff297230 */ /* 0x008fe20000004100 */
[----:B------:R-:W-:Y:S02]  /*5f80*/  FSEL R145, R115, RZ, !P5 ;  /* 0x000000ff73917208 */ /* 0x000fe40006800000 */
[----:B------:R-:W-:Y:S01]  /*5f90*/  ISETP.GE.U32.AND P5, PT, R43, UR48, PT ;  /* 0x000000302b007c0c */ /* 0x000fe2000bfa6070 */
[----:B------:R-:W-:Y:S01]  /*5fa0*/  FMUL.FTZ R128, R9, R128 ;  /* 0x0000008009807220 */ /* 0x000fe20000410000 */
[----:B------:R-:W-:Y:S01]  /*5fb0*/  IADD3 R40, PT, PT, R42, 0xb, RZ ;  /* 0x0000000b2a287810 */ /* 0x000fe20007ffe0ff */
[----:B------:R-:W-:Y:S01]  /*5fc0*/  FMUL.FTZ R41, R8, R41 ;  /* 0x0000002908297220 */ /* 0x000fe20000410000 */
[----:B------:R-:W-:Y:S01]  /*5fd0*/  VIADD R42, R42, 0xa ;  /* 0x0000000a2a2a7836 */ /* 0x000fe20000000000 */
[----:B-1----:R-:W-:Y:S01]  /*5fe0*/  FSEL R148, R113, 1, !P5 ;  /* 0x3f80000071947808 */ /* 0x002fe20006800000 */
[----:B------:R-:W-:Y:S01]  /*5ff0*/  LDS.U16 R43, [R54+0x1e] ;  /* 0x00001e00362b7984 */ /* 0x000fe20000000400 */
[----:B------:R-:W-:-:S02]  /*6000*/  PRMT R113, R88, 0x7632, R113 ;  /* 0x0000763258717816 */ /* 0x000fc40000000071 */
[----:B------:R-:W-:Y:S02]  /*6010*/  FSEL R147, R128, RZ, !P5 ;  /* 0x000000ff80937208 */ /* 0x000fe40006800000 */
[----:B------:R-:W-:Y:S02]  /*6020*/  FSEL R149, R41, RZ, !P4 ;  /* 0x000000ff29957208 */ /* 0x000fe40006000000 */
[----:B----4-:R-:W-:Y:S01]  /*6030*/  FSEL R150, R117, 1, !P4 ;  /* 0x3f80000075967808 */ /* 0x010fe20006000000 */
[----:B------:R-:W-:Y:S01]  /*6040*/  LDS.U16 R41, [R56+0x1a] ;  /* 0x00001a0038297984 */ /* 0x000fe20000000400 */
[----:B------:R-:W-:Y:S02]  /*6050*/  ISETP.GE.U32.AND P5, PT, R40, UR48, PT ;  /* 0x0000003028007c0c */ /* 0x000fe4000bfa6070 */
[----:B------:R-:W-:Y:S01]  /*6060*/  ISETP.GE.U32.AND P4, PT, R42, UR48, PT ;  /* 0x000000302a007c0c */ /* 0x000fe2000bf86070 */
[----:B------:R-:W1:Y:S04]  /*6070*/  LDS.U16 R40, [R57+0x18] ;  /* 0x0000180039287984 */ /* 0x000e680000000400 */
[----:B------:R-:W2:Y:S04]  /*6080*/  LDS.U16 R42, [R55+0x1c] ;  /* 0x00001c00372a7984 */ /* 0x000ea80000000400 */
[----:B------:R-:W-:Y:S04]  /*6090*/  STS.U16 [R93+0x840], R88 ;  /* 0x000840585d007388 */ /* 0x000fe80000000400 */
[----:B------:R3:W-:Y:S02]  /*60a0*/  STS.U16 [R92+0x880], R113 ;  /* 0x000880715c007388 */ /* 0x0007e40000000400 */
[----:B---3--:R-:W-:Y:S01]  /*60b0*/  FMUL.FTZ R113, R86, R39 ;  /* 0x0000002756717220 */ /* 0x008fe20000410000 */
[----:B0-----:R-:W-:-:S05]  /*60c0*/  HADD2.F32 R88, -RZ, R87.H0_H0 ;  /* 0x20000057ff587230 */ /* 0x001fca0000004100 */
[----:B------:R-:W0:Y:S01]  /*60d0*/  MUFU.EX2 R113, R113 ;  /* 0x0000007100717308 */ /* 0x000e220000000800 */
[----:B------:R-:W-:Y:S01]  /*60e0*/  PRMT R115, R114, 0x7632, R115 ;  /* 0x0000763272737816 */ /* 0x000fe20000000073 */
[----:B------:R-:W-:Y:S01]  /*60f0*/  FMUL.FTZ R87, R86, R36 ;  /* 0x0000002456577220 */ /* 0x000fe20000410000 */
[----:B------:R-:W-:Y:S01]  /*6100*/  PRMT R117, R116, 0x7632, R117 ;  /* 0x0000763274757816 */ /* 0x000fe20000000075 */
[----:B------:R3:W-:Y:S01]  /*6110*/  STS.U16 [R91+0x8c0], R114 ;  /* 0x0008c0725b007388 */ /* 0x0007e20000000400 */
[----:B------:R-:W-:Y:S01]  /*6120*/  PRMT R119, R118, 0x7632, R119 ;  /* 0x0000763276777816 */ /* 0x000fe20000000077 */
[----:B------:R-:W-:Y:S01]  /*6130*/  FMUL.FTZ R88, R7, R88 ;  /* 0x0000005807587220 */ /* 0x000fe20000410000 */
[----:B------:R-:W-:Y:S01]  /*6140*/  PRMT R121, R120, 0x7632, R121 ;  /* 0x0000763278797816 */ /* 0x000fe20000000079 */
[----:B------:R4:W-:Y:S01]  /*6150*/  STS.U16 [R90+0x900], R115 ;  /* 0x000900735a007388 */ /* 0x0009e20000000400 */
[----:B------:R-:W-:Y:S01]  /*6160*/  PRMT R123, R122, 0x7632, R123 ;  /* 0x000076327a7b7816 */ /* 0x000fe2000000007b */
[----:B------:R-:W5:Y:S02]  /*6170*/  MUFU.EX2 R87, R87 ;  /* 0x0000005700577308 */ /* 0x000f640000000800 */
[----:B------:R-:W-:Y:S01]  /*6180*/  STS.U16 [R81+0x940], R116 ;  /* 0x0009407451007388 */ /* 0x000fe20000000400 */
[----:B------:R-:W-:-:S03]  /*6190*/  FSEL R151, R88, RZ, !P4 ;  /* 0x000000ff58977208 */ /* 0x000fc60006000000 */
[----:B------:R-:W-:Y:S01]  /*61a0*/  STS.U16 [R80+0x980], R117 ;  /* 0x0009807550007388 */ /* 0x000fe20000000400 */
[----:B0-----:R-:W-:-:S03]  /*61b0*/  FSEL R152, R113, 1, !P4 ;  /* 0x3f80000071987808 */ /* 0x001fc60006000000 */
[----:B------:R-:W-:Y:S01]  /*61c0*/  STS.U16 [R79+0x9c0], R118 ;  /* 0x0009c0764f007388 */ /* 0x000fe20000000400 */
[----:B---3--:R-:W-:Y:S02]  /*61d0*/  PRMT R114, R124, 0x7632, R114 ;  /* 0x000076327c727816 */ /* 0x008fe40000000072 */
[----:B------:R-:W-:Y:S01]  /*61e0*/  ISETP.NE.AND P4, PT, RZ, UR9, PT ;  /* 0x00000009ff007c0c */ /* 0x000fe2000bf85270 */
[----:B------:R-:W-:Y:S01]  /*61f0*/  STS.U16 [R78+0xa00], R119 ;  /* 0x000a00774e007388 */ /* 0x000fe20000000400 */
[----:B----4-:R-:W-:-:S03]  /*6200*/  PRMT R115, R126, 0x7632, R115 ;  /* 0x000076327e737816 */ /* 0x010fc60000000073 */
        /* <DEDUP_REMOVED lines=9> */
[----:B------:R-:W0:Y:S01]  /*62a0*/  LDS.U16 R114, [R69+0x840] ;  /* 0x0008400045727984 */ /* 0x000e220000000400 */
[----:B------:R-:W-:-:S03]  /*62b0*/  FMUL.FTZ R154, R86, R38 ;  /* 0x00000026569a7220 */ /* 0x000fc60000410000 */
[----:B------:R-:W3:Y:S01]  /*62c0*/  LDS.U16 R113, [R68+0x842] ;  /* 0x0008420044717984 */ /* 0x000ee20000000400 */
[----:B------:R-:W-:-:S03]  /*62d0*/  FMUL.FTZ R155, R86, R37 ;  /* 0x00000025569b7220 */ /* 0x000fc60000410000 */
[----:B------:R-:W4:Y:S01]  /*62e0*/  LDS.U16 R116, [R67+0x844] ;  /* 0x0008440043747984 */ /* 0x000f220000000400 */
[----:B------:R-:W-:-:S03]  /*62f0*/  FMUL.FTZ R157, R86, R35 ;  /* 0x00000023569d7220 */ /* 0x000fc60000410000 */
[----:B------:R-:W4:Y:S01]  /*6300*/  LDS.U16 R115, [R66+0x846] ;  /* 0x0008460042737984 */ /* 0x000f220000000400 */
[----:B------:R-:W-:-:S03]  /*6310*/  FMUL.FTZ R158, R86, R34 ;  /* 0x00000022569e7220 */ /* 0x000fc60000410000 */
[----:B------:R-:W4:Y:S01]  /*6320*/  LDS.U16 R118, [R65+0x848] ;  /* 0x0008480041767984 */ /* 0x000f220000000400 */
[----:B-----5:R-:W-:-:S03]  /*6330*/  FSEL R156, R87, 1, !P2 ;  /* 0x3f800000579c7808 */ /* 0x020fc60005000000 */
        /* <DEDUP_REMOVED lines=12> */
[----:B------:R-:W3:Y:S04]  /*6400*/  MUFU.EX2 R154, R154 ;  /* 0x0000009a009a7308 */ /* 0x000ee80000000800 */
[----:B------:R-:W4:Y:S04]  /*6410*/  MUFU.EX2 R155, R155 ;  /* 0x0000009b009b7308 */ /* 0x000f280000000800 */
[----:B------:R-:W4:Y:S04]  /*6420*/  MUFU.EX2 R157, R157 ;  /* 0x0000009d009d7308 */ /* 0x000f280000000800 */
[----:B------:R-:W4:Y:S01]  /*6430*/  MUFU.EX2 R158, R158 ;  /* 0x0000009e009e7308 */ /* 0x000f220000000800 */
[----:B------:R-:W-:-:S02]  /*6440*/  HADD2.F32 R89, -RZ, R89.H0_H0 ;  /* 0x20000059ff597230 */ /* 0x000fc40000004100 */
[----:B-1----:R-:W-:Y:S02]  /*6450*/  HADD2.F32 R40, -RZ, R40.H0_H0 ;  /* 0x20000028ff287230 */ /* 0x002fe40000004100 */
[----:B------:R-:W-:Y:S02]  /*6460*/  HADD2.F32 R41, -RZ, R41.H0_H0 ;  /* 0x20000029ff297230 */ /* 0x000fe40000004100 */
[----:B--2---:R-:W-:Y:S02]  /*6470*/  HADD2.F32 R42, -RZ, R42.H0_H0 ;  /* 0x2000002aff2a7230 */ /* 0x004fe40000004100 */
[----:B------:R-:W-:Y:S02]  /*6480*/  HADD2.F32 R43, -RZ, R43.H0_H0 ;  /* 0x2000002bff2b7230 */ /* 0x000fe40000004100 */
[----:B------:R-:W-:Y:S01]  /*6490*/  FMUL.FTZ R89, R6, R89 ;  /* 0x0000005906597220 */ /* 0x000fe20000410000 */
[----:B------:R-:W-:Y:S01]  /*64a0*/  FMUL.FTZ R40, R5, R40 ;  /* 0x0000002805287220 */ /* 0x000fe20000410000 */
[----:B------:R-:W-:Y:S01]  /*64b0*/  FMUL.FTZ R41, R4, R41 ;  /* 0x0000002904297220 */ /* 0x000fe20000410000 */
[----:B------:R-:W-:Y:S01]  /*64c0*/  FMUL.FTZ R42, R3, R42 ;  /* 0x0000002a032a7220 */ /* 0x000fe20000410000 */
[----:B------:R-:W-:Y:S01]  /*64d0*/  FMUL.FTZ R43, R2, R43 ;  /* 0x0000002b022b7220 */ /* 0x000fe20000410000 */
[----:B------:R-:W-:Y:S01]  /*64e0*/  FSEL R153, R89, RZ, !P5 ;  /* 0x000000ff59997208 */ /* 0x000fe20006800000 */
[----:B0-----:R-:W-:Y:S01]  /*64f0*/  HADD2.F32 R114, -RZ, R114.H0_H0 ;  /* 0x20000072ff727230 */ /* 0x001fe20000004100 */
[----:B---3--:R-:W-:Y:S01]  /*6500*/  FSEL R154, R154, 1, !P5 ;  /* 0x3f8000009a9a7808 */ /* 0x008fe20006800000 */
[----:B------:R-:W-:Y:S01]  /*6510*/  HADD2.F32 R113, -RZ, R113.H0_H0 ;  /* 0x20000071ff717230 */ /* 0x000fe20000004100 */
[----:B----4-:R-:W-:Y:S01]  /*6520*/  FSEL R155, R155, 1, !P3 ;  /* 0x3f8000009b9b7808 */ /* 0x010fe20005800000 */
[----:B------:R-:W-:Y:S01]  /*6530*/  HADD2.F32 R116, -RZ, R116.H0_H0 ;  /* 0x20000074ff747230 */ /* 0x000fe20000004100 */
[----:B------:R-:W-:Y:S01]  /*6540*/  FSEL R157, R157, 1, !P1 ;  /* 0x3f8000009d9d7808 */ /* 0x000fe20004800000 */
[----:B------:R-:W-:Y:S01]  /*6550*/  HADD2.F32 R115, -RZ, R115.H0_H0 ;  /* 0x20000073ff737230 */ /* 0x000fe20000004100 */
[----:B------:R-:W-:Y:S01]  /*6560*/  FSEL R158, R158, 1, !P0 ;  /* 0x3f8000009e9e7808 */ /* 0x000fe20004000000 */
[----:B------:R-:W-:Y:S01]  /*6570*/  HADD2.F32 R118, -RZ, R118.H0_H0 ;  /* 0x20000076ff767230 */ /* 0x000fe20000004100 */
[----:B------:R-:W-:Y:S01]  /*6580*/  FSEL R160, R40, RZ, !P3 ;  /* 0x000000ff28a07208 */ /* 0x000fe20005800000 */
[----:B-----5:R-:W-:Y:S01]  /*6590*/  HADD2.F32 R117, -RZ, R117.H0_H0 ;  /* 0x20000075ff757230 */ /* 0x020fe20000004100 */
        /* <DEDUP_REMOVED lines=32> */
.L_x_2811:
[----:B------:R-:W-:Y:S01]  /*67a0*/  IMAD.MOV.U32 R87, RZ, RZ, RZ ;  /* 0x000000ffff577224 */ /* 0x000fe200078e00ff */
[----:B------:R-:W-:Y:S06]  /*67b0*/  BRA.U !UP2, `(.L_x_2810) ;  /* 0x000000010a147547 */ /* 0x000fec000b800000 */
[----:B------:R-:W-:-:S04]  /*67c0*/  UIADD3 UR4, UP0, UPT, UR29, UR12, URZ ;  /* 0x0000000c1d047290 */ /* 0x000fc8000ff1e0ff */
[----:B------:R-:W-:Y:S02]  /*67d0*/  UIADD3.X UR5, UPT, UPT, UR27, UR13, URZ, UP0, !UPT ;  /* 0x0000000d1b057290 */ /* 0x000fe400087fe4ff */
[----:B------:R-:W-:-:S04]  /*67e0*/  MOV R40, UR4 ;  /* 0x0000000400287c02 */ /* 0x000fc80008000f00 */
[----:B------:R-:W-:-:S05]  /*67f0*/  IMAD.U32 R41, RZ, RZ, UR5 ;  /* 0x00000005ff297e24 */ /* 0x000fca000f8e00ff */
[----:B------:R1:W5:Y:S02]  /*6800*/  LDG.E R87, desc[UR36][R40.64] ;  /* 0x0000002428577981 */ /* 0x000364000c1e1900 */
.L_x_2810:
        /* <DEDUP_REMOVED lines=56> */
[----:B------:R-:W-:Y:S01]  /*6b90*/  @!P1 SHF.R.U32.HI R42, RZ, 0x2, R112 ;  /* 0x00000002ff2a9819 */ /* 0x000fe20000011670 */
[----:B------:R-:W0:Y:S03]  /*6ba0*/  SHFL.UP PT, R43, R88, 0x8, RZ ;  /* 0x05000000582b7989 */ /* 0x000e2600000e00ff */
[----:B------:R-:W-:Y:S01]  /*6bb0*/  @!P1 LOP3.LUT R165, R42, 0xf8, RZ, 0xc0, !PT ;  /* 0x000000f82aa59812 */ /* 0x000fe200078ec0ff */
[----:B0-----:R-:W-:-:S06]  /*6bc0*/  FFMA.FTZ R43, R41, R43, R88 ;  /* 0x0000002b292b7223 */ /* 0x001fcc0000010058 */
[----:B------:R-:W-:Y:S01]  /*6bd0*/  @P0 FMUL.FTZ R41, R41, R40 ;  /* 0x0000002829290220 */ /* 0x000fe20000410000 */
[----:B------:R-:W-:-:S04]  /*6be0*/  FSEL R164, R88, R43, !P0 ;  /* 0x0000002b58a47208 */ /* 0x000fc80004000000 */
[----:B------:R-:W0:Y:S01]  /*6bf0*/  SHFL.UP PT, R40, R41, 0x10, RZ ;  /* 0x0600000029287989 */ /* 0x000e2200000e00ff */
[----:B------:R-:W-:-:S03]  /*6c00*/  ISETP.GE.AND P0, PT, R94, 0x10, PT ;  /* 0x000000105e00780c */ /* 0x000fc60003f06270 */
[----:B------:R-:W1:Y:S01]  /*6c10*/  SHFL.UP PT, R89, R164, 0x10, RZ ;  /* 0x06000000a4597989 */ /* 0x000e6200000e00ff */
[C---:B0-----:R-:W-:Y:S01]  /*6c20*/  FMUL.FTZ R88, R41.reuse, R40 ;  /* 0x0000002829587220 */ /* 0x041fe20000410000 */
[----:B-1----:R-:W-:-:S04]  /*6c30*/  FFMA.FTZ R89, R41, R89, R164 ;  /* 0x0000005929597223 */ /* 0x002fc800000100a4 */
[----:B------:R-:W-:Y:S01]  /*6c40*/  FSEL R163, R41, R88, !P0 ;  /* 0x0000005829a37208 */ /* 0x000fe20004000000 */
[----:B------:R0:W-:Y:S01]  /*6c50*/  @!P1 STS.64 [R165+UR54+0x1080], R88 ;  /* 0x00108058a5009988 */ /* 0x0001e20008000a36 */
[----:B------:R-:W-:Y:S01]  /*6c60*/  FSEL R164, R164, R89, !P0 ;  /* 0x00000059a4a47208 */ /* 0x000fe20004000000 */
[----:B------:R-:W-:Y:S01]  /*6c70*/  BAR.SYNC.DEFER_BLOCKING 0x0 ;  /* 0x0000000000007b1d */ /* 0x000fe20000010000 */
[----:B------:R-:W-:-:S05]  /*6c80*/  ISETP.GE.U32.AND P1, PT, R112, 0x20, PT ;  /* 0x000000207000780c */ /* 0x000fca0003f26070 */
[----:B------:R-:W-:Y:S01]  /*6c90*/  SHFL.UP PT, R163, R163, 0x1, RZ ;  /* 0x04200000a3a37989 */ /* 0x000fe200000e00ff */
[----:B0-----:R-:W-:-:S03]  /*6ca0*/  SHF.R.U32.HI R88, RZ, 0x5, R112 ;  /* 0x00000005ff587819 */ /* 0x001fc60000011670 */
[----:B------:R-:W-:Y:S01]  /*6cb0*/  SHFL.UP PT, R164, R164, 0x1, RZ ;  /* 0x04200000a4a47989 */ /* 0x000fe200000e00ff */
[----:B------:R-:W-:-:S03]  /*6cc0*/  ISETP.NE.AND P0, PT, R88, 0x1, PT ;  /* 0x000000015800780c */ /* 0x000fc60003f05270 */
[----:B------:R-:W0:Y:S02]  /*6cd0*/  LDS.128 R40, [UR54+0x1080] ;  /* 0x00108036ff287984 */ /* 0x000e240008000c00 */
[C---:B0-----:R-:W-:Y:S01]  /*6ce0*/  FSEL R130, R41.reuse, R130, !P0 ;  /* 0x0000008229827208 */ /* 0x041fe20004000000 */
[-C--:B------:R-:W-:Y:S01]  /*6cf0*/  FFMA.FTZ R88, R41, R42.reuse, R43 ;  /* 0x0000002a29587223 */ /* 0x080fe2000001002b */
[C---:B------:R-:W-:Y:S01]  /*6d00*/  FSEL R129, R40.reuse, R129, !P0 ;  /* 0x0000008128817208 */ /* 0x040fe20004000000 */
[----:B------:R-:W-:Y:S01]  /*6d10*/  FMUL.FTZ R43, R40, R42 ;  /* 0x0000002a282b7220 */ /* 0x000fe20000410000 */
[----:B------:R-:W-:Y:S01]  /*6d20*/  @P1 ISETP.NE.AND P0, PT, R94, RZ, PT ;  /* 0x000000ff5e00120c */ /* 0x000fe20003f05270 */
[C---:B------:R-:W-:Y:S02]  /*6d30*/  @P1 FFMA.FTZ R41, R163.reuse, R130, R164 ;  /* 0x00000082a3291223 */ /* 0x040fe400000100a4 */
[----:B------:R-:W-:-:S03]  /*6d40*/  @P1 FMUL.FTZ R40, R163, R129 ;  /* 0x00000081a3281220 */ /* 0x000fc60000410000 */
[----:B------:R-:W-:Y:S02]  /*6d50*/  @P1 FSEL R164, R130, R41, !P0 ;  /* 0x0000002982a41208 */ /* 0x000fe40004000000 */
[----:B------:R-:W-:Y:S01]  /*6d60*/  @P1 FSEL R163, R129, R40, !P0 ;  /* 0x0000002881a31208 */ /* 0x000fe20004000000 */
[----:B------:R-:W-:Y:S01]  /*6d70*/  @P1 IMAD.MOV.U32 R40, RZ, RZ, R86 ;  /* 0x000000ffff281224 */ /* 0x000fe200078e0056 */
        /* <DEDUP_REMOVED lines=8> */
.L_x_2813:
[----:B------:R-:W-:Y:S05]  /*6e00*/  BSYNC.RECONVERGENT B0 ;  /* 0x0000000000007941 */ /* 0x000fea0003800200 */
.L_x_2812:
        /* <DEDUP_REMOVED lines=31> */
[----:B0-----:R-:W-:-:S04]  /*7000*/  MOV R86, UR4 ;  /* 0x0000000400567c02 */ /* 0x001fc80008000f00 */
        /* <DEDUP_REMOVED lines=8> */
.L_x_2817:
        /* <DEDUP_REMOVED lines=33> */
.L_x_2818:
        /* <DEDUP_REMOVED lines=10> */
.L_x_2816:
        /* <DEDUP_REMOVED lines=9> */
.L_x_2815:
[----:B------:R-:W-:Y:S05]  /*73d0*/  BSYNC.RECONVERGENT B0 ;  /* 0x0000000000007941 */ /* 0x000fea0003800200 */
.L_x_2814:
        /* <DEDUP_REMOVED lines=32> */
.L_x_2809:
[----:B------:R-:W-:Y:S01]  /*75e0*/  BAR.SYNC.DEFER_BLOCKING 0x0 ;  /* 0x0000000000007b1d */ /* 0x000fe20000010000 */
[----:B------:R-:W-:Y:S01]  /*75f0*/  F2FP.F16.F32.PACK_AB R32, R32, R33 ;  /* 0x000000212020723e */ /* 0x000fe200000000ff */
[----:B------:R-:W-:Y:S01]  /*7600*/  UIADD3 UR9, UPT, UPT, UR9, 0x1, URZ ;  /* 0x0000000109097890 */ /* 0x000fe2000fffe0ff */
[----:B------:R-:W-:Y:S01]  /*7610*/  F2FP.F16.F32.PACK_AB R30, R30, R31 ;  /* 0x0000001f1e1e723e */ /* 0x000fe200000000ff */
[----:B------:R-:W-:Y:S01]  /*7620*/  UIADD3 UR11, UPT, UPT, UR48, UR11, URZ ;  /* 0x0000000b300b7290 */ /* 0x000fe2000fffe0ff */
[----:B------:R-:W-:Y:S01]  /*7630*/  PRMT R34, R32, 0x7632, R34 ;  /* 0x0000763220227816 */ /* 0x000fe20000000022 */
[----:B------:R-:W1:Y:S01]  /*7640*/  LDCU.128 UR12, c[0x0][0x430] ;  /* 0x00008600ff0c77ac */ /* 0x000e620008000c00 */
[----:B------:R-:W-:Y:S02]  /*7650*/  F2FP.F16.F32.PACK_AB R28, R28, R29 ;  /* 0x0000001d1c1c723e */ /* 0x000fe400000000ff */
[----:B------:R-:W-:Y:S01]  /*7660*/  PRMT R33, R30, 0x7632, R33 ;  /* 0x000076321e217816 */ /* 0x000fe20000000021 */
[----:B------:R-:W-:Y:S01]  /*7670*/  UMOV UR4, UR10 ;  /* 0x0000000a00047c82 */ /* 0x000fe20008000000 */
[----:B------:R-:W-:Y:S01]  /*7680*/  F2FP.F16.F32.PACK_AB R26, R26, R27 ;  /* 0x0000001b1a1a723e */ /* 0x000fe200000000ff */
[----:B------:R-:W-:Y:S01]  /*7690*/  UMOV UR5, URZ ;  /* 0x000000ff00057c82 */ /* 0x000fe20008000000 */
[----:B------:R-:W-:Y:S01]  /*76a0*/  PRMT R2, R28, 0x7632, R2 ;  /* 0x000076321c027816 */ /* 0x000fe20000000002 */
[----:B------:R-:W2:Y:S01]  /*76b0*/  LDCU.64 UR16, c[0x0][0x4a8] ;  /* 0x00009500ff1077ac */ /* 0x000ea20008000a00 */
[----:B------:R-:W-:-:S02]  /*76c0*/  F2FP.F16.F32.PACK_AB R24, R24, R25 ;  /* 0x000000191818723e */ /* 0x000fc400000000ff */
[----:B------:R-:W-:Y:S01]  /*76d0*/  PRMT R31, R26, 0x7632, R31 ;  /* 0x000076321a1f7816 */ /* 0x000fe2000000001f */
[----:B------:R-:W-:Y:S01]  /*76e0*/  UISETP.NE.AND UP0, UPT, UR9, UR34, UPT ;  /* 0x000000220900728c */ /* 0x000fe2000bf05270 */
[----:B------:R-:W-:Y:S01]  /*76f0*/  F2FP.F16.F32.PACK_AB R22, R22, R23 ;  /* 0x000000171616723e */ /* 0x000fe200000000ff */
[----:B------:R-:W-:Y:S01]  /*7700*/  UIMAD.WIDE.U32 UR30, UR48, 0x2, UR30 ;  /* 0x00000002301e78a5 */ /* 0x000fe2000f8e001e */
[----:B------:R-:W-:Y:S01]  /*7710*/  F2FP.F16.F32.PACK_AB R20, R20, R21 ;  /* 0x000000151414723e */ /* 0x000fe200000000ff */
[----:B------:R-:W-:Y:S01]  /*7720*/  UIADD3 UR10, UPT, UPT, UR48, UR10, URZ ;  /* 0x0000000a300a7290 */ /* 0x000fe2000fffe0ff */
[----:B------:R-:W-:Y:S01]  /*7730*/  ISETP.NE.AND P0, PT, R112, RZ, PT ;  /* 0x000000ff7000720c */ /* 0x000fe20003f05270 */
[----:B------:R-:W-:Y:S01]  /*7740*/  STS.U16 [R69], R32 ;  /* 0x0000002045007388 */ /* 0x000fe20000000400 */
[----:B------:R-:W-:Y:S01]  /*7750*/  PRMT R29, R22, 0x7632, R29 ;  /* 0x00007632161d7816 */ /* 0x000fe2000000001d */
[----:B-1----:R-:W-:Y:S01]  /*7760*/  UIMAD.WIDE.U32 UR4, UR22, UR12, UR4 ;  /* 0x0000000c160472a5 */ /* 0x002fe2000f8e0004 */
[----:B------:R-:W-:Y:S01]  /*7770*/  F2FP.F16.F32.PACK_AB R18, R18, R19 ;  /* 0x000000131212723e */ /* 0x000fe200000000ff */
[----:B------:R-:W-:Y:S01]  /*7780*/  STS.U16 [R68+0x2], R34 ;  /* 0x0000022244007388 */ /* 0x000fe20000000400 */
[----:B------:R-:W-:Y:S01]  /*7790*/  UMOV UR12, UR26 ;  /* 0x0000001a000c7c82 */ /* 0x000fe20008000000 */
[----:B------:R-:W-:Y:S01]  /*77a0*/  UIMAD UR5, UR22, UR13, UR5 ;  /* 0x0000000d160572a4 */ /* 0x000fe2000f8e0205 */
[----:B------:R-:W-:Y:S01]  /*77b0*/  PRMT R27, R18, 0x7632, R27 ;  /* 0x00007632121b7816 */ /* 0x000fe2000000001b */
[----:B------:R1:W-:Y:S01]  /*77c0*/  STS.U16 [R67+0x4], R30 ;  /* 0x0000041e43007388 */ /* 0x0003e20000000400 */
[----:B------:R-:W-:Y:S01]  /*77d0*/  UMOV UR13, UR35 ;  /* 0x00000023000d7c82 */ /* 0x000fe20008000000 */
[----:B------:R-:W-:-:S02]  /*77e0*/  UIMAD.WIDE.U32 UR4, UR49, UR14, UR4 ;  /* 0x0000000e310472a5 */ /* 0x000fc4000f8e0004 */
[----:B------:R-:W-:Y:S01]  /*77f0*/  STS.U16 [R66+0x6], R33 ;  /* 0x0000062142007388 */ /* 0x000fe20000000400 */
[----:B------:R-:W-:Y:S02]  /*7800*/  UIMAD.WIDE.U32 UR12, UR48, 0x2, UR12 ;  /* 0x00000002300c78a5 */ /* 0x000fe4000f8e000c */
[----:B------:R-:W-:Y:S01]  /*7810*/  UIMAD UR15, UR49, UR15, UR5 ;  /* 0x0000000f310f72a4 */ /* 0x000fe2000f8e0205 */
[----:B------:R3:W-:Y:S01]  /*7820*/  STS.U16 [R65+0x8], R28 ;  /* 0x0000081c41007388 */ /* 0x0007e20000000400 */
[----:B------:R-:W-:Y:S01]  /*7830*/  UIMAD.WIDE.U32 UR24, UR48, 0x2, UR24 ;  /* 0x00000002301878a5 */ /* 0x000fe2000f8e0018 */
[----:B-1----:R-:W-:Y:S01]  /*7840*/  PRMT R30, R24, 0x7632, R30 ;  /* 0x00007632181e7816 */ /* 0x002fe2000000001e */
[----:B------:R-:W-:Y:S01]  /*7850*/  UMOV UR5, UR33 ;  /* 0x0000002100057c82 */ /* 0x000fe20008000000 */
[----:B------:R1:W-:Y:S01]  /*7860*/  STS.U16 [R64+0xa], R2 ;  /* 0x00000a0240007388 */ /* 0x0003e20000000400 */
[----:B------:R-:W-:Y:S01]  /*7870*/  UMOV UR26, UR12 ;  /* 0x0000000c001a7c82 */ /* 0x000fe20008000000 */
[----:B------:R-:W-:-:S02]  /*7880*/  UMOV UR35, UR13 ;  /* 0x0000000d00237c82 */ /* 0x000fc40008000000 */
[----:B------:R-:W-:Y:S01]  /*7890*/  STS.U16 [R63+0xc], R26 ;  /* 0x00000c1a3f007388 */ /* 0x000fe20000000400 */
[----:B---3--:R-:W-:-:S03]  /*78a0*/  PRMT R28, R20, 0x7632, R28 ;  /* 0x00007632141c7816 */ /* 0x008fc6000000001c */
[----:B------:R-:W-:Y:S01]  /*78b0*/  STS.U16 [R62+0xe], R31 ;  /* 0x00000e1f3e007388 */ /* 0x000fe20000000400 */
[----:B-1----:R-:W-:-:S03]  /*78c0*/  IMAD.U32 R2, RZ, RZ, UR48 ;  /* 0x00000030ff027e24 */ /* 0x002fc6000f8e00ff */
        /* <DEDUP_REMOVED lines=27> */
[----:B------:R-:W-:-:S04]  /*7a80*/  IADD3 R3, P0, PT, R111, UR4, RZ ;  /* 0x000000046f037c10 */ /* 0x000fc8000ff1e0ff */
[----:B------:R-:W-:Y:S01]  /*7a90*/  IADD3.X R6, PT, PT, RZ, UR15, RZ, P0, !PT ;  /* 0x0000000fff067c10 */ /* 0x000fe200087fe4ff */
[----:B------:R-:W-:Y:S01]  /*7aa0*/  UMOV UR4, UR28 ;  /* 0x0000001c00047c82 */ /* 0x000fe20008000000 */
[----:B--2---:R-:W-:Y:S01]  /*7ab0*/  LEA R2, P0, R3, UR16, 0x1 ;  /* 0x0000001003027c11 */ /* 0x004fe2000f8008ff */
[----:B------:R-:W-:-:S03]  /*7ac0*/  UIMAD.WIDE.U32 UR4, UR48, 0x2, UR4 ;  /* 0x00000002300478a5 */ /* 0x000fc6000f8e0004 */
[----:B------:R-:W-:-:S04]  /*7ad0*/  LEA.HI.X R3, R3, UR17, R6, 0x1, P0 ;  /* 0x0000001103037c11 */ /* 0x000fc800080f0c06 */
        /* <DEDUP_REMOVED lines=37> */
.L_x_2821:
        /* <DEDUP_REMOVED lines=13> */
.L_x_8004:


//--------------------- .text._Z25selective_scan_fwd_kernelI32Selective_Scan_fwd_kernel_traitsILi64ELi16ELi1ELb0ELb1ELb1ELb0ELb1EN3c104HalfEffEEv13SSMParamsBase --------------------------
	.section	.text._Z25selective_scan_fwd_kernelI32Selective_Scan_fwd_kernel_traitsILi64ELi16ELi1ELb0ELb1ELb1ELb0ELb1EN3c104HalfEffEEv13SSMParamsBase,"ax",@progbits
	.align	128
        .global         _Z25selective_scan_fwd_kernelI32Selective_Scan_fwd_kernel_traitsILi64ELi16ELi1ELb0ELb1ELb1ELb0ELb1EN3c104HalfEffEEv13SSMParamsBase
        .type           _Z25selective_scan_fwd_kernelI32Selective_Scan_fwd_kernel_traitsILi64ELi16ELi1ELb0ELb1ELb1ELb0ELb1EN3c104HalfEffEEv13SSMParamsBase,@function
        .size           _Z25selective_scan_fwd_kernelI32Selective_Scan_fwd_kernel_traitsILi64ELi16ELi1ELb0ELb1ELb1ELb0ELb1EN3c104HalfEffEEv13SSMParamsBase,(.L_x_8005 - _Z25selective_scan_fwd_kernelI32Selective_Scan_fwd_kernel_traitsILi64ELi16ELi1ELb0ELb1ELb1ELb0ELb1EN3c104HalfEffEEv13SSMParamsBase)
        .other          _Z25selective_scan_fwd_kernelI32Selective_Scan_fwd_kernel_traitsILi64ELi16ELi1ELb0ELb1ELb1ELb0ELb1EN3c104HalfEffEEv13SSMParamsBase,@"STO_CUDA_ENTRY STV_DEFAULT"
_Z25selective_scan_fwd_kernelI32Selective_Scan_fwd_kernel_traitsILi64ELi16ELi1ELb0ELb1ELb1ELb0ELb1EN3c104HalfEffEEv13SSMParamsBase:
.text._Z25selective_scan_fwd_kernelI32Selective_Scan_fwd_kernel_traitsILi64ELi16ELi1ELb0ELb1ELb1ELb0ELb1EN3c104HalfEffEEv13SSMParamsBase:
        /* <DEDUP_REMOVED lines=57> */
.L_x_2822:
        /* <DEDUP_REMOVED lines=15> */
[----:B0-----:R-:W-:Y:S01]  /*0480*/  MOV R0, UR30 ;  /* 0x0000001e00007c02 */ /* 0x001fe20008000f00 */
[----:B------:R-:W0:Y:S03]  /*0490*/  LDCU.64 UR32, c[0x0][0x3d8] ;  /* 0x00007b00ff2077ac */ /* 0x000e260008000a00 */
        /* <DEDUP_REMOVED lines=82> */
.L_x_2823:
        /* <DEDUP_REMOVED lines=10> */
.L_x_2824:
        /* <DEDUP_REMOVED lines=100> */
.L_x_2825:
        /* <DEDUP_REMOVED lines=33> */
.L_x_2826:
[----:B------:R-:W-:-:S06]  /*12b0*/  UISETP.GE.AND UP0, UPT, UR45, 0x1, UPT ;  /* 0x000000012d00788c */ /* 0x000fcc000bf06270 */
[----:B------:R-:W-:-:S13]  /*12c0*/  PLOP3.LUT P0, PT, PT, PT, UP0, 0x80, 0x8 ;  /* 0x000000000008781c */ /* 0x000fda0003f0f008 */
[----:B------:R-:W-:Y:S05]  /*12d0*/  @!P0 EXIT ;  /* 0x000000000000894d */ /* 0x000fea0003800000 */
[----:B------:R-:W0:Y:S01]  /*12e0*/  S2R R112, SR_TID.X ;  /* 0x0000000000707919 */ /* 0x000e220000002100 */
[----:B------:R-:W-:Y:S01]  /*12f0*/  UMOV UR9, URZ ;  /* 0x000000ff00097c82 */ /* 0x000fe20008000000 */
[----:B------:R-:W-:Y:S01]  /*1300*/  UMOV UR10, URZ ;  /* 0x000000ff000a7c82 */ /* 0x000fe20008000000 */
[----:B0-----:R-:W-:-:S04]  /*1310*/  SHF.L.U32 R0, R112, 0x4, RZ ;  /* 0x0000000470007819 */ /* 0x001fc800000006ff */
        /* <DEDUP_REMOVED lines=17> */
.L_x_2870:
        /* <DEDUP_REMOVED lines=24> */
[----:B------:R-:W-:Y:S02]  /*15b0*/  ISETP.GE.AND P0, PT, R111, UR46, PT ;  /* 0x0000002e6f007c0c */ /* 0x000fe4000bf06270 */
[----:B------:R-:W-:Y:S02]  /*15c0*/  LOP3.LUT R23, R2, 0x3e00, RZ, 0xc0, !PT ;  /* 0x00003e0002177812 */ /* 0x000fe400078ec0ff */
[----:B------:R-:W-:Y:S02]  /*15d0*/  IADD3 R4, P1, PT, R96, UR24, RZ ;  /* 0x0000001860047c10 */ /* 0x000fe4000ff3e0ff */
[----:B------:R-:W-:Y:S02]  /*15e0*/  LOP3.LUT R111, R23, 0x1f, R112, 0xf8, !PT ;  /* 0x0000001f176f7812 */ /* 0x000fe400078ef870 */
[----:B------:R-:W-:Y:S01]  /*15f0*/  LOP3.LUT R0, R0, 0xfffffdff, RZ, 0xc0, !PT ;  /* 0xfffffdff00007812 */ /* 0x000fe200078ec0ff */
[----:B------:R-:W-:Y:S01]  /*1600*/  IMAD.X R5, RZ, RZ, UR25, P1 ;  /* 0x00000019ff057e24 */ /* 0x000fe200088e06ff */
[----:B------:R-:W-:Y:S01]  /*1610*/  PRMT R6, RZ, 0x7610, R6 ;  /* 0x00007610ff067816 */ /* 0x000fe20000000006 */
[----:B------:R-:W-:Y:S01]  /*1620*/  IMAD.SHL.U32 R96, R111, 0x2, RZ ;  /* 0x000000026f607824 */ /* 0x000fe200078e00ff */
[----:B------:R-:W-:-:S02]  /*1630*/  PRMT R13, RZ, 0x7610, R13 ;  /* 0x00007610ff0d7816 */ /* 0x000fc4000000000d */
[----:B------:R-:W-:Y:S02]  /*1640*/  @P0 LOP3.LUT R0, R0, 0x200, RZ, 0xfc, !PT ;  /* 0x0000020000000812 */ /* 0x000fe400078efcff */
[----:B------:R-:W-:Y:S02]  /*1650*/  IADD3 R2, P0, PT, R96, UR26, RZ ;  /* 0x0000001a60027c10 */ /* 0x000fe4000ff1e0ff */
[----:B------:R-:W-:Y:S02]  /*1660*/  ISETP.GE.AND P6, PT, R109, UR46, PT ;  /* 0x0000002e6d007c0c */ /* 0x000fe4000bfc6270 */
[----:B------:R-:W-:Y:S02]  /*1670*/  IADD3.X R3, PT, PT, RZ, UR27, RZ, P0, !PT ;  /* 0x0000001bff037c10 */ /* 0x000fe400087fe4ff */
[----:B------:R-:W-:Y:S02]  /*1680*/  LOP3.LUT P0, RZ, R0, 0x200, RZ, 0xc0, !PT ;  /* 0x0000020000ff7812 */ /* 0x000fe4000780c0ff */
[----:B------:R-:W-:-:S02]  /*1690*/  ISETP.GE.AND P2, PT, R105, UR46, PT ;  /* 0x0000002e69007c0c */ /* 0x000fc4000bf46270 */
[----:B------:R-:W-:Y:S02]  /*16a0*/  ISETP.GE.AND P1, PT, R110, UR46, PT ;  /* 0x0000002e6e007c0c */ /* 0x000fe4000bf26270 */
[----:B------:R-:W-:Y:S02]  /*16b0*/  ISETP.GE.AND P5, PT, R108, UR46, PT ;  /* 0x0000002e6c007c0c */ /* 0x000fe4000bfa6270 */
[----:B------:R-:W-:Y:S02]  /*16c0*/  ISETP.GE.AND P4, PT, R107, UR46, PT ;  /* 0x0000002e6b007c0c */ /* 0x000fe4000bf86270 */
[----:B------:R-:W-:Y:S02]  /*16d0*/  PRMT R8, RZ, 0x7610, R8 ;  /* 0x00007610ff087816 */ /* 0x000fe40000000008 */
[----:B------:R-:W-:Y:S01]  /*16e0*/  PRMT R7, RZ, 0x7610, R7 ;  /* 0x00007610ff077816 */ /* 0x000fe20000000007 */
[----:B------:R-:W2:Y:S01]  /*16f0*/  @!P0 LDG.E.U16 R6, desc[UR34][R4.64] ;  /* 0x0000002204068981 */ /* 0x000ea2000c1e1500 */
[----:B------:R-:W-:-:S02]  /*1700*/  ISETP.GE.AND P0, PT, R104, UR46, PT ;  /* 0x0000002e68007c0c */ /* 0x000fc4000bf06270 */
[----:B------:R-:W-:Y:S01]  /*1710*/  PRMT R12, RZ, 0x7610, R12 ;  /* 0x00007610ff0c7816 */ /* 0x000fe2000000000c */
[----:B------:R-:W3:Y:S01]  /*1720*/  @!P6 LDG.E.U16 R8, desc[UR34][R4.64+0x80] ;  /* 0x000080220408e981 */ /* 0x000ee2000c1e1500 */
[----:B------:R-:W-:Y:S02]  /*1730*/  PRMT R14, RZ, 0x7610, R14 ;  /* 0x00007610ff0e7816 */ /* 0x000fe4000000000e */
[----:B------:R-:W-:Y:S01]  /*1740*/  ISETP.GE.AND P3, PT, R106, UR46, PT ;  /* 0x0000002e6a007c0c */ /* 0x000fe2000bf66270 */
        /* <DEDUP_REMOVED lines=8> */
[----:B------:R-:W-:Y:S01]  /*17d0*/  LOP3.LUT R95, R111, 0x140, RZ, 0xfc, !PT ;  /* 0x000001406f5f7812 */ /* 0x000fe200078efcff */
[----:B------:R-:W5:Y:S01]  /*17e0*/  @!P5 LDG.E.U16 R9, desc[UR34][R4.64+0xc0] ;  /* 0x0000c0220409d981 */ /* 0x000f62000c1e1500 */
[----:B------:R-:W-:Y:S02]  /*17f0*/  ISETP.GE.AND P6, PT, R102, UR46, PT ;  /* 0x0000002e66007c0c */ /* 0x000fe4000bfc6270 */
[----:B------:R-:W-:Y:S01]  /*1800*/  ISETP.GE.AND P2, PT, R95, UR46, PT ;  /* 0x0000002e5f007c0c */ /* 0x000fe2000bf46270 */
[----:B------:R-:W5:Y:S01]  /*1810*/  @!P4 LDG.E.U16 R10, desc[UR34][R4.64+0x100] ;  /* 0x00010022040ac981 */ /* 0x000f62000c1e1500 */
[----:B------:R-:W-:-:S02]  /*1820*/  ISETP.GE.AND P1, PT, R100, UR46, PT ;  /* 0x0000002e64007c0c */ /* 0x000fc4000bf26270 */
        /* <DEDUP_REMOVED lines=9> */
[----:B------:R-:W-:Y:S01]  /*18c0*/  PRMT R19, RZ, 0x7610, R19 ;  /* 0x00007610ff137816 */ /* 0x000fe20000000013 */
[----:B------:R-:W5:Y:S01]  /*18d0*/  @!P2 LDG.E.U16 R16, desc[UR34][R4.64+0x280] ;  /* 0x000280220410a981 */ /* 0x000f62000c1e1500 */
[----:B------:R-:W-:-:S03]  /*18e0*/  ISETP.GE.AND P5, PT, R97, UR46, PT ;  /* 0x0000002e61007c0c */ /* 0x000fc6000bfa6270 */
[----:B------:R-:W5:Y:S04]  /*18f0*/  @!P1 LDG.E.U16 R18, desc[UR34][R4.64+0x300] ;  /* 0x0003002204129981 */ /* 0x000f68000c1e1500 */
[----:B------:R-:W5:Y:S01]  /*1900*/  @!P0 LDG.E.U16 R17, desc[UR34][R4.64+0x2c0] ;  /* 0x0002c02204118981 */ /* 0x000f62000c1e1500 */
[----:B------:R-:W-:Y:S02]  /*1910*/  PRMT R20, RZ, 0x7610, R20 ;  /* 0x00007610ff147816 */ /* 0x000fe40000000014 */
        /* <DEDUP_REMOVED lines=52> */
[----:B------:R-:W-:Y:S02]  /*1c60*/  PRMT R22, RZ, 0x7610, R22 ;  /* 0x00007610ff167816 */ /* 0x000fe40000000016 */
[----:B------:R-:W-:Y:S02]  /*1c70*/  PRMT R24, RZ, 0x7610, R24 ;  /* 0x00007610ff187816 */ /* 0x000fe40000000018 */
[----:B------:R-:W-:-:S02]  /*1c80*/  PRMT R25, RZ, 0x7610, R25 ;  /* 0x00007610ff197816 */ /* 0x000fc40000000019 */
[----:B------:R-:W-:Y:S01]  /*1c90*/  PRMT R27, RZ, 0x7610, R27 ;  /* 0x00007610ff1b7816 */ /* 0x000fe2000000001b */
[----:B--2---:R1:W-:Y:S04]  /*1ca0*/  STS.U16 [R93], R6 ;  /* 0x000000065d007388 */ /* 0x0043e80000000400 */
[----:B----4-:R-:W-:Y:S01]  /*1cb0*/  STS.U16 [R92+0x40], R7 ;  /* 0x000040075c007388 */ /* 0x010fe20000000400 */
[----:B-1----:R-:W-:-:S03]  /*1cc0*/  IADD3 R6, PT, PT, R23, 0x160, RZ ;  /* 0x0000016017067810 */ /* 0x002fc60007ffe0ff */
[----:B---3--:R1:W-:Y:S01]  /*1cd0*/  STS.U16 [R91+0x80], R8 ;  /* 0x000080085b007388 */ /* 0x0083e20000000400 */
[-C--:B------:R-:W-:Y:S01]  /*1ce0*/  LEA.HI.SX32 R6, R6, R23.reuse, 0x1b ;  /* 0x0000001706067211 */ /* 0x080fe200078fdaff */
[C---:B-1----:R-:W-:Y:S02]  /*1cf0*/  VIADD R8, R23.reuse, 0x180 ;  /* 0x0000018017087836 */ /* 0x042fe40000000000 */
[----:B-----5:R-:W-:Y:S04]  /*1d00*/  STS.U16 [R90+0xc0], R9 ;  /* 0x0000c0095a007388 */ /* 0x020fe80000000400 */
[----:B------:R1:W-:Y:S01]  /*1d10*/  STS.U16 [R81+0x100], R10 ;  /* 0x0001000a51007388 */ /* 0x0003e20000000400 */
[----:B------:R-:W-:Y:S02]  /*1d20*/  LEA.HI.SX32 R8, R8, R23, 0x1b ;  /* 0x0000001708087211 */ /* 0x000fe400078fdaff */
[----:B------:R-:W-:Y:S01]  /*1d30*/  LEA R74, R6, UR39, 0x1 ;  /* 0x00000027064a7c11 */ /* 0x000fe2000f8e08ff */
[----:B------:R-:W-:Y:S01]  /*1d40*/  STS.U16 [R80+0x140], R11 ;  /* 0x0001400b50007388 */ /* 0x000fe20000000400 */
[----:B------:R-:W-:Y:S01]  /*1d50*/  LEA R73, R8, UR39, 0x1 ;  /* 0x0000002708497c11 */ /* 0x000fe2000f8e08ff */
[----:B-1----:R-:W-:-:S02]  /*1d60*/  VIADD R10, R23, 0x1a0 ;  /* 0x000001a0170a7836 */ /* 0x002fc40000000000 */
[----:B------:R-:W-:Y:S04]  /*1d70*/  STS.U16 [R79+0x180], R12 ;  /* 0x0001800c4f007388 */ /* 0x000fe80000000400 */
[----:B------:R-:W-:Y:S01]  /*1d80*/  STS.U16 [R78+0x1c0], R13 ;  /* 0x0001c00d4e007388 */ /* 0x000fe20000000400 */
[----:B------:R-:W-:Y:S01]  /*1d90*/  LEA.HI.SX32 R10, R10, R23, 0x1b ;  /* 0x000000170a0a7211 */ /* 0x000fe200078fdaff */
[----:B------:R-:W-:Y:S02]  /*1da0*/  IMAD R23, R94, 0xf, R23 ;  /* 0x0000000f5e177824 */ /* 0x000fe400078e0217 */
        /* <DEDUP_REMOVED lines=37> */
[----:B------:R-:W-:Y:S01]  /*2000*/  STS.U16 [R72+0x340], R19 ;  /* 0x0003401348007388 */ /* 0x000fe20000000400 */
        /* <DEDUP_REMOVED lines=156> */
.L_x_2828:
[----:B------:R-:W-:Y:S05]  /*29d0*/  BSYNC.RECONVERGENT B0 ;  /* 0x0000000000007941 */ /* 0x000fea0003800200 */
.L_x_2827:
        /* <DEDUP_REMOVED lines=37> */
.L_x_2830:
[----:B------:R-:W-:Y:S05]  /*2c30*/  BSYNC.RECONVERGENT B0 ;  /* 0x0000000000007941 */ /* 0x000fea0003800200 */
.L_x_2829:
        /* <DEDUP_REMOVED lines=35> */
.L_x_2832:
[----:B------:R-:W-:Y:S05]  /*2e70*/  BSYNC.RECONVERGENT B0 ;  /* 0x0000000000007941 */ /* 0x000fea0003800200 */
.L_x_2831:
        /* <DEDUP_REMOVED lines=37> */
.L_x_2834:
[----:B------:R-:W-:Y:S05]  /*30d0*/  BSYNC.RECONVERGENT B0 ;  /* 0x0000000000007941 */ /* 0x000fea0003800200 */
.L_x_2833:
        /* <DEDUP_REMOVED lines=35> */
.L_x_2836:
[----:B------:R-:W-:Y:S05]  /*3310*/  BSYNC.RECONVERGENT B0 ;  /* 0x0000000000007941 */ /* 0x000fea0003800200 */
.L_x_2835:
        /* <DEDUP_REMOVED lines=37> */
.L_x_2838:
[----:B------:R-:W-:Y:S05]  /*3570*/  BSYNC.RECONVERGENT B0 ;  /* 0x0000000000007941 */ /* 0x000fea0003800200 */
.L_x_2837:
        /* <DEDUP_REMOVED lines=35> */
.L_x_2840:
[----:B------:R-:W-:Y:S05]  /*37b0*/  BSYNC.RECONVERGENT B0 ;  /* 0x0000000000007941 */ /* 0x000fea0003800200 */
.L_x_2839:
        /* <DEDUP_REMOVED lines=37> */
.L_x_2842:
[----:B------:R-:W-:Y:S05]  /*3a10*/  BSYNC.RECONVERGENT B0 ;  /* 0x0000000000007941 */ /* 0x000fea0003800200 */
.L_x_2841:
        /* <DEDUP_REMOVED lines=35> */
.L_x_2844:
[----:B------:R-:W-:Y:S05]  /*3c50*/  BSYNC.RECONVERGENT B0 ;  /* 0x0000000000007941 */ /* 0x000fea0003800200 */
.L_x_2843:
        /* <DEDUP_REMOVED lines=39> */
.L_x_2846:
[----:B------:R-:W-:Y:S05]  /*3ed0*/  BSYNC.RECONVERGENT B0 ;  /* 0x0000000000007941 */ /* 0x000fea0003800200 */
.L_x_2845:
        /* <DEDUP_REMOVED lines=39> */
.L_x_2848:
[----:B------:R-:W-:Y:S05]  /*4150*/  BSYNC.RECONVERGENT B0 ;  /* 0x0000000000007941 */ /* 0x000fea0003800200 */
.L_x_2847:
        /* <DEDUP_REMOVED lines=44> */
.L_x_2850:
[----:B------:R-:W-:Y:S05]  /*4420*/  BSYNC.RECONVERGENT B0 ;  /* 0x0000000000007941 */ /* 0x000fea0003800200 */
.L_x_2849:
        /* <DEDUP_REMOVED lines=32> */
.L_x_2852:
[----:B------:R-:W-:Y:S05]  /*4630*/  BSYNC.RECONVERGENT B0 ;  /* 0x0000000000007941 */ /* 0x000fea0003800200 */
.L_x_2851:
        /* <DEDUP_REMOVED lines=32> */
.L_x_2854:
[----:B------:R-:W-:Y:S05]  /*4840*/  BSYNC.RECONVERGENT B0 ;  /* 0x0000000000007941 */ /* 0x000fea0003800200 */
.L_x_2853:
        /* <DEDUP_REMOVED lines=32> */
.L_x_2856:
[----:B------:R-:W-:Y:S05]  /*4a50*/  BSYNC.RECONVERGENT B0 ;  /* 0x0000000000007941 */ /* 0x000fea0003800200 */
.L_x_2855:
        /* <DEDUP_REMOVED lines=32> */
.L_x_2858:
[----:B------:R-:W-:Y:S05]  /*4c60*/  BSYNC.RECONVERGENT B0 ;  /* 0x0000000000007941 */ /* 0x000fea0003800200 */
.L_x_2857:
        /* <DEDUP_REMOVED lines=32> */
[----:B------:R-:W-:Y:S01]  /*4e70*/  UIADD3 UR49, UPT, UPT, UR39, 0x10a0, URZ ;  /* 0x000010a027317890 */ /* 0x000fe2000fffe0ff */
        /* <DEDUP_REMOVED lines=22> */
[----:B------:R-:W-:-:S02]  /*4fe0*/  UIADD3 UR52, UPT, UPT, -UR52, URZ, URZ ;  /* 0x000000ff34347290 */ /* 0x000fc4000fffe1ff */
[----:B------:R-:W-:Y:S01]  /*4ff0*/  ULEA.HI.X UR51, UR4, UR51, UR17, 0x2, UP0 ;  /* 0x0000003304337291 */ /* 0x000fe200080f1411 */
[----:B------:R-:W0:Y:S03]  /*5000*/  LDCU.64 UR36, c[0x0][0x460] ;  /* 0x00008c00ff2477ac */ /* 0x000e260008000a00 */
        /* <DEDUP_REMOVED lines=9> */
.L_x_2869:
[----:B------:R-:W-:Y:S01]  /*50a0*/  LOP3.LUT P6, RZ, R0, 0x200, RZ, 0xc0, !PT ;  /* 0x0000020000ff7812 */ /* 0x000fe200078cc0ff */
[----:B------:R-:W-:Y:S01]  /*50b0*/  IMAD.SHL.U32 R42, R112, 0x10, RZ ;  /* 0x00000010702a7824 */ /* 0x000fe200078e00ff */
[----:B------:R-:W-:Y:S02]  /*50c0*/  ISETP.GE.AND P5, PT, R110, UR46, PT ;  /* 0x0000002e6e007c0c */ /* 0x000fe4000bfa6270 */
[----:B------:R-:W-:Y:S02]  /*50d0*/  ISETP.GE.AND P4, PT, R109, UR46, PT ;  /* 0x0000002e6d007c0c */ /* 0x000fe4000bf86270 */
[----:B------:R-:W-:Y:S02]  /*50e0*/  ISETP.GE.AND P3, PT, R108, UR46, PT ;  /* 0x0000002e6c007c0c */ /* 0x000fe4000bf66270 */
[----:B------:R-:W-:Y:S02]  /*50f0*/  ISETP.GE.AND P2, PT, R107, UR46, PT ;  /* 0x0000002e6b007c0c */ /* 0x000fe4000bf46270 */
[----:B------:R-:W-:-:S02]  /*5100*/  ISETP.GE.AND P0, PT, R105, UR46, PT ;  /* 0x0000002e69007c0c */ /* 0x000fc4000bf06270 */
[----:B------:R-:W-:Y:S01]  /*5110*/  ISETP.GE.AND P1, PT, R106, UR46, PT ;  /* 0x0000002e6a007c0c */ /* 0x000fe2000bf26270 */
[----:B------:R-:W2:Y:S04]  /*5120*/  @!P6 LDG.E.U16 R88, desc[UR34][R82.64+-0x200] ;  /* 0xfffe00225258e981 */ /* 0x000ea8000c1e1500 */
[----:B------:R-:W3:Y:S04]  /*5130*/  @!P5 LDG.E.U16 R43, desc[UR34][R82.64+-0x1c0] ;  /* 0xfffe4022522bd981 */ /* 0x000ee8000c1e1500 */
[----:B------:R-:W4:Y:S04]  /*5140*/  @!P4 LDG.E.U16 R85, desc[UR34][R82.64+-0x180] ;  /* 0xfffe80225255c981 */ /* 0x000f28000c1e1500 */
[----:B0-----:R-:W5:Y:S04]  /*5150*/  @!P3 LDG.E.U16 R87, desc[UR34][R82.64+-0x140] ;  /* 0xfffec0225257b981 */ /* 0x001f68000c1e1500 */
[----:B------:R-:W5:Y:S04]  /*5160*/  @!P2 LDG.E.U16 R89, desc[UR34][R82.64+-0x100] ;  /* 0xffff00225259a981 */ /* 0x000f68000c1e1500 */
[----:B------:R-:W5:Y:S01]  /*5170*/  @!P0 LDG.E.U16 R115, desc[UR34][R82.64+-0x80] ;  /* 0xffff802252738981 */ /* 0x000f62000c1e1500 */
[----:B------:R-:W-:-:S02]  /*5180*/  ISETP.GE.AND P0, PT, R104, UR46, PT ;  /* 0x0000002e68007c0c */ /* 0x000fc4000bf06270 */
[----:B------:R-:W-:Y:S01]  /*5190*/  LOP3.LUT R111, R42, 0x3e00, RZ, 0xc0, !PT ;  /* 0x00003e002a6f7812 */ /* 0x000fe200078ec0ff */
[----:B------:R-:W5:Y:S03]  /*51a0*/  @!P1 LDG.E.U16 R113, desc[UR34][R82.64+-0xc0] ;  /* 0xffff402252719981 */ /* 0x000f66000c1e1500 */
[----:B------:R-:W-:-:S07]  /*51b0*/  LOP3.LUT R111, R111, 0x1f, R112, 0xf8, !PT ;  /* 0x0000001f6f6f7812 */ /* 0x000fce00078ef870 */
[----:B------:R-:W5:Y:S01]  /*51c0*/  @!P0 LDG.E.U16 R117, desc[UR34][R82.64+-0x40] ;  /* 0xffffc02252758981 */ /* 0x000f62000c1e1500 */
[----:B------:R-:W-:Y:S02]  /*51d0*/  ISETP.GE.AND P0, PT, R103, UR46, PT ;  /* 0x0000002e67007c0c */ /* 0x000fe4000bf06270 */
[----:B------:R-:W-:Y:S02]  /*51e0*/  LOP3.LUT R95, R111, 0x140, RZ, 0xfc, !PT ;  /* 0x000001406f5f7812 */ /* 0x000fe400078efcff */
[----:B------:R-:W-:Y:S02]  /*51f0*/  ISETP.GE.AND P2, PT, R100, UR46, PT ;  /* 0x0000002e64007c0c */ /* 0x000fe4000bf46270 */
[----:B------:R-:W-:Y:S02]  /*5200*/  ISETP.GE.AND P5, PT, R95, UR46, PT ;  /* 0x0000002e5f007c0c */ /* 0x000fe4000bfa6270 */
[----:B------:R-:W-:-:S05]  /*5210*/  ISETP.GE.AND P1, PT, R101, UR46, PT ;  /* 0x0000002e65007c0c */ /* 0x000fca000bf26270 */
        /* <DEDUP_REMOVED lines=17> */
[----:B------:R-:W-:Y:S02]  /*5330*/  HFMA2 R86, -RZ, RZ, 0, 0 ;  /* 0x00000000ff567431 */ /* 0x000fe400000001ff */
[----:B------:R-:W-:Y:S01]  /*5340*/  IMAD.MOV.U32 R114, RZ, RZ, RZ ;  /* 0x000000ffff727224 */ /* 0x000fe200078e00ff */
[----:B------:R-:W-:-:S02]  /*5350*/  P2R R126, PR, RZ, 0x4 ;  /* 0x00000004ff7e7803 */ /* 0x000fc40000000000 */
[----:B------:R-:W-:Y:S01]  /*5360*/  ISETP.GE.AND P2, PT, R106, UR46, PT ;  /* 0x0000002e6a007c0c */ /* 0x000fe2000bf46270 */
[----:B------:R-:W-:Y:S01]  /*5370*/  IMAD.U32 R41, RZ, RZ, UR51 ;  /* 0x00000033ff297e24 */ /* 0x000fe2000f8e00ff */
[----:B------:R-:W-:-:S06]  /*5380*/  MOV R40, UR50 ;  /* 0x0000003200287c02 */ /* 0x000fcc0008000f00 */
        /* <DEDUP_REMOVED lines=17> */
[----:B------:R-:W-:Y:S02]  /*54a0*/  @!P2 PRMT R88, R88, 0x5410, R113 ;  /* 0x000054105858a816 */ /* 0x000fe40000000071 */
[----:B------:R-:W-:Y:S02]  /*54b0*/  ISETP.NE.AND P2, PT, R126, RZ, PT ;  /* 0x000000ff7e00720c */ /* 0x000fe40003f45270 */
[----:B--2---:R-:W-:-:S05]  /*54c0*/  MOV R84, RZ ;  /* 0x000000ff00547202 */ /* 0x004fca0000000f00 */
[----:B------:R-:W-:Y:S02]  /*54d0*/  @!P0 PRMT R84, R116, 0x5410, RZ ;  /* 0x0000541074548816 */ /* 0x000fe400000000ff */
[----:B------:R-:W-:Y:S02]  /*54e0*/  ISETP.NE.AND P0, PT, R131, RZ, PT ;  /* 0x000000ff8300720c */ /* 0x000fe40003f05270 */
[----:B------:R-:W-:Y:S01]  /*54f0*/  ISETP.NE.AND P1, PT, R128, RZ, PT ;  /* 0x000000ff8000720c */ /* 0x000fe20003f25270 */
[----:B------:R-:W-:Y:S01]  /*5500*/  STS.U16 [R92+0x40], R41 ;  /* 0x000040295c007388 */ /* 0x000fe20000000400 */
[----:B------:R-:W-:-:S03]  /*5510*/  PRMT R43, R86, 0x7632, R43 ;  /* 0x00007632562b7816 */ /* 0x000fc6000000002b */
[----:B------:R0:W-:Y:S01]  /*5520*/  STS.U16 [R91+0x80], R86 ;  /* 0x000080565b007388 */ /* 0x0001e20000000400 */
[----:B------:R-:W-:Y:S01]  /*5530*/  PRMT R85, R88, 0x7632, R85 ;  /* 0x0000763258557816 */ /* 0x000fe20000000055 */
[----:B------:R-:W-:Y:S01]  /*5540*/  IMAD.MOV.U32 R116, RZ, RZ, RZ ;  /* 0x000000ffff747224 */ /* 0x000fe200078e00ff */
[----:B------:R-:W-:Y:S01]  /*5550*/  @!P2 PRMT R116, R120, 0x5410, RZ ;  /* 0x000054107874a816 */ /* 0x000fe200000000ff */
[----:B------:R2:W-:Y:S01]  /*5560*/  STS.U16 [R90+0xc0], R43 ;  /* 0x0000c02b5a007388 */ /* 0x0005e20000000400 */
[----:B------:R-:W-:Y:S02]  /*5570*/  PRMT R87, R114, 0x7632, R87 ;  /* 0x0000763272577816 */ /* 0x000fe40000000057 */
[----:B------:R-:W-:Y:S01]  /*5580*/  @!P0 PRMT R84, R84, 0x5410, R119 ;  /* 0x0000541054548816 */ /* 0x000fe20000000077 */
[----:B0-----:R-:W-:Y:S01]  /*5590*/  IMAD.MOV.U32 R86, RZ, RZ, RZ ;  /* 0x000000ffff567224 */ /* 0x001fe200078e00ff */
[----:B------:R-:W-:Y:S01]  /*55a0*/  @!P5 PRMT R86, R118, 0x5410, RZ ;  /* 0x000054107656d816 */ /* 0x000fe200000000ff */
[----:B------:R-:W-:Y:S01]  /*55b0*/  STS.U16 [R81+0x100], R88 ;  /* 0x0001005851007388 */ /* 0x000fe20000000400 */
[----:B------:R-:W-:-:S02]  /*55c0*/  HFMA2 R118, -RZ, RZ, 0, 0 ;  /* 0x00000000ff767431 */ /* 0x000fc400000001ff */
[----:B------:R-:W-:Y:S01]  /*55d0*/  @!P1 PRMT R86, R86, 0x5410, R121 ;  /* 0x0000541056569816 */ /* 0x000fe20000000079 */
[----:B------:R-:W-:Y:S01]  /*55e0*/  STS.U16 [R80+0x140], R85 ;  /* 0x0001405550007388 */ /* 0x000fe20000000400 */
[----:B------:R-:W-:Y:S02]  /*55f0*/  PRMT R41, R84, 0x7632, R41 ;  /* 0x0000763254297816 */ /* 0x000fe40000000029 */
[----:B------:R-:W-:Y:S01]  /*5600*/  @!P3 PRMT R116, R116, 0x5410, R123 ;  /* 0x000054107474b816 */ /* 0x000fe2000000007b */
[----:B------:R-:W-:Y:S01]  /*5610*/  STS.U16 [R79+0x180], R114 ;  /* 0x000180724f007388 */ /* 0x000fe20000000400 */
[----:B------:R-:W-:Y:S02]  /*5620*/  @!P4 PRMT R118, R122, 0x5410, RZ ;  /* 0x000054107a76c816 */ /* 0x000fe400000000ff */
[----:B------:R-:W-:Y:S01]  /*5630*/  P2R R113, PR, RZ, 0x20 ;  /* 0x00000020ff717803 */ /* 0x000fe20000000000 */
[----:B------:R0:W-:Y:S01]  /*5640*/  STS.U16 [R78+0x1c0], R87 ;  /* 0x0001c0574e007388 */ /* 0x0001e20000000400 */
[----:B--2---:R-:W-:-:S02]  /*5650*/  PRMT R43, R86, 0x7632, R43 ;  /* 0x00007632562b7816 */ /* 0x004fc4000000002b */
[----:B------:R-:W-:Y:S01]  /*5660*/  ISETP.GE.AND P5, PT, R111, UR46, PT ;  /* 0x0000002e6f007c0c */ /* 0x000fe2000bfa6270 */
[----:B------:R2:W-:Y:S01]  /*5670*/  STS.U16 [R77+0x200], R84 ;  /* 0x000200544d007388 */ /* 0x0005e20000000400 */
[----:B------:R-:W-:-:S03]  /*5680*/  @!P6 PRMT R118, R118, 0x5410, R125 ;  /* 0x000054107676e816 */ /* 0x000fc6000000007d */
[----:B------:R-:W-:Y:S01]  /*5690*/  STS.U16 [R76+0x240], R41 ;  /* 0x000240294c007388 */ /* 0x000fe20000000400 */
[----:B0-----:R-:W-:-:S03]  /*56a0*/  PRMT R87, R118, 0x7632, R87 ;  /* 0x0000763276577816 */ /* 0x001fc60000000057 */
[----:B------:R-:W-:Y:S01]  /*56b0*/  STS.U16 [R75+0x280], R86 ;  /* 0x000280564b007388 */ /* 0x000fe20000000400 */
[----:B--2---:R-:W-:-:S03]  /*56c0*/  PRMT R84, R116, 0x7632, R84 ;  /* 0x0000763274547816 */ /* 0x004fc60000000054 */
[----:B------:R-:W-:Y:S01]  /*56d0*/  STS.U16 [R74+0x2c0], R43 ;  /* 0x0002c02b4a007388 */ /* 0x000fe20000000400 */
[----:B------:R-:W-:-:S03]  /*56e0*/  IMAD.MOV.U32 R85, RZ, RZ, R127 ;  /* 0x000000ffff557224 */ /* 0x000fc600078e007f */
[----:B------:R-:W-:Y:S04]  /*56f0*/  STS.U16 [R73+0x300], R116 ;  /* 0x0003007449007388 */ /* 0x000fe80000000400 */
[----:B------:R0:W-:Y:S04]  /*5700*/  STS.U16 [R72+0x340], R84 ;  /* 0x0003405448007388 */ /* 0x0001e80000000400 */
[----:B------:R2:W-:Y:S01]  /*5710*/  STS.U16 [R71+0x380], R118 ;  /* 0x0003807647007388 */ /* 0x0005e20000000400 */
[----:B0-----:R-:W-:-:S03]  /*5720*/  IMAD.MOV.U32 R84, RZ, RZ, R124 ;  /* 0x000000ffff547224 */ /* 0x001fc600078e007c */
[----:B------:R-:W-:Y:S01]  /*5730*/  STS.U16 [R70+0x3c0], R87 ;  /* 0x0003c05746007388 */ /* 0x000fe20000000400 */
[----:B------:R-:W-:-:S03]  /*5740*/  NOP ;  /* 0x0000000000007918 */ /* 0x000fc60000000000 */
[----:B------:R-:W3:Y:S01]  /*5750*/  @!P5 LDG.E.U16 R41, desc[UR34][R84.64+-0x200] ;  /* 0xfffe00225429d981 */ /* 0x000ee2000c1e1500 */
[----:B------:R-:W-:Y:S02]  /*5760*/  P2R R115, PR, RZ, 0x1 ;  /* 0x00000001ff737803 */ /* 0x000fe40000000000 */
[----:B------:R-:W-:Y:S02]  /*5770*/  ISETP.GE.AND P0, PT, R109, UR46, PT ;  /* 0x0000002e6d007c0c */ /* 0x000fe4000bf06270 */
[----:B------:R-:W-:Y:S01]  /*5780*/  MOV R88, RZ ;  /* 0x000000ff00587202 */ /* 0x000fe20000000f00 */
[----:B------:R-:W-:Y:S02]  /*5790*/  IMAD.MOV.U32 R114, RZ, RZ, RZ ;  /* 0x000000ffff727224 */ /* 0x000fe400078e00ff */
[----:B------:R-:W-:Y:S01]  /*57a0*/  IMAD.MOV.U32 R116, RZ, RZ, RZ ;  /* 0x000000ffff747224 */ /* 0x000fe200078e00ff */
[----:B------:R-:W-:Y:S01]  /*57b0*/  P2R R89, PR, RZ, 0x2 ;  /* 0x00000002ff597803 */ /* 0x000fe20000000000 */
[----:B--2---:R-:W-:-:S02]  /*57c0*/  HFMA2 R118, -RZ, RZ, 0, 0 ;  /* 0x00000000ff767431 */ /* 0x004fc400000001ff */
[----:B------:R-:W-:Y:S01]  /*57d0*/  IMAD.MOV.U32 R120, RZ, RZ, RZ ;  /* 0x000000ffff787224 */ /* 0x000fe200078e00ff */
[----:B------:R-:W2:Y:S04]  /*57e0*/  @!P4 LDG.E.U16 R117, desc[UR34][R84.64+0x180] ;  /* 0x000180225475c981 */ /* 0x000ea8000c1e1500 */
[----:B------:R-:W4:Y:S04]  /*57f0*/  @!P6 LDG.E.U16 R119, desc[UR34][R84.64+0x1c0] ;  /* 0x0001c0225477e981 */ /* 0x000f28000c1e1500 */
[----:B------:R-:W-:Y:S01]  /*5800*/  LDS.U16 R43, [R68+0x2] ;  /* 0x00000200442b7984 */ /* 0x000fe20000000400 */
[----:B------:R-:W-:-:S03]  /*5810*/  IMAD.MOV.U32 R122, RZ, RZ, RZ ;  /* 0x000000ffff7a7224 */ /* 0x000fc600078e00ff */
[----:B------:R-:W-:Y:S01]  /*5820*/  LDS.U16 R87, [R67+0x4] ;  /* 0x0000040043577984 */ /* 0x000fe20000000400 */
[----:B---3--:R-:W-:-:S03]  /*5830*/  @!P5 PRMT R88, R41, 0x5410, RZ ;  /* 0x000054102958d816 */ /* 0x008fc600000000ff */
[----:B------:R-:W3:Y:S01]  /*5840*/  @!P0 LDG.E.U16 R41, desc[UR34][R84.64+-0x180] ;  /* 0xfffe802254298981 */ /* 0x000ee2000c1e1500 */
[----:B------:R-:W-:Y:S02]  /*5850*/  ISETP.GE.AND P5, PT, R107, UR46, PT ;  /* 0x0000002e6b007c0c */ /* 0x000fe4000bfa6270 */
[----:B---3--:R-:W-:-:S11]  /*5860*/  @!P0 PRMT R114, R41, 0x5410, RZ ;  /* 0x0000541029728816 */ /* 0x008fd600000000ff */
[----:B------:R-:W3:Y:S01]  /*5870*/  @!P5 LDG.E.U16 R41, desc[UR34][R84.64+-0x100] ;  /* 0xffff00225429d981 */ /* 0x000ee2000c1e1500 */
[----:B------:R-:W-:Y:S02]  /*5880*/  ISETP.GE.AND P0, PT, R110, UR46, PT ;  /* 0x0000002e6e007c0c */ /* 0x000fe4000bf06270 */
[----:B---3--:R-:W-:-:S11]  /*5890*/  @!P5 PRMT R116, R41, 0x5410, RZ ;  /* 0x000054102974d816 */ /* 0x008fd600000000ff */
[----:B------:R-:W3:Y:S01]  /*58a0*/  @!P0 LDG.E.U16 R41, desc[UR34][R84.64+-0x1c0] ;  /* 0xfffe402254298981 */ /* 0x000ee2000c1e1500 */
[----:B------:R-:W-:Y:S02]  /*58b0*/  ISETP.GE.AND P5, PT, R108, UR46, PT ;  /* 0x0000002e6c007c0c */ /* 0x000fe4000bfa6270 */
[----:B---3--:R-:W-:-:S11]  /*58c0*/  @!P0 PRMT R88, R88, 0x5410, R41 ;  /* 0x0000541058588816 */ /* 0x008fd60000000029 */
[----:B------:R-:W3:Y:S01]  /*58d0*/  @!P5 LDG.E.U16 R41, desc[UR34][R84.64+-0x140] ;  /* 0xfffec0225429d981 */ /* 0x000ee2000c1e1500 */
[----:B------:R-:W-:Y:S02]  /*58e0*/  ISETP.GE.AND P0, PT, R106, UR46, PT ;  /* 0x0000002e6a007c0c */ /* 0x000fe4000bf06270 */
[----:B------:R-:W-:Y:S02]  /*58f0*/  ISETP.GE.AND P1, PT, R105, UR46, PT ;  /* 0x0000002e69007c0c */ /* 0x000fe4000bf26270 */
[----:B---3--:R-:W-:-:S09]  /*5900*/  @!P5 PRMT R114, R114, 0x5410, R41 ;  /* 0x000054107272d816 */ /* 0x008fd20000000029 */
[----:B------:R-:W3:Y:S01]  /*5910*/  @!P0 LDG.E.U16 R41, desc[UR34][R84.64+-0xc0] ;  /* 0xffff402254298981 */ /* 0x000ee2000c1e1500 */
[----:B------:R-:W-:Y:S02]  /*5920*/  ISETP.GE.AND P5, PT, R104, UR46, PT ;  /* 0x0000002e68007c0c */ /* 0x000fe4000bfa6270 */
[----:B---3--:R-:W-:Y:S02]  /*5930*/  @!P0 PRMT R116, R116, 0x5410, R41 ;  /* 0x0000541074748816 */ /* 0x008fe40000000029 */
[----:B------:R-:W3:Y:S01]  /*5940*/  @!P1 LDG.E.U16 R41, desc[UR34][R84.64+-0x80] ;  /* 0xffff802254299981 */ /* 0x000ee2000c1e1500 */
[----:B------:R-:W-:Y:S02]  /*5950*/  ISETP.GE.AND P0, PT, R103, UR46, PT ;  /* 0x0000002e67007c0c */ /* 0x000fe4000bf06270 */
[----:B---3--:R-:W-:-:S06]  /*5960*/  @!P1 PRMT R118, R41, 0x5410, RZ ;  /* 0x0000541029769816 */ /* 0x008fcc00000000ff */
[----:B------:R-:W3:Y:S02]  /*5970*/  @!P5 LDG.E.U16 R41, desc[UR34][R84.64+-0x40] ;  /* 0xffffc0225429d981 */ /* 0x000ee4000c1e1500 */
[----:B---3--:R-:W-:-:S03]  /*5980*/  @!P5 PRMT R118, R118, 0x5410, R41 ;  /* 0x000054107676d816 */ /* 0x008fc60000000029 */
[----:B------:R-:W3:Y:S01]  /*5990*/  @!P0 LDG.E.U16 R41, desc[UR34][R84.64] ;  /* 0x0000002254298981 */ /* 0x000ee2000c1e1500 */
[----:B------:R-:W-:Y:S02]  /*59a0*/  ISETP.NE.AND P5, PT, R113, RZ, PT ;  /* 0x000000ff7100720c */ /* 0x000fe40003fa5270 */
[----:B------:R-:W-:Y:S01]  /*59b0*/  ISETP.NE.AND P1, PT, R89, RZ, PT ;  /* 0x000000ff5900720c */ /* 0x000fe20003f25270 */
[----:B------:R-:W5:Y:S10]  /*59c0*/  @!P2 LDG.E.U16 R113, desc[UR34][R84.64+0x100] ;  /* 0x000100225471a981 */ /* 0x000f74000c1e1500 */
[----:B------:R-:W2:Y:S04]  /*59d0*/  @!P5 LDG.E.U16 R86, desc[UR34][R84.64+0x80] ;  /* 0x000080225456d981 */ /* 0x000ea8000c1e1500 */
[----:B------:R-:W4:Y:S01]  /*59e0*/  @!P1 LDG.E.U16 R89, desc[UR34][R84.64+0xc0] ;  /* 0x0000c02254599981 */ /* 0x000f22000c1e1500 */
[----:B---3--:R-:W-:-:S02]  /*59f0*/  @!P0 PRMT R120, R41, 0x5410, RZ ;  /* 0x0000541029788816 */ /* 0x008fc400000000ff */
[----:B------:R-:W-:Y:S02]  /*5a00*/  ISETP.NE.AND P0, PT, R115, RZ, PT ;  /* 0x000000ff7300720c */ /* 0x000fe40003f05270 */
[----:B------:R-:W3:Y:S11]  /*5a10*/  @!P3 LDG.E.U16 R115, desc[UR34][R84.64+0x140] ;  /* 0x000140225473b981 */ /* 0x000ef6000c1e1500 */
[----:B------:R-:W3:Y:S01]  /*5a20*/  @!P0 LDG.E.U16 R41, desc[UR34][R84.64+0x40] ;  /* 0x0000402254298981 */ /* 0x000ee2000c1e1500 */
[----:B--2---:R-:W-:-:S02]  /*5a30*/  @!P5 PRMT R122, R86, 0x5410, RZ ;  /* 0x00005410567ad816 */ /* 0x004fc400000000ff */
[----:B------:R-:W-:Y:S01]  /*5a40*/  IADD3 R86, PT, PT, R42, 0xf, RZ ;  /* 0x0000000f2a567810 */ /* 0x000fe20007ffe0ff */
[----:B------:R-:W-:Y:S01]  /*5a50*/  IMAD.MOV.U32 R124, RZ, RZ, RZ ;  /* 0x000000ffff7c7224 */ /* 0x000fe200078e00ff */
[----:B-----5:R-:W-:Y:S02]  /*5a60*/  @!P2 PRMT R124, R113, 0x5410, RZ ;  /* 0x00005410717ca816 */ /* 0x020fe400000000ff */
[----:B----4-:R-:W-:Y:S01]  /*5a70*/  @!P1 PRMT R122, R122, 0x5410, R89 ;  /* 0x000054107a7a9816 */ /* 0x010fe20000000059 */
[C---:B------:R-:W-:Y:S02]  /*5a80*/  VIADD R89, R42.reuse, 0xc ;  /* 0x0000000c2a597836 */ /* 0x040fe40000000000 */
[C---:B------:R-:W-:Y:S01]  /*5a90*/  VIADD R121, R42.reuse, 0xe ;  /* 0x0000000e2a797836 */ /* 0x040fe20000000000 */
[----:B------:R-:W-:-:S04]  /*5aa0*/  IADD3 R113, PT, PT, R42, 0x9, RZ ;  /* 0x000000092a717810 */ /* 0x000fc80007ffe0ff */
[----:B------:R-:W-:Y:S01]  /*5ab0*/  ISETP.GE.U32.AND P1, PT, R121, UR46, PT ;  /* 0x0000002e79007c0c */ /* 0x000fe2000bf26070 */
[----:B------:R-:W-:Y:S01]  /*5ac0*/  IMAD.MOV.U32 R126, RZ, RZ, RZ ;  /* 0x000000ffff7e7224 */ /* 0x000fe200078e00ff */
[----:B------:R-:W-:Y:S02]  /*5ad0*/  @!P4 PRMT R126, R117, 0x5410, RZ ;  /* 0x00005410757ec816 */ /* 0x000fe400000000ff */
[----:B------:R-:W-:Y:S02]  /*5ae0*/  ISETP.GE.U32.AND P4, PT, R113, UR46, PT ;  /* 0x0000002e71007c0c */ /* 0x000fe4000bf86070 */
[----:B------:R-:W0:Y:S01]  /*5af0*/  LDS.U16 R113, [R64+0xa] ;  /* 0x00000a0040717984 */ /* 0x000e220000000400 */
[----:B------:R-:W-:Y:S02]  /*5b00*/  @!P6 PRMT R126, R126, 0x5410, R119 ;  /* 0x000054107e7ee816 */ /* 0x000fe40000000077 */
[----:B------:R-:W-:Y:S01]  /*5b10*/  ISETP.GE.U32.AND P5, PT, R42, UR46, PT ;  /* 0x0000002e2a007c0c */ /* 0x000fe2000bfa6070 */
[----:B0-----:R-:W-:-:S05]  /*5b20*/  HADD2.F32 R113, -RZ, R113.H0_H0 ;  /* 0x20000071ff717230 */ /* 0x001fca0000004100 */
[----:B------:R-:W-:Y:S01]  /*5b30*/  FMUL.FTZ R113, R12, R113 ;  /* 0x000000710c717220 */ /* 0x000fe20000410000 */
[----:B---3--:R-:W-:Y:S02]  /*5b40*/  @!P0 PRMT R120, R120, 0x5410, R41 ;  /* 0x0000541078788816 */ /* 0x008fe40000000029 */
[----:B------:R-:W0:Y:S01]  /*5b50*/  LDS.U16 R41, [R69] ;  /* 0x0000000045297984 */ /* 0x000e220000000400 */
[----:B------:R-:W-:Y:S02]  /*5b60*/  ISETP.GE.U32.AND P0, PT, R86, UR46, PT ;  /* 0x0000002e56007c0c */ /* 0x000fe4000bf06070 */
[----:B------:R-:W-:-:S04]  /*5b70*/  IADD3 R86, PT, PT, R42, 0xd, RZ ;  /* 0x0000000d2a567810 */ /* 0x000fc80007ffe0ff */
[----:B------:R-:W-:Y:S01]  /*5b80*/  ISETP.GE.U32.AND P2, PT, R86, UR46, PT ;  /* 0x0000002e56007c0c */ /* 0x000fe2000bf46070 */
[----:B------:R-:W-:Y:S02]  /*5b90*/  FMUL.FTZ R86, R40, 1.4426950216293334961 ;  /* 0x3fb8aa3b28567820 */ /* 0x000fe40000410000 */
[----:B------:R-:W2:Y:S01]  /*5ba0*/  LDS.U16 R40, [R66+0x6] ;  /* 0x0000060042287984 */ /* 0x000ea20000000400 */
[----:B------:R-:W-:Y:S02]  /*5bb0*/  @!P3 PRMT R124, R124, 0x5410, R115 ;  /* 0x000054107c7cb816 */ /* 0x000fe40000000073 */
[----:B------:R-:W-:Y:S02]  /*5bc0*/  ISETP.GE.U32.AND P3, PT, R89, UR46, PT ;  /* 0x0000002e59007c0c */ /* 0x000fe4000bf66070 */
[----:B------:R-:W3:Y:S01]  /*5bd0*/  LDS.U16 R89, [R65+0x8] ;  /* 0x0000080041597984 */ /* 0x000ee20000000400 */
[C---:B------:R-:W-:Y:S01]  /*5be0*/  FMUL.FTZ R121, R86.reuse, R53 ;  /* 0x0000003556797220 */ /* 0x040fe20000410000 */
[----:B------:R-:W-:-:S05]  /*5bf0*/  FMUL.FTZ R117, R86, R52 ;  /* 0x0000003456757220 */ /* 0x000fca0000410000 */
[----:B------:R-:W4:Y:S01]  /*5c00*/  MUFU.EX2 R121, R121 ;  /* 0x0000007900797308 */ /* 0x000f220000000800 */
[----:B------:R-:W-:-:S03]  /*5c10*/  FMUL.FTZ R119, R86, R51 ;  /* 0x0000003356777220 */ /* 0x000fc60000410000 */
[----:B------:R-:W5:Y:S01]  /*5c20*/  MUFU.EX2 R117, R117 ;  /* 0x0000007500757308 */ /* 0x000f620000000800 */
[----:B------:R-:W-:Y:S02]  /*5c30*/  VIADD R115, R42, 0x1 ;  /* 0x000000012a737836 */ /* 0x000fe40000000000 */
[----:B0-----:R-:W-:Y:S02]  /*5c40*/  HADD2.F32 R128, -RZ, R41.H0_H0 ;  /* 0x20000029ff807230 */ /* 0x001fe40000004100 */
[----:B------:R-:W-:Y:S02]  /*5c50*/  HADD2.F32 R41, -RZ, R43.H0_H0 ;  /* 0x2000002bff297230 */ /* 0x000fe40000004100 */
[----:B------:R-:W0:Y:S01]  /*5c60*/  LDS.U16 R43, [R63+0xc] ;  /* 0x00000c003f2b7984 */ /* 0x000e220000000400 */
[----:B------:R-:W-:Y:S01]  /*5c70*/  FMUL.FTZ R128, R17, R128 ;  /* 0x0000008011807220 */ /* 0x000fe20000410000 */
[----:B----4-:R-:W-:Y:S01]  /*5c80*/  FSEL R132, R121, 1, !P5 ;  /* 0x3f80000079847808 */ /* 0x010fe20006800000 */
[----:B------:R-:W-:Y:S01]  /*5c90*/  FMUL.FTZ R121, R86, R50 ;  /* 0x0000003256797220 */ /* 0x000fe20000410000 */
[----:B------:R-:W4:Y:S01]  /*5ca0*/  MUFU.EX2 R119, R119 ;  /* 0x0000007700777308 */ /* 0x000f220000000800 */
[----:B------:R-:W-:Y:S01]  /*5cb0*/  FMUL.FTZ R134, R16, R41 ;  /* 0x0000002910867220 */ /* 0x000fe20000410000 */
[----:B------:R-:W-:Y:S01]  /*5cc0*/  FSEL R131, R128, RZ, !P5 ;  /* 0x000000ff80837208 */ /* 0x000fe20006800000 */
[----:B------:R-:W-:Y:S01]  /*5cd0*/  HADD2.F32 R128, -RZ, R87.H0_H0 ;  /* 0x20000057ff807230 */ /* 0x000fe20000004100 */
[----:B------:R-:W-:Y:S01]  /*5ce0*/  ISETP.GE.U32.AND P5, PT, R115, UR46, PT ;  /* 0x0000002e73007c0c */ /* 0x000fe2000bfa6070 */
[----:B------:R-:W-:-:S02]  /*5cf0*/  VIADD R41, R42, 0x2 ;  /* 0x000000022a297836 */ /* 0x000fc40000000000 */
[----:B------:R-:W-:Y:S01]  /*5d00*/  FMUL.FTZ R123, R86, R49 ;  /* 0x00000031567b7220 */ /* 0x000fe20000410000 */
[----:B------:R-:W1:Y:S01]  /*5d10*/  MUFU.EX2 R121, R121 ;  /* 0x0000007900797308 */ /* 0x000e620000000800 */
[----:B------:R-:W-:Y:S01]  /*5d20*/  FSEL R134, R134, RZ, !P5 ;  /* 0x000000ff86867208 */ /* 0x000fe20006800000 */
[----:B------:R-:W-:Y:S01]  /*5d30*/  FMUL.FTZ R128, R15, R128 ;  /* 0x000000800f807220 */ /* 0x000fe20000410000 */
[----:B-----5:R-:W-:Y:S01]  /*5d40*/  FSEL R133, R117, 1, !P5 ;  /* 0x3f80000075857808 */ /* 0x020fe20006800000 */
[----:B--2---:R-:W-:Y:S01]  /*5d50*/  HADD2.F32 R87, -RZ, R40.H0_H0 ;  /* 0x20000028ff577230 */ /* 0x004fe20000004100 */
[----:B------:R-:W-:Y:S01]  /*5d60*/  ISETP.GE.U32.AND P5, PT, R41, UR46, PT ;  /* 0x0000002e29007c0c */ /* 0x000fe2000bfa6070 */
[----:B------:R-:W2:Y:S01]  /*5d70*/  MUFU.EX2 R123, R123 ;  /* 0x0000007b007b7308 */ /* 0x000ea20000000800 */
[----:B------:R-:W-:Y:S01]  /*5d80*/  IADD3 R117, PT, PT, R42, 0x3, RZ ;  /* 0x000000032a757810 */ /* 0x000fe20007ffe0ff */
[----:B------:R-:W5:Y:S01]  /*5d90*/  LDS.U16 R115, [R62+0xe] ;  /* 0x00000e003e737984 */ /* 0x000f620000000400 */
[----:B------:R-:W-:Y:S01]  /*5da0*/  FSEL R135, R128, RZ, !P5 ;  /* 0x000000ff80877208 */ /* 0x000fe20006800000 */
[----:B------:R-:W-:Y:S01]  /*5db0*/  FMUL.FTZ R137, R14, R87 ;  /* 0x000000570e897220 */ /* 0x000fe20000410000 */
[----:B----4-:R-:W-:Y:S01]  /*5dc0*/  FSEL R136, R119, 1, !P5 ;  /* 0x3f80000077887808 */ /* 0x010fe20006800000 */
[----:B---3--:R-:W-:Y:S01]  /*5dd0*/  HADD2.F32 R128, -RZ, R89.H0_H0 ;  /* 0x20000059ff807230 */ /* 0x008fe20000004100 */
[----:B------:R-:W-:Y:S01]  /*5de0*/  ISETP.GE.U32.AND P5, PT, R117, UR46, PT ;  /* 0x0000002e75007c0c */ /* 0x000fe2000bfa6070 */
[----:B------:R-:W-:-:S02]  /*5df0*/  VIADD R87, R42, 0x4 ;  /* 0x000000042a577836 */ /* 0x000fc40000000000 */
[C---:B------:R-:W-:Y:S01]  /*5e00*/  FMUL.FTZ R125, R86.reuse, R48 ;  /* 0x00000030567d7220 */ /* 0x040fe20000410000 */
[----:B------:R-:W3:Y:S01]  /*5e10*/  LDS.U16 R41, [R61+0x10] ;  /* 0x000010003d297984 */ /* 0x000ee20000000400 */
[----:B------:R-:W-:Y:S01]  /*5e20*/  FSEL R137, R137, RZ, !P5 ;  /* 0x000000ff89897208 */ /* 0x000fe20006800000 */
[----:B------:R-:W-:Y:S01]  /*5e30*/  FMUL.FTZ R128, R13, R128 ;  /* 0x000000800d807220 */ /* 0x000fe20000410000 */
[----:B-1----:R-:W-:Y:S01]  /*5e40*/  FSEL R138, R121, 1, !P5 ;  /* 0x3f800000798a7808 */ /* 0x002fe20006800000 */
[----:B------:R-:W-:Y:S01]  /*5e50*/  FMUL.FTZ R89, R86, R47 ;  /* 0x0000002f56597220 */ /* 0x000fe20000410000 */
[----:B------:R-:W-:Y:S01]  /*5e60*/  ISETP.GE.U32.AND P5, PT, R87, UR46, PT ;  /* 0x0000002e57007c0c */ /* 0x000fe2000bfa6070 */
[----:B------:R-:W1:Y:S01]  /*5e70*/  LDS.U16 R40, [R60+0x12] ;  /* 0x000012003c287984 */ /* 0x000e620000000400 */
[----:B------:R-:W-:Y:S01]  /*5e80*/  IADD3 R87, PT, PT, R42, 0x5, RZ ;  /* 0x000000052a577810 */ /* 0x000fe20007ffe0ff */
[----:B------:R-:W4:Y:S01]  /*5e90*/  MUFU.EX2 R125, R125 ;  /* 0x0000007d007d7308 */ /* 0x000f220000000800 */
[----:B------:R-:W-:-:S02]  /*5ea0*/  FSEL R139, R128, RZ, !P5 ;  /* 0x000000ff808b7208 */ /* 0x000fc40006800000 */
[----:B--2---:R-:W-:Y:S02]  /*5eb0*/  FSEL R140, R123, 1, !P5 ;  /* 0x3f8000007b8c7808 */ /* 0x004fe40006800000 */
[----:B------:R-:W-:Y:S01]  /*5ec0*/  ISETP.GE.U32.AND P5, PT, R87, UR46, PT ;  /* 0x0000002e57007c0c */ /* 0x000fe2000bfa6070 */
[----:B------:R-:W-:Y:S01]  /*5ed0*/  FMUL.FTZ R87, R86, R46 ;  /* 0x0000002e56577220 */ /* 0x000fe20000410000 */
[----:B------:R-:W2:Y:S01]  /*5ee0*/  MUFU.EX2 R89, R89 ;  /* 0x0000005900597308 */ /* 0x000ea20000000800 */
[----:B0-----:R-:W-:Y:S02]  /*5ef0*/  HADD2.F32 R128, -RZ, R43.H0_H0 ;  /* 0x2000002bff807230 */ /* 0x001fe40000004100 */
[----:B------:R-:W-:Y:S02]  /*5f00*/  VIADD R117, R42, 0x6 ;  /* 0x000000062a757836 */ /* 0x000fe40000000000 */
[----:B------:R-:W0:Y:S01]  /*5f10*/  MUFU.EX2 R87, R87 ;  /* 0x0000005700577308 */ /* 0x000e220000000800 */
[----:B------:R-:W-:Y:S01]  /*5f20*/  FSEL R141, R113, RZ, !P5 ;  /* 0x000000ff718d7208 */ /* 0x000fe20006800000 */
[----:B------:R-:W-:Y:S01]  /*5f30*/  FMUL.FTZ R128, R11, R128 ;  /* 0x000000800b807220 */ /* 0x000fe20000410000 */
[----:B----4-:R-:W-:-:S02]  /*5f40*/  FSEL R142, R125, 1, !P5 ;  /* 0x3f8000007d8e7808 */ /* 0x010fc40006800000 */
[----:B------:R-:W-:Y:S02]  /*5f50*/  ISETP.GE.U32.AND P5, PT, R117, UR46, PT ;  /* 0x0000002e75007c0c */ /* 0x000fe4000bfa6070 */
[----:B------:R-:W-:Y:S02]  /*5f60*/  IADD3 R43, PT, PT, R42, 0x7, RZ ;  /* 0x000000072a2b7810 */ /* 0x000fe40007ffe0ff */
[----:B------:R-:W-:Y:S02]  /*5f70*/  FSEL R143, R128, RZ, !P5 ;  /* 0x000000ff808f7208 */ /* 0x000fe40006800000 */
[----:B--2---:R-:W-:Y:S02]  /*5f80*/  FSEL R144, R89, 1, !P5 ;  /* 0x3f80000059907808 */ /* 0x004fe40006800000 */
[----:B------:R-:W-:Y:S01]  /*5f90*/  ISETP.GE.U32.AND P5, PT, R43, UR46, PT ;  /* 0x0000002e2b007c0c */ /* 0x000fe2000bfa6070 */
[C---:B------:R-:W-:Y:S01]  /*5fa0*/  FMUL.FTZ R113, R86.reuse, R45 ;  /* 0x0000002d56717220 */ /* 0x040fe20000410000 */
[----:B------:R-:W-:Y:S01]  /*5fb0*/  FMUL.FTZ R117, R86, R44 ;  /* 0x0000002c56757220 */ /* 0x000fe20000410000 */
[----:B-----5:R-:W-:Y:S01]  /*5fc0*/  HADD2.F32 R115, -RZ, R115.H0_H0 ;  /* 0x20000073ff737230 */ /* 0x020fe20000004100 */
[----:B0-----:R-:W-:Y:S01]  /*5fd0*/  FSEL R146, R87, 1, !P5 ;  /* 0x3f80000057927808 */ /* 0x001fe20006800000 */
[----:B------:R-:W-:Y:S04]  /*5fe0*/  LDS.U16 R89, [R58+0x16] ;  /* 0x000016003a597984 */ /* 0x000fe80000000400 */
[----:B------:R-:W0:Y:S01]  /*5ff0*/  LDS.U16 R87, [R59+0x14] ;  /* 0x000014003b577984 */ /* 0x000e220000000400 */
[----:B------:R-:W2:Y:S01]  /*6000*/  MUFU.EX2 R113, R113 ;  /* 0x0000007100717308 */ /* 0x000ea20000000800 */
[----:B------:R-:W-:-:S03]  /*6010*/  FMUL.FTZ R115, R10, R115 ;  /* 0x000000730a737220 */ /* 0x000fc60000410000 */
[----:B------:R-:W4:Y:S01]  /*6020*/  MUFU.EX2 R117, R117 ;  /* 0x0000007500757308 */ /* 0x000f220000000800 */
[C---:B------:R-:W-:Y:S02]  /*6030*/  VIADD R43, R42.reuse, 0x8 ;  /* 0x000000082a2b7836 */ /* 0x040fe40000000000 */
[----:B---3--:R-:W-:Y:S02]  /*6040*/  HADD2.F32 R128, -RZ, R41.H0_H0 ;  /* 0x20000029ff807230 */ /* 0x008fe40000004100 */
[----:B-1----:R-:W-:Y:S01]  /*6050*/  HADD2.F32 R41, -RZ, R40.H0_H0 ;  /* 0x20000028ff297230 */ /* 0x002fe20000004100 */
[----:B------:R-:W-:Y:S02]  /*6060*/  FSEL R145, R115, RZ, !P5 ;  /* 0x000000ff73917208 */ /* 0x000fe40006800000 */
[----:B------:R-:W-:Y:S01]  /*6070*/  ISETP.GE.U32.AND P5, PT, R43, UR46, PT ;  /* 0x0000002e2b007c0c */ /* 0x000fe2000bfa6070 */
[----:B------:R-:W-:Y:S01]  /*6080*/  FMUL.FTZ R128, R9, R128 ;  /* 0x0000008009807220 */ /* 0x000fe20000410000 */
[----:B------:R-:W-:Y:S01]  /*6090*/  IADD3 R40, PT, PT, R42, 0xb, RZ ;  /* 0x0000000b2a287810 */ /* 0x000fe20007ffe0ff */
[----:B------:R-:W-:Y:S01]  /*60a0*/  FMUL.FTZ R41, R8, R41 ;  /* 0x0000002908297220 */ /* 0x000fe20000410000 */
[----:B------:R-:W-:Y:S01]  /*60b0*/  VIADD R42, R42, 0xa ;  /* 0x0000000a2a2a7836 */ /* 0x000fe20000000000 */
[----:B--2---:R-:W-:Y:S01]  /*60c0*/  FSEL R148, R113, 1, !P5 ;  /* 0x3f80000071947808 */ /* 0x004fe20006800000 */
        /* <DEDUP_REMOVED lines=123> */
.L_x_2861:
[----:B------:R-:W-:Y:S01]  /*6880*/  IMAD.MOV.U32 R87, RZ, RZ, RZ ;  /* 0x000000ffff577224 */ /* 0x000fe200078e00ff */
[----:B------:R-:W-:Y:S06]  /*6890*/  BRA.U !UP2, `(.L_x_2860) ;  /* 0x000000010a147547 */ /* 0x000fec000b800000 */
[----:B------:R-:W-:-:S04]  /*68a0*/  UIADD3 UR4, UP0, UPT, UR33, UR12, URZ ;  /* 0x0000000c21047290 */ /* 0x000fc8000ff1e0ff */
[----:B------:R-:W-:Y:S02]  /*68b0*/  UIADD3.X UR5, UPT, UPT, UR32, UR13, URZ, UP0, !UPT ;  /* 0x0000000d20057290 */ /* 0x000fe400087fe4ff */
[----:B------:R-:W-:-:S04]  /*68c0*/  MOV R40, UR4 ;  /* 0x0000000400287c02 */ /* 0x000fc80008000f00 */
[----:B------:R-:W-:-:S05]  /*68d0*/  IMAD.U32 R41, RZ, RZ, UR5 ;  /* 0x00000005ff297e24 */ /* 0x000fca000f8e00ff */
[----:B------:R1:W5:Y:S02]  /*68e0*/  LDG.E R87, desc[UR34][R40.64] ;  /* 0x0000002228577981 */ /* 0x000364000c1e1900 */
.L_x_2860:
        /* <DEDUP_REMOVED lines=95> */
.L_x_2863:
[----:B------:R-:W-:Y:S05]  /*6ee0*/  BSYNC.RECONVERGENT B0 ;  /* 0x0000000000007941 */ /* 0x000fea0003800200 */
.L_x_2862:
        /* <DEDUP_REMOVED lines=39> */
.L_x_2867:
        /* <DEDUP_REMOVED lines=33> */
.L_x_2868:
        /* <DEDUP_REMOVED lines=10> */
.L_x_2866:
        /* <DEDUP_REMOVED lines=9> */
.L_x_2865:
[----:B------:R-:W-:Y:S05]  /*74a0*/  BSYNC.RECONVERGENT B0 ;  /* 0x0000000000007941 */ /* 0x000fea0003800200 */
.L_x_2864:
        /* <DEDUP_REMOVED lines=32> */
.L_x_2859:
[----:B------:R-:W-:Y:S01]  /*76b0*/  BAR.SYNC.DEFER_BLOCKING 0x0 ;  /* 0x0000000000007b1d */ /* 0x000fe20000010000 */
[----:B------:R-:W-:Y:S01]  /*76c0*/  F2FP.F16.F32.PACK_AB R32, R32, R33 ;  /* 0x000000212020723e */ /* 0x000fe200000000ff */
[----:B------:R-:W-:Y:S01]  /*76d0*/  USHF.R.S32.HI UR16, URZ, 0x1f, UR48 ;  /* 0x0000001fff107899 */ /* 0x000fe20008011430 */
[----:B------:R-:W-:Y:S01]  /*76e0*/  F2FP.F16.F32.PACK_AB R30, R30, R31 ;  /* 0x0000001f1e1e723e */ /* 0x000fe200000000ff */
[----:B------:R-:W-:Y:S01]  /*76f0*/  UIADD3 UR9, UPT, UPT, UR9, 0x1, URZ ;  /* 0x0000000109097890 */ /* 0x000fe2000fffe0ff */
        /* <DEDUP_REMOVED lines=8> */
[----:B------:R-:W-:Y:S01]  /*7780*/  UISETP.NE.AND UP0, UPT, UR9, UR45, UPT ;  /* 0x0000002d0900728c */ /* 0x000fe2000bf05270 */
[----:B------:R-:W-:Y:S01]  /*7790*/  F2FP.F16.F32.PACK_AB R24, R24, R25 ;  /* 0x000000191818723e */ /* 0x000fe200000000ff */
[----:B------:R-:W-:Y:S01]  /*77a0*/  UIADD3 UR11, UPT, UPT, UR46, UR11, URZ ;  /* 0x0000000b2e0b7290 */ /* 0x000fe2000fffe0ff */
[----:B------:R-:W-:Y:S01]  /*77b0*/  PRMT R31, R26, 0x7632, R31 ;  /* 0x000076321a1f7816 */ /* 0x000fe2000000001f */
[----:B------:R-:W-:Y:S01]  /*77c0*/  UIMAD.WIDE.U32 UR28, UR46, 0x2, UR28 ;  /* 0x000000022e1c78a5 */ /* 0x000fe2000f8e001c */
[----:B------:R-:W-:Y:S01]  /*77d0*/  F2FP.F16.F32.PACK_AB R22, R22, R23 ;  /* 0x000000171616723e */ /* 0x000fe200000000ff */
[----:B------:R-:W-:Y:S01]  /*77e0*/  UIMAD.WIDE.U32 UR30, UR46, 0x2, UR30 ;  /* 0x000000022e1e78a5 */ /* 0x000fe2000f8e001e */
[----:B------:R-:W-:Y:S01]  /*77f0*/  F2FP.F16.F32.PACK_AB R20, R20, R21 ;  /* 0x000000151414723e */ /* 0x000fe200000000ff */
[----:B------:R-:W-:Y:S01]  /*7800*/  UIADD3 UR10, UPT, UPT, UR46, UR10, URZ ;  /* 0x0000000a2e0a7290 */ /* 0x000fe2000fffe0ff */
[----:B------:R-:W-:Y:S01]  /*7810*/  ISETP.NE.AND P0, PT, R112, RZ, PT ;  /* 0x000000ff7000720c */ /* 0x000fe20003f05270 */
[----:B------:R-:W-:Y:S01]  /*7820*/  STS.U16 [R69], R32 ;  /* 0x0000002045007388 */ /* 0x000fe20000000400 */
[----:B------:R-:W-:Y:S01]  /*7830*/  PRMT R29, R22, 0x7632, R29 ;  /* 0x00007632161d7816 */ /* 0x000fe2000000001d */
[----:B-1----:R-:W-:Y:S01]  /*7840*/  UIMAD UR16, UR16, UR12, URZ ;  /* 0x0000000c101072a4 */ /* 0x002fe2000f8e02ff */
[----:B------:R-:W-:Y:S01]  /*7850*/  F2FP.F16.F32.PACK_AB R18, R18, R19 ;  /* 0x000000131212723e */ /* 0x000fe200000000ff */
[----:B------:R-:W-:Y:S01]  /*7860*/  STS.U16 [R68+0x2], R34 ;  /* 0x0000022244007388 */ /* 0x000fe20000000400 */
[----:B------:R-:W-:-:S02]  /*7870*/  UIMAD.WIDE.U32 UR4, UR48, UR12, UR4 ;  /* 0x0000000c300472a5 */ /* 0x000fc4000f8e0004 */
[----:B------:R-:W-:Y:S01]  /*7880*/  PRMT R27, R18, 0x7632, R27 ;  /* 0x00007632121b7816 */ /* 0x000fe2000000001b */
[----:B------:R1:W-:Y:S01]  /*7890*/  STS.U16 [R67+0x4], R30 ;  /* 0x0000041e43007388 */ /* 0x0003e20000000400 */
[----:B------:R-:W-:Y:S02]  /*78a0*/  UIMAD UR13, UR48, UR13, UR16 ;  /* 0x0000000d300d72a4 */ /* 0x000fe4000f8e0210 */
[----:B------:R-:W-:Y:S01]  /*78b0*/  UIMAD.WIDE.U32 UR26, UR46, 0x2, UR26 ;  /* 0x000000022e1a78a5 */ /* 0x000fe2000f8e001a */
[----:B------:R-:W-:Y:S01]  /*78c0*/  STS.U16 [R66+0x6], R33 ;  /* 0x0000062142007388 */ /* 0x000fe20000000400 */
[----:B------:R-:W2:Y:S03]  /*78d0*/  LDCU.64 UR16, c[0x0][0x4a8] ;  /* 0x00009500ff1077ac */ /* 0x000ea60008000a00 */
[----:B------:R3:W-:Y:S01]  /*78e0*/  STS.U16 [R65+0x8], R28 ;  /* 0x0000081c41007388 */ /* 0x0007e20000000400 */
[----:B------:R-:W-:Y:S01]  /*78f0*/  UIADD3 UR5, UPT, UPT, UR5, UR13, URZ ;  /* 0x0000000d05057290 */ /* 0x000fe2000fffe0ff */
[----:B-1----:R-:W-:Y:S01]  /*7900*/  PRMT R30, R24, 0x7632, R30 ;  /* 0x00007632181e7816 */ /* 0x002fe2000000001e */
[----:B------:R-:W-:Y:S01]  /*7910*/  UIMAD.WIDE.U32 UR24, UR46, 0x2, UR24 ;  /* 0x000000022e1878a5 */ /* 0x000fe2000f8e0018 */
[----:B------:R1:W-:Y:S01]  /*7920*/  STS.U16 [R64+0xa], R2 ;  /* 0x00000a0240007388 */ /* 0x0003e20000000400 */
[----:B------:R-:W-:-:S03]  /*7930*/  UIMAD.WIDE.U32 UR4, UR47, UR14, UR4 ;  /* 0x0000000e2f0472a5 */ /* 0x000fc6000f8e0004 */
[----:B------:R-:W-:Y:S01]  /*7940*/  STS.U16 [R63+0xc], R26 ;  /* 0x00000c1a3f007388 */ /* 0x000fe20000000400 */
[----:B------:R-:W-:Y:S01]  /*7950*/  UIMAD UR15, UR47, UR15, UR5 ;  /* 0x0000000f2f0f72a4 */ /* 0x000fe2000f8e0205 */
[----:B---3--:R-:W-:Y:S02]  /*7960*/  PRMT R28, R20, 0x7632, R28 ;  /* 0x00007632141c7816 */ /* 0x008fe4000000001c */
        /* <DEDUP_REMOVED lines=30> */
[----:B------:R-:W-:Y:S02]  /*7b50*/  IADD3.X R6, PT, PT, RZ, UR15, RZ, P0, !PT ;  /* 0x0000000fff067c10 */ /* 0x000fe400087fe4ff */
[----:B--2---:R-:W-:-:S04]  /*7b60*/  LEA R2, P0, R3, UR16, 0x1 ;  /* 0x0000001003027c11 */ /* 0x004fc8000f8008ff */
        /* <DEDUP_REMOVED lines=36> */
.L_x_2871:
        /* <DEDUP_REMOVED lines=13> */
.L_x_8005:


//--------------------- .text._Z25selective_scan_fwd_kernelI32Selective_Scan_fwd_kernel_traitsILi64ELi16ELi1ELb0ELb1ELb1ELb1ELb0EN3c104HalfEffEEv13SSMParamsBase --------------------------
	.section	.text._Z25selective_scan_fwd_kernelI32Selective_Scan_fwd_kernel_traitsILi64ELi16ELi1ELb0ELb1ELb1ELb1ELb0EN3c104HalfEffEEv13SSMParamsBase,"ax",@progbits
	.align	128
        .global         _Z25selective_scan_fwd_kernelI32Selective_Scan_fwd_kernel_traitsILi64ELi16ELi1ELb0ELb1ELb1ELb1ELb0EN3c104HalfEffEEv13SSMParamsBase
        .type           _Z25selective_scan_fwd_kernelI32Selective_Scan_fwd_kernel_traitsILi64ELi16ELi1ELb0ELb1ELb1ELb1ELb0EN3c104HalfEffEEv13SSMParamsBase,@function
        .size           _Z25selective_scan_fwd_kernelI32Selective_Scan_fwd_kernel_traitsILi64ELi16ELi1ELb0ELb1ELb1ELb1ELb0EN3c104HalfEffEEv13SSMParamsBase,(.L_x_8006 - _Z25selective_scan_fwd_kernelI32Selective_Scan_fwd_kernel_traitsILi64ELi16ELi1ELb0ELb1ELb1ELb1ELb0EN3c104HalfEffEEv13SSMParamsBase)
        .other          _Z25selective_scan_fwd_kernelI32Selective_Scan_fwd_kernel_traitsILi64ELi16ELi1ELb0ELb1ELb1ELb1ELb0EN3c104HalfEffEEv13SSMParamsBase,@"STO_CUDA_ENTRY STV_DEFAULT"
_Z25selective_scan_fwd_kernelI32Selective_Scan_fwd_kernel_traitsILi64ELi16ELi1ELb0ELb1ELb1ELb1ELb0EN3c104HalfEffEEv13SSMParamsBase:
.text._Z25selective_scan_fwd_kernelI32Selective_Scan_fwd_kernel_traitsILi64ELi16ELi1ELb0ELb1ELb1ELb1ELb0EN3c104HalfEffEEv13SSMParamsBase:
        /* <DEDUP_REMOVED lines=50> */
.L_x_2872:
        /* <DEDUP_REMOVED lines=88> */
.L_x_2873:
        /* <DEDUP_REMOVED lines=10> */
.L_x_2874:
        /* <DEDUP_REMOVED lines=100> */
.L_x_2875:
        /* <DEDUP_REMOVED lines=34> */
.L_x_2876:
        /* <DEDUP_REMOVED lines=23> */
.L_x_2920:
        /* <DEDUP_REMOVED lines=24> */
[----:B------:R-:W-:Y:S01]  /*1490*/  ISETP.GE.AND P0, PT, R112, UR38, PT ;  /* 0x0000002670007c0c */ /* 0x000fe2000bf06270 */
[----:B------:R-:W-:Y:S01]  /*14a0*/  IMAD.SHL.U32 R0, R113, 0x10, RZ ;  /* 0x0000001071007824 */ /* 0x000fe200078e00ff */
[----:B------:R-:W-:Y:S01]  /*14b0*/  LOP3.LUT R2, R2, 0xfffffbff, RZ, 0xc0, !PT ;  /* 0xfffffbff02027812 */ /* 0x000fe200078ec0ff */
[----:B------:R-:W-:Y:S01]  /*14c0*/  BAR.SYNC.DEFER_BLOCKING 0x0 ;  /* 0x0000000000007b1d */ /* 0x000fe20000010000 */
[----:B------:R-:W-:Y:S02]  /*14d0*/  ISETP.GE.AND P6, PT, R110, UR38, PT ;  /* 0x000000266e007c0c */ /* 0x000fe4000bfc6270 */
[----:B------:R-:W-:Y:S02]  /*14e0*/  LOP3.LUT R22, R0, 0x3e00, RZ, 0xc0, !PT ;  /* 0x00003e0000167812 */ /* 0x000fe400078ec0ff */
[----:B------:R-:W-:Y:S02]  /*14f0*/  ISETP.GE.AND P5, PT, R109, UR38, PT ;  /* 0x000000266d007c0c */ /* 0x000fe4000bfa6270 */
[----:B------:R-:W-:-:S02]  /*1500*/  LOP3.LUT R112, R22, 0x1f, R113, 0xf8, !PT ;  /* 0x0000001f16707812 */ /* 0x000fc400078ef871 */
[----:B------:R-:W-:Y:S02]  /*1510*/  IADD3 R6, P1, PT, R98, UR24, RZ ;  /* 0x0000001862067c10 */ /* 0x000fe4000ff3e0ff */
[----:B------:R-:W-:Y:S01]  /*1520*/  @P0 LOP3.LUT R2, R2, 0x400, RZ, 0xfc, !PT ;  /* 0x0000040002020812 */ /* 0x000fe200078efcff */
[----:B------:R-:W-:Y:S01]  /*1530*/  IMAD.SHL.U32 R98, R112, 0x2, RZ ;  /* 0x0000000270627824 */ /* 0x000fe200078e00ff */
[----:B------:R-:W-:Y:S01]  /*1540*/  ISETP.GE.AND P0, PT, R111, UR38, PT ;  /* 0x000000266f007c0c */ /* 0x000fe2000bf06270 */
[----:B------:R-:W-:Y:S01]  /*1550*/  IMAD.X R7, RZ, RZ, UR25, P1 ;  /* 0x00000019ff077e24 */ /* 0x000fe200088e06ff */
[----:B------:R-:W-:Y:S02]  /*1560*/  LOP3.LUT R2, R2, 0xfffffdff, RZ, 0xc0, !PT ;  /* 0xfffffdff02027812 */ /* 0x000fe400078ec0ff */
[----:B------:R-:W-:Y:S02]  /*1570*/  ISETP.GE.AND P4, PT, R108, UR38, PT ;  /* 0x000000266c007c0c */ /* 0x000fe4000bf86270 */
[----:B------:R-:W-:-:S02]  /*1580*/  ISETP.GE.AND P3, PT, R107, UR38, PT ;  /* 0x000000266b007c0c */ /* 0x000fc4000bf66270 */
[----:B------:R-:W-:Y:S02]  /*1590*/  ISETP.GE.AND P2, PT, R106, UR38, PT ;  /* 0x000000266a007c0c */ /* 0x000fe4000bf46270 */
[----:B------:R-:W-:Y:S02]  /*15a0*/  PRMT R3, RZ, 0x7610, R3 ;  /* 0x00007610ff037816 */ /* 0x000fe40000000003 */
[----:B------:R-:W-:Y:S02]  /*15b0*/  PRMT R9, RZ, 0x7610, R9 ;  /* 0x00007610ff097816 */ /* 0x000fe40000000009 */
[----:B------:R-:W-:Y:S02]  /*15c0*/  @P0 LOP3.LUT R2, R2, 0x200, RZ, 0xfc, !PT ;  /* 0x0000020002020812 */ /* 0x000fe400078efcff */
[----:B------:R-:W-:Y:S02]  /*15d0*/  IADD3 R4, P0, PT, R98, UR26, RZ ;  /* 0x0000001a62047c10 */ /* 0x000fe4000ff1e0ff */
[----:B------:R-:W-:Y:S01]  /*15e0*/  LOP3.LUT R2, R2, 0xfffffeff, RZ, 0xc0, !PT ;  /* 0xfffffeff02027812 */ /* 0x000fe200078ec0ff */
[----:B------:R-:W2:Y:S01]  /*15f0*/  @!P6 LDG.E.U16 R9, desc[UR34][R6.64+0x80] ;  /* 0x000080220609e981 */ /* 0x000ea2000c1e1500 */
[----:B------:R-:W-:Y:S01]  /*1600*/  PRMT R14, RZ, 0x7610, R14 ;  /* 0x00007610ff0e7816 */ /* 0x000fe2000000000e */
[----:B------:R-:W-:Y:S01]  /*1610*/  IMAD.X R5, RZ, RZ, UR27, P0 ;  /* 0x0000001bff057e24 */ /* 0x000fe200080e06ff */
[----:B------:R-:W-:-:S02]  /*1620*/  @P6 LOP3.LUT R2, R2, 0x100, RZ, 0xfc, !PT ;  /* 0x0000010002026812 */ /* 0x000fc400078efcff */
[----:B------:R-:W-:Y:S02]  /*1630*/  PRMT R0, RZ, 0x7610, R0 ;  /* 0x00007610ff007816 */ /* 0x000fe40000000000 */
[C---:B------:R-:W-:Y:S02]  /*1640*/  LOP3.LUT P1, RZ, R2.reuse, 0x200, RZ, 0xc0, !PT ;  /* 0x0000020002ff7812 */ /* 0x040fe4000782c0ff */
[----:B------:R-:W-:Y:S02]  /*1650*/  LOP3.LUT R2, R2, 0xffffff7f, RZ, 0xc0, !PT ;  /* 0xffffff7f02027812 */ /* 0x000fe400078ec0ff */
[----:B------:R-:W-:Y:S02]  /*1660*/  PRMT R10, RZ, 0x7610, R10 ;  /* 0x00007610ff0a7816 */ /* 0x000fe4000000000a */
[----:B------:R-:W-:Y:S02]  /*1670*/  @P5 LOP3.LUT R2, R2, 0x80, RZ, 0xfc, !PT ;  /* 0x0000008002025812 */ /* 0x000fe400078efcff */
[----:B------:R-:W-:-:S02]  /*1680*/  PRMT R15, RZ, 0x7610, R15 ;  /* 0x00007610ff0f7816 */ /* 0x000fc4000000000f */
[C---:B------:R-:W-:Y:S01]  /*1690*/  LOP3.LUT P0, RZ, R2.reuse, 0x400, RZ, 0xc0, !PT ;  /* 0x0000040002ff7812 */ /* 0x040fe2000780c0ff */
[----:B------:R-:W3:Y:S01]  /*16a0*/  @!P3 LDG.E.U16 R10, desc[UR34][R6.64+0x140] ;  /* 0x00014022060ab981 */ /* 0x000ee2000c1e1500 */
[----:B------:R-:W-:Y:S02]  /*16b0*/  LOP3.LUT R2, R2, 0xffffffbf, RZ, 0xc0, !PT ;  /* 0xffffffbf02027812 */ /* 0x000fe400078ec0ff */
[----:B------:R-:W-:Y:S01]  /*16c0*/  ISETP.GE.AND P6, PT, R104, UR38, PT ;  /* 0x0000002668007c0c */ /* 0x000fe2000bfc6270 */
[----:B------:R-:W4:Y:S01]  /*16d0*/  @!P1 LDG.E.U16 R0, desc[UR34][R6.64+0x40] ;  /* 0x0000402206009981 */ /* 0x000f22000c1e1500 */
[----:B------:R-:W-:Y:S02]  /*16e0*/  @P4 LOP3.LUT R2, R2, 0x40, RZ, 0xfc, !PT ;  /* 0x0000004002024812 */ /* 0x000fe400078efcff */
[----:B------:R-:W-:Y:S02]  /*16f0*/  PRMT R8, RZ, 0x7610, R8 ;  /* 0x00007610ff087816 */ /* 0x000fe40000000008 */
[----:B------:R-:W-:-:S02]  /*1700*/  LOP3.LUT R2, R2, 0xffffffdf, RZ, 0xc0, !PT ;  /* 0xffffffdf02027812 */ /* 0x000fc400078ec0ff */
[----:B------:R-:W-:Y:S01]  /*1710*/  PRMT R11, RZ, 0x7610, R11 ;  /* 0x00007610ff0b7816 */ /* 0x000fe2000000000b */
[----:B------:R-:W5:Y:S01]  /*1720*/  @!P0 LDG.E.U16 R3, desc[UR34][R6.64] ;  /* 0x0000002206038981 */ /* 0x000f62000c1e1500 */
[----:B------:R-:W-:Y:S02]  /*1730*/  @P3 LOP3.LUT R2, R2, 0x20, RZ, 0xfc, !PT ;  /* 0x0000002002023812 */ /* 0x000fe400078efcff */
[----:B------:R-:W-:Y:S01]  /*1740*/  ISETP.GE.AND P0, PT, R105, UR38, PT ;  /* 0x0000002669007c0c */ /* 0x000fe2000bf06270 */
[----:B------:R-:W3:Y:S01]  /*1750*/  @!P6 LDG.E.U16 R14, desc[UR34][R6.64+0x240] ;  /* 0x00024022060ee981 */ /* 0x000ee2000c1e1500 */
[----:B------:R-:W-:Y:S02]  /*1760*/  LOP3.LUT R2, R2, 0xfffffff7, RZ, 0xc0, !PT ;  /* 0xfffffff702027812 */ /* 0x000fe400078ec0ff */
[----:B------:R-:W-:Y:S01]  /*1770*/  P2R R26, PR, RZ, 0x40 ;  /* 0x00000040ff1a7803 */ /* 0x000fe20000000000 */
[----:B------:R-:W3:Y:S01]  /*1780*/  @!P5 LDG.E.U16 R8, desc[UR34][R6.64+0xc0] ;  /* 0x0000c0220608d981 */ /* 0x000ee2000c1e1500 */
[----:B------:R-:W-:-:S02]  /*1790*/  @P2 LOP3.LUT R2, R2, 0x8, RZ, 0xfc, !PT ;  /* 0x0000000802022812 */ /* 0x000fc400078efcff */
[----:B------:R-:W-:Y:S01]  /*17a0*/  LOP3.LUT R97, R112, 0xc0, RZ, 0xfc, !PT ;  /* 0x000000c070617812 */ /* 0x000fe200078efcff */
[----:B------:R-:W3:Y:S01]  /*17b0*/  @!P4 LDG.E.U16 R11, desc[UR34][R6.64+0x100] ;  /* 0x00010022060bc981 */ /* 0x000ee2000c1e1500 */
[----:B------:R-:W-:Y:S02]  /*17c0*/  LOP3.LUT R2, R2, 0xfffffffb, RZ, 0xc0, !PT ;  /* 0xfffffffb02027812 */ /* 0x000fe400078ec0ff */
[----:B------:R-:W-:Y:S01]  /*17d0*/  PRMT R12, RZ, 0x7610, R12 ;  /* 0x00007610ff0c7816 */ /* 0x000fe2000000000c */
[----:B------:R-:W3:Y:S01]  /*17e0*/  @!P0 LDG.E.U16 R15, desc[UR34][R6.64+0x200] ;  /* 0x00020022060f8981 */ /* 0x000ee2000c1e1500 */
[----:B------:R-:W-:Y:S02]  /*17f0*/  @P0 LOP3.LUT R2, R2, 0x4, RZ, 0xfc, !PT ;  /* 0x0000000402020812 */ /* 0x000fe400078efcff */
[----:B------:R-:W-:Y:S02]  /*1800*/  PRMT R13, RZ, 0x7610, R13 ;  /* 0x00007610ff0d7816 */ /* 0x000fe4000000000d */
[----:B------:R-:W-:Y:S01]  /*1810*/  LOP3.LUT R2, R2, 0xfffffffd, RZ, 0xc0, !PT ;  /* 0xfffffffd02027812 */ /* 0x000fe200078ec0ff */
[----:B------:R-:W3:Y:S01]  /*1820*/  @!P2 LDG.E.U16 R12, desc[UR34][R6.64+0x1c0] ;  /* 0x0001c022060ca981 */ /* 0x000ee2000c1e1500 */
[----:B------:R-:W-:-:S02]  /*1830*/  PRMT R17, RZ, 0x7610, R17 ;  /* 0x00007610ff117816 */ /* 0x000fc40000000011 */
[----:B------:R-:W-:Y:S02]  /*1840*/  @P6 LOP3.LUT R2, R2, 0x2, RZ, 0xfc, !PT ;  /* 0x0000000202026812 */ /* 0x000fe400078efcff */
[----:B------:R-:W-:Y:S02]  /*1850*/  PRMT R16, RZ, 0x7610, R16 ;  /* 0x00007610ff107816 */ /* 0x000fe40000000010 */
[C---:B------:R-:W-:Y:S02]  /*1860*/  LOP3.LUT P6, RZ, R2.reuse, 0x4, RZ, 0xc0, !PT ;  /* 0x0000000402ff7812 */ /* 0x040fe400078cc0ff */
[----:B------:R-:W-:Y:S02]  /*1870*/  PRMT R19, RZ, 0x7610, R19 ;  /* 0x00007610ff137816 */ /* 0x000fe40000000013 */
[----:B------:R-:W-:Y:S02]  /*1880*/  P2R R28, PR, RZ, 0x40 ;  /* 0x00000040ff1c7803 */ /* 0x000fe40000000000 */
[----:B------:R-:W-:-:S02]  /*1890*/  LOP3.LUT P6, RZ, R2, 0x8, RZ, 0xc0, !PT ;  /* 0x0000000802ff7812 */ /* 0x000fc400078cc0ff */
[----:B------:R-:W-:Y:S02]  /*18a0*/  LOP3.LUT R96, R112, 0x140, RZ, 0xfc, !PT ;  /* 0x0000014070607812 */ /* 0x000fe400078efcff */
[----:B------:R-:W-:Y:S02]  /*18b0*/  P2R R30, PR, RZ, 0x40 ;  /* 0x00000040ff1e7803 */ /* 0x000fe40000000000 */
[----:B------:R-:W-:Y:S02]  /*18c0*/  ISETP.GE.AND P6, PT, R97, UR38, PT ;  /* 0x0000002661007c0c */ /* 0x000fe4000bfc6270 */
[----:B------:R-:W-:Y:S02]  /*18d0*/  ISETP.GE.AND P3, PT, R96, UR38, PT ;  /* 0x0000002660007c0c */ /* 0x000fe4000bf66270 */
[----:B------:R-:W-:Y:S02]  /*18e0*/  ISETP.GE.AND P0, PT, R103, UR38, PT ;  /* 0x0000002667007c0c */ /* 0x000fe4000bf06270 */
[----:B------:R-:W-:-:S02]  /*18f0*/  ISETP.GE.AND P1, PT, R102, UR38, PT ;  /* 0x0000002666007c0c */ /* 0x000fc4000bf26270 */
[----:B------:R-:W-:Y:S02]  /*1900*/  ISETP.GE.AND P2, PT, R101, UR38, PT ;  /* 0x0000002665007c0c */ /* 0x000fe4000bf46270 */
[----:B------:R-:W-:Y:S02]  /*1910*/  ISETP.GE.AND P4, PT, R100, UR38, PT ;  /* 0x0000002664007c0c */ /* 0x000fe4000bf86270 */
[----:B------:R-:W-:Y:S01]  /*1920*/  PRMT R18, RZ, 0x7610, R18 ;  /* 0x00007610ff127816 */ /* 0x000fe20000000012 */
[----:B------:R-:W3:Y:S01]  /*1930*/  @!P6 LDG.E.U16 R13, desc[UR34][R6.64+0x180] ;  /* 0x00018022060de981 */ /* 0x000ee2000c1e1500 */
[----:B------:R-:W-:Y:S02]  /*1940*/  PRMT R21, RZ, 0x7610, R21 ;  /* 0x00007610ff157816 */ /* 0x000fe40000000015 */
[----:B------:R-:W-:Y:S01]  /*1950*/  PRMT R20, RZ, 0x7610, R20 ;  /* 0x00007610ff147816 */ /* 0x000fe20000000014 */
[----:B------:R-:W3:Y:S01]  /*1960*/  @!P3 LDG.E.U16 R17, desc[UR34][R6.64+0x280] ;  /* 0x000280220611b981 */ /* 0x000ee2000c1e1500 */
[----:B------:R-:W-:-:S03]  /*1970*/  ISETP.GE.AND P5, PT, R99, UR38, PT ;  /* 0x0000002663007c0c */ /* 0x000fc6000bfa6270 */
[----:B------:R-:W3:Y:S04]  /*1980*/  @!P0 LDG.E.U16 R16, desc[UR34][R6.64+0x2c0] ;  /* 0x0002c02206108981 */ /* 0x000ee8000c1e1500 */
[----:B------:R-:W3:Y:S04]  /*1990*/  @!P1 LDG.E.U16 R19, desc[UR34][R6.64+0x300] ;  /* 0x0003002206139981 */ /* 0x000ee8000c1e1500 */
[----:B------:R-:W3:Y:S04]  /*19a0*/  @!P2 LDG.E.U16 R18, desc[UR34][R6.64+0x340] ;  /* 0x000340220612a981 */ /* 0x000ee8000c1e1500 */
[----:B------:R-:W3:Y:S04]  /*19b0*/  @!P4 LDG.E.U16 R21, desc[UR34][R6.64+0x380] ;  /* 0x000380220615c981 */ /* 0x000ee8000c1e1500 */
[----:B------:R0:W3:Y:S01]  /*19c0*/  @!P5 LDG.E.U16 R20, desc[UR34][R6.64+0x3c0] ;  /* 0x0003c0220614d981 */ /* 0x0000e2000c1e1500 */
        /* <DEDUP_REMOVED lines=8> */
[C---:B------:R-:W-:Y:S01]  /*1a50*/  LEA.HI.SX32 R94, R22.reuse, R22, 0x1b ;  /* 0x00000016165e7211 */ /* 0x040fe200078fdaff */
[----:B------:R-:W-:-:S03]  /*1a60*/  VIADD R23, R22, 0x20 ;  /* 0x0000002016177836 */ /* 0x000fc60000000000 */
[----:B------:R-:W-:Y:S01]  /*1a70*/  LEA R94, R94, UR45, 0x1 ;  /* 0x0000002d5e5e7c11 */ /* 0x000fe2000f8e08ff */
[C---:B------:R-:W-:Y:S01]  /*1a80*/  VIADD R25, R22.reuse, 0x40 ;  /* 0x0000004016197836 */ /* 0x040fe20000000000 */
[-C--:B------:R-:W-:Y:S01]  /*1a90*/  LEA.HI.SX32 R7, R7, R22.reuse, 0x1b ;  /* 0x0000001607077211 */ /* 0x080fe200078fdaff */
[C---:B------:R-:W-:Y:S01]  /*1aa0*/  VIADD R27, R22.reuse, 0x80 ;  /* 0x00000080161b7836 */ /* 0x040fe20000000000 */
[-C--:B------:R-:W-:Y:S02]  /*1ab0*/  LEA.HI.SX32 R23, R23, R22.reuse, 0x1b ;  /* 0x0000001617177211 */ /* 0x080fe400078fdaff */
[----:B------:R-:W-:Y:S01]  /*1ac0*/  LEA R89, R7, UR45, 0x1 ;  /* 0x0000002d07597c11 */ /* 0x000fe2000f8e08ff */
[C---:B------:R-:W-:Y:S01]  /*1ad0*/  VIADD R7, R22.reuse, 0xe0 ;  /* 0x000000e016077836 */ /* 0x040fe20000000000 */
[-C--:B------:R-:W-:Y:S01]  /*1ae0*/  LEA.HI.SX32 R25, R25, R22.reuse, 0x1b ;  /* 0x0000001619197211 */ /* 0x080fe200078fdaff */
[----:B------:R-:W-:Y:S01]  /*1af0*/  VIADD R29, R22, 0xa0 ;  /* 0x000000a0161d7836 */ /* 0x000fe20000000000 */
[----:B------:R-:W-:-:S02]  /*1b00*/  LEA.HI.SX32 R27, R27, R22, 0x1b ;  /* 0x000000161b1b7211 */ /* 0x000fc400078fdaff */
[----:B------:R-:W-:Y:S02]  /*1b10*/  LEA R93, R23, UR45, 0x1 ;  /* 0x0000002d175d7c11 */ /* 0x000fe4000f8e08ff */
[----:B------:R-:W-:Y:S01]  /*1b20*/  LEA R92, R25, UR45, 0x1 ;  /* 0x0000002d195c7c11 */ /* 0x000fe2000f8e08ff */
[C---:B------:R-:W-:Y:S01]  /*1b30*/  VIADD R23, R22.reuse, 0x100 ;  /* 0x0000010016177836 */ /* 0x040fe20000000000 */
[-C--:B------:R-:W-:Y:S01]  /*1b40*/  LEA.HI.SX32 R7, R7, R22.reuse, 0x1b ;  /* 0x0000001607077211 */ /* 0x080fe200078fdaff */
[C---:B------:R-:W-:Y:S01]  /*1b50*/  VIADD R25, R22.reuse, 0x120 ;  /* 0x0000012016197836 */ /* 0x040fe20000000000 */
[----:B------:R-:W-:Y:S01]  /*1b60*/  LEA R88, R27, UR45, 0x1 ;  /* 0x0000002d1b587c11 */ /* 0x000fe2000f8e08ff */
        /* <DEDUP_REMOVED lines=8> */
[----:B------:R-:W-:Y:S02]  /*1bf0*/  LEA R78, R23, UR45, 0x1 ;  /* 0x0000002d174e7c11 */ /* 0x000fe4000f8e08ff */
[----:B------:R-:W-:Y:S01]  /*1c00*/  LEA.HI.SX32 R7, R7, R22, 0x1b ;  /* 0x0000001607077211 */ /* 0x000fe200078fdaff */
[----:B------:R-:W-:Y:S01]  /*1c10*/  VIADD R23, R22, 0x1e0 ;  /* 0x000001e016177836 */ /* 0x000fe20000000000 */
[----:B------:R-:W-:-:S02]  /*1c20*/  LEA R77, R25, UR45, 0x1 ;  /* 0x0000002d194d7c11 */ /* 0x000fc4000f8e08ff */
[----:B------:R-:W-:Y:S02]  /*1c30*/  LEA R76, R27, UR45, 0x1 ;  /* 0x0000002d1b4c7c11 */ /* 0x000fe4000f8e08ff */
        /* <DEDUP_REMOVED lines=17> */
[----:B-----5:R1:W-:Y:S02]  /*1d50*/  STS.U16 [R94], R3 ;  /* 0x000000035e007388 */ /* 0x0203e40000000400 */
[----:B-1----:R-:W-:-:S02]  /*1d60*/  VIADD R3, R22, 0xc0 ;  /* 0x000000c016037836 */ /* 0x002fc40000000000 */
[----:B----4-:R-:W-:Y:S03]  /*1d70*/  STS.U16 [R93+0x40], R0 ;  /* 0x000040005d007388 */ /* 0x010fe60000000400 */
[-C--:B------:R-:W-:Y:S01]  /*1d80*/  LEA.HI.SX32 R3, R3, R22.reuse, 0x1b ;  /* 0x0000001603037211 */ /* 0x080fe200078fdaff */
[----:B--2---:R1:W-:Y:S03]  /*1d90*/  STS.U16 [R92+0x80], R9 ;  /* 0x000080095c007388 */ /* 0x0043e60000000400 */
[----:B------:R-:W-:Y:S01]  /*1da0*/  LEA R80, R3, UR45, 0x1 ;  /* 0x0000002d03507c11 */ /* 0x000fe2000f8e08ff */
[C---:B------:R-:W-:Y:S01]  /*1db0*/  VIADD R3, R22.reuse, 0x160 ;  /* 0x0000016016037836 */ /* 0x040fe20000000000 */
[----:B---3--:R-:W-:Y:S04]  /*1dc0*/  STS.U16 [R89+0xc0], R8 ;  /* 0x0000c00859007388 */ /* 0x008fe80000000400 */
[----:B------:R2:W-:Y:S01]  /*1dd0*/  STS.U16 [R88+0x100], R11 ;  /* 0x0001000b58007388 */ /* 0x0005e20000000400 */
[----:B-1----:R-:W-:Y:S01]  /*1de0*/  VIADD R9, R22, 0x1a0 ;  /* 0x000001a016097836 */ /* 0x002fe20000000000 */
[----:B------:R-:W-:-:S02]  /*1df0*/  LEA.HI.SX32 R3, R3, R22, 0x1b ;  /* 0x0000001603037211 */ /* 0x000fc400078fdaff */
[----:B------:R-:W-:Y:S02]  /*1e00*/  STS.U16 [R81+0x140], R10 ;  /* 0x0001400a51007388 */ /* 0x000fe40000000400 */
[----:B------:R-:W-:Y:S01]  /*1e10*/  LEA.HI.SX32 R9, R9, R22, 0x1b ;  /* 0x0000001609097211 */ /* 0x000fe200078fdaff */
[----:B--2---:R-:W-:Y:S01]  /*1e20*/  VIADD R11, R22, 0x1c0 ;  /* 0x000001c0160b7836 */ /* 0x004fe20000000000 */
[----:B------:R-:W-:-:S04]  /*1e30*/  LEA R75, R3, UR45, 0x1 ;  /* 0x0000002d034b7c11 */ /* 0x000fc8000f8e08ff */
[----:B------:R-:W-:Y:S02]  /*1e40*/  LEA.HI.SX32 R11, R11, R22, 0x1b ;  /* 0x000000160b0b7211 */ /* 0x000fe400078fdaff */
[----:B------:R-:W-:Y:S02]  /*1e50*/  LEA R73, R9, UR45, 0x1 ;  /* 0x0000002d09497c11 */ /* 0x000fe4000f8e08ff */
[----:B------:R-:W-:Y:S01]  /*1e60*/  LEA R72, R11, UR45, 0x1 ;  /* 0x0000002d0b487c11 */ /* 0x000fe2000f8e08ff */
[----:B------:R-:W-:Y:S01]  /*1e70*/  IMAD R22, R95, 0xf, R22 ;  /* 0x0000000f5f167824 */ /* 0x000fe200078e0216 */
[----:B------:R1:W-:Y:S04]  /*1e80*/  STS.U16 [R80+0x180], R13 ;  /* 0x0001800d50007388 */ /* 0x0003e80000000400 */
[----:B------:R-:W-:Y:S04]  /*1e90*/  STS.U16 [R79+0x1c0], R12 ;  /* 0x0001c00c4f007388 */ /* 0x000fe80000000400 */
[----:B------:R2:W-:Y:S04]  /*1ea0*/  STS.U16 [R78+0x200], R15 ;  /* 0x0002000f4e007388 */ /* 0x0005e80000000400 */
        /* <DEDUP_REMOVED lines=8> */
[C---:B------:R-:W-:Y:S01]  /*1f30*/  VIADD R11, R22.reuse, 0x4 ;  /* 0x00000004160b7836 */ /* 0x040fe20000000000 */
[----:B------:R5:W-:Y:S01]  /*1f40*/  STS.U16 [R72+0x380], R21 ;  /* 0x0003801548007388 */ /* 0x000be20000000400 */
[C---:B-1----:R-:W-:Y:S02]  /*1f50*/  VIADD R13, R22.reuse, 0x5 ;  /* 0x00000005160d7836 */ /* 0x042fe40000000000 */
[C---:B--2---:R-:W-:Y:S02]  /*1f60*/  VIADD R15, R22.reuse, 0x6 ;  /* 0x00000006160f7836 */ /* 0x044fe40000000000 */
[C---:B---3--:R-:W-:Y:S02]  /*1f70*/  VIADD R17, R22.reuse, 0x7 ;  /* 0x0000000716117836 */ /* 0x048fe40000000000 */
[----:B----4-:R-:W-:-:S02]  /*1f80*/  VIADD R19, R22, 0x8 ;  /* 0x0000000816137836 */ /* 0x010fc40000000000 */
[C---:B------:R-:W-:Y:S02]  /*1f90*/  VIADD R23, R22.reuse, 0xa ;  /* 0x0000000a16177836 */ /* 0x040fe40000000000 */
[C---:B-----5:R-:W-:Y:S02]  /*1fa0*/  VIADD R21, R22.reuse, 0x9 ;  /* 0x0000000916157836 */ /* 0x060fe40000000000 */
[C---:B------:R-:W-:Y:S02]  /*1fb0*/  VIADD R25, R22.reuse, 0xb ;  /* 0x0000000b16197836 */ /* 0x040fe40000000000 */
[C---:B------:R-:W-:Y:S02]  /*1fc0*/  VIADD R27, R22.reuse, 0xc ;  /* 0x0000000c161b7836 */ /* 0x040fe40000000000 */
[C---:B------:R-:W-:Y:S02]  /*1fd0*/  VIADD R29, R22.reuse, 0xd ;  /* 0x0000000d161d7836 */ /* 0x040fe40000000000 */
[----:B------:R-:W-:-:S02]  /*1fe0*/  VIADD R31, R22, 0xe ;  /* 0x0000000e161f7836 */ /* 0x000fc40000000000 */
[----:B------:R-:W-:Y:S01]  /*1ff0*/  VIADD R33, R22, 0xf ;  /* 0x0000000f16217836 */ /* 0x000fe20000000000 */
        /* <DEDUP_REMOVED lines=55> */
[----:B------:R-:W-:Y:S02]  /*2370*/  PRMT R45, RZ, 0x7610, R45 ;  /* 0x00007610ff2d7816 */ /* 0x000fe4000000002d */
[----:B------:R-:W-:-:S09]  /*2380*/  LOP3.LUT R2, R2, 0xffffffef, RZ, 0xc0, !PT ;  /* 0xffffffef02027812 */ /* 0x000fd200078ec0ff */
[----:B------:R-:W4:Y:S01]  /*2390*/  @!P0 LDG.E.U16 R41, desc[UR34][R4.64+0x80] ;  /* 0x0000802204298981 */ /* 0x000f22000c1e1500 */
[----:B------:R-:W-:Y:S02]  /*23a0*/  ISETP.NE.AND P0, PT, R37, RZ, PT ;  /* 0x000000ff2500720c */ /* 0x000fe40003f05270 */
[----:B------:R-:W-:Y:S01]  /*23b0*/  PRMT R40, RZ, 0x7610, R40 ;  /* 0x00007610ff287816 */ /* 0x000fe20000000028 */
[----:B------:R-:W5:Y:S01]  /*23c0*/  @!P6 LDG.E.U16 R45, desc[UR34][R4.64+0x180] ;  /* 0x00018022042de981 */ /* 0x000f62000c1e1500 */
[----:B------:R-:W-:Y:S02]  /*23d0*/  @P6 LOP3.LUT R2, R2, 0x10, RZ, 0xfc, !PT ;  /* 0x0000001002026812 */ /* 0x000fe400078efcff */
[----:B------:R-:W-:-:S07]  /*23e0*/  ISETP.NE.AND P6, PT, R30, RZ, PT ;  /* 0x000000ff1e00720c */ /* 0x000fce0003fc5270 */
[----:B------:R-:W5:Y:S01]  /*23f0*/  @!P0 LDG.E.U16 R40, desc[UR34][R4.64+0xc0] ;  /* 0x0000c02204288981 */ /* 0x000f62000c1e1500 */
[----:B------:R-:W-:Y:S02]  /*2400*/  ISETP.NE.AND P0, PT, R36, RZ, PT ;  /* 0x000000ff2400720c */ /* 0x000fe40003f05270 */
[----:B------:R-:W-:Y:S02]  /*2410*/  PRMT R44, RZ, 0x7610, R44 ;  /* 0x00007610ff2c7816 */ /* 0x000fe4000000002c */
[----:B------:R-:W-:-:S04]  /*2420*/  PRMT R43, RZ, 0x7610, R43 ;  /* 0x00007610ff2b7816 */ /* 0x000fc8000000002b */
[----:B------:R-:W5:Y:S01]  /*2430*/  @!P6 LDG.E.U16 R44, desc[UR34][R4.64+0x1c0] ;  /* 0x0001c022042ce981 */ /* 0x000f62000c1e1500 */
[----:B------:R-:W-:-:S04]  /*2440*/  ISETP.NE.AND P6, PT, R28, RZ, PT ;  /* 0x000000ff1c00720c */ /* 0x000fc80003fc5270 */
        /* <DEDUP_REMOVED lines=9> */
[----:B------:R-:W-:Y:S02]  /*24e0*/  PRMT R49, RZ, 0x7610, R49 ;  /* 0x00007610ff317816 */ /* 0x000fe40000000031 */
[----:B-1----:R-:W-:Y:S02]  /*24f0*/  PRMT R20, RZ, 0x7610, R20 ;  /* 0x00007610ff147816 */ /* 0x002fe40000000014 */
[----:B------:R-:W-:Y:S01]  /*2500*/  PRMT R51, RZ, 0x7610, R51 ;  /* 0x00007610ff337816 */ /* 0x000fe20000000033 */
[----:B------:R-:W5:Y:S01]  /*2510*/  @!P6 LDG.E.U16 R46, desc[UR34][R4.64+0x240] ;  /* 0x00024022042ee981 */ /* 0x000f62000c1e1500 */
[----:B------:R-:W-:-:S02]  /*2520*/  PRMT R22, RZ, 0x7610, R22 ;  /* 0x00007610ff167816 */ /* 0x000fc40000000016 */
        /* <DEDUP_REMOVED lines=81> */
.L_x_2878:
[----:B------:R-:W-:Y:S05]  /*2a40*/  BSYNC.RECONVERGENT B0 ;  /* 0x0000000000007941 */ /* 0x000fea0003800200 */
.L_x_2877:
        /* <DEDUP_REMOVED lines=38> */
.L_x_2880:
[----:B------:R-:W-:Y:S05]  /*2cb0*/  BSYNC.RECONVERGENT B0 ;  /* 0x0000000000007941 */ /* 0x000fea0003800200 */
.L_x_2879:
        /* <DEDUP_REMOVED lines=38> */
.L_x_2882:
[----:B------:R-:W-:Y:S05]  /*2f20*/  BSYNC.RECONVERGENT B0 ;  /* 0x0000000000007941 */ /* 0x000fea0003800200 */
.L_x_2881:
        /* <DEDUP_REMOVED lines=38> */
.L_x_2884:
[----:B------:R-:W-:Y:S05]  /*3190*/  BSYNC.RECONVERGENT B0 ;  /* 0x0000000000007941 */ /* 0x000fea0003800200 */
.L_x_2883:
        /* <DEDUP_REMOVED lines=38> */
.L_x_2886:
[----:B------:R-:W-:Y:S05]  /*3400*/  BSYNC.RECONVERGENT B0 ;  /* 0x0000000000007941 */ /* 0x000fea0003800200 */
.L_x_2885:
        /* <DEDUP_REMOVED lines=38> */
.L_x_2888:
[----:B------:R-:W-:Y:S05]  /*3670*/  BSYNC.RECONVERGENT B0 ;  /* 0x0000000000007941 */ /* 0x000fea0003800200 */
.L_x_2887:
        /* <DEDUP_REMOVED lines=38> */
.L_x_2890:
[----:B------:R-:W-:Y:S05]  /*38e0*/  BSYNC.RECONVERGENT B0 ;  /* 0x0000000000007941 */ /* 0x000fea0003800200 */
.L_x_2889:
        /* <DEDUP_REMOVED lines=38> */
.L_x_2892:
[----:B------:R-:W-:Y:S05]  /*3b50*/  BSYNC.RECONVERGENT B0 ;  /* 0x0000000000007941 */ /* 0x000fea0003800200 */
.L_x_2891:
        /* <DEDUP_REMOVED lines=38> */
.L_x_2894:
[----:B------:R-:W-:Y:S05]  /*3dc0*/  BSYNC.RECONVERGENT B0 ;  /* 0x0000000000007941 */ /* 0x000fea0003800200 */
.L_x_2893:
        /* <DEDUP_REMOVED lines=38> */
.L_x_2896:
[----:B------:R-:W-:Y:S05]  /*4030*/  BSYNC.RECONVERGENT B0 ;  /* 0x0000000000007941 */ /* 0x000fea0003800200 */
.L_x_2895:
        /* <DEDUP_REMOVED lines=38> */
.L_x_2898:
[----:B------:R-:W-:Y:S05]  /*42a0*/  BSYNC.RECONVERGENT B0 ;  /* 0x0000000000007941 */ /* 0x000fea0003800200 */
.L_x_2897:
        /* <DEDUP_REMOVED lines=38> */
.L_x_2900:
[----:B------:R-:W-:Y:S05]  /*4510*/  BSYNC.RECONVERGENT B0 ;  /* 0x0000000000007941 */ /* 0x000fea0003800200 */
.L_x_2899:
        /* <DEDUP_REMOVED lines=38> */
.L_x_2902:
[----:B------:R-:W-:Y:S05]  /*4780*/  BSYNC.RECONVERGENT B0 ;  /* 0x0000000000007941 */ /* 0x000fea0003800200 */
.L_x_2901:
[----:B------:R-:W-:Y:S01]  /*4790*/  FSETP.GTU.FTZ.AND P6, PT, R37, 20, PT ;  /* 0x41a000002500780b */ /* 0x000fe20003fdc000 */
[----:B------:R-:W-:Y:S01]  /*47a0*/  HADD2.F32 R5, -RZ, R5.H0_H0 ;  /* 0x20000005ff057230 */ /* 0x000fe20000004100 */
[----:B------:R-:W-:Y:S01]  /*47b0*/  BSSY.RECONVERGENT B0, `(.L_x_2903) ;  /* 0x0000025000007945 */ /* 0x000fe20003800200 */
[----:B------:R-:W-:Y:S02]  /*47c0*/  PRMT R36, RZ, 0x7610, R36 ;  /* 0x00007610ff247816 */ /* 0x000fe40000000024 */
[----:B------:R-:W-:Y:S01]  /*47d0*/  ISETP.EQ.OR P6, PT, RZ, UR10, P6 ;  /* 0x0000000aff007c0c */ /* 0x000fe2000b7c2670 */
[----:B------:R-:W-:-:S12]  /*47e0*/  FADD.FTZ R35, R5, UR5 ;  /* 0x0000000505237e21 */ /* 0x000fd80008010000 */
        /* <DEDUP_REMOVED lines=33> */
.L_x_2904:
[----:B------:R-:W-:Y:S05]  /*4a00*/  BSYNC.RECONVERGENT B0 ;  /* 0x0000000000007941 */ /* 0x000fea0003800200 */
.L_x_2903:
        /* <DEDUP_REMOVED lines=43> */
.L_x_2906:
[----:B------:R-:W-:Y:S05]  /*4cc0*/  BSYNC.RECONVERGENT B0 ;  /* 0x0000000000007941 */ /* 0x000fea0003800200 */
.L_x_2905:
        /* <DEDUP_REMOVED lines=43> */
.L_x_2908:
[----:B------:R-:W-:Y:S05]  /*4f80*/  BSYNC.RECONVERGENT B0 ;  /* 0x0000000000007941 */ /* 0x000fea0003800200 */
.L_x_2907:
        /* <DEDUP_REMOVED lines=25> */
[----:B------:R-:W-:Y:S01]  /*5120*/  LOP3.LUT P2, RZ, R2, 0x400, RZ, 0xc0, !PT ;  /* 0x0000040002ff7812 */ /* 0x000fe2000784c0ff */
[----:B------:R-:W-:Y:S01]  /*5130*/  FMUL.FTZ R16, R4, R53 ;  /* 0x0000003504107220 */ /* 0x000fe20000410000 */
[----:B------:R-:W-:Y:S01]  /*5140*/  FMUL.FTZ R4, R82, R37 ;  /* 0x0000002552047220 */ /* 0x000fe20000410000 */
[----:B------:R-:W1:Y:S01]  /*5150*/  LDCU.64 UR12, c[0x0][0x470] ;  /* 0x00008e00ff0c77ac */ /* 0x000e620008000a00 */
[----:B------:R-:W-:Y:S01]  /*5160*/  IADD3 R82, P0, PT, R98, 0x200, RZ ;  /* 0x0000020062527810 */ /* 0x000fe20007f1e0ff */
        /* <DEDUP_REMOVED lines=9> */
[----:B------:R-:W-:Y:S01]  /*5200*/  IADD3 R84, P1, PT, R82, UR30, RZ ;  /* 0x0000001e52547c10 */ /* 0x000fe2000ff3e0ff */
[----:B------:R-:W-:Y:S01]  /*5210*/  FMUL.FTZ R17, R5, R54 ;  /* 0x0000003605117220 */ /* 0x000fe20000410000 */
[----:B------:R-:W-:Y:S01]  /*5220*/  @P2 LOP3.LUT R2, R2, 0x800, RZ, 0xfc, !PT ;  /* 0x0000080002022812 */ /* 0x000fe200078efcff */
[----:B------:R-:W4:Y:S01]  /*5230*/  LDCU.64 UR48, c[0x0][0x3d0] ;  /* 0x00007a00ff3077ac */ /* 0x000f220008000a00 */
[----:B------:R-:W-:Y:S01]  /*5240*/  IADD3 R82, P2, PT, R82, UR28, RZ ;  /* 0x0000001c52527c10 */ /* 0x000fe2000ff5e0ff */
[----:B------:R-:W-:Y:S01]  /*5250*/  FMUL.FTZ R5, R85, R38 ;  /* 0x0000002655057220 */ /* 0x000fe20000410000 */
[----:B------:R-:W-:Y:S01]  /*5260*/  FMUL.FTZ R12, R0, R49 ;  /* 0x00000031000c7220 */ /* 0x000fe20000410000 */
[----:B0-----:R-:W-:Y:S01]  /*5270*/  UIMAD.WIDE.U32 UR10, UR39, UR16, URZ ;  /* 0x00000010270a72a5 */ /* 0x001fe2000f8e00ff */
[----:B------:R-:W-:Y:S01]  /*5280*/  FMUL.FTZ R10, R6, R47 ;  /* 0x0000002f060a7220 */ /* 0x000fe20000410000 */
[----:B------:R-:W-:Y:S01]  /*5290*/  IADD3.X R85, PT, PT, R83, UR31, RZ, P1, !PT ;  /* 0x0000001f53557c10 */ /* 0x000fe20008ffe4ff */
[----:B------:R-:W-:Y:S01]  /*52a0*/  FMUL.FTZ R15, R41, R52 ;  /* 0x00000034290f7220 */ /* 0x000fe20000410000 */
[----:B------:R-:W-:Y:S01]  /*52b0*/  UIMAD UR17, UR39, UR17, UR11 ;  /* 0x00000011271172a4 */ /* 0x000fe2000f8e020b */
[----:B------:R-:W-:Y:S01]  /*52c0*/  FMUL.FTZ R14, R40, R51 ;  /* 0x00000033280e7220 */ /* 0x000fe20000410000 */
[----:B-1----:R-:W-:Y:S01]  /*52d0*/  ULEA UR50, UP0, UR10, UR12, 0x2 ;  /* 0x0000000c0a327291 */ /* 0x002fe2000f8010ff */
[----:B------:R-:W-:Y:S01]  /*52e0*/  FMUL.FTZ R13, R43, R50 ;  /* 0x000000322b0d7220 */ /* 0x000fe20000410000 */
        /* <DEDUP_REMOVED lines=17> */
.L_x_2919:
[----:B------:R-:W-:Y:S01]  /*5400*/  ISETP.GE.AND P5, PT, R111, UR38, PT ;  /* 0x000000266f007c0c */ /* 0x000fe2000bfa6270 */
[----:B------:R-:W-:Y:S01]  /*5410*/  IMAD.SHL.U32 R42, R113, 0x10, RZ ;  /* 0x00000010712a7824 */ /* 0x000fe200078e00ff */
[----:B------:R-:W-:Y:S02]  /*5420*/  LOP3.LUT P6, RZ, R2, 0x800, RZ, 0xc0, !PT ;  /* 0x0000080002ff7812 */ /* 0x000fe400078cc0ff */
[----:B------:R-:W-:Y:S02]  /*5430*/  ISETP.GE.AND P4, PT, R110, UR38, PT ;  /* 0x000000266e007c0c */ /* 0x000fe4000bf86270 */
[----:B------:R-:W-:Y:S02]  /*5440*/  LOP3.LUT R2, R2, 0xfffffdff, RZ, 0xc0, !PT ;  /* 0xfffffdff02027812 */ /* 0x000fe400078ec0ff */
[----:B------:R-:W-:Y:S02]  /*5450*/  ISETP.GE.AND P3, PT, R109, UR38, PT ;  /* 0x000000266d007c0c */ /* 0x000fe4000bf66270 */
[----:B------:R-:W-:-:S02]  /*5460*/  ISETP.GE.AND P2, PT, R108, UR38, PT ;  /* 0x000000266c007c0c */ /* 0x000fc4000bf46270 */
[----:B------:R-:W-:Y:S01]  /*5470*/  ISETP.GE.AND P1, PT, R107, UR38, PT ;  /* 0x000000266b007c0c */ /* 0x000fe2000bf26270 */
[----:B0-----:R-:W2:Y:S01]  /*5480*/  @!P5 LDG.E.U16 R86, desc[UR34][R82.64+-0x1c0] ;  /* 0xfffe40225256d981 */ /* 0x001ea2000c1e1500 */
[----:B------:R-:W-:Y:S02]  /*5490*/  @P5 LOP3.LUT R2, R2, 0x200, RZ, 0xfc, !PT ;  /* 0x0000020002025812 */ /* 0x000fe400078efcff */
[----:B------:R-:W-:Y:S01]  /*54a0*/  ISETP.GE.AND P0, PT, R106, UR38, PT ;  /* 0x000000266a007c0c */ /* 0x000fe2000bf06270 */
[----:B------:R-:W3:Y:S01]  /*54b0*/  @!P6 LDG.E.U16 R136, desc[UR34][R82.64+-0x200] ;  /* 0xfffe00225288e981 */ /* 0x000ee2000c1e1500 */
[----:B------:R-:W-:Y:S02]  /*54c0*/  LOP3.LUT R2, R2, 0xfffffeff, RZ, 0xc0, !PT ;  /* 0xfffffeff02027812 */ /* 0x000fe400078ec0ff */
[----:B------:R-:W-:Y:S01]  /*54d0*/  LOP3.LUT R112, R42, 0x3e00, RZ, 0xc0, !PT ;  /* 0x00003e002a707812 */ /* 0x000fe200078ec0ff */
[----:B------:R-:W4:Y:S01]  /*54e0*/  @!P4 LDG.E.U16 R90, desc[UR34][R82.64+-0x180] ;  /* 0xfffe8022525ac981 */ /* 0x000f22000c1e1500 */
[----:B------:R-:W-:-:S03]  /*54f0*/  @P4 LOP3.LUT R2, R2, 0x100, RZ, 0xfc, !PT ;  /* 0x0000010002024812 */ /* 0x000fc600078efcff */
[----:B------:R-:W5:Y:S01]  /*5500*/  @!P3 LDG.E.U16 R114, desc[UR34][R82.64+-0x140] ;  /* 0xfffec0225272b981 */ /* 0x000f62000c1e1500 */
[----:B------:R-:W-:-:S03]  /*5510*/  LOP3.LUT R2, R2, 0xffffff7f, RZ, 0xc0, !PT ;  /* 0xffffff7f02027812 */ /* 0x000fc600078ec0ff */
[----:B------:R-:W5:Y:S01]  /*5520*/  @!P0 LDG.E.U16 R118, desc[UR34][R82.64+-0x40] ;  /* 0xffffc02252768981 */ /* 0x000f62000c1e1500 */
[----:B------:R-:W-:-:S03]  /*5530*/  @P3 LOP3.LUT R2, R2, 0x80, RZ, 0xfc, !PT ;  /* 0x0000008002023812 */ /* 0x000fc600078efcff */
[----:B------:R-:W5:Y:S01]  /*5540*/  @!P2 LDG.E.U16 R115, desc[UR34][R82.64+-0x100] ;  /* 0xffff00225273a981 */ /* 0x000f62000c1e1500 */
[----:B------:R-:W-:-:S03]  /*5550*/  LOP3.LUT R2, R2, 0xffffffbf, RZ, 0xc0, !PT ;  /* 0xffffffbf02027812 */ /* 0x000fc600078ec0ff */
[----:B------:R-:W5:Y:S01]  /*5560*/  @!P1 LDG.E.U16 R116, desc[UR34][R82.64+-0xc0] ;  /* 0xffff402252749981 */ /* 0x000f62000c1e1500 */
[----:B------:R-:W-:-:S04]  /*5570*/  @P2 LOP3.LUT R2, R2, 0x40, RZ, 0xfc, !PT ;  /* 0x0000004002022812 */ /* 0x000fc800078efcff */
[----:B------:R-:W-:-:S04]  /*5580*/  LOP3.LUT R2, R2, 0xffffffdf, RZ, 0xc0, !PT ;  /* 0xffffffdf02027812 */ /* 0x000fc800078ec0ff */
[----:B------:R-:W-:-:S04]  /*5590*/  @P1 LOP3.LUT R2, R2, 0x20, RZ, 0xfc, !PT ;  /* 0x0000002002021812 */ /* 0x000fc800078efcff */
[----:B------:R-:W-:-:S04]  /*55a0*/  LOP3.LUT R2, R2, 0xfffffff7, RZ, 0xc0, !PT ;  /* 0xfffffff702027812 */ /* 0x000fc800078ec0ff */
[----:B------:R-:W-:Y:S02]  /*55b0*/  @P0 LOP3.LUT R2, R2, 0x8, RZ, 0xfc, !PT ;  /* 0x0000000802020812 */ /* 0x000fe400078efcff */
[----:B------:R-:W-:Y:S02]  /*55c0*/  ISETP.GE.AND P0, PT, R105, UR38, PT ;  /* 0x0000002669007c0c */ /* 0x000fe4000bf06270 */
[----:B------:R-:W-:Y:S02]  /*55d0*/  ISETP.GE.AND P6, PT, R104, UR38, PT ;  /* 0x0000002668007c0c */ /* 0x000fe4000bfc6270 */
[----:B------:R-:W-:-:S09]  /*55e0*/  LOP3.LUT R2, R2, 0xfffffffb, RZ, 0xc0, !PT ;  /* 0xfffffffb02027812 */ /* 0x000fd200078ec0ff */
[----:B------:R-:W-:Y:S01]  /*55f0*/  @P0 LOP3.LUT R2, R2, 0x4, RZ, 0xfc, !PT ;  /* 0x0000000402020812 */ /* 0x000fe200078efcff */
[----:B------:R-:W5:Y:S03]  /*5600*/  @!P0 LDG.E.U16 R119, desc[UR34][R82.64] ;  /* 0x0000002252778981 */ /* 0x000f66000c1e1500 */
[----:B------:R-:W-:Y:S01]  /*5610*/  LOP3.LUT R2, R2, 0xfffffffd, RZ, 0xc0, !PT ;  /* 0xfffffffd02027812 */ /* 0x000fe200078ec0ff */
[----:B------:R-:W5:Y:S03]  /*5620*/  @!P6 LDG.E.U16 R120, desc[UR34][R82.64+0x40] ;  /* 0x000040225278e981 */ /* 0x000f66000c1e1500 */
[----:B------:R-:W-:Y:S02]  /*5630*/  @P6 LOP3.LUT R2, R2, 0x2, RZ, 0xfc, !PT ;  /* 0x0000000202026812 */ /* 0x000fe400078efcff */
[----:B------:R-:W-:-:S02]  /*5640*/  P2R R135, PR, RZ, 0x40 ;  /* 0x00000040ff877803 */ /* 0x000fc40000000000 */
[----:B------:R-:W-:Y:S02]  /*5650*/  LOP3.LUT P6, RZ, R2, 0x4, RZ, 0xc0, !PT ;  /* 0x0000000402ff7812 */ /* 0x000fe400078cc0ff */
[----:B------:R-:W-:Y:S02]  /*5660*/  LOP3.LUT R112, R112, 0x1f, R113, 0xf8, !PT ;  /* 0x0000001f70707812 */ /* 0x000fe400078ef871 */
[----:B------:R-:W-:Y:S02]  /*5670*/  P2R R134, PR, RZ, 0x40 ;  /* 0x00000040ff867803 */ /* 0x000fe40000000000 */
[----:B------:R-:W-:Y:S02]  /*5680*/  LOP3.LUT P6, RZ, R2, 0x8, RZ, 0xc0, !PT ;  /* 0x0000000802ff7812 */ /* 0x000fe400078cc0ff */
[----:B------:R-:W-:Y:S02]  /*5690*/  LOP3.LUT R97, R112, 0xc0, RZ, 0xfc, !PT ;  /* 0x000000c070617812 */ /* 0x000fe400078efcff */
[----:B------:R-:W-:-:S02]  /*56a0*/  P2R R133, PR, RZ, 0x40 ;  /* 0x00000040ff857803 */ /* 0x000fc40000000000 */
[----:B------:R-:W-:-:S13]  /*56b0*/  ISETP.GE.AND P6, PT, R97, UR38, PT ;  /* 0x0000002661007c0c */ /* 0x000fda000bfc6270 */
[----:B------:R-:W5:Y:S01]  /*56c0*/  @!P6 LDG.E.U16 R117, desc[UR34][R82.64+-0x80] ;  /* 0xffff80225275e981 */ /* 0x000f62000c1e1500 */
[----:B------:R-:W-:Y:S02]  /*56d0*/  LOP3.LUT R96, R112, 0x140, RZ, 0xfc, !PT ;  /* 0x0000014070607812 */ /* 0x000fe400078efcff */
[----:B------:R-:W-:Y:S02]  /*56e0*/  ISETP.GE.AND P1, PT, R102, UR38, PT ;  /* 0x0000002666007c0c */ /* 0x000fe4000bf26270 */
[----:B------:R-:W-:Y:S02]  /*56f0*/  ISETP.GE.AND P3, PT, R96, UR38, PT ;  /* 0x0000002660007c0c */ /* 0x000fe4000bf66270 */
[----:B------:R-:W-:Y:S02]  /*5700*/  ISETP.GE.AND P0, PT, R103, UR38, PT ;  /* 0x0000002667007c0c */ /* 0x000fe4000bf06270 */
        /* <DEDUP_REMOVED lines=23> */
[C---:B------:R-:W-:Y:S01]  /*5880*/  LOP3.LUT P0, RZ, R2.reuse, 0x800, RZ, 0xc0, !PT ;  /* 0x0000080002ff7812 */ /* 0x040fe2000780c0ff */
[----:B------:R-:W-:Y:S01]  /*5890*/  IMAD.MOV.U32 R43, RZ, RZ, RZ ;  /* 0x000000ffff2b7224 */ /* 0x000fe200078e00ff */
[----:B------:R-:W-:Y:S01]  /*58a0*/  LOP3.LUT R2, R2, 0xffffffef, RZ, 0xc0, !PT ;  /* 0xffffffef02027812 */ /* 0x000fe200078ec0ff */
[----:B0-----:R-:W-:-:S03]  /*58b0*/  IMAD.MOV.U32 R41, RZ, RZ, RZ ;  /* 0x000000ffff297224 */ /* 0x001fc600078e00ff */
[----:B------:R-:W-:-:S07]  /*58c0*/  @P6 LOP3.LUT R2, R2, 0x10, RZ, 0xfc, !PT ;  /* 0x0000001002026812 */ /* 0x000fce00078efcff */
[----:B---3--:R-:W-:Y:S02]  /*58d0*/  @!P0 PRMT R43, R136, 0x5410, RZ ;  /* 0x00005410882b8816 */ /* 0x008fe400000000ff */
[----:B------:R-:W-:-:S13]  /*58e0*/  ISETP.NE.AND P0, PT, R87, RZ, PT ;  /* 0x000000ff5700720c */ /* 0x000fda0003f05270 */
[----:B--2---:R-:W-:Y:S02]  /*58f0*/  @!P0 PRMT R43, R43, 0x5410, R86 ;  /* 0x000054102b2b8816 */ /* 0x004fe40000000056 */
[----:B------:R-:W-:Y:S01]  /*5900*/  ISETP.NE.AND P0, PT, R91, RZ, PT ;  /* 0x000000ff5b00720c */ /* 0x000fe20003f05270 */
[----:B------:R-:W-:-:S12]  /*5910*/  IMAD.MOV.U32 R87, RZ, RZ, RZ ;  /* 0x000000ffff577224 */ /* 0x000fd800078e00ff */
[----:B----4-:R-:W-:Y:S02]  /*5920*/  @!P0 PRMT R87, R90, 0x5410, RZ ;  /* 0x000054105a578816 */ /* 0x010fe400000000ff */
[----:B------:R-:W-:-:S13]  /*5930*/  ISETP.NE.AND P0, PT, R127, RZ, PT ;  /* 0x000000ff7f00720c */ /* 0x000fda0003f05270 */
[----:B-----5:R-:W-:Y:S02]  /*5940*/  @!P0 PRMT R87, R87, 0x5410, R114 ;  /* 0x0000541057578816 */ /* 0x020fe40000000072 */
[----:B------:R-:W-:Y:S01]  /*5950*/  ISETP.NE.AND P0, PT, R128, RZ, PT ;  /* 0x000000ff8000720c */ /* 0x000fe20003f05270 */
[----:B------:R-:W-:Y:S01]  /*5960*/  IMAD.MOV.U32 R91, RZ, RZ, RZ ;  /* 0x000000ffff5b7224 */ /* 0x000fe200078e00ff */
[----:B------:R-:W-:Y:S01]  /*5970*/  PRMT R86, R43, 0x7632, R86 ;  /* 0x000076322b567816 */ /* 0x000fe20000000056 */
[----:B------:R0:W-:Y:S10]  /*5980*/  STS.U16 [R94], R43 ;  /* 0x0000002b5e007388 */ /* 0x0001f40000000400 */
[----:B------:R-:W-:-:S02]  /*5990*/  @!P0 PRMT R91, R115, 0x5410, RZ ;  /* 0x00005410735b8816 */ /* 0x000fc400000000ff */
[----:B------:R-:W-:Y:S02]  /*59a0*/  ISETP.NE.AND P0, PT, R129, RZ, PT ;  /* 0x000000ff8100720c */ /* 0x000fe40003f05270 */
[----:B------:R-:W-:Y:S02]  /*59b0*/  @!P6 PRMT R41, R117, 0x5410, RZ ;  /* 0x000054107529e816 */ /* 0x000fe400000000ff */
[----:B------:R-:W-:-:S13]  /*59c0*/  ISETP.NE.AND P6, PT, R133, RZ, PT ;  /* 0x000000ff8500720c */ /* 0x000fda0003fc5270 */
[----:B------:R-:W-:Y:S02]  /*59d0*/  @!P6 PRMT R41, R41, 0x5410, R118 ;  /* 0x000054102929e816 */ /* 0x000fe40000000076 */
[----:B------:R-:W-:Y:S01]  /*59e0*/  ISETP.NE.AND P6, PT, R134, RZ, PT ;  /* 0x000000ff8600720c */ /* 0x000fe20003fc5270 */
[----:B0-----:R-:W-:Y:S01]  /*59f0*/  IMAD.MOV.U32 R43, RZ, RZ, RZ ;  /* 0x000000ffff2b7224 */ /* 0x001fe200078e00ff */
[----:B------:R-:W-:Y:S02]  /*5a00*/  @!P0 PRMT R91, R91, 0x5410, R116 ;  /* 0x000054105b5b8816 */ /* 0x000fe40000000074 */
[----:B------:R-:W-:Y:S02]  /*5a10*/  ISETP.NE.AND P0, PT, R132, RZ, PT ;  /* 0x000000ff8400720c */ /* 0x000fe40003f05270 */
[----:B------:R-:W-:-:S07]  /*5a20*/  PRMT R90, R87, 0x7632, R90 ;  /* 0x00007632575a7816 */ /* 0x000fce000000005a */
        /* <DEDUP_REMOVED lines=8> */
[----:B--2---:R-:W-:Y:S01]  /*5ab0*/  IMAD.MOV.U32 R87, RZ, RZ, RZ ;  /* 0x000000ffff577224 */ /* 0x004fe200078e00ff */
        /* <DEDUP_REMOVED lines=8> */
[----:B--2---:R-:W-:Y:S01]  /*5b40*/  IMAD.MOV.U32 R41, RZ, RZ, RZ ;  /* 0x000000ffff297224 */ /* 0x004fe200078e00ff */
[----:B------:R-:W-:Y:S02]  /*5b50*/  @!P4 PRMT R41, R125, 0x5410, RZ ;  /* 0x000054107d29c816 */ /* 0x000fe400000000ff */
[----:B------:R-:W-:Y:S01]  /*5b60*/  @!P2 PRMT R91, R91, 0x5410, R124 ;  /* 0x000054105b5ba816 */ /* 0x000fe2000000007c */
[----:B------:R-:W-:Y:S01]  /*5b70*/  STS.U16 [R79+0x1c0], R86 ;  /* 0x0001c0564f007388 */ /* 0x000fe20000000400 */
[----:B------:R-:W-:-:S02]  /*5b80*/  PRMT R121, R87, 0x7632, R121 ;  /* 0x0000763257797816 */ /* 0x000fc40000000079 */
[----:B------:R-:W-:Y:S01]  /*5b90*/  @!P5 PRMT R41, R41, 0x5410, R126 ;  /* 0x000054102929d816 */ /* 0x000fe2000000007e */
[----:B------:R-:W-:Y:S01]  /*5ba0*/  STS.U16 [R78+0x200], R43 ;  /* 0x0002002b4e007388 */ /* 0x000fe20000000400 */
[----:B------:R-:W-:Y:S02]  /*5bb0*/  PRMT R123, R91, 0x7632, R123 ;  /* 0x000076325b7b7816 */ /* 0x000fe4000000007b */
[----:B------:R-:W-:Y:S01]  /*5bc0*/  PRMT R124, R41, 0x7632, R124 ;  /* 0x00007632297c7816 */ /* 0x000fe2000000007c */
[----:B------:R-:W-:Y:S04]  /*5bd0*/  STS.U16 [R77+0x240], R115 ;  /* 0x000240734d007388 */ /* 0x000fe80000000400 */
[----:B------:R0:W-:Y:S04]  /*5be0*/  STS.U16 [R76+0x280], R87 ;  /* 0x000280574c007388 */ /* 0x0001e80000000400 */
[----:B------:R-:W-:Y:S04]  /*5bf0*/  STS.U16 [R75+0x2c0], R121 ;  /* 0x0002c0794b007388 */ /* 0x000fe80000000400 */
[----:B------:R-:W-:Y:S04]  /*5c00*/  STS.U16 [R74+0x300], R91 ;  /* 0x0003005b4a007388 */ /* 0x000fe80000000400 */
[----:B------:R-:W-:Y:S04]  /*5c10*/  STS.U16 [R73+0x340], R123 ;  /* 0x0003407b49007388 */ /* 0x000fe80000000400 */
[----:B------:R-:W-:Y:S04]  /*5c20*/  STS.U16 [R72+0x380], R41 ;  /* 0x0003802948007388 */ /* 0x000fe80000000400 */
[----:B------:R-:W-:Y:S01]  /*5c30*/  STS.U16 [R71+0x3c0], R124 ;  /* 0x0003c07c47007388 */ /* 0x000fe20000000400 */
[----:B------:R-:W-:-:S03]  /*5c40*/  NOP ;  /* 0x0000000000007918 */ /* 0x000fc60000000000 */
[----:B------:R-:W2:Y:S04]  /*5c50*/  LDS.U16 R43, [R70] ;  /* 0x00000000462b7984 */ /* 0x000ea80000000400 */
[----:B------:R-:W3:Y:S01]  /*5c60*/  LDS.U16 R41, [R69+0x2] ;  /* 0x0000020045297984 */ /* 0x000ee20000000400 */
[----:B------:R-:W-:-:S04]  /*5c70*/  FMUL.FTZ R40, R40, 1.4426950216293334961 ;  /* 0x3fb8aa3b28287820 */ /* 0x000fc80000410000 */
[----:B0-----:R-:W-:-:S06]  /*5c80*/  FMUL.FTZ R87, R40, R54 ;  /* 0x0000003628577220 */ /* 0x001fcc0000410000 */
[----:B------:R-:W0:Y:S01]  /*5c90*/  MUFU.EX2 R87, R87 ;  /* 0x0000005700577308 */ /* 0x000e220000000800 */
[----:B------:R-:W-:-:S04]  /*5ca0*/  ISETP.GE.U32.AND P6, PT, R42, UR38, PT ;  /* 0x000000262a007c0c */ /* 0x000fc8000bfc6070 */
[----:B0-----:R-:W-:Y:S01]  /*5cb0*/  FSEL R132, R87, 1, !P6 ;  /* 0x3f80000057847808 */ /* 0x001fe20007000000 */
[----:B--2---:R-:W-:Y:S02]  /*5cc0*/  HADD2.F32 R122, -RZ, R43.H0_H0 ;  /* 0x2000002bff7a7230 */ /* 0x004fe40000004100 */
[----:B------:R-:W-:Y:S02]  /*5cd0*/  VIADD R43, R42, 0x1 ;  /* 0x000000012a2b7836 */ /* 0x000fe40000000000 */
[----:B---3--:R-:W-:Y:S02]  /*5ce0*/  HADD2.F32 R41, -RZ, R41.H0_H0 ;  /* 0x20000029ff297230 */ /* 0x008fe40000004100 */
[----:B------:R-:W-:-:S03]  /*5cf0*/  FMUL.FTZ R122, R17, R122 ;  /* 0x0000007a117a7220 */ /* 0x000fc60000410000 */
[----:B------:R-:W-:Y:S02]  /*5d00*/  FMUL.FTZ R41, R16, R41 ;  /* 0x0000002910297220 */ /* 0x000fe40000410000 */
[----:B------:R-:W-:Y:S02]  /*5d10*/  FSEL R133, R122, RZ, !P6 ;  /* 0x000000ff7a857208 */ /* 0x000fe40007000000 */
[----:B------:R-:W-:-:S04]  /*5d20*/  ISETP.GE.U32.AND P6, PT, R43, UR38, PT ;  /* 0x000000262b007c0c */ /* 0x000fc8000bfc6070 */
[----:B------:R-:W-:Y:S02]  /*5d30*/  FSEL R135, R41, RZ, !P6 ;  /* 0x000000ff29877208 */ /* 0x000fe40007000000 */
[----:B------:R-:W0:Y:S01]  /*5d40*/  LDS.U16 R41, [R68+0x4] ;  /* 0x0000040044297984 */ /* 0x000e220000000400 */
[----:B------:R-:W-:-:S06]  /*5d50*/  FMUL.FTZ R91, R40, R53 ;  /* 0x00000035285b7220 */ /* 0x000fcc0000410000 */
[----:B------:R-:W2:Y:S02]  /*5d60*/  MUFU.EX2 R91, R91 ;  /* 0x0000005b005b7308 */ /* 0x000ea40000000800 */
[----:B--2---:R-:W-:Y:S01]  /*5d70*/  FSEL R134, R91, 1, !P6 ;  /* 0x3f8000005b867808 */ /* 0x004fe20007000000 */
[C---:B------:R-:W-:Y:S01]  /*5d80*/  FMUL.FTZ R43, R40.reuse, R52 ;  /* 0x00000034282b7220 */ /* 0x040fe20000410000 */
[----:B------:R-:W-:Y:S01]  /*5d90*/  FMUL.FTZ R87, R40, R51 ;  /* 0x0000003328577220 */ /* 0x000fe20000410000 */
[----:B------:R-:W-:Y:S01]  /*5da0*/  P2R R86, PR, RZ, 0x8 ;  /* 0x00000008ff567803 */ /* 0x000fe20000000000 */
[----:B------:R-:W2:Y:S01]  /*5db0*/  @!P5 LDG.E.U16 R91, desc[UR34][R84.64+0x1c0] ;  /* 0x0001c022545bd981 */ /* 0x000ea2000c1e1500 */
[----:B0-----:R-:W-:Y:S02]  /*5dc0*/  HADD2.F32 R122, -RZ, R41.H0_H0 ;  /* 0x20000029ff7a7230 */ /* 0x001fe40000004100 */
[----:B------:R-:W-:-:S05]  /*5dd0*/  VIADD R41, R42, 0x2 ;  /* 0x000000022a297836 */ /* 0x000fca0000000000 */
[----:B------:R-:W-:Y:S02]  /*5de0*/  ISETP.GE.U32.AND P6, PT, R41, UR38, PT ;  /* 0x0000002629007c0c */ /* 0x000fe4000bfc6070 */
[----:B------:R-:W0:Y:S01]  /*5df0*/  LDS.U16 R41, [R67+0x6] ;  /* 0x0000060043297984 */ /* 0x000e220000000400 */
[----:B------:R-:W3:Y:S01]  /*5e00*/  MUFU.EX2 R43, R43 ;  /* 0x0000002b002b7308 */ /* 0x000ee20000000800 */
[----:B------:R-:W-:-:S05]  /*5e10*/  FMUL.FTZ R122, R15, R122 ;  /* 0x0000007a0f7a7220 */ /* 0x000fca0000410000 */
[----:B------:R-:W-:Y:S02]  /*5e20*/  FSEL R137, R122, RZ, !P6 ;  /* 0x000000ff7a897208 */ /* 0x000fe40007000000 */
[----:B---3--:R-:W-:Y:S01]  /*5e30*/  FSEL R136, R43, 1, !P6 ;  /* 0x3f8000002b887808 */ /* 0x008fe20007000000 */
[----:B------:R-:W-:-:S05]  /*5e40*/  VIADD R43, R42, 0x3 ;  /* 0x000000032a2b7836 */ /* 0x000fca0000000000 */
[----:B------:R-:W-:Y:S01]  /*5e50*/  ISETP.GE.U32.AND P6, PT, R43, UR38, PT ;  /* 0x000000262b007c0c */ /* 0x000fe2000bfc6070 */
[----:B0-----:R-:W-:-:S05]  /*5e60*/  HADD2.F32 R41, -RZ, R41.H0_H0 ;  /* 0x20000029ff297230 */ /* 0x001fca0000004100 */
[----:B------:R-:W-:-:S05]  /*5e70*/  FMUL.FTZ R41, R14, R41 ;  /* 0x000000290e297220 */ /* 0x000fca0000410000 */
[----:B------:R-:W-:Y:S02]  /*5e80*/  FSEL R139, R41, RZ, !P6 ;  /* 0x000000ff298b7208 */ /* 0x000fe40007000000 */
[----:B------:R-:W0:Y:S01]  /*5e90*/  LDS.U16 R41, [R66+0x8] ;  /* 0x0000080042297984 */ /* 0x000e220000000400 */
[----:B------:R-:W3:Y:S02]  /*5ea0*/  MUFU.EX2 R87, R87 ;  /* 0x0000005700577308 */ /* 0x000ee40000000800 */
[----:B---3--:R-:W-:Y:S01]  /*5eb0*/  FSEL R138, R87, 1, !P6 ;  /* 0x3f800000578a7808 */ /* 0x008fe20007000000 */
[----:B0-----:R-:W-:Y:S02]  /*5ec0*/  HADD2.F32 R122, -RZ, R41.H0_H0 ;  /* 0x20000029ff7a7230 */ /* 0x001fe40000004100 */
[----:B------:R-:W-:-:S05]  /*5ed0*/  VIADD R41, R42, 0x4 ;  /* 0x000000042a297836 */ /* 0x000fca0000000000 */
[----:B------:R-:W-:Y:S02]  /*5ee0*/  ISETP.GE.U32.AND P6, PT, R41, UR38, PT ;  /* 0x0000002629007c0c */ /* 0x000fe4000bfc6070 */
[----:B------:R-:W0:Y:S01]  /*5ef0*/  LDS.U16 R41, [R65+0xa] ;  /* 0x00000a0041297984 */ /* 0x000e220000000400 */
[----:B------:R-:W-:-:S06]  /*5f00*/  FMUL.FTZ R43, R40, R50 ;  /* 0x00000032282b7220 */ /* 0x000fcc0000410000 */
        /* <DEDUP_REMOVED lines=10> */
[----:B------:R-:W-:-:S06]  /*5fb0*/  FMUL.FTZ R87, R40, R49 ;  /* 0x0000003128577220 */ /* 0x000fcc0000410000 */
        /* <DEDUP_REMOVED lines=72> */
[----:B------:R-:W3:Y:S01]  /*6440*/  MUFU.EX2 R87, R87 ;  /* 0x0000005700577308 */ /* 0x000ee20000000800 */
[----:B------:R-:W-:-:S04]  /*6450*/  LOP3.LUT P3, RZ, R2, 0x4, RZ, 0xc0, !PT ;  /* 0x0000000402ff7812 */ /* 0x000fc8000786c0ff */
[----:B------:R-:W-:Y:S02]  /*6460*/  P2R R90, PR, RZ, 0x8 ;  /* 0x00000008ff5a7803 */ /* 0x000fe40000000000 */
[----:B---3--:R-:W-:Y:S02]  /*6470*/  FSEL R158, R87, 1, !P6 ;  /* 0x3f800000579e7808 */ /* 0x008fe40007000000 */
[----:B------:R-:W-:Y:S01]  /*6480*/  LOP3.LUT P3, RZ, R2, 0x8, RZ, 0xc0, !PT ;  /* 0x0000000802ff7812 */ /* 0x000fe2000786c0ff */
[----:B0-----:R-:W-:Y:S02]  /*6490*/  HADD2.F32 R122, -RZ, R41.H0_H0 ;  /* 0x20000029ff7a7230 */ /* 0x001fe40000004100 */
[----:B------:R-:W-:-:S05]  /*64a0*/  VIADD R41, R42, 0xe ;  /* 0x0000000e2a297836 */ /* 0x000fca0000000000 */
[----:B------:R-:W-:Y:S02]  /*64b0*/  ISETP.GE.U32.AND P6, PT, R41, UR38, PT ;  /* 0x0000002629007c0c */ /* 0x000fe4000bfc6070 */
[----:B------:R-:W0:Y:S01]  /*64c0*/  LDS.U16 R41, [R55+0x1e] ;  /* 0x00001e0037297984 */ /* 0x000e220000000400 */
        /* <DEDUP_REMOVED lines=16> */
[----:B------:R-:W-:Y:S01]  /*65d0*/  FMUL.FTZ R122, R3, R122 ;  /* 0x0000007a037a7220 */ /* 0x000fe20000410000 */
[----:B------:R-:W-:Y:S02]  /*65e0*/  VIADD R42, R42, 0xf ;  /* 0x0000000f2a2a7836 */ /* 0x000fe40000000000 */
[----:B------:R-:W-:Y:S01]  /*65f0*/  P2R R120, PR, RZ, 0x8 ;  /* 0x00000008ff787803 */ /* 0x000fe20000000000 */
[----:B0-----:R-:W-:Y:S01]  /*6600*/  HADD2.F32 R41, -RZ, R41.H0_H0 ;  /* 0x20000029ff297230 */ /* 0x001fe20000004100 */
[----:B------:R-:W-:Y:S02]  /*6610*/  ISETP.GE.AND P3, PT, R112, UR38, PT ;  /* 0x0000002670007c0c */ /* 0x000fe4000bf66270 */
[----:B---3--:R-:W-:Y:S02]  /*6620*/  FSEL R160, R43, 1, !P6 ;  /* 0x3f8000002ba07808 */ /* 0x008fe40007000000 */
[----:B------:R-:W-:Y:S01]  /*6630*/  FSEL R161, R122, RZ, !P6 ;  /* 0x000000ff7aa17208 */ /* 0x000fe20007000000 */
[----:B------:R-:W-:Y:S01]  /*6640*/  FMUL.FTZ R41, R0, R41 ;  /* 0x0000002900297220 */ /* 0x000fe20000410000 */
[----:B------:R-:W-:-:S04]  /*6650*/  ISETP.GE.U32.AND P6, PT, R42, UR38, PT ;  /* 0x000000262a007c0c */ /* 0x000fc8000bfc6070 */
[----:B----4-:R-:W-:Y:S02]  /*6660*/  FSEL R162, R87, 1, !P6 ;  /* 0x3f80000057a27808 */ /* 0x010fe40007000000 */
[----:B------:R-:W-:Y:S01]  /*6670*/  FSEL R163, R41, RZ, !P6 ;  /* 0x000000ff29a37208 */ /* 0x000fe20007000000 */
[----:B------:R-:W3:Y:S01]  /*6680*/  @!P3 LDG.E.U16 R42, desc[UR34][R84.64+-0x200] ;  /* 0xfffe0022542ab981 */ /* 0x000ee2000c1e1500 */
[C---:B------:R-:W-:Y:S02]  /*6690*/  LOP3.LUT P6, RZ, R2.reuse, 0x2, RZ, 0xc0, !PT ;  /* 0x0000000202ff7812 */ /* 0x040fe400078cc0ff */
[----:B------:R-:W-:Y:S01]  /*66a0*/  LOP3.LUT R2, R2, 0xfffffbff, RZ, 0xc0, !PT ;  /* 0xfffffbff02027812 */ /* 0x000fe200078ec0ff */
[----:B------:R-:W4:Y:S03]  /*66b0*/  @!P2 LDG.E.U16 R87, desc[UR34][R84.64+0x140] ;  /* 0x000140225457a981 */ /* 0x000f26000c1e1500 */
[----:B------:R-:W-:-:S02]  /*66c0*/  @P3 LOP3.LUT R2, R2, 0x400, RZ, 0xfc, !PT ;  /* 0x0000040002023812 */ /* 0x000fc400078efcff */
[----:B------:R-:W-:-:S05]  /*66d0*/  ISETP.NE.AND P3, PT, R120, RZ, PT ;  /* 0x000000ff7800720c */ /* 0x000fca0003f65270 */
[----:B------:R-:W5:Y:S08]  /*66e0*/  @!P6 LDG.E.U16 R121, desc[UR34][R84.64+0x40] ;  /* 0x000040225479e981 */ /* 0x000f70000c1e1500 */
[----:B------:R-:W2:Y:S01]  /*66f0*/  @!P3 LDG.E.U16 R40, desc[UR34][R84.64+-0x1c0] ;  /* 0xfffe40225428b981 */ /* 0x000ea2000c1e1500 */
[----:B------:R-:W-:-:S13]  /*6700*/  ISETP.NE.AND P3, PT, R115, RZ, PT ;  /* 0x000000ff7300720c */ /* 0x000fda0003f65270 */
[----:B------:R-:W4:Y:S01]  /*6710*/  @!P3 LDG.E.U16 R115, desc[UR34][R84.64+-0x180] ;  /* 0xfffe80225473b981 */ /* 0x000f22000c1e1500 */
[----:B------:R-:W-:-:S13]  /*6720*/  ISETP.NE.AND P3, PT, R119, RZ, PT ;  /* 0x000000ff7700720c */ /* 0x000fda0003f65270 */
[----:B------:R-:W5:Y:S01]  /*6730*/  @!P3 LDG.E.U16 R43, desc[UR34][R84.64+-0x140] ;  /* 0xfffec022542bb981 */ /* 0x000f62000c1e1500 */
[----:B------:R-:W-:-:S13]  /*6740*/  ISETP.NE.AND P3, PT, R116, RZ, PT ;  /* 0x000000ff7400720c */ /* 0x000fda0003f65270 */
[----:B------:R-:W5:Y:S01]  /*6750*/  @!P3 LDG.E.U16 R116, desc[UR34][R84.64+-0x100] ;  /* 0xffff00225474b981 */ /* 0x000f62000c1e1500 */
[----:B------:R-:W-:-:S03]  /*6760*/  ISETP.NE.AND P3, PT, R118, RZ, PT ;  /* 0x000000ff7600720c */ /* 0x000fc60003f65270 */
[----:B------:R-:W5:Y:S10]  /*6770*/  @!P0 LDG.E.U16 R118, desc[UR34][R84.64+0xc0] ;  /* 0x0000c02254768981 */ /* 0x000f74000c1e1500 */
        /* <DEDUP_REMOVED lines=30> */
[----:B---3--:R-:W-:Y:S02]  /*6960*/  @!P6 PRMT R123, R42, 0x5410, RZ ;  /* 0x000054102a7be816 */ /* 0x008fe400000000ff */
[----:B------:R-:W-:Y:S01]  /*6970*/  ISETP.NE.AND P6, PT, R165, RZ, PT ;  /* 0x000000ffa500720c */ /* 0x000fe20003fc5270 */
[----:B------:R-:W-:-:S12]  /*6980*/  IMAD.MOV.U32 R42, RZ, RZ, RZ ;  /* 0x000000ffff2a7224 */ /* 0x000fd800078e00ff */
[----:B--2---:R-:W-:Y:S02]  /*6990*/  @!P6 PRMT R123, R123, 0x5410, R40 ;  /* 0x000054107b7be816 */ /* 0x004fe40000000028 */
[----:B------:R-:W-:-:S13]  /*69a0*/  ISETP.NE.AND P6, PT, R122, RZ, PT ;  /* 0x000000ff7a00720c */ /* 0x000fda0003fc5270 */
[----:B----4-:R-:W-:Y:S02]  /*69b0*/  @!P6 PRMT R42, R115, 0x5410, RZ ;  /* 0x00005410732ae816 */ /* 0x010fe400000000ff */
[----:B------:R-:W-:-:S13]  /*69c0*/  ISETP.NE.AND P6, PT, R164, RZ, PT ;  /* 0x000000ffa400720c */ /* 0x000fda0003fc5270 */
[----:B-----5:R-:W-:Y:S02]  /*69d0*/  @!P6 PRMT R42, R42, 0x5410, R43 ;  /* 0x000054102a2ae816 */ /* 0x020fe4000000002b */
[----:B------:R-:W-:Y:S01]  /*69e0*/  ISETP.NE.AND P6, PT, R128, RZ, PT ;  /* 0x000000ff8000720c */ /* 0x000fe20003fc5270 */
[----:B------:R-:W-:-:S12]  /*69f0*/  IMAD.MOV.U32 R40, RZ, RZ, RZ ;  /* 0x000000ffff287224 */ /* 0x000fd800078e00ff */
[----:B------:R-:W-:Y:S02]  /*6a00*/  @!P6 PRMT R40, R116, 0x5410, RZ ;  /* 0x000054107428e816 */ /* 0x000fe400000000ff */
[----:B------:R-:W-:Y:S02]  /*6a10*/  ISETP.NE.AND P6, PT, R127, RZ, PT ;  /* 0x000000ff7f00720c */ /* 0x000fe40003fc5270 */
[----:B------:R-:W-:Y:S01]  /*6a20*/  PRMT R122, R123, 0x7632, R122 ;  /* 0x000076327b7a7816 */ /* 0x000fe2000000007a */
[----:B------:R-:W-:Y:S10]  /*6a30*/  STS.U16 [R94+0x840], R123 ;  /* 0x0008407b5e007388 */ /* 0x000ff40000000400 */
[----:B------:R-:W-:-:S02]  /*6a40*/  @!P6 PRMT R40, R40, 0x5410, R119 ;  /* 0x000054102828e816 */ /* 0x000fc40000000077 */
[----:B------:R-:W-:Y:S01]  /*6a50*/  ISETP.NE.AND P6, PT, R129, RZ, PT ;  /* 0x000000ff8100720c */ /* 0x000fe20003fc5270 */
[----:B------:R-:W-:Y:S01]  /*6a60*/  STS.U16 [R93+0x880], R122 ;  /* 0x0008807a5d007388 */ /* 0x000fe20000000400 */
[----:B------:R-:W-:-:S03]  /*6a70*/  PRMT R116, R42, 0x7632, R116 ;  /* 0x000076322a747816 */ /* 0x000fc60000000074 */
[----:B------:R0:W-:Y:S02]  /*6a80*/  STS.U16 [R92+0x8c0], R42 ;  /* 0x0008c02a5c007388 */ /* 0x0001e40000000400 */
[----:B0-----:R-:W-:-:S06]  /*6a90*/  CS2R R42, SRZ ;  /* 0x00000000002a7805 */ /* 0x001fcc000001ff00 */
[----:B------:R-:W-:Y:S02]  /*6aa0*/  @!P6 PRMT R43, R41, 0x5410, RZ ;  /* 0x00005410292be816 */ /* 0x000fe400000000ff */
[----:B------:R-:W-:-:S13]  /*6ab0*/  ISETP.NE.AND P6, PT, R126, RZ, PT ;  /* 0x000000ff7e00720c */ /* 0x000fda0003fc5270 */
[----:B------:R-:W-:Y:S02]  /*6ac0*/  @!P6 PRMT R43, R43, 0x5410, R114 ;  /* 0x000054102b2be816 */ /* 0x000fe40000000072 */
[----:B------:R-:W-:Y:S01]  /*6ad0*/  ISETP.NE.AND P6, PT, R125, RZ, PT ;  /* 0x000000ff7d00720c */ /* 0x000fe20003fc5270 */
[----:B------:R-:W-:Y:S01]  /*6ae0*/  IMAD.MOV.U32 R115, RZ, RZ, RZ ;  /* 0x000000ffff737224 */ /* 0x000fe200078e00ff */
[----:B------:R-:W-:Y:S01]  /*6af0*/  STS.U16 [R89+0x900], R116 ;  /* 0x0009007459007388 */ /* 0x000fe20000000400 */
[----:B------:R-:W-:-:S10]  /*6b00*/  PRMT R119, R40, 0x7632, R119 ;  /* 0x0000763228777816 */ /* 0x000fd40000000077 */
[----:B------:R-:W-:Y:S02]  /*6b10*/  @!P6 PRMT R115, R120, 0x5410, RZ ;  /* 0x000054107873e816 */ /* 0x000fe400000000ff */
[----:B------:R-:W-:Y:S01]  /*6b20*/  ISETP.NE.AND P6, PT, R124, RZ, PT ;  /* 0x000000ff7c00720c */ /* 0x000fe20003fc5270 */
[----:B------:R0:W-:Y:S01]  /*6b30*/  STS.U16 [R88+0x940], R40 ;  /* 0x0009402858007388 */ /* 0x0001e20000000400 */
[----:B------:R-:W-:Y:S02]  /*6b40*/  PRMT R114, R43, 0x7632, R114 ;  /* 0x000076322b727816 */ /* 0x000fe40000000072 */
[----:B------:R-:W-:Y:S02]  /*6b50*/  @!P4 PRMT R42, R90, 0x5410, RZ ;  /* 0x000054105a2ac816 */ /* 0x000fe400000000ff */
[----:B0-----:R-:W-:Y:S02]  /*6b60*/  CS2R R40, SRZ ;  /* 0x0000000000287805 */ /* 0x001fe4000001ff00 */
[----:B------:R-:W-:-:S05]  /*6b70*/  @!P3 PRMT R41, R117, 0x5410, RZ ;  /* 0x000054107529b816 */ /* 0x000fca00000000ff */
[----:B------:R-:W-:Y:S02]  /*6b80*/  @!P6 PRMT R115, R115, 0x5410, R121 ;  /* 0x000054107373e816 */ /* 0x000fe40000000079 */
[----:B------:R-:W-:Y:S02]  /*6b90*/  @!P1 PRMT R40, R86, 0x5410, RZ ;  /* 0x0000541056289816 */ /* 0x000fe400000000ff */
[----:B------:R-:W-:Y:S01]  /*6ba0*/  @!P0 PRMT R41, R41, 0x5410, R118 ;  /* 0x0000541029298816 */ /* 0x000fe20000000076 */
[----:B------:R-:W-:Y:S01]  /*6bb0*/  STS.U16 [R81+0x980], R119 ;  /* 0x0009807751007388 */ /* 0x000fe20000000400 */
[----:B------:R-:W-:Y:S02]  /*6bc0*/  PRMT R120, R115, 0x7632, R120 ;  /* 0x0000763273787816 */ /* 0x000fe40000000078 */
[----:B------:R-:W-:Y:S01]  /*6bd0*/  @!P2 PRMT R40, R40, 0x5410, R87 ;  /* 0x000054102828a816 */ /* 0x000fe20000000057 */
[----:B------:R0:W-:Y:S01]  /*6be0*/  STS.U16 [R80+0x9c0], R43 ;  /* 0x0009c02b50007388 */ /* 0x0001e20000000400 */
[----:B------:R-:W-:-:S02]  /*6bf0*/  @!P5 PRMT R42, R42, 0x5410, R91 ;  /* 0x000054102a2ad816 */ /* 0x000fc4000000005b */
[----:B------:R-:W-:Y:S01]  /*6c00*/  PRMT R86, R40, 0x7632, R86 ;  /* 0x0000763228567816 */ /* 0x000fe20000000056 */
[----:B------:R-:W-:Y:S01]  /*6c10*/  STS.U16 [R79+0xa00], R114 ;  /* 0x000a00724f007388 */ /* 0x000fe20000000400 */
[----:B------:R-:W-:-:S03]  /*6c20*/  ISETP.NE.AND P6, PT, RZ, UR7, PT ;  /* 0x00000007ff007c0c */ /* 0x000fc6000bfc5270 */
[----:B------:R-:W-:Y:S01]  /*6c30*/  STS.U16 [R78+0xa40], R115 ;  /* 0x000a40734e007388 */ /* 0x000fe20000000400 */
[----:B0-----:R-:W-:-:S03]  /*6c40*/  PRMT R43, R41, 0x7632, R43 ;  /* 0x00007632292b7816 */ /* 0x001fc6000000002b */
[----:B------:R-:W-:Y:S01]  /*6c50*/  STS.U16 [R77+0xa80], R120 ;  /* 0x000a80784d007388 */ /* 0x000fe20000000400 */
[----:B------:R-:W-:-:S03]  /*6c60*/  PRMT R87, R42, 0x7632, R87 ;  /* 0x000076322a577816 */ /* 0x000fc60000000057 */
        /* <DEDUP_REMOVED lines=8> */
[----:B------:R-:W2:Y:S04]  /*6cf0*/  LDS.U16 R115, [R69+0x842] ;  /* 0x0008420045737984 */ /* 0x000ea80000000400 */
[----:B------:R-:W3:Y:S04]  /*6d00*/  LDS.U16 R116, [R68+0x844] ;  /* 0x0008440044747984 */ /* 0x000ee80000000400 */
[----:B------:R-:W4:Y:S04]  /*6d10*/  LDS.U16 R117, [R67+0x846] ;  /* 0x0008460043757984 */ /* 0x000f280000000400 */
[----:B------:R-:W5:Y:S04]  /*6d20*/  LDS.U16 R118, [R66+0x848] ;  /* 0x0008480042767984 */ /* 0x000f680000000400 */
[----:B------:R-:W1:Y:S04]  /*6d30*/  LDS.U16 R119, [R65+0x84a] ;  /* 0x00084a0041777984 */ /* 0x000e680000000400 */
        /* <DEDUP_REMOVED lines=10> */
[----:B------:R-:W1:Y:S01]  /*6de0*/  @P6 LDS.64 R86, [UR51] ;  /* 0x00000033ff566984 */ /* 0x000e620008000a00 */
[----:B0-----:R-:W-:-:S02]  /*6df0*/  HADD2.F32 R114, -RZ, R114.H0_H0 ;  /* 0x20000072ff727230 */ /* 0x001fc40000004100 */
[----:B--2---:R-:W-:Y:S02]  /*6e00*/  HADD2.F32 R115, -RZ, R115.H0_H0 ;  /* 0x20000073ff737230 */ /* 0x004fe40000004100 */
[----:B---3--:R-:W-:Y:S02]  /*6e10*/  HADD2.F32 R116, -RZ, R116.H0_H0 ;  /* 0x20000074ff747230 */ /* 0x008fe40000004100 */
[----:B----4-:R-:W-:Y:S02]  /*6e20*/  HADD2.F32 R117, -RZ, R117.H0_H0 ;  /* 0x20000075ff757230 */ /* 0x010fe40000004100 */
[----:B-----5:R-:W-:Y:S02]  /*6e30*/  HADD2.F32 R118, -RZ, R118.H0_H0 ;  /* 0x20000076ff767230 */ /* 0x020fe40000004100 */
[----:B-1----:R-:W-:Y:S02]  /*6e40*/  HADD2.F32 R119, -RZ, R119.H0_H0 ;  /* 0x20000077ff777230 */ /* 0x002fe40000004100 */
        /* <DEDUP_REMOVED lines=29> */
.L_x_2911:
[----:B------:R-:W-:Y:S01]  /*7020*/  IMAD.MOV.U32 R87, RZ, RZ, RZ ;  /* 0x000000ffff577224 */ /* 0x000fe200078e00ff */
[----:B------:R-:W-:Y:S06]  /*7030*/  BRA.U !UP2, `(.L_x_2910) ;  /* 0x000000010a147547 */ /* 0x000fec000b800000 */
[----:B------:R-:W-:-:S04]  /*7040*/  UIADD3 UR10, UP0, UPT, UR32, UR12, URZ ;  /* 0x0000000c200a7290 */ /* 0x000fc8000ff1e0ff */
[----:B------:R-:W-:Y:S02]  /*7050*/  UIADD3.X UR11, UPT, UPT, UR33, UR13, URZ, UP0, !UPT ;  /* 0x0000000d210b7290 */ /* 0x000fe400087fe4ff */
[----:B------:R-:W-:-:S04]  /*7060*/  IMAD.U32 R40, RZ, RZ, UR10 ;  /* 0x0000000aff287e24 */ /* 0x000fc8000f8e00ff */
[----:B------:R-:W-:-:S05]  /*7070*/  IMAD.U32 R41, RZ, RZ, UR11 ;  /* 0x0000000bff297e24 */ /* 0x000fca000f8e00ff */
[----:B------:R1:W5:Y:S02]  /*7080*/  LDG.E R87, desc[UR34][R40.64] ;  /* 0x0000002228577981 */ /* 0x000364000c1e1900 */
.L_x_2910:
[-C--:B01----:R-:W-:Y:S01]  /*7090*/  FFMA.FTZ R40, R133, R134.reuse, R135 ;  /* 0x0000008685287223 */ /* 0x083fe20000010087 */
[----:B------:R-:W-:Y:S01]  /*70a0*/  FMUL.FTZ R41, R132, R134 ;  /* 0x0000008684297220 */ /* 0x000fe20000410000 */
[----:B------:R-:W-:Y:S01]  /*70b0*/  ISETP.GE.AND P6, PT, R95, 0x1, PT ;  /* 0x000000015f00780c */ /* 0x000fe20003fc6270 */
[----:B------:R-:W0:Y:S01]  /*70c0*/  S2UR UR10, SR_CgaCtaId ;  /* 0x00000000000a79c3 */ /* 0x000e220000008800 */
[C---:B------:R-:W-:Y:S01]  /*70d0*/  FFMA.FTZ R40, R136.reuse, R40, R137 ;  /* 0x0000002888287223 */ /* 0x040fe20000010089 */
[----:B------:R-:W-:Y:S01]  /*70e0*/  FMUL.FTZ R41, R136, R41 ;  /* 0x0000002988297220 */ /* 0x000fe20000410000 */
[----:B------:R-:W-:Y:S01]  /*70f0*/  UMOV UR45, 0x400 ;  /* 0x00000400002d7882 */ /* 0x000fe20000000000 */
[----:B------:R-:W-:Y:S01]  /*7100*/  LOP3.LUT R2, R2, 0xffffefff, RZ, 0xc0, !PT ;  /* 0xffffefff02027812 */ /* 0x000fe200078ec0ff */
[C---:B------:R-:W-:Y:S01]  /*7110*/  FFMA.FTZ R40, R138.reuse, R40, R139 ;  /* 0x000000288a287223 */ /* 0x040fe2000001008b */
[----:B------:R-:W-:Y:S01]  /*7120*/  FMUL.FTZ R41, R138, R41 ;  /* 0x000000298a297220 */ /* 0x000fe20000410000 */
[----:B------:R-:W-:Y:S01]  /*7130*/  BSSY.RECONVERGENT B0, `(.L_x_2912) ;  /* 0x0000058000007945 */ /* 0x000fe20003800200 */
[----:B------:R-:W-:Y:S01]  /*7140*/  @P0 LOP3.LUT R2, R2, 0x1000, RZ, 0xfc, !PT ;  /* 0x0000100002020812 */ /* 0x000fe200078efcff */
[C---:B------:R-:W-:Y:S01]  /*7150*/  FFMA.FTZ R40, R140.reuse, R40, R141 ;  /* 0x000000288c287223 */ /* 0x040fe2000001008d */
[----:B------:R-:W-:Y:S01]  /*7160*/  FMUL.FTZ R41, R140, R41 ;  /* 0x000000298c297220 */ /* 0x000fe20000410000 */
[----:B------:R-:W-:-:S02]  /*7170*/  ISETP.GE.U32.AND P0, PT, R113, 0x20, PT ;  /* 0x000000207100780c */ /* 0x000fc40003f06070 */
        /* <DEDUP_REMOVED lines=53> */
[----:B------:R0:W-:Y:S01]  /*74d0*/  @!P6 STS.64 [R42+UR45+0x1080], R90 ;  /* 0x0010805a2a00e988 */ /* 0x0001e20008000a2d */
[----:B------:R-:W-:Y:S01]  /*74e0*/  BAR.SYNC.DEFER_BLOCKING 0x0 ;  /* 0x0000000000007b1d */ /* 0x000fe20000010000 */
[----:B------:R-:W-:-:S04]  /*74f0*/  ISETP.GE.AND P6, PT, R95, 0x10, PT ;  /* 0x000000105f00780c */ /* 0x000fc80003fc6270 */
[----:B------:R-:W-:Y:S02]  /*7500*/  FSEL R165, R41, R90, !P6 ;  /* 0x0000005a29a57208 */ /* 0x000fe40007000000 */
[----:B0-----:R-:W-:Y:S02]  /*7510*/  FSEL R91, R40, R91, !P6 ;  /* 0x0000005b285b7208 */ /* 0x001fe40007000000 */
[----:B------:R-:W-:Y:S01]  /*7520*/  SHF.R.U32.HI R40, RZ, 0x5, R113 ;  /* 0x00000005ff287819 */ /* 0x000fe20000011671 */
[----:B------:R-:W-:Y:S03]  /*7530*/  SHFL.UP PT, R164, R165, 0x1, RZ ;  /* 0x04200000a5a47989 */ /* 0x000fe600000e00ff */
[----:B------:R-:W-:Y:S01]  /*7540*/  ISETP.NE.AND P6, PT, R40, 0x1, PT ;  /* 0x000000012800780c */ /* 0x000fe20003fc5270 */
[----:B------:R-:W-:Y:S04]  /*7550*/  SHFL.UP PT, R91, R91, 0x1, RZ ;  /* 0x042000005b5b7989 */ /* 0x000fe800000e00ff */
[----:B------:R-:W0:Y:S02]  /*7560*/  LDS.128 R40, [UR45+0x1080] ;  /* 0x0010802dff287984 */ /* 0x000e240008000c00 */
[----:B0-----:R-:W-:Y:S01]  /*7570*/  FSEL R131, R40, R131, !P6 ;  /* 0x0000008328837208 */ /* 0x001fe20007000000 */
[C---:B------:R-:W-:Y:S01]  /*7580*/  FFMA.FTZ R43, R41.reuse, R42, R43 ;  /* 0x0000002a292b7223 */ /* 0x040fe2000001002b */
[----:B------:R-:W-:-:S02]  /*7590*/  FSEL R130, R41, R130, !P6 ;  /* 0x0000008229827208 */ /* 0x000fc40007000000 */
[----:B------:R-:W-:Y:S01]  /*75a0*/  @P0 ISETP.NE.AND P6, PT, R95, RZ, PT ;  /* 0x000000ff5f00020c */ /* 0x000fe20003fc5270 */
[C---:B------:R-:W-:Y:S02]  /*75b0*/  @P0 FMUL.FTZ R90, R164.reuse, R131 ;  /* 0x00000083a45a0220 */ /* 0x040fe40000410000 */
[----:B------:R-:W-:-:S03]  /*75c0*/  @P0 FFMA.FTZ R165, R164, R130, R91 ;  /* 0x00000082a4a50223 */ /* 0x000fc6000001005b */
[----:B------:R-:W-:Y:S01]  /*75d0*/  @P0 FSEL R164, R131, R90, !P6 ;  /* 0x0000005a83a40208 */ /* 0x000fe20007000000 */
[----:B------:R-:W-:Y:S01]  /*75e0*/  FMUL.FTZ R90, R40, R42 ;  /* 0x0000002a285a7220 */ /* 0x000fe20000410000 */
        /* <DEDUP_REMOVED lines=12> */
.L_x_2913:
[----:B------:R-:W-:Y:S05]  /*76b0*/  BSYNC.RECONVERGENT B0 ;  /* 0x0000000000007941 */ /* 0x000fea0003800200 */
.L_x_2912:
        /* <DEDUP_REMOVED lines=37> */
[----:B------:R-:W-:Y:S02]  /*7910*/  IMAD.U32 R42, RZ, RZ, UR10 ;  /* 0x0000000aff2a7e24 */ /* 0x000fe4000f8e00ff */
[----:B------:R-:W-:-:S05]  /*7920*/  IMAD.U32 R43, RZ, RZ, UR11 ;  /* 0x0000000bff2b7e24 */ /* 0x000fca000f8e00ff */
[----:B------:R1:W5:Y:S01]  /*7930*/  LDG.E R40, desc[UR34][R42.64] ;  /* 0x000000222a287981 */ /* 0x000362000c1e1900 */
[----:B------:R-:W-:Y:S05]  /*7940*/  BRA `(.L_x_2918) ;  /* 0x0000000000847947 */ /* 0x000fea0003800000 */
.L_x_2917:
        /* <DEDUP_REMOVED lines=33> */
.L_x_2918:
        /* <DEDUP_REMOVED lines=10> */
.L_x_2916:
        /* <DEDUP_REMOVED lines=9> */
.L_x_2915:
[----:B------:R-:W-:Y:S05]  /*7c90*/  BSYNC.RECONVERGENT B0 ;  /* 0x0000000000007941 */ /* 0x000fea0003800200 */
.L_x_2914:
        /* <DEDUP_REMOVED lines=32> */
.L_x_2909:
[----:B------:R-:W1:Y:S01]  /*7ea0*/  LDCU.128 UR12, c[0x0][0x430] ;  /* 0x00008600ff0c77ac */ /* 0x000e620008000c00 */
[----:B------:R-:W-:Y:S02]  /*7eb0*/  F2FP.F16.F32.PACK_AB R8, R22, R23 ;  /* 0x000000171608723e */ /* 0x000fe400000000ff */
[----:B------:R-:W-:Y:S01]  /*7ec0*/  P2R R38, PR, RZ, 0x8 ;  /* 0x00000008ff267803 */ /* 0x000fe20000000000 */
[----:B------:R-:W-:Y:S01]  /*7ed0*/  UMOV UR10, UR8 ;  /* 0x00000008000a7c82 */ /* 0x000fe20008000000 */
[----:B------:R-:W-:Y:S01]  /*7ee0*/  UMOV UR11, URZ ;  /* 0x000000ff000b7c82 */ /* 0x000fe20008000000 */
[----:B------:R-:W-:Y:S02]  /*7ef0*/  ISETP.NE.AND P3, PT, R113, RZ, PT ;  /* 0x000000ff7100720c */ /* 0x000fe40003f65270 */
[----:B------:R-:W-:Y:S02]  /*7f00*/  P2R R40, PR, RZ, 0x1 ;  /* 0x00000001ff287803 */ /* 0x000fe40000000000 */
[----:B------:R-:W-:-:S02]  /*7f10*/  P2R R42, PR, RZ, 0x2 ;  /* 0x00000002ff2a7803 */ /* 0x000fc40000000000 */
[C---:B------:R-:W-:Y:S02]  /*7f20*/  LOP3.LUT P0, RZ, R2.reuse, 0x40, RZ, 0xc0, !PT ;  /* 0x0000004002ff7812 */ /* 0x040fe4000780c0ff */
[----:B------:R-:W-:Y:S02]  /*7f30*/  P2R R44, PR, RZ, 0x4 ;  /* 0x00000004ff2c7803 */ /* 0x000fe40000000000 */
[C---:B------:R-:W-:Y:S01]  /*7f40*/  LOP3.LUT P1, RZ, R2.reuse, 0x20, RZ, 0xc0, !PT ;  /* 0x0000002002ff7812 */ /* 0x040fe2000782c0ff */
[----:B-1----:R-:W-:Y:S01]  /*7f50*/  UIMAD.WIDE.U32 UR16, UR22, UR12, UR10 ;  /* 0x0000000c161072a5 */ /* 0x002fe2000f8e000a */
[----:B------:R-:W-:Y:S02]  /*7f60*/  P2R R46, PR, RZ, 0x10 ;  /* 0x00000010ff2e7803 */ /* 0x000fe40000000000 */
[----:B------:R-:W-:Y:S01]  /*7f70*/  LOP3.LUT P2, RZ, R2, 0x10, RZ, 0xc0, !PT ;  /* 0x0000001002ff7812 */ /* 0x000fe2000784c0ff */
[----:B------:R-:W-:Y:S01]  /*7f80*/  UIMAD UR13, UR22, UR13, UR17 ;  /* 0x0000000d160d72a4 */ /* 0x000fe2000f8e0211 */
[----:B------:R-:W-:-:S02]  /*7f90*/  P2R R48, PR, RZ, 0x20 ;  /* 0x00000020ff307803 */ /* 0x000fc40000000000 */
[----:B------:R-:W-:Y:S01]  /*7fa0*/  UMOV UR12, UR16 ;  /* 0x00000010000c7c82 */ /* 0x000fe20008000000 */
[C---:B------:R-:W-:Y:S01]  /*7fb0*/  LOP3.LUT P4, RZ, R2.reuse, 0x8, RZ, 0xc0, !PT ;  /* 0x0000000802ff7812 */ /* 0x040fe2000788c0ff */
[----:B------:R-:W-:Y:S01]  /*7fc0*/  UIMAD.WIDE.U32 UR12, UR39, UR14, UR12 ;  /* 0x0000000e270c72a5 */ /* 0x000fe2000f8e000c */
[----:B------:R-:W-:-:S03]  /*7fd0*/  LOP3.LUT P5, RZ, R2, 0x4, RZ, 0xc0, !PT ;  /* 0x0000000402ff7812 */ /* 0x000fc600078ac0ff */
[----:B------:R-:W-:Y:S02]  /*7fe0*/  UIMAD UR15, UR39, UR15, UR13 ;  /* 0x0000000f270f72a4 */ /* 0x000fe4000f8e020d */
[----:B------:R-:W-:-:S05]  /*7ff0*/  IADD3 R4, P6, PT, R112, UR12, RZ ;  /* 0x0000000c70047c10 */ /* 0x000fca000ffde0ff */
[----:B------:R-:W-:-:S04]  /*8000*/  IMAD.X R5, RZ, RZ, UR15, P6 ;  /* 0x0000000fff057e24 */ /* 0x000fc8000b0e06ff */
[----:B------:R-:W1:Y:S02]  /*8010*/  LDCU.128 UR12, c[0x0][0x420] ;  /* 0x00008400ff0c77ac */ /* 0x000e640008000c00 */
[----:B-1----:R-:W-:-:S04]  /*8020*/  UIMAD.WIDE.U32 UR16, UR22, UR12, UR10 ;  /* 0x0000000c161072a5 */ /* 0x002fc8000f8e000a */
[----:B------:R-:W-:-:S03]  /*8030*/  UIMAD UR13, UR22, UR13, UR17 ;  /* 0x0000000d160d72a4 */ /* 0x000fc6000f8e0211 */
[----:B------:R-:W-:Y:S02]  /*8040*/  UMOV UR12, UR16 ;  /* 0x00000010000c7c82 */ /* 0x000fe40008000000 */
[----:B------:R-:W-:Y:S02]  /*8050*/  UIMAD.WIDE.U32 UR12, UR39, UR14, UR12 ;  /* 0x0000000e270c72a5 */ /* 0x000fe4000f8e000c */
[----:B------:R-:W1:Y:S02]  /*8060*/  LDCU.64 UR16, c[0x0][0x4c0] ;  /* 0x00009800ff1077ac */ /* 0x000e640008000a00 */
[----:B------:R-:W-:Y:S02]  /*8070*/  UIMAD UR15, UR39, UR15, UR13 ;  /* 0x0000000f270f72a4 */ /* 0x000fe4000f8e020d */
[----:B------:R-:W-:-:S05]  /*8080*/  IADD3 R0, P6, PT, R112, UR12, RZ ;  /* 0x0000000c70007c10 */ /* 0x000fca000ffde0ff */
[----:B------:R-:W2:Y:S01]  /*8090*/  LDCU.64 UR12, c[0x0][0x4a8] ;  /* 0x00009500ff0c77ac */ /* 0x000ea20008000a00 */
[----:B------:R-:W-:Y:S01]  /*80a0*/  IMAD.X R3, RZ, RZ, UR15, P6 ;  /* 0x0000000fff037e24 */ /* 0x000fe2000b0e06ff */
[----:B--2---:R-:W-:-:S04]  /*80b0*/  LEA R6, P6, R4, UR12, 0x1 ;  /* 0x0000000c04067c11 */ /* 0x004fc8000f8c08ff */
[----:B------:R-:W-:Y:S01]  /*80c0*/  LEA.HI.X R7, R4, UR13, R5, 0x1, P6 ;  /* 0x0000000d04077c11 */ /* 0x000fe2000b0f0c05 */
[----:B------:R-:W2:Y:S02]  /*80d0*/  LDCU.64 UR12, c[0x0][0x4b8] ;  /* 0x00009700ff0c77ac */ /* 0x000ea40008000a00 */
[----:B--2---:R-:W-:-:S04]  /*80e0*/  LEA R4, P6, R0, UR12, 0x1 ;  /* 0x0000000c00047c11 */ /* 0x004fc8000f8c08ff */
[----:B------:R-:W-:Y:S01]  /*80f0*/  LEA.HI.X R5, R0, UR13, R3, 0x1, P6 ;  /* 0x0000000d00057c11 */ /* 0x000fe2000b0f0c03 */
[----:B------:R-:W2:Y:S01]  /*8100*/  LDCU.128 UR12, c[0x0][0x440] ;  /* 0x00008800ff0c77ac */ /* 0x000ea20008000c00 */
[----:B------:R-:W-:Y:S02]  /*8110*/  F2FP.F16.F32.PACK_AB R0, R32, R33 ;  /* 0x000000212000723e */ /* 0x000fe400000000ff */
[----:B------:R-:W-:Y:S02]  /*8120*/  F2FP.F16.F32.PACK_AB R3, R30, R31 ;  /* 0x0000001f1e03723e */ /* 0x000fe400000000ff */
[C---:B------:R-:W-:Y:S01]  /*8130*/  PRMT R35, R0.reuse, 0x7610, R35 ;  /* 0x0000761000237816 */ /* 0x040fe20000000023 */
[----:B------:R-:W-:Y:S01]  /*8140*/  BAR.SYNC.DEFER_BLOCKING 0x0 ;  /* 0x0000000000007b1d */ /* 0x000fe20000010000 */
[----:B------:R-:W-:Y:S02]  /*8150*/  PRMT R9, R0, 0x7632, R9 ;  /* 0x0000763200097816 */ /* 0x000fe40000000009 */
[----:B------:R-:W-:-:S02]  /*8160*/  F2FP.F16.F32.PACK_AB R0, R28, R29 ;  /* 0x0000001d1c00723e */ /* 0x000fc400000000ff */
[C---:B------:R-:W-:Y:S02]  /*8170*/  PRMT R34, R3.reuse, 0x7610, R34 ;  /* 0x0000761003227816 */ /* 0x040fe40000000022 */
[C---:B------:R-:W-:Y:S02]  /*8180*/  PRMT R11, R0.reuse, 0x7610, R11 ;  /* 0x00007610000b7816 */ /* 0x040fe4000000000b */
[----:B------:R-:W-:Y:S02]  /*8190*/  PRMT R12, R0, 0x7632, R12 ;  /* 0x00007632000c7816 */ /* 0x000fe4000000000c */
[----:B------:R-:W-:Y:S02]  /*81a0*/  F2FP.F16.F32.PACK_AB R0, R26, R27 ;  /* 0x0000001b1a00723e */ /* 0x000fe400000000ff */
[----:B------:R-:W-:Y:S02]  /*81b0*/  PRMT R10, R3, 0x7632, R10 ;  /* 0x00007632030a7816 */ /* 0x000fe4000000000a */
[----:B------:R-:W-:-:S02]  /*81c0*/  F2FP.F16.F32.PACK_AB R3, R24, R25 ;  /* 0x000000191803723e */ /* 0x000fc400000000ff */
[----:B------:R-:W-:Y:S02]  /*81d0*/  PRMT R13, R0, 0x7610, R13 ;  /* 0x00007610000d7816 */ /* 0x000fe4000000000d */
[C---:B------:R-:W-:Y:S02]  /*81e0*/  PRMT R14, R3.reuse, 0x7610, R14 ;  /* 0x00007610030e7816 */ /* 0x040fe4000000000e */
[----:B------:R-:W-:Y:S02]  /*81f0*/  PRMT R15, R3, 0x7632, R15 ;  /* 0x00007632030f7816 */ /* 0x000fe4000000000f */
[----:B------:R-:W-:Y:S01]  /*8200*/  F2FP.F16.F32.PACK_AB R3, R18, R19 ;  /* 0x000000131203723e */ /* 0x000fe200000000ff */
[----:B------:R-:W-:Y:S03]  /*8210*/  STS.U16 [R70], R35 ;  /* 0x0000002346007388 */ /* 0x000fe60000000400 */
[----:B------:R-:W-:Y:S01]  /*8220*/  PRMT R16, R3, 0x7610, R16 ;  /* 0x0000761003107816 */ /* 0x000fe20000000010 */
[----:B------:R3:W-:Y:S04]  /*8230*/  STS.U16 [R69+0x2], R9 ;  /* 0x0000020945007388 */ /* 0x0007e80000000400 */
[----:B------:R4:W-:Y:S04]  /*8240*/  STS.U16 [R68+0x4], R34 ;  /* 0x0000042244007388 */ /* 0x0009e80000000400 */
[----:B------:R5:W-:Y:S01]  /*8250*/  STS.U16 [R67+0x6], R10 ;  /* 0x0000060a43007388 */ /* 0x000be20000000400 */
[----:B---3--:R-:W-:-:S03]  /*8260*/  PRMT R9, R0, 0x7632, R9 ;  /* 0x0000763200097816 */ /* 0x008fc60000000009 */
[----:B------:R-:W-:Y:S01]  /*8270*/  STS.U16 [R66+0x8], R11 ;  /* 0x0000080b42007388 */ /* 0x000fe20000000400 */
[----:B------:R-:W-:Y:S02]  /*8280*/  F2FP.F16.F32.PACK_AB R0, R20, R21 ;  /* 0x000000151400723e */ /* 0x000fe400000000ff */
[----:B----4-:R-:W-:Y:S01]  /*8290*/  PRMT R34, R3, 0x7632, R34 ;  /* 0x0000763203227816 */ /* 0x010fe20000000022 */
[----:B------:R3:W-:Y:S01]  /*82a0*/  STS.U16 [R65+0xa], R12 ;  /* 0x00000a0c41007388 */ /* 0x0007e20000000400 */
[----:B-----5:R-:W-:-:S03]  /*82b0*/  PRMT R10, R8, 0x7632, R10 ;  /* 0x00007632080a7816 */ /* 0x020fc6000000000a */
[----:B------:R-:W-:Y:S04]  /*82c0*/  STS.U16 [R64+0xc], R13 ;  /* 0x00000c0d40007388 */ /* 0x000fe80000000400 */
[----:B------:R-:W-:Y:S01]  /*82d0*/  STS.U16 [R63+0xe], R9 ;  /* 0x00000e093f007388 */ /* 0x000fe20000000400 */
[----:B---3--:R-:W-:-:S03]  /*82e0*/  PRMT R12, R0, 0x7632, R12 ;  /* 0x00007632000c7816 */ /* 0x008fc6000000000c */
[----:B------:R-:W-:Y:S04]  /*82f0*/  STS.U16 [R62+0x10], R14 ;  /* 0x0000100e3e007388 */ /* 0x000fe80000000400 */
[----:B------:R-:W-:Y:S04]  /*8300*/  STS.U16 [R61+0x12], R15 ;  /* 0x0000120f3d007388 */ /* 0x000fe80000000400 */
[----:B------:R3:W-:Y:S04]  /*8310*/  STS.U16 [R60+0x14], R8 ;  /* 0x000014083c007388 */ /* 0x0007e80000000400 */
[----:B------:R-:W-:Y:S04]  /*8320*/  STS.U16 [R59+0x16], R10 ;  /* 0x0000160a3b007388 */ /* 0x000fe80000000400 */
[----:B------:R-:W-:Y:S01]  /*8330*/  STS.U16 [R58+0x18], R0 ;  /* 0x000018003a007388 */ /* 0x000fe20000000400 */
[----:B---3--:R-:W-:-:S03]  /*8340*/  IMAD.U32 R8, RZ, RZ, UR38 ;  /* 0x00000026ff087e24 */ /* 0x008fc6000f8e00ff */
        /* <DEDUP_REMOVED lines=21> */
[----:B------:R-:W-:Y:S01]  /*84a0*/  LOP3.LUT P3, RZ, R2, 0x80, RZ, 0xc0, !PT ;  /* 0x0000008002ff7812 */ /* 0x000fe2000786c0ff */
[----:B------:R-:W-:Y:S03]  /*84b0*/  BAR.SYNC.DEFER_BLOCKING 0x0 ;  /* 0x0000000000007b1d */ /* 0x000fe60000010000 */
[----:B---3--:R-:W-:-:S02]  /*84c0*/  P2R R12, PR, RZ, 0x8 ;  /* 0x00000008ff0c7803 */ /* 0x008fc40000000000 */
[----:B------:R-:W-:-:S04]  /*84d0*/  LOP3.LUT P3, RZ, R2, 0x100, RZ, 0xc0, !PT ;  /* 0x0000010002ff7812 */ /* 0x000fc8000786c0ff */
[----:B------:R-:W-:Y:S02]  /*84e0*/  P2R R10, PR, RZ, 0x8 ;  /* 0x00000008ff0a7803 */ /* 0x000fe40000000000 */
[----:B------:R-:W-:-:S04]  /*84f0*/  LOP3.LUT P3, RZ, R2, 0x200, RZ, 0xc0, !PT ;  /* 0x0000020002ff7812 */ /* 0x000fc8000786c0ff */
[----:B----4-:R-:W-:Y:S02]  /*8500*/  P2R R8, PR, RZ, 0x8 ;  /* 0x00000008ff087803 */ /* 0x010fe40000000000 */
[----:B------:R-:W-:Y:S01]  /*8510*/  LOP3.LUT P3, RZ, R2, 0x400, RZ, 0xc0, !PT ;  /* 0x0000040002ff7812 */ /* 0x000fe2000786c0ff */
[----:B------:R-:W3:Y:S02]  /*8520*/  LDS R0, [UR45+0x840] ;  /* 0x0008402dff007984 */ /* 0x000ee40008000800 */
[----:B---3--:R-:W-:-:S13]  /*8530*/  ISETP.GE.AND P6, PT, R112, R0, PT ;  /* 0x000000007000720c */ /* 0x008fda0003fc6270 */
[----:B------:R3:W-:Y:S01]  /*8540*/  @!P6 STG.E.U16 desc[UR34][R6.64], R3 ;  /* 0x000000030600e986 */ /* 0x0007e2000c101522 */
[----:B------:R-:W-:Y:S02]  /*8550*/  ISETP.GE.AND P6, PT, R111, R0, PT ;  /* 0x000000006f00720c */ /* 0x000fe40003fc6270 */
[----:B---3--:R-:W-:-:S11]  /*8560*/  PRMT R3, RZ, 0x7610, R3 ;  /* 0x00007610ff037816 */ /* 0x008fd60000000003 */
        /* <DEDUP_REMOVED lines=30> */
[----:B---3--:R-:W-:Y:S01]  /*8750*/  PRMT R9, RZ, 0x7610, R9 ;  /* 0x00007610ff097816 */ /* 0x008fe20000000009 */
[----:B------:R-:W-:Y:S01]  /*8760*/  BAR.SYNC.DEFER_BLOCKING 0x0 ;  /* 0x0000000000007b1d */ /* 0x000fe20000010000 */
[----:B----4-:R-:W-:Y:S02]  /*8770*/  PRMT R11, RZ, 0x7610, R11 ;  /* 0x00007610ff0b7816 */ /* 0x010fe4000000000b */
[----:B-----5:R-:W-:Y:S02]  /*8780*/  PRMT R13, RZ, 0x7610, R13 ;  /* 0x00007610ff0d7816 */ /* 0x020fe4000000000d */
[----:B------:R-:W-:Y:S01]  /*8790*/  LOP3.LUT P6, RZ, R2, 0x2, RZ, 0xc0, !PT ;  /* 0x0000000202ff7812 */ /* 0x000fe200078cc0ff */
[----:B------:R-:W3:Y:S01]  /*87a0*/  @!P3 LDG.E.U16 R3, desc[UR34][R4.64] ;  /* 0x000000220403b981 */ /* 0x000ee2000c1e1500 */
[----:B------:R-:W-:-:S02]  /*87b0*/  ISETP.NE.AND P3, PT, R8, RZ, PT ;  /* 0x000000ff0800720c */ /* 0x000fc40003f65270 */
[----:B0-----:R-:W-:Y:S01]  /*87c0*/  PRMT R6, RZ, 0x7610, R6 ;  /* 0x00007610ff067816 */ /* 0x001fe20000000006 */
[----:B------:R-:W4:Y:S01]  /*87d0*/  @!P0 LDG.E.U16 R11, desc[UR34][R4.64+0x100] ;  /* 0x00010022040b8981 */ /* 0x000f22000c1e1500 */
[----:B------:R-:W-:-:S03]  /*87e0*/  PRMT R7, RZ, 0x7610, R7 ;  /* 0x00007610ff077816 */ /* 0x000fc60000000007 */
[----:B------:R-:W5:Y:S06]  /*87f0*/  @!P5 LDG.E.U16 R13, desc[UR34][R4.64+0x200] ;  /* 0x00020022040dd981 */ /* 0x000f6c000c1e1500 */
[----:B------:R-:W2:Y:S01]  /*8800*/  @!P3 LDG.E.U16 R0, desc[UR34][R4.64+0x40] ;  /* 0x000040220400b981 */ /* 0x000ea2000c1e1500 */
[----:B------:R-:W-:Y:S02]  /*8810*/  ISETP.NE.AND P3, PT, R10, RZ, PT ;  /* 0x000000ff0a00720c */ /* 0x000fe40003f65270 */
[----:B------:R-:W-:Y:S01]  /*8820*/  PRMT R8, RZ, 0x7610, R8 ;  /* 0x00007610ff087816 */ /* 0x000fe20000000008 */
[----:B------:R-:W5:Y:S01]  /*8830*/  @!P1 LDG.E.U16 R6, desc[UR34][R4.64+0x140] ;  /* 0x0001402204069981 */ /* 0x000f62000c1e1500 */
[----:B------:R-:W-:-:S03]  /*8840*/  ISETP.NE.AND P0, PT, R40, RZ, PT ;  /* 0x000000ff2800720c */ /* 0x000fc60003f05270 */
[----:B------:R-:W5:Y:S06]  /*8850*/  @!P2 LDG.E.U16 R7, desc[UR34][R4.64+0x180] ;  /* 0x000180220407a981 */ /* 0x000f6c000c1e1500 */
[----:B------:R-:W4:Y:S01]  /*8860*/  @!P3 LDG.E.U16 R9, desc[UR34][R4.64+0x80] ;  /* 0x000080220409b981 */ /* 0x000f22000c1e1500 */
[----:B------:R-:W-:Y:S02]  /*8870*/  ISETP.NE.AND P3, PT, R12, RZ, PT ;  /* 0x000000ff0c00720c */ /* 0x000fe40003f65270 */
[----:B------:R-:W-:Y:S02]  /*8880*/  PRMT R10, RZ, 0x7610, R10 ;  /* 0x00007610ff0a7816 */ /* 0x000fe4000000000a */
[----:B------:R-:W-:-:S02]  /*8890*/  ISETP.NE.AND P1, PT, R42, RZ, PT ;  /* 0x000000ff2a00720c */ /* 0x000fc40003f25270 */
[----:B------:R-:W-:Y:S02]  /*88a0*/  ISETP.NE.AND P2, PT, R44, RZ, PT ;  /* 0x000000ff2c00720c */ /* 0x000fe40003f45270 */
[----:B------:R-:W5:Y:S05]  /*88b0*/  @!P4 LDG.E.U16 R10, desc[UR34][R4.64+0x1c0] ;  /* 0x0001c022040ac981 */ /* 0x000f6a000c1e1500 */
[----:B------:R-:W5:Y:S01]  /*88c0*/  @!P3 LDG.E.U16 R8, desc[UR34][R4.64+0xc0] ;  /* 0x0000c0220408b981 */ /* 0x000f62000c1e1500 */
[----:B------:R-:W-:Y:S02]  /*88d0*/  ISETP.NE.AND P3, PT, R38, RZ, PT ;  /* 0x000000ff2600720c */ /* 0x000fe40003f65270 */
[----:B------:R-:W-:-:S02]  /*88e0*/  ISETP.NE.AND P4, PT, R46, RZ, PT ;  /* 0x000000ff2e00720c */ /* 0x000fc40003f85270 */
[----:B------:R-:W-:Y:S02]  /*88f0*/  ISETP.NE.AND P5, PT, R48, RZ, PT ;  /* 0x000000ff3000720c */ /* 0x000fe40003fa5270 */
[----:B------:R-:W-:Y:S02]  /*8900*/  PRMT R12, RZ, 0x7610, R12 ;  /* 0x00007610ff0c7816 */ /* 0x000fe4000000000c */
[----:B------:R-:W-:Y:S02]  /*8910*/  PRMT R15, RZ, 0x7610, R15 ;  /* 0x00007610ff0f7816 */ /* 0x000fe4000000000f */
[----:B------:R-:W-:Y:S02]  /*8920*/  PRMT R14, RZ, 0x7610, R14 ;  /* 0x00007610ff0e7816 */ /* 0x000fe4000000000e */
[----:B------:R-:W-:Y:S01]  /*8930*/  PRMT R17, RZ, 0x7610, R17 ;  /* 0x00007610ff117816 */ /* 0x000fe20000000011 */
[----:B------:R-:W5:Y:S01]  /*8940*/  @!P6 LDG.E.U16 R12, desc[UR34][R4.64+0x240] ;  /* 0x00024022040ce981 */ /* 0x000f62000c1e1500 */
[----:B------:R-:W-:-:S02]  /*8950*/  PRMT R16, RZ, 0x7610, R16 ;  /* 0x00007610ff107816 */ /* 0x000fc40000000010 */
[----:B------:R-:W-:Y:S01]  /*8960*/  PRMT R35, RZ, 0x7610, R35 ;  /* 0x00007610ff237816 */ /* 0x000fe20000000023 */
[----:B------:R-:W5:Y:S04]  /*8970*/  @!P3 LDG.E.U16 R15, desc[UR34][R4.64+0x280] ;  /* 0x00028022040fb981 */ /* 0x000f68000c1e1500 */
[----:B------:R-:W5:Y:S04]  /*8980*/  @!P0 LDG.E.U16 R14, desc[UR34][R4.64+0x2c0] ;  /* 0x0002c022040e8981 */ /* 0x000f68000c1e1500 */
[----:B------:R-:W5:Y:S04]  /*8990*/  @!P1 LDG.E.U16 R17, desc[UR34][R4.64+0x300] ;  /* 0x0003002204119981 */ /* 0x000f68000c1e1500 */
[----:B------:R-:W5:Y:S04]  /*89a0*/  @!P2 LDG.E.U16 R16, desc[UR34][R4.64+0x340] ;  /* 0x000340220410a981 */ /* 0x000f68000c1e1500 */
[----:B------:R-:W5:Y:S04]  /*89b0*/  @!P4 LDG.E.U16 R35, desc[UR34][R4.64+0x380] ;  /* 0x000380220423c981 */ /* 0x000f68000c1e1500 */
[----:B------:R-:W5:Y:S01]  /*89c0*/  @!P5 LDG.E.U16 R36, desc[UR34][R4.64+0x3c0] ;  /* 0x0003c0220424d981 */ /* 0x000f62000c1e1500 */
[----:B------:R-:W-:-:S03]  /*89d0*/  ISETP.NE.AND P6, PT, R113, RZ, PT ;  /* 0x000000ff7100720c */ /* 0x000fc60003fc5270 */
[----:B---3--:R-:W-:Y:S04]  /*89e0*/  STS.U16 [R94], R3 ;  /* 0x000000035e007388 */ /* 0x008fe80000000400 */
[----:B--2---:R-:W-:Y:S04]  /*89f0*/  STS.U16 [R93+0x40], R0 ;  /* 0x000040005d007388 */ /* 0x004fe80000000400 */
        /* <DEDUP_REMOVED lines=15> */
[----:B------:R-:W0:Y:S04]  /*8af0*/  LDS.U16 R0, [R70] ;  /* 0x0000000046007984 */ /* 0x000e280000000400 */
[----:B------:R-:W2:Y:S04]  /*8b00*/  LDS.U16 R3, [R69+0x2] ;  /* 0x0000020045037984 */ /* 0x000ea80000000400 */
[----:B------:R-:W3:Y:S04]  /*8b10*/  LDS.U16 R4, [R68+0x4] ;  /* 0x0000040044047984 */ /* 0x000ee80000000400 */
[----:B------:R-:W4:Y:S04]  /*8b20*/  LDS.U16 R8, [R64+0xc] ;  /* 0x00000c0040087984 */ /* 0x000f280000000400 */
[----:B------:R-:W5:Y:S04]  /*8b30*/  LDS.U16 R5, [R67+0x6] ;  /* 0x0000060043057984 */ /* 0x000f680000000400 */
[----:B------:R-:W1:Y:S04]  /*8b40*/  LDS.U16 R6, [R66+0x8] ;  /* 0x0000080042067984 */ /* 0x000e680000000400 */
[----:B------:R-:W1:Y:S04]  /*8b50*/  LDS.U16 R7, [R65+0xa] ;  /* 0x00000a0041077984 */ /* 0x000e680000000400 */
[----:B------:R-:W1:Y:S04]  /*8b60*/  LDS.U16 R9, [R63+0xe] ;  /* 0x00000e003f097984 */ /* 0x000e680000000400 */
[----:B------:R-:W-:Y:S04]  /*8b70*/  LDS.U16 R11, [R61+0x12] ;  /* 0x000012003d0b7984 */ /* 0x000fe80000000400 */
[----:B------:R-:W1:Y:S04]  /*8b80*/  LDS.U16 R12, [R60+0x14] ;  /* 0x000014003c0c7984 */ /* 0x000e680000000400 */
[----:B------:R-:W1:Y:S01]  /*8b90*/  LDS.U16 R10, [R62+0x10] ;  /* 0x000010003e0a7984 */ /* 0x000e620000000400 */
[----:B0-----:R-:W-:-:S03]  /*8ba0*/  HADD2.F32 R16, -RZ, R0.H0_H0 ;  /* 0x20000000ff107230 */ /* 0x001fc60000004100 */
[----:B------:R-:W0:Y:S01]  /*8bb0*/  LDS.U16 R13, [R59+0x16] ;  /* 0x000016003b0d7984 */ /* 0x000e220000000400 */
[----:B--2---:R-:W-:-:S03]  /*8bc0*/  HADD2.F32 R34, -RZ, R3.H0_H0 ;  /* 0x20000003ff227230 */ /* 0x004fc60000004100 */
        /* <DEDUP_REMOVED lines=9> */
[----:B------:R3:W-:Y:S01]  /*8c60*/  MUFU.EX2 R35, R4 ;  /* 0x0000000400237308 */ /* 0x0007e20000000800 */
[----:B------:R-:W-:Y:S01]  /*8c70*/  FMUL.FTZ R17, R16, -1.4426950216293334961 ;  /* 0xbfb8aa3b10117820 */ /* 0x000fe20000410000 */
[----:B-1----:R-:W-:Y:S02]  /*8c80*/  HADD2.F32 R39, -RZ, R6.H0_H0 ;  /* 0x20000006ff277230 */ /* 0x002fe40000004100 */
[----:B------:R-:W-:Y:S01]  /*8c90*/  FMUL.FTZ R38, R37, -1.4426950216293334961 ;  /* 0xbfb8aa3b25267820 */ /* 0x000fe20000410000 */
[----:B------:R-:W-:Y:S01]  /*8ca0*/  HADD2.F32 R40, -RZ, R7.H0_H0 ;  /* 0x20000007ff287230 */ /* 0x000fe20000004100 */
[----:B------:R1:W-:Y:S01]  /*8cb0*/  MUFU.EX2 R6, R5 ;  /* 0x0000000500067308 */ /* 0x0003e20000000800 */
[----:B------:R-:W-:-:S02]  /*8cc0*/  HADD2.F32 R42, -RZ, R9.H0_H0 ;  /* 0x20000009ff2a7230 */ /* 0x000fc40000004100 */
[----:B---3--:R-:W-:Y:S01]  /*8cd0*/  FMUL.FTZ R4, R41, -1.4426950216293334961 ;  /* 0xbfb8aa3b29047820 */ /* 0x008fe20000410000 */
[----:B------:R-:W-:Y:S01]  /*8ce0*/  HADD2.F32 R44, -RZ, R12.H0_H0 ;  /* 0x2000000cff2c7230 */ /* 0x000fe20000004100 */
[----:B------:R-:W3:Y:S01]  /*8cf0*/  MUFU.EX2 R17, R17 ;  /* 0x0000001100117308 */ /* 0x000ee20000000800 */
[----:B-1----:R-:W-:-:S03]  /*8d00*/  HADD2.F32 R5, -RZ, R11.H0_H0 ;  /* 0x2000000bff057230 */ /* 0x002fc60000004100 */
[----:B------:R2:W-:Y:S01]  /*8d10*/  MUFU.EX2 R9, R4 ;  /* 0x0000000400097308 */ /* 0x0005e20000000800 */
[----:B------:R-:W-:Y:S02]  /*8d20*/  HADD2.F32 R43, -RZ, R10.H0_H0 ;  /* 0x2000000aff2b7230 */ /* 0x000fe40000004100 */
[----:B------:R-:W-:Y:S01]  /*8d30*/  FMUL.FTZ R7, R39, -1.4426950216293334961 ;  /* 0xbfb8aa3b27077820 */ /* 0x000fe20000410000 */
[----:B0-----:R-:W-:Y:S02]  /*8d40*/  HADD2.F32 R45, -RZ, R13.H0_H0 ;  /* 0x2000000dff2d7230 */ /* 0x001fe40000004100 */
[----:B------:R-:W-:Y:S01]  /*8d50*/  FMUL.FTZ R8, R40, -1.4426950216293334961 ;  /* 0xbfb8aa3b28087820 */ /* 0x000fe20000410000 */
[----:B------:R-:W0:Y:S01]  /*8d60*/  MUFU.EX2 R38, R38 ;  /* 0x0000002600267308 */ /* 0x000e220000000800 */
[----:B------:R-:W-:Y:S01]  /*8d70*/  FMUL.FTZ R10, R42, -1.4426950216293334961 ;  /* 0xbfb8aa3b2a0a7820 */ /* 0x000fe20000410000 */
[----:B--2---:R-:W-:Y:S02]  /*8d80*/  HADD2.F32 R4, -RZ, R14.H0_H0 ;  /* 0x2000000eff047230 */ /* 0x004fe40000004100 */
[----:B------:R-:W-:-:S02]  /*8d90*/  HADD2.F32 R47, -RZ, R0.H0_H0 ;  /* 0x20000000ff2f7230 */ /* 0x000fc40000004100 */
[----:B------:R-:W-:Y:S01]  /*8da0*/  FMUL.FTZ R12, R5, -1.4426950216293334961 ;  /* 0xbfb8aa3b050c7820 */ /* 0x000fe20000410000 */
[----:B------:R-:W-:Y:S02]  /*8db0*/  HADD2.F32 R3, -RZ, R3.H0_H0 ;  /* 0x20000003ff037230 */ /* 0x000fe40000004100 */
[----:B------:R-:W-:Y:S01]  /*8dc0*/  FMUL.FTZ R13, R44, -1.4426950216293334961 ;  /* 0xbfb8aa3b2c0d7820 */ /* 0x000fe20000410000 */
[----:B------:R-:W-:Y:S02]  /*8dd0*/  HADD2.F32 R0, -RZ, R15.H0_H0 ;  /* 0x2000000fff007230 */ /* 0x000fe40000004100 */
        /* <DEDUP_REMOVED lines=8> */
[----:B------:R-:W4:Y:S04]  /*8e60*/  MUFU.EX2 R10, R10 ;  /* 0x0000000a000a7308 */ /* 0x000f280000000800 */
[----:B------:R-:W5:Y:S04]  /*8e70*/  MUFU.EX2 R12, R12 ;  /* 0x0000000c000c7308 */ /* 0x000f680000000800 */
[----:B------:R-:W5:Y:S04]  /*8e80*/  MUFU.EX2 R13, R13 ;  /* 0x0000000d000d7308 */ /* 0x000f680000000800 */
[----:B------:R-:W5:Y:S04]  /*8e90*/  MUFU.EX2 R11, R11 ;  /* 0x0000000b000b7308 */ /* 0x000f680000000800 */
[----:B------:R-:W5:Y:S04]  /*8ea0*/  MUFU.EX2 R46, R46 ;  /* 0x0000002e002e7308 */ /* 0x000f680000000800 */
[----:B------:R-:W5:Y:S01]  /*8eb0*/  MUFU.EX2 R15, R15 ;  /* 0x0000000f000f7308 */ /* 0x000f620000000800 */
[----:B---3--:R-:W-:-:S03]  /*8ec0*/  FADD.FTZ R17, R17, 1 ;  /* 0x3f80000011117421 */ /* 0x008fc60000010000 */
[----:B------:R-:W3:Y:S01]  /*8ed0*/  MUFU.EX2 R48, R48 ;  /* 0x0000003000307308 */ /* 0x000ee20000000800 */
[----:B------:R-:W-:-:S03]  /*8ee0*/  FADD.FTZ R35, R35, 1 ;  /* 0x3f80000023237421 */ /* 0x000fc60000010000 */
[----:B------:R-:W3:Y:S04]  /*8ef0*/  MUFU.EX2 R14, R14 ;  /* 0x0000000e000e7308 */ /* 0x000ee80000000800 */
[----:B------:R-:W3:Y:S01]  /*8f00*/  MUFU.EX2 R49, R49 ;  /* 0x0000003100317308 */ /* 0x000ee20000000800 */
[----:B0-----:R-:W-:Y:S01]  /*8f10*/  FADD.FTZ R38, R38, 1 ;  /* 0x3f80000026267421 */ /* 0x001fe20000010000 */
[----:B------:R-:W-:Y:S01]  /*8f20*/  FADD.FTZ R6, R6, 1 ;  /* 0x3f80000006067421 */ /* 0x000fe20000010000 */
[----:B-1----:R-:W-:Y:S01]  /*8f30*/  FADD.FTZ R7, R7, 1 ;  /* 0x3f80000007077421 */ /* 0x002fe20000010000 */
[----:B------:R-:W0:Y:S01]  /*8f40*/  MUFU.RCP R17, R17 ;  /* 0x0000001100117308 */ /* 0x000e220000001000 */
[----:B--2---:R-:W-:Y:S01]  /*8f50*/  FADD.FTZ R8, R8, 1 ;  /* 0x3f80000008087421 */ /* 0x004fe20000010000 */
[----:B------:R-:W-:Y:S01]  /*8f60*/  FADD.FTZ R9, R9, 1 ;  /* 0x3f80000009097421 */ /* 0x000fe20000010000 */
[----:B----4-:R-:W-:Y:S01]  /*8f70*/  FADD.FTZ R10, R10, 1 ;  /* 0x3f8000000a0a7421 */ /* 0x010fe20000010000 */
[----:B-----5:R-:W-:Y:S01]  /*8f80*/  FADD.FTZ R12, R12, 1 ;  /* 0x3f8000000c0c7421 */ /* 0x020fe20000010000 */
[----:B------:R-:W-:-:S03]  /*8f90*/  FADD.FTZ R13, R13, 1 ;  /* 0x3f8000000d0d7421 */ /* 0x000fc60000010000 */
[----:B------:R-:W1:Y:S01]  /*8fa0*/  MUFU.RCP R35, R35 ;  /* 0x0000002300237308 */ /* 0x000e620000001000 */
[----:B------:R-:W-:Y:S01]  /*8fb0*/  FADD.FTZ R11, R11, 1 ;  /* 0x3f8000000b0b7421 */ /* 0x000fe20000010000 */
[----:B------:R-:W-:Y:S01]  /*8fc0*/  FADD.FTZ R46, R46, 1 ;  /* 0x3f8000002e2e7421 */ /* 0x000fe20000010000 */
[----:B------:R-:W-:Y:S01]  /*8fd0*/  FADD.FTZ R15, R15, 1 ;  /* 0x3f8000000f0f7421 */ /* 0x000fe20000010000 */
[----:B---3--:R-:W-:-:S04]  /*8fe0*/  FADD.FTZ R48, R48, 1 ;  /* 0x3f80000030307421 */ /* 0x008fc80000010000 */
[----:B------:R-:W2:Y:S01]  /*8ff0*/  MUFU.RCP R51, R6 ;  /* 0x0000000600337308 */ /* 0x000ea20000001000 */
[----:B------:R-:W-:Y:S01]  /*9000*/  FADD.FTZ R14, R14, 1 ;  /* 0x3f8000000e0e7421 */ /* 0x000fe20000010000 */
[----:B------:R-:W-:-:S06]  /*9010*/  FADD.FTZ R49, R49, 1 ;  /* 0x3f80000031317421 */ /* 0x000fcc0000010000 */
[----:B------:R-:W3:Y:S08]  /*9020*/  MUFU.RCP R38, R38 ;  /* 0x0000002600267308 */ /* 0x000ef00000001000 */
[----:B------:R1:W4:Y:S08]  /*9030*/  MUFU.RCP R50, R7 ;  /* 0x0000000700327308 */ /* 0x0003300000001000 */
[----:B------:R-:W5:Y:S08]  /*9040*/  MUFU.RCP R53, R8 ;  /* 0x0000000800357308 */ /* 0x000f700000001000 */
[----:B------:R5:W5:Y:S08]  /*9050*/  MUFU.RCP R52, R9 ;  /* 0x0000000900347308 */ /* 0x000b700000001000 */
[----:B------:R-:W5:Y:S08]  /*9060*/  MUFU.RCP R83, R10 ;  /* 0x0000000a00537308 */ /* 0x000f700000001000 */
[----:B------:R5:W5:Y:S08]  /*9070*/  MUFU.RCP R54, R11 ;  /* 0x0000000b00367308 */ /* 0x000b700000001000 */
[----:B------:R-:W5:Y:S08]  /*9080*/  MUFU.RCP R12, R12 ;  /* 0x0000000c000c7308 */ /* 0x000f700000001000 */
[----:B------:R-:W5:Y:S08]  /*9090*/  MUFU.RCP R13, R13 ;  /* 0x0000000d000d7308 */ /* 0x000f700000001000 */
[----:B------:R-:W5:Y:S08]  /*90a0*/  MUFU.RCP R46, R46 ;  /* 0x0000002e002e7308 */ /* 0x000f700000001000 */
[----:B------:R-:W5:Y:S01]  /*90b0*/  MUFU.RCP R15, R15 ;  /* 0x0000000f000f7308 */ /* 0x000f620000001000 */
[----:B0-----:R-:W-:Y:S01]  /*90c0*/  FMUL.FTZ R16, R16, R17 ;  /* 0x0000001110107220 */ /* 0x001fe20000410000 */
[----:B------:R-:W-:Y:S06]  /*90d0*/  BAR.SYNC.DEFER_BLOCKING 0x0 ;  /* 0x0000000000007b1d */ /* 0x000fec0000010000 */
[----:B------:R-:W0:Y:S01]  /*90e0*/  MUFU.RCP R48, R48 ;  /* 0x0000003000307308 */ /* 0x000e220000001000 */
[----:B-1----:R-:W-:-:S07]  /*90f0*/  FMUL.FTZ R7, R34, R35 ;  /* 0x0000002322077220 */ /* 0x002fce0000410000 */
[----:B------:R-:W1:Y:S08]  /*9100*/  MUFU.RCP R14, R14 ;  /* 0x0000000e000e7308 */ /* 0x000e700000001000 */
[----:B------:R-:W1:Y:S01]  /*9110*/  MUFU.RCP R49, R49 ;  /* 0x0000003100317308 */ /* 0x000e620000001000 */
[----:B--2---:R-:W-:Y:S01]  /*9120*/  FMUL.FTZ R36, R36, R51 ;  /* 0x0000003324247220 */ /* 0x004fe20000410000 */
[----:B---3--:R-:W-:Y:S01]  /*9130*/  FMUL.FTZ R37, R37, R38 ;  /* 0x0000002625257220 */ /* 0x008fe20000410000 */
[----:B------:R-:W-:Y:S01]  /*9140*/  FMUL.FTZ R16, R16, R33 ;  /* 0x0000002110107220 */ /* 0x000fe20000410000 */
[----:B------:R-:W-:Y:S01]  /*9150*/  FMUL.FTZ R7, R7, R32 ;  /* 0x0000002007077220 */ /* 0x000fe20000410000 */
        /* <DEDUP_REMOVED lines=17> */
[----:B------:R-:W-:Y:S01]  /*9270*/  F2FP.F16.F32.PACK_AB R36, R37, R36 ;  /* 0x000000242524723e */ /* 0x000fe200000000ff */
[----:B------:R-:W-:Y:S01]  /*9280*/  FMUL.FTZ R10, R10, R25 ;  /* 0x000000190a0a7220 */ /* 0x000fe20000410000 */
[----:B-1----:R-:W-:Y:S01]  /*9290*/  FMUL.FTZ R12, R47, R14 ;  /* 0x0000000e2f0c7220 */ /* 0x002fe20000410000 */
[----:B------:R-:W-:Y:S01]  /*92a0*/  FMUL.FTZ R5, R5, R24 ;  /* 0x0000001805057220 */ /* 0x000fe20000410000 */
[----:B------:R-:W-:Y:S01]  /*92b0*/  FMUL.FTZ R3, R0, R49 ;  /* 0x0000003100037220 */ /* 0x000fe20000410000 */
[----:B------:R-:W-:Y:S01]  /*92c0*/  PRMT R0, R7, 0x7632, R0 ;  /* 0x0000763207007816 */ /* 0x000fe20000000000 */
[----:B------:R-:W-:Y:S01]  /*92d0*/  FMUL.FTZ R44, R44, R23 ;  /* 0x000000172c2c7220 */ /* 0x000fe20000410000 */
[----:B------:R-:W-:Y:S01]  /*92e0*/  F2FP.F16.F32.PACK_AB R6, R9, R6 ;  /* 0x000000060906723e */ /* 0x000fe200000000ff */
[----:B------:R-:W-:Y:S01]  /*92f0*/  FMUL.FTZ R45, R45, R22 ;  /* 0x000000162d2d7220 */ /* 0x000fe20000410000 */
[----:B------:R-:W-:Y:S01]  /*9300*/  PRMT R9, R36, 0x7632, R9 ;  /* 0x0000763224097816 */ /* 0x000fe20000000009 */
[----:B------:R-:W-:Y:S01]  /*9310*/  FMUL.FTZ R12, R12, R21 ;  /* 0x000000150c0c7220 */ /* 0x000fe20000410000 */
[----:B------:R-:W-:Y:S01]  /*9320*/  F2FP.F16.F32.PACK_AB R8, R11, R8 ;  /* 0x000000080b08723e */ /* 0x000fe200000000ff */
[----:B------:R-:W-:Y:S01]  /*9330*/  FMUL.FTZ R13, R13, R20 ;  /* 0x000000140d0d7220 */ /* 0x000fe20000410000 */
[----:B------:R-:W-:Y:S01]  /*9340*/  FMUL.FTZ R4, R4, R19 ;  /* 0x0000001304047220 */ /* 0x000fe20000410000 */
[----:B------:R-:W-:Y:S01]  /*9350*/  FMUL.FTZ R3, R3, R18 ;  /* 0x0000001203037220 */ /* 0x000fe20000410000 */
[----:B------:R0:W-:Y:S01]  /*9360*/  STS.U16 [R70], R7 ;  /* 0x0000000746007388 */ /* 0x0001e20000000400 */
[----:B------:R-:W-:-:S02]  /*9370*/  PRMT R14, R6, 0x7632, R14 ;  /* 0x00007632060e7816 */ /* 0x000fc4000000000e */
[----:B------:R-:W-:Y:S01]  /*9380*/  F2FP.F16.F32.PACK_AB R5, R5, R10 ;  /* 0x0000000a0505723e */ /* 0x000fe200000000ff */
[----:B------:R1:W-:Y:S01]  /*9390*/  STS.U16 [R69+0x2], R0 ;  /* 0x0000020045007388 */ /* 0x0003e20000000400 */
[----:B------:R-:W-:-:S03]  /*93a0*/  F2FP.F16.F32.PACK_AB R44, R45, R44 ;  /* 0x0000002c2d2c723e */ /* 0x000fc600000000ff */
[----:B------:R-:W-:Y:S01]  /*93b0*/  STS.U16 [R68+0x4], R36 ;  /* 0x0000042444007388 */ /* 0x000fe20000000400 */
[----:B0-----:R-:W-:-:S03]  /*93c0*/  PRMT R7, R8, 0x7632, R7 ;  /* 0x0000763208077816 */ /* 0x001fc60000000007 */
[----:B------:R-:W-:Y:S01]  /*93d0*/  STS.U16 [R67+0x6], R9 ;  /* 0x0000060943007388 */ /* 0x000fe20000000400 */
[----:B------:R-:W-:Y:S02]  /*93e0*/  F2FP.F16.F32.PACK_AB R12, R13, R12 ;  /* 0x0000000c0d0c723e */ /* 0x000fe400000000ff */
[----:B-1----:R-:W-:Y:S01]  /*93f0*/  PRMT R0, R5, 0x7632, R0 ;  /* 0x0000763205007816 */ /* 0x002fe20000000000 */
[----:B------:R0:W-:Y:S01]  /*9400*/  STS.U16 [R66+0x8], R6 ;  /* 0x0000080642007388 */ /* 0x0001e20000000400 */
[----:B------:R-:W-:-:S03]  /*9410*/  F2FP.F16.F32.PACK_AB R3, R3, R4 ;  /* 0x000000040303723e */ /* 0x000fc600000000ff */
[----:B------:R-:W-:Y:S01]  /*9420*/  STS.U16 [R65+0xa], R14 ;  /* 0x00000a0e41007388 */ /* 0x000fe20000000400 */
[----:B------:R-:W-:-:S03]  /*9430*/  PRMT R10, R12, 0x7632, R10 ;  /* 0x000076320c0a7816 */ /* 0x000fc6000000000a */
[----:B------:R1:W-:Y:S01]  /*9440*/  STS.U16 [R64+0xc], R8 ;  /* 0x00000c0840007388 */ /* 0x0003e20000000400 */
[----:B0-----:R-:W-:-:S03]  /*9450*/  PRMT R6, R44, 0x7632, R6 ;  /* 0x000076322c067816 */ /* 0x001fc60000000006 */
[----:B------:R-:W-:Y:S01]  /*9460*/  STS.U16 [R63+0xe], R7 ;  /* 0x00000e073f007388 */ /* 0x000fe20000000400 */
[----:B------:R-:W-:-:S03]  /*9470*/  PRMT R28, R3, 0x7610, R28 ;  /* 0x00007610031c7816 */ /* 0x000fc6000000001c */
[----:B------:R0:W-:Y:S01]  /*9480*/  STS.U16 [R62+0x10], R5 ;  /* 0x000010053e007388 */ /* 0x0001e20000000400 */
[----:B-1----:R-:W-:-:S03]  /*9490*/  PRMT R8, R3, 0x7632, R8 ;  /* 0x0000763203087816 */ /* 0x002fc60000000008 */
[----:B------:R-:W-:Y:S01]  /*94a0*/  STS.U16 [R61+0x12], R0 ;  /* 0x000012003d007388 */ /* 0x000fe20000000400 */
[----:B------:R-:W-:-:S03]  /*94b0*/  IMAD.U32 R4, RZ, RZ, UR38 ;  /* 0x00000026ff047e24 */ /* 0x000fc6000f8e00ff */
        /* <DEDUP_REMOVED lines=25> */
[----:B------:R-:W3:Y:S01]  /*9650*/  LDS R0, [UR45+0x840] ;  /* 0x0008402dff007984 */ /* 0x000ee20008000800 */
[----:B------:R-:W-:-:S04]  /*9660*/  UIMAD.WIDE.U32 UR10, UR22, UR12, UR10 ;  /* 0x0000000c160a72a5 */ /* 0x000fc8000f8e000a */
[----:B------:R-:W-:-:S04]  /*9670*/  UIMAD UR11, UR22, UR13, UR11 ;  /* 0x0000000d160b72a4 */ /* 0x000fc8000f8e020b */
[----:B------:R-:W-:-:S04]  /*9680*/  UIMAD.WIDE.U32 UR10, UR39, UR14, UR10 ;  /* 0x0000000e270a72a5 */ /* 0x000fc8000f8e000a */
[----:B------:R-:W-:Y:S02]  /*9690*/  UIMAD UR15, UR39, UR15, UR11 ;  /* 0x0000000f270f72a4 */ /* 0x000fe4000f8e020b */
[----:B0-----:R-:W-:-:S05]  /*96a0*/  IADD3 R5, P0, PT, R112, UR10, RZ ;  /* 0x0000000a70057c10 */ /* 0x001fca000ff1e0ff */
[----:B-1----:R-:W-:Y:S01]  /*96b0*/  IMAD.X R6, RZ, RZ, UR15, P0 ;  /* 0x0000000fff067e24 */ /* 0x002fe200080e06ff */
[----:B--2---:R-:W-:-:S04]  /*96c0*/  LEA R4, P0, R5, UR16, 0x1 ;  /* 0x0000001005047c11 */ /* 0x004fc8000f8008ff */
[----:B------:R-:W-:Y:S02]  /*96d0*/  LEA.HI.X R5, R5, UR17, R6, 0x1, P0 ;  /* 0x0000001105057c11 */ /* 0x000fe400080f0c06 */
[-C--:B---3--:R-:W-:Y:S02]  /*96e0*/  ISETP.GE.AND P4, PT, R112, R0.reuse, PT ;  /* 0x000000007000720c */ /* 0x088fe40003f86270 */
        /* <DEDUP_REMOVED lines=41> */
.L_x_2921:
        /* <DEDUP_REMOVED lines=16> */
.L_x_8006:


//--------------------- .text._Z25selective_scan_fwd_kernelI32Selective_Scan_fwd_kernel_traitsILi64ELi16ELi1ELb0ELb1ELb1ELb1ELb1EN3c104HalfEffEEv13SSMParamsBase --------------------------
	.section	.text._Z25selective_scan_fwd_kernelI32Selective_Scan_fwd_kernel_traitsILi64ELi16ELi1ELb0ELb1ELb1ELb1ELb1EN3c104HalfEffEEv13SSMParamsBase,"ax",@progbits
	.align	128
        .global         _Z25selective_scan_fwd_kernelI32Selective_Scan_fwd_kernel_traitsILi64ELi16ELi1ELb0ELb1ELb1ELb1ELb1EN3c104HalfEffEEv13SSMParamsBase
        .type           _Z25selective_scan_fwd_kernelI32Selective_Scan_fwd_kernel_traitsILi64ELi16ELi1ELb0ELb1ELb1ELb1ELb1EN3c104HalfEffEEv13SSMParamsBase,@function
        .size           _Z25selective_scan_fwd_kernelI32Selective_Scan_fwd_kernel_traitsILi64ELi16ELi1ELb0ELb1ELb1ELb1ELb1EN3c104HalfEffEEv13SSMParamsBase,(.L_x_8007 - _Z25selective_scan_fwd_kernelI32Selective_Scan_fwd_kernel_traitsILi64ELi16ELi1ELb0ELb1ELb1ELb1ELb1EN3c104HalfEffEEv13SSMParamsBase)
        .other          _Z25selective_scan_fwd_kernelI32Selective_Scan_fwd_kernel_traitsILi64ELi16ELi1ELb0ELb1ELb1ELb1ELb1EN3c104HalfEffEEv13SSMParamsBase,@"STO_CUDA_ENTRY STV_DEFAULT"
_Z25selective_scan_fwd_kernelI32Selective_Scan_fwd_kernel_traitsILi64ELi16ELi1ELb0ELb1ELb1ELb1ELb1EN3c104HalfEffEEv13SSMParamsBase:
.text._Z25selective_scan_fwd_kernelI32Selective_Scan_fwd_kernel_traitsILi64ELi16ELi1ELb0ELb1ELb1ELb1ELb1EN3c104HalfEffEEv13SSMParamsBase:
        /* <DEDUP_REMOVED lines=57> */
.L_x_2922:
        /* <DEDUP_REMOVED lines=99> */
.L_x_2923:
        /* <DEDUP_REMOVED lines=10> */
.L_x_2924:
        /* <DEDUP_REMOVED lines=100> */
.L_x_2925:
        /* <DEDUP_REMOVED lines=33> */
.L_x_2926:
        /* <DEDUP_REMOVED lines=23> */
.L_x_2970:
        /* <DEDUP_REMOVED lines=369> */
.L_x_2928:
[----:B------:R-:W-:Y:S05]  /*2b30*/  BSYNC.RECONVERGENT B0 ;  /* 0x0000000000007941 */ /* 0x000fea0003800200 */
.L_x_2927:
        /* <DEDUP_REMOVED lines=38> */
.L_x_2930:
[----:B------:R-:W-:Y:S05]  /*2da0*/  BSYNC.RECONVERGENT B0 ;  /* 0x0000000000007941 */ /* 0x000fea0003800200 */
.L_x_2929:
        /* <DEDUP_REMOVED lines=38> */
.L_x_2932:
[----:B------:R-:W-:Y:S05]  /*3010*/  BSYNC.RECONVERGENT B0 ;  /* 0x0000000000007941 */ /* 0x000fea0003800200 */
.L_x_2931:
        /* <DEDUP_REMOVED lines=38> */
.L_x_2934:
[----:B------:R-:W-:Y:S05]  /*3280*/  BSYNC.RECONVERGENT B0 ;  /* 0x0000000000007941 */ /* 0x000fea0003800200 */
.L_x_2933:
        /* <DEDUP_REMOVED lines=38> */
.L_x_2936:
[----:B------:R-:W-:Y:S05]  /*34f0*/  BSYNC.RECONVERGENT B0 ;  /* 0x0000000000007941 */ /* 0x000fea0003800200 */
.L_x_2935:
        /* <DEDUP_REMOVED lines=38> */
.L_x_2938:
[----:B------:R-:W-:Y:S05]  /*3760*/  BSYNC.RECONVERGENT B0 ;  /* 0x0000000000007941 */ /* 0x000fea0003800200 */
.L_x_2937:
        /* <DEDUP_REMOVED lines=38> */
.L_x_2940:
[----:B------:R-:W-:Y:S05]  /*39d0*/  BSYNC.RECONVERGENT B0 ;  /* 0x0000000000007941 */ /* 0x000fea0003800200 */
.L_x_2939:
        /* <DEDUP_REMOVED lines=38> */
.L_x_2942:
[----:B------:R-:W-:Y:S05]  /*3c40*/  BSYNC.RECONVERGENT B0 ;  /* 0x0000000000007941 */ /* 0x000fea0003800200 */
.L_x_2941:
        /* <DEDUP_REMOVED lines=38> */
.L_x_2944:
[----:B------:R-:W-:Y:S05]  /*3eb0*/  BSYNC.RECONVERGENT B0 ;  /* 0x0000000000007941 */ /* 0x000fea0003800200 */
.L_x_2943:
        /* <DEDUP_REMOVED lines=38> */
.L_x_2946:
[----:B------:R-:W-:Y:S05]  /*4120*/  BSYNC.RECONVERGENT B0 ;  /* 0x0000000000007941 */ /* 0x000fea0003800200 */
.L_x_2945:
        /* <DEDUP_REMOVED lines=38> */
.L_x_2948:
[----:B------:R-:W-:Y:S05]  /*4390*/  BSYNC.RECONVERGENT B0 ;  /* 0x0000000000007941 */ /* 0x000fea0003800200 */
.L_x_2947:
        /* <DEDUP_REMOVED lines=38> */
.L_x_2950:
[----:B------:R-:W-:Y:S05]  /*4600*/  BSYNC.RECONVERGENT B0 ;  /* 0x0000000000007941 */ /* 0x000fea0003800200 */
.L_x_2949:
        /* <DEDUP_REMOVED lines=38> */
.L_x_2952:
[----:B------:R-:W-:Y:S05]  /*4870*/  BSYNC.RECONVERGENT B0 ;  /* 0x0000000000007941 */ /* 0x000fea0003800200 */
.L_x_2951:
        /* <DEDUP_REMOVED lines=39> */
.L_x_2954:
[----:B------:R-:W-:Y:S05]  /*4af0*/  BSYNC.RECONVERGENT B0 ;  /* 0x0000000000007941 */ /* 0x000fea0003800200 */
.L_x_2953:
        /* <DEDUP_REMOVED lines=43> */
.L_x_2956:
[----:B------:R-:W-:Y:S05]  /*4db0*/  BSYNC.RECONVERGENT B0 ;  /* 0x0000000000007941 */ /* 0x000fea0003800200 */
.L_x_2955:
        /* <DEDUP_REMOVED lines=43> */
.L_x_2958:
[----:B------:R-:W-:Y:S05]  /*5070*/  BSYNC.RECONVERGENT B0 ;  /* 0x0000000000007941 */ /* 0x000fea0003800200 */
.L_x_2957:
        /* <DEDUP_REMOVED lines=70> */
.L_x_2969:
        /* <DEDUP_REMOVED lines=450> */
.L_x_2961:
[----:B------:R-:W-:Y:S01]  /*7100*/  IMAD.MOV.U32 R87, RZ, RZ, RZ ;  /* 0x000000ffff577224 */ /* 0x000fe200078e00ff */
[----:B------:R-:W-:Y:S06]  /*7110*/  BRA.U !UP2, `(.L_x_2960) ;  /* 0x000000010a147547 */ /* 0x000fec000b800000 */
[----:B------:R-:W-:-:S04]  /*7120*/  UIADD3 UR12, UP0, UPT, UR32, UR9, URZ ;  /* 0x00000009200c7290 */ /* 0x000fc8000ff1e0ff */
[----:B------:R-:W-:Y:S02]  /*7130*/  UIADD3.X UR13, UPT, UPT, UR33, UR11, URZ, UP0, !UPT ;  /* 0x0000000b210d7290 */ /* 0x000fe400087fe4ff */
[----:B------:R-:W-:-:S04]  /*7140*/  IMAD.U32 R40, RZ, RZ, UR12 ;  /* 0x0000000cff287e24 */ /* 0x000fc8000f8e00ff */
[----:B------:R-:W-:-:S05]  /*7150*/  IMAD.U32 R41, RZ, RZ, UR13 ;  /* 0x0000000dff297e24 */ /* 0x000fca000f8e00ff */
[----:B------:R1:W5:Y:S02]  /*7160*/  LDG.E R87, desc[UR34][R40.64] ;  /* 0x0000002228577981 */ /* 0x000364000c1e1900 */
.L_x_2960:
        /* <DEDUP_REMOVED lines=98> */
.L_x_2963:
[----:B------:R-:W-:Y:S05]  /*7790*/  BSYNC.RECONVERGENT B0 ;  /* 0x0000000000007941 */ /* 0x000fea0003800200 */
.L_x_2962:
        /* <DEDUP_REMOVED lines=40> */
.L_x_2967:
        /* <DEDUP_REMOVED lines=33> */
.L_x_2968:
        /* <DEDUP_REMOVED lines=10> */
.L_x_2966:
        /* <DEDUP_REMOVED lines=9> */
.L_x_2965:
[----:B------:R-:W-:Y:S05]  /*7d60*/  BSYNC.RECONVERGENT B0 ;  /* 0x0000000000007941 */ /* 0x000fea0003800200 */
.L_x_2964:
        /* <DEDUP_REMOVED lines=32> */
.L_x_2959:
[----:B------:R-:W1:Y:S01]  /*7f70*/  LDCU.128 UR12, c[0x0][0x430] ;  /* 0x00008600ff0c77ac */ /* 0x000e620008000c00 */
[----:B------:R-:W-:Y:S02]  /*7f80*/  F2FP.F16.F32.PACK_AB R8, R22, R23 ;  /* 0x000000171608723e */ /* 0x000fe400000000ff */
[----:B------:R-:W-:Y:S01]  /*7f90*/  P2R R38, PR, RZ, 0x8 ;  /* 0x00000008ff267803 */ /* 0x000fe20000000000 */
[----:B------:R-:W-:Y:S01]  /*7fa0*/  USHF.R.S32.HI UR18, URZ, 0x1f, UR48 ;  /* 0x0000001fff127899 */ /* 0x000fe20008011430 */
[----:B------:R-:W-:Y:S01]  /*7fb0*/  ISETP.NE.AND P3, PT, R113, RZ, PT ;  /* 0x000000ff7100720c */ /* 0x000fe20003f65270 */
[----:B------:R-:W-:Y:S01]  /*7fc0*/  UMOV UR11, URZ ;  /* 0x000000ff000b7c82 */ /* 0x000fe20008000000 */
[----:B------:R-:W-:Y:S02]  /*7fd0*/  P2R R40, PR, RZ, 0x1 ;  /* 0x00000001ff287803 */ /* 0x000fe40000000000 */
[----:B------:R-:W-:Y:S02]  /*7fe0*/  P2R R42, PR, RZ, 0x2 ;  /* 0x00000002ff2a7803 */ /* 0x000fe40000000000 */
[----:B------:R-:W-:-:S02]  /*7ff0*/  LOP3.LUT P0, RZ, R2, 0x40, RZ, 0xc0, !PT ;  /* 0x0000004002ff7812 */ /* 0x000fc4000780c0ff */
[----:B------:R-:W-:Y:S02]  /*8000*/  P2R R44, PR, RZ, 0x4 ;  /* 0x00000004ff2c7803 */ /* 0x000fe40000000000 */
[C---:B------:R-:W-:Y:S02]  /*8010*/  LOP3.LUT P1, RZ, R2.reuse, 0x20, RZ, 0xc0, !PT ;  /* 0x0000002002ff7812 */ /* 0x040fe4000782c0ff */
[----:B------:R-:W-:Y:S01]  /*8020*/  P2R R46, PR, RZ, 0x10 ;  /* 0x00000010ff2e7803 */ /* 0x000fe20000000000 */
[----:B-1----:R-:W-:Y:S01]  /*8030*/  UIMAD UR9, UR18, UR12, URZ ;  /* 0x0000000c120972a4 */ /* 0x002fe2000f8e02ff */
[C---:B------:R-:W-:Y:S01]  /*8040*/  LOP3.LUT P2, RZ, R2.reuse, 0x10, RZ, 0xc0, !PT ;  /* 0x0000001002ff7812 */ /* 0x040fe2000784c0ff */
[----:B------:R-:W-:Y:S01]  /*8050*/  UIMAD.WIDE.U32 UR16, UR48, UR12, UR10 ;  /* 0x0000000c301072a5 */ /* 0x000fe2000f8e000a */
[----:B------:R-:W-:Y:S01]  /*8060*/  P2R R48, PR, RZ, 0x20 ;  /* 0x00000020ff307803 */ /* 0x000fe20000000000 */
[----:B------:R-:W-:Y:S01]  /*8070*/  UIMAD UR13, UR48, UR13, UR9 ;  /* 0x0000000d300d72a4 */ /* 0x000fe2000f8e0209 */
[----:B------:R-:W-:-:S02]  /*8080*/  LOP3.LUT P4, RZ, R2, 0x8, RZ, 0xc0, !PT ;  /* 0x0000000802ff7812 */ /* 0x000fc4000788c0ff */
[----:B------:R-:W-:Y:S01]  /*8090*/  LOP3.LUT P5, RZ, R2, 0x4, RZ, 0xc0, !PT ;  /* 0x0000000402ff7812 */ /* 0x000fe200078ac0ff */
[----:B------:R-:W-:Y:S01]  /*80a0*/  UIADD3 UR13, UPT, UPT, UR17, UR13, URZ ;  /* 0x0000000d110d7290 */ /* 0x000fe2000fffe0ff */
[----:B------:R-:W-:-:S03]  /*80b0*/  UMOV UR12, UR16 ;  /* 0x00000010000c7c82 */ /* 0x000fc60008000000 */
[----:B------:R-:W-:-:S04]  /*80c0*/  UIMAD.WIDE.U32 UR12, UR39, UR14, UR12 ;  /* 0x0000000e270c72a5 */ /* 0x000fc8000f8e000c */
[----:B------:R-:W-:Y:S01]  /*80d0*/  UIMAD UR15, UR39, UR15, UR13 ;  /* 0x0000000f270f72a4 */ /* 0x000fe2000f8e020d */
[----:B------:R-:W-:Y:S01]  /*80e0*/  BAR.SYNC.DEFER_BLOCKING 0x0 ;  /* 0x0000000000007b1d */ /* 0x000fe20000010000 */
[----:B------:R-:W-:-:S05]  /*80f0*/  IADD3 R4, P6, PT, R112, UR12, RZ ;  /* 0x0000000c70047c10 */ /* 0x000fca000ffde0ff */
[----:B------:R-:W-:-:S04]  /*8100*/  IMAD.X R5, RZ, RZ, UR15, P6 ;  /* 0x0000000fff057e24 */ /* 0x000fc8000b0e06ff */
[----:B------:R-:W1:Y:S02]  /*8110*/  LDCU.128 UR12, c[0x0][0x420] ;  /* 0x00008400ff0c77ac */ /* 0x000e640008000c00 */
[----:B-1----:R-:W-:Y:S02]  /*8120*/  UIMAD UR9, UR18, UR12, URZ ;  /* 0x0000000c120972a4 */ /* 0x002fe4000f8e02ff */
[----:B------:R-:W-:Y:S02]  /*8130*/  UIMAD.WIDE.U32 UR16, UR48, UR12, UR10 ;  /* 0x0000000c301072a5 */ /* 0x000fe4000f8e000a */
[----:B------:R-:W-:-:S04]  /*8140*/  UIMAD UR13, UR48, UR13, UR9 ;  /* 0x0000000d300d72a4 */ /* 0x000fc8000f8e0209 */
[----:B------:R-:W-:Y:S01]  /*8150*/  UIADD3 UR13, UPT, UPT, UR17, UR13, URZ ;  /* 0x0000000d110d7290 */ /* 0x000fe2000fffe0ff */
[----:B------:R-:W-:-:S03]  /*8160*/  UMOV UR12, UR16 ;  /* 0x00000010000c7c82 */ /* 0x000fc60008000000 */
[----:B------:R-:W-:-:S04]  /*8170*/  UIMAD.WIDE.U32 UR12, UR39, UR14, UR12 ;  /* 0x0000000e270c72a5 */ /* 0x000fc8000f8e000c */
        /* <DEDUP_REMOVED lines=10> */
[----:B------:R-:W-:Y:S02]  /*8220*/  F2FP.F16.F32.PACK_AB R0, R32, R33 ;  /* 0x000000212000723e */ /* 0x000fe400000000ff */
[----:B------:R-:W-:Y:S02]  /*8230*/  F2FP.F16.F32.PACK_AB R3, R30, R31 ;  /* 0x0000001f1e03723e */ /* 0x000fe400000000ff */
[C---:B------:R-:W-:Y:S02]  /*8240*/  PRMT R35, R0.reuse, 0x7610, R35 ;  /* 0x0000761000237816 */ /* 0x040fe40000000023 */
[----:B------:R-:W-:Y:S02]  /*8250*/  PRMT R9, R0, 0x7632, R9 ;  /* 0x0000763200097816 */ /* 0x000fe40000000009 */
[----:B------:R-:W-:Y:S01]  /*8260*/  F2FP.F16.F32.PACK_AB R0, R28, R29 ;  /* 0x0000001d1c00723e */ /* 0x000fe200000000ff */
[----:B------:R-:W-:Y:S01]  /*8270*/  STS.U16 [R70], R35 ;  /* 0x0000002346007388 */ /* 0x000fe20000000400 */
[----:B------:R-:W-:-:S02]  /*8280*/  PRMT R34, R3, 0x7610, R34 ;  /* 0x0000761003227816 */ /* 0x000fc40000000022 */
[C---:B------:R-:W-:Y:S01]  /*8290*/  PRMT R11, R0.reuse, 0x7610, R11 ;  /* 0x00007610000b7816 */ /* 0x040fe2000000000b */
[----:B------:R2:W-:Y:S01]  /*82a0*/  STS.U16 [R69+0x2], R9 ;  /* 0x0000020945007388 */ /* 0x0005e20000000400 */
[----:B------:R-:W-:Y:S02]  /*82b0*/  PRMT R12, R0, 0x7632, R12 ;  /* 0x00007632000c7816 */ /* 0x000fe4000000000c */
[----:B------:R-:W-:Y:S01]  /*82c0*/  F2FP.F16.F32.PACK_AB R0, R26, R27 ;  /* 0x0000001b1a00723e */ /* 0x000fe200000000ff */
[----:B------:R-:W-:Y:S01]  /*82d0*/  STS.U16 [R68+0x4], R34 ;  /* 0x0000042244007388 */ /* 0x000fe20000000400 */
[----:B------:R-:W-:Y:S02]  /*82e0*/  PRMT R10, R3, 0x7632, R10 ;  /* 0x00007632030a7816 */ /* 0x000fe4000000000a */
[----:B------:R-:W-:Y:S02]  /*82f0*/  F2FP.F16.F32.PACK_AB R3, R24, R25 ;  /* 0x000000191803723e */ /* 0x000fe400000000ff */
[C---:B------:R-:W-:Y:S01]  /*8300*/  PRMT R13, R0.reuse, 0x7610, R13 ;  /* 0x00007610000d7816 */ /* 0x040fe2000000000d */
[----:B------:R3:W-:Y:S01]  /*8310*/  STS.U16 [R67+0x6], R10 ;  /* 0x0000060a43007388 */ /* 0x0007e20000000400 */
[----:B--2---:R-:W-:-:S02]  /*8320*/  PRMT R9, R0, 0x7632, R9 ;  /* 0x0000763200097816 */ /* 0x004fc40000000009 */
[C---:B------:R-:W-:Y:S01]  /*8330*/  PRMT R14, R3.reuse, 0x7610, R14 ;  /* 0x00007610030e7816 */ /* 0x040fe2000000000e */
[----:B------:R-:W-:Y:S01]  /*8340*/  STS.U16 [R66+0x8], R11 ;  /* 0x0000080b42007388 */ /* 0x000fe20000000400 */
[----:B------:R-:W-:Y:S02]  /*8350*/  PRMT R15, R3, 0x7632, R15 ;  /* 0x00007632030f7816 */ /* 0x000fe4000000000f */
[----:B------:R-:W-:Y:S01]  /*8360*/  F2FP.F16.F32.PACK_AB R0, R20, R21 ;  /* 0x000000151400723e */ /* 0x000fe200000000ff */
[----:B------:R2:W-:Y:S01]  /*8370*/  STS.U16 [R65+0xa], R12 ;  /* 0x00000a0c41007388 */ /* 0x0005e20000000400 */
[----:B------:R-:W-:Y:S02]  /*8380*/  F2FP.F16.F32.PACK_AB R3, R18, R19 ;  /* 0x000000131203723e */ /* 0x000fe400000000ff */
[----:B---3--:R-:W-:Y:S01]  /*8390*/  PRMT R10, R8, 0x7632, R10 ;  /* 0x00007632080a7816 */ /* 0x008fe2000000000a */
[----:B------:R-:W-:Y:S01]  /*83a0*/  STS.U16 [R64+0xc], R13 ;  /* 0x00000c0d40007388 */ /* 0x000fe20000000400 */
[----:B------:R-:W-:-:S02]  /*83b0*/  PRMT R16, R3, 0x7610, R16 ;  /* 0x0000761003107816 */ /* 0x000fc40000000010 */
[----:B------:R-:W-:Y:S01]  /*83c0*/  PRMT R34, R3, 0x7632, R34 ;  /* 0x0000763203227816 */ /* 0x000fe20000000022 */
[----:B------:R-:W-:Y:S01]  /*83d0*/  STS.U16 [R63+0xe], R9 ;  /* 0x00000e093f007388 */ /* 0x000fe20000000400 */
[----:B--2---:R-:W-:-:S03]  /*83e0*/  PRMT R12, R0, 0x7632, R12 ;  /* 0x00007632000c7816 */ /* 0x004fc6000000000c */
[----:B------:R-:W-:Y:S04]  /*83f0*/  STS.U16 [R62+0x10], R14 ;  /* 0x0000100e3e007388 */ /* 0x000fe80000000400 */
[----:B------:R-:W-:Y:S04]  /*8400*/  STS.U16 [R61+0x12], R15 ;  /* 0x0000120f3d007388 */ /* 0x000fe80000000400 */
[----:B------:R2:W-:Y:S04]  /*8410*/  STS.U16 [R60+0x14], R8 ;  /* 0x000014083c007388 */ /* 0x0005e80000000400 */
[----:B------:R-:W-:Y:S04]  /*8420*/  STS.U16 [R59+0x16], R10 ;  /* 0x0000160a3b007388 */ /* 0x000fe80000000400 */
[----:B------:R-:W-:Y:S01]  /*8430*/  STS.U16 [R58+0x18], R0 ;  /* 0x000018003a007388 */ /* 0x000fe20000000400 */
[----:B--2---:R-:W-:-:S03]  /*8440*/  IMAD.U32 R8, RZ, RZ, UR38 ;  /* 0x00000026ff087e24 */ /* 0x004fc6000f8e00ff */
        /* <DEDUP_REMOVED lines=23> */
[----:B--2---:R-:W-:-:S02]  /*85c0*/  P2R R12, PR, RZ, 0x8 ;  /* 0x00000008ff0c7803 */ /* 0x004fc40000000000 */
[----:B------:R-:W-:-:S04]  /*85d0*/  LOP3.LUT P3, RZ, R2, 0x100, RZ, 0xc0, !PT ;  /* 0x0000010002ff7812 */ /* 0x000fc8000786c0ff */
[----:B------:R-:W-:Y:S02]  /*85e0*/  P2R R10, PR, RZ, 0x8 ;  /* 0x00000008ff0a7803 */ /* 0x000fe40000000000 */
[----:B------:R-:W-:-:S04]  /*85f0*/  LOP3.LUT P3, RZ, R2, 0x200, RZ, 0xc0, !PT ;  /* 0x0000020002ff7812 */ /* 0x000fc8000786c0ff */
[----:B---3--:R-:W-:Y:S02]  /*8600*/  P2R R8, PR, RZ, 0x8 ;  /* 0x00000008ff087803 */ /* 0x008fe40000000000 */
        /* <DEDUP_REMOVED lines=38> */
[----:B---3--:R-:W-:Y:S02]  /*8870*/  PRMT R11, RZ, 0x7610, R11 ;  /* 0x00007610ff0b7816 */ /* 0x008fe4000000000b */
[----:B----4-:R-:W-:Y:S02]  /*8880*/  PRMT R13, RZ, 0x7610, R13 ;  /* 0x00007610ff0d7816 */ /* 0x010fe4000000000d */
[----:B------:R-:W-:Y:S01]  /*8890*/  LOP3.LUT P6, RZ, R2, 0x2, RZ, 0xc0, !PT ;  /* 0x0000000202ff7812 */ /* 0x000fe200078cc0ff */
[----:B------:R-:W2:Y:S01]  /*88a0*/  @!P3 LDG.E.U16 R3, desc[UR34][R4.64] ;  /* 0x000000220403b981 */ /* 0x000ea2000c1e1500 */
[----:B------:R-:W-:-:S02]  /*88b0*/  ISETP.NE.AND P3, PT, R8, RZ, PT ;  /* 0x000000ff0800720c */ /* 0x000fc40003f65270 */
[----:B-----5:R-:W-:Y:S01]  /*88c0*/  PRMT R6, RZ, 0x7610, R6 ;  /* 0x00007610ff067816 */ /* 0x020fe20000000006 */
[----:B------:R-:W3:Y:S01]  /*88d0*/  @!P0 LDG.E.U16 R11, desc[UR34][R4.64+0x100] ;  /* 0x00010022040b8981 */ /* 0x000ee2000c1e1500 */
[----:B------:R-:W-:-:S03]  /*88e0*/  PRMT R7, RZ, 0x7610, R7 ;  /* 0x00007610ff077816 */ /* 0x000fc60000000007 */
[----:B------:R-:W4:Y:S06]  /*88f0*/  @!P5 LDG.E.U16 R13, desc[UR34][R4.64+0x200] ;  /* 0x00020022040dd981 */ /* 0x000f2c000c1e1500 */
[----:B------:R-:W5:Y:S01]  /*8900*/  @!P3 LDG.E.U16 R0, desc[UR34][R4.64+0x40] ;  /* 0x000040220400b981 */ /* 0x000f62000c1e1500 */
[----:B------:R-:W-:Y:S02]  /*8910*/  ISETP.NE.AND P3, PT, R10, RZ, PT ;  /* 0x000000ff0a00720c */ /* 0x000fe40003f65270 */
[----:B------:R-:W-:Y:S01]  /*8920*/  PRMT R8, RZ, 0x7610, R8 ;  /* 0x00007610ff087816 */ /* 0x000fe20000000008 */
[----:B------:R-:W4:Y:S01]  /*8930*/  @!P1 LDG.E.U16 R6, desc[UR34][R4.64+0x140] ;  /* 0x0001402204069981 */ /* 0x000f22000c1e1500 */
[----:B------:R-:W-:-:S03]  /*8940*/  ISETP.NE.AND P0, PT, R40, RZ, PT ;  /* 0x000000ff2800720c */ /* 0x000fc60003f05270 */
[----:B------:R-:W4:Y:S06]  /*8950*/  @!P2 LDG.E.U16 R7, desc[UR34][R4.64+0x180] ;  /* 0x000180220407a981 */ /* 0x000f2c000c1e1500 */
[----:B------:R-:W3:Y:S01]  /*8960*/  @!P3 LDG.E.U16 R9, desc[UR34][R4.64+0x80] ;  /* 0x000080220409b981 */ /* 0x000ee2000c1e1500 */
        /* <DEDUP_REMOVED lines=22> */
[----:B------:R-:W-:Y:S01]  /*8ad0*/  ISETP.NE.AND P6, PT, R113, RZ, PT ;  /* 0x000000ff7100720c */ /* 0x000fe20003fc5270 */
[----:B-1----:R-:W-:-:S02]  /*8ae0*/  UIMAD UR9, UR18, UR12, URZ ;  /* 0x0000000c120972a4 */ /* 0x002fc4000f8e02ff */
[----:B------:R-:W-:Y:S01]  /*8af0*/  UIMAD.WIDE.U32 UR16, UR48, UR12, UR10 ;  /* 0x0000000c301072a5 */ /* 0x000fe2000f8e000a */
[----:B--2---:R-:W-:Y:S01]  /*8b00*/  STS.U16 [R94], R3 ;  /* 0x000000035e007388 */ /* 0x004fe20000000400 */
[----:B------:R-:W1:Y:S03]  /*8b10*/  LDCU.64 UR18, c[0x0][0x4c0] ;  /* 0x00009800ff1277ac */ /* 0x000e660008000a00 */
        /* <DEDUP_REMOVED lines=16> */
[----:B------:R-:W2:Y:S04]  /*8c20*/  LDS.U16 R0, [R70] ;  /* 0x0000000046007984 */ /* 0x000ea80000000400 */
[----:B------:R-:W3:Y:S04]  /*8c30*/  LDS.U16 R3, [R69+0x2] ;  /* 0x0000020045037984 */ /* 0x000ee80000000400 */
[----:B------:R-:W4:Y:S04]  /*8c40*/  LDS.U16 R4, [R68+0x4] ;  /* 0x0000040044047984 */ /* 0x000f280000000400 */
[----:B------:R-:W5:Y:S04]  /*8c50*/  LDS.U16 R5, [R67+0x6] ;  /* 0x0000060043057984 */ /* 0x000f680000000400 */
[----:B------:R-:W0:Y:S04]  /*8c60*/  LDS.U16 R6, [R66+0x8] ;  /* 0x0000080042067984 */ /* 0x000e280000000400 */
[----:B------:R-:W1:Y:S04]  /*8c70*/  LDS.U16 R7, [R65+0xa] ;  /* 0x00000a0041077984 */ /* 0x000e680000000400 */
[----:B------:R-:W1:Y:S04]  /*8c80*/  LDS.U16 R8, [R64+0xc] ;  /* 0x00000c0040087984 */ /* 0x000e680000000400 */
[----:B------:R-:W1:Y:S04]  /*8c90*/  LDS.U16 R9, [R63+0xe] ;  /* 0x00000e003f097984 */ /* 0x000e680000000400 */
[----:B------:R-:W1:Y:S04]  /*8ca0*/  LDS.U16 R10, [R62+0x10] ;  /* 0x000010003e0a7984 */ /* 0x000e680000000400 */
[----:B------:R-:W1:Y:S04]  /*8cb0*/  LDS.U16 R11, [R61+0x12] ;  /* 0x000012003d0b7984 */ /* 0x000e680000000400 */
[----:B------:R-:W1:Y:S01]  /*8cc0*/  LDS.U16 R13, [R59+0x16] ;  /* 0x000016003b0d7984 */ /* 0x000e620000000400 */
[----:B--2---:R-:W-:-:S03]  /*8cd0*/  HADD2.F32 R16, -RZ, R0.H0_H0 ;  /* 0x20000000ff107230 */ /* 0x004fc60000004100 */
[----:B------:R-:W2:Y:S01]  /*8ce0*/  LDS.U16 R0, [R58+0x18] ;  /* 0x000018003a007984 */ /* 0x000ea20000000400 */
[----:B---3--:R-:W-:-:S03]  /*8cf0*/  HADD2.F32 R34, -RZ, R3.H0_H0 ;  /* 0x20000003ff227230 */ /* 0x008fc60000004100 */
[----:B------:R-:W3:Y:S04]  /*8d00*/  LDS.U16 R12, [R60+0x14] ;  /* 0x000014003c0c7984 */ /* 0x000ee80000000400 */
[----:B------:R-:W3:Y:S04]  /*8d10*/  LDS.U16 R14, [R57+0x1a] ;  /* 0x00001a00390e7984 */ /* 0x000ee80000000400 */
[----:B------:R-:W3:Y:S04]  /*8d20*/  LDS.U16 R15, [R55+0x1e] ;  /* 0x00001e00370f7984 */ /* 0x000ee80000000400 */
[----:B------:R-:W3:Y:S01]  /*8d30*/  LDS.U16 R3, [R56+0x1c] ;  /* 0x00001c0038037984 */ /* 0x000ee20000000400 */
[----:B----4-:R-:W-:-:S02]  /*8d40*/  HADD2.F32 R35, -RZ, R4.H0_H0 ;  /* 0x20000004ff237230 */ /* 0x010fc40000004100 */
[----:B------:R-:W-:Y:S01]  /*8d50*/  FMUL.FTZ R17, R16, -1.4426950216293334961 ;  /* 0xbfb8aa3b10117820 */ /* 0x000fe20000410000 */
[----:B-----5:R-:W-:Y:S02]  /*8d60*/  HADD2.F32 R36, -RZ, R5.H0_H0 ;  /* 0x20000005ff247230 */ /* 0x020fe40000004100 */
[----:B------:R-:W-:Y:S01]  /*8d70*/  FMUL.FTZ R4, R34, -1.4426950216293334961 ;  /* 0xbfb8aa3b22047820 */ /* 0x000fe20000410000 */
        /* <DEDUP_REMOVED lines=9> */
[----:B------:R-:W-:Y:S01]  /*8e10*/  FMUL.FTZ R8, R38, -1.4426950216293334961 ;  /* 0xbfb8aa3b26087820 */ /* 0x000fe20000410000 */
[----:B------:R-:W-:Y:S01]  /*8e20*/  HADD2.F32 R42, -RZ, R11.H0_H0 ;  /* 0x2000000bff2a7230 */ /* 0x000fe20000004100 */
[----:B------:R-:W1:Y:S01]  /*8e30*/  MUFU.EX2 R4, R4 ;  /* 0x0000000400047308 */ /* 0x000e620000000800 */
[----:B------:R-:W-:Y:S02]  /*8e40*/  HADD2.F32 R44, -RZ, R13.H0_H0 ;  /* 0x2000000dff2c7230 */ /* 0x000fe40000004100 */
[----:B------:R-:W-:Y:S01]  /*8e50*/  FMUL.FTZ R9, R39, -1.4426950216293334961 ;  /* 0xbfb8aa3b27097820 */ /* 0x000fe20000410000 */
[----:B------:R-:W-:Y:S01]  /*8e60*/  FMUL.FTZ R10, R40, -1.4426950216293334961 ;  /* 0xbfb8aa3b280a7820 */ /* 0x000fe20000410000 */
[----:B--2---:R-:W-:Y:S01]  /*8e70*/  HADD2.F32 R46, -RZ, R0.H0_H0 ;  /* 0x20000000ff2e7230 */ /* 0x004fe20000004100 */
[----:B------:R-:W2:Y:S01]  /*8e80*/  MUFU.EX2 R5, R5 ;  /* 0x0000000500057308 */ /* 0x000ea20000000800 */
[----:B---3--:R-:W-:-:S03]  /*8e90*/  HADD2.F32 R43, -RZ, R12.H0_H0 ;  /* 0x2000000cff2b7230 */ /* 0x008fc60000004100 */
[----:B------:R-:W3:Y:S01]  /*8ea0*/  MUFU.EX2 R6, R6 ;  /* 0x0000000600067308 */ /* 0x000ee20000000800 */
[----:B------:R-:W-:Y:S02]  /*8eb0*/  HADD2.F32 R14, -RZ, R14.H0_H0 ;  /* 0x2000000eff0e7230 */ /* 0x000fe40000004100 */
[----:B------:R-:W-:Y:S01]  /*8ec0*/  FMUL.FTZ R11, R41, -1.4426950216293334961 ;  /* 0xbfb8aa3b290b7820 */ /* 0x000fe20000410000 */
[----:B------:R-:W-:Y:S02]  /*8ed0*/  HADD2.F32 R0, -RZ, R15.H0_H0 ;  /* 0x2000000fff007230 */ /* 0x000fe40000004100 */
[----:B------:R-:W-:Y:S01]  /*8ee0*/  FMUL.FTZ R12, R42, -1.4426950216293334961 ;  /* 0xbfb8aa3b2a0c7820 */ /* 0x000fe20000410000 */
[----:B------:R-:W-:Y:S01]  /*8ef0*/  FMUL.FTZ R45, R44, -1.4426950216293334961 ;  /* 0xbfb8aa3b2c2d7820 */ /* 0x000fe20000410000 */
[----:B------:R-:W-:Y:S01]  /*8f00*/  HADD2.F32 R47, -RZ, R3.H0_H0 ;  /* 0x20000003ff2f7230 */ /* 0x000fe20000004100 */
[----:B------:R-:W4:Y:S01]  /*8f10*/  MUFU.EX2 R7, R7 ;  /* 0x0000000700077308 */ /* 0x000f220000000800 */
[----:B------:R-:W-:Y:S01]  /*8f20*/  FMUL.FTZ R13, R43, -1.4426950216293334961 ;  /* 0xbfb8aa3b2b0d7820 */ /* 0x000fe20000410000 */
[----:B------:R-:W-:Y:S01]  /*8f30*/  FMUL.FTZ R15, R14, -1.4426950216293334961 ;  /* 0xbfb8aa3b0e0f7820 */ /* 0x000fe20000410000 */
[----:B------:R-:W-:Y:S01]  /*8f40*/  FMUL.FTZ R49, R0, -1.4426950216293334961 ;  /* 0xbfb8aa3b00317820 */ /* 0x000fe20000410000 */
[----:B------:R-:W5:Y:S01]  /*8f50*/  MUFU.EX2 R8, R8 ;  /* 0x0000000800087308 */ /* 0x000f620000000800 */
[----:B------:R-:W-:Y:S01]  /*8f60*/  FMUL.FTZ R48, R47, -1.4426950216293334961 ;  /* 0xbfb8aa3b2f307820 */ /* 0x000fe20000410000 */
[----:B------:R-:W-:-:S02]  /*8f70*/  FMUL.FTZ R3, R46, -1.4426950216293334961 ;  /* 0xbfb8aa3b2e037820 */ /* 0x000fc40000410000 */
[----:B------:R-:W5:Y:S04]  /*8f80*/  MUFU.EX2 R9, R9 ;  /* 0x0000000900097308 */ /* 0x000f680000000800 */
[----:B------:R-:W5:Y:S04]  /*8f90*/  MUFU.EX2 R10, R10 ;  /* 0x0000000a000a7308 */ /* 0x000f680000000800 */
[----:B------:R-:W5:Y:S04]  /*8fa0*/  MUFU.EX2 R11, R11 ;  /* 0x0000000b000b7308 */ /* 0x000f680000000800 */
[----:B------:R-:W5:Y:S04]  /*8fb0*/  MUFU.EX2 R12, R12 ;  /* 0x0000000c000c7308 */ /* 0x000f680000000800 */
[----:B------:R-:W5:Y:S01]  /*8fc0*/  MUFU.EX2 R45, R45 ;  /* 0x0000002d002d7308 */ /* 0x000f620000000800 */
[----:B0-----:R-:W-:-:S03]  /*8fd0*/  FADD.FTZ R17, R17, 1 ;  /* 0x3f80000011117421 */ /* 0x001fc60000010000 */
[----:B------:R-:W0:Y:S04]  /*8fe0*/  MUFU.EX2 R13, R13 ;  /* 0x0000000d000d7308 */ /* 0x000e280000000800 */
[----:B------:R-:W0:Y:S04]  /*8ff0*/  MUFU.EX2 R15, R15 ;  /* 0x0000000f000f7308 */ /* 0x000e280000000800 */
[----:B------:R-:W0:Y:S01]  /*9000*/  MUFU.EX2 R49, R49 ;  /* 0x0000003100317308 */ /* 0x000e220000000800 */
[----:B-1----:R-:W-:-:S03]  /*9010*/  FADD.FTZ R4, R4, 1 ;  /* 0x3f80000004047421 */ /* 0x002fc60000010000 */
[----:B------:R-:W1:Y:S04]  /*9020*/  MUFU.EX2 R48, R48 ;  /* 0x0000003000307308 */ /* 0x000e680000000800 */
[----:B------:R-:W1:Y:S01]  /*9030*/  MUFU.EX2 R3, R3 ;  /* 0x0000000300037308 */ /* 0x000e620000000800 */
[----:B--2---:R-:W-:Y:S01]  /*9040*/  FADD.FTZ R5, R5, 1 ;  /* 0x3f80000005057421 */ /* 0x004fe20000010000 */
[----:B---3--:R-:W-:Y:S01]  /*9050*/  FADD.FTZ R6, R6, 1 ;  /* 0x3f80000006067421 */ /* 0x008fe20000010000 */
[----:B----4-:R-:W-:Y:S01]  /*9060*/  FADD.FTZ R7, R7, 1 ;  /* 0x3f80000007077421 */ /* 0x010fe20000010000 */
[----:B------:R-:W2:Y:S01]  /*9070*/  MUFU.RCP R17, R17 ;  /* 0x0000001100117308 */ /* 0x000ea20000001000 */
[----:B-----5:R-:W-:Y:S01]  /*9080*/  FADD.FTZ R8, R8, 1 ;  /* 0x3f80000008087421 */ /* 0x020fe20000010000 */
[----:B------:R-:W-:Y:S01]  /*9090*/  FADD.FTZ R9, R9, 1 ;  /* 0x3f80000009097421 */ /* 0x000fe20000010000 */
[----:B------:R-:W-:Y:S01]  /*90a0*/  FADD.FTZ R10, R10, 1 ;  /* 0x3f8000000a0a7421 */ /* 0x000fe20000010000 */
[----:B------:R-:W-:-:S04]  /*90b0*/  FADD.FTZ R11, R11, 1 ;  /* 0x3f8000000b0b7421 */ /* 0x000fc80000010000 */
[----:B------:R-:W3:Y:S01]  /*90c0*/  MUFU.RCP R51, R4 ;  /* 0x0000000400337308 */ /* 0x000ee20000001000 */
[----:B------:R-:W-:Y:S01]  /*90d0*/  FADD.FTZ R12, R12, 1 ;  /* 0x3f8000000c0c7421 */ /* 0x000fe20000010000 */
[----:B------:R-:W-:Y:S01]  /*90e0*/  FADD.FTZ R45, R45, 1 ;  /* 0x3f8000002d2d7421 */ /* 0x000fe20000010000 */
[----:B0-----:R-:W-:Y:S01]  /*90f0*/  FADD.FTZ R13, R13, 1 ;  /* 0x3f8000000d0d7421 */ /* 0x001fe20000010000 */
[----:B------:R-:W-:-:S04]  /*9100*/  FADD.FTZ R15, R15, 1 ;  /* 0x3f8000000f0f7421 */ /* 0x000fc80000010000 */
[----:B------:R-:W0:Y:S01]  /*9110*/  MUFU.RCP R50, R5 ;  /* 0x0000000500327308 */ /* 0x000e220000001000 */
[----:B------:R-:W-:Y:S01]  /*9120*/  FADD.FTZ R49, R49, 1 ;  /* 0x3f80000031317421 */ /* 0x000fe20000010000 */
[----:B-1----:R-:W-:-:S06]  /*9130*/  FADD.FTZ R48, R48, 1 ;  /* 0x3f80000030307421 */ /* 0x002fcc0000010000 */
[----:B------:R1:W4:Y:S08]  /*9140*/  MUFU.RCP R53, R6 ;  /* 0x0000000600357308 */ /* 0x0003300000001000 */
[----:B------:R-:W5:Y:S01]  /*9150*/  MUFU.RCP R52, R7 ;  /* 0x0000000700347308 */ /* 0x000f620000001000 */
[----:B-1----:R-:W-:-:S07]  /*9160*/  FADD.FTZ R6, R3, 1 ;  /* 0x3f80000003067421 */ /* 0x002fce0000010000 */
[----:B------:R-:W1:Y:S08]  /*9170*/  MUFU.RCP R83, R8 ;  /* 0x0000000800537308 */ /* 0x000e700000001000 */
[----:B------:R-:W1:Y:S08]  /*9180*/  MUFU.RCP R54, R9 ;  /* 0x0000000900367308 */ /* 0x000e700000001000 */
[----:B------:R-:W1:Y:S08]  /*9190*/  MUFU.RCP R85, R10 ;  /* 0x0000000a00557308 */ /* 0x000e700000001000 */
[----:B------:R-:W1:Y:S08]  /*91a0*/  MUFU.RCP R82, R11 ;  /* 0x0000000b00527308 */ /* 0x000e700000001000 */
[----:B------:R-:W1:Y:S08]  /*91b0*/  MUFU.RCP R87, R12 ;  /* 0x0000000c00577308 */ /* 0x000e700000001000 */
[----:B------:R-:W1:Y:S08]  /*91c0*/  MUFU.RCP R84, R13 ;  /* 0x0000000d00547308 */ /* 0x000e700000001000 */
[----:B------:R-:W1:Y:S01]  /*91d0*/  MUFU.RCP R45, R45 ;  /* 0x0000002d002d7308 */ /* 0x000e620000001000 */
[----:B--2---:R-:W-:Y:S01]  /*91e0*/  FMUL.FTZ R16, R16, R17 ;  /* 0x0000001110107220 */ /* 0x004fe20000410000 */
[----:B------:R-:W-:Y:S06]  /*91f0*/  BAR.SYNC.DEFER_BLOCKING 0x0 ;  /* 0x0000000000007b1d */ /* 0x000fec0000010000 */
[----:B------:R5:W2:Y:S01]  /*9200*/  MUFU.RCP R91, R6 ;  /* 0x00000006005b7308 */ /* 0x000aa20000001000 */
[----:B---3--:R-:W-:-:S07]  /*9210*/  FMUL.FTZ R3, R34, R51 ;  /* 0x0000003322037220 */ /* 0x008fce0000410000 */
[----:B------:R-:W3:Y:S08]  /*9220*/  MUFU.RCP R15, R15 ;  /* 0x0000000f000f7308 */ /* 0x000ef00000001000 */
[----:B------:R-:W3:Y:S01]  /*9230*/  MUFU.RCP R49, R49 ;  /* 0x0000003100317308 */ /* 0x000ee20000001000 */
[----:B0-----:R-:W-:-:S07]  /*9240*/  FMUL.FTZ R4, R35, R50 ;  /* 0x0000003223047220 */ /* 0x001fce0000410000 */
[----:B------:R-:W0:Y:S01]  /*9250*/  MUFU.RCP R48, R48 ;  /* 0x0000003000307308 */ /* 0x000e220000001000 */
[----:B----4-:R-:W-:Y:S01]  /*9260*/  FMUL.FTZ R5, R36, R53 ;  /* 0x0000003524057220 */ /* 0x010fe20000410000 */
[----:B------:R-:W-:Y:S01]  /*9270*/  FMUL.FTZ R16, R16, R33 ;  /* 0x0000002110107220 */ /* 0x000fe20000410000 */
[----:B------:R-:W-:Y:S01]  /*9280*/  FMUL.FTZ R3, R3, R32 ;  /* 0x0000002003037220 */ /* 0x000fe20000410000 */
[----:B-----5:R-:W-:Y:S01]  /*9290*/  FMUL.FTZ R6, R37, R52 ;  /* 0x0000003425067220 */ /* 0x020fe20000410000 */
        /* <DEDUP_REMOVED lines=14> */
[----:B------:R-:W-:Y:S01]  /*9380*/  F2FP.F16.F32.PACK_AB R4, R5, R4 ;  /* 0x000000040504723e */ /* 0x000fe200000000ff */
[----:B------:R-:W-:Y:S01]  /*9390*/  FMUL.FTZ R10, R10, R25 ;  /* 0x000000190a0a7220 */ /* 0x000fe20000410000 */
[----:B------:R-:W-:Y:S01]  /*93a0*/  FMUL.FTZ R11, R11, R24 ;  /* 0x000000180b0b7220 */ /* 0x000fe20000410000 */
[----:B--2---:R-:W-:Y:S01]  /*93b0*/  FMUL.FTZ R46, R46, R91 ;  /* 0x0000005b2e2e7220 */ /* 0x004fe20000410000 */
[----:B---3--:R-:W-:Y:S01]  /*93c0*/  FMUL.FTZ R15, R14, R15 ;  /* 0x0000000f0e0f7220 */ /* 0x008fe20000410000 */
[----:B------:R-:W-:Y:S01]  /*93d0*/  FMUL.FTZ R3, R0, R49 ;  /* 0x0000003100037220 */ /* 0x000fe20000410000 */
[----:B0-----:R-:W-:Y:S01]  /*93e0*/  FMUL.FTZ R14, R47, R48 ;  /* 0x000000302f0e7220 */ /* 0x001fe20000410000 */
        /* <DEDUP_REMOVED lines=10> */
[----:B------:R-:W-:Y:S01]  /*9490*/  STS.U16 [R70], R16 ;  /* 0x0000001046007388 */ /* 0x000fe20000000400 */
[----:B------:R-:W-:-:S02]  /*94a0*/  PRMT R7, R6, 0x7632, R7 ;  /* 0x0000763206077816 */ /* 0x000fc40000000007 */
[----:B------:R-:W-:Y:S01]  /*94b0*/  F2FP.F16.F32.PACK_AB R10, R11, R10 ;  /* 0x0000000a0b0a723e */ /* 0x000fe200000000ff */
[----:B------:R0:W-:Y:S01]  /*94c0*/  STS.U16 [R69+0x2], R0 ;  /* 0x0000020045007388 */ /* 0x0001e20000000400 */
[----:B------:R-:W-:-:S03]  /*94d0*/  F2FP.F16.F32.PACK_AB R12, R13, R12 ;  /* 0x0000000c0d0c723e */ /* 0x000fc600000000ff */
[----:B------:R1:W-:Y:S01]  /*94e0*/  STS.U16 [R68+0x4], R4 ;  /* 0x0000040444007388 */ /* 0x0003e20000000400 */
[----:B------:R-:W-:-:S03]  /*94f0*/  F2FP.F16.F32.PACK_AB R15, R15, R46 ;  /* 0x0000002e0f0f723e */ /* 0x000fc600000000ff */
[----:B------:R2:W-:Y:S01]  /*9500*/  STS.U16 [R67+0x6], R5 ;  /* 0x0000060543007388 */ /* 0x0005e20000000400 */
[----:B0-----:R-:W-:-:S03]  /*9510*/  PRMT R0, R8, 0x7632, R0 ;  /* 0x0000763208007816 */ /* 0x001fc60000000000 */
[----:B------:R0:W-:Y:S01]  /*9520*/  STS.U16 [R66+0x8], R6 ;  /* 0x0000080642007388 */ /* 0x0001e20000000400 */
[----:B------:R-:W-:Y:S02]  /*9530*/  F2FP.F16.F32.PACK_AB R3, R3, R14 ;  /* 0x0000000e0303723e */ /* 0x000fe400000000ff */
[----:B-1----:R-:W-:Y:S01]  /*9540*/  PRMT R4, R10, 0x7632, R4 ;  /* 0x000076320a047816 */ /* 0x002fe20000000004 */
[----:B------:R-:W-:Y:S01]  /*9550*/  STS.U16 [R65+0xa], R7 ;  /* 0x00000a0741007388 */ /* 0x000fe20000000400 */
[----:B--2---:R-:W-:-:S03]  /*9560*/  PRMT R5, R12, 0x7632, R5 ;  /* 0x000076320c057816 */ /* 0x004fc60000000005 */
[----:B------:R-:W-:Y:S01]  /*9570*/  STS.U16 [R64+0xc], R8 ;  /* 0x00000c0840007388 */ /* 0x000fe20000000400 */
[----:B------:R-:W-:Y:S02]  /*9580*/  PRMT R28, R3, 0x7610, R28 ;  /* 0x00007610031c7816 */ /* 0x000fe4000000001c */
[----:B0-----:R-:W-:Y:S01]  /*9590*/  PRMT R6, R15, 0x7632, R6 ;  /* 0x000076320f067816 */ /* 0x001fe20000000006 */
[----:B------:R0:W-:Y:S04]  /*95a0*/  STS.U16 [R63+0xe], R0 ;  /* 0x00000e003f007388 */ /* 0x0001e80000000400 */
[----:B------:R-:W-:Y:S04]  /*95b0*/  STS.U16 [R62+0x10], R10 ;  /* 0x0000100a3e007388 */ /* 0x000fe80000000400 */
[----:B------:R1:W-:Y:S01]  /*95c0*/  STS.U16 [R61+0x12], R4 ;  /* 0x000012043d007388 */ /* 0x0003e20000000400 */
[----:B0-----:R-:W-:-:S03]  /*95d0*/  PRMT R0, R3, 0x7632, R0 ;  /* 0x0000763203007816 */ /* 0x001fc60000000000 */
[----:B------:R-:W-:Y:S04]  /*95e0*/  STS.U16 [R60+0x14], R12 ;  /* 0x0000140c3c007388 */ /* 0x000fe80000000400 */
[----:B------:R0:W-:Y:S01]  /*95f0*/  STS.U16 [R59+0x16], R5 ;  /* 0x000016053b007388 */ /* 0x0001e20000000400 */
[----:B-1----:R-:W-:-:S03]  /*9600*/  IMAD.U32 R4, RZ, RZ, UR38 ;  /* 0x00000026ff047e24 */ /* 0x002fc6000f8e00ff */
        /* <DEDUP_REMOVED lines=24> */
[----:B------:R-:W-:Y:S01]  /*9790*/  UIMAD UR13, UR48, UR13, UR9 ;  /* 0x0000000d300d72a4 */ /* 0x000fe2000f8e0209 */
[----:B------:R-:W-:-:S03]  /*97a0*/  UMOV UR12, UR16 ;  /* 0x00000010000c7c82 */ /* 0x000fc60008000000 */
[----:B------:R-:W-:-:S04]  /*97b0*/  UIADD3 UR13, UPT, UPT, UR17, UR13, URZ ;  /* 0x0000000d110d7290 */ /* 0x000fc8000fffe0ff */
        /* <DEDUP_REMOVED lines=48> */
.L_x_2971:
        /* <DEDUP_REMOVED lines=12> */
.L_x_8007:


//--------------------- .text._Z25selective_scan_fwd_kernelI32Selective_Scan_fwd_kernel_traitsILi64ELi16ELi1ELb1ELb1ELb1ELb0ELb0EN3c104HalfEffEEv13SSMParamsBase --------------------------
	.section	.text._Z25selective_scan_fwd_kernelI32Selective_Scan_fwd_kernel_traitsILi64ELi16ELi1ELb1ELb1ELb1ELb0ELb0EN3c104HalfEffEEv13SSMParamsBase,"ax",@progbits
	.align	128
        .global         _Z25selective_scan_fwd_kernelI32Selective_Scan_fwd_kernel_traitsILi64ELi16ELi1ELb1ELb1ELb1ELb0ELb0EN3c104HalfEffEEv13SSMParamsBase
        .type           _Z25selective_scan_fwd_kernelI32Selective_Scan_fwd_kernel_traitsILi64ELi16ELi1ELb1ELb1ELb1ELb0ELb0EN3c104HalfEffEEv13SSMParamsBase,@function
        .size           _Z25selective_scan_fwd_kernelI32Selective_Scan_fwd_kernel_traitsILi64ELi16ELi1ELb1ELb1ELb1ELb0ELb0EN3c104HalfEffEEv13SSMParamsBase,(.L_x_8008 - _Z25selective_scan_fwd_kernelI32Selective_Scan_fwd_kernel_traitsILi64ELi16ELi1ELb1ELb1ELb1ELb0ELb0EN3c104HalfEffEEv13SSMParamsBase)
        .other          _Z25selective_scan_fwd_kernelI32Selective_Scan_fwd_kernel_traitsILi64ELi16ELi1ELb1ELb1ELb1ELb0ELb0EN3c104HalfEffEEv13SSMParamsBase,@"STO_CUDA_ENTRY STV_DEFAULT"
_Z25selective_scan_fwd_kernelI32Selective_Scan_fwd_kernel_traitsILi64ELi16ELi1ELb1ELb1ELb1ELb0ELb0EN3c104HalfEffEEv13SSMParamsBase:
.text._Z25selective_scan_fwd_kernelI32Selective_Scan_fwd_kernel_traitsILi64ELi16ELi1ELb1ELb1ELb1ELb0ELb0EN3c104HalfEffEEv13SSMParamsBase:
        /* <DEDUP_REMOVED lines=48> */
.L_x_2972:
        /* <DEDUP_REMOVED lines=83> */
.L_x_2973:
        /* <DEDUP_REMOVED lines=11> */
.L_x_2974:
[----:B------:R-:W-:Y:S01]  /*08e0*/  UPLOP3.LUT UP1, UPT, UP1, UP0, UPT, 0x20, 0x2 ;  /* 0x000000000002789c */ /* 0x000fe20000f20470 */
[----:B------:R-:W0:Y:S01]  /*08f0*/  LDC.64 R6, c[0x0][0x468] ;  /* 0x00011a00ff067b82 */ /* 0x000e220000000a00 */
[----:B------:R-:W1:Y:S02]  /*0900*/  LDCU.64 UR8, c[0x0][0x4e0] ;  /* 0x00009c00ff0877ac */ /* 0x000e640008000a00 */
[----:B------:R-:W-:Y:S01]  /*0910*/  UISETP.EQ.OR UP2, UPT, UR10, URZ, !UP1 ;  /* 0x000000ff0a00728c */ /* 0x000fe2000cf42670 */
[----:B------:R-:W2:Y:S01]  /*0920*/  LDCU.64 UR6, c[0x0][0x4a0] ;  /* 0x00009400ff0677ac */ /* 0x000ea20008000a00 */
[----:B------:R-:W-:Y:S01]  /*0930*/  PLOP3.LUT P5, PT, PT, PT, UP0, 0x80, 0x8 ;  /* 0x000000000008781c */ /* 0x000fe20003faf008 */
[----:B------:R-:W-:Y:S01]  /*0940*/  HFMA2 R46, -RZ, RZ, 0, 0 ;  /* 0x00000000ff2e7431 */ /* 0x000fe200000001ff */
[----:B------:R-:W-:Y:S01]  /*0950*/  MOV R45, RZ ;  /* 0x000000ff002d7202 */ /* 0x000fe20000000f00 */
        /* <DEDUP_REMOVED lines=64> */
[----:B------:R-:W-:-:S05]  /*0d60*/  MOV R7, UR5 ;  /* 0x0000000500077c02 */ /* 0x000fca0008000f00 */
        /* <DEDUP_REMOVED lines=15> */
.L_x_2975:
        /* <DEDUP_REMOVED lines=30> */
.L_x_2976:
        /* <DEDUP_REMOVED lines=11> */
[----:B------:R-:W-:Y:S01]  /*10f0*/  UMOV UR5, 0x400 ;  /* 0x0000040000057882 */ /* 0x000fe20000000000 */
[----:B----4-:R-:W-:Y:S02]  /*1100*/  ULEA UR15, UP0, UR19, UR8, 0x2 ;  /* 0x00000008130f7291 */ /* 0x010fe4000f8010ff */
[----:B--2---:R-:W-:Y:S01]  /*1110*/  ULEA UR5, UR6, UR5, 0x18 ;  /* 0x0000000506057291 */ /* 0x004fe2000f8ec0ff */
[----:B0-----:R-:W-:Y:S01]  /*1120*/  SHF.R.U32.HI R99, RZ, 0x5, R40 ;  /* 0x00000005ff637819 */ /* 0x001fe20000011628 */
[----:B------:R-:W-:Y:S01]  /*1130*/  ULEA.HI.X UR14, UR4, UR21, UR14, 0x2, UP2 ;  /* 0x00000015040e7291 */ /* 0x000fe200090f140e */
[----:B------:R-:W-:Y:S01]  /*1140*/  SHF.L.U32 R98, R40, 0x4, RZ ;  /* 0x0000000428627819 */ /* 0x000fe200000006ff */
[----:B------:R-:W-:-:S02]  /*1150*/  ULEA.HI.X UR18, UR19, UR9, URZ, 0x2, UP0 ;  /* 0x0000000913127291 */ /* 0x000fc400080f14ff */
[----:B------:R-:W-:Y:S01]  /*1160*/  LEA R39, R99, UR5, 0x3 ;  /* 0x0000000563277c11 */ /* 0x000fe2000f8e18ff */
[----:B------:R-:W-:Y:S01]  /*1170*/  UMOV UR4, URZ ;  /* 0x000000ff00047c82 */ /* 0x000fe20008000000 */
[C---:B------:R-:W-:Y:S01]  /*1180*/  IADD3 R97, PT, PT, R98.reuse, 0xb, RZ ;  /* 0x0000000b62617810 */ /* 0x040fe20007ffe0ff */
[----:B------:R-:W-:Y:S01]  /*1190*/  UMOV UR6, URZ ;  /* 0x000000ff00067c82 */ /* 0x000fe20008000000 */
[C---:B------:R-:W-:Y:S02]  /*11a0*/  IADD3 R96, PT, PT, R98.reuse, 0xc, RZ ;  /* 0x0000000c62607810 */ /* 0x040fe40007ffe0ff */
[C---:B------:R-:W-:Y:S02]  /*11b0*/  IADD3 R95, PT, PT, R98.reuse, 0xd, RZ ;  /* 0x0000000d625f7810 */ /* 0x040fe40007ffe0ff */
[C---:B------:R-:W-:Y:S02]  /*11c0*/  IADD3 R94, PT, PT, R98.reuse, 0xe, RZ ;  /* 0x0000000e625e7810 */ /* 0x040fe40007ffe0ff */
[----:B------:R-:W-:-:S07]  /*11d0*/  IADD3 R93, PT, PT, R98, 0xf, RZ ;  /* 0x0000000f625d7810 */ /* 0x000fce0007ffe0ff */
.L_x_3018:
        /* <DEDUP_REMOVED lines=53> */
[--C-:B------:R-:W-:Y:S02]  /*1530*/  HADD2.F32 R22, -RZ, R18.reuse.H0_H0 ;  /* 0x20000012ff167230 */ /* 0x100fe40000004100 */
[--C-:B------:R-:W-:Y:S01]  /*1540*/  FADD.FTZ R58, R20, R45.reuse ;  /* 0x0000002d143a7221 */ /* 0x100fe20000010000 */
[----:B------:R-:W-:Y:S01]  /*1550*/  FSETP.GTU.FTZ.AND P0, PT, R60, 20, PT ;  /* 0x41a000003c00780b */ /* 0x000fe20003f1c000 */
[--C-:B------:R-:W-:Y:S01]  /*1560*/  FADD.FTZ R57, R30, R45.reuse ;  /* 0x0000002d1e397221 */ /* 0x100fe20000010000 */
[----:B------:R-:W-:Y:S02]  /*1570*/  HADD2.F32 R18, -RZ, R18.H1_H1 ;  /* 0x30000012ff127230 */ /* 0x000fe40000004100 */
[--C-:B------:R-:W-:Y:S01]  /*1580*/  FADD.FTZ R56, R22, R45.reuse ;  /* 0x0000002d16387221 */ /* 0x100fe20000010000 */
[----:B0-----:R-:W-:Y:S02]  /*1590*/  ISETP.EQ.OR P0, PT, RZ, UR5, P0 ;  /* 0x00000005ff007c0c */ /* 0x001fe40008702670 */
[----:B------:R-:W-:Y:S01]  /*15a0*/  FSETP.GTU.FTZ.AND P1, PT, R59, 20, PT ;  /* 0x41a000003b00780b */ /* 0x000fe20003f3c000 */
[----:B------:R-:W-:Y:S01]  /*15b0*/  FADD.FTZ R62, R18, R45 ;  /* 0x0000002d123e7221 */ /* 0x000fe20000010000 */
[----:B------:R-:W-:-:S02]  /*15c0*/  FSETP.GTU.FTZ.AND P4, PT, R58, 20, PT ;  /* 0x41a000003a00780b */ /* 0x000fc40003f9c000 */
[----:B------:R-:W-:Y:S02]  /*15d0*/  FSETP.GTU.FTZ.AND P2, PT, R57, 20, PT ;  /* 0x41a000003900780b */ /* 0x000fe40003f5c000 */
[----:B------:R-:W-:-:S05]  /*15e0*/  FSETP.GTU.FTZ.AND P5, PT, R56, 20, PT ;  /* 0x41a000003800780b */ /* 0x000fca0003fbc000 */
[----:B--23--:R-:W-:Y:S08]  /*15f0*/  @P0 BRA `(.L_x_2978) ;  /* 0x0000000000780947 */ /* 0x00cff00003800000 */
        /* <DEDUP_REMOVED lines=30> */
.L_x_2978:
[----:B------:R-:W-:Y:S05]  /*17e0*/  BSYNC.RECONVERGENT B0 ;  /* 0x0000000000007941 */ /* 0x000fea0003800200 */
.L_x_2977:
        /* <DEDUP_REMOVED lines=37> */
.L_x_2980:
[----:B------:R-:W-:Y:S05]  /*1a40*/  BSYNC.RECONVERGENT B0 ;  /* 0x0000000000007941 */ /* 0x000fea0003800200 */
.L_x_2979:
        /* <DEDUP_REMOVED lines=35> */
.L_x_2982:
[----:B------:R-:W-:Y:S05]  /*1c80*/  BSYNC.RECONVERGENT B0 ;  /* 0x0000000000007941 */ /* 0x000fea0003800200 */
.L_x_2981:
        /* <DEDUP_REMOVED lines=37> */
.L_x_2984:
[----:B------:R-:W-:Y:S05]  /*1ee0*/  BSYNC.RECONVERGENT B0 ;  /* 0x0000000000007941 */ /* 0x000fea0003800200 */
.L_x_2983:
        /* <DEDUP_REMOVED lines=35> */
.L_x_2986:
[----:B------:R-:W-:Y:S05]  /*2120*/  BSYNC.RECONVERGENT B0 ;  /* 0x0000000000007941 */ /* 0x000fea0003800200 */
.L_x_2985:
        /* <DEDUP_REMOVED lines=37> */
.L_x_2988:
[----:B------:R-:W-:Y:S05]  /*2380*/  BSYNC.RECONVERGENT B0 ;  /* 0x0000000000007941 */ /* 0x000fea0003800200 */
.L_x_2987:
        /* <DEDUP_REMOVED lines=35> */
.L_x_2990:
[----:B------:R-:W-:Y:S05]  /*25c0*/  BSYNC.RECONVERGENT B0 ;  /* 0x0000000000007941 */ /* 0x000fea0003800200 */
.L_x_2989:
[----:B------:R-:W-:Y:S01]  /*25d0*/  ISETP.EQ.OR P6, PT, RZ, UR5, P4 ;  /* 0x00000005ff007c0c */ /* 0x000fe2000a7c2670 */
[----:B------:R-:W-:Y:S01]  /*25e0*/  HADD2.F32 R4, -RZ, R6.H0_H0 ;  /* 0x20000006ff047230 */ /* 0x000fe20000004100 */
[----:B------:R-:W-:Y:S01]  /*25f0*/  BSSY.RECONVERGENT B0, `(.L_x_2991) ;  /* 0x0000024000007945 */ /* 0x000fe20003800200 */
[----:B------:R-:W-:Y:S01]  /*2600*/  FSETP.GTU.FTZ.AND P0, PT, R70, 20, PT ;  /* 0x41a000004600780b */ /* 0x000fe20003f1c000 */
[----:B------:R-:W-:Y:S01]  /*2610*/  HADD2.F32 R113, -RZ, R12.H0_H0 ;  /* 0x2000000cff717230 */ /* 0x000fe20000004100 */
        /* <DEDUP_REMOVED lines=33> */
.L_x_2992:
[----:B------:R-:W-:Y:S05]  /*2830*/  BSYNC.RECONVERGENT B0 ;  /* 0x0000000000007941 */ /* 0x000fea0003800200 */
.L_x_2991:
[----:B------:R-:W-:Y:S01]  /*2840*/  HADD2.F32 R6, -RZ, R6.H1_H1 ;  /* 0x30000006ff067230 */ /* 0x000fe20000004100 */
[----:B------:R-:W-:Y:S01]  /*2850*/  BSSY.RECONVERGENT B0, `(.L_x_2993) ;  /* 0x0000026000007945 */ /* 0x000fe20003800200 */
[--C-:B------:R-:W-:Y:S01]  /*2860*/  HADD2.F32 R111, -RZ, R13.reuse.H0_H0 ;  /* 0x2000000dff6f7230 */ /* 0x100fe20000004100 */
[----:B------:R-:W-:Y:S01]  /*2870*/  FSETP.GTU.FTZ.AND P5, PT, R69, 20, PT ;  /* 0x41a000004500780b */ /* 0x000fe20003fbc000 */
[----:B------:R-:W-:Y:S02]  /*2880*/  HADD2.F32 R12, -RZ, R12.H1_H1 ;  /* 0x3000000cff0c7230 */ /* 0x000fe40000004100 */
[----:B------:R-:W-:Y:S01]  /*2890*/  FADD.FTZ R71, R6, R45 ;  /* 0x0000002d06477221 */ /* 0x000fe20000010000 */
[----:B------:R-:W-:Y:S02]  /*28a0*/  HADD2.F32 R13, -RZ, R13.H1_H1 ;  /* 0x3000000dff0d7230 */ /* 0x000fe40000004100 */
[----:B------:R-:W-:Y:S01]  /*28b0*/  HADD2.F32 R109, -RZ, R14.H0_H0 ;  /* 0x2000000eff6d7230 */ /* 0x000fe20000004100 */
        /* <DEDUP_REMOVED lines=31> */
.L_x_2994:
[----:B------:R-:W-:Y:S05]  /*2ab0*/  BSYNC.RECONVERGENT B0 ;  /* 0x0000000000007941 */ /* 0x000fea0003800200 */
.L_x_2993:
[----:B------:R-:W-:Y:S01]  /*2ac0*/  ISETP.EQ.OR P6, PT, RZ, UR5, P2 ;  /* 0x00000005ff007c0c */ /* 0x000fe200097c2670 */
[----:B------:R-:W-:Y:S01]  /*2ad0*/  HADD2.F32 R80, -RZ, R7.H0_H0 ;  /* 0x20000007ff507230 */ /* 0x000fe20000004100 */
[----:B------:R-:W-:Y:S01]  /*2ae0*/  BSSY.RECONVERGENT B0, `(.L_x_2995) ;  /* 0x0000027000007945 */ /* 0x000fe20003800200 */
[----:B------:R-:W-:Y:S01]  /*2af0*/  HADD2.F32 R5, -RZ, R14.H1_H1 ;  /* 0x3000000eff057230 */ /* 0x000fe20000004100 */
[----:B------:R-:W-:Y:S01]  /*2b00*/  FSETP.GTU.FTZ.AND P4, PT, R71, 20, PT ;  /* 0x41a000004700780b */ /* 0x000fe20003f9c000 */
[--C-:B------:R-:W-:Y:S01]  /*2b10*/  HADD2.F32 R107, -RZ, R15.reuse.H0_H0 ;  /* 0x2000000fff6b7230 */ /* 0x100fe20000004100 */
[----:B------:R-:W-:Y:S01]  /*2b20*/  ISETP.EQ.OR P2, PT, RZ, UR5, P1 ;  /* 0x00000005ff007c0c */ /* 0x000fe20008f42670 */
[----:B------:R-:W-:Y:S02]  /*2b30*/  HADD2.F32 R15, -RZ, R15.H1_H1 ;  /* 0x3000000fff0f7230 */ /* 0x000fe40000004100 */
[----:B------:R-:W-:Y:S01]  /*2b40*/  FADD.FTZ R80, R80, R45 ;  /* 0x0000002d50507221 */ /* 0x000fe20000010000 */
[----:B------:R-:W-:-:S03]  /*2b50*/  HADD2.F32 R14, -RZ, R7.H1_H1 ;  /* 0x30000007ff0e7230 */ /* 0x000fc60000004100 */
        /* <DEDUP_REMOVED lines=31> */
.L_x_2996:
[----:B------:R-:W-:Y:S05]  /*2d50*/  BSYNC.RECONVERGENT B0 ;  /* 0x0000000000007941 */ /* 0x000fea0003800200 */
.L_x_2995:
[----:B------:R-:W-:Y:S01]  /*2d60*/  BSSY.RECONVERGENT B0, `(.L_x_2997) ;  /* 0x0000027000007945 */ /* 0x000fe20003800200 */
[--C-:B------:R-:W-:Y:S01]  /*2d70*/  HADD2.F32 R103, -RZ, R9.reuse.H0_H0 ;  /* 0x20000009ff677230 */ /* 0x100fe20000004100 */
[----:B------:R-:W-:Y:S01]  /*2d80*/  FSETP.GTU.FTZ.AND P1, PT, R80, 20, PT ;  /* 0x41a000005000780b */ /* 0x000fe20003f3c000 */
[--C-:B------:R-:W-:Y:S02]  /*2d90*/  HADD2.F32 R105, -RZ, R8.reuse.H0_H0 ;  /* 0x20000008ff697230 */ /* 0x100fe40000004100 */
[----:B------:R-:W-:Y:S01]  /*2da0*/  FADD.FTZ R85, R14, R45 ;  /* 0x0000002d0e557221 */ /* 0x000fe20000010000 */
[----:B------:R-:W-:Y:S02]  /*2db0*/  HADD2.F32 R7, -RZ, R8.H1_H1 ;  /* 0x30000008ff077230 */ /* 0x000fe40000004100 */
        /* <DEDUP_REMOVED lines=33> */
.L_x_2998:
[----:B------:R-:W-:Y:S05]  /*2fd0*/  BSYNC.RECONVERGENT B0 ;  /* 0x0000000000007941 */ /* 0x000fea0003800200 */
.L_x_2997:
[----:B------:R-:W-:Y:S01]  /*2fe0*/  ISETP.EQ.OR P0, PT, RZ, UR5, P0 ;  /* 0x00000005ff007c0c */ /* 0x000fe20008702670 */
[----:B------:R-:W-:Y:S01]  /*2ff0*/  BSSY.RECONVERGENT B0, `(.L_x_2999) ;  /* 0x0000028000007945 */ /* 0x000fe20003800200 */
[----:B------:R-:W-:Y:S01]  /*3000*/  FSETP.GTU.FTZ.AND P2, PT, R85, 20, PT ;  /* 0x41a000005500780b */ /* 0x000fe20003f5c000 */
[--C-:B------:R-:W-:Y:S01]  /*3010*/  HADD2.F32 R17, -RZ, R11.reuse.H0_H0 ;  /* 0x2000000bff117230 */ /* 0x100fe20000004100 */
[----:B------:R-:W-:Y:S01]  /*3020*/  ISETP.EQ.OR P5, PT, RZ, UR5, P5 ;  /* 0x00000005ff007c0c */ /* 0x000fe2000afa2670 */
[----:B------:R-:W-:Y:S01]  /*3030*/  HADD2.F32 R10, -RZ, R10.H1_H1 ;  /* 0x3000000aff0a7230 */ /* 0x000fe20000004100 */
[----:B------:R-:W-:Y:S01]  /*3040*/  ISETP.EQ.OR P4, PT, RZ, UR5, P4 ;  /* 0x00000005ff007c0c */ /* 0x000fe2000a782670 */
[----:B------:R-:W-:Y:S01]  /*3050*/  HADD2.F32 R11, -RZ, R11.H1_H1 ;  /* 0x3000000bff0b7230 */ /* 0x000fe20000004100 */
        /* <DEDUP_REMOVED lines=33> */
.L_x_3000:
[----:B------:R-:W-:Y:S05]  /*3270*/  BSYNC.RECONVERGENT B0 ;  /* 0x0000000000007941 */ /* 0x000fea0003800200 */
.L_x_2999:
        /* <DEDUP_REMOVED lines=32> */
.L_x_3002:
[----:B------:R-:W-:Y:S05]  /*3480*/  BSYNC.RECONVERGENT B0 ;  /* 0x0000000000007941 */ /* 0x000fea0003800200 */
.L_x_3001:
        /* <DEDUP_REMOVED lines=32> */
.L_x_3004:
[----:B------:R-:W-:Y:S05]  /*3690*/  BSYNC.RECONVERGENT B0 ;  /* 0x0000000000007941 */ /* 0x000fea0003800200 */
.L_x_3003:
        /* <DEDUP_REMOVED lines=32> */
.L_x_3006:
[----:B------:R-:W-:Y:S05]  /*38a0*/  BSYNC.RECONVERGENT B0 ;  /* 0x0000000000007941 */ /* 0x000fea0003800200 */
.L_x_3005:
        /* <DEDUP_REMOVED lines=32> */
.L_x_3008:
[----:B------:R-:W-:Y:S05]  /*3ab0*/  BSYNC.RECONVERGENT B0 ;  /* 0x0000000000007941 */ /* 0x000fea0003800200 */
.L_x_3007:
        /* <DEDUP_REMOVED lines=22> */
[----:B------:R-:W-:Y:S01]  /*3c20*/  MOV R6, UR25 ;  /* 0x0000001900067c02 */ /* 0x000fe20008000f00 */
[----:B------:R-:W1:Y:S01]  /*3c30*/  LDCU.64 UR22, c[0x0][0x3b8] ;  /* 0x00007700ff1677ac */ /* 0x000e620008000a00 */
[----:B------:R-:W2:Y:S01]  /*3c40*/  I2F.RP R4, R33 ;  /* 0x0000002100047306 */ /* 0x000ea20000209400 */
[----:B------:R-:W-:Y:S01]  /*3c50*/  FMUL.FTZ R113, R113, R60 ;  /* 0x0000003c71717220 */ /* 0x000fe20000410000 */
[----:B------:R-:W-:Y:S01]  /*3c60*/  IADD3 R23, PT, PT, R41, -0x1, R6 ;  /* 0xffffffff29177810 */ /* 0x000fe20007ffe006 */
[----:B------:R-:W-:Y:S01]  /*3c70*/  FMUL.FTZ R112, R12, R59 ;  /* 0x0000003b0c707220 */ /* 0x000fe20000410000 */
[----:B------:R-:W-:Y:S01]  /*3c80*/  IABS R6, R44 ;  /* 0x0000002c00067213 */ /* 0x000fe20000000000 */
[----:B------:R-:W3:Y:S01]  /*3c90*/  LDC.64 R36, c[0x0][0x460] ;  /* 0x00011800ff247b82 */ /* 0x000ee20000000a00 */
[----:B------:R-:W-:Y:S01]  /*3ca0*/  FMUL.FTZ R111, R111, R58 ;  /* 0x0000003a6f6f7220 */ /* 0x000fe20000410000 */
[----:B------:R-:W-:Y:S01]  /*3cb0*/  FMUL.FTZ R110, R13, R57 ;  /* 0x000000390d6e7220 */ /* 0x000fe20000410000 */
[----:B------:R-:W-:Y:S01]  /*3cc0*/  IADD3 R6, PT, PT, RZ, -R6, RZ ;  /* 0x80000006ff067210 */ /* 0x000fe20007ffe0ff */
[----:B------:R-:W-:Y:S01]  /*3cd0*/  FMUL.FTZ R109, R109, R56 ;  /* 0x000000386d6d7220 */ /* 0x000fe20000410000 */
[----:B------:R-:W-:Y:S01]  /*3ce0*/  FMUL.FTZ R108, R5, R62 ;  /* 0x0000003e056c7220 */ /* 0x000fe20000410000 */
[----:B------:R-:W-:Y:S01]  /*3cf0*/  FMUL.FTZ R107, R107, R61 ;  /* 0x0000003d6b6b7220 */ /* 0x000fe20000410000 */
[----:B------:R-:W-:Y:S01]  /*3d00*/  FMUL.FTZ R106, R15, R64 ;  /* 0x000000400f6a7220 */ /* 0x000fe20000410000 */
[----:B------:R-:W-:Y:S01]  /*3d10*/  FMUL.FTZ R105, R105, R63 ;  /* 0x0000003f69697220 */ /* 0x000fe20000410000 */
[----:B------:R-:W-:Y:S01]  /*3d20*/  FMUL.FTZ R104, R7, R68 ;  /* 0x0000004407687220 */ /* 0x000fe20000410000 */
[----:B--2---:R-:W2:Y:S01]  /*3d30*/  MUFU.RCP R4, R4 ;  /* 0x0000000400047308 */ /* 0x004ea20000001000 */
        /* <DEDUP_REMOVED lines=12> */
[----:B---3--:R-:W-:Y:S01]  /*3e00*/  SHF.L.U64.HI R37, R36, 0x2, R37 ;  /* 0x0000000224257819 */ /* 0x008fe20000010225 */
[----:B------:R-:W3:Y:S01]  /*3e10*/  LDCU.64 UR28, c[0x0][0x460] ;  /* 0x00008c00ff1c77ac */ /* 0x000ee20008000a00 */
[----:B--2---:R-:W-:-:S02]  /*3e20*/  IADD3 R18, PT, PT, R4, 0xffffffe, RZ ;  /* 0x0ffffffe04127810 */ /* 0x004fc40007ffe0ff */
[----:B------:R-:W-:Y:S01]  /*3e30*/  IABS R4, R23 ;  /* 0x0000001700047213 */ /* 0x000fe20000000000 */
[----:B------:R-:W-:Y:S01]  /*3e40*/  UMOV UR8, URZ ;  /* 0x000000ff00087c82 */ /* 0x000fe20008000000 */
[----:B------:R2:W4:Y:S01]  /*3e50*/  F2I.FTZ.U32.TRUNC.NTZ R19, R18 ;  /* 0x0000001200137305 */ /* 0x000522000021f000 */
[----:B------:R-:W-:Y:S01]  /*3e60*/  LOP3.LUT R23, R23, R44, RZ, 0x3c, !PT ;  /* 0x0000002c17177212 */ /* 0x000fe200078e3cff */
[----:B------:R-:W-:Y:S01]  /*3e70*/  UMOV UR9, URZ ;  /* 0x000000ff00097c82 */ /* 0x000fe20008000000 */
[----:B-1----:R-:W-:Y:S02]  /*3e80*/  USHF.L.U64.HI UR12, UR22, 0x2, UR23 ;  /* 0x00000002160c7899 */ /* 0x002fe40008010217 */
[----:B------:R-:W-:Y:S01]  /*3e90*/  ISETP.GE.AND P2, PT, R23, RZ, PT ;  /* 0x000000ff1700720c */ /* 0x000fe20003f46270 */
[----:B------:R-:W-:Y:S01]  /*3ea0*/  UMOV UR10, UR13 ;  /* 0x0000000d000a7c82 */ /* 0x000fe20008000000 */
[----:B------:R-:W-:Y:S01]  /*3eb0*/  UMOV UR11, UR14 ;  /* 0x0000000e000b7c82 */ /* 0x000fe20008000000 */
[----:B--2---:R-:W-:Y:S01]  /*3ec0*/  HFMA2 R18, -RZ, RZ, 0, 0 ;  /* 0x00000000ff127431 */ /* 0x004fe200000001ff */
[----:B----4-:R-:W-:-:S05]  /*3ed0*/  IADD3 R8, PT, PT, RZ, -R19, RZ ;  /* 0x80000013ff087210 */ /* 0x010fca0007ffe0ff */
[----:B------:R-:W-:-:S04]  /*3ee0*/  IMAD R31, R8, R33, RZ ;  /* 0x00000021081f7224 */ /* 0x000fc800078e02ff */
[----:B------:R-:W-:-:S04]  /*3ef0*/  IMAD.HI.U32 R31, R19, R31, R18 ;  /* 0x0000001f131f7227 */ /* 0x000fc800078e0012 */
[----:B------:R-:W-:-:S04]  /*3f00*/  IMAD.WIDE.U32 R18, R21, 0x10, RZ ;  /* 0x0000001015127825 */ /* 0x000fc800078e00ff */
[----:B------:R-:W-:Y:S01]  /*3f10*/  IMAD.HI.U32 R91, R31, R4, RZ ;  /* 0x000000041f5b7227 */ /* 0x000fe200078e00ff */
[----:B------:R-:W-:-:S03]  /*3f20*/  LOP3.LUT R21, R18, 0x200, RZ, 0xfc, !PT ;  /* 0x0000020012157812 */ /* 0x000fc600078efcff */
[----:B------:R-:W-:Y:S01]  /*3f30*/  IMAD R4, R91, R6, R4 ;  /* 0x000000065b047224 */ /* 0x000fe200078e0204 */
[-C--:B------:R-:W-:Y:S02]  /*3f40*/  IADD3 R30, P0, PT, R52, R21.reuse, RZ ;  /* 0x00000015341e7210 */ /* 0x080fe40007f1e0ff */
[----:B------:R-:W-:Y:S02]  /*3f50*/  IADD3 R6, P4, PT, R50, R21, RZ ;  /* 0x0000001532067210 */ /* 0x000fe40007f9e0ff */
[----:B------:R-:W-:Y:S02]  /*3f60*/  ISETP.GT.U32.AND P1, PT, R33, R4, PT ;  /* 0x000000042100720c */ /* 0x000fe40003f24070 */
[C---:B------:R-:W-:Y:S02]  /*3f70*/  IADD3.X R31, PT, PT, R19.reuse, R51, RZ, P0, !PT ;  /* 0x00000033131f7210 */ /* 0x040fe400007fe4ff */
[----:B------:R-:W-:-:S09]  /*3f80*/  IADD3.X R19, PT, PT, R19, R49, RZ, P4, !PT ;  /* 0x0000003113137210 */ /* 0x000fd200027fe4ff */
[-C--:B------:R-:W-:Y:S02]  /*3f90*/  @!P1 IADD3 R4, PT, PT, R4, -R33.reuse, RZ ;  /* 0x8000002104049210 */ /* 0x080fe40007ffe0ff */
[----:B------:R-:W-:Y:S02]  /*3fa0*/  @!P1 IADD3 R91, PT, PT, R91, 0x1, RZ ;  /* 0x000000015b5b9810 */ /* 0x000fe40007ffe0ff */
[----:B------:R-:W-:Y:S02]  /*3fb0*/  ISETP.GE.U32.AND P0, PT, R4, R33, PT ;  /* 0x000000210400720c */ /* 0x000fe40003f06070 */
[----:B------:R-:W1:Y:S01]  /*3fc0*/  LDC.64 R32, c[0x0][0x3d0] ;  /* 0x0000f400ff207b82 */ /* 0x000e620000000a00 */
[----:B------:R-:W-:-:S10]  /*3fd0*/  ISETP.NE.AND P1, PT, R44, RZ, PT ;  /* 0x000000ff2c00720c */ /* 0x000fd40003f25270 */
[----:B------:R-:W-:-:S04]  /*3fe0*/  @P0 IADD3 R91, PT, PT, R91, 0x1, RZ ;  /* 0x000000015b5b0810 */ /* 0x000fc80007ffe0ff */
[----:B------:R-:W-:Y:S02]  /*3ff0*/  @!P2 IADD3 R91, PT, PT, -R91, RZ, RZ ;  /* 0x000000ff5b5ba210 */ /* 0x000fe40007ffe1ff */
[----:B------:R-:W-:Y:S02]  /*4000*/  @!P1 LOP3.LUT R91, RZ, R44, RZ, 0x33, !PT ;  /* 0x0000002cff5b9212 */ /* 0x000fe400078e33ff */
[----:B01-3--:R-:W-:-:S07]  /*4010*/  SHF.L.U64.HI R33, R32, 0x1, R33 ;  /* 0x0000000120217819 */ /* 0x00bfce0000010221 */
.L_x_3017:
[----:B------:R-:W2:Y:S04]  /*4020*/  LDG.E.128 R20, desc[UR16][R30.64] ;  /* 0x000000101e147981 */ /* 0x000ea8000c1e1d00 */
[----:B01----:R-:W3:Y:S01]  /*4030*/  LDG.E.128 R8, desc[UR16][R30.64+-0x200] ;  /* 0xfffe00101e087981 */ /* 0x003ee2000c1e1d00 */
[----:B------:R-:W-:Y:S02]  /*4040*/  MOV R66, UR10 ;  /* 0x0000000a00427c02 */ /* 0x000fe40008000f00 */
[----:B------:R-:W-:-:S05]  /*4050*/  MOV R67, UR11 ;  /* 0x0000000b00437c02 */ /* 0x000fca0008000f00 */
[----:B------:R-:W4:Y:S04]  /*4060*/  LDG.E R66, desc[UR16][R66.64] ;  /* 0x0000001042427981 */ /* 0x000f28000c1e1900 */
[----:B--2---:R0:W-:Y:S04]  /*4070*/  STS.128 [R38+0x200], R20 ;  /* 0x0002001426007388 */ /* 0x0041e80000000c00 */
[----:B---3--:R1:W-:Y:S01]  /*4080*/  STS.128 [R38], R8 ;  /* 0x0000000826007388 */ /* 0x0083e20000000c00 */
[----:B0-----:R-:W-:Y:S01]  /*4090*/  MOV R20, R6 ;  /* 0x0000000600147202 */ /* 0x001fe20000000f00 */
[----:B------:R-:W-:Y:S01]  /*40a0*/  NOP ;  /* 0x0000000000007918 */ /* 0x000fe20000000000 */
[----:B------:R-:W-:Y:S01]  /*40b0*/  MOV R21, R19 ;  /* 0x0000001300157202 */ /* 0x000fe20000000f00 */
[----:B------:R-:W0:Y:S04]  /*40c0*/  LDS.128 R4, [R0] ;  /* 0x0000000000047984 */ /* 0x000e280000000c00 */
[----:B------:R-:W2:Y:S04]  /*40d0*/  LDG.E.128 R12, desc[UR16][R20.64+-0x200] ;  /* 0xfffe0010140c7981 */ /* 0x000ea8000c1e1d00 */
[----:B------:R-:W3:Y:S01]  /*40e0*/  LDG.E.128 R16, desc[UR16][R20.64] ;  /* 0x0000001014107981 */ /* 0x000ee2000c1e1d00 */
[----:B----4-:R-:W-:-:S04]  /*40f0*/  FMUL.FTZ R138, R66, 1.4426950216293334961 ;  /* 0x3fb8aa3b428a7820 */ /* 0x010fc80000410000 */
[----:B------:R-:W-:Y:S01]  /*4100*/  FMUL.FTZ R116, R138, R59 ;  /* 0x0000003b8a747220 */ /* 0x000fe20000410000 */
[----:B-1----:R-:W-:-:S03]  /*4110*/  IADD3 R8, PT, PT, R98, 0x3, RZ ;  /* 0x0000000362087810 */ /* 0x002fc60007ffe0ff */
[----:B------:R-:W1:Y:S01]  /*4120*/  MUFU.EX2 R22, R116 ;  /* 0x0000007400167308 */ /* 0x000e620000000800 */
[----:B------:R-:W-:Y:S02]  /*4130*/  ISETP.GE.U32.AND P2, PT, R8, UR25, PT ;  /* 0x0000001908007c0c */ /* 0x000fe4000bf46070 */
[C---:B------:R-:W-:Y:S02]  /*4140*/  IADD3 R8, PT, PT, R98.reuse, 0x4, RZ ;  /* 0x0000000462087810 */ /* 0x040fe40007ffe0ff */
[C---:B------:R-:W-:Y:S02]  /*4150*/  IADD3 R117, PT, PT, R98.reuse, 0x1, RZ ;  /* 0x0000000162757810 */ /* 0x040fe40007ffe0ff */
[----:B------:R-:W-:Y:S02]  /*4160*/  IADD3 R66, PT, PT, R98, 0x2, RZ ;  /* 0x0000000262427810 */ /* 0x000fe40007ffe0ff */
[----:B------:R-:W-:Y:S02]  /*4170*/  ISETP.GE.U32.AND P1, PT, R8, UR25, PT ;  /* 0x0000001908007c0c */ /* 0x000fe4000bf26070 */
[----:B------:R-:W-:-:S02]  /*4180*/  ISETP.GE.U32.AND P5, PT, R117, UR25, PT ;  /* 0x0000001975007c0c */ /* 0x000fc4000bfa6070 */
[C---:B------:R-:W-:Y:S02]  /*4190*/  IADD3 R10, PT, PT, R98.reuse, 0x5, RZ ;  /* 0x00000005620a7810 */ /* 0x040fe40007ffe0ff */
[C---:B------:R-:W-:Y:S02]  /*41a0*/  IADD3 R11, PT, PT, R98.reuse, 0x6, RZ ;  /* 0x00000006620b7810 */ /* 0x040fe40007ffe0ff */
[----:B------:R-:W-:Y:S01]  /*41b0*/  IADD3 R8, PT, PT, R98, 0x7, RZ ;  /* 0x0000000762087810 */ /* 0x000fe20007ffe0ff */
[----:B0-----:R-:W-:Y:S01]  /*41c0*/  HADD2.F32 R9, -RZ, R4.H1_H1 ;  /* 0x30000004ff097230 */ /* 0x001fe20000004100 */
[----:B------:R-:W-:-:S04]  /*41d0*/  ISETP.GE.U32.AND P4, PT, R66, UR25, PT ;  /* 0x0000001942007c0c */ /* 0x000fc8000bf86070 */
[----:B------:R-:W-:Y:S01]  /*41e0*/  FMUL.FTZ R9, R112, R9 ;  /* 0x0000000970097220 */ /* 0x000fe20000410000 */
[--C-:B------:R-:W-:Y:S01]  /*41f0*/  HADD2.F32 R66, -RZ, R5.reuse.H0_H0 ;  /* 0x20000005ff427230 */ /* 0x100fe20000004100 */
[----:B-1----:R-:W-:Y:S01]  /*4200*/  FSEL R22, R22, 1, !P5 ;  /* 0x3f80000016167808 */ /* 0x002fe20006800000 */
[----:B------:R-:W-:Y:S01]  /*4210*/  HADD2.F32 R5, -RZ, R5.H1_H1 ;  /* 0x30000005ff057230 */ /* 0x000fe20000004100 */
[----:B------:R-:W-:Y:S02]  /*4220*/  ISETP.GE.U32.AND P0, PT, R10, UR25, PT ;  /* 0x000000190a007c0c */ /* 0x000fe4000bf06070 */
[----:B------:R-:W-:Y:S02]  /*4230*/  FSEL R23, R9, RZ, !P5 ;  /* 0x000000ff09177208 */ /* 0x000fe40006800000 */
[----:B------:R-:W-:Y:S02]  /*4240*/  ISETP.GE.U32.AND P6, PT, R11, UR25, PT ;  /* 0x000000190b007c0c */ /* 0x000fe4000bfc6070 */
[----:B------:R-:W-:-:S02]  /*4250*/  ISETP.GE.U32.AND P5, PT, R8, UR25, PT ;  /* 0x0000001908007c0c */ /* 0x000fc4000bfa6070 */
[----:B------:R-:W0:Y:S01]  /*4260*/  LDS.128 R8, [R0+0x10] ;  /* 0x0000100000087984 */ /* 0x000e220000000c00 */
[----:B------:R-:W-:-:S05]  /*4270*/  FMUL.FTZ R5, R110, R5 ;  /* 0x000000056e057220 */ /* 0x000fca0000410000 */
[----:B------:R-:W-:Y:S01]  /*4280*/  FSEL R129, R5, RZ, !P2 ;  /* 0x000000ff05817208 */ /* 0x000fe20005000000 */
[C---:B------:R-:W-:Y:S01]  /*4290*/  FMUL.FTZ R5, R138.reuse, R62 ;  /* 0x0000003e8a057220 */ /* 0x040fe20000410000 */
[----:B------:R-:W-:-:S03]  /*42a0*/  FMUL.FTZ R116, R138, R57 ;  /* 0x000000398a747220 */ /* 0x000fc60000410000 */
[----:B------:R-:W1:Y:S01]  /*42b0*/  MUFU.EX2 R136, R5 ;  /* 0x0000000500887308 */ /* 0x000e620000000800 */
[----:B------:R-:W-:-:S03]  /*42c0*/  HADD2.F32 R123, -RZ, R6.H1_H1 ;  /* 0x30000006ff7b7230 */ /* 0x000fc60000004100 */
[----:B------:R-:W4:Y:S02]  /*42d0*/  MUFU.EX2 R116, R116 ;  /* 0x0000007400747308 */ /* 0x000f240000000800 */
[----:B------:R-:W-:Y:S01]  /*42e0*/  FMUL.FTZ R137, R108, R123 ;  /* 0x0000007b6c897220 */ /* 0x000fe20000410000 */
[C---:B------:R-:W-:Y:S01]  /*42f0*/  FMUL.FTZ R67, R138.reuse, R58 ;  /* 0x0000003a8a437220 */ /* 0x040fe20000410000 */
[----:B------:R-:W-:Y:S01]  /*4300*/  FMUL.FTZ R66, R111, R66 ;  /* 0x000000426f427220 */ /* 0x000fe20000410000 */
[----:B------:R-:W-:Y:S02]  /*4310*/  FMUL.FTZ R117, R138, R56 ;  /* 0x000000388a757220 */ /* 0x000fe40000410000 */
[----:B------:R-:W-:Y:S02]  /*4320*/  FSEL R137, R137, RZ, !P0 ;  /* 0x000000ff89897208 */ /* 0x000fe40004000000 */
[----:B-1----:R-:W-:Y:S02]  /*4330*/  FSEL R136, R136, 1, !P0 ;  /* 0x3f80000088887808 */ /* 0x002fe40004000000 */
[----:B------:R-:W-:Y:S01]  /*4340*/  ISETP.NE.AND P0, PT, RZ, UR4, PT ;  /* 0x00000004ff007c0c */ /* 0x000fe2000bf05270 */
[----:B------:R-:W1:Y:S01]  /*4350*/  MUFU.EX2 R67, R67 ;  /* 0x0000004300437308 */ /* 0x000e620000000800 */
[----:B------:R-:W-:-:S02]  /*4360*/  FSEL R131, R66, RZ, !P4 ;  /* 0x000000ff42837208 */ /* 0x000fc40006000000 */
[----:B------:R-:W-:Y:S01]  /*4370*/  IADD3 R66, PT, PT, R98, 0x9, RZ ;  /* 0x0000000962427810 */ /* 0x000fe20007ffe0ff */
[----:B------:R-:W5:Y:S01]  /*4380*/  MUFU.EX2 R117, R117 ;  /* 0x0000007500757308 */ /* 0x000f620000000800 */
[----:B----4-:R-:W-:Y:S02]  /*4390*/  FSEL R128, R116, 1, !P2 ;  /* 0x3f80000074807808 */ /* 0x010fe40005000000 */
[----:B------:R-:W-:Y:S01]  /*43a0*/  ISETP.GE.U32.AND P2, PT, R66, UR25, PT ;  /* 0x0000001942007c0c */ /* 0x000fe2000bf46070 */
[C---:B------:R-:W-:Y:S01]  /*43b0*/  FMUL.FTZ R66, R138.reuse, R61 ;  /* 0x0000003d8a427220 */ /* 0x040fe20000410000 */
[----:B------:R-:W-:-:S03]  /*43c0*/  FMUL.FTZ R122, R138, R68 ;  /* 0x000000448a7a7220 */ /* 0x000fc60000410000 */
[----:B------:R-:W4:Y:S01]  /*43d0*/  MUFU.EX2 R147, R66 ;  /* 0x0000004200937308 */ /* 0x000f220000000800 */
[--C-:B0-----:R-:W-:Y:S02]  /*43e0*/  HADD2.F32 R142, -RZ, R8.reuse.H0_H0 ;  /* 0x20000008ff8e7230 */ /* 0x101fe40000004100 */
[----:B------:R-:W-:Y:S02]  /*43f0*/  HADD2.F32 R141, -RZ, R8.H1_H1 ;  /* 0x30000008ff8d7230 */ /* 0x000fe40000004100 */
[--C-:B------:R-:W-:Y:S02]  /*4400*/  HADD2.F32 R140, -RZ, R9.reuse.H0_H0 ;  /* 0x20000009ff8c7230 */ /* 0x100fe40000004100 */
[----:B------:R-:W-:Y:S02]  /*4410*/  HADD2.F32 R139, -RZ, R9.H1_H1 ;  /* 0x30000009ff8b7230 */ /* 0x000fe40000004100 */
[----:B------:R-:W-:Y:S01]  /*4420*/  HADD2.F32 R5, -RZ, R10.H1_H1 ;  /* 0x3000000aff057230 */ /* 0x000fe20000004100 */
[----:B-1----:R-:W-:Y:S01]  /*4430*/  FSEL R130, R67, 1, !P4 ;  /* 0x3f80000043827808 */ /* 0x002fe20006000000 */
[----:B------:R-:W-:Y:S01]  /*4440*/  HADD2.F32 R134, -RZ, R7.H0_H0 ;  /* 0x20000007ff867230 */ /* 0x000fe20000004100 */
[----:B------:R-:W-:-:S02]  /*4450*/  IADD3 R67, PT, PT, R98, 0xa, RZ ;  /* 0x0000000a62437810 */ /* 0x000fc40007ffe0ff */
[----:B-----5:R-:W-:Y:S02]  /*4460*/  FSEL R126, R117, 1, !P1 ;  /* 0x3f800000757e7808 */ /* 0x020fe40004800000 */
[----:B------:R-:W-:Y:S01]  /*4470*/  FMUL.FTZ R134, R107, R134 ;  /* 0x000000866b867220 */ /* 0x000fe20000410000 */
[C---:B------:R-:W-:Y:S01]  /*4480*/  FMUL.FTZ R132, R138.reuse, R64 ;  /* 0x000000408a847220 */ /* 0x040fe20000410000 */
[C---:B------:R-:W-:Y:S01]  /*4490*/  FMUL.FTZ R143, R138.reuse, R63 ;  /* 0x0000003f8a8f7220 */ /* 0x040fe20000410000 */
[C---:B------:R-:W-:Y:S01]  /*44a0*/  FMUL.FTZ R144, R138.reuse, R65 ;  /* 0x000000418a907220 */ /* 0x040fe20000410000 */
[----:B------:R-:W-:Y:S01]  /*44b0*/  FMUL.FTZ R145, R138, R70 ;  /* 0x000000468a917220 */ /* 0x000fe20000410000 */
[----:B------:R-:W-:Y:S02]  /*44c0*/  FSEL R135, R134, RZ, !P6 ;  /* 0x000000ff86877208 */ /* 0x000fe40007000000 */
[----:B----4-:R-:W-:Y:S01]  /*44d0*/  FSEL R134, R147, 1, !P6 ;  /* 0x3f80000093867808 */ /* 0x010fe20007000000 */
[C---:B------:R-:W-:Y:S01]  /*44e0*/  FMUL.FTZ R146, R138.reuse, R69 ;  /* 0x000000458a927220 */ /* 0x040fe20000410000 */
[----:B------:R-:W-:Y:S01]  /*44f0*/  FMUL.FTZ R148, R138, R80 ;  /* 0x000000508a947220 */ /* 0x000fe20000410000 */
[----:B------:R-:W0:Y:S01]  /*4500*/  MUFU.EX2 R132, R132 ;  /* 0x0000008400847308 */ /* 0x000e220000000800 */
[----:B------:R-:W-:-:S03]  /*4510*/  IADD3 R118, PT, PT, R98, 0x8, RZ ;  /* 0x0000000862767810 */ /* 0x000fc60007ffe0ff */
[----:B------:R-:W-:Y:S01]  /*4520*/  MUFU.EX2 R143, R143 ;  /* 0x0000008f008f7308 */ /* 0x000fe20000000800 */
[----:B------:R-:W-:-:S03]  /*4530*/  HADD2.F32 R133, -RZ, R7.H1_H1 ;  /* 0x30000007ff857230 */ /* 0x000fc60000004100 */
[----:B------:R-:W-:Y:S04]  /*4540*/  MUFU.EX2 R144, R144 ;  /* 0x0000009000907308 */ /* 0x000fe80000000800 */
[----:B------:R-:W-:Y:S01]  /*4550*/  MUFU.EX2 R145, R145 ;  /* 0x0000009100917308 */ /* 0x000fe20000000800 */
[----:B------:R-:W-:-:S03]  /*4560*/  ISETP.GE.U32.AND P4, PT, R118, UR25, PT ;  /* 0x0000001976007c0c */ /* 0x000fc6000bf86070 */
[----:B------:R-:W-:Y:S04]  /*4570*/  MUFU.EX2 R146, R146 ;  /* 0x0000009200927308 */ /* 0x000fe80000000800 */
[----:B------:R-:W-:Y:S01]  /*4580*/  MUFU.EX2 R148, R148 ;  /* 0x0000009400947308 */ /* 0x000fe20000000800 */
[--C-:B------:R-:W-:Y:S02]  /*4590*/  HADD2.F32 R7, -RZ, R11.reuse.H0_H0 ;  /* 0x2000000bff077230 */ /* 0x100fe40000004100 */
[----:B------:R-:W-:Y:S01]  /*45a0*/  FMUL.FTZ R133, R106, R133 ;  /* 0x000000856a857220 */ /* 0x000fe20000410000 */
[----:B------:R-:W-:Y:S01]  /*45b0*/  FMUL.FTZ R140, R103, R140 ;  /* 0x0000008c678c7220 */ /* 0x000fe20000410000 */
[----:B------:R-:W-:Y:S02]  /*45c0*/  HADD2.F32 R4, -RZ, R4.H0_H0 ;  /* 0x20000004ff047230 */ /* 0x000fe40000004100 */
[----:B------:R-:W-:Y:S01]  /*45d0*/  FMUL.FTZ R139, R102, R139 ;  /* 0x0000008b668b7220 */ /* 0x000fe20000410000 */
[----:B------:R-:W-:Y:S01]  /*45e0*/  HADD2.F32 R11, -RZ, R11.H1_H1 ;  /* 0x3000000bff0b7230 */ /* 0x000fe20000004100 */
[----:B------:R-:W-:Y:S01]  /*45f0*/  ISETP.GE.U32.AND P6, PT, R97, UR25, PT ;  /* 0x0000001961007c0c */ /* 0x000fe2000bfc6070 */
[----:B------:R-:W-:Y:S01]  /*4600*/  FMUL.FTZ R5, R100, R5 ;  /* 0x0000000564057220 */ /* 0x000fe20000410000 */
[----:B------:R-:W-:Y:S01]  /*4610*/  FSEL R133, R133, RZ, !P5 ;  /* 0x000000ff85857208 */ /* 0x000fe20006800000 */
[----:B------:R-:W-:Y:S01]  /*4620*/  FMUL.FTZ R4, R113, R4 ;  /* 0x0000000471047220 */ /* 0x000fe20000410000 */
[----:B0-----:R-:W-:Y:S01]  /*4630*/  FSEL R132, R132, 1, !P5 ;  /* 0x3f80000084847808 */ /* 0x001fe20006800000 */
[----:B------:R-:W-:Y:S01]  /*4640*/  FMUL.FTZ R7, R92, R7 ;  /* 0x000000075c077220 */ /* 0x000fe20000410000 */
[----:B------:R-:W-:Y:S01]  /*4650*/  ISETP.GE.U32.AND P5, PT, R96, UR25, PT ;  /* 0x0000001960007c0c */ /* 0x000fe2000bfa6070 */
[----:B------:R-:W-:Y:S01]  /*4660*/  FMUL.FTZ R11, R90, R11 ;  /* 0x0000000b5a0b7220 */ /* 0x000fe20000410000 */
[----:B------:R-:W-:Y:S01]  /*4670*/  FSEL R139, R139, RZ, !P6 ;  /* 0x000000ff8b8b7208 */ /* 0x000fe20007000000 */
[----:B--2---:R-:W-:Y:S04]  /*4680*/  STS.128 [R38+0x840], R12 ;  /* 0x0008400c26007388 */ /* 0x004fe80000000c00 */
[----:B---3--:R0:W-:Y:S01]  /*4690*/  STS.128 [R38+0xa40], R16 ;  /* 0x000a401026007388 */ /* 0x0081e20000000c00 */
[----:B------:R-:W-:-:S03]  /*46a0*/  NOP ;  /* 0x0000000000007918 */ /* 0x000fc60000000000 */
[----:B------:R-:W1:Y:S04]  /*46b0*/  LDS.128 R12, [R0+0x840] ;  /* 0x00084000000c7984 */ /* 0x000e680000000c00 */
[----:B------:R-:W-:Y:S01]  /*46c0*/  @P0 LDS.64 R8, [UR7] ;  /* 0x00000007ff080984 */ /* 0x000fe20008000a00 */
[----:B0-----:R-:W-:-:S05]  /*46d0*/  HADD2.F32 R16, -RZ, R6.H0_H0 ;  /* 0x20000006ff107230 */ /* 0x001fca0000004100 */
[----:B------:R-:W-:Y:S02]  /*46e0*/  FMUL.FTZ R127, R109, R16 ;  /* 0x000000106d7f7220 */ /* 0x000fe40000410000 */
[----:B------:R-:W0:Y:S01]  /*46f0*/  LDS.128 R16, [R0+0x850] ;  /* 0x0008500000107984 */ /* 0x000e220000000c00 */
[----:B------:R-:W-:Y:S02]  /*4700*/  HADD2.F32 R6, -RZ, R10.H0_H0 ;  /* 0x2000000aff067230 */ /* 0x000fe40000004100 */
[----:B------:R-:W2:Y:S01]  /*4710*/  MUFU.EX2 R10, R122 ;  /* 0x0000007a000a7308 */ /* 0x000ea20000000800 */
[----:B------:R-:W-:Y:S02]  /*4720*/  FSEL R127, R127, RZ, !P1 ;  /* 0x000000ff7f7f7208 */ /* 0x000fe40004800000 */
[----:B------:R-:W-:Y:S01]  /*4730*/  ISETP.GE.U32.AND P1, PT, R67, UR25, PT ;  /* 0x0000001943007c0c */ /* 0x000fe2000bf26070 */
[--C-:B-1----:R-:W-:Y:S02]  /*4740*/  HADD2.F32 R67, -RZ, R12.reuse.H0_H0 ;  /* 0x2000000cff437230 */ /* 0x102fe40000004100 */
[----:B------:R-:W-:-:S02]  /*4750*/  HADD2.F32 R66, -RZ, R12.H1_H1 ;  /* 0x3000000cff427230 */ /* 0x000fc40000004100 */
[C---:B------:R-:W-:Y:S01]  /*4760*/  FMUL.FTZ R12, R138.reuse, R71 ;  /* 0x000000478a0c7220 */ /* 0x040fe20000410000 */
[--C-:B------:R-:W-:Y:S02]  /*4770*/  HADD2.F32 R120, -RZ, R15.reuse.H0_H0 ;  /* 0x2000000fff787230 */ /* 0x100fe40000004100 */
[----:B------:R-:W-:Y:S01]  /*4780*/  HADD2.F32 R121, -RZ, R15.H1_H1 ;  /* 0x3000000fff797230 */ /* 0x000fe20000004100 */
[----:B------:R2:W1:Y:S01]  /*4790*/  MUFU.EX2 R147, R12 ;  /* 0x0000000c00937308 */ /* 0x0004620000000800 */
[----:B------:R-:W-:Y:S01]  /*47a0*/  FMUL.FTZ R15, R105, R142 ;  /* 0x0000008e690f7220 */ /* 0x000fe20000410000 */
[----:B------:R-:W-:Y:S01]  /*47b0*/  FMUL.FTZ R142, R138, R85 ;  /* 0x000000558a8e7220 */ /* 0x000fe20000410000 */
[----:B--2---:R-:W-:Y:S01]  /*47c0*/  FSEL R12, R10, 1, !P2 ;  /* 0x3f8000000a0c7808 */ /* 0x004fe20005000000 */
[----:B------:R-:W-:-:S04]  /*47d0*/  FMUL.FTZ R10, R138, R60 ;  /* 0x0000003c8a0a7220 */ /* 0x000fc80000410000 */
[----:B------:R-:W2:Y:S01]  /*47e0*/  MUFU.EX2 R142, R142 ;  /* 0x0000008e008e7308 */ /* 0x000ea20000000800 */
[--C-:B------:R-:W-:Y:S02]  /*47f0*/  HADD2.F32 R117, -RZ, R13.reuse.H0_H0 ;  /* 0x2000000dff757230 */ /* 0x100fe40000004100 */
[----:B------:R-:W-:Y:S01]  /*4800*/  HADD2.F32 R118, -RZ, R13.H1_H1 ;  /* 0x3000000dff767230 */ /* 0x000fe20000004100 */
[----:B------:R-:W3:Y:S01]  /*4810*/  MUFU.EX2 R10, R10 ;  /* 0x0000000a000a7308 */ /* 0x000ee20000000800 */
[----:B------:R-:W-:Y:S01]  /*4820*/  FMUL.FTZ R13, R104, R141 ;  /* 0x0000008d680d7220 */ /* 0x000fe20000410000 */
[--C-:B------:R-:W-:Y:S01]  /*4830*/  HADD2.F32 R116, -RZ, R14.reuse.H0_H0 ;  /* 0x2000000eff747230 */ /* 0x100fe20000004100 */
[----:B------:R-:W-:Y:S01]  /*4840*/  FSEL R15, R15, RZ, !P4 ;  /* 0x000000ff0f0f7208 */ /* 0x000fe20006000000 */
[----:B------:R-:W-:Y:S01]  /*4850*/  HADD2.F32 R119, -RZ, R14.H1_H1 ;  /* 0x3000000eff777230 */ /* 0x000fe20000004100 */
[----:B------:R-:W-:Y:S01]  /*4860*/  FSEL R14, R143, 1, !P4 ;  /* 0x3f8000008f0e7808 */ /* 0x000fe20006000000 */
[----:B------:R-:W-:Y:S01]  /*4870*/  FMUL.FTZ R6, R101, R6 ;  /* 0x0000000665067220 */ /* 0x000fe20000410000 */
[----:B------:R-:W-:-:S02]  /*4880*/  FSEL R13, R13, RZ, !P2 ;  /* 0x000000ff0d0d7208 */ /* 0x000fc40005000000 */
[----:B------:R-:W-:Y:S02]  /*4890*/  FSEL R138, R140, RZ, !P1 ;  /* 0x000000ff8c8a7208 */ /* 0x000fe40004800000 */
[----:B------:R-:W-:Y:S02]  /*48a0*/  ISETP.GE.U32.AND P4, PT, R95, UR25, PT ;  /* 0x000000195f007c0c */ /* 0x000fe4000bf86070 */
[----:B------:R-:W-:Y:S02]  /*48b0*/  ISETP.GE.U32.AND P2, PT, R94, UR25, PT ;  /* 0x000000195e007c0c */ /* 0x000fe4000bf46070 */
[----:B------:R-:W-:Y:S02]  /*48c0*/  FSEL R141, R144, 1, !P1 ;  /* 0x3f800000908d7808 */ /* 0x000fe40004800000 */
[----:B------:R-:W-:Y:S02]  /*48d0*/  FSEL R140, R145, 1, !P6 ;  /* 0x3f800000918c7808 */ /* 0x000fe40007000000 */
[----:B------:R-:W-:-:S02]  /*48e0*/  ISETP.GE.U32.AND P1, PT, R93, UR25, PT ;  /* 0x000000195d007c0c */ /* 0x000fc4000bf26070 */
[----:B------:R-:W-:Y:S01]  /*48f0*/  ISETP.GE.U32.AND P6, PT, R98, UR25, PT ;  /* 0x0000001962007c0c */ /* 0x000fe2000bfc6070 */
[--C-:B0-----:R-:W-:Y:S01]  /*4900*/  HADD2.F32 R122, -RZ, R16.reuse.H0_H0 ;  /* 0x20000010ff7a7230 */ /* 0x101fe20000004100 */
[----:B------:R-:W-:Y:S01]  /*4910*/  FSEL R145, R146, 1, !P5 ;  /* 0x3f80000092917808 */ /* 0x000fe20006800000 */
[----:B------:R-:W-:Y:S01]  /*4920*/  HADD2.F32 R123, -RZ, R16.H1_H1 ;  /* 0x30000010ff7b7230 */ /* 0x000fe20000004100 */
[----:B-1----:R-:W-:Y:S01]  /*4930*/  FSEL R144, R147, 1, !P4 ;  /* 0x3f80000093907808 */ /* 0x002fe20006000000 */
[--C-:B------:R-:W-:Y:S01]  /*4940*/  HADD2.F32 R124, -RZ, R18.reuse.H0_H0 ;  /* 0x20000012ff7c7230 */ /* 0x100fe20000004100 */
[----:B------:R-:W-:Y:S01]  /*4950*/  FSEL R143, R148, 1, !P2 ;  /* 0x3f800000948f7808 */ /* 0x000fe20005000000 */
[----:B------:R-:W-:Y:S01]  /*4960*/  HADD2.F32 R125, -RZ, R18.H1_H1 ;  /* 0x30000012ff7d7230 */ /* 0x000fe20000004100 */
[----:B--2---:R-:W-:Y:S01]  /*4970*/  FSEL R142, R142, 1, !P1 ;  /* 0x3f8000008e8e7808 */ /* 0x004fe20004800000 */
[----:B------:R-:W-:Y:S01]  /*4980*/  HADD2.F32 R16, -RZ, R17.H0_H0 ;  /* 0x20000011ff107230 */ /* 0x000fe20000004100 */
[----:B------:R-:W-:Y:S01]  /*4990*/  FSEL R150, R4, RZ, !P6 ;  /* 0x000000ff04967208 */ /* 0x000fe20007000000 */
[----:B------:R-:W-:Y:S01]  /*49a0*/  HADD2.F32 R18, -RZ, R19.H0_H0 ;  /* 0x20000013ff127230 */ /* 0x000fe20000004100 */
[----:B---3--:R-:W-:Y:S01]  /*49b0*/  FSEL R151, R10, 1, !P6 ;  /* 0x3f8000000a977808 */ /* 0x008fe20007000000 */
[----:B------:R-:W-:Y:S01]  /*49c0*/  HADD2.F32 R17, -RZ, R17.H1_H1 ;  /* 0x30000011ff117230 */ /* 0x000fe20000004100 */
[----:B------:R-:W-:Y:S01]  /*49d0*/  FSEL R148, R6, RZ, !P5 ;  /* 0x000000ff06947208 */ /* 0x000fe20006800000 */
[----:B------:R-:W-:Y:S01]  /*49e0*/  HADD2.F32 R19, -RZ, R19.H1_H1 ;  /* 0x30000013ff137230 */ /* 0x000fe20000004100 */
[----:B------:R-:W-:-:S02]  /*49f0*/  FSEL R149, R5, RZ, !P4 ;  /* 0x000000ff05957208 */ /* 0x000fc40006000000 */
[----:B------:R-:W-:Y:S02]  /*4a00*/  FSEL R146, R7, RZ, !P2 ;  /* 0x000000ff07927208 */ /* 0x000fe40005000000 */
[----:B------:R-:W-:Y:S01]  /*4a10*/  FSEL R147, R11, RZ, !P1 ;  /* 0x000000ff0b937208 */ /* 0x000fe20004800000 */
[----:B------:R-:W-:Y:S06]  /*4a20*/  @P0 BRA `(.L_x_3010) ;  /* 0x0000000000480947 */ /* 0x000fec0003800000 */
[----:B------:R-:W0:Y:S01]  /*4a30*/  LDC.U8 R4, c[0x0][0x3a9] ;  /* 0x0000ea40ff047b82 */ /* 0x000e220000000000 */
[----:B------:R-:W-:Y:S01]  /*4a40*/  HFMA2 R8, -RZ, RZ, 1.875, 0 ;  /* 0x3f800000ff087431 */ /* 0x000fe200000001ff */
[----:B0-----:R-:W-:-:S04]  /*4a50*/  ISETP.NE.AND P0, PT, R4, RZ, P3 ;  /* 0x000000ff0400720c */ /* 0x001fc80001f05270 */
[----:B------:R-:W-:-:S13]  /*4a60*/  PLOP3.LUT P0, PT, P0, PT, UP1, 0x80, 0x8 ;  /* 0x000000000008781c */ /* 0x000fda000070f018 */
        /* <DEDUP_REMOVED lines=9> */
.L_x_3011:
[----:B------:R-:W-:Y:S01]  /*4b00*/  MOV R9, RZ ;  /* 0x000000ff00097202 */ /* 0x000fe20000000f00 */
[----:B------:R-:W-:Y:S06]  /*4b10*/  @!P3 BRA `(.L_x_3010) ;  /* 0x00000000000cb947 */ /* 0x000fec0003800000 */
[----:B------:R-:W-:Y:S02]  /*4b20*/  MOV R4, R89 ;  /* 0x0000005900047202 */ /* 0x000fe40000000f00 */
[----:B------:R-:W-:-:S05]  /*4b30*/  MOV R5, R88 ;  /* 0x0000005800057202 */ /* 0x000fca0000000f00 */
[----:B------:R1:W5:Y:S02]  /*4b40*/  LDG.E R9, desc[UR16][R4.64] ;  /* 0x0000001004097981 */ /* 0x000364000c1e1900 */
.L_x_3010:
[-C--:B01----:R-:W-:Y:S01]  /*4b50*/  FFMA.FTZ R4, R150, R22.reuse, R23 ;  /* 0x0000001696047223 */ /* 0x083fe20000010017 */
[----:B------:R-:W-:Y:S01]  /*4b60*/  FMUL.FTZ R5, R151, R22 ;  /* 0x0000001697057220 */ /* 0x000fe20000410000 */
[----:B------:R-:W-:Y:S01]  /*4b70*/  ISETP.GE.AND P0, PT, R55, 0x1, PT ;  /* 0x000000013700780c */ /* 0x000fe20003f06270 */
[----:B------:R-:W0:Y:S01]  /*4b80*/  S2UR UR21, SR_CgaCtaId ;  /* 0x00000000001579c3 */ /* 0x000e220000008800 */
[C---:B------:R-:W-:Y:S01]  /*4b90*/  FFMA.FTZ R4, R130.reuse, R4, R131 ;  /* 0x0000000482047223 */ /* 0x040fe20000010083 */
[----:B------:R-:W-:Y:S01]  /*4ba0*/  FMUL.FTZ R5, R130, R5 ;  /* 0x0000000582057220 */ /* 0x000fe20000410000 */
[----:B------:R-:W-:Y:S01]  /*4bb0*/  UMOV UR20, 0x400 ;  /* 0x0000040000147882 */ /* 0x000fe20000000000 */
[----:B------:R-:W-:Y:S01]  /*4bc0*/  ISETP.GE.U32.AND P1, PT, R40, 0x20, PT ;  /* 0x000000202800780c */ /* 0x000fe20003f26070 */
        /* <DEDUP_REMOVED lines=84> */
.L_x_3013:
[----:B------:R-:W-:Y:S05]  /*5110*/  BSYNC.RECONVERGENT B0 ;  /* 0x0000000000007941 */ /* 0x000fea0003800200 */
.L_x_3012:
        /* <DEDUP_REMOVED lines=24> */
[----:B------:R-:W-:Y:S01]  /*52a0*/  IADD3 R6, PT, PT, R42, -0x1, RZ ;  /* 0xffffffff2a067810 */ /* 0x000fe20007ffe0ff */
[----:B-1----:R-:W-:-:S09]  /*52b0*/  UISETP.EQ.OR UP0, UPT, UR20, URZ, !UP1 ;  /* 0x000000ff1400728c */ /* 0x002fd2000cf02670 */
[----:B--2---:R-:W-:Y:S05]  /*52c0*/  BRA.U UP0, `(.L_x_3016) ;  /* 0x0000000100487547 */ /* 0x004fea000b800000 */
[----:B------:R-:W-:Y:S01]  /*52d0*/  ISETP.NE.AND P0, PT, R6, UR4, PT ;  /* 0x0000000406007c0c */ /* 0x000fe2000bf05270 */
[----:B0-----:R-:W0:Y:S01]  /*52e0*/  LDC.64 R8, c[0x0][0x450] ;  /* 0x00011400ff087b82 */ /* 0x001e220000000a00 */
[----:B------:R-:W-:Y:S02]  /*52f0*/  MOV R11, UR18 ;  /* 0x00000012000b7c02 */ /* 0x000fe40008000f00 */
        /* <DEDUP_REMOVED lines=15> */
.L_x_3016:
[----:B------:R-:W-:-:S04]  /*53f0*/  ISETP.NE.AND P0, PT, R6, UR4, PT ;  /* 0x0000000406007c0c */ /* 0x000fc8000bf05270 */
[----:B------:R-:W-:-:S13]  /*5400*/  ISETP.NE.OR P0, PT, RZ, UR20, P0 ;  /* 0x00000014ff007c0c */ /* 0x000fda0008705670 */
[----:B------:R-:W-:Y:S02]  /*5410*/  @!P0 MOV R6, R89 ;  /* 0x0000005900068202 */ /* 0x000fe40000000f00 */
[----:B------:R-:W-:-:S05]  /*5420*/  @!P0 MOV R7, R88 ;  /* 0x0000005800078202 */ /* 0x000fca0000000f00 */
[----:B------:R2:W-:Y:S02]  /*5430*/  @!P0 STG.E desc[UR16][R6.64], R5 ;  /* 0x0000000506008986 */ /* 0x0005e4000c101910 */
.L_x_3015:
[----:B------:R-:W-:Y:S05]  /*5440*/  BSYNC.RECONVERGENT B0 ;  /* 0x0000000000007941 */ /* 0x000fea0003800200 */
.L_x_3014:
[----:B------:R-:W-:Y:S01]  /*5450*/  ULEA UR10, UP0, UR22, UR10, 0x2 ;  /* 0x0000000a160a7291 */ /* 0x000fe2000f8010ff */
[----:B------:R-:W-:Y:S01]  /*5460*/  LEA R89, P2, R36, R89, 0x2 ;  /* 0x0000005924597211 */ /* 0x000fe200078410ff */
[----:B------:R-:W-:Y:S01]  /*5470*/  UIADD3 UR5, UPT, UPT, UR5, 0x1, URZ ;  /* 0x0000000105057890 */ /* 0x000fe2000fffe0ff */
[----:B------:R-:W-:Y:S01]  /*5480*/  LEA R30, P0, R32, R30, 0x1 ;  /* 0x0000001e201e7211 */ /* 0x000fe200078008ff */
[----:B------:R-:W-:Y:S01]  /*5490*/  UIADD3.X UR11, UPT, UPT, UR11, UR12, URZ, UP0, !UPT ;  /* 0x0000000c0b0b7290 */ /* 0x000fe200087fe4ff */
[----:B--2---:R-:W-:Y:S01]  /*54a0*/  LEA R6, P1, R34, R20, 0x1 ;  /* 0x0000001422067211 */ /* 0x004fe200078208ff */
[----:B------:R-:W-:Y:S01]  /*54b0*/  UISETP.NE.AND UP0, UPT, UR5, URZ, UPT ;  /* 0x000000ff0500728c */ /* 0x000fe2000bf05270 */
        /* <DEDUP_REMOVED lines=23> */
.L_x_3009:
[----:B------:R-:W-:Y:S01]  /*5630*/  BAR.SYNC.DEFER_BLOCKING 0x0 ;  /* 0x0000000000007b1d */ /* 0x000fe20000010000 */
[----:B------:R-:W-:Y:S01]  /*5640*/  F2FP.F16.F32.PACK_AB R7, R114, R115 ;  /* 0x000000737207723e */ /* 0x000fe200000000ff */
[----:B------:R-:W-:Y:S01]  /*5650*/  UIADD3 UR4, UPT, UPT, UR4, 0x1, URZ ;  /* 0x0000000104047890 */ /* 0x000fe2000fffe0ff */
[----:B------:R-:W-:Y:S02]  /*5660*/  F2FP.F16.F32.PACK_AB R6, R86, R87 ;  /* 0x000000575606723e */ /* 0x000fe400000000ff */
[----:B-1----:R-:W-:Y:S01]  /*5670*/  F2FP.F16.F32.PACK_AB R5, R83, R84 ;  /* 0x000000545305723e */ /* 0x002fe200000000ff */
[----:B------:R-:W1:Y:S01]  /*5680*/  LDCU.128 UR20, c[0x0][0x430] ;  /* 0x00008600ff1477ac */ /* 0x000e620008000c00 */
[----:B------:R-:W-:Y:S02]  /*5690*/  F2FP.F16.F32.PACK_AB R4, R81, R82 ;  /* 0x000000525104723e */ /* 0x000fe400000000ff */
[----:B------:R-:W-:Y:S01]  /*56a0*/  F2FP.F16.F32.PACK_AB R11, R72, R73 ;  /* 0x00000049480b723e */ /* 0x000fe200000000ff */
[----:B------:R-:W2:Y:S01]  /*56b0*/  LDCU.64 UR10, c[0x0][0x4a8] ;  /* 0x00009500ff0a77ac */ /* 0x000ea20008000a00 */
[----:B------:R-:W-:-:S02]  /*56c0*/  F2FP.F16.F32.PACK_AB R10, R74, R75 ;  /* 0x0000004b4a0a723e */ /* 0x000fc400000000ff */
[----:B0-----:R-:W-:Y:S01]  /*56d0*/  F2FP.F16.F32.PACK_AB R9, R76, R77 ;  /* 0x0000004d4c09723e */ /* 0x001fe200000000ff */
[----:B------:R-:W-:Y:S01]  /*56e0*/  UMOV UR7, URZ ;  /* 0x000000ff00077c82 */ /* 0x000fe20008000000 */
[----:B------:R-:W-:Y:S02]  /*56f0*/  F2FP.F16.F32.PACK_AB R8, R78, R79 ;  /* 0x0000004f4e08723e */ /* 0x000fe400000000ff */
[----:B------:R-:W-:Y:S02]  /*5700*/  ISETP.NE.AND P0, PT, R42, UR4, PT ;  /* 0x000000042a007c0c */ /* 0x000fe4000bf05270 */
[----:B------:R-:W-:Y:S02]  /*5710*/  MOV R21, UR25 ;  /* 0x0000001900157c02 */ /* 0x000fe40008000f00 */
[----:B------:R-:W-:Y:S01]  /*5720*/  IADD3 R41, PT, PT, R41, UR25, RZ ;  /* 0x0000001929297c10 */ /* 0x000fe2000fffe0ff */
[----:B------:R0:W-:Y:S01]  /*5730*/  STS.128 [R0], R4 ;  /* 0x0000000400007388 */ /* 0x0001e20000000c00 */
[----:B-1----:R-:W-:Y:S01]  /*5740*/  UIMAD.WIDE.U32 UR8, UR19, UR20, UR6 ;  /* 0x00000014130872a5 */ /* 0x002fe2000f8e0006 */
[----:B------:R-:W-:Y:S01]  /*5750*/  IMAD.WIDE.U32 R26, R21, 0x2, R26 ;  /* 0x00000002151a7825 */ /* 0x000fe200078e001a */
[----:B------:R-:W-:Y:S01]  /*5760*/  UIADD3 UR6, UPT, UPT, UR25, UR6, URZ ;  /* 0x0000000619067290 */ /* 0x000fe2000fffe0ff */
[----:B------:R1:W-:Y:S01]  /*5770*/  STS.128 [R0+0x10], R8 ;  /* 0x0000100800007388 */ /* 0x0003e20000000c00 */
[----:B------:R-:W-:-:S03]  /*5780*/  NOP ;  /* 0x0000000000007918 */ /* 0x000fc60000000000 */
[----:B------:R-:W3:Y:S01]  /*5790*/  LDS.128 R12, [R38] ;  /* 0x00000000260c7984 */ /* 0x000ee20000000c00 */
[----:B------:R-:W-:-:S03]  /*57a0*/  UIMAD UR9, UR19, UR21, UR9 ;  /* 0x00000015130972a4 */ /* 0x000fc6000f8e0209 */
[----:B------:R-:W4:Y:S01]  /*57b0*/  LDS.128 R16, [R38+0x200] ;  /* 0x0002000026107984 */ /* 0x000f220000000c00 */
[----:B------:R-:W-:Y:S01]  /*57c0*/  UIMAD.WIDE.U32 UR8, UR24, UR22, UR8 ;  /* 0x00000016180872a5 */ /* 0x000fe2000f8e0008 */
[----:B0-----:R-:W-:-:S03]  /*57d0*/  MOV R6, R52 ;  /* 0x0000003400067202 */ /* 0x001fc60000000f00 */
[----:B------:R-:W-:Y:S01]  /*57e0*/  UIMAD UR7, UR24, UR23, UR9 ;  /* 0x00000017180772a4 */ /* 0x000fe2000f8e0209 */
[----:B-1----:R-:W-:Y:S01]  /*57f0*/  SHF.L.U32 R0, R40, 0x1, RZ ;  /* 0x0000000128007819 */ /* 0x002fe200000006ff */
[----:B--2---:R-:W-:Y:S01]  /*5800*/  ULEA UR5, UP0, UR8, UR10, 0x1 ;  /* 0x0000000a08057291 */ /* 0x004fe2000f8008ff */
[----:B------:R-:W-:Y:S02]  /*5810*/  MOV R9, UR25 ;  /* 0x0000001900097c02 */ /* 0x000fe40008000f00 */
[----:B------:R-:W-:Y:S01]  /*5820*/  LOP3.LUT R7, R0, 0x7c0, RZ, 0xc0, !PT ;  /* 0x000007c000077812 */ /* 0x000fe200078ec0ff */
[----:B------:R-:W-:Y:S01]  /*5830*/  ULEA.HI.X UR8, UR8, UR11, UR7, 0x1, UP0 ;  /* 0x0000000b08087291 */ /* 0x000fe200080f0c07 */
[----:B------:R-:W-:Y:S02]  /*5840*/  MOV R11, UR25 ;  /* 0x00000019000b7c02 */ /* 0x000fe40008000f00 */
[----:B------:R-:W-:Y:S02]  /*5850*/  MOV R4, UR5 ;  /* 0x0000000500047c02 */ /* 0x000fe40008000f00 */
[----:B------:R-:W-:Y:S01]  /*5860*/  LOP3.LUT R7, R7, 0x1f, R40, 0xf8, !PT ;  /* 0x0000001f07077812 */ /* 0x000fe200078ef828 */
[----:B------:R-:W-:Y:S01]  /*5870*/  IMAD.WIDE.U32 R28, R11, 0x2, R28 ;  /* 0x000000020b1c7825 */ /* 0x000fe200078e001c */
[----:B------:R-:W-:-:S03]  /*5880*/  MOV R5, UR8 ;  /* 0x0000000800057c02 */ /* 0x000fc60008000f00 */
[----:B------:R-:W-:Y:S01]  /*5890*/  IMAD.WIDE.U32 R4, R7, 0x10, R4 ;  /* 0x0000001007047825 */ /* 0x000fe200078e0004 */
[----:B------:R-:W-:Y:S02]  /*58a0*/  MOV R7, R51 ;  /* 0x0000003300077202 */ /* 0x000fe40000000f00 */
[----:B------:R-:W-:Y:S01]  /*58b0*/  MOV R51, R49 ;  /* 0x0000003100337202 */ /* 0x000fe20000000f00 */
[----:B------:R-:W-:-:S04]  /*58c0*/  IMAD.WIDE.U32 R6, R9, 0x2, R6 ;  /* 0x0000000209067825 */ /* 0x000fc800078e0006 */
[----:B------:R-:W-:Y:S01]  /*58d0*/  IMAD.WIDE.U32 R8, R9, 0x2, R50 ;  /* 0x0000000209087825 */ /* 0x000fe200078e0032 */
[----:B------:R-:W-:Y:S01]  /*58e0*/  MOV R52, R6 ;  /* 0x0000000600347202 */ /* 0x000fe20000000f00 */
[----:B---3--:R0:W-:Y:S01]  /*58f0*/  STG.E.128 desc[UR16][R4.64], R12 ;  /* 0x0000000c04007986 */ /* 0x0081e2000c101d10 */
[----:B------:R-:W-:Y:S02]  /*5900*/  MOV R51, R7 ;  /* 0x0000000700337202 */ /* 0x000fe40000000f00 */
[----:B------:R-:W-:Y:S01]  /*5910*/  MOV R50, R8 ;  /* 0x0000000800327202 */ /* 0x000fe20000000f00 */
[----:B----4-:R0:W-:Y:S01]  /*5920*/  STG.E.128 desc[UR16][R4.64+0x200], R16 ;  /* 0x0002001004007986 */ /* 0x0101e2000c101d10 */
[----:B------:R-:W-:Y:S01]  /*5930*/  MOV R49, R9 ;  /* 0x0000000900317202 */ /* 0x000fe20000000f00 */
[----:B------:R-:W-:Y:S06]  /*5940*/  @P0 BRA `(.L_x_3018) ;  /* 0xffffffb800240947 */ /* 0x000fec000383ffff */
[----:B------:R-:W-:Y:S05]  /*5950*/  EXIT ;  /* 0x000000000000794d */ /* 0x000fea0003800000 */
.L_x_3019:
        /* <DEDUP_REMOVED lines=10> */
.L_x_8008:


//--------------------- .text._Z25selective_scan_fwd_kernelI32Selective_Scan_fwd_kernel_traitsILi64ELi16ELi1ELb1ELb1ELb1ELb0ELb1EN3c104HalfEffEEv13SSMParamsBase --------------------------
	.section	.text._Z25selective_scan_fwd_kernelI32Selective_Scan_fwd_kernel_traitsILi64ELi16ELi1ELb1ELb1ELb1ELb0ELb1EN3c104HalfEffEEv13SSMParamsBase,"ax",@progbits
	.align	128
        .global         _Z25selective_scan_fwd_kernelI32Selective_Scan_fwd_kernel_traitsILi64ELi16ELi1ELb1ELb1ELb1ELb0ELb1EN3c104HalfEffEEv13SSMParamsBase
        .type           _Z25selective_scan_fwd_kernelI32Selective_Scan_fwd_kernel_traitsILi64ELi16ELi1ELb1ELb1ELb1ELb0ELb1EN3c104HalfEffEEv13SSMParamsBase,@function
        .size           _Z25selective_scan_fwd_kernelI32Selective_Scan_fwd_kernel_traitsILi64ELi16ELi1ELb1ELb1ELb1ELb0ELb1EN3c104HalfEffEEv13SSMParamsBase,(.L_x_8009 - _Z25selective_scan_fwd_kernelI32Selective_Scan_fwd_kernel_traitsILi64ELi16ELi1ELb1ELb1ELb1ELb0ELb1EN3c104HalfEffEEv13SSMParamsBase)
        .other          _Z25selective_scan_fwd_kernelI32Selective_Scan_fwd_kernel_traitsILi64ELi16ELi1ELb1ELb1ELb1ELb0ELb1EN3c104HalfEffEEv13SSMParamsBase,@"STO_CUDA_ENTRY STV_DEFAULT"
_Z25selective_scan_fwd_kernelI32Selective_Scan_fwd_kernel_traitsILi64ELi16ELi1ELb1ELb1ELb1ELb0ELb1EN3c104HalfEffEEv13SSMParamsBase:
.text._Z25selective_scan_fwd_kernelI32Selective_Scan_fwd_kernel_traitsILi64ELi16ELi1ELb1ELb1ELb1ELb0ELb1EN3c104HalfEffEEv13SSMParamsBase:
        /* <DEDUP_REMOVED lines=57> */
.L_x_3020:
        /* <DEDUP_REMOVED lines=99> */
.L_x_3021:
        /* <DEDUP_REMOVED lines=10> */
.L_x_3022:
        /* <DEDUP_REMOVED lines=100> */
.L_x_3023:
        /* <DEDUP_REMOVED lines=33> */
.L_x_3024:
        /* <DEDUP_REMOVED lines=24> */
.L_x_3068:
        /* <DEDUP_REMOVED lines=346> */
.L_x_3026:
[----:B------:R-:W-:Y:S05]  /*29d0*/  BSYNC.RECONVERGENT B0 ;  /* 0x0000000000007941 */ /* 0x000fea0003800200 */
.L_x_3025:
        /* <DEDUP_REMOVED lines=37> */
.L_x_3028:
[----:B------:R-:W-:Y:S05]  /*2c30*/  BSYNC.RECONVERGENT B0 ;  /* 0x0000000000007941 */ /* 0x000fea0003800200 */
.L_x_3027:
        /* <DEDUP_REMOVED lines=35> */
.L_x_3030:
[----:B------:R-:W-:Y:S05]  /*2e70*/  BSYNC.RECONVERGENT B0 ;  /* 0x0000000000007941 */ /* 0x000fea0003800200 */
.L_x_3029:
        /* <DEDUP_REMOVED lines=37> */
.L_x_3032:
[----:B------:R-:W-:Y:S05]  /*30d0*/  BSYNC.RECONVERGENT B0 ;  /* 0x0000000000007941 */ /* 0x000fea0003800200 */
.L_x_3031:
        /* <DEDUP_REMOVED lines=35> */
.L_x_3034:
[----:B------:R-:W-:Y:S05]  /*3310*/  BSYNC.RECONVERGENT B0 ;  /* 0x0000000000007941 */ /* 0x000fea0003800200 */
.L_x_3033:
        /* <DEDUP_REMOVED lines=37> */
.L_x_3036:
[----:B------:R-:W-:Y:S05]  /*3570*/  BSYNC.RECONVERGENT B0 ;  /* 0x0000000000007941 */ /* 0x000fea0003800200 */
.L_x_3035:
        /* <DEDUP_REMOVED lines=35> */
.L_x_3038:
[----:B------:R-:W-:Y:S05]  /*37b0*/  BSYNC.RECONVERGENT B0 ;  /* 0x0000000000007941 */ /* 0x000fea0003800200 */
.L_x_3037:
        /* <DEDUP_REMOVED lines=37> */
.L_x_3040:
[----:B------:R-:W-:Y:S05]  /*3a10*/  BSYNC.RECONVERGENT B0 ;  /* 0x0000000000007941 */ /* 0x000fea0003800200 */
.L_x_3039:
        /* <DEDUP_REMOVED lines=35> */
.L_x_3042:
[----:B------:R-:W-:Y:S05]  /*3c50*/  BSYNC.RECONVERGENT B0 ;  /* 0x0000000000007941 */ /* 0x000fea0003800200 */
.L_x_3041:
        /* <DEDUP_REMOVED lines=39> */
.L_x_3044:
[----:B------:R-:W-:Y:S05]  /*3ed0*/  BSYNC.RECONVERGENT B0 ;  /* 0x0000000000007941 */ /* 0x000fea0003800200 */
.L_x_3043:
        /* <DEDUP_REMOVED lines=39> */
.L_x_3046:
[----:B------:R-:W-:Y:S05]  /*4150*/  BSYNC.RECONVERGENT B0 ;  /* 0x0000000000007941 */ /* 0x000fea0003800200 */
.L_x_3045:
        /* <DEDUP_REMOVED lines=44> */
.L_x_3048:
[----:B------:R-:W-:Y:S05]  /*4420*/  BSYNC.RECONVERGENT B0 ;  /* 0x0000000000007941 */ /* 0x000fea0003800200 */
.L_x_3047:
        /* <DEDUP_REMOVED lines=32> */
.L_x_3050:
[----:B------:R-:W-:Y:S05]  /*4630*/  BSYNC.RECONVERGENT B0 ;  /* 0x0000000000007941 */ /* 0x000fea0003800200 */
.L_x_3049:
        /* <DEDUP_REMOVED lines=32> */
.L_x_3052:
[----:B------:R-:W-:Y:S05]  /*4840*/  BSYNC.RECONVERGENT B0 ;  /* 0x0000000000007941 */ /* 0x000fea0003800200 */
.L_x_3051:
        /* <DEDUP_REMOVED lines=32> */
.L_x_3054:
[----:B------:R-:W-:Y:S05]  /*4a50*/  BSYNC.RECONVERGENT B0 ;  /* 0x0000000000007941 */ /* 0x000fea0003800200 */
.L_x_3053:
        /* <DEDUP_REMOVED lines=32> */
.L_x_3056:
[----:B------:R-:W-:Y:S05]  /*4c60*/  BSYNC.RECONVERGENT B0 ;  /* 0x0000000000007941 */ /* 0x000fea0003800200 */
.L_x_3055:
        /* <DEDUP_REMOVED lines=67> */
.L_x_3067:
        /* <DEDUP_REMOVED lines=382> */
.L_x_3059:
[----:B------:R-:W-:Y:S01]  /*6880*/  IMAD.MOV.U32 R87, RZ, RZ, RZ ;  /* 0x000000ffff577224 */ /* 0x000fe200078e00ff */
[----:B------:R-:W-:Y:S06]  /*6890*/  BRA.U !UP2, `(.L_x_3058) ;  /* 0x000000010a147547 */ /* 0x000fec000b800000 */
[----:B------:R-:W-:-:S04]  /*68a0*/  UIADD3 UR4, UP0, UPT, UR33, UR12, URZ ;  /* 0x0000000c21047290 */ /* 0x000fc8000ff1e0ff */
[----:B------:R-:W-:Y:S02]  /*68b0*/  UIADD3.X UR5, UPT, UPT, UR32, UR13, URZ, UP0, !UPT ;  /* 0x0000000d20057290 */ /* 0x000fe400087fe4ff */
[----:B------:R-:W-:-:S04]  /*68c0*/  MOV R40, UR4 ;  /* 0x0000000400287c02 */ /* 0x000fc80008000f00 */
[----:B------:R-:W-:-:S05]  /*68d0*/  IMAD.U32 R41, RZ, RZ, UR5 ;  /* 0x00000005ff297e24 */ /* 0x000fca000f8e00ff */
[----:B------:R1:W5:Y:S02]  /*68e0*/  LDG.E R87, desc[UR34][R40.64] ;  /* 0x0000002228577981 */ /* 0x000364000c1e1900 */
.L_x_3058:
        /* <DEDUP_REMOVED lines=95> */
.L_x_3061:
[----:B------:R-:W-:Y:S05]  /*6ee0*/  BSYNC.RECONVERGENT B0 ;  /* 0x0000000000007941 */ /* 0x000fea0003800200 */
.L_x_3060:
        /* <DEDUP_REMOVED lines=39> */
.L_x_3065:
        /* <DEDUP_REMOVED lines=33> */
.L_x_3066:
        /* <DEDUP_REMOVED lines=10> */
.L_x_3064:
        /* <DEDUP_REMOVED lines=9> */
.L_x_3063:
[----:B------:R-:W-:Y:S05]  /*74a0*/  BSYNC.RECONVERGENT B0 ;  /* 0x0000000000007941 */ /* 0x000fea0003800200 */
.L_x_3062:
        /* <DEDUP_REMOVED lines=32> */
.L_x_3057:
        /* <DEDUP_REMOVED lines=112> */
.L_x_3069:
        /* <DEDUP_REMOVED lines=13> */
.L_x_8009:


//--------------------- .text._Z25selective_scan_fwd_kernelI32Selective_Scan_fwd_kernel_traitsILi64ELi16ELi1ELb1ELb1ELb1ELb1ELb0EN3c104HalfEffEEv13SSMParamsBase --------------------------
	.section	.text._Z25selective_scan_fwd_kernelI32Selective_Scan_fwd_kernel_traitsILi64ELi16ELi1ELb1ELb1ELb1ELb1ELb0EN3c104HalfEffEEv13SSMParamsBase,"ax",@progbits
	.align	128
        .global         _Z25selective_scan_fwd_kernelI32Selective_Scan_fwd_kernel_traitsILi64ELi16ELi1ELb1ELb1ELb1ELb1ELb0EN3c104HalfEffEEv13SSMParamsBase
        .type           _Z25selective_scan_fwd_kernelI32Selective_Scan_fwd_kernel_traitsILi64ELi16ELi1ELb1ELb1ELb1ELb1ELb0EN3c104HalfEffEEv13SSMParamsBase,@function
        .size           _Z25selective_scan_fwd_kernelI32Selective_Scan_fwd_kernel_traitsILi64ELi16ELi1ELb1ELb1ELb1ELb1ELb0EN3c104HalfEffEEv13SSMParamsBase,(.L_x_8010 - _Z25selective_scan_fwd_kernelI32Selective_Scan_fwd_kernel_traitsILi64ELi16ELi1ELb1ELb1ELb1ELb1ELb0EN3c104HalfEffEEv13SSMParamsBase)
        .other          _Z25selective_scan_fwd_kernelI32Selective_Scan_fwd_kernel_traitsILi64ELi16ELi1ELb1ELb1ELb1ELb1ELb0EN3c104HalfEffEEv13SSMParamsBase,@"STO_CUDA_ENTRY STV_DEFAULT"
_Z25selective_scan_fwd_kernelI32Selective_Scan_fwd_kernel_traitsILi64ELi16ELi1ELb1ELb1ELb1ELb1ELb0EN3c104HalfEffEEv13SSMParamsBase:
.text._Z25selective_scan_fwd_kernelI32Selective_Scan_fwd_kernel_traitsILi64ELi16ELi1ELb1ELb1ELb1ELb1ELb0EN3c104HalfEffEEv13SSMParamsBase:
        /* <DEDUP_REMOVED lines=48> */
.L_x_3070:
        /* <DEDUP_REMOVED lines=30> */
[----:B------:R-:W0:Y:S01]  /*04e0*/  LDC.64 R32, c[0x0][0x480] ;  /* 0x00012000ff207b82 */ /* 0x000e220000000a00 */
        /* <DEDUP_REMOVED lines=13> */
[----:B------:R-:W-:Y:S01]  /*05c0*/  IMAD.WIDE.U32 R6, R8, UR26, RZ ;  /* 0x0000001a08067c25 */ /* 0x000fe2000f8e00ff */
[----:B------:R-:W-:Y:S02]  /*05d0*/  ISETP.NE.AND P0, PT, RZ, UR10, PT ;  /* 0x0000000aff007c0c */ /* 0x000fe4000bf05270 */
[----:B------:R-:W-:Y:S01]  /*05e0*/  MOV R13, R4 ;  /* 0x00000004000d7202 */ /* 0x000fe20000000f00 */
[----:B------:R-:W-:Y:S02]  /*05f0*/  IMAD R7, R9, UR26, R7 ;  /* 0x0000001a09077c24 */ /* 0x000fe4000f8e0207 */
[----:B-1----:R-:W-:Y:S01]  /*0600*/  IMAD.WIDE.U32 R4, R24, UR27, R2 ;  /* 0x0000001b18047c25 */ /* 0x002fe2000f8e0002 */
[----:B------:R-:W-:-:S02]  /*0610*/  @!P2 IADD3 R13, PT, PT, -R13, RZ, RZ ;  /* 0x000000ff0d0da210 */ /* 0x000fc40007ffe1ff */
[----:B------:R-:W-:Y:S01]  /*0620*/  @!P1 LOP3.LUT R13, RZ, R10, RZ, 0x33, !PT ;  /* 0x0000000aff0d9212 */ /* 0x000fe200078e33ff */
[----:B-----5:R-:W-:Y:S01]  /*0630*/  IMAD.WIDE.U32 R8, R20, UR26, RZ ;  /* 0x0000001a14087c25 */ /* 0x020fe2000f8e00ff */
[----:B----4-:R-:W-:Y:S02]  /*0640*/  LEA R24, P1, R4, R16, 0x1 ;  /* 0x0000001004187211 */ /* 0x010fe400078208ff */
[----:B------:R-:W-:Y:S01]  /*0650*/  SHF.R.S32.HI R11, RZ, 0x1f, R13 ;  /* 0x0000001fff0b7819 */ /* 0x000fe2000001140d */
[----:B------:R-:W-:-:S04]  /*0660*/  IMAD.WIDE.U32 R2, R30, UR26, RZ ;  /* 0x0000001a1e027c25 */ /* 0x000fc8000f8e00ff */
[----:B------:R-:W-:Y:S02]  /*0670*/  IMAD R9, R21, UR26, R9 ;  /* 0x0000001a15097c24 */ /* 0x000fe4000f8e0209 */
[----:B------:R-:W-:Y:S02]  /*0680*/  IMAD R3, R31, UR26, R3 ;  /* 0x0000001a1f037c24 */ /* 0x000fe4000f8e0203 */
[C---:B------:R-:W-:Y:S02]  /*0690*/  IMAD R0, R11.reuse, R38, RZ ;  /* 0x000000260b007224 */ /* 0x040fe400078e02ff */
[----:B------:R-:W-:Y:S02]  /*06a0*/  IMAD R14, R11, R40, RZ ;  /* 0x000000280b0e7224 */ /* 0x000fe400078e02ff */
[----:B------:R-:W-:-:S04]  /*06b0*/  IMAD.WIDE.U32 R6, R22, UR27, R6 ;  /* 0x0000001b16067c25 */ /* 0x000fc8000f8e0006 */
[----:B------:R-:W-:-:S04]  /*06c0*/  IMAD.WIDE.U32 R8, R13, R38, R8 ;  /* 0x000000260d087225 */ /* 0x000fc800078e0008 */
[C---:B------:R-:W-:Y:S01]  /*06d0*/  IMAD R39, R13.reuse, R39, R0 ;  /* 0x000000270d277224 */ /* 0x040fe200078e0200 */
[----:B--2---:R-:W-:Y:S01]  /*06e0*/  LEA R0, P4, R8, R28, 0x1 ;  /* 0x0000001c08007211 */ /* 0x004fe200078808ff */
[----:B------:R-:W-:Y:S01]  /*06f0*/  IMAD.WIDE.U32 R10, R13, R40, R2 ;  /* 0x000000280d0a7225 */ /* 0x000fe200078e0002 */
[----:B0-----:R-:W-:Y:S02]  /*0700*/  LEA R2, P2, R6, R18, 0x1 ;  /* 0x0000001206027211 */ /* 0x001fe400078408ff */
[----:B------:R-:W-:Y:S01]  /*0710*/  IADD3 R39, PT, PT, R9, R39, RZ ;  /* 0x0000002709277210 */ /* 0x000fe20007ffe0ff */
[----:B------:R-:W-:Y:S01]  /*0720*/  IMAD R41, R13, R41, R14 ;  /* 0x000000290d297224 */ /* 0x000fe200078e020e */
[----:B------:R-:W-:Y:S01]  /*0730*/  LEA R38, P5, R10, R32, 0x1 ;  /* 0x000000200a267211 */ /* 0x000fe200078a08ff */
[----:B------:R-:W-:Y:S01]  /*0740*/  IMAD R25, R25, UR27, R5 ;  /* 0x0000001b19197c24 */ /* 0x000fe2000f8e0205 */
[----:B------:R-:W-:Y:S01]  /*0750*/  LEA.HI.X R39, R8, R29, R39, 0x1, P4 ;  /* 0x0000001d08277211 */ /* 0x000fe200020f0c27 */
[----:B------:R-:W-:Y:S01]  /*0760*/  IMAD R23, R23, UR27, R7 ;  /* 0x0000001b17177c24 */ /* 0x000fe2000f8e0207 */
[----:B------:R-:W-:-:S02]  /*0770*/  IADD3 R41, PT, PT, R11, R41, RZ ;  /* 0x000000290b297210 */ /* 0x000fc40007ffe0ff */
[----:B------:R-:W-:Y:S02]  /*0780*/  LEA.HI.X R25, R4, R17, R25, 0x1, P1 ;  /* 0x0000001104197211 */ /* 0x000fe400008f0c19 */
[----:B------:R-:W-:Y:S02]  /*0790*/  LEA.HI.X R23, R6, R19, R23, 0x1, P2 ;  /* 0x0000001306177211 */ /* 0x000fe400010f0c17 */
        /* <DEDUP_REMOVED lines=9> */
.L_x_3071:
[----:B------:R-:W0:Y:S08]  /*0830*/  LDC.64 R4, c[0x0][0x450] ;  /* 0x00011400ff047b82 */ /* 0x000e300000000a00 */
[----:B------:R-:W1:Y:S08]  /*0840*/  LDC.64 R6, c[0x0][0x458] ;  /* 0x00011600ff067b82 */ /* 0x000e700000000a00 */
[----:B------:R-:W2:Y:S01]  /*0850*/  LDC.64 R8, c[0x0][0x4b0] ;  /* 0x00012c00ff087b82 */ /* 0x000ea20000000a00 */
[----:B0-----:R-:W-:-:S04]  /*0860*/  IMAD R3, R27, R4, RZ ;  /* 0x000000041b037224 */ /* 0x001fc800078e02ff */
[C---:B------:R-:W-:Y:S02]  /*0870*/  IMAD R3, R26.reuse, R5, R3 ;  /* 0x000000051a037224 */ /* 0x040fe400078e0203 */
[----:B------:R-:W-:-:S05]  /*0880*/  IMAD.WIDE.U32 R4, R26, R4, RZ ;  /* 0x000000041a047225 */ /* 0x000fca00078e00ff */
[----:B------:R-:W-:-:S03]  /*0890*/  IADD3 R5, PT, PT, R5, R3, RZ ;  /* 0x0000000305057210 */ /* 0x000fc60007ffe0ff */
[----:B-1----:R-:W-:-:S04]  /*08a0*/  IMAD.WIDE.U32 R42, R6, UR27, R4 ;  /* 0x0000001b062a7c25 */ /* 0x002fc8000f8e0004 */
[----:B------:R-:W-:Y:S01]  /*08b0*/  IMAD R3, R7, UR27, R43 ;  /* 0x0000001b07037c24 */ /* 0x000fe2000f8e022b */
[----:B--2---:R-:W-:-:S04]  /*08c0*/  LEA R40, P1, R42, R8, 0x2 ;  /* 0x000000082a287211 */ /* 0x004fc800078210ff */
[----:B------:R-:W-:-:S09]  /*08d0*/  LEA.HI.X R42, R42, R9, R3, 0x2, P1 ;  /* 0x000000092a2a7211 */ /* 0x000fd200008f1403 */
.L_x_3072:
        /* <DEDUP_REMOVED lines=88> */
.L_x_3073:
        /* <DEDUP_REMOVED lines=29> */
.L_x_3074:
        /* <DEDUP_REMOVED lines=14> */
[----:B0-----:R-:W-:Y:S01]  /*1110*/  SHF.L.U32 R86, R49, 0x4, RZ ;  /* 0x0000000431567819 */ /* 0x001fe200000006ff */
[----:B------:R-:W-:Y:S01]  /*1120*/  ULEA.HI.X UR19, UR4, UR11, UR19, 0x2, UP2 ;  /* 0x0000000b04137291 */ /* 0x000fe200090f1413 */
[----:B------:R-:W-:Y:S01]  /*1130*/  SHF.R.U32.HI R85, RZ, 0x5, R49 ;  /* 0x00000005ff557819 */ /* 0x000fe20000011631 */
[----:B------:R-:W-:Y:S01]  /*1140*/  ULEA.HI.X UR18, UR26, UR9, URZ, 0x2, UP0 ;  /* 0x000000091a127291 */ /* 0x000fe200080f14ff */
[C---:B------:R-:W-:Y:S01]  /*1150*/  IADD3 R87, PT, PT, R86.reuse, 0xb, RZ ;  /* 0x0000000b56577810 */ /* 0x040fe20007ffe0ff */
[----:B------:R-:W-:Y:S01]  /*1160*/  UMOV UR4, URZ ;  /* 0x000000ff00047c82 */ /* 0x000fe20008000000 */
[----:B------:R-:W-:-:S02]  /*1170*/  IADD3 R88, PT, PT, R86, 0xc, RZ ;  /* 0x0000000c56587810 */ /* 0x000fc40007ffe0ff */
[C---:B------:R-:W-:Y:S02]  /*1180*/  IADD3 R89, PT, PT, R86.reuse, 0xd, RZ ;  /* 0x0000000d56597810 */ /* 0x040fe40007ffe0ff */
[C---:B------:R-:W-:Y:S02]  /*1190*/  IADD3 R90, PT, PT, R86.reuse, 0xe, RZ ;  /* 0x0000000e565a7810 */ /* 0x040fe40007ffe0ff */
[----:B------:R-:W-:Y:S02]  /*11a0*/  IADD3 R91, PT, PT, R86, 0xf, RZ ;  /* 0x0000000f565b7810 */ /* 0x000fe40007ffe0ff */
[----:B------:R-:W-:Y:S01]  /*11b0*/  LEA R50, R85, UR5, 0x3 ;  /* 0x0000000555327c11 */ /* 0x000fe2000f8e18ff */
[----:B------:R-:W-:-:S06]  /*11c0*/  UMOV UR5, URZ ;  /* 0x000000ff00057c82 */ /* 0x000fcc0008000000 */
.L_x_3116:
        /* <DEDUP_REMOVED lines=9> */
[----:B------:R-:W-:Y:S02]  /*1260*/  @!P0 IADD3 R8, PT, PT, RZ, -UR4, RZ ;  /* 0x80000004ff088c10 */ /* 0x000fe4000fffe0ff */
[----:B--2---:R-:W-:Y:S02]  /*1270*/  @P0 IADD3 R3, PT, PT, R3, -R6, RZ ;  /* 0x8000000603030210 */ /* 0x004fe40007ffe0ff */
[----:B-1----:R-:W-:Y:S02]  /*1280*/  @!P0 VIADDMNMX R6, R8, R7, R45, PT ;  /* 0x0000000708068246 */ /* 0x002fe4000380012d */
[----:B------:R-:W-:-:S02]  /*1290*/  @P0 R2UR UR32, R3 ;  /* 0x00000000032002ca */ /* 0x000fc400000e0000 */
        /* <DEDUP_REMOVED lines=13> */
[----:B------:R-:W1:Y:S01]  /*1370*/  S2R R72, SR_LANEID ;  /* 0x0000000000487919 */ /* 0x000e620000000000 */
[----:B0-----:R-:W-:Y:S01]  /*1380*/  ULEA UR6, UR7, UR6, 0x18 ;  /* 0x0000000607067291 */ /* 0x001fe2000f8ec0ff */
[----:B------:R-:W0:Y:S01]  /*1390*/  LDCU.U8 UR7, c[0x0][0x3a8] ;  /* 0x00007500ff0777ac */ /* 0x000e220008000000 */
[----:B-1----:R-:W-:-:S02]  /*13a0*/  IADD3 R51, PT, PT, R3, R72, RZ ;  /* 0x0000004803337210 */ /* 0x002fc40007ffe0ff */
[----:B------:R-:W-:Y:S02]  /*13b0*/  MOV R3, R23 ;  /* 0x0000001700037202 */ /* 0x000fe40000000f00 */
[----:B------:R-:W-:Y:S01]  /*13c0*/  LEA R51, R51, UR6, 0x4 ;  /* 0x0000000633337c11 */ /* 0x000fe2000f8e20ff */
[----:B------:R-:W-:-:S03]  /*13d0*/  IMAD.WIDE.U32 R22, R21, 0x10, R2 ;  /* 0x0000001015167825 */ /* 0x000fc600078e0002 */
        /* <DEDUP_REMOVED lines=16> */
[--C-:B------:R-:W-:Y:S02]  /*14e0*/  HADD2.F32 R37, -RZ, R17.reuse.H0_H0 ;  /* 0x20000011ff257230 */ /* 0x100fe40000004100 */
[----:B------:R-:W-:Y:S02]  /*14f0*/  HADD2.F32 R17, -RZ, R17.H1_H1 ;  /* 0x30000011ff117230 */ /* 0x000fe40000004100 */
        /* <DEDUP_REMOVED lines=46> */
.L_x_3076:
[----:B------:R-:W-:Y:S05]  /*17e0*/  BSYNC.RECONVERGENT B0 ;  /* 0x0000000000007941 */ /* 0x000fea0003800200 */
.L_x_3075:
        /* <DEDUP_REMOVED lines=37> */
.L_x_3078:
[----:B------:R-:W-:Y:S05]  /*1a40*/  BSYNC.RECONVERGENT B0 ;  /* 0x0000000000007941 */ /* 0x000fea0003800200 */
.L_x_3077:
        /* <DEDUP_REMOVED lines=35> */
.L_x_3080:
[----:B------:R-:W-:Y:S05]  /*1c80*/  BSYNC.RECONVERGENT B0 ;  /* 0x0000000000007941 */ /* 0x000fea0003800200 */
.L_x_3079:
        /* <DEDUP_REMOVED lines=37> */
.L_x_3082:
[----:B------:R-:W-:Y:S05]  /*1ee0*/  BSYNC.RECONVERGENT B0 ;  /* 0x0000000000007941 */ /* 0x000fea0003800200 */
.L_x_3081:
        /* <DEDUP_REMOVED lines=35> */
.L_x_3084:
[----:B------:R-:W-:Y:S05]  /*2120*/  BSYNC.RECONVERGENT B0 ;  /* 0x0000000000007941 */ /* 0x000fea0003800200 */
.L_x_3083:
        /* <DEDUP_REMOVED lines=37> */
.L_x_3086:
[----:B------:R-:W-:Y:S05]  /*2380*/  BSYNC.RECONVERGENT B0 ;  /* 0x0000000000007941 */ /* 0x000fea0003800200 */
.L_x_3085:
        /* <DEDUP_REMOVED lines=35> */
.L_x_3088:
[----:B------:R-:W-:Y:S05]  /*25c0*/  BSYNC.RECONVERGENT B0 ;  /* 0x0000000000007941 */ /* 0x000fea0003800200 */
.L_x_3087:
        /* <DEDUP_REMOVED lines=38> */
.L_x_3090:
[----:B------:R-:W-:Y:S05]  /*2830*/  BSYNC.RECONVERGENT B0 ;  /* 0x0000000000007941 */ /* 0x000fea0003800200 */
.L_x_3089:
[----:B------:R-:W-:Y:S01]  /*2840*/  HADD2.F32 R13, -RZ, R14.H1_H1 ;  /* 0x3000000eff0d7230 */ /* 0x000fe20000004100 */
[----:B------:R-:W-:Y:S01]  /*2850*/  BSSY.RECONVERGENT B0, `(.L_x_3091) ;  /* 0x0000026000007945 */ /* 0x000fe20003800200 */
[----:B------:R-:W-:Y:S01]  /*2860*/  HADD2.F32 R114, -RZ, R4.H1_H1 ;  /* 0x30000004ff727230 */ /* 0x000fe20000004100 */
[----:B------:R-:W-:Y:S01]  /*2870*/  FSETP.GTU.FTZ.AND P5, PT, R92, 20, PT ;  /* 0x41a000005c00780b */ /* 0x000fe20003fbc000 */
[--C-:B------:R-:W-:Y:S02]  /*2880*/  HADD2.F32 R113, -RZ, R5.reuse.H0_H0 ;  /* 0x20000005ff717230 */ /* 0x100fe40000004100 */
        /* <DEDUP_REMOVED lines=34> */
.L_x_3092:
[----:B------:R-:W-:Y:S05]  /*2ab0*/  BSYNC.RECONVERGENT B0 ;  /* 0x0000000000007941 */ /* 0x000fea0003800200 */
.L_x_3091:
        /* <DEDUP_REMOVED lines=41> */
.L_x_3094:
[----:B------:R-:W-:Y:S05]  /*2d50*/  BSYNC.RECONVERGENT B0 ;  /* 0x0000000000007941 */ /* 0x000fea0003800200 */
.L_x_3093:
[----:B------:R-:W-:Y:S01]  /*2d60*/  BSSY.RECONVERGENT B0, `(.L_x_3095) ;  /* 0x0000027000007945 */ /* 0x000fe20003800200 */
[--C-:B------:R-:W-:Y:S01]  /*2d70*/  HADD2.F32 R12, -RZ, R8.reuse.H0_H0 ;  /* 0x20000008ff0c7230 */ /* 0x100fe20000004100 */
[----:B------:R-:W-:Y:S01]  /*2d80*/  FSETP.GTU.FTZ.AND P1, PT, R95, 20, PT ;  /* 0x41a000005f00780b */ /* 0x000fe20003f3c000 */
[----:B------:R-:W-:Y:S02]  /*2d90*/  HADD2.F32 R106, -RZ, R8.H1_H1 ;  /* 0x30000008ff6a7230 */ /* 0x000fe40000004100 */
[----:B------:R-:W-:Y:S01]  /*2da0*/  FADD.FTZ R96, R15, R44 ;  /* 0x0000002c0f607221 */ /* 0x000fe20000010000 */
[--C-:B------:R-:W-:Y:S02]  /*2db0*/  HADD2.F32 R8, -RZ, R9.reuse.H0_H0 ;  /* 0x20000009ff087230 */ /* 0x100fe40000004100 */
        /* <DEDUP_REMOVED lines=33> */
.L_x_3096:
[----:B------:R-:W-:Y:S05]  /*2fd0*/  BSYNC.RECONVERGENT B0 ;  /* 0x0000000000007941 */ /* 0x000fea0003800200 */
.L_x_3095:
[----:B------:R-:W-:Y:S01]  /*2fe0*/  ISETP.EQ.OR P0, PT, RZ, UR7, P0 ;  /* 0x00000007ff007c0c */ /* 0x000fe20008702670 */
[----:B------:R-:W-:Y:S01]  /*2ff0*/  BSSY.RECONVERGENT B0, `(.L_x_3097) ;  /* 0x0000028000007945 */ /* 0x000fe20003800200 */
[----:B------:R-:W-:Y:S01]  /*3000*/  FSETP.GTU.FTZ.AND P2, PT, R96, 20, PT ;  /* 0x41a000006000780b */ /* 0x000fe20003f5c000 */
[----:B------:R-:W-:Y:S01]  /*3010*/  HADD2.F32 R102, -RZ, R10.H1_H1 ;  /* 0x3000000aff667230 */ /* 0x000fe20000004100 */
[----:B------:R-:W-:Y:S01]  /*3020*/  ISETP.EQ.OR P5, PT, RZ, UR7, P5 ;  /* 0x00000007ff007c0c */ /* 0x000fe2000afa2670 */
[--C-:B------:R-:W-:Y:S01]  /*3030*/  HADD2.F32 R10, -RZ, R11.reuse.H0_H0 ;  /* 0x2000000bff0a7230 */ /* 0x100fe20000004100 */
        /* <DEDUP_REMOVED lines=35> */
.L_x_3098:
[----:B------:R-:W-:Y:S05]  /*3270*/  BSYNC.RECONVERGENT B0 ;  /* 0x0000000000007941 */ /* 0x000fea0003800200 */
.L_x_3097:
        /* <DEDUP_REMOVED lines=32> */
.L_x_3100:
[----:B------:R-:W-:Y:S05]  /*3480*/  BSYNC.RECONVERGENT B0 ;  /* 0x0000000000007941 */ /* 0x000fea0003800200 */
.L_x_3099:
        /* <DEDUP_REMOVED lines=32> */
.L_x_3102:
[----:B------:R-:W-:Y:S05]  /*3690*/  BSYNC.RECONVERGENT B0 ;  /* 0x0000000000007941 */ /* 0x000fea0003800200 */
.L_x_3101:
        /* <DEDUP_REMOVED lines=32> */
.L_x_3104:
[----:B------:R-:W-:Y:S05]  /*38a0*/  BSYNC.RECONVERGENT B0 ;  /* 0x0000000000007941 */ /* 0x000fea0003800200 */
.L_x_3103:
        /* <DEDUP_REMOVED lines=32> */
.L_x_3106:
[----:B------:R-:W-:Y:S05]  /*3ab0*/  BSYNC.RECONVERGENT B0 ;  /* 0x0000000000007941 */ /* 0x000fea0003800200 */
.L_x_3105:
        /* <DEDUP_REMOVED lines=21> */
[----:B------:R-:W0:Y:S01]  /*3c10*/  LDC.64 R32, c[0x0][0x3d0] ;  /* 0x0000f400ff207b82 */ /* 0x000e220000000a00 */
[----:B------:R-:W-:Y:S01]  /*3c20*/  MOV R9, UR32 ;  /* 0x0000002000097c02 */ /* 0x000fe20008000f00 */
[----:B------:R-:W1:Y:S01]  /*3c30*/  LDCU.64 UR20, c[0x0][0x3b8] ;  /* 0x00007700ff1477ac */ /* 0x000e620008000a00 */
[----:B------:R-:W2:Y:S01]  /*3c40*/  I2F.RP R5, R18 ;  /* 0x0000001200057306 */ /* 0x000ea20000209400 */
[----:B------:R-:W-:Y:S01]  /*3c50*/  IABS R17, R45 ;  /* 0x0000002d00117213 */ /* 0x000fe20000000000 */
[----:B------:R-:W-:Y:S01]  /*3c60*/  FMUL.FTZ R115, R115, R76 ;  /* 0x0000004c73737220 */ /* 0x000fe20000410000 */
[----:B------:R-:W-:Y:S01]  /*3c70*/  IADD3 R16, PT, PT, R48, -0x1, R9 ;  /* 0xffffffff30107810 */ /* 0x000fe20007ffe009 */
[----:B------:R-:W-:Y:S01]  /*3c80*/  FMUL.FTZ R114, R114, R75 ;  /* 0x0000004b72727220 */ /* 0x000fe20000410000 */
[----:B------:R-:W3:Y:S01]  /*3c90*/  LDC.64 R34, c[0x0][0x3f0] ;  /* 0x0000fc00ff227b82 */ /* 0x000ee20000000a00 */
[----:B------:R-:W-:Y:S01]  /*3ca0*/  FMUL.FTZ R113, R113, R74 ;  /* 0x0000004a71717220 */ /* 0x000fe20000410000 */
        /* <DEDUP_REMOVED lines=24> */
[----:B------:R-:W-:Y:S01]  /*3e30*/  IADD3 R5, PT, PT, RZ, -R17, RZ ;  /* 0x80000011ff057210 */ /* 0x000fe20007ffe0ff */
[----:B------:R-:W-:Y:S01]  /*3e40*/  UMOV UR6, URZ ;  /* 0x000000ff00067c82 */ /* 0x000fe20008000000 */
[----:B------:R2:W5:Y:S01]  /*3e50*/  F2I.FTZ.U32.TRUNC.NTZ R15, R14 ;  /* 0x0000000e000f7305 */ /* 0x000562000021f000 */
[----:B----4-:R-:W-:Y:S01]  /*3e60*/  SHF.L.U64.HI R116, R36, 0x2, R37 ;  /* 0x0000000224747819 */ /* 0x010fe20000010225 */
[----:B------:R-:W-:Y:S01]  /*3e70*/  UMOV UR7, URZ ;  /* 0x000000ff00077c82 */ /* 0x000fe20008000000 */
[----:B-1----:R-:W-:Y:S01]  /*3e80*/  USHF.L.U64.HI UR12, UR20, 0x2, UR21 ;  /* 0x00000002140c7899 */ /* 0x002fe20008010215 */
[----:B------:R-:W-:Y:S01]  /*3e90*/  UMOV UR10, UR17 ;  /* 0x00000011000a7c82 */ /* 0x000fe20008000000 */
[----:B------:R-:W-:Y:S01]  /*3ea0*/  UMOV UR11, UR19 ;  /* 0x00000013000b7c82 */ /* 0x000fe20008000000 */
[----:B--2---:R-:W-:Y:S01]  /*3eb0*/  HFMA2 R14, -RZ, RZ, 0, 0 ;  /* 0x00000000ff0e7431 */ /* 0x004fe200000001ff */
[----:B-----5:R-:W-:-:S05]  /*3ec0*/  IADD3 R13, PT, PT, RZ, -R15, RZ ;  /* 0x8000000fff0d7210 */ /* 0x020fca0007ffe0ff */
[----:B------:R-:W-:Y:S01]  /*3ed0*/  IMAD R9, R13, R18, RZ ;  /* 0x000000120d097224 */ /* 0x000fe200078e02ff */
[----:B------:R-:W-:Y:S02]  /*3ee0*/  IABS R13, R16 ;  /* 0x00000010000d7213 */ /* 0x000fe40000000000 */
[----:B------:R-:W-:Y:S01]  /*3ef0*/  LOP3.LUT R16, R16, R45, RZ, 0x3c, !PT ;  /* 0x0000002d10107212 */ /* 0x000fe200078e3cff */
[----:B------:R-:W-:Y:S01]  /*3f00*/  IMAD.HI.U32 R9, R15, R9, R14 ;  /* 0x000000090f097227 */ /* 0x000fe200078e000e */
[----:B------:R-:W-:Y:S02]  /*3f10*/  MOV R14, R13 ;  /* 0x0000000d000e7202 */ /* 0x000fe40000000f00 */
[----:B------:R-:W-:-:S03]  /*3f20*/  ISETP.GE.AND P2, PT, R16, RZ, PT ;  /* 0x000000ff1000720c */ /* 0x000fc60003f46270 */
[----:B------:R-:W-:-:S04]  /*3f30*/  IMAD.HI.U32 R99, R9, R14, RZ ;  /* 0x0000000e09637227 */ /* 0x000fc800078e00ff */
[----:B------:R-:W-:Y:S02]  /*3f40*/  IMAD R5, R99, R5, R14 ;  /* 0x0000000563057224 */ /* 0x000fe400078e020e */
[----:B------:R-:W-:-:S03]  /*3f50*/  IMAD.WIDE.U32 R14, R21, 0x10, RZ ;  /* 0x00000010150e7825 */ /* 0x000fc600078e00ff */
[----:B------:R-:W-:Y:S02]  /*3f60*/  ISETP.GT.U32.AND P1, PT, R18, R5, PT ;  /* 0x000000051200720c */ /* 0x000fe40003f24070 */
[----:B------:R-:W-:-:S04]  /*3f70*/  LOP3.LUT R13, R14, 0x200, RZ, 0xfc, !PT ;  /* 0x000002000e0d7812 */ /* 0x000fc800078efcff */
[-C--:B------:R-:W-:Y:S02]  /*3f80*/  IADD3 R30, P0, PT, R0, R13.reuse, RZ ;  /* 0x0000000d001e7210 */ /* 0x080fe40007f1e0ff */
[----:B------:R-:W-:Y:S02]  /*3f90*/  IADD3 R13, P4, PT, R38, R13, RZ ;  /* 0x0000000d260d7210 */ /* 0x000fe40007f9e0ff */
[C---:B------:R-:W-:Y:S02]  /*3fa0*/  IADD3.X R31, PT, PT, R15.reuse, R39, RZ, P0, !PT ;  /* 0x000000270f1f7210 */ /* 0x040fe400007fe4ff */
[----:B------:R-:W-:Y:S02]  /*3fb0*/  IADD3.X R14, PT, PT, R15, R41, RZ, P4, !PT ;  /* 0x000000290f0e7210 */ /* 0x000fe400027fe4ff */
[----:B------:R-:W-:Y:S02]  /*3fc0*/  @!P1 IADD3 R5, PT, PT, R5, -R18, RZ ;  /* 0x8000001205059210 */ /* 0x000fe40007ffe0ff */
[----:B------:R-:W-:-:S02]  /*3fd0*/  @!P1 IADD3 R99, PT, PT, R99, 0x1, RZ ;  /* 0x0000000163639810 */ /* 0x000fc40007ffe0ff */
[----:B------:R-:W-:Y:S02]  /*3fe0*/  ISETP.GE.U32.AND P0, PT, R5, R18, PT ;  /* 0x000000120500720c */ /* 0x000fe40003f06070 */
[----:B------:R-:W-:-:S11]  /*3ff0*/  ISETP.NE.AND P1, PT, R45, RZ, PT ;  /* 0x000000ff2d00720c */ /* 0x000fd60003f25270 */
[----:B------:R-:W-:-:S04]  /*4000*/  @P0 IADD3 R99, PT, PT, R99, 0x1, RZ ;  /* 0x0000000163630810 */ /* 0x000fc80007ffe0ff */
[----:B------:R-:W-:Y:S02]  /*4010*/  @!P2 IADD3 R99, PT, PT, -R99, RZ, RZ ;  /* 0x000000ff6363a210 */ /* 0x000fe40007ffe1ff */
[----:B0--3--:R-:W-:-:S07]  /*4020*/  @!P1 LOP3.LUT R99, RZ, R45, RZ, 0x33, !PT ;  /* 0x0000002dff639212 */ /* 0x009fce00078e33ff */
.L_x_3115:
[----:B--2---:R-:W2:Y:S04]  /*4030*/  LDG.E.128 R20, desc[UR24][R30.64] ;  /* 0x000000181e147981 */ /* 0x004ea8000c1e1d00 */
[----:B01----:R-:W3:Y:S01]  /*4040*/  LDG.E.128 R8, desc[UR24][R30.64+-0x200] ;  /* 0xfffe00181e087981 */ /* 0x003ee2000c1e1d00 */
[----:B------:R-:W-:Y:S02]  /*4050*/  MOV R82, UR10 ;  /* 0x0000000a00527c02 */ /* 0x000fe40008000f00 */
[----:B------:R-:W-:-:S05]  /*4060*/  MOV R83, UR11 ;  /* 0x0000000b00537c02 */ /* 0x000fca0008000f00 */
[----:B------:R-:W4:Y:S01]  /*4070*/  LDG.E R82, desc[UR24][R82.64] ;  /* 0x0000001852527981 */ /* 0x000f22000c1e1900 */
[----:B------:R-:W-:-:S04]  /*4080*/  IADD3 R117, PT, PT, R86, 0x1, RZ ;  /* 0x0000000156757810 */ /* 0x000fc80007ffe0ff */
[----:B------:R-:W-:Y:S01]  /*4090*/  ISETP.GE.U32.AND P5, PT, R117, UR32, PT ;  /* 0x0000002075007c0c */ /* 0x000fe2000bfa6070 */
[----:B--2---:R0:W-:Y:S04]  /*40a0*/  STS.128 [R51+0x200], R20 ;  /* 0x0002001433007388 */ /* 0x0041e80000000c00 */
[----:B---3--:R1:W-:Y:S01]  /*40b0*/  STS.128 [R51], R8 ;  /* 0x0000000833007388 */ /* 0x0083e20000000c00 */
[----:B------:R-:W-:-:S03]  /*40c0*/  NOP ;  /* 0x0000000000007918 */ /* 0x000fc60000000000 */
[----:B------:R-:W2:Y:S01]  /*40d0*/  LDS.128 R4, [R52] ;  /* 0x0000000034047984 */ /* 0x000ea20000000c00 */
[----:B0-----:R-:W-:Y:S02]  /*40e0*/  MOV R20, R13 ;  /* 0x0000000d00147202 */ /* 0x001fe40000000f00 */
[----:B------:R-:W-:-:S05]  /*40f0*/  MOV R21, R14 ;  /* 0x0000000e00157202 */ /* 0x000fca0000000f00 */
[----:B------:R-:W3:Y:S04]  /*4100*/  LDG.E.128 R12, desc[UR24][R20.64+-0x200] ;  /* 0xfffe0018140c7981 */ /* 0x000ee8000c1e1d00 */
[----:B------:R-:W5:Y:S01]  /*4110*/  LDG.E.128 R16, desc[UR24][R20.64] ;  /* 0x0000001814107981 */ /* 0x000f62000c1e1d00 */
[----:B----4-:R-:W-:-:S04]  /*4120*/  FMUL.FTZ R137, R82, 1.4426950216293334961 ;  /* 0x3fb8aa3b52897820 */ /* 0x010fc80000410000 */
[----:B------:R-:W-:Y:S01]  /*4130*/  FMUL.FTZ R37, R137, R75 ;  /* 0x0000004b89257220 */ /* 0x000fe20000410000 */
[----:B-1----:R-:W-:-:S03]  /*4140*/  IADD3 R8, PT, PT, R86, 0x3, RZ ;  /* 0x0000000356087810 */ /* 0x002fc60007ffe0ff */
[----:B------:R-:W0:Y:S01]  /*4150*/  MUFU.EX2 R22, R37 ;  /* 0x0000002500167308 */ /* 0x000e220000000800 */
[----:B------:R-:W-:Y:S02]  /*4160*/  ISETP.GE.U32.AND P2, PT, R8, UR32, PT ;  /* 0x0000002008007c0c */ /* 0x000fe4000bf46070 */
[C---:B------:R-:W-:Y:S02]  /*4170*/  IADD3 R8, PT, PT, R86.reuse, 0x4, RZ ;  /* 0x0000000456087810 */ /* 0x040fe40007ffe0ff */
[----:B------:R-:W-:Y:S02]  /*4180*/  IADD3 R10, PT, PT, R86, 0x5, RZ ;  /* 0x00000005560a7810 */ /* 0x000fe40007ffe0ff */
[----:B------:R-:W-:Y:S02]  /*4190*/  ISETP.GE.U32.AND P1, PT, R8, UR32, PT ;  /* 0x0000002008007c0c */ /* 0x000fe4000bf26070 */
[C---:B------:R-:W-:Y:S01]  /*41a0*/  IADD3 R11, PT, PT, R86.reuse, 0x6, RZ ;  /* 0x00000006560b7810 */ /* 0x040fe20007ffe0ff */
[----:B--2---:R-:W-:Y:S01]  /*41b0*/  HADD2.F32 R9, -RZ, R4.H1_H1 ;  /* 0x30000004ff097230 */ /* 0x004fe20000004100 */
[----:B------:R-:W-:-:S04]  /*41c0*/  IADD3 R8, PT, PT, R86, 0x7, RZ ;  /* 0x0000000756087810 */ /* 0x000fc80007ffe0ff */
[----:B------:R-:W-:Y:S01]  /*41d0*/  FMUL.FTZ R9, R114, R9 ;  /* 0x0000000972097220 */ /* 0x000fe20000410000 */
[----:B------:R-:W-:Y:S02]  /*41e0*/  IADD3 R82, PT, PT, R86, 0x2, RZ ;  /* 0x0000000256527810 */ /* 0x000fe40007ffe0ff */
[----:B0-----:R-:W-:Y:S02]  /*41f0*/  FSEL R22, R22, 1, !P5 ;  /* 0x3f80000016167808 */ /* 0x001fe40006800000 */
[----:B------:R-:W-:Y:S02]  /*4200*/  FSEL R23, R9, RZ, !P5 ;  /* 0x000000ff09177208 */ /* 0x000fe40006800000 */
[----:B------:R-:W-:Y:S02]  /*4210*/  ISETP.GE.U32.AND P0, PT, R10, UR32, PT ;  /* 0x000000200a007c0c */ /* 0x000fe4000bf06070 */
[----:B------:R-:W-:Y:S02]  /*4220*/  ISETP.GE.U32.AND P6, PT, R11, UR32, PT ;  /* 0x000000200b007c0c */ /* 0x000fe4000bfc6070 */
[----:B------:R-:W-:-:S02]  /*4230*/  ISETP.GE.U32.AND P5, PT, R8, UR32, PT ;  /* 0x0000002008007c0c */ /* 0x000fc4000bfa6070 */
[----:B------:R-:W0:Y:S01]  /*4240*/  LDS.128 R8, [R52+0x10] ;  /* 0x0000100034087984 */ /* 0x000e220000000c00 */
[----:B------:R-:W-:Y:S01]  /*4250*/  ISETP.GE.U32.AND P4, PT, R82, UR32, PT ;  /* 0x0000002052007c0c */ /* 0x000fe2000bf86070 */
[--C-:B------:R-:W-:Y:S02]  /*4260*/  HADD2.F32 R82, -RZ, R5.reuse.H0_H0 ;  /* 0x20000005ff527230 */ /* 0x100fe40000004100 */
[----:B------:R-:W-:Y:S02]  /*4270*/  HADD2.F32 R5, -RZ, R5.H1_H1 ;  /* 0x30000005ff057230 */ /* 0x000fe40000004100 */
[----:B------:R-:W-:-:S03]  /*4280*/  FMUL.FTZ R37, R137, R74 ;  /* 0x0000004a89257220 */ /* 0x000fc60000410000 */
[----:B------:R-:W-:Y:S01]  /*4290*/  FMUL.FTZ R5, R112, R5 ;  /* 0x0000000570057220 */ /* 0x000fe20000410000 */
[----:B------:R-:W-:-:S04]  /*42a0*/  FMUL.FTZ R83, R137, R73 ;  /* 0x0000004989537220 */ /* 0x000fc80000410000 */
[----:B------:R-:W-:Y:S01]  /*42b0*/  FSEL R130, R5, RZ, !P2 ;  /* 0x000000ff05827208 */ /* 0x000fe20005000000 */
[----:B------:R-:W-:Y:S01]  /*42c0*/  FMUL.FTZ R5, R137, R78 ;  /* 0x0000004e89057220 */ /* 0x000fe20000410000 */
[----:B------:R-:W1:Y:S04]  /*42d0*/  MUFU.EX2 R37, R37 ;  /* 0x0000002500257308 */ /* 0x000e680000000800 */
[----:B------:R-:W2:Y:S01]  /*42e0*/  MUFU.EX2 R135, R5 ;  /* 0x0000000500877308 */ /* 0x000ea20000000800 */
[----:B------:R-:W-:-:S03]  /*42f0*/  HADD2.F32 R121, -RZ, R6.H1_H1 ;  /* 0x30000006ff797230 */ /* 0x000fc60000004100 */
[----:B------:R-:W4:Y:S02]  /*4300*/  MUFU.EX2 R83, R83 ;  /* 0x0000005300537308 */ /* 0x000f240000000800 */
[----:B------:R-:W-:Y:S01]  /*4310*/  FMUL.FTZ R138, R110, R121 ;  /* 0x000000796e8a7220 */ /* 0x000fe20000410000 */
[----:B------:R-:W-:Y:S01]  /*4320*/  HADD2.F32 R134, -RZ, R7.H0_H0 ;  /* 0x20000007ff867230 */ /* 0x000fe20000004100 */
[----:B-1----:R-:W-:Y:S02]  /*4330*/  FSEL R129, R37, 1, !P4 ;  /* 0x3f80000025817808 */ /* 0x002fe40006000000 */
[----:B------:R-:W-:Y:S02]  /*4340*/  IADD3 R37, PT, PT, R86, 0x9, RZ ;  /* 0x0000000956257810 */ /* 0x000fe40007ffe0ff */
[----:B------:R-:W-:Y:S02]  /*4350*/  FSEL R138, R138, RZ, !P0 ;  /* 0x000000ff8a8a7208 */ /* 0x000fe40004000000 */
[----:B--2---:R-:W-:-:S02]  /*4360*/  FSEL R135, R135, 1, !P0 ;  /* 0x3f80000087877808 */ /* 0x004fc40004000000 */
[----:B------:R-:W-:Y:S01]  /*4370*/  ISETP.NE.AND P0, PT, RZ, UR5, PT ;  /* 0x00000005ff007c0c */ /* 0x000fe2000bf05270 */
[----:B------:R-:W-:Y:S01]  /*4380*/  HADD2.F32 R133, -RZ, R7.H1_H1 ;  /* 0x30000007ff857230 */ /* 0x000fe20000004100 */
[----:B----4-:R-:W-:Y:S02]  /*4390*/  FSEL R127, R83, 1, !P2 ;  /* 0x3f800000537f7808 */ /* 0x010fe40005000000 */
[----:B------:R-:W-:Y:S01]  /*43a0*/  ISETP.GE.U32.AND P2, PT, R37, UR32, PT ;  /* 0x0000002025007c0c */ /* 0x000fe2000bf46070 */
[----:B------:R-:W-:Y:S01]  /*43b0*/  FMUL.FTZ R37, R137, R77 ;  /* 0x0000004d89257220 */ /* 0x000fe20000410000 */
[--C-:B0-----:R-:W-:Y:S02]  /*43c0*/  HADD2.F32 R142, -RZ, R8.reuse.H0_H0 ;  /* 0x20000008ff8e7230 */ /* 0x101fe40000004100 */
[----:B------:R-:W-:Y:S01]  /*43d0*/  FMUL.FTZ R134, R109, R134 ;  /* 0x000000866d867220 */ /* 0x000fe20000410000 */
[----:B------:R-:W-:Y:S02]  /*43e0*/  HADD2.F32 R139, -RZ, R8.H1_H1 ;  /* 0x30000008ff8b7230 */ /* 0x000fe40000004100 */
[----:B------:R-:W-:Y:S01]  /*43f0*/  FMUL.FTZ R117, R137, R71 ;  /* 0x0000004789757220 */ /* 0x000fe20000410000 */
[----:B------:R-:W-:Y:S01]  /*4400*/  FMUL.FTZ R8, R108, R133 ;  /* 0x000000856c087220 */ /* 0x000fe20000410000 */
[----:B------:R-:W0:Y:S01]  /*4410*/  MUFU.EX2 R147, R37 ;  /* 0x0000002500937308 */ /* 0x000e220000000800 */
[----:B------:R-:W-:Y:S01]  /*4420*/  FSEL R136, R134, RZ, !P6 ;  /* 0x000000ff86887208 */ /* 0x000fe20007000000 */
[----:B------:R-:W-:-:S02]  /*4430*/  HADD2.F32 R140, -RZ, R9.H0_H0 ;  /* 0x20000009ff8c7230 */ /* 0x000fc40000004100 */
[----:B------:R-:W-:Y:S01]  /*4440*/  HADD2.F32 R7, -RZ, R9.H1_H1 ;  /* 0x30000009ff077230 */ /* 0x000fe20000004100 */
[----:B------:R-:W-:Y:S01]  /*4450*/  FSEL R134, R8, RZ, !P5 ;  /* 0x000000ff08867208 */ /* 0x000fe20006800000 */
[----:B------:R-:W1:Y:S01]  /*4460*/  MUFU.EX2 R117, R117 ;  /* 0x0000007500757308 */ /* 0x000e620000000800 */
[----:B------:R-:W-:Y:S01]  /*4470*/  FMUL.FTZ R82, R113, R82 ;  /* 0x0000005271527220 */ /* 0x000fe20000410000 */
[C---:B------:R-:W-:Y:S01]  /*4480*/  FMUL.FTZ R141, R137.reuse, R84 ;  /* 0x00000054898d7220 */ /* 0x040fe20000410000 */
[C---:B------:R-:W-:Y:S01]  /*4490*/  FMUL.FTZ R131, R137.reuse, R80 ;  /* 0x0000005089837220 */ /* 0x040fe20000410000 */
[C---:B------:R-:W-:Y:S01]  /*44a0*/  FMUL.FTZ R143, R137.reuse, R79 ;  /* 0x0000004f898f7220 */ /* 0x040fe20000410000 */
[C---:B------:R-:W-:Y:S01]  /*44b0*/  FMUL.FTZ R144, R137.reuse, R81 ;  /* 0x0000005189907220 */ /* 0x040fe20000410000 */
[----:B------:R-:W-:Y:S01]  /*44c0*/  FSEL R132, R82, RZ, !P4 ;  /* 0x000000ff52847208 */ /* 0x000fe20006000000 */
[----:B------:R-:W-:Y:S01]  /*44d0*/  FMUL.FTZ R145, R137, R93 ;  /* 0x0000005d89917220 */ /* 0x000fe20000410000 */
[----:B0-----:R-:W-:Y:S01]  /*44e0*/  FSEL R133, R147, 1, !P6 ;  /* 0x3f80000093857808 */ /* 0x001fe20007000000 */
[C---:B------:R-:W-:Y:S01]  /*44f0*/  FMUL.FTZ R147, R137.reuse, R95 ;  /* 0x0000005f89937220 */ /* 0x040fe20000410000 */
[----:B------:R-:W-:Y:S01]  /*4500*/  IADD3 R82, PT, PT, R86, 0xa, RZ ;  /* 0x0000000a56527810 */ /* 0x000fe20007ffe0ff */
[----:B------:R-:W-:Y:S01]  /*4510*/  MUFU.EX2 R141, R141 ;  /* 0x0000008d008d7308 */ /* 0x000fe20000000800 */
[----:B------:R-:W-:Y:S01]  /*4520*/  FMUL.FTZ R146, R137, R92 ;  /* 0x0000005c89927220 */ /* 0x000fe20000410000 */
[----:B-1----:R-:W-:-:S02]  /*4530*/  FSEL R125, R117, 1, !P1 ;  /* 0x3f800000757d7808 */ /* 0x002fc40004800000 */
[----:B------:R0:W-:Y:S01]  /*4540*/  MUFU.EX2 R149, R147 ;  /* 0x0000009300957308 */ /* 0x0001e20000000800 */
[----:B------:R-:W-:-:S03]  /*4550*/  IADD3 R118, PT, PT, R86, 0x8, RZ ;  /* 0x0000000856767810 */ /* 0x000fc60007ffe0ff */
[----:B------:R-:W1:Y:S04]  /*4560*/  MUFU.EX2 R131, R131 ;  /* 0x0000008300837308 */ /* 0x000e680000000800 */
[----:B------:R-:W2:Y:S01]  /*4570*/  MUFU.EX2 R143, R143 ;  /* 0x0000008f008f7308 */ /* 0x000ea20000000800 */
[----:B0-----:R-:W-:-:S03]  /*4580*/  FMUL.FTZ R147, R137, R76 ;  /* 0x0000004c89937220 */ /* 0x001fc60000410000 */
[----:B------:R-:W0:Y:S04]  /*4590*/  MUFU.EX2 R144, R144 ;  /* 0x0000009000907308 */ /* 0x000e280000000800 */
[----:B------:R-:W4:Y:S01]  /*45a0*/  MUFU.EX2 R145, R145 ;  /* 0x0000009100917308 */ /* 0x000f220000000800 */
[----:B------:R-:W-:-:S03]  /*45b0*/  ISETP.GE.U32.AND P4, PT, R118, UR32, PT ;  /* 0x0000002076007c0c */ /* 0x000fc6000bf86070 */
[----:B------:R-:W4:Y:S01]  /*45c0*/  MUFU.EX2 R146, R146 ;  /* 0x0000009200927308 */ /* 0x000f220000000800 */
[----:B------:R-:W-:-:S03]  /*45d0*/  HADD2.F32 R5, -RZ, R10.H1_H1 ;  /* 0x3000000aff057230 */ /* 0x000fc60000004100 */
[----:B------:R-:W-:Y:S01]  /*45e0*/  MUFU.EX2 R147, R147 ;  /* 0x0000009300937308 */ /* 0x000fe20000000800 */
[----:B------:R-:W-:Y:S01]  /*45f0*/  FMUL.FTZ R140, R105, R140 ;  /* 0x0000008c698c7220 */ /* 0x000fe20000410000 */
[----:B------:R-:W-:Y:S01]  /*4600*/  FMUL.FTZ R7, R104, R7 ;  /* 0x0000000768077220 */ /* 0x000fe20000410000 */
[----:B------:R-:W-:Y:S01]  /*4610*/  HADD2.F32 R4, -RZ, R4.H0_H0 ;  /* 0x20000004ff047230 */ /* 0x000fe20000004100 */
[----:B------:R-:W-:Y:S01]  /*4620*/  ISETP.GE.U32.AND P6, PT, R87, UR32, PT ;  /* 0x0000002057007c0c */ /* 0x000fe2000bfc6070 */
[----:B------:R-:W-:Y:S01]  /*4630*/  FMUL.FTZ R5, R102, R5 ;  /* 0x0000000566057220 */ /* 0x000fe20000410000 */
[----:B-1----:R-:W-:Y:S02]  /*4640*/  FSEL R131, R131, 1, !P5 ;  /* 0x3f80000083837808 */ /* 0x002fe40006800000 */
[----:B------:R-:W-:Y:S01]  /*4650*/  ISETP.GE.U32.AND P5, PT, R88, UR32, PT ;  /* 0x0000002058007c0c */ /* 0x000fe2000bfa6070 */
[----:B------:R-:W-:Y:S01]  /*4660*/  FMUL.FTZ R4, R115, R4 ;  /* 0x0000000473047220 */ /* 0x000fe20000410000 */
[----:B---3--:R-:W-:Y:S04]  /*4670*/  STS.128 [R51+0x840], R12 ;  /* 0x0008400c33007388 */ /* 0x008fe80000000c00 */
[----:B-----5:R1:W-:Y:S01]  /*4680*/  STS.128 [R51+0xa40], R16 ;  /* 0x000a401033007388 */ /* 0x0203e20000000c00 */
[----:B------:R-:W-:-:S03]  /*4690*/  NOP ;  /* 0x0000000000007918 */ /* 0x000fc60000000000 */
[----:B------:R-:W3:Y:S04]  /*46a0*/  LDS.128 R12, [R52+0x840] ;  /* 0x00084000340c7984 */ /* 0x000ee80000000c00 */
[----:B------:R-:W-:Y:S01]  /*46b0*/  @P0 LDS.64 R8, [UR9] ;  /* 0x00000009ff080984 */ /* 0x000fe20008000a00 */
[----:B-1----:R-:W-:-:S05]  /*46c0*/  HADD2.F32 R16, -RZ, R6.H0_H0 ;  /* 0x20000006ff107230 */ /* 0x002fca0000004100 */
[----:B------:R-:W-:Y:S02]  /*46d0*/  FMUL.FTZ R128, R111, R16 ;  /* 0x000000106f807220 */ /* 0x000fe40000410000 */
[----:B------:R-:W1:Y:S03]  /*46e0*/  LDS.128 R16, [R52+0x850] ;  /* 0x0008500034107984 */ /* 0x000e660000000c00 */
[----:B------:R-:W-:Y:S02]  /*46f0*/  FSEL R128, R128, RZ, !P1 ;  /* 0x000000ff80807208 */ /* 0x000fe40004800000 */
[----:B------:R-:W-:Y:S01]  /*4700*/  ISETP.GE.U32.AND P1, PT, R82, UR32, PT ;  /* 0x0000002052007c0c */ /* 0x000fe2000bf26070 */
[----:B------:R-:W-:Y:S02]  /*4710*/  HADD2.F32 R6, -RZ, R10.H0_H0 ;  /* 0x2000000aff067230 */ /* 0x000fe40000004100 */
[----:B------:R-:W-:-:S02]  /*4720*/  HADD2.F32 R10, -RZ, R11.H0_H0 ;  /* 0x2000000bff0a7230 */ /* 0x000fc40000004100 */
[----:B------:R-:W-:Y:S02]  /*4730*/  HADD2.F32 R11, -RZ, R11.H1_H1 ;  /* 0x3000000bff0b7230 */ /* 0x000fe40000004100 */
[--C-:B---3--:R-:W-:Y:S02]  /*4740*/  HADD2.F32 R122, -RZ, R15.reuse.H0_H0 ;  /* 0x2000000fff7a7230 */ /* 0x108fe40000004100 */
[----:B------:R-:W-:Y:S02]  /*4750*/  HADD2.F32 R119, -RZ, R15.H1_H1 ;  /* 0x3000000fff777230 */ /* 0x000fe40000004100 */
[----:B------:R-:W-:Y:S01]  /*4760*/  FMUL.FTZ R15, R107, R142 ;  /* 0x0000008e6b0f7220 */ /* 0x000fe20000410000 */
[--C-:B------:R-:W-:Y:S02]  /*4770*/  HADD2.F32 R82, -RZ, R12.reuse.H0_H0 ;  /* 0x2000000cff527230 */ /* 0x100fe40000004100 */
[----:B------:R-:W-:Y:S01]  /*4780*/  FMUL.FTZ R142, R137, R96 ;  /* 0x00000060898e7220 */ /* 0x000fe20000410000 */
[----:B------:R-:W-:-:S02]  /*4790*/  HADD2.F32 R37, -RZ, R12.H1_H1 ;  /* 0x3000000cff257230 */ /* 0x000fc40000004100 */
[----:B------:R-:W-:Y:S01]  /*47a0*/  FMUL.FTZ R12, R137, R94 ;  /* 0x0000005e890c7220 */ /* 0x000fe20000410000 */
[----:B------:R-:W-:Y:S01]  /*47b0*/  MUFU.EX2 R150, R142 ;  /* 0x0000008e00967308 */ /* 0x000fe20000000800 */
[----:B------:R-:W-:-:S03]  /*47c0*/  HADD2.F32 R118, -RZ, R13.H0_H0 ;  /* 0x2000000dff767230 */ /* 0x000fc60000004100 */
[----:B------:R3:W5:Y:S01]  /*47d0*/  MUFU.EX2 R148, R12 ;  /* 0x0000000c00947308 */ /* 0x0007620000000800 */
[----:B------:R-:W-:Y:S02]  /*47e0*/  HADD2.F32 R83, -RZ, R13.H1_H1 ;  /* 0x3000000dff537230 */ /* 0x000fe40000004100 */
[----:B------:R-:W-:Y:S01]  /*47f0*/  FMUL.FTZ R13, R106, R139 ;  /* 0x0000008b6a0d7220 */ /* 0x000fe20000410000 */
[--C-:B------:R-:W-:Y:S01]  /*4800*/  HADD2.F32 R120, -RZ, R14.reuse.H0_H0 ;  /* 0x2000000eff787230 */ /* 0x100fe20000004100 */
[----:B------:R-:W-:Y:S01]  /*4810*/  FSEL R137, R140, RZ, !P1 ;  /* 0x000000ff8c897208 */ /* 0x000fe20004800000 */
[----:B------:R-:W-:Y:S01]  /*4820*/  HADD2.F32 R117, -RZ, R14.H1_H1 ;  /* 0x3000000eff757230 */ /* 0x000fe20000004100 */
[----:B------:R-:W-:Y:S02]  /*4830*/  FSEL R15, R15, RZ, !P4 ;  /* 0x000000ff0f0f7208 */ /* 0x000fe40006000000 */
[----:B------:R-:W-:Y:S02]  /*4840*/  FSEL R13, R13, RZ, !P2 ;  /* 0x000000ff0d0d7208 */ /* 0x000fe40005000000 */
[----:B---3--:R-:W-:Y:S01]  /*4850*/  FSEL R12, R141, 1, !P2 ;  /* 0x3f8000008d0c7808 */ /* 0x008fe20005000000 */
[----:B------:R-:W-:Y:S01]  /*4860*/  FMUL.FTZ R6, R103, R6 ;  /* 0x0000000667067220 */ /* 0x000fe20000410000 */
[----:B--2---:R-:W-:Y:S01]  /*4870*/  FSEL R14, R143, 1, !P4 ;  /* 0x3f8000008f0e7808 */ /* 0x004fe20006000000 */
[----:B------:R-:W-:Y:S01]  /*4880*/  FMUL.FTZ R10, R101, R10 ;  /* 0x0000000a650a7220 */ /* 0x000fe20000410000 */
[----:B------:R-:W-:Y:S01]  /*4890*/  ISETP.GE.U32.AND P2, PT, R90, UR32, PT ;  /* 0x000000205a007c0c */ /* 0x000fe2000bf46070 */
[----:B------:R-:W-:Y:S01]  /*48a0*/  FMUL.FTZ R11, R100, R11 ;  /* 0x0000000b640b7220 */ /* 0x000fe20000410000 */
[----:B0-----:R-:W-:-:S02]  /*48b0*/  FSEL R140, R144, 1, !P1 ;  /* 0x3f800000908c7808 */ /* 0x001fc40004800000 */
[----:B------:R-:W-:Y:S02]  /*48c0*/  FSEL R139, R7, RZ, !P6 ;  /* 0x000000ff078b7208 */ /* 0x000fe40007000000 */
[----:B----4-:R-:W-:Y:S02]  /*48d0*/  FSEL R142, R145, 1, !P6 ;  /* 0x3f800000918e7808 */ /* 0x010fe40007000000 */
[----:B------:R-:W-:Y:S02]  /*48e0*/  ISETP.GE.U32.AND P4, PT, R89, UR32, PT ;  /* 0x0000002059007c0c */ /* 0x000fe4000bf86070 */
[----:B------:R-:W-:Y:S02]  /*48f0*/  ISETP.GE.U32.AND P1, PT, R91, UR32, PT ;  /* 0x000000205b007c0c */ /* 0x000fe4000bf26070 */
[----:B------:R-:W-:Y:S01]  /*4900*/  ISETP.GE.U32.AND P6, PT, R86, UR32, PT ;  /* 0x0000002056007c0c */ /* 0x000fe2000bfc6070 */
[--C-:B-1----:R-:W-:Y:S01]  /*4910*/  HADD2.F32 R124, -RZ, R16.reuse.H0_H0 ;  /* 0x20000010ff7c7230 */ /* 0x102fe20000004100 */
[----:B------:R-:W-:Y:S01]  /*4920*/  FSEL R143, R149, 1, !P2 ;  /* 0x3f800000958f7808 */ /* 0x000fe20005000000 */
[----:B------:R-:W-:Y:S01]  /*4930*/  HADD2.F32 R121, -RZ, R16.H1_H1 ;  /* 0x30000010ff797230 */ /* 0x000fe20000004100 */
[----:B------:R-:W-:Y:S01]  /*4940*/  FSEL R145, R146, 1, !P5 ;  /* 0x3f80000092917808 */ /* 0x000fe20006800000 */
[--C-:B------:R-:W-:Y:S01]  /*4950*/  HADD2.F32 R126, -RZ, R18.reuse.H0_H0 ;  /* 0x20000012ff7e7230 */ /* 0x100fe20000004100 */
[----:B-----5:R-:W-:Y:S01]  /*4960*/  FSEL R144, R148, 1, !P4 ;  /* 0x3f80000094907808 */ /* 0x020fe20006000000 */
[----:B------:R-:W-:Y:S01]  /*4970*/  HADD2.F32 R123, -RZ, R18.H1_H1 ;  /* 0x30000012ff7b7230 */ /* 0x000fe20000004100 */
[----:B------:R-:W-:Y:S01]  /*4980*/  FSEL R141, R150, 1, !P1 ;  /* 0x3f800000968d7808 */ /* 0x000fe20004800000 */
[----:B------:R-:W-:Y:S01]  /*4990*/  HADD2.F32 R16, -RZ, R17.H0_H0 ;  /* 0x20000011ff107230 */ /* 0x000fe20000004100 */
[----:B------:R-:W-:Y:S01]  /*49a0*/  FSEL R149, R147, 1, !P6 ;  /* 0x3f80000093957808 */ /* 0x000fe20007000000 */
[----:B------:R-:W-:Y:S01]  /*49b0*/  HADD2.F32 R18, -RZ, R19.H0_H0 ;  /* 0x20000013ff127230 */ /* 0x000fe20000004100 */
[----:B------:R-:W-:Y:S01]  /*49c0*/  FSEL R152, R4, RZ, !P6 ;  /* 0x000000ff04987208 */ /* 0x000fe20007000000 */
        /* <DEDUP_REMOVED lines=20> */
.L_x_3109:
[----:B------:R-:W-:Y:S01]  /*4b10*/  MOV R9, RZ ;  /* 0x000000ff00097202 */ /* 0x000fe20000000f00 */
[----:B------:R-:W-:Y:S06]  /*4b20*/  @!P3 BRA `(.L_x_3108) ;  /* 0x00000000000cb947 */ /* 0x000fec0003800000 */
[----:B------:R-:W-:Y:S02]  /*4b30*/  MOV R4, R98 ;  /* 0x0000006200047202 */ /* 0x000fe40000000f00 */
[----:B------:R-:W-:-:S05]  /*4b40*/  MOV R5, R97 ;  /* 0x0000006100057202 */ /* 0x000fca0000000f00 */
[----:B------:R1:W5:Y:S02]  /*4b50*/  LDG.E R9, desc[UR24][R4.64] ;  /* 0x0000001804097981 */ /* 0x000364000c1e1900 */
.L_x_3108:
[----:B01----:R-:W-:Y:S01]  /*4b60*/  FFMA.FTZ R4, R152, R22, R23 ;  /* 0x0000001698047223 */ /* 0x003fe20000010017 */
[----:B------:R-:W-:Y:S01]  /*4b70*/  ISETP.GE.AND P0, PT, R72, 0x1, PT ;  /* 0x000000014800780c */ /* 0x000fe20003f06270 */
[----:B------:R-:W0:Y:S01]  /*4b80*/  S2UR UR14, SR_CgaCtaId ;  /* 0x00000000000e79c3 */ /* 0x000e220000008800 */
[----:B------:R-:W-:Y:S01]  /*4b90*/  UMOV UR13, 0x400 ;  /* 0x00000400000d7882 */ /* 0x000fe20000000000 */
[----:B------:R-:W-:Y:S01]  /*4ba0*/  FFMA.FTZ R4, R129, R4, R132 ;  /* 0x0000000481047223 */ /* 0x000fe20000010084 */
[C---:B------:R-:W-:Y:S01]  /*4bb0*/  ISETP.GE.U32.AND P1, PT, R49.reuse, 0x20, PT ;  /* 0x000000203100780c */ /* 0x040fe20003f26070 */
        /* <DEDUP_REMOVED lines=86> */
.L_x_3111:
[----:B------:R-:W-:Y:S05]  /*5120*/  BSYNC.RECONVERGENT B0 ;  /* 0x0000000000007941 */ /* 0x000fea0003800200 */
.L_x_3110:
        /* <DEDUP_REMOVED lines=45> */
.L_x_3114:
[----:B------:R-:W-:-:S04]  /*5400*/  ISETP.NE.AND P0, PT, R6, UR5, PT ;  /* 0x0000000506007c0c */ /* 0x000fc8000bf05270 */
[----:B------:R-:W-:-:S13]  /*5410*/  ISETP.NE.OR P0, PT, RZ, UR13, P0 ;  /* 0x0000000dff007c0c */ /* 0x000fda0008705670 */
[----:B------:R-:W-:Y:S02]  /*5420*/  @!P0 MOV R6, R98 ;  /* 0x0000006200068202 */ /* 0x000fe40000000f00 */
[----:B------:R-:W-:-:S05]  /*5430*/  @!P0 MOV R7, R97 ;  /* 0x0000006100078202 */ /* 0x000fca0000000f00 */
[----:B------:R2:W-:Y:S02]  /*5440*/  @!P0 STG.E desc[UR24][R6.64], R5 ;  /* 0x0000000506008986 */ /* 0x0005e4000c101918 */
.L_x_3113:
[----:B------:R-:W-:Y:S05]  /*5450*/  BSYNC.RECONVERGENT B0 ;  /* 0x0000000000007941 */ /* 0x000fea0003800200 */
.L_x_3112:
[----:B------:R-:W-:Y:S01]  /*5460*/  ULEA UR10, UP0, UR20, UR10, 0x2 ;  /* 0x0000000a140a7291 */ /* 0x000fe2000f8010ff */
[----:B------:R-:W-:Y:S01]  /*5470*/  LEA R98, P2, R36, R98, 0x2 ;  /* 0x0000006224627211 */ /* 0x000fe200078410ff */
[----:B------:R-:W-:Y:S01]  /*5480*/  UIADD3 UR8, UPT, UPT, UR8, 0x1, URZ ;  /* 0x0000000108087890 */ /* 0x000fe2000fffe0ff */
[----:B------:R-:W-:Y:S01]  /*5490*/  LEA R30, P0, R32, R30, 0x1 ;  /* 0x0000001e201e7211 */ /* 0x000fe200078008ff */
[----:B------:R-:W-:Y:S01]  /*54a0*/  UIADD3.X UR11, UPT, UPT, UR11, UR12, URZ, UP0, !UPT ;  /* 0x0000000c0b0b7290 */ /* 0x000fe200087fe4ff */
[----:B------:R-:W-:Y:S01]  /*54b0*/  LEA R13, P1, R34, R20, 0x1 ;  /* 0x00000014220d7211 */ /* 0x000fe200078208ff */
        /* <DEDUP_REMOVED lines=24> */
.L_x_3107:
[----:B------:R-:W-:Y:S01]  /*5640*/  BAR.SYNC.DEFER_BLOCKING 0x0 ;  /* 0x0000000000007b1d */ /* 0x000fe20000010000 */
[----:B--2---:R-:W-:Y:S02]  /*5650*/  F2FP.F16.F32.PACK_AB R7, R62, R61 ;  /* 0x0000003d3e07723e */ /* 0x004fe400000000ff */
[----:B------:R-:W-:Y:S02]  /*5660*/  F2FP.F16.F32.PACK_AB R6, R60, R59 ;  /* 0x0000003b3c06723e */ /* 0x000fe400000000ff */
[----:B-1----:R-:W-:Y:S01]  /*5670*/  F2FP.F16.F32.PACK_AB R5, R58, R57 ;  /* 0x000000393a05723e */ /* 0x002fe200000000ff */
[----:B------:R-:W1:Y:S01]  /*5680*/  LDCU.128 UR12, c[0x0][0x430] ;  /* 0x00008600ff0c77ac */ /* 0x000e620008000c00 */
[----:B------:R-:W-:Y:S02]  /*5690*/  F2FP.F16.F32.PACK_AB R4, R56, R55 ;  /* 0x000000373804723e */ /* 0x000fe400000000ff */
[----:B------:R-:W-:Y:S01]  /*56a0*/  F2FP.F16.F32.PACK_AB R11, R70, R69 ;  /* 0x00000045460b723e */ /* 0x000fe200000000ff */
[----:B------:R-:W2:Y:S01]  /*56b0*/  LDCU.128 UR8, c[0x0][0x420] ;  /* 0x00008400ff0877ac */ /* 0x000ea20008000c00 */
[----:B------:R-:W-:-:S02]  /*56c0*/  F2FP.F16.F32.PACK_AB R10, R68, R67 ;  /* 0x00000043440a723e */ /* 0x000fc400000000ff */
[----:B0-----:R-:W-:Y:S01]  /*56d0*/  F2FP.F16.F32.PACK_AB R9, R66, R65 ;  /* 0x000000414209723e */ /* 0x001fe200000000ff */
[----:B------:R-:W0:Y:S01]  /*56e0*/  LDCU.64 UR28, c[0x0][0x4a8] ;  /* 0x00009500ff1c77ac */ /* 0x000e220008000a00 */
[----:B------:R-:W-:Y:S01]  /*56f0*/  F2FP.F16.F32.PACK_AB R8, R64, R63 ;  /* 0x0000003f4008723e */ /* 0x000fe200000000ff */
[----:B------:R-:W-:Y:S01]  /*5700*/  UMOV UR6, UR4 ;  /* 0x0000000400067c82 */ /* 0x000fe20008000000 */
[----:B------:R-:W-:Y:S01]  /*5710*/  UMOV UR7, URZ ;  /* 0x000000ff00077c82 */ /* 0x000fe20008000000 */
[----:B------:R-:W3:Y:S01]  /*5720*/  LDCU.64 UR30, c[0x0][0x4b8] ;  /* 0x00009700ff1e77ac */ /* 0x000ee20008000a00 */
[----:B------:R4:W-:Y:S01]  /*5730*/  STS.128 [R52], R4 ;  /* 0x0000000434007388 */ /* 0x0009e20000000c00 */
[----:B-1----:R-:W-:-:S03]  /*5740*/  UIMAD.WIDE.U32 UR20, UR26, UR12, UR6 ;  /* 0x0000000c1a1472a5 */ /* 0x002fc6000f8e0006 */
[----:B------:R-:W-:Y:S01]  /*5750*/  STS.128 [R52+0x10], R8 ;  /* 0x0000100834007388 */ /* 0x000fe20000000c00 */
[----:B------:R-:W-:-:S03]  /*5760*/  NOP ;  /* 0x0000000000007918 */ /* 0x000fc60000000000 */
[----:B------:R-:W1:Y:S01]  /*5770*/  LDS.128 R12, [R51] ;  /* 0x00000000330c7984 */ /* 0x000e620000000c00 */
[----:B--2---:R-:W-:Y:S02]  /*5780*/  UIMAD.WIDE.U32 UR22, UR26, UR8, UR6 ;  /* 0x000000081a1672a5 */ /* 0x004fe4000f8e0006 */
[----:B------:R-:W-:Y:S01]  /*5790*/  UIMAD UR21, UR26, UR13, UR21 ;  /* 0x0000000d1a1572a4 */ /* 0x000fe2000f8e0215 */
[----:B------:R-:W2:Y:S01]  /*57a0*/  LDS.128 R16, [R51+0x200] ;  /* 0x0002000033107984 */ /* 0x000ea20000000c00 */
[----:B------:R-:W-:Y:S01]  /*57b0*/  UIMAD UR13, UR26, UR9, UR23 ;  /* 0x000000091a0d72a4 */ /* 0x000fe2000f8e0217 */
[----:B----4-:R-:W-:Y:S01]  /*57c0*/  SHF.L.U32 R4, R49, 0x1, RZ ;  /* 0x0000000131047819 */ /* 0x010fe200000006ff */
[----:B------:R-:W-:Y:S01]  /*57d0*/  UIMAD.WIDE.U32 UR8, UR27, UR14, UR20 ;  /* 0x0000000e1b0872a5 */ /* 0x000fe2000f8e0014 */
[----:B------:R-:W-:Y:S02]  /*57e0*/  UMOV UR12, UR22 ;  /* 0x00000016000c7c82 */ /* 0x000fe40008000000 */
[----:B------:R-:W-:Y:S01]  /*57f0*/  LOP3.LUT R4, R4, 0x7c0, RZ, 0xc0, !PT ;  /* 0x000007c004047812 */ /* 0x000fe200078ec0ff */
[----:B------:R-:W-:-:S02]  /*5800*/  UIMAD.WIDE.U32 UR12, UR27, UR10, UR12 ;  /* 0x0000000a1b0c72a5 */ /* 0x000fc4000f8e000c */
[----:B------:R-:W-:Y:S01]  /*5810*/  UIMAD UR15, UR27, UR15, UR9 ;  /* 0x0000000f1b0f72a4 */ /* 0x000fe2000f8e0209 */
[----:B------:R-:W-:Y:S01]  /*5820*/  LOP3.LUT R30, R4, 0x1f, R49, 0xf8, !PT ;  /* 0x0000001f041e7812 */ /* 0x000fe200078ef831 */
[----:B0-----:R-:W-:Y:S02]  /*5830*/  ULEA UR10, UP0, UR8, UR28, 0x1 ;  /* 0x0000001c080a7291 */ /* 0x001fe4000f8008ff */
[----:B------:R-:W-:Y:S02]  /*5840*/  UIMAD UR11, UR27, UR11, UR13 ;  /* 0x0000000b1b0b72a4 */ /* 0x000fe4000f8e020d */
[----:B------:R-:W-:Y:S02]  /*5850*/  ULEA.HI.X UR8, UR8, UR29, UR15, 0x1, UP0 ;  /* 0x0000001d08087291 */ /* 0x000fe400080f0c0f */
[----:B------:R-:W-:Y:S01]  /*5860*/  MOV R36, UR10 ;  /* 0x0000000a00247c02 */ /* 0x000fe20008000f00 */
[----:B---3--:R-:W-:-:S03]  /*5870*/  ULEA UR9, UP2, UR12, UR30, 0x1 ;  /* 0x0000001e0c097291 */ /* 0x008fc6000f8408ff */
[----:B------:R-:W-:Y:S01]  /*5880*/  MOV R37, UR8 ;  /* 0x0000000800257c02 */ /* 0x000fe20008000f00 */
[----:B------:R-:W-:Y:S02]  /*5890*/  ULEA.HI.X UR12, UR12, UR31, UR11, 0x1, UP2 ;  /* 0x0000001f0c0c7291 */ /* 0x000fe400090f0c0b */
[----:B------:R-:W-:Y:S01]  /*58a0*/  MOV R72, UR9 ;  /* 0x0000000900487c02 */ /* 0x000fe20008000f00 */
[----:B------:R-:W-:-:S03]  /*58b0*/  IMAD.WIDE.U32 R36, R30, 0x10, R36 ;  /* 0x000000101e247825 */ /* 0x000fc600078e0024 */
[----:B------:R-:W-:Y:S01]  /*58c0*/  MOV R73, UR12 ;  /* 0x0000000c00497c02 */ /* 0x000fe20008000f00 */
[----:B------:R-:W0:Y:S02]  /*58d0*/  LDCU.128 UR8, c[0x0][0x440] ;  /* 0x00008800ff0877ac */ /* 0x000e240008000c00 */
[----:B------:R-:W-:Y:S02]  /*58e0*/  IMAD.WIDE.U32 R72, R30, 0x10, R72 ;  /* 0x000000101e487825 */ /* 0x000fe400078e0048 */
[----:B------:R-:W3:Y:S01]  /*58f0*/  LDCU.64 UR12, c[0x0][0x4c0] ;  /* 0x00009800ff0c77ac */ /* 0x000ee20008000a00 */
[----:B-1----:R-:W-:Y:S04]  /*5900*/  STG.E.128 desc[UR24][R36.64], R12 ;  /* 0x0000000c24007986 */ /* 0x002fe8000c101d18 */
[----:B--2---:R-:W-:Y:S01]  /*5910*/  STG.E.128 desc[UR24][R36.64+0x200], R16 ;  /* 0x0002001024007986 */ /* 0x004fe2000c101d18 */
[----:B------:R-:W-:Y:S06]  /*5920*/  BAR.SYNC.DEFER_BLOCKING 0x0 ;  /* 0x0000000000007b1d */ /* 0x000fec0000010000 */
[----:B------:R-:W2:Y:S04]  /*5930*/  LDG.E.128 R4, desc[UR24][R72.64] ;  /* 0x0000001848047981 */ /* 0x000ea8000c1e1d00 */
[----:B------:R-:W4:Y:S01]  /*5940*/  LDG.E.128 R8, desc[UR24][R72.64+0x200] ;  /* 0x0002001848087981 */ /* 0x000f22000c1e1d00 */
[----:B0-----:R-:W-:Y:S01]  /*5950*/  UIMAD.WIDE.U32 UR6, UR26, UR8, UR6 ;  /* 0x000000081a0672a5 */ /* 0x001fe2000f8e0006 */
[----:B------:R-:W-:Y:S01]  /*5960*/  IADD3 R48, PT, PT, R48, UR32, RZ ;  /* 0x0000002030307c10 */ /* 0x000fe2000fffe0ff */
[----:B------:R-:W-:-:S02]  /*5970*/  UIADD3 UR5, UPT, UPT, UR5, 0x1, URZ ;  /* 0x0000000105057890 */ /* 0x000fc4000fffe0ff */
[----:B------:R-:W-:Y:S02]  /*5980*/  UIMAD UR7, UR26, UR9, UR7 ;  /* 0x000000091a0772a4 */ /* 0x000fe4000f8e0207 */
[----:B------:R-:W-:Y:S02]  /*5990*/  UIADD3 UR4, UPT, UPT, UR32, UR4, URZ ;  /* 0x0000000420047290 */ /* 0x000fe4000fffe0ff */
[----:B------:R-:W-:Y:S01]  /*59a0*/  UIMAD.WIDE.U32 UR6, UR27, UR10, UR6 ;  /* 0x0000000a1b0672a5 */ /* 0x000fe2000f8e0006 */
[----:B------:R-:W-:-:S03]  /*59b0*/  ISETP.NE.AND P0, PT, R47, UR5, PT ;  /* 0x000000052f007c0c */ /* 0x000fc6000bf05270 */
[----:B------:R-:W-:Y:S02]  /*59c0*/  UIMAD UR8, UR27, UR11, UR7 ;  /* 0x0000000b1b0872a4 */ /* 0x000fe4000f8e0207 */
[----:B---3--:R-:W-:-:S04]  /*59d0*/  ULEA UR7, UP0, UR6, UR12, 0x1 ;  /* 0x0000000c06077291 */ /* 0x008fc8000f8008ff */
[----:B------:R-:W-:Y:S01]  /*59e0*/  ULEA.HI.X UR6, UR6, UR13, UR8, 0x1, UP0 ;  /* 0x0000000d06067291 */ /* 0x000fe200080f0c08 */
[----:B--2---:R-:W-:Y:S04]  /*59f0*/  STS.128 [R51], R4 ;  /* 0x0000000433007388 */ /* 0x004fe80000000c00 */
[----:B----4-:R-:W-:Y:S01]  /*5a00*/  STS.128 [R51+0x200], R8 ;  /* 0x0002000833007388 */ /* 0x010fe20000000c00 */
[----:B------:R-:W-:-:S03]  /*5a10*/  NOP ;  /* 0x0000000000007918 */ /* 0x000fc60000000000 */
[----:B------:R-:W0:Y:S04]  /*5a20*/  LDS.128 R20, [R52] ;  /* 0x0000000034147984 */ /* 0x000e280000000c00 */
[----:B------:R-:W1:Y:S01]  /*5a30*/  LDS.128 R32, [R52+0x10] ;  /* 0x0000100034207984 */ /* 0x000e620000000c00 */
[--C-:B0-----:R-:W-:Y:S02]  /*5a40*/  HADD2.F32 R6, -RZ, R22.reuse.H0_H0 ;  /* 0x20000016ff067230 */ /* 0x101fe40000004100 */
[----:B------:R-:W-:Y:S02]  /*5a50*/  HADD2.F32 R9, -RZ, R23.H0_H0 ;  /* 0x20000017ff097230 */ /* 0x000fe40000004100 */
[----:B------:R-:W-:Y:S02]  /*5a60*/  HADD2.F32 R22, -RZ, R22.H1_H1 ;  /* 0x30000016ff167230 */ /* 0x000fe40000004100 */
[----:B------:R-:W-:Y:S01]  /*5a70*/  FMUL.FTZ R7, R6, -1.4426950216293334961 ;  /* 0xbfb8aa3b06077820 */ /* 0x000fe20000410000 */
[----:B------:R-:W-:-:S02]  /*5a80*/  HADD2.F32 R31, -RZ, R20.H0_H0 ;  /* 0x20000014ff1f7230 */ /* 0x000fc40000004100 */
[----:B------:R-:W-:Y:S01]  /*5a90*/  FMUL.FTZ R10, R9, -1.4426950216293334961 ;  /* 0xbfb8aa3b090a7820 */ /* 0x000fe20000410000 */
[----:B------:R-:W-:Y:S02]  /*5aa0*/  HADD2.F32 R20, -RZ, R20.H1_H1 ;  /* 0x30000014ff147230 */ /* 0x000fe40000004100 */
[----:B------:R-:W-:Y:S01]  /*5ab0*/  FMUL.FTZ R8, R22, -1.4426950216293334961 ;  /* 0xbfb8aa3b16087820 */ /* 0x000fe20000410000 */
[--C-:B-1----:R-:W-:Y:S01]  /*5ac0*/  HADD2.F32 R15, -RZ, R32.reuse.H0_H0 ;  /* 0x20000020ff0f7230 */ /* 0x102fe20000004100 */
[----:B------:R-:W0:Y:S01]  /*5ad0*/  MUFU.EX2 R7, R7 ;  /* 0x0000000700077308 */ /* 0x000e220000000800 */
[--C-:B------:R-:W-:Y:S02]  /*5ae0*/  HADD2.F32 R18, -RZ, R33.reuse.H0_H0 ;  /* 0x20000021ff127230 */ /* 0x100fe40000004100 */
[----:B------:R-:W-:Y:S01]  /*5af0*/  FMUL.FTZ R12, R31, -1.4426950216293334961 ;  /* 0xbfb8aa3b1f0c7820 */ /* 0x000fe20000410000 */
[----:B------:R-:W-:Y:S02]  /*5b00*/  HADD2.F32 R32, -RZ, R32.H1_H1 ;  /* 0x30000020ff207230 */ /* 0x000fe40000004100 */
[----:B------:R-:W-:Y:S01]  /*5b10*/  FMUL.FTZ R13, R20, -1.4426950216293334961 ;  /* 0xbfb8aa3b140d7820 */ /* 0x000fe20000410000 */
[----:B------:R-:W-:-:S02]  /*5b20*/  HADD2.F32 R33, -RZ, R33.H1_H1 ;  /* 0x30000021ff217230 */ /* 0x000fc40000004100 */
[----:B------:R-:W-:Y:S01]  /*5b30*/  FMUL.FTZ R16, R15, -1.4426950216293334961 ;  /* 0xbfb8aa3b0f107820 */ /* 0x000fe20000410000 */
[----:B------:R-:W-:Y:S01]  /*5b40*/  HADD2.F32 R37, -RZ, R34.H0_H0 ;  /* 0x20000022ff257230 */ /* 0x000fe20000004100 */
[----:B------:R-:W1:Y:S01]  /*5b50*/  MUFU.EX2 R10, R10 ;  /* 0x0000000a000a7308 */ /* 0x000e620000000800 */
[--C-:B------:R-:W-:Y:S02]  /*5b60*/  HADD2.F32 R72, -RZ, R35.reuse.H0_H0 ;  /* 0x20000023ff487230 */ /* 0x100fe40000004100 */
        /* <DEDUP_REMOVED lines=9> */
[----:B------:R-:W-:Y:S02]  /*5c00*/  HADD2.F32 R71, -RZ, R34.H1_H1 ;  /* 0x30000022ff477230 */ /* 0x000fe40000004100 */
[----:B------:R-:W-:Y:S01]  /*5c10*/  FMUL.FTZ R34, R37, -1.4426950216293334961 ;  /* 0xbfb8aa3b25227820 */ /* 0x000fe20000410000 */
[----:B------:R-:W2:Y:S01]  /*5c20*/  MUFU.EX2 R8, R8 ;  /* 0x0000000800087308 */ /* 0x000ea20000000800 */
[----:B------:R-:W-:Y:S01]  /*5c30*/  FMUL.FTZ R4, R14, -1.4426950216293334961 ;  /* 0xbfb8aa3b0e047820 */ /* 0x000fe20000410000 */
[----:B------:R-:W-:Y:S01]  /*5c40*/  FMUL.FTZ R5, R21, -1.4426950216293334961 ;  /* 0xbfb8aa3b15057820 */ /* 0x000fe20000410000 */
[----:B------:R-:W-:Y:S01]  /*5c50*/  FMUL.FTZ R11, R23, -1.4426950216293334961 ;  /* 0xbfb8aa3b170b7820 */ /* 0x000fe20000410000 */
[----:B------:R-:W-:Y:S01]  /*5c60*/  FMUL.FTZ R35, R71, -1.4426950216293334961 ;  /* 0xbfb8aa3b47237820 */ /* 0x000fe20000410000 */
[----:B------:R-:W3:Y:S01]  /*5c70*/  MUFU.EX2 R12, R12 ;  /* 0x0000000c000c7308 */ /* 0x000ee20000000800 */
[----:B0-----:R-:W-:Y:S01]  /*5c80*/  FADD.FTZ R7, R7, 1 ;  /* 0x3f80000007077421 */ /* 0x001fe20000010000 */
[----:B-1----:R-:W-:-:S02]  /*5c90*/  FADD.FTZ R10, R10, 1 ;  /* 0x3f8000000a0a7421 */ /* 0x002fc40000010000 */
[----:B------:R-:W0:Y:S04]  /*5ca0*/  MUFU.EX2 R13, R13 ;  /* 0x0000000d000d7308 */ /* 0x000e280000000800 */
        /* <DEDUP_REMOVED lines=31> */
[----:B-1----:R-:W-:-:S07]  /*5ea0*/  FMUL.FTZ R7, R22, R79 ;  /* 0x0000004f16077220 */ /* 0x002fce0000410000 */
[----:B------:R-:W1:Y:S01]  /*5eb0*/  MUFU.RCP R13, R13 ;  /* 0x0000000d000d7308 */ /* 0x000e620000001000 */
[----:B--2---:R-:W-:-:S07]  /*5ec0*/  FMUL.FTZ R8, R9, R10 ;  /* 0x0000000a09087220 */ /* 0x004fce0000410000 */
[----:B------:R-:W-:Y:S08]  /*5ed0*/  MUFU.RCP R16, R16 ;  /* 0x0000001000107308 */ /* 0x000ff00000001000 */
[----:B------:R0:W2:Y:S08]  /*5ee0*/  MUFU.RCP R77, R4 ;  /* 0x00000004004d7308 */ /* 0x0000b00000001000 */
[----:B------:R1:W3:Y:S01]  /*5ef0*/  MUFU.RCP R76, R5 ;  /* 0x00000005004c7308 */ /* 0x0002e20000001000 */
[----:B0-----:R-:W-:-:S04]  /*5f00*/  FMUL.FTZ R4, R31, R12 ;  /* 0x0000000c1f047220 */ /* 0x001fc80000410000 */
[----:B------:R-:W-:-:S03]  /*5f10*/  FMUL.FTZ R4, R4, R55 ;  /* 0x0000003704047220 */ /* 0x000fc60000410000 */
[----:B------:R0:W4:Y:S01]  /*5f20*/  MUFU.RCP R78, R11 ;  /* 0x0000000b004e7308 */ /* 0x0001220000001000 */
[----:B-1----:R-:W-:Y:S01]  /*5f30*/  FMUL.FTZ R5, R20, R13 ;  /* 0x0000000d14057220 */ /* 0x002fe20000410000 */
[----:B--2---:R-:W-:-:S03]  /*5f40*/  FMUL.FTZ R14, R14, R77 ;  /* 0x0000004d0e0e7220 */ /* 0x004fc60000410000 */
[----:B------:R-:W-:Y:S01]  /*5f50*/  FMUL.FTZ R9, R5, R56 ;  /* 0x0000003805097220 */ /* 0x000fe20000410000 */
[----:B------:R-:W-:Y:S02]  /*5f60*/  FMUL.FTZ R5, R14, R57 ;  /* 0x000000390e057220 */ /* 0x000fe40000410000 */
[----:B------:R-:W1:Y:S01]  /*5f70*/  MUFU.RCP R17, R17 ;  /* 0x0000001100117308 */ /* 0x000e620000001000 */
[----:B0-----:R-:W-:Y:S01]  /*5f80*/  FMUL.FTZ R11, R7, R60 ;  /* 0x0000003c070b7220 */ /* 0x001fe20000410000 */
[----:B------:R-:W-:Y:S01]  /*5f90*/  FMUL.FTZ R7, R8, R61 ;  /* 0x0000003d08077220 */ /* 0x000fe20000410000 */
[----:B------:R-:W-:Y:S01]  /*5fa0*/  FMUL.FTZ R8, R15, R16 ;  /* 0x000000100f087220 */ /* 0x000fe20000410000 */
[----:B---3--:R-:W-:Y:S01]  /*5fb0*/  FMUL.FTZ R21, R21, R76 ;  /* 0x0000004c15157220 */ /* 0x008fe20000410000 */
[----:B------:R-:W-:Y:S02]  /*5fc0*/  F2FP.F16.F32.PACK_AB R4, R9, R4 ;  /* 0x000000040904723e */ /* 0x000fe400000000ff */
[----:B------:R-:W-:Y:S01]  /*5fd0*/  FMUL.FTZ R8, R8, R63 ;  /* 0x0000003f08087220 */ /* 0x000fe20000410000 */
[----:B------:R-:W0:Y:S01]  /*5fe0*/  MUFU.RCP R19, R19 ;  /* 0x0000001300137308 */ /* 0x000e220000001000 */
[----:B------:R-:W-:Y:S01]  /*5ff0*/  FMUL.FTZ R58, R21, R58 ;  /* 0x0000003a153a7220 */ /* 0x000fe20000410000 */
[----:B----4-:R-:W-:Y:S01]  /*6000*/  FMUL.FTZ R23, R23, R78 ;  /* 0x0000004e17177220 */ /* 0x010fe20000410000 */
[----:B------:R-:W-:-:S03]  /*6010*/  F2FP.F16.F32.PACK_AB R6, R11, R6 ;  /* 0x000000060b06723e */ /* 0x000fc600000000ff */
[----:B------:R-:W-:Y:S01]  /*6020*/  FMUL.FTZ R62, R23, R62 ;  /* 0x0000003e173e7220 */ /* 0x000fe20000410000 */
[----:B------:R-:W-:Y:S01]  /*6030*/  F2FP.F16.F32.PACK_AB R5, R58, R5 ;  /* 0x000000053a05723e */ /* 0x000fe200000000ff */
[----:B------:R-:W2:Y:S01]  /*6040*/  MUFU.RCP R36, R36 ;  /* 0x0000002400247308 */ /* 0x000ea20000001000 */
[----:B-1----:R-:W-:Y:S02]  /*6050*/  FMUL.FTZ R13, R32, R17 ;  /* 0x00000011200d7220 */ /* 0x002fe40000410000 */
[----:B------:R-:W-:Y:S01]  /*6060*/  F2FP.F16.F32.PACK_AB R7, R62, R7 ;  /* 0x000000073e07723e */ /* 0x000fe200000000ff */
[----:B------:R-:W-:Y:S01]  /*6070*/  BAR.SYNC.DEFER_BLOCKING 0x0 ;  /* 0x0000000000007b1d */ /* 0x000fe20000010000 */
[----:B------:R-:W-:-:S05]  /*6080*/  FMUL.FTZ R13, R13, R64 ;  /* 0x000000400d0d7220 */ /* 0x000fca0000410000 */
[----:B------:R-:W1:Y:S01]  /*6090*/  MUFU.RCP R34, R34 ;  /* 0x0000002200227308 */ /* 0x000e620000001000 */
[----:B0-----:R-:W-:Y:S01]  /*60a0*/  FMUL.FTZ R18, R18, R19 ;  /* 0x0000001312127220 */ /* 0x001fe20000410000 */
[----:B------:R-:W-:-:S03]  /*60b0*/  F2FP.F16.F32.PACK_AB R8, R13, R8 ;  /* 0x000000080d08723e */ /* 0x000fc600000000ff */
[----:B------:R-:W-:-:S03]  /*60c0*/  FMUL.FTZ R18, R18, R65 ;  /* 0x0000004112127220 */ /* 0x000fc60000410000 */
[----:B------:R-:W0:Y:S01]  /*60d0*/  MUFU.RCP R80, R35 ;  /* 0x0000002300507308 */ /* 0x000e220000001000 */
[----:B--2---:R-:W-:-:S04]  /*60e0*/  FMUL.FTZ R33, R33, R36 ;  /* 0x0000002421217220 */ /* 0x004fc80000410000 */
[----:B------:R-:W-:-:S03]  /*60f0*/  FMUL.FTZ R33, R33, R66 ;  /* 0x0000004221217220 */ /* 0x000fc60000410000 */
[----:B------:R-:W2:Y:S01]  /*6100*/  MUFU.RCP R73, R73 ;  /* 0x0000004900497308 */ /* 0x000ea20000001000 */
[----:B-1----:R-:W-:Y:S01]  /*6110*/  FMUL.FTZ R10, R37, R34 ;  /* 0x00000022250a7220 */ /* 0x002fe20000410000 */
[----:B------:R-:W-:Y:S01]  /*6120*/  F2FP.F16.F32.PACK_AB R9, R33, R18 ;  /* 0x000000122109723e */ /* 0x000fe200000000ff */
[----:B------:R1:W-:Y:S02]  /*6130*/  STS.128 [R52], R4 ;  /* 0x0000000434007388 */ /* 0x0003e40000000c00 */
[----:B------:R-:W-:-:S03]  /*6140*/  FMUL.FTZ R10, R10, R67 ;  /* 0x000000430a0a7220 */ /* 0x000fc60000410000 */
[----:B------:R-:W3:Y:S01]  /*6150*/  MUFU.RCP R75, R75 ;  /* 0x0000004b004b7308 */ /* 0x000ee20000001000 */
[----:B0-----:R-:W-:-:S04]  /*6160*/  FMUL.FTZ R71, R71, R80 ;  /* 0x0000005047477220 */ /* 0x001fc80000410000 */
[----:B------:R-:W-:Y:S01]  /*6170*/  FMUL.FTZ R71, R71, R68 ;  /* 0x0000004447477220 */ /* 0x000fe20000410000 */
[----:B--2---:R-:W-:-:S04]  /*6180*/  FMUL.FTZ R72, R72, R73 ;  /* 0x0000004948487220 */ /* 0x004fc80000410000 */
[----:B------:R-:W-:Y:S02]  /*6190*/  F2FP.F16.F32.PACK_AB R10, R71, R10 ;  /* 0x0000000a470a723e */ /* 0x000fe400000000ff */
[----:B-1----:R-:W-:Y:S01]  /*61a0*/  MOV R4, UR7 ;  /* 0x0000000700047c02 */ /* 0x002fe20008000f00 */
[----:B------:R-:W-:Y:S01]  /*61b0*/  FMUL.FTZ R72, R72, R69 ;  /* 0x0000004548487220 */ /* 0x000fe20000410000 */
[----:B------:R-:W-:Y:S02]  /*61c0*/  MOV R5, UR6 ;  /* 0x0000000600057c02 */ /* 0x000fe40008000f00 */
[----:B------:R-:W-:Y:S01]  /*61d0*/  MOV R7, UR32 ;  /* 0x0000002000077c02 */ /* 0x000fe20008000f00 */
[----:B---3--:R-:W-:Y:S01]  /*61e0*/  FMUL.FTZ R15, R74, R75 ;  /* 0x0000004b4a0f7220 */ /* 0x008fe20000410000 */
[----:B------:R-:W-:Y:S01]  /*61f0*/  IMAD.WIDE.U32 R30, R30, 0x10, R4 ;  /* 0x000000101e1e7825 */ /* 0x000fe200078e0004 */
[----:B------:R-:W-:-:S03]  /*6200*/  MOV R4, R0 ;  /* 0x0000000000047202 */ /* 0x000fc60000000f00 */
[----:B------:R-:W-:Y:S01]  /*6210*/  FMUL.FTZ R15, R15, R70 ;  /* 0x000000460f0f7220 */ /* 0x000fe20000410000 */
[----:B------:R-:W-:Y:S02]  /*6220*/  MOV R5, R39 ;  /* 0x0000002700057202 */ /* 0x000fe40000000f00 */
[----:B------:R-:W-:Y:S02]  /*6230*/  MOV R39, R41 ;  /* 0x0000002900277202 */ /* 0x000fe40000000f00 */
[----:B------:R-:W-:Y:S01]  /*6240*/  F2FP.F16.F32.PACK_AB R11, R15, R72 ;  /* 0x000000480f0b723e */ /* 0x000fe200000000ff */
[----:B------:R-:W-:-:S04]  /*6250*/  IMAD.WIDE.U32 R4, R7, 0x2, R4 ;  /* 0x0000000207047825 */ /* 0x000fc800078e0004 */
[----:B------:R0:W-:Y:S01]  /*6260*/  STS.128 [R52+0x10], R8 ;  /* 0x0000100834007388 */ /* 0x0001e20000000c00 */
[----:B------:R-:W-:-:S03]  /*6270*/  NOP ;  /* 0x0000000000007918 */ /* 0x000fc60000000000 */
[----:B------:R-:W1:Y:S01]  /*6280*/  LDS.128 R12, [R51] ;  /* 0x00000000330c7984 */ /* 0x000e620000000c00 */
[----:B------:R-:W-:Y:S01]  /*6290*/  IMAD.WIDE.U32 R6, R7, 0x2, R38 ;  /* 0x0000000207067825 */ /* 0x000fe200078e0026 */
[----:B------:R-:W-:Y:S02]  /*62a0*/  MOV R0, R4 ;  /* 0x0000000400007202 */ /* 0x000fe40000000f00 */
[----:B------:R-:W2:Y:S01]  /*62b0*/  LDS.128 R16, [R51+0x200] ;  /* 0x0002000033107984 */ /* 0x000ea20000000c00 */
[----:B------:R-:W-:Y:S02]  /*62c0*/  MOV R39, R5 ;  /* 0x0000000500277202 */ /* 0x000fe40000000f00 */
[----:B------:R-:W-:Y:S02]  /*62d0*/  MOV R38, R6 ;  /* 0x0000000600267202 */ /* 0x000fe40000000f00 */
[----:B0-----:R-:W-:Y:S02]  /*62e0*/  MOV R9, UR32 ;  /* 0x0000002000097c02 */ /* 0x001fe40008000f00 */
[----:B------:R-:W-:-:S02]  /*62f0*/  MOV R11, UR32 ;  /* 0x00000020000b7c02 */ /* 0x000fc40008000f00 */
[----:B------:R-:W-:Y:S01]  /*6300*/  MOV R41, R7 ;  /* 0x0000000700297202 */ /* 0x000fe20000000f00 */
[----:B------:R-:W-:-:S04]  /*6310*/  IMAD.WIDE.U32 R2, R9, 0x2, R2 ;  /* 0x0000000209027825 */ /* 0x000fc800078e0002 */
[----:B------:R-:W-:Y:S01]  /*6320*/  IMAD.WIDE.U32 R24, R11, 0x2, R24 ;  /* 0x000000020b187825 */ /* 0x000fe200078e0018 */
[----:B------:R-:W-:Y:S01]  /*6330*/  MOV R23, R3 ;  /* 0x0000000300177202 */ /* 0x000fe20000000f00 */
[----:B-1----:R0:W-:Y:S04]  /*6340*/  STG.E.128 desc[UR24][R30.64], R12 ;  /* 0x0000000c1e007986 */ /* 0x0021e8000c101d18 */
[----:B--2---:R0:W-:Y:S01]  /*6350*/  STG.E.128 desc[UR24][R30.64+0x200], R16 ;  /* 0x000200101e007986 */ /* 0x0041e2000c101d18 */
[----:B------:R-:W-:Y:S05]  /*6360*/  @P0 BRA `(.L_x_3116) ;  /* 0xffffffac00980947 */ /* 0x000fea000383ffff */
[----:B------:R-:W-:Y:S05]  /*6370*/  EXIT ;  /* 0x000000000000794d */ /* 0x000fea0003800000 */
.L_x_3117:
        /* <DEDUP_REMOVED lines=16> */
.L_x_8010:


//--------------------- .text._Z25selective_scan_fwd_kernelI32Selective_Scan_fwd_kernel_traitsILi64ELi16ELi1ELb1ELb1ELb1ELb1ELb1EN3c104HalfEffEEv13SSMParamsBase --------------------------
	.section	.text._Z25selective_scan_fwd_kernelI32Selective_Scan_fwd_kernel_traitsILi64ELi16ELi1ELb1ELb1ELb1ELb1ELb1EN3c104HalfEffEEv13SSMParamsBase,"ax",@progbits
	.align	128
        .global         _Z25selective_scan_fwd_kernelI32Selective_Scan_fwd_kernel_traitsILi64ELi16ELi1ELb1ELb1ELb1ELb1ELb1EN3c104HalfEffEEv13SSMParamsBase
        .type           _Z25selective_scan_fwd_kernelI32Selective_Scan_fwd_kernel_traitsILi64ELi16ELi1ELb1ELb1ELb1ELb1ELb1EN3c104HalfEffEEv13SSMParamsBase,@function
        .size           _Z25selective_scan_fwd_kernelI32Selective_Scan_fwd_kernel_traitsILi64ELi16ELi1ELb1ELb1ELb1ELb1ELb1EN3c104HalfEffEEv13SSMParamsBase,(.L_x_8011 - _Z25selective_scan_fwd_kernelI32Selective_Scan_fwd_kernel_traitsILi64ELi16ELi1ELb1ELb1ELb1ELb1ELb1EN3c104HalfEffEEv13SSMParamsBase)
        .other          _Z25selective_scan_fwd_kernelI32Selective_Scan_fwd_kernel_traitsILi64ELi16ELi1ELb1ELb1ELb1ELb1ELb1EN3c104HalfEffEEv13SSMParamsBase,@"STO_CUDA_ENTRY STV_DEFAULT"
_Z25selective_scan_fwd_kernelI32Selective_Scan_fwd_kernel_traitsILi64ELi16ELi1ELb1ELb1ELb1ELb1ELb1EN3c104HalfEffEEv13SSMParamsBase:
.text._Z25selective_scan_fwd_kernelI32Selective_Scan_fwd_kernel_traitsILi64ELi16ELi1ELb1ELb1ELb1ELb1ELb1EN3c104HalfEffEEv13SSMParamsBase:
        /* <DEDUP_REMOVED lines=57> */
.L_x_3118:
        /* <DEDUP_REMOVED lines=99> */
.L_x_3119:
        /* <DEDUP_REMOVED lines=10> */
.L_x_3120:
        /* <DEDUP_REMOVED lines=100> */
.L_x_3121:
        /* <DEDUP_REMOVED lines=33> */
.L_x_3122:
        /* <DEDUP_REMOVED lines=23> */
.L_x_3166:
        /* <DEDUP_REMOVED lines=369> */
.L_x_3124:
[----:B------:R-:W-:Y:S05]  /*2b30*/  BSYNC.RECONVERGENT B0 ;  /* 0x0000000000007941 */ /* 0x000fea0003800200 */
.L_x_3123:
        /* <DEDUP_REMOVED lines=38> */
.L_x_3126:
[----:B------:R-:W-:Y:S05]  /*2da0*/  BSYNC.RECONVERGENT B0 ;  /* 0x0000000000007941 */ /* 0x000fea0003800200 */
.L_x_3125:
        /* <DEDUP_REMOVED lines=38> */
.L_x_3128:
[----:B------:R-:W-:Y:S05]  /*3010*/  BSYNC.RECONVERGENT B0 ;  /* 0x0000000000007941 */ /* 0x000fea0003800200 */
.L_x_3127:
        /* <DEDUP_REMOVED lines=38> */
.L_x_3130:
[----:B------:R-:W-:Y:S05]  /*3280*/  BSYNC.RECONVERGENT B0 ;  /* 0x0000000000007941 */ /* 0x000fea0003800200 */
.L_x_3129:
        /* <DEDUP_REMOVED lines=38> */
.L_x_3132:
[----:B------:R-:W-:Y:S05]  /*34f0*/  BSYNC.RECONVERGENT B0 ;  /* 0x0000000000007941 */ /* 0x000fea0003800200 */
.L_x_3131:
        /* <DEDUP_REMOVED lines=38> */
.L_x_3134:
[----:B------:R-:W-:Y:S05]  /*3760*/  BSYNC.RECONVERGENT B0 ;  /* 0x0000000000007941 */ /* 0x000fea0003800200 */
.L_x_3133:
        /* <DEDUP_REMOVED lines=38> */
.L_x_3136:
[----:B------:R-:W-:Y:S05]  /*39d0*/  BSYNC.RECONVERGENT B0 ;  /* 0x0000000000007941 */ /* 0x000fea0003800200 */
.L_x_3135:
        /* <DEDUP_REMOVED lines=38> */
.L_x_3138:
[----:B------:R-:W-:Y:S05]  /*3c40*/  BSYNC.RECONVERGENT B0 ;  /* 0x0000000000007941 */ /* 0x000fea0003800200 */
.L_x_3137:
        /* <DEDUP_REMOVED lines=38> */
.L_x_3140:
[----:B------:R-:W-:Y:S05]  /*3eb0*/  BSYNC.RECONVERGENT B0 ;  /* 0x0000000000007941 */ /* 0x000fea0003800200 */
.L_x_3139:
        /* <DEDUP_REMOVED lines=38> */
.L_x_3142:
[----:B------:R-:W-:Y:S05]  /*4120*/  BSYNC.RECONVERGENT B0 ;  /* 0x0000000000007941 */ /* 0x000fea0003800200 */
.L_x_3141:
        /* <DEDUP_REMOVED lines=38> */
.L_x_3144:
[----:B------:R-:W-:Y:S05]  /*4390*/  BSYNC.RECONVERGENT B0 ;  /* 0x0000000000007941 */ /* 0x000fea0003800200 */
.L_x_3143:
        /* <DEDUP_REMOVED lines=38> */
.L_x_3146:
[----:B------:R-:W-:Y:S05]  /*4600*/  BSYNC.RECONVERGENT B0 ;  /* 0x0000000000007941 */ /* 0x000fea0003800200 */
.L_x_3145:
        /* <DEDUP_REMOVED lines=38> */
.L_x_3148:
[----:B------:R-:W-:Y:S05]  /*4870*/  BSYNC.RECONVERGENT B0 ;  /* 0x0000000000007941 */ /* 0x000fea0003800200 */
.L_x_3147:
        /* <DEDUP_REMOVED lines=39> */
.L_x_3150:
[----:B------:R-:W-:Y:S05]  /*4af0*/  BSYNC.RECONVERGENT B0 ;  /* 0x0000000000007941 */ /* 0x000fea0003800200 */
.L_x_3149:
        /* <DEDUP_REMOVED lines=43> */
.L_x_3152:
[----:B------:R-:W-:Y:S05]  /*4db0*/  BSYNC.RECONVERGENT B0 ;  /* 0x0000000000007941 */ /* 0x000fea0003800200 */
.L_x_3151:
        /* <DEDUP_REMOVED lines=43> */
.L_x_3154:
[----:B------:R-:W-:Y:S05]  /*5070*/  BSYNC.RECONVERGENT B0 ;  /* 0x0000000000007941 */ /* 0x000fea0003800200 */
.L_x_3153:
        /* <DEDUP_REMOVED lines=70> */
.L_x_3165:
        /* <DEDUP_REMOVED lines=450> */
.L_x_3157:
[----:B------:R-:W-:Y:S01]  /*7100*/  IMAD.MOV.U32 R87, RZ, RZ, RZ ;  /* 0x000000ffff577224 */ /* 0x000fe200078e00ff */
[----:B------:R-:W-:Y:S06]  /*7110*/  BRA.U !UP2, `(.L_x_3156) ;  /* 0x000000010a147547 */ /* 0x000fec000b800000 */
[----:B------:R-:W-:-:S04]  /*7120*/  UIADD3 UR12, UP0, UPT, UR32, UR9, URZ ;  /* 0x00000009200c7290 */ /* 0x000fc8000ff1e0ff */
[----:B------:R-:W-:Y:S02]  /*7130*/  UIADD3.X UR13, UPT, UPT, UR33, UR11, URZ, UP0, !UPT ;  /* 0x0000000b210d7290 */ /* 0x000fe400087fe4ff */
[----:B------:R-:W-:-:S04]  /*7140*/  IMAD.U32 R40, RZ, RZ, UR12 ;  /* 0x0000000cff287e24 */ /* 0x000fc8000f8e00ff */
[----:B------:R-:W-:-:S05]  /*7150*/  IMAD.U32 R41, RZ, RZ, UR13 ;  /* 0x0000000dff297e24 */ /* 0x000fca000f8e00ff */
[----:B------:R1:W5:Y:S02]  /*7160*/  LDG.E R87, desc[UR34][R40.64] ;  /* 0x0000002228577981 */ /* 0x000364000c1e1900 */
.L_x_3156:
        /* <DEDUP_REMOVED lines=98> */
.L_x_3159:
[----:B------:R-:W-:Y:S05]  /*7790*/  BSYNC.RECONVERGENT B0 ;  /* 0x0000000000007941 */ /* 0x000fea0003800200 */
.L_x_3158:
        /* <DEDUP_REMOVED lines=40> */
.L_x_3163:
        /* <DEDUP_REMOVED lines=33> */
.L_x_3164:
        /* <DEDUP_REMOVED lines=10> */
.L_x_3162:
        /* <DEDUP_REMOVED lines=9> */
.L_x_3161:
[----:B------:R-:W-:Y:S05]  /*7d60*/  BSYNC.RECONVERGENT B0 ;  /* 0x0000000000007941 */ /* 0x000fea0003800200 */
.L_x_3160:
        /* <DEDUP_REMOVED lines=32> */
.L_x_3155:
        /* <DEDUP_REMOVED lines=437> */
.L_x_3167:
        /* <DEDUP_REMOVED lines=12> */
.L_x_8011:


//--------------------- .text._Z25selective_scan_fwd_kernelI32Selective_Scan_fwd_kernel_traitsILi128ELi16ELi1ELb0ELb1ELb1ELb0ELb0EN3c104HalfEfS2_EEv13SSMParamsBase --------------------------
	.section	.text._Z25selective_scan_fwd_kernelI32Selective_Scan_fwd_kernel_traitsILi128ELi16ELi1ELb0ELb1ELb1ELb0ELb0EN3c104HalfEfS2_EEv13SSMParamsBase,"ax",@progbits
	.align	128
        .global         _Z25selective_scan_fwd_kernelI32Selective_Scan_fwd_kernel_traitsILi128ELi16ELi1ELb0ELb1ELb1ELb0ELb0EN3c104HalfEfS2_EEv13SSMParamsBase
        .type           _Z25selective_scan_fwd_kernelI32Selective_Scan_fwd_kernel_traitsILi128ELi16ELi1ELb0ELb1ELb1ELb0ELb0EN3c104HalfEfS2_EEv13SSMParamsBase,@function
        .size           _Z25selective_scan_fwd_kernelI32Selective_Scan_fwd_kernel_traitsILi128ELi16ELi1ELb0ELb1ELb1ELb0ELb0EN3c104HalfEfS2_EEv13SSMParamsBase,(.L_x_8012 - _Z25selective_scan_fwd_kernelI32Selective_Scan_fwd_kernel_traitsILi128ELi16ELi1ELb0ELb1ELb1ELb0ELb0EN3c104HalfEfS2_EEv13SSMParamsBase)
        .other          _Z25selective_scan_fwd_kernelI32Selective_Scan_fwd_kernel_traitsILi128ELi16ELi1ELb0ELb1ELb1ELb0ELb0EN3c104HalfEfS2_EEv13SSMParamsBase,@"STO_CUDA_ENTRY STV_DEFAULT"
_Z25selective_scan_fwd_kernelI32Selective_Scan_fwd_kernel_traitsILi128ELi16ELi1ELb0ELb1ELb1ELb0ELb0EN3c104HalfEfS2_EEv13SSMParamsBase:
.text._Z25selective_scan_fwd_kernelI32Selective_Scan_fwd_kernel_traitsILi128ELi16ELi1ELb0ELb1ELb1ELb0ELb0EN3c104HalfEfS2_EEv13SSMParamsBase:
        /* <DEDUP_REMOVED lines=50> */
.L_x_3168:
        /* <DEDUP_REMOVED lines=89> */
.L_x_3169:
        /* <DEDUP_REMOVED lines=10> */
.L_x_3170:
        /* <DEDUP_REMOVED lines=100> */
.L_x_3171:
        /* <DEDUP_REMOVED lines=36> */
.L_x_3172:
[----:B------:R-:W-:-:S06]  /*11d0*/  UISETP.GE.AND UP0, UPT, UR32, 0x1, UPT ;  /* 0x000000012000788c */ /* 0x000fcc000bf06270 */
[----:B------:R-:W-:-:S13]  /*11e0*/  PLOP3.LUT P0, PT, PT, PT, UP0, 0x80, 0x8 ;  /* 0x000000000008781c */ /* 0x000fda0003f0f008 */
[----:B------:R-:W-:Y:S05]  /*11f0*/  @!P0 EXIT ;  /* 0x000000000000894d */ /* 0x000fea0003800000 */
[----:B------:R-:W-:Y:S01]  /*1200*/  UMOV UR10, URZ ;  /* 0x000000ff000a7c82 */ /* 0x000fe20008000000 */
[----:B------:R-:W-:-:S05]  /*1210*/  UMOV UR12, URZ ;  /* 0x000000ff000c7c82 */ /* 0x000fca0008000000 */
.L_x_3216:
        /* <DEDUP_REMOVED lines=368> */
.L_x_3174:
[----:B------:R-:W-:Y:S05]  /*2920*/  BSYNC.RECONVERGENT B0 ;  /* 0x0000000000007941 */ /* 0x000fea0003800200 */
.L_x_3173:
        /* <DEDUP_REMOVED lines=37> */
.L_x_3176:
[----:B------:R-:W-:Y:S05]  /*2b80*/  BSYNC.RECONVERGENT B0 ;  /* 0x0000000000007941 */ /* 0x000fea0003800200 */
.L_x_3175:
        /* <DEDUP_REMOVED lines=35> */
.L_x_3178:
[----:B------:R-:W-:Y:S05]  /*2dc0*/  BSYNC.RECONVERGENT B0 ;  /* 0x0000000000007941 */ /* 0x000fea0003800200 */
.L_x_3177:
        /* <DEDUP_REMOVED lines=37> */
.L_x_3180:
[----:B------:R-:W-:Y:S05]  /*3020*/  BSYNC.RECONVERGENT B0 ;  /* 0x0000000000007941 */ /* 0x000fea0003800200 */
.L_x_3179:
        /* <DEDUP_REMOVED lines=35> */
.L_x_3182:
[----:B------:R-:W-:Y:S05]  /*3260*/  BSYNC.RECONVERGENT B0 ;  /* 0x0000000000007941 */ /* 0x000fea0003800200 */
.L_x_3181:
        /* <DEDUP_REMOVED lines=37> */
.L_x_3184:
[----:B------:R-:W-:Y:S05]  /*34c0*/  BSYNC.RECONVERGENT B0 ;  /* 0x0000000000007941 */ /* 0x000fea0003800200 */
.L_x_3183:
        /* <DEDUP_REMOVED lines=35> */
.L_x_3186:
[----:B------:R-:W-:Y:S05]  /*3700*/  BSYNC.RECONVERGENT B0 ;  /* 0x0000000000007941 */ /* 0x000fea0003800200 */
.L_x_3185:
        /* <DEDUP_REMOVED lines=39> */
.L_x_3188:
[----:B------:R-:W-:Y:S05]  /*3980*/  BSYNC.RECONVERGENT B0 ;  /* 0x0000000000007941 */ /* 0x000fea0003800200 */
.L_x_3187:
        /* <DEDUP_REMOVED lines=39> */
.L_x_3190:
[----:B------:R-:W-:Y:S05]  /*3c00*/  BSYNC.RECONVERGENT B0 ;  /* 0x0000000000007941 */ /* 0x000fea0003800200 */
.L_x_3189:
        /* <DEDUP_REMOVED lines=41> */
.L_x_3192:
[----:B------:R-:W-:Y:S05]  /*3ea0*/  BSYNC.RECONVERGENT B0 ;  /* 0x0000000000007941 */ /* 0x000fea0003800200 */
.L_x_3191:
        /* <DEDUP_REMOVED lines=39> */
.L_x_3194:
[----:B------:R-:W-:Y:S05]  /*4120*/  BSYNC.RECONVERGENT B0 ;  /* 0x0000000000007941 */ /* 0x000fea0003800200 */
.L_x_3193:
        /* <DEDUP_REMOVED lines=44> */
.L_x_3196:
[----:B------:R-:W-:Y:S05]  /*43f0*/  BSYNC.RECONVERGENT B0 ;  /* 0x0000000000007941 */ /* 0x000fea0003800200 */
.L_x_3195:
        /* <DEDUP_REMOVED lines=32> */
.L_x_3198:
[----:B------:R-:W-:Y:S05]  /*4600*/  BSYNC.RECONVERGENT B0 ;  /* 0x0000000000007941 */ /* 0x000fea0003800200 */
.L_x_3197:
        /* <DEDUP_REMOVED lines=32> */
.L_x_3200:
[----:B------:R-:W-:Y:S05]  /*4810*/  BSYNC.RECONVERGENT B0 ;  /* 0x0000000000007941 */ /* 0x000fea0003800200 */
.L_x_3199:
        /* <DEDUP_REMOVED lines=32> */
.L_x_3202:
[----:B------:R-:W-:Y:S05]  /*4a20*/  BSYNC.RECONVERGENT B0 ;  /* 0x0000000000007941 */ /* 0x000fea0003800200 */
.L_x_3201:
        /* <DEDUP_REMOVED lines=32> */
.L_x_3204:
[----:B------:R-:W-:Y:S05]  /*4c30*/  BSYNC.RECONVERGENT B0 ;  /* 0x0000000000007941 */ /* 0x000fea0003800200 */
.L_x_3203:
        /* <DEDUP_REMOVED lines=61> */
.L_x_3215:
        /* <DEDUP_REMOVED lines=391> */
[----:B------:R-:W2:Y:S02]  /*6880*/  LDG.E.U16 R40, desc[UR34][R40.64] ;  /* 0x0000002228287981 */ /* 0x000ea4000c1e1500 */
[----:B--2---:R-:W-:Y:S01]  /*6890*/  HADD2.F32 R85, -RZ, R40.H0_H0 ;  /* 0x20000028ff557230 */ /* 0x004fe20000004100 */
[----:B------:R-:W-:Y:S06]  /*68a0*/  BRA `(.L_x_3206) ;  /* 0x0000000000207947 */ /* 0x000fec0003800000 */
.L_x_3207:
[----:B------:R-:W-:Y:S01]  /*68b0*/  HFMA2 R85, -RZ, RZ, 0, 0 ;  /* 0x00000000ff557431 */ /* 0x000fe200000001ff */
[----:B------:R-:W-:Y:S06]  /*68c0*/  BRA.U !UP2, `(.L_x_3206) ;  /* 0x000000010a187547 */ /* 0x000fec000b800000 */
[----:B------:R-:W-:-:S04]  /*68d0*/  UIADD3 UR6, UP0, UPT, UR27, UR11, URZ ;  /* 0x0000000b1b067290 */ /* 0x000fc8000ff1e0ff */
[----:B------:R-:W-:Y:S02]  /*68e0*/  UIADD3.X UR7, UPT, UPT, UR25, UR13, URZ, UP0, !UPT ;  /* 0x0000000d19077290 */ /* 0x000fe400087fe4ff */
[----:B------:R-:W-:-:S04]  /*68f0*/  IMAD.U32 R40, RZ, RZ, UR6 ;  /* 0x00000006ff287e24 */ /* 0x000fc8000f8e00ff */
[----:B------:R-:W-:-:S05]  /*6900*/  IMAD.U32 R41, RZ, RZ, UR7 ;  /* 0x00000007ff297e24 */ /* 0x000fca000f8e00ff */
[----:B------:R-:W2:Y:S02]  /*6910*/  LDG.E.U16 R40, desc[UR34][R40.64] ;  /* 0x0000002228287981 */ /* 0x000ea4000c1e1500 */
[----:B--2---:R-:W-:-:S07]  /*6920*/  HADD2.F32 R85, -RZ, R40.H0_H0 ;  /* 0x20000028ff557230 */ /* 0x004fce0000004100 */
.L_x_3206:
[-C--:B------:R-:W-:Y:S01]  /*6930*/  FFMA.FTZ R40, R133, R158.reuse, R159 ;  /* 0x0000009e85287223 */ /* 0x080fe2000001009f */
        /* <DEDUP_REMOVED lines=105> */
.L_x_3209:
[----:B------:R-:W-:Y:S05]  /*6fd0*/  BSYNC.RECONVERGENT B0 ;  /* 0x0000000000007941 */ /* 0x000fea0003800200 */
.L_x_3208:
        /* <DEDUP_REMOVED lines=39> */
.L_x_3213:
        /* <DEDUP_REMOVED lines=35> */
.L_x_3214:
[----:B01----:R-:W0:Y:S01]  /*7480*/  LDC.64 R42, c[0x0][0x450] ;  /* 0x00011400ff2a7b82 */ /* 0x003e220000000a00 */
[----:B-----5:R-:W-:-:S05]  /*7490*/  SHF.R.S32.HI R85, RZ, 0x1f, R40 ;  /* 0x0000001fff557819 */ /* 0x020fca0000011428 */
[-C--:B0-----:R-:W-:Y:S02]  /*74a0*/  IMAD R86, R85, R42.reuse, RZ ;  /* 0x0000002a55567224 */ /* 0x081fe400078e02ff */
[----:B------:R-:W-:Y:S01]  /*74b0*/  IMAD.WIDE.U32 R84, R40, R42, UR14 ;  /* 0x0000000e28547e25 */ /* 0x000fe2000f8e002a */
[----:B------:R-:W-:-:S03]  /*74c0*/  F2FP.F16.F32.PACK_AB R42, RZ, R41 ;  /* 0x00000029ff2a723e */ /* 0x000fc600000000ff */
[----:B------:R-:W-:Y:S01]  /*74d0*/  IMAD R43, R40, R43, R86 ;  /* 0x0000002b282b7224 */ /* 0x000fe200078e0256 */
[----:B------:R-:W-:-:S03]  /*74e0*/  LEA R40, P0, R84, UR27, 0x1 ;  /* 0x0000001b54287c11 */ /* 0x000fc6000f8008ff */
[----:B------:R-:W-:-:S05]  /*74f0*/  IMAD.IADD R43, R85, 0x1, R43 ;  /* 0x00000001552b7824 */ /* 0x000fca00078e022b */
[----:B------:R-:W-:-:S05]  /*7500*/  LEA.HI.X R41, R84, UR25, R43, 0x1, P0 ;  /* 0x0000001954297c11 */ /* 0x000fca00080f0c2b */
[----:B------:R1:W-:Y:S01]  /*7510*/  STG.E.U16 desc[UR34][R40.64], R42 ;  /* 0x0000002a28007986 */ /* 0x0003e2000c101522 */
[----:B------:R-:W-:Y:S05]  /*7520*/  BRA `(.L_x_3211) ;  /* 0x00000000002c7947 */ /* 0x000fea0003800000 */
.L_x_3212:
[----:B------:R-:W-:-:S04]  /*7530*/  UIADD3 UR6, UPT, UPT, UR32, -0x1, URZ ;  /* 0xffffffff20067890 */ /* 0x000fc8000fffe0ff */
[----:B------:R-:W-:-:S04]  /*7540*/  UISETP.NE.AND UP0, UPT, UR10, UR6, UPT ;  /* 0x000000060a00728c */ /* 0x000fc8000bf05270 */
[----:B------:R-:W-:-:S06]  /*7550*/  UISETP.NE.OR UP0, UPT, UR7, URZ, UP0 ;  /* 0x000000ff0700728c */ /* 0x000fcc0008705670 */
[----:B------:R-:W-:-:S05]  /*7560*/  PLOP3.LUT P0, PT, PT, PT, UP0, 0x80, 0x8 ;  /* 0x000000000008781c */ /* 0x000fca0003f0f008 */
[----:B------:R-:W-:-:S04]  /*7570*/  @!UP0 UIADD3 UR6, UP3, UPT, UR27, UR11, URZ ;  /* 0x0000000b1b068290 */ /* 0x000fc8000ff7e0ff */
[----:B------:R-:W-:Y:S02]  /*7580*/  @!UP0 UIADD3.X UR7, UPT, UPT, UR25, UR13, URZ, UP3, !UPT ;  /* 0x0000000d19078290 */ /* 0x000fe40009ffe4ff */
[----:B------:R-:W-:Y:S02]  /*7590*/  IMAD.U32 R40, RZ, RZ, UR6 ;  /* 0x00000006ff287e24 */ /* 0x000fe4000f8e00ff */
[----:B------:R-:W-:-:S04]  /*75a0*/  @!P0 F2FP.F16.F32.PACK_AB R41, RZ, R41 ;  /* 0x00000029ff29823e */ /* 0x000fc800000000ff */
[----:B------:R-:W-:Y:S02]  /*75b0*/  PRMT R42, R41, 0x7610, R42 ;  /* 0x00007610292a7816 */ /* 0x000fe4000000002a */
[----:B------:R-:W-:-:S05]  /*75c0*/  MOV R41, UR7 ;  /* 0x0000000700297c02 */ /* 0x000fca0008000f00 */
[----:B------:R2:W-:Y:S02]  /*75d0*/  @!P0 STG.E.U16 desc[UR34][R40.64], R42 ;  /* 0x0000002a28008986 */ /* 0x0005e4000c101522 */
.L_x_3211:
[----:B------:R-:W-:Y:S05]  /*75e0*/  BSYNC.RECONVERGENT B0 ;  /* 0x0000000000007941 */ /* 0x000fea0003800200 */
.L_x_3210:
        /* <DEDUP_REMOVED lines=32> */
.L_x_3205:
        /* <DEDUP_REMOVED lines=116> */
.L_x_3217:
        /* <DEDUP_REMOVED lines=13> */
.L_x_8012:


//--------------------- .text._Z25selective_scan_fwd_kernelI32Selective_Scan_fwd_kernel_traitsILi128ELi16ELi1ELb0ELb1ELb1ELb0ELb1EN3c104HalfEfS2_EEv13SSMParamsBase --------------------------
	.section	.text._Z25selective_scan_fwd_kernelI32Selective_Scan_fwd_kernel_traitsILi128ELi16ELi1ELb0ELb1ELb1ELb0ELb1EN3c104HalfEfS2_EEv13SSMParamsBase,"ax",@progbits
	.align	128
        .global         _Z25selective_scan_fwd_kernelI32Selective_Scan_fwd_kernel_traitsILi128ELi16ELi1ELb0ELb1ELb1ELb0ELb1EN3c104HalfEfS2_EEv13SSMParamsBase
        .type           _Z25selective_scan_fwd_kernelI32Selective_Scan_fwd_kernel_traitsILi128ELi16ELi1ELb0ELb1ELb1ELb0ELb1EN3c104HalfEfS2_EEv13SSMParamsBase,@function
        .size           _Z25selective_scan_fwd_kernelI32Selective_Scan_fwd_kernel_traitsILi128ELi16ELi1ELb0ELb1ELb1ELb0ELb1EN3c104HalfEfS2_EEv13SSMParamsBase,(.L_x_8013 - _Z25selective_scan_fwd_kernelI32Selective_Scan_fwd_kernel_traitsILi128ELi16ELi1ELb0ELb1ELb1ELb0ELb1EN3c104HalfEfS2_EEv13SSMParamsBase)
        .other          _Z25selective_scan_fwd_kernelI32Selective_Scan_fwd_kernel_traitsILi128ELi16ELi1ELb0ELb1ELb1ELb0ELb1EN3c104HalfEfS2_EEv13SSMParamsBase,@"STO_CUDA_ENTRY STV_DEFAULT"
_Z25selective_scan_fwd_kernelI32Selective_Scan_fwd_kernel_traitsILi128ELi16ELi1ELb0ELb1ELb1ELb0ELb1EN3c104HalfEfS2_EEv13SSMParamsBase:
.text._Z25selective_scan_fwd_kernelI32Selective_Scan_fwd_kernel_traitsILi128ELi16ELi1ELb0ELb1ELb1ELb0ELb1EN3c104HalfEfS2_EEv13SSMParamsBase:
        /* <DEDUP_REMOVED lines=57> */
.L_x_3218:
        /* <DEDUP_REMOVED lines=101> */
.L_x_3219:
        /* <DEDUP_REMOVED lines=10> */
.L_x_3220:
        /* <DEDUP_REMOVED lines=100> */
.L_x_3221:
        /* <DEDUP_REMOVED lines=35> */
.L_x_3222:
[----:B------:R-:W-:-:S06]  /*12f0*/  UISETP.GE.AND UP0, UPT, UR36, 0x1, UPT ;  /* 0x000000012400788c */ /* 0x000fcc000bf06270 */
[----:B------:R-:W-:-:S13]  /*1300*/  PLOP3.LUT P0, PT, PT, PT, UP0, 0x80, 0x8 ;  /* 0x000000000008781c */ /* 0x000fda0003f0f008 */
[----:B------:R-:W-:Y:S05]  /*1310*/  @!P0 EXIT ;  /* 0x000000000000894d */ /* 0x000fea0003800000 */
[----:B------:R-:W-:Y:S01]  /*1320*/  UMOV UR9, URZ ;  /* 0x000000ff00097c82 */ /* 0x000fe20008000000 */
[----:B------:R-:W-:-:S05]  /*1330*/  UMOV UR10, URZ ;  /* 0x000000ff000a7c82 */ /* 0x000fca0008000000 */
.L_x_3266:
        /* <DEDUP_REMOVED lines=366> */
.L_x_3224:
[----:B------:R-:W-:Y:S05]  /*2a20*/  BSYNC.RECONVERGENT B0 ;  /* 0x0000000000007941 */ /* 0x000fea0003800200 */
.L_x_3223:
        /* <DEDUP_REMOVED lines=37> */
.L_x_3226:
[----:B------:R-:W-:Y:S05]  /*2c80*/  BSYNC.RECONVERGENT B0 ;  /* 0x0000000000007941 */ /* 0x000fea0003800200 */
.L_x_3225:
        /* <DEDUP_REMOVED lines=35> */
.L_x_3228:
[----:B------:R-:W-:Y:S05]  /*2ec0*/  BSYNC.RECONVERGENT B0 ;  /* 0x0000000000007941 */ /* 0x000fea0003800200 */
.L_x_3227:
        /* <DEDUP_REMOVED lines=37> */
.L_x_3230:
[----:B------:R-:W-:Y:S05]  /*3120*/  BSYNC.RECONVERGENT B0 ;  /* 0x0000000000007941 */ /* 0x000fea0003800200 */
.L_x_3229:
        /* <DEDUP_REMOVED lines=35> */
.L_x_3232:
[----:B------:R-:W-:Y:S05]  /*3360*/  BSYNC.RECONVERGENT B0 ;  /* 0x0000000000007941 */ /* 0x000fea0003800200 */
.L_x_3231:
        /* <DEDUP_REMOVED lines=37> */
.L_x_3234:
[----:B------:R-:W-:Y:S05]  /*35c0*/  BSYNC.RECONVERGENT B0 ;  /* 0x0000000000007941 */ /* 0x000fea0003800200 */
.L_x_3233:
        /* <DEDUP_REMOVED lines=35> */
.L_x_3236:
[----:B------:R-:W-:Y:S05]  /*3800*/  BSYNC.RECONVERGENT B0 ;  /* 0x0000000000007941 */ /* 0x000fea0003800200 */
.L_x_3235:
        /* <DEDUP_REMOVED lines=38> */
.L_x_3238:
[----:B------:R-:W-:Y:S05]  /*3a70*/  BSYNC.RECONVERGENT B0 ;  /* 0x0000000000007941 */ /* 0x000fea0003800200 */
.L_x_3237:
        /* <DEDUP_REMOVED lines=39> */
.L_x_3240:
[----:B------:R-:W-:Y:S05]  /*3cf0*/  BSYNC.RECONVERGENT B0 ;  /* 0x0000000000007941 */ /* 0x000fea0003800200 */
.L_x_3239:
        /* <DEDUP_REMOVED lines=41> */
.L_x_3242:
[----:B------:R-:W-:Y:S05]  /*3f90*/  BSYNC.RECONVERGENT B0 ;  /* 0x0000000000007941 */ /* 0x000fea0003800200 */
.L_x_3241:
        /* <DEDUP_REMOVED lines=39> */
.L_x_3244:
[----:B------:R-:W-:Y:S05]  /*4210*/  BSYNC.RECONVERGENT B0 ;  /* 0x0000000000007941 */ /* 0x000fea0003800200 */
.L_x_3243:
        /* <DEDUP_REMOVED lines=44> */
.L_x_3246:
[----:B------:R-:W-:Y:S05]  /*44e0*/  BSYNC.RECONVERGENT B0 ;  /* 0x0000000000007941 */ /* 0x000fea0003800200 */
.L_x_3245:
        /* <DEDUP_REMOVED lines=32> */
.L_x_3248:
[----:B------:R-:W-:Y:S05]  /*46f0*/  BSYNC.RECONVERGENT B0 ;  /* 0x0000000000007941 */ /* 0x000fea0003800200 */
.L_x_3247:
        /* <DEDUP_REMOVED lines=32> */
.L_x_3250:
[----:B------:R-:W-:Y:S05]  /*4900*/  BSYNC.RECONVERGENT B0 ;  /* 0x0000000000007941 */ /* 0x000fea0003800200 */
.L_x_3249:
        /* <DEDUP_REMOVED lines=32> */
.L_x_3252:
[----:B------:R-:W-:Y:S05]  /*4b10*/  BSYNC.RECONVERGENT B0 ;  /* 0x0000000000007941 */ /* 0x000fea0003800200 */
.L_x_3251:
        /* <DEDUP_REMOVED lines=32> */
.L_x_3254:
[----:B------:R-:W-:Y:S05]  /*4d20*/  BSYNC.RECONVERGENT B0 ;  /* 0x0000000000007941 */ /* 0x000fea0003800200 */
.L_x_3253:
        /* <DEDUP_REMOVED lines=62> */
.L_x_3265:
        /* <DEDUP_REMOVED lines=394> */
.L_x_3257:
        /* <DEDUP_REMOVED lines=8> */
.L_x_3256:
        /* <DEDUP_REMOVED lines=106> */
.L_x_3259:
[----:B------:R-:W-:Y:S05]  /*70d0*/  BSYNC.RECONVERGENT B0 ;  /* 0x0000000000007941 */ /* 0x000fea0003800200 */
.L_x_3258:
        /* <DEDUP_REMOVED lines=39> */
.L_x_3263:
        /* <DEDUP_REMOVED lines=35> */
.L_x_3264:
        /* <DEDUP_REMOVED lines=11> */
.L_x_3262:
        /* <DEDUP_REMOVED lines=11> */
.L_x_3261:
[----:B------:R-:W-:Y:S05]  /*76e0*/  BSYNC.RECONVERGENT B0 ;  /* 0x0000000000007941 */ /* 0x000fea0003800200 */
.L_x_3260:
        /* <DEDUP_REMOVED lines=32> */
.L_x_3255:
        /* <DEDUP_REMOVED lines=115> */
.L_x_3267:
        /* <DEDUP_REMOVED lines=14> */
.L_x_8013:


//--------------------- .text._Z25selective_scan_fwd_kernelI32Selective_Scan_fwd_kernel_traitsILi128ELi16ELi1ELb0ELb1ELb1ELb1ELb0EN3c104HalfEfS2_EEv13SSMParamsBase --------------------------
	.section	.text._Z25selective_scan_fwd_kernelI32Selective_Scan_fwd_kernel_traitsILi128ELi16ELi1ELb0ELb1ELb1ELb1ELb0EN3c104HalfEfS2_EEv13SSMParamsBase,"ax",@progbits
	.align	128
        .global         _Z25selective_scan_fwd_kernelI32Selective_Scan_fwd_kernel_traitsILi128ELi16ELi1ELb0ELb1ELb1ELb1ELb0EN3c104HalfEfS2_EEv13SSMParamsBase
        .type           _Z25selective_scan_fwd_kernelI32Selective_Scan_fwd_kernel_traitsILi128ELi16ELi1ELb0ELb1ELb1ELb1ELb0EN3c104HalfEfS2_EEv13SSMParamsBase,@function
        .size           _Z25selective_scan_fwd_kernelI32Selective_Scan_fwd_kernel_traitsILi128ELi16ELi1ELb0ELb1ELb1ELb1ELb0EN3c104HalfEfS2_EEv13SSMParamsBase,(.L_x_8014 - _Z25selective_scan_fwd_kernelI32Selective_Scan_fwd_kernel_traitsILi128ELi16ELi1ELb0ELb1ELb1ELb1ELb0EN3c104HalfEfS2_EEv13SSMParamsBase)
        .other          _Z25selective_scan_fwd_kernelI32Selective_Scan_fwd_kernel_traitsILi128ELi16ELi1ELb0ELb1ELb1ELb1ELb0EN3c104HalfEfS2_EEv13SSMParamsBase,@"STO_CUDA_ENTRY STV_DEFAULT"
_Z25selective_scan_fwd_kernelI32Selective_Scan_fwd_kernel_traitsILi128ELi16ELi1ELb0ELb1ELb1ELb1ELb0EN3c104HalfEfS2_EEv13SSMParamsBase:
.text._Z25selective_scan_fwd_kernelI32Selective_Scan_fwd_kernel_traitsILi128ELi16ELi1ELb0ELb1ELb1ELb1ELb0EN3c104HalfEfS2_EEv13SSMParamsBase:
        /* <DEDUP_REMOVED lines=51> */
.L_x_3268:
        /* <DEDUP_REMOVED lines=90> */
.L_x_3269:
        /* <DEDUP_REMOVED lines=10> */
.L_x_3270:
        /* <DEDUP_REMOVED lines=100> */
.L_x_3271:
        /* <DEDUP_REMOVED lines=36> */
.L_x_3272:
[----:B------:R-:W-:-:S06]  /*11f0*/  UISETP.GE.AND UP0, UPT, UR32, 0x1, UPT ;  /* 0x000000012000788c */ /* 0x000fcc000bf06270 */
[----:B------:R-:W-:-:S13]  /*1200*/  PLOP3.LUT P0, PT, PT, PT, UP0, 0x80, 0x8 ;  /* 0x000000000008781c */ /* 0x000fda0003f0f008 */
[----:B------:R-:W-:Y:S05]  /*1210*/  @!P0 EXIT ;  /* 0x000000000000894d */ /* 0x000fea0003800000 */
[----:B------:R-:W-:Y:S01]  /*1220*/  UMOV UR7, URZ ;  /* 0x000000ff00077c82 */ /* 0x000fe20008000000 */
[----:B------:R-:W-:-:S05]  /*1230*/  UMOV UR8, URZ ;  /* 0x000000ff00087c82 */ /* 0x000fca0008000000 */
.L_x_3316:
        /* <DEDUP_REMOVED lines=390> */
.L_x_3274:
[----:B------:R-:W-:Y:S05]  /*2aa0*/  BSYNC.RECONVERGENT B0 ;  /* 0x0000000000007941 */ /* 0x000fea0003800200 */
.L_x_3273:
        /* <DEDUP_REMOVED lines=38> */
.L_x_3276:
[----:B------:R-:W-:Y:S05]  /*2d10*/  BSYNC.RECONVERGENT B0 ;  /* 0x0000000000007941 */ /* 0x000fea0003800200 */
.L_x_3275:
        /* <DEDUP_REMOVED lines=38> */
.L_x_3278:
[----:B------:R-:W-:Y:S05]  /*2f80*/  BSYNC.RECONVERGENT B0 ;  /* 0x0000000000007941 */ /* 0x000fea0003800200 */
.L_x_3277:
        /* <DEDUP_REMOVED lines=38> */
.L_x_3280:
[----:B------:R-:W-:Y:S05]  /*31f0*/  BSYNC.RECONVERGENT B0 ;  /* 0x0000000000007941 */ /* 0x000fea0003800200 */
.L_x_3279:
        /* <DEDUP_REMOVED lines=38> */
.L_x_3282:
[----:B------:R-:W-:Y:S05]  /*3460*/  BSYNC.RECONVERGENT B0 ;  /* 0x0000000000007941 */ /* 0x000fea0003800200 */
.L_x_3281:
        /* <DEDUP_REMOVED lines=38> */
.L_x_3284:
[----:B------:R-:W-:Y:S05]  /*36d0*/  BSYNC.RECONVERGENT B0 ;  /* 0x0000000000007941 */ /* 0x000fea0003800200 */
.L_x_3283:
        /* <DEDUP_REMOVED lines=38> */
.L_x_3286:
[----:B------:R-:W-:Y:S05]  /*3940*/  BSYNC.RECONVERGENT B0 ;  /* 0x0000000000007941 */ /* 0x000fea0003800200 */
.L_x_3285:
        /* <DEDUP_REMOVED lines=38> */
.L_x_3288:
[----:B------:R-:W-:Y:S05]  /*3bb0*/  BSYNC.RECONVERGENT B0 ;  /* 0x0000000000007941 */ /* 0x000fea0003800200 */
.L_x_3287:
        /* <DEDUP_REMOVED lines=38> */
.L_x_3290:
[----:B------:R-:W-:Y:S05]  /*3e20*/  BSYNC.RECONVERGENT B0 ;  /* 0x0000000000007941 */ /* 0x000fea0003800200 */
.L_x_3289:
        /* <DEDUP_REMOVED lines=38> */
.L_x_3292:
[----:B------:R-:W-:Y:S05]  /*4090*/  BSYNC.RECONVERGENT B0 ;  /* 0x0000000000007941 */ /* 0x000fea0003800200 */
.L_x_3291:
        /* <DEDUP_REMOVED lines=38> */
.L_x_3294:
[----:B------:R-:W-:Y:S05]  /*4300*/  BSYNC.RECONVERGENT B0 ;  /* 0x0000000000007941 */ /* 0x000fea0003800200 */
.L_x_3293:
        /* <DEDUP_REMOVED lines=38> */
.L_x_3296:
[----:B------:R-:W-:Y:S05]  /*4570*/  BSYNC.RECONVERGENT B0 ;  /* 0x0000000000007941 */ /* 0x000fea0003800200 */
.L_x_3295:
        /* <DEDUP_REMOVED lines=44> */
.L_x_3298:
[----:B------:R-:W-:Y:S05]  /*4840*/  BSYNC.RECONVERGENT B0 ;  /* 0x0000000000007941 */ /* 0x000fea0003800200 */
.L_x_3297:
        /* <DEDUP_REMOVED lines=43> */
.L_x_3300:
[----:B------:R-:W-:Y:S05]  /*4b00*/  BSYNC.RECONVERGENT B0 ;  /* 0x0000000000007941 */ /* 0x000fea0003800200 */
.L_x_3299:
        /* <DEDUP_REMOVED lines=43> */
.L_x_3302:
[----:B------:R-:W-:Y:S05]  /*4dc0*/  BSYNC.RECONVERGENT B0 ;  /* 0x0000000000007941 */ /* 0x000fea0003800200 */
.L_x_3301:
        /* <DEDUP_REMOVED lines=43> */
.L_x_3304:
[----:B------:R-:W-:Y:S05]  /*5080*/  BSYNC.RECONVERGENT B0 ;  /* 0x0000000000007941 */ /* 0x000fea0003800200 */
.L_x_3303:
        /* <DEDUP_REMOVED lines=63> */
.L_x_3315:
[----:B------:R-:W-:Y:S02]  /*5480*/  LOP3.LUT P6, RZ, R0, 0x800, RZ, 0xc0, !PT ;  /* 0x0000080000ff7812 */ /* 0x000fe400078cc0ff */
[C---:B------:R-:W-:Y:S02]  /*5490*/  LOP3.LUT R101, R102.reuse, 0x20, RZ, 0xfc, !PT ;  /* 0x0000002066657812 */ /* 0x040fe400078efcff */
[----:B------:R-:W-:Y:S02]  /*54a0*/  LOP3.LUT R100, R102, 0x40, RZ, 0xfc, !PT ;  /* 0x0000004066647812 */ /* 0x000fe400078efcff */
[----:B------:R-:W-:Y:S02]  /*54b0*/  ISETP.GE.AND P5, PT, R101, UR36, PT ;  /* 0x0000002465007c0c */ /* 0x000fe4000bfa6270 */
[----:B------:R-:W-:Y:S02]  /*54c0*/  ISETP.GE.AND P4, PT, R100, UR36, PT ;  /* 0x0000002464007c0c */ /* 0x000fe4000bf86270 */
[----:B------:R-:W-:-:S02]  /*54d0*/  LOP3.LUT R99, R102, 0x60, RZ, 0xfc, !PT ;  /* 0x0000006066637812 */ /* 0x000fc400078efcff */
[----:B------:R-:W-:Y:S01]  /*54e0*/  LOP3.LUT R0, R0, 0xfffffdff, RZ, 0xc0, !PT ;  /* 0xfffffdff00007812 */ /* 0x000fe200078ec0ff */
[----:B0-----:R-:W2:Y:S01]  /*54f0*/  @!P6 LDG.E.U16 R85, desc[UR34][R80.64+-0x200] ;  /* 0xfffe00225055e981 */ /* 0x001ea2000c1e1500 */
        /* <DEDUP_REMOVED lines=458> */
.L_x_3307:
[----:B------:R-:W-:Y:S01]  /*71a0*/  IMAD.MOV.U32 R85, RZ, RZ, RZ ;  /* 0x000000ffff557224 */ /* 0x000fe200078e00ff */
[----:B------:R-:W-:Y:S06]  /*71b0*/  BRA.U !UP2, `(.L_x_3306) ;  /* 0x000000010a187547 */ /* 0x000fec000b800000 */
[----:B------:R-:W-:-:S04]  /*71c0*/  UIADD3 UR10, UP0, UPT, UR27, UR12, URZ ;  /* 0x0000000c1b0a7290 */ /* 0x000fc8000ff1e0ff */
[----:B------:R-:W-:Y:S02]  /*71d0*/  UIADD3.X UR11, UPT, UPT, UR25, UR13, URZ, UP0, !UPT ;  /* 0x0000000d190b7290 */ /* 0x000fe400087fe4ff */
[----:B------:R-:W-:-:S04]  /*71e0*/  IMAD.U32 R40, RZ, RZ, UR10 ;  /* 0x0000000aff287e24 */ /* 0x000fc8000f8e00ff */
[----:B------:R-:W-:-:S05]  /*71f0*/  IMAD.U32 R41, RZ, RZ, UR11 ;  /* 0x0000000bff297e24 */ /* 0x000fca000f8e00ff */
[----:B------:R-:W2:Y:S02]  /*7200*/  LDG.E.U16 R40, desc[UR34][R40.64] ;  /* 0x0000002228287981 */ /* 0x000ea4000c1e1500 */
[----:B--2---:R-:W-:-:S07]  /*7210*/  HADD2.F32 R85, -RZ, R40.H0_H0 ;  /* 0x20000028ff557230 */ /* 0x004fce0000004100 */
.L_x_3306:
[-C--:B------:R-:W-:Y:S01]  /*7220*/  FFMA.FTZ R40, R123, R124.reuse, R125 ;  /* 0x0000007c7b287223 */ /* 0x080fe2000001007d */
        /* <DEDUP_REMOVED lines=101> */
[----:B------:R0:W-:Y:S01]  /*7880*/  @!P6 STS.64 [UR37+0x2128], R84 ;  /* 0x00212854ff00e988 */ /* 0x0001e20008000a25 */
[----:B------:R-:W-:Y:S02]  /*7890*/  @!P6 IMAD.MOV.U32 R41, RZ, RZ, R84 ;  /* 0x000000ffff29e224 */ /* 0x000fe400078e0054 */
[----:B------:R-:W-:Y:S02]  /*78a0*/  @!P6 IMAD.MOV.U32 R164, RZ, RZ, R85 ;  /* 0x000000ffffa4e224 */ /* 0x000fe400078e0055 */
[C---:B0-----:R-:W-:Y:S01]  /*78b0*/  FFMA.FTZ R85, R163.reuse, R85, R40 ;  /* 0x00000055a3557223 */ /* 0x041fe20000010028 */
[----:B------:R-:W-:-:S07]  /*78c0*/  FMUL.FTZ R84, R163, R84 ;  /* 0x00000054a3547220 */ /* 0x000fce0000410000 */
.L_x_3309:
[----:B------:R-:W-:Y:S05]  /*78d0*/  BSYNC.RECONVERGENT B0 ;  /* 0x0000000000007941 */ /* 0x000fea0003800200 */
.L_x_3308:
        /* <DEDUP_REMOVED lines=40> */
.L_x_3313:
        /* <DEDUP_REMOVED lines=35> */
.L_x_3314:
[----:B------:R-:W2:Y:S01]  /*7d90*/  LDC.64 R42, c[0x0][0x450] ;  /* 0x00011400ff2a7b82 */ /* 0x000ea20000000a00 */
[----:B01---5:R-:W-:Y:S02]  /*7da0*/  SHF.R.S32.HI R41, RZ, 0x1f, R84 ;  /* 0x0000001fff297819 */ /* 0x023fe40000011454 */
[----:B------:R-:W-:-:S03]  /*7db0*/  F2FP.F16.F32.PACK_AB R85, RZ, R85 ;  /* 0x00000055ff55723e */ /* 0x000fc600000000ff */
[-C--:B--2---:R-:W-:Y:S02]  /*7dc0*/  IMAD R123, R41, R42.reuse, RZ ;  /* 0x0000002a297b7224 */ /* 0x084fe400078e02ff */
[----:B------:R-:W-:-:S04]  /*7dd0*/  IMAD.WIDE.U32 R40, R84, R42, UR14 ;  /* 0x0000000e54287e25 */ /* 0x000fc8000f8e002a */
[----:B------:R-:W-:Y:S01]  /*7de0*/  IMAD R43, R84, R43, R123 ;  /* 0x0000002b542b7224 */ /* 0x000fe200078e027b */
[----:B------:R-:W-:-:S03]  /*7df0*/  LEA R42, P6, R40, UR27, 0x1 ;  /* 0x0000001b282a7c11 */ /* 0x000fc6000f8c08ff */
[----:B------:R-:W-:-:S05]  /*7e00*/  IMAD.IADD R41, R41, 0x1, R43 ;  /* 0x0000000129297824 */ /* 0x000fca00078e022b */
[----:B------:R-:W-:-:S05]  /*7e10*/  LEA.HI.X R43, R40, UR25, R41, 0x1, P6 ;  /* 0x00000019282b7c11 */ /* 0x000fca000b0f0c29 */
[----:B------:R0:W-:Y:S01]  /*7e20*/  STG.E.U16 desc[UR34][R42.64], R85 ;  /* 0x000000552a007986 */ /* 0x0001e2000c101522 */
[----:B------:R-:W-:Y:S05]  /*7e30*/  BRA `(.L_x_3311) ;  /* 0x00000000002c7947 */ /* 0x000fea0003800000 */
.L_x_3312:
[----:B------:R-:W-:-:S04]  /*7e40*/  UIADD3 UR10, UPT, UPT, UR32, -0x1, URZ ;  /* 0xffffffff200a7890 */ /* 0x000fc8000fffe0ff */
[----:B------:R-:W-:-:S04]  /*7e50*/  UISETP.NE.AND UP0, UPT, UR7, UR10, UPT ;  /* 0x0000000a0700728c */ /* 0x000fc8000bf05270 */
[----:B------:R-:W-:-:S06]  /*7e60*/  UISETP.NE.OR UP0, UPT, UR11, URZ, UP0 ;  /* 0x000000ff0b00728c */ /* 0x000fcc0008705670 */
[----:B------:R-:W-:-:S05]  /*7e70*/  PLOP3.LUT P6, PT, PT, PT, UP0, 0x80, 0x8 ;  /* 0x000000000008781c */ /* 0x000fca0003fcf008 */
[----:B------:R-:W-:-:S04]  /*7e80*/  @!UP0 UIADD3 UR10, UP3, UPT, UR27, UR12, URZ ;  /* 0x0000000c1b0a8290 */ /* 0x000fc8000ff7e0ff */
[----:B------:R-:W-:Y:S02]  /*7e90*/  @!UP0 UIADD3.X UR11, UPT, UPT, UR25, UR13, URZ, UP3, !UPT ;  /* 0x0000000d190b8290 */ /* 0x000fe40009ffe4ff */
[----:B------:R-:W-:Y:S02]  /*7ea0*/  IMAD.U32 R40, RZ, RZ, UR10 ;  /* 0x0000000aff287e24 */ /* 0x000fe4000f8e00ff */
[----:B------:R-:W-:Y:S02]  /*7eb0*/  @!P6 F2FP.F16.F32.PACK_AB R85, RZ, R85 ;  /* 0x00000055ff55e23e */ /* 0x000fe400000000ff */
[----:B------:R-:W-:Y:S01]  /*7ec0*/  PLOP3.LUT P6, PT, PT, PT, UP0, 0x80, 0x8 ;  /* 0x000000000008781c */ /* 0x000fe20003fcf008 */
[----:B------:R-:W-:-:S12]  /*7ed0*/  IMAD.U32 R41, RZ, RZ, UR11 ;  /* 0x0000000bff297e24 */ /* 0x000fd8000f8e00ff */
[----:B------:R1:W-:Y:S02]  /*7ee0*/  @!P6 STG.E.U16 desc[UR34][R40.64], R85 ;  /* 0x000000552800e986 */ /* 0x0003e4000c101522 */
.L_x_3311:
[----:B------:R-:W-:Y:S05]  /*7ef0*/  BSYNC.RECONVERGENT B0 ;  /* 0x0000000000007941 */ /* 0x000fea0003800200 */
.L_x_3310:
        /* <DEDUP_REMOVED lines=32> */
.L_x_3305:
        /* <DEDUP_REMOVED lines=73> */
[----:B-----5:R-:W-:-:S03]  /*8590*/  PRMT R12, R9, 0x7632, R12 ;  /* 0x00007632090c7816 */ /* 0x020fc6000000000c */
        /* <DEDUP_REMOVED lines=29> */
[----:B----4-:R-:W-:-:S02]  /*8770*/  P2R R30, PR, RZ, 0x1 ;  /* 0x00000001ff1e7803 */ /* 0x010fc40000000000 */
[----:B------:R-:W-:-:S04]  /*8780*/  LOP3.LUT P0, RZ, R0, 0x100, RZ, 0xc0, !PT ;  /* 0x0000010000ff7812 */ /* 0x000fc8000780c0ff */
[----:B------:R-:W-:Y:S02]  /*8790*/  P2R R12, PR, RZ, 0x1 ;  /* 0x00000001ff0c7803 */ /* 0x000fe40000000000 */
[----:B------:R-:W-:-:S04]  /*87a0*/  LOP3.LUT P0, RZ, R0, 0x200, RZ, 0xc0, !PT ;  /* 0x0000020000ff7812 */ /* 0x000fc8000780c0ff */
[----:B-----5:R-:W-:Y:S02]  /*87b0*/  P2R R10, PR, RZ, 0x1 ;  /* 0x00000001ff0a7803 */ /* 0x020fe40000000000 */
[----:B------:R-:W-:Y:S01]  /*87c0*/  LOP3.LUT P0, RZ, R0, 0x400, RZ, 0xc0, !PT ;  /* 0x0000040000ff7812 */ /* 0x000fe2000780c0ff */
[----:B------:R-:W4:Y:S02]  /*87d0*/  LDS R8, [UR37+0x1080] ;  /* 0x00108025ff087984 */ /* 0x000f240008000800 */
[----:B----4-:R-:W-:-:S13]  /*87e0*/  ISETP.GE.AND P6, PT, R6, R8, PT ;  /* 0x000000080600720c */ /* 0x010fda0003fc6270 */
[----:B------:R4:W-:Y:S01]  /*87f0*/  @!P6 STG.E.U16 desc[UR34][R4.64], R7 ;  /* 0x000000070400e986 */ /* 0x0009e2000c101522 */
[----:B------:R-:W-:Y:S02]  /*8800*/  ISETP.GE.AND P6, PT, R101, R8, PT ;  /* 0x000000086500720c */ /* 0x000fe40003fc6270 */
[----:B----4-:R-:W-:-:S11]  /*8810*/  PRMT R7, RZ, 0x7610, R7 ;  /* 0x00007610ff077816 */ /* 0x010fd60000000007 */
        /* <DEDUP_REMOVED lines=30> */
[----:B----4-:R-:W-:Y:S01]  /*8a00*/  PRMT R9, RZ, 0x7610, R9 ;  /* 0x00007610ff097816 */ /* 0x010fe20000000009 */
[----:B------:R-:W-:Y:S01]  /*8a10*/  BAR.SYNC.DEFER_BLOCKING 0x0 ;  /* 0x0000000000007b1d */ /* 0x000fe20000010000 */
[----:B-----5:R-:W-:Y:S02]  /*8a20*/  PRMT R11, RZ, 0x7610, R11 ;  /* 0x00007610ff0b7816 */ /* 0x020fe4000000000b */
[----:B--2---:R-:W-:Y:S02]  /*8a30*/  PRMT R29, RZ, 0x7610, R29 ;  /* 0x00007610ff1d7816 */ /* 0x004fe4000000001d */
[----:B------:R-:W-:Y:S01]  /*8a40*/  LOP3.LUT P6, RZ, R0, 0x2, RZ, 0xc0, !PT ;  /* 0x0000000200ff7812 */ /* 0x000fe200078cc0ff */
[----:B------:R-:W2:Y:S01]  /*8a50*/  @!P0 LDG.E.U16 R7, desc[UR34][R2.64] ;  /* 0x0000002202078981 */ /* 0x000ea2000c1e1500 */
[----:B------:R-:W-:-:S02]  /*8a60*/  ISETP.NE.AND P0, PT, R10, RZ, PT ;  /* 0x000000ff0a00720c */ /* 0x000fc40003f05270 */
[----:B0-----:R-:W-:Y:S01]  /*8a70*/  PRMT R4, RZ, 0x7610, R4 ;  /* 0x00007610ff047816 */ /* 0x001fe20000000004 */
[----:B------:R-:W4:Y:S01]  /*8a80*/  @!P1 LDG.E.U16 R11, desc[UR34][R2.64+0x100] ;  /* 0x00010022020b9981 */ /* 0x000f22000c1e1500 */
[----:B------:R-:W-:-:S03]  /*8a90*/  PRMT R5, RZ, 0x7610, R5 ;  /* 0x00007610ff057816 */ /* 0x000fc60000000005 */
[----:B------:R-:W5:Y:S06]  /*8aa0*/  @!P5 LDG.E.U16 R29, desc[UR34][R2.64+0x200] ;  /* 0x00020022021dd981 */ /* 0x000f6c000c1e1500 */
[----:B------:R-:W4:Y:S01]  /*8ab0*/  @!P0 LDG.E.U16 R8, desc[UR34][R2.64+0x40] ;  /* 0x0000402202088981 */ /* 0x000f22000c1e1500 */
[----:B------:R-:W-:Y:S02]  /*8ac0*/  ISETP.NE.AND P0, PT, R12, RZ, PT ;  /* 0x000000ff0c00720c */ /* 0x000fe40003f05270 */
[----:B------:R-:W-:Y:S01]  /*8ad0*/  PRMT R10, RZ, 0x7610, R10 ;  /* 0x00007610ff0a7816 */ /* 0x000fe2000000000a */
[----:B------:R-:W5:Y:S01]  /*8ae0*/  @!P2 LDG.E.U16 R4, desc[UR34][R2.64+0x140] ;  /* 0x000140220204a981 */ /* 0x000f62000c1e1500 */
[----:B------:R-:W-:-:S03]  /*8af0*/  ISETP.NE.AND P1, PT, R40, RZ, PT ;  /* 0x000000ff2800720c */ /* 0x000fc60003f25270 */
[----:B------:R-:W5:Y:S06]  /*8b00*/  @!P3 LDG.E.U16 R5, desc[UR34][R2.64+0x180] ;  /* 0x000180220205b981 */ /* 0x000f6c000c1e1500 */
[----:B------:R-:W5:Y:S01]  /*8b10*/  @!P0 LDG.E.U16 R9, desc[UR34][R2.64+0x80] ;  /* 0x0000802202098981 */ /* 0x000f62000c1e1500 */
        /* <DEDUP_REMOVED lines=21> */
[----:B---3--:R-:W3:Y:S01]  /*8c70*/  @!P5 LDG.E.U16 R84, desc[UR34][R2.64+0x3c0] ;  /* 0x0003c0220254d981 */ /* 0x008ee2000c1e1500 */
[----:B------:R-:W-:Y:S01]  /*8c80*/  ISETP.NE.AND P6, PT, R159, RZ, PT ;  /* 0x000000ff9f00720c */ /* 0x000fe20003fc5270 */
[----:B-1----:R-:W-:-:S02]  /*8c90*/  UIMAD.WIDE.U32 UR10, UR18, UR12, UR10 ;  /* 0x0000000c120a72a5 */ /* 0x002fc4000f8e000a */
[----:B--2---:R-:W-:Y:S04]  /*8ca0*/  STS.U16 [R86], R7 ;  /* 0x0000000756007388 */ /* 0x004fe80000000400 */
        /* <DEDUP_REMOVED lines=40> */
[----:B-----5:R-:W-:Y:S02]  /*8f30*/  HADD2.F32 R39, -RZ, R8.H0_H0 ;  /* 0x20000008ff277230 */ /* 0x020fe40000004100 */
        /* <DEDUP_REMOVED lines=21> */
[----:B------:R-:W5:Y:S01]  /*9090*/  MUFU.EX2 R9, R9 ;  /* 0x0000000900097308 */ /* 0x000f620000000800 */
[----:B------:R-:W-:Y:S02]  /*90a0*/  HADD2.F32 R81, -RZ, R32.H0_H0 ;  /* 0x20000020ff517230 */ /* 0x000fe40000004100 */
[----:B------:R-:W-:Y:S01]  /*90b0*/  FMUL.FTZ R30, R44, -1.4426950216293334961 ;  /* 0xbfb8aa3b2c1e7820 */ /* 0x000fe20000410000 */
[----:B------:R-:W-:Y:S01]  /*90c0*/  FMUL.FTZ R2, R45, -1.4426950216293334961 ;  /* 0xbfb8aa3b2d027820 */ /* 0x000fe20000410000 */
[----:B------:R-:W-:Y:S01]  /*90d0*/  FMUL.FTZ R3, R46, -1.4426950216293334961 ;  /* 0xbfb8aa3b2e037820 */ /* 0x000fe20000410000 */
[----:B------:R-:W-:Y:S01]  /*90e0*/  FMUL.FTZ R32, R47, -1.4426950216293334961 ;  /* 0xbfb8aa3b2f207820 */ /* 0x000fe20000410000 */
[----:B------:R-:W5:Y:S01]  /*90f0*/  MUFU.EX2 R10, R10 ;  /* 0x0000000a000a7308 */ /* 0x000f620000000800 */
[----:B------:R-:W-:Y:S01]  /*9100*/  FMUL.FTZ R80, R48, -1.4426950216293334961 ;  /* 0xbfb8aa3b30507820 */ /* 0x000fe20000410000 */
[----:B------:R-:W-:Y:S02]  /*9110*/  FMUL.FTZ R82, R81, -1.4426950216293334961 ;  /* 0xbfb8aa3b51527820 */ /* 0x000fe40000410000 */
[----:B------:R-:W5:Y:S04]  /*9120*/  MUFU.EX2 R11, R11 ;  /* 0x0000000b000b7308 */ /* 0x000f680000000800 */
[----:B------:R-:W5:Y:S04]  /*9130*/  MUFU.EX2 R12, R12 ;  /* 0x0000000c000c7308 */ /* 0x000f680000000800 */
[----:B------:R-:W5:Y:S01]  /*9140*/  MUFU.EX2 R29, R29 ;  /* 0x0000001d001d7308 */ /* 0x000f620000000800 */
        /* <DEDUP_REMOVED lines=11> */
[----:B-----5:R-:W-:Y:S01]  /*9200*/  FADD.FTZ R9, R9, 1 ;  /* 0x3f80000009097421 */ /* 0x020fe20000010000 */
[----:B------:R-:W0:Y:S01]  /*9210*/  MUFU.RCP R34, R34 ;  /* 0x0000002200227308 */ /* 0x000e220000001000 */
[----:B------:R1:W-:Y:S01]  /*9220*/  @!P5 STL [R1], R84 ;  /* 0x000000540100d387 */ /* 0x0003e20000100800 */
[----:B------:R-:W-:Y:S01]  /*9230*/  FADD.FTZ R10, R10, 1 ;  /* 0x3f8000000a0a7421 */ /* 0x000fe20000010000 */
[----:B------:R-:W-:Y:S01]  /*9240*/  FADD.FTZ R11, R11, 1 ;  /* 0x3f8000000b0b7421 */ /* 0x000fe20000010000 */
[----:B------:R-:W-:-:S04]  /*9250*/  FADD.FTZ R12, R12, 1 ;  /* 0x3f8000000c0c7421 */ /* 0x000fc80000010000 */
[----:B------:R-:W5:Y:S01]  /*9260*/  MUFU.RCP R4, R4 ;  /* 0x0000000400047308 */ /* 0x000f620000001000 */
        /* <DEDUP_REMOVED lines=19> */
[----:B-----5:R-:W-:-:S07]  /*93a0*/  FMUL.FTZ R35, R35, R4 ;  /* 0x0000000423237220 */ /* 0x020fce0000410000 */
[----:B------:R-:W5:Y:S08]  /*93b0*/  MUFU.RCP R10, R32 ;  /* 0x00000020000a7308 */ /* 0x000f700000001000 */
[----:B------:R-:W5:Y:S01]  /*93c0*/  MUFU.RCP R9, R80 ;  /* 0x0000005000097308 */ /* 0x000f620000001000 */
        /* <DEDUP_REMOVED lines=22> */
[----:B-----5:R-:W-:Y:S01]  /*9530*/  FMUL.FTZ R10, R47, R10 ;  /* 0x0000000a2f0a7220 */ /* 0x020fe20000410000 */
        /* <DEDUP_REMOVED lines=116> */
.L_x_3317:
        /* <DEDUP_REMOVED lines=16> */
.L_x_8014:


//--------------------- .text._Z25selective_scan_fwd_kernelI32Selective_Scan_fwd_kernel_traitsILi128ELi16ELi1ELb0ELb1ELb1ELb1ELb1EN3c104HalfEfS2_EEv13SSMParamsBase --------------------------
	.section	.text._Z25selective_scan_fwd_kernelI32Selective_Scan_fwd_kernel_traitsILi128ELi16ELi1ELb0ELb1ELb1ELb1ELb1EN3c104HalfEfS2_EEv13SSMParamsBase,"ax",@progbits
	.align	128
        .global         _Z25selective_scan_fwd_kernelI32Selective_Scan_fwd_kernel_traitsILi128ELi16ELi1ELb0ELb1ELb1ELb1ELb1EN3c104HalfEfS2_EEv13SSMParamsBase
        .type           _Z25selective_scan_fwd_kernelI32Selective_Scan_fwd_kernel_traitsILi128ELi16ELi1ELb0ELb1ELb1ELb1ELb1EN3c104HalfEfS2_EEv13SSMParamsBase,@function
        .size           _Z25selective_scan_fwd_kernelI32Selective_Scan_fwd_kernel_traitsILi128ELi16ELi1ELb0ELb1ELb1ELb1ELb1EN3c104HalfEfS2_EEv13SSMParamsBase,(.L_x_8015 - _Z25selective_scan_fwd_kernelI32Selective_Scan_fwd_kernel_traitsILi128ELi16ELi1ELb0ELb1ELb1ELb1ELb1EN3c104HalfEfS2_EEv13SSMParamsBase)
        .other          _Z25selective_scan_fwd_kernelI32Selective_Scan_fwd_kernel_traitsILi128ELi16ELi1ELb0ELb1ELb1ELb1ELb1EN3c104HalfEfS2_EEv13SSMParamsBase,@"STO_CUDA_ENTRY STV_DEFAULT"
_Z25selective_scan_fwd_kernelI32Selective_Scan_fwd_kernel_traitsILi128ELi16ELi1ELb0ELb1ELb1ELb1ELb1EN3c104HalfEfS2_EEv13SSMParamsBase:
.text._Z25selective_scan_fwd_kernelI32Selective_Scan_fwd_kernel_traitsILi128ELi16ELi1ELb0ELb1ELb1ELb1ELb1EN3c104HalfEfS2_EEv13SSMParamsBase:
        /* <DEDUP_REMOVED lines=58> */
.L_x_3318:
        /* <DEDUP_REMOVED lines=101> */
.L_x_3319:
        /* <DEDUP_REMOVED lines=10> */
.L_x_3320:
        /* <DEDUP_REMOVED lines=100> */
.L_x_3321:
        /* <DEDUP_REMOVED lines=35> */
.L_x_3322:
[----:B------:R-:W-:-:S06]  /*1300*/  UISETP.GE.AND UP0, UPT, UR36, 0x1, UPT ;  /* 0x000000012400788c */ /* 0x000fcc000bf06270 */
[----:B------:R-:W-:-:S13]  /*1310*/  PLOP3.LUT P0, PT, PT, PT, UP0, 0x80, 0x8 ;  /* 0x000000000008781c */ /* 0x000fda0003f0f008 */
[----:B------:R-:W-:Y:S05]  /*1320*/  @!P0 EXIT ;  /* 0x000000000000894d */ /* 0x000fea0003800000 */
[----:B------:R-:W-:Y:S01]  /*1330*/  UMOV UR7, URZ ;  /* 0x000000ff00077c82 */ /* 0x000fe20008000000 */
[----:B------:R-:W-:-:S05]  /*1340*/  UMOV UR8, URZ ;  /* 0x000000ff00087c82 */ /* 0x000fca0008000000 */
.L_x_3366:
        /* <DEDUP_REMOVED lines=388> */
.L_x_3324:
[----:B------:R-:W-:Y:S05]  /*2b90*/  BSYNC.RECONVERGENT B0 ;  /* 0x0000000000007941 */ /* 0x000fea0003800200 */
.L_x_3323:
        /* <DEDUP_REMOVED lines=38> */
.L_x_3326:
[----:B------:R-:W-:Y:S05]  /*2e00*/  BSYNC.RECONVERGENT B0 ;  /* 0x0000000000007941 */ /* 0x000fea0003800200 */
.L_x_3325:
        /* <DEDUP_REMOVED lines=38> */
.L_x_3328:
[----:B------:R-:W-:Y:S05]  /*3070*/  BSYNC.RECONVERGENT B0 ;  /* 0x0000000000007941 */ /* 0x000fea0003800200 */
.L_x_3327:
        /* <DEDUP_REMOVED lines=38> */
.L_x_3330:
[----:B------:R-:W-:Y:S05]  /*32e0*/  BSYNC.RECONVERGENT B0 ;  /* 0x0000000000007941 */ /* 0x000fea0003800200 */
.L_x_3329:
        /* <DEDUP_REMOVED lines=38> */
.L_x_3332:
[----:B------:R-:W-:Y:S05]  /*3550*/  BSYNC.RECONVERGENT B0 ;  /* 0x0000000000007941 */ /* 0x000fea0003800200 */
.L_x_3331:
        /* <DEDUP_REMOVED lines=38> */
.L_x_3334:
[----:B------:R-:W-:Y:S05]  /*37c0*/  BSYNC.RECONVERGENT B0 ;  /* 0x0000000000007941 */ /* 0x000fea0003800200 */
.L_x_3333:
        /* <DEDUP_REMOVED lines=38> */
.L_x_3336:
[----:B------:R-:W-:Y:S05]  /*3a30*/  BSYNC.RECONVERGENT B0 ;  /* 0x0000000000007941 */ /* 0x000fea0003800200 */
.L_x_3335:
        /* <DEDUP_REMOVED lines=38> */
.L_x_3338:
[----:B------:R-:W-:Y:S05]  /*3ca0*/  BSYNC.RECONVERGENT B0 ;  /* 0x0000000000007941 */ /* 0x000fea0003800200 */
.L_x_3337:
        /* <DEDUP_REMOVED lines=38> */
.L_x_3340:
[----:B------:R-:W-:Y:S05]  /*3f10*/  BSYNC.RECONVERGENT B0 ;  /* 0x0000000000007941 */ /* 0x000fea0003800200 */
.L_x_3339:
        /* <DEDUP_REMOVED lines=38> */
.L_x_3342:
[----:B------:R-:W-:Y:S05]  /*4180*/  BSYNC.RECONVERGENT B0 ;  /* 0x0000000000007941 */ /* 0x000fea0003800200 */
.L_x_3341:
        /* <DEDUP_REMOVED lines=38> */
.L_x_3344:
[----:B------:R-:W-:Y:S05]  /*43f0*/  BSYNC.RECONVERGENT B0 ;  /* 0x0000000000007941 */ /* 0x000fea0003800200 */
.L_x_3343:
        /* <DEDUP_REMOVED lines=38> */
.L_x_3346:
[----:B------:R-:W-:Y:S05]  /*4660*/  BSYNC.RECONVERGENT B0 ;  /* 0x0000000000007941 */ /* 0x000fea0003800200 */
.L_x_3345:
        /* <DEDUP_REMOVED lines=43> */
.L_x_3348:
[----:B------:R-:W-:Y:S05]  /*4920*/  BSYNC.RECONVERGENT B0 ;  /* 0x0000000000007941 */ /* 0x000fea0003800200 */
.L_x_3347:
        /* <DEDUP_REMOVED lines=43> */
.L_x_3350:
[----:B------:R-:W-:Y:S05]  /*4be0*/  BSYNC.RECONVERGENT B0 ;  /* 0x0000000000007941 */ /* 0x000fea0003800200 */
.L_x_3349:
        /* <DEDUP_REMOVED lines=43> */
.L_x_3352:
[----:B------:R-:W-:Y:S05]  /*4ea0*/  BSYNC.RECONVERGENT B0 ;  /* 0x0000000000007941 */ /* 0x000fea0003800200 */
.L_x_3351:
        /* <DEDUP_REMOVED lines=43> */
.L_x_3354:
[----:B------:R-:W-:Y:S05]  /*5160*/  BSYNC.RECONVERGENT B0 ;  /* 0x0000000000007941 */ /* 0x000fea0003800200 */
.L_x_3353:
        /* <DEDUP_REMOVED lines=64> */
.L_x_3365:
        /* <DEDUP_REMOVED lines=466> */
.L_x_3357:
        /* <DEDUP_REMOVED lines=8> */
.L_x_3356:
        /* <DEDUP_REMOVED lines=107> */
.L_x_3359:
[----:B------:R-:W-:Y:S05]  /*79c0*/  BSYNC.RECONVERGENT B0 ;  /* 0x0000000000007941 */ /* 0x000fea0003800200 */
.L_x_3358:
        /* <DEDUP_REMOVED lines=40> */
.L_x_3363:
        /* <DEDUP_REMOVED lines=35> */
.L_x_3364:
        /* <DEDUP_REMOVED lines=11> */
.L_x_3362:
        /* <DEDUP_REMOVED lines=11> */
.L_x_3361:
[----:B------:R-:W-:Y:S05]  /*7fe0*/  BSYNC.RECONVERGENT B0 ;  /* 0x0000000000007941 */ /* 0x000fea0003800200 */
.L_x_3360:
        /* <DEDUP_REMOVED lines=32> */
.L_x_3355:
        /* <DEDUP_REMOVED lines=150> */
[----:B-----5:R-:W-:Y:S02]  /*8b50*/  PRMT R29, RZ, 0x7610, R29 ;  /* 0x00007610ff1d7816 */ /* 0x020fe4000000001d */
[----:B------:R-:W-:Y:S01]  /*8b60*/  LOP3.LUT P6, RZ, R0, 0x2, RZ, 0xc0, !PT ;  /* 0x0000000200ff7812 */ /* 0x000fe200078cc0ff */
[----:B------:R-:W2:Y:S01]  /*8b70*/  @!P0 LDG.E.U16 R7, desc[UR34][R2.64] ;  /* 0x0000002202078981 */ /* 0x000ea2000c1e1500 */
[----:B------:R-:W-:-:S02]  /*8b80*/  ISETP.NE.AND P0, PT, R10, RZ, PT ;  /* 0x000000ff0a00720c */ /* 0x000fc40003f05270 */
[----:B---3--:R-:W-:Y:S01]  /*8b90*/  PRMT R4, RZ, 0x7610, R4 ;  /* 0x00007610ff047816 */ /* 0x008fe20000000004 */
[----:B------:R-:W3:Y:S01]  /*8ba0*/  @!P1 LDG.E.U16 R11, desc[UR34][R2.64+0x100] ;  /* 0x00010022020b9981 */ /* 0x000ee2000c1e1500 */
[----:B------:R-:W-:-:S03]  /*8bb0*/  PRMT R5, RZ, 0x7610, R5 ;  /* 0x00007610ff057816 */ /* 0x000fc60000000005 */
[----:B------:R-:W5:Y:S06]  /*8bc0*/  @!P5 LDG.E.U16 R29, desc[UR34][R2.64+0x200] ;  /* 0x00020022021dd981 */ /* 0x000f6c000c1e1500 */
[----:B------:R-:W3:Y:S01]  /*8bd0*/  @!P0 LDG.E.U16 R8, desc[UR34][R2.64+0x40] ;  /* 0x0000402202088981 */ /* 0x000ee2000c1e1500 */
        /* <DEDUP_REMOVED lines=27> */
[----:B----4-:R-:W4:Y:S01]  /*8d90*/  @!P5 LDG.E.U16 R84, desc[UR34][R2.64+0x3c0] ;  /* 0x0003c0220254d981 */ /* 0x010f22000c1e1500 */
[----:B------:R-:W-:Y:S01]  /*8da0*/  ISETP.NE.AND P6, PT, R159, RZ, PT ;  /* 0x000000ff9f00720c */ /* 0x000fe20003fc5270 */
[----:B0-----:R-:W-:-:S02]  /*8db0*/  UIMAD UR16, UR19, UR12, URZ ;  /* 0x0000000c131072a4 */ /* 0x001fc4000f8e02ff */
[----:B--2---:R-:W-:Y:S04]  /*8dc0*/  STS.U16 [R86], R7 ;  /* 0x0000000756007388 */ /* 0x004fe80000000400 */
[----:B---3--:R-:W-:Y:S04]  /*8dd0*/  STS.U16 [R79+0x40], R8 ;  /* 0x000040084f007388 */ /* 0x008fe80000000400 */
        /* <DEDUP_REMOVED lines=38> */
[----:B-----5:R-:W-:Y:S02]  /*9040*/  HADD2.F32 R39, -RZ, R8.H0_H0 ;  /* 0x20000008ff277230 */ /* 0x020fe40000004100 */
        /* <DEDUP_REMOVED lines=27> */
[----:B------:R-:W5:Y:S01]  /*9200*/  MUFU.EX2 R9, R9 ;  /* 0x0000000900097308 */ /* 0x000f620000000800 */
[----:B------:R-:W-:Y:S01]  /*9210*/  FMUL.FTZ R3, R47, -1.4426950216293334961 ;  /* 0xbfb8aa3b2f037820 */ /* 0x000fe20000410000 */
[----:B------:R-:W-:-:S02]  /*9220*/  FMUL.FTZ R80, R48, -1.4426950216293334961 ;  /* 0xbfb8aa3b30507820 */ /* 0x000fc40000410000 */
[----:B------:R-:W5:Y:S04]  /*9230*/  MUFU.EX2 R10, R10 ;  /* 0x0000000a000a7308 */ /* 0x000f680000000800 */
[----:B------:R-:W5:Y:S04]  /*9240*/  MUFU.EX2 R11, R11 ;  /* 0x0000000b000b7308 */ /* 0x000f680000000800 */
[----:B------:R-:W5:Y:S04]  /*9250*/  MUFU.EX2 R12, R12 ;  /* 0x0000000c000c7308 */ /* 0x000f680000000800 */
[----:B------:R-:W5:Y:S04]  /*9260*/  MUFU.EX2 R29, R29 ;  /* 0x0000001d001d7308 */ /* 0x000f680000000800 */
[----:B------:R-:W5:Y:S04]  /*9270*/  MUFU.EX2 R46, R46 ;  /* 0x0000002e002e7308 */ /* 0x000f680000000800 */
[----:B------:R-:W5:Y:S01]  /*9280*/  MUFU.EX2 R81, R81 ;  /* 0x0000005100517308 */ /* 0x000f620000000800 */
        /* <DEDUP_REMOVED lines=9> */
[----:B-----5:R-:W-:Y:S02]  /*9320*/  FADD.FTZ R9, R9, 1 ;  /* 0x3f80000009097421 */ /* 0x020fe40000010000 */
[----:B------:R-:W1:Y:S01]  /*9330*/  MUFU.RCP R34, R34 ;  /* 0x0000002200227308 */ /* 0x000e620000001000 */
[----:B------:R-:W-:Y:S01]  /*9340*/  FADD.FTZ R10, R10, 1 ;  /* 0x3f8000000a0a7421 */ /* 0x000fe20000010000 */
[----:B------:R-:W-:Y:S01]  /*9350*/  FADD.FTZ R11, R11, 1 ;  /* 0x3f8000000b0b7421 */ /* 0x000fe20000010000 */
[----:B------:R4:W-:Y:S01]  /*9360*/  @!P5 STL [R1], R84 ;  /* 0x000000540100d387 */ /* 0x0009e20000100800 */
[----:B------:R-:W-:-:S04]  /*9370*/  FADD.FTZ R12, R12, 1 ;  /* 0x3f8000000c0c7421 */ /* 0x000fc80000010000 */
[----:B------:R-:W5:Y:S01]  /*9380*/  MUFU.RCP R4, R4 ;  /* 0x0000000400047308 */ /* 0x000f620000001000 */
[----:B------:R-:W-:Y:S01]  /*9390*/  FADD.FTZ R29, R29, 1 ;  /* 0x3f8000001d1d7421 */ /* 0x000fe20000010000 */
[----:B------:R-:W-:Y:S01]  /*93a0*/  FADD.FTZ R46, R46, 1 ;  /* 0x3f8000002e2e7421 */ /* 0x000fe20000010000 */
[----:B------:R-:W-:Y:S01]  /*93b0*/  FADD.FTZ R81, R81, 1 ;  /* 0x3f80000051517421 */ /* 0x000fe20000010000 */
[----:B--2---:R-:W-:-:S04]  /*93c0*/  FADD.FTZ R30, R30, 1 ;  /* 0x3f8000001e1e7421 */ /* 0x004fc80000010000 */
[----:B------:R2:W5:Y:S01]  /*93d0*/  MUFU.RCP R83, R5 ;  /* 0x0000000500537308 */ /* 0x0005620000001000 */
        /* <DEDUP_REMOVED lines=15> */
[----:B-----5:R-:W-:-:S06]  /*94d0*/  FMUL.FTZ R4, R35, R4 ;  /* 0x0000000423047220 */ /* 0x020fcc0000410000 */
[----:B------:R0:W1:Y:S08]  /*94e0*/  MUFU.RCP R106, R5 ;  /* 0x00000005006a7308 */ /* 0x0000700000001000 */
[----:B------:R-:W5:Y:S01]  /*94f0*/  MUFU.RCP R32, R32 ;  /* 0x0000002000207308 */ /* 0x000f620000001000 */
        /* <DEDUP_REMOVED lines=25> */
[----:B-----5:R-:W-:Y:S01]  /*9690*/  FMUL.FTZ R31, R31, R32 ;  /* 0x000000201f1f7220 */ /* 0x020fe20000410000 */
        /* <DEDUP_REMOVED lines=110> */
.L_x_3367:
        /* <DEDUP_REMOVED lines=16> */
.L_x_8015:


//--------------------- .text._Z25selective_scan_fwd_kernelI32Selective_Scan_fwd_kernel_traitsILi128ELi16ELi1ELb1ELb1ELb1ELb0ELb0EN3c104HalfEfS2_EEv13SSMParamsBase --------------------------
	.section	.text._Z25selective_scan_fwd_kernelI32Selective_Scan_fwd_kernel_traitsILi128ELi16ELi1ELb1ELb1ELb1ELb0ELb0EN3c104HalfEfS2_EEv13SSMParamsBase,"ax",@progbits
	.align	128
        .global         _Z25selective_scan_fwd_kernelI32Selective_Scan_fwd_kernel_traitsILi128ELi16ELi1ELb1ELb1ELb1ELb0ELb0EN3c104HalfEfS2_EEv13SSMParamsBase
        .type           _Z25selective_scan_fwd_kernelI32Selective_Scan_fwd_kernel_traitsILi128ELi16ELi1ELb1ELb1ELb1ELb0ELb0EN3c104HalfEfS2_EEv13SSMParamsBase,@function
        .size           _Z25selective_scan_fwd_kernelI32Selective_Scan_fwd_kernel_traitsILi128ELi16ELi1ELb1ELb1ELb1ELb0ELb0EN3c104HalfEfS2_EEv13SSMParamsBase,(.L_x_8016 - _Z25selective_scan_fwd_kernelI32Selective_Scan_fwd_kernel_traitsILi128ELi16ELi1ELb1ELb1ELb1ELb0ELb0EN3c104HalfEfS2_EEv13SSMParamsBase)
        .other          _Z25selective_scan_fwd_kernelI32Selective_Scan_fwd_kernel_traitsILi128ELi16ELi1ELb1ELb1ELb1ELb0ELb0EN3c104HalfEfS2_EEv13SSMParamsBase,@"STO_CUDA_ENTRY STV_DEFAULT"
_Z25selective_scan_fwd_kernelI32Selective_Scan_fwd_kernel_traitsILi128ELi16ELi1ELb1ELb1ELb1ELb0ELb0EN3c104HalfEfS2_EEv13SSMParamsBase:
.text._Z25selective_scan_fwd_kernelI32Selective_Scan_fwd_kernel_traitsILi128ELi16ELi1ELb1ELb1ELb1ELb0ELb0EN3c104HalfEfS2_EEv13SSMParamsBase:
        /* <DEDUP_REMOVED lines=38> */
.L_x_3368:
        /* <DEDUP_REMOVED lines=83> */
.L_x_3369:
        /* <DEDUP_REMOVED lines=11> */
.L_x_3370:
        /* <DEDUP_REMOVED lines=70> */
.L_x_3371:
        /* <DEDUP_REMOVED lines=30> */
.L_x_3372:
        /* <DEDUP_REMOVED lines=19> */
.L_x_3416:
        /* <DEDUP_REMOVED lines=88> */
.L_x_3374:
[----:B------:R-:W-:Y:S05]  /*1530*/  BSYNC.RECONVERGENT B0 ;  /* 0x0000000000007941 */ /* 0x000fea0003800200 */
.L_x_3373:
        /* <DEDUP_REMOVED lines=35> */
.L_x_3376:
[----:B------:R-:W-:Y:S05]  /*1770*/  BSYNC.RECONVERGENT B0 ;  /* 0x0000000000007941 */ /* 0x000fea0003800200 */
.L_x_3375:
        /* <DEDUP_REMOVED lines=37> */
.L_x_3378:
[----:B------:R-:W-:Y:S05]  /*19d0*/  BSYNC.RECONVERGENT B0 ;  /* 0x0000000000007941 */ /* 0x000fea0003800200 */
.L_x_3377:
        /* <DEDUP_REMOVED lines=35> */
.L_x_3380:
[----:B------:R-:W-:Y:S05]  /*1c10*/  BSYNC.RECONVERGENT B0 ;  /* 0x0000000000007941 */ /* 0x000fea0003800200 */
.L_x_3379:
        /* <DEDUP_REMOVED lines=37> */
.L_x_3382:
[----:B------:R-:W-:Y:S05]  /*1e70*/  BSYNC.RECONVERGENT B0 ;  /* 0x0000000000007941 */ /* 0x000fea0003800200 */
.L_x_3381:
        /* <DEDUP_REMOVED lines=35> */
.L_x_3384:
[----:B------:R-:W-:Y:S05]  /*20b0*/  BSYNC.RECONVERGENT B0 ;  /* 0x0000000000007941 */ /* 0x000fea0003800200 */
.L_x_3383:
        /* <DEDUP_REMOVED lines=37> */
.L_x_3386:
[----:B------:R-:W-:Y:S05]  /*2310*/  BSYNC.RECONVERGENT B0 ;  /* 0x0000000000007941 */ /* 0x000fea0003800200 */
.L_x_3385:
        /* <DEDUP_REMOVED lines=35> */
.L_x_3388:
[----:B------:R-:W-:Y:S05]  /*2550*/  BSYNC.RECONVERGENT B0 ;  /* 0x0000000000007941 */ /* 0x000fea0003800200 */
.L_x_3387:
        /* <DEDUP_REMOVED lines=37> */
.L_x_3390:
[----:B------:R-:W-:Y:S05]  /*27b0*/  BSYNC.RECONVERGENT B0 ;  /* 0x0000000000007941 */ /* 0x000fea0003800200 */
.L_x_3389:
        /* <DEDUP_REMOVED lines=35> */
.L_x_3392:
[----:B------:R-:W-:Y:S05]  /*29f0*/  BSYNC.RECONVERGENT B0 ;  /* 0x0000000000007941 */ /* 0x000fea0003800200 */
.L_x_3391:
        /* <DEDUP_REMOVED lines=39> */
.L_x_3394:
[----:B------:R-:W-:Y:S05]  /*2c70*/  BSYNC.RECONVERGENT B0 ;  /* 0x0000000000007941 */ /* 0x000fea0003800200 */
.L_x_3393:
        /* <DEDUP_REMOVED lines=39> */
.L_x_3396:
[----:B------:R-:W-:Y:S05]  /*2ef0*/  BSYNC.RECONVERGENT B0 ;  /* 0x0000000000007941 */ /* 0x000fea0003800200 */
.L_x_3395:
        /* <DEDUP_REMOVED lines=43> */
.L_x_3398:
[----:B------:R-:W-:Y:S05]  /*31b0*/  BSYNC.RECONVERGENT B0 ;  /* 0x0000000000007941 */ /* 0x000fea0003800200 */
.L_x_3397:
        /* <DEDUP_REMOVED lines=32> */
.L_x_3400:
[----:B------:R-:W-:Y:S05]  /*33c0*/  BSYNC.RECONVERGENT B0 ;  /* 0x0000000000007941 */ /* 0x000fea0003800200 */
.L_x_3399:
        /* <DEDUP_REMOVED lines=32> */
.L_x_3402:
[----:B------:R-:W-:Y:S05]  /*35d0*/  BSYNC.RECONVERGENT B0 ;  /* 0x0000000000007941 */ /* 0x000fea0003800200 */
.L_x_3401:
        /* <DEDUP_REMOVED lines=32> */
.L_x_3404:
[----:B------:R-:W-:Y:S05]  /*37e0*/  BSYNC.RECONVERGENT B0 ;  /* 0x0000000000007941 */ /* 0x000fea0003800200 */
.L_x_3403:
        /* <DEDUP_REMOVED lines=65> */
.L_x_3415:
        /* <DEDUP_REMOVED lines=178> */
[----:B------:R-:W2:Y:S02]  /*4720*/  LDG.E.U16 R6, desc[UR14][R6.64] ;  /* 0x0000000e06067981 */ /* 0x000ea4000c1e1500 */
[----:B--2---:R-:W-:Y:S01]  /*4730*/  HADD2.F32 R21, -RZ, R6.H0_H0 ;  /* 0x20000006ff157230 */ /* 0x004fe20000004100 */
[----:B------:R-:W-:Y:S06]  /*4740*/  BRA `(.L_x_3406) ;  /* 0x0000000000187947 */ /* 0x000fec0003800000 */
.L_x_3407:
[----:B------:R-:W-:Y:S01]  /*4750*/  MOV R21, RZ ;  /* 0x000000ff00157202 */ /* 0x000fe20000000f00 */
[----:B------:R-:W-:Y:S06]  /*4760*/  @!P2 BRA `(.L_x_3406) ;  /* 0x000000000010a947 */ /* 0x000fec0003800000 */
[----:B------:R-:W-:Y:S02]  /*4770*/  MOV R4, R94 ;  /* 0x0000005e00047202 */ /* 0x000fe40000000f00 */
[----:B------:R-:W-:-:S05]  /*4780*/  MOV R5, R93 ;  /* 0x0000005d00057202 */ /* 0x000fca0000000f00 */
[----:B------:R-:W2:Y:S02]  /*4790*/  LDG.E.U16 R21, desc[UR14][R4.64] ;  /* 0x0000000e04157981 */ /* 0x000ea4000c1e1500 */
[----:B--2---:R-:W-:-:S07]  /*47a0*/  HADD2.F32 R21, -RZ, R21.H0_H0 ;  /* 0x20000015ff157230 */ /* 0x004fce0000004100 */
.L_x_3406:
[----:B------:R-:W-:Y:S01]  /*47b0*/  FFMA.FTZ R4, R151, R31, R116 ;  /* 0x0000001f97047223 */ /* 0x000fe20000010074 */
[----:B------:R-:W-:Y:S01]  /*47c0*/  ISETP.GE.AND P0, PT, R63, 0x1, PT ;  /* 0x000000013f00780c */ /* 0x000fe20003f06270 */
[----:B------:R-:W0:Y:S01]  /*47d0*/  S2UR UR13, SR_CgaCtaId ;  /* 0x00000000000d79c3 */ /* 0x000e220000008800 */
        /* <DEDUP_REMOVED lines=93> */
[----:B------:R-:W-:Y:S01]  /*4db0*/  @P4 MOV R5, R21 ;  /* 0x0000001500054202 */ /* 0x000fe20000000f00 */
[----:B------:R-:W-:Y:S06]  /*4dc0*/  @P4 BRA `(.L_x_3409) ;  /* 0x0000000000184947 */ /* 0x000fec0003800000 */
[----:B------:R-:W-:Y:S01]  /*4dd0*/  ISETP.NE.AND P0, PT, R63, RZ, PT ;  /* 0x000000ff3f00720c */ /* 0x000fe20003f05270 */
[C---:B------:R-:W-:Y:S01]  /*4de0*/  FMUL.FTZ R4, R10.reuse, R20 ;  /* 0x000000140a047220 */ /* 0x040fe20000410000 */
[----:B------:R-:W-:-:S11]  /*4df0*/  FFMA.FTZ R5, R10, R21, R11 ;  /* 0x000000150a057223 */ /* 0x000fd6000001000b */
[----:B------:R0:W-:Y:S01]  /*4e00*/  @!P0 STS.64 [UR12+0x2128], R20 ;  /* 0x00212814ff008988 */ /* 0x0001e20008000a0c */
[----:B------:R-:W-:Y:S02]  /*4e10*/  @!P0 MOV R153, R20 ;  /* 0x0000001400998202 */ /* 0x000fe40000000f00 */
[----:B------:R-:W-:-:S07]  /*4e20*/  @!P0 MOV R156, R21 ;  /* 0x00000015009c8202 */ /* 0x000fce0000000f00 */
.L_x_3409:
[----:B------:R-:W-:Y:S05]  /*4e30*/  BSYNC.RECONVERGENT B0 ;  /* 0x0000000000007941 */ /* 0x000fea0003800200 */
.L_x_3408:
        /* <DEDUP_REMOVED lines=33> */
.L_x_3413:
        /* <DEDUP_REMOVED lines=29> */
.L_x_3414:
[----:B------:R-:W3:Y:S01]  /*5220*/  LDC.64 R8, c[0x0][0x450] ;  /* 0x00011400ff087b82 */ /* 0x000ee20000000a00 */
[----:B-12--5:R-:W-:-:S05]  /*5230*/  SHF.R.S32.HI R7, RZ, 0x1f, R4 ;  /* 0x0000001fff077819 */ /* 0x026fca0000011404 */
[-C--:B---3--:R-:W-:Y:S02]  /*5240*/  IMAD R11, R7, R8.reuse, RZ ;  /* 0x00000008070b7224 */ /* 0x088fe400078e02ff */
[----:B------:R-:W-:-:S04]  /*5250*/  IMAD.WIDE.U32 R6, R4, R8, UR6 ;  /* 0x0000000604067e25 */ /* 0x000fc8000f8e0008 */
[----:B------:R-:W-:Y:S01]  /*5260*/  IMAD R9, R4, R9, R11 ;  /* 0x0000000904097224 */ /* 0x000fe200078e020b */
[----:B------:R-:W-:-:S04]  /*5270*/  LEA R4, P0, R6, R52, 0x1 ;  /* 0x0000003406047211 */ /* 0x000fc800078008ff */
[----:B------:R-:W-:Y:S02]  /*5280*/  IADD3 R8, PT, PT, R7, R9, RZ ;  /* 0x0000000907087210 */ /* 0x000fe40007ffe0ff */
[----:B------:R-:W-:Y:S02]  /*5290*/  F2FP.F16.F32.PACK_AB R7, RZ, R5 ;  /* 0x00000005ff07723e */ /* 0x000fe400000000ff */
[----:B------:R-:W-:-:S05]  /*52a0*/  LEA.HI.X R5, R6, R51, R8, 0x1, P0 ;  /* 0x0000003306057211 */ /* 0x000fca00000f0c08 */
[----:B------:R1:W-:Y:S01]  /*52b0*/  STG.E.U16 desc[UR14][R4.64], R7 ;  /* 0x0000000704007986 */ /* 0x0003e2000c10150e */
[----:B------:R-:W-:Y:S05]  /*52c0*/  BRA `(.L_x_3411) ;  /* 0x0000000000207947 */ /* 0x000fea0003800000 */
.L_x_3412:
[----:B------:R-:W-:-:S04]  /*52d0*/  IADD3 R4, PT, PT, R46, -0x1, RZ ;  /* 0xffffffff2e047810 */ /* 0x000fc80007ffe0ff */
[----:B------:R-:W-:-:S04]  /*52e0*/  ISETP.NE.AND P0, PT, R4, UR4, PT ;  /* 0x0000000404007c0c */ /* 0x000fc8000bf05270 */
[----:B------:R-:W-:-:S13]  /*52f0*/  ISETP.NE.OR P0, PT, R6, RZ, P0 ;  /* 0x000000ff0600720c */ /* 0x000fda0000705670 */
[----:B------:R-:W-:Y:S02]  /*5300*/  @!P0 F2FP.F16.F32.PACK_AB R5, RZ, R5 ;  /* 0x00000005ff05823e */ /* 0x000fe400000000ff */
[----:B------:R-:W-:Y:S02]  /*5310*/  @!P0 MOV R4, R94 ;  /* 0x0000005e00048202 */ /* 0x000fe40000000f00 */
[----:B------:R-:W-:Y:S02]  /*5320*/  PRMT R6, R5, 0x7610, R6 ;  /* 0x0000761005067816 */ /* 0x000fe40000000006 */
[----:B------:R-:W-:-:S05]  /*5330*/  @!P0 MOV R5, R93 ;  /* 0x0000005d00058202 */ /* 0x000fca0000000f00 */
[----:B------:R2:W-:Y:S02]  /*5340*/  @!P0 STG.E.U16 desc[UR14][R4.64], R6 ;  /* 0x0000000604008986 */ /* 0x0005e4000c10150e */
.L_x_3411:
[----:B------:R-:W-:Y:S05]  /*5350*/  BSYNC.RECONVERGENT B0 ;  /* 0x0000000000007941 */ /* 0x000fea0003800200 */
.L_x_3410:
        /* <DEDUP_REMOVED lines=32> */
.L_x_3405:
        /* <DEDUP_REMOVED lines=44> */
.L_x_3417:
        /* <DEDUP_REMOVED lines=14> */
.L_x_8016:


//--------------------- .text._Z25selective_scan_fwd_kernelI32Selective_Scan_fwd_kernel_traitsILi128ELi16ELi1ELb1ELb1ELb1ELb0ELb1EN3c104HalfEfS2_EEv13SSMParamsBase --------------------------
	.section	.text._Z25selective_scan_fwd_kernelI32Selective_Scan_fwd_kernel_traitsILi128ELi16ELi1ELb1ELb1ELb1ELb0ELb1EN3c104HalfEfS2_EEv13SSMParamsBase,"ax",@progbits
	.align	128
        .global         _Z25selective_scan_fwd_kernelI32Selective_Scan_fwd_kernel_traitsILi128ELi16ELi1ELb1ELb1ELb1ELb0ELb1EN3c104HalfEfS2_EEv13SSMParamsBase
        .type           _Z25selective_scan_fwd_kernelI32Selective_Scan_fwd_kernel_traitsILi128ELi16ELi1ELb1ELb1ELb1ELb0ELb1EN3c104HalfEfS2_EEv13SSMParamsBase,@function
        .size           _Z25selective_scan_fwd_kernelI32Selective_Scan_fwd_kernel_traitsILi128ELi16ELi1ELb1ELb1ELb1ELb0ELb1EN3c104HalfEfS2_EEv13SSMParamsBase,(.L_x_8017 - _Z25selective_scan_fwd_kernelI32Selective_Scan_fwd_kernel_traitsILi128ELi16ELi1ELb1ELb1ELb1ELb0ELb1EN3c104HalfEfS2_EEv13SSMParamsBase)
        .other          _Z25selective_scan_fwd_kernelI32Selective_Scan_fwd_kernel_traitsILi128ELi16ELi1ELb1ELb1ELb1ELb0ELb1EN3c104HalfEfS2_EEv13SSMParamsBase,@"STO_CUDA_ENTRY STV_DEFAULT"
_Z25selective_scan_fwd_kernelI32Selective_Scan_fwd_kernel_traitsILi128ELi16ELi1ELb1ELb1ELb1ELb0ELb1EN3c104HalfEfS2_EEv13SSMParamsBase:
.text._Z25selective_scan_fwd_kernelI32Selective_Scan_fwd_kernel_traitsILi128ELi16ELi1ELb1ELb1ELb1ELb0ELb1EN3c104HalfEfS2_EEv13SSMParamsBase:
        /* <DEDUP_REMOVED lines=57> */
.L_x_3418:
        /* <DEDUP_REMOVED lines=101> */
.L_x_3419:
        /* <DEDUP_REMOVED lines=10> */
.L_x_3420:
        /* <DEDUP_REMOVED lines=100> */
.L_x_3421:
        /* <DEDUP_REMOVED lines=35> */
.L_x_3422:
[----:B------:R-:W-:-:S06]  /*12f0*/  UISETP.GE.AND UP0, UPT, UR36, 0x1, UPT ;  /* 0x000000012400788c */ /* 0x000fcc000bf06270 */
[----:B------:R-:W-:-:S13]  /*1300*/  PLOP3.LUT P0, PT, PT, PT, UP0, 0x80, 0x8 ;  /* 0x000000000008781c */ /* 0x000fda0003f0f008 */
[----:B------:R-:W-:Y:S05]  /*1310*/  @!P0 EXIT ;  /* 0x000000000000894d */ /* 0x000fea0003800000 */
[----:B------:R-:W-:Y:S01]  /*1320*/  UMOV UR9, URZ ;  /* 0x000000ff00097c82 */ /* 0x000fe20008000000 */
[----:B------:R-:W-:-:S05]  /*1330*/  UMOV UR10, URZ ;  /* 0x000000ff000a7c82 */ /* 0x000fca0008000000 */
.L_x_3466:
        /* <DEDUP_REMOVED lines=366> */
.L_x_3424:
[----:B------:R-:W-:Y:S05]  /*2a20*/  BSYNC.RECONVERGENT B0 ;  /* 0x0000000000007941 */ /* 0x000fea0003800200 */
.L_x_3423:
        /* <DEDUP_REMOVED lines=37> */
.L_x_3426:
[----:B------:R-:W-:Y:S05]  /*2c80*/  BSYNC.RECONVERGENT B0 ;  /* 0x0000000000007941 */ /* 0x000fea0003800200 */
.L_x_3425:
        /* <DEDUP_REMOVED lines=35> */
.L_x_3428:
[----:B------:R-:W-:Y:S05]  /*2ec0*/  BSYNC.RECONVERGENT B0 ;  /* 0x0000000000007941 */ /* 0x000fea0003800200 */
.L_x_3427:
        /* <DEDUP_REMOVED lines=37> */
.L_x_3430:
[----:B------:R-:W-:Y:S05]  /*3120*/  BSYNC.RECONVERGENT B0 ;  /* 0x0000000000007941 */ /* 0x000fea0003800200 */
.L_x_3429:
        /* <DEDUP_REMOVED lines=35> */
.L_x_3432:
[----:B------:R-:W-:Y:S05]  /*3360*/  BSYNC.RECONVERGENT B0 ;  /* 0x0000000000007941 */ /* 0x000fea0003800200 */
.L_x_3431:
        /* <DEDUP_REMOVED lines=37> */
.L_x_3434:
[----:B------:R-:W-:Y:S05]  /*35c0*/  BSYNC.RECONVERGENT B0 ;  /* 0x0000000000007941 */ /* 0x000fea0003800200 */
.L_x_3433:
        /* <DEDUP_REMOVED lines=35> */
.L_x_3436:
[----:B------:R-:W-:Y:S05]  /*3800*/  BSYNC.RECONVERGENT B0 ;  /* 0x0000000000007941 */ /* 0x000fea0003800200 */
.L_x_3435:
        /* <DEDUP_REMOVED lines=38> */
.L_x_3438:
[----:B------:R-:W-:Y:S05]  /*3a70*/  BSYNC.RECONVERGENT B0 ;  /* 0x0000000000007941 */ /* 0x000fea0003800200 */
.L_x_3437:
        /* <DEDUP_REMOVED lines=39> */
.L_x_3440:
[----:B------:R-:W-:Y:S05]  /*3cf0*/  BSYNC.RECONVERGENT B0 ;  /* 0x0000000000007941 */ /* 0x000fea0003800200 */
.L_x_3439:
        /* <DEDUP_REMOVED lines=41> */
.L_x_3442:
[----:B------:R-:W-:Y:S05]  /*3f90*/  BSYNC.RECONVERGENT B0 ;  /* 0x0000000000007941 */ /* 0x000fea0003800200 */
.L_x_3441:
        /* <DEDUP_REMOVED lines=39> */
.L_x_3444:
[----:B------:R-:W-:Y:S05]  /*4210*/  BSYNC.RECONVERGENT B0 ;  /* 0x0000000000007941 */ /* 0x000fea0003800200 */
.L_x_3443:
        /* <DEDUP_REMOVED lines=44> */
.L_x_3446:
[----:B------:R-:W-:Y:S05]  /*44e0*/  BSYNC.RECONVERGENT B0 ;  /* 0x0000000000007941 */ /* 0x000fea0003800200 */
.L_x_3445:
        /* <DEDUP_REMOVED lines=32> */
.L_x_3448:
[----:B------:R-:W-:Y:S05]  /*46f0*/  BSYNC.RECONVERGENT B0 ;  /* 0x0000000000007941 */ /* 0x000fea0003800200 */
.L_x_3447:
        /* <DEDUP_REMOVED lines=32> */
.L_x_3450:
[----:B------:R-:W-:Y:S05]  /*4900*/  BSYNC.RECONVERGENT B0 ;  /* 0x0000000000007941 */ /* 0x000fea0003800200 */
.L_x_3449:
        /* <DEDUP_REMOVED lines=32> */
.L_x_3452:
[----:B------:R-:W-:Y:S05]  /*4b10*/  BSYNC.RECONVERGENT B0 ;  /* 0x0000000000007941 */ /* 0x000fea0003800200 */
.L_x_3451:
        /* <DEDUP_REMOVED lines=32> */
.L_x_3454:
[----:B------:R-:W-:Y:S05]  /*4d20*/  BSYNC.RECONVERGENT B0 ;  /* 0x0000000000007941 */ /* 0x000fea0003800200 */
.L_x_3453:
        /* <DEDUP_REMOVED lines=62> */
.L_x_3465:
        /* <DEDUP_REMOVED lines=394> */
.L_x_3457:
        /* <DEDUP_REMOVED lines=8> */
.L_x_3456:
        /* <DEDUP_REMOVED lines=106> */
.L_x_3459:
[----:B------:R-:W-:Y:S05]  /*70d0*/  BSYNC.RECONVERGENT B0 ;  /* 0x0000000000007941 */ /* 0x000fea0003800200 */
.L_x_3458:
        /* <DEDUP_REMOVED lines=39> */
.L_x_3463:
        /* <DEDUP_REMOVED lines=35> */
.L_x_3464:
        /* <DEDUP_REMOVED lines=11> */
.L_x_3462:
        /* <DEDUP_REMOVED lines=11> */
.L_x_3461:
[----:B------:R-:W-:Y:S05]  /*76e0*/  BSYNC.RECONVERGENT B0 ;  /* 0x0000000000007941 */ /* 0x000fea0003800200 */
.L_x_3460:
        /* <DEDUP_REMOVED lines=32> */
.L_x_3455:
        /* <DEDUP_REMOVED lines=115> */
.L_x_3467:
        /* <DEDUP_REMOVED lines=14> */
.L_x_8017:


//--------------------- .text._Z25selective_scan_fwd_kernelI32Selective_Scan_fwd_kernel_traitsILi128ELi16ELi1ELb1ELb1ELb1ELb1ELb0EN3c104HalfEfS2_EEv13SSMParamsBase --------------------------
	.section	.text._Z25selective_scan_fwd_kernelI32Selective_Scan_fwd_kernel_traitsILi128ELi16ELi1ELb1ELb1ELb1ELb1ELb0EN3c104HalfEfS2_EEv13SSMParamsBase,"ax",@progbits
	.align	128
        .global         _Z25selective_scan_fwd_kernelI32Selective_Scan_fwd_kernel_traitsILi128ELi16ELi1ELb1ELb1ELb1ELb1ELb0EN3c104HalfEfS2_EEv13SSMParamsBase
        .type           _Z25selective_scan_fwd_kernelI32Selective_Scan_fwd_kernel_traitsILi128ELi16ELi1ELb1ELb1ELb1ELb1ELb0EN3c104HalfEfS2_EEv13SSMParamsBase,@function
        .size           _Z25selective_scan_fwd_kernelI32Selective_Scan_fwd_kernel_traitsILi128ELi16ELi1ELb1ELb1ELb1ELb1ELb0EN3c104HalfEfS2_EEv13SSMParamsBase,(.L_x_8018 - _Z25selective_scan_fwd_kernelI32Selective_Scan_fwd_kernel_traitsILi128ELi16ELi1ELb1ELb1ELb1ELb1ELb0EN3c104HalfEfS2_EEv13SSMParamsBase)
        .other          _Z25selective_scan_fwd_kernelI32Selective_Scan_fwd_kernel_traitsILi128ELi16ELi1ELb1ELb1ELb1ELb1ELb0EN3c104HalfEfS2_EEv13SSMParamsBase,@"STO_CUDA_ENTRY STV_DEFAULT"
_Z25selective_scan_fwd_kernelI32Selective_Scan_fwd_kernel_traitsILi128ELi16ELi1ELb1ELb1ELb1ELb1ELb0EN3c104HalfEfS2_EEv13SSMParamsBase:
.text._Z25selective_scan_fwd_kernelI32Selective_Scan_fwd_kernel_traitsILi128ELi16ELi1ELb1ELb1ELb1ELb1ELb0EN3c104HalfEfS2_EEv13SSMParamsBase:
        /* <DEDUP_REMOVED lines=38> */
.L_x_3468:
        /* <DEDUP_REMOVED lines=83> */
.L_x_3469:
        /* <DEDUP_REMOVED lines=11> */
.L_x_3470:
        /* <DEDUP_REMOVED lines=69> */
.L_x_3471:
        /* <DEDUP_REMOVED lines=30> */
.L_x_3472:
        /* <DEDUP_REMOVED lines=19> */
.L_x_3516:
        /* <DEDUP_REMOVED lines=88> */
.L_x_3474:
[----:B------:R-:W-:Y:S05]  /*1520*/  BSYNC.RECONVERGENT B0 ;  /* 0x0000000000007941 */ /* 0x000fea0003800200 */
.L_x_3473:
        /* <DEDUP_REMOVED lines=35> */
.L_x_3476:
[----:B------:R-:W-:Y:S05]  /*1760*/  BSYNC.RECONVERGENT B0 ;  /* 0x0000000000007941 */ /* 0x000fea0003800200 */
.L_x_3475:
        /* <DEDUP_REMOVED lines=37> */
.L_x_3478:
[----:B------:R-:W-:Y:S05]  /*19c0*/  BSYNC.RECONVERGENT B0 ;  /* 0x0000000000007941 */ /* 0x000fea0003800200 */
.L_x_3477:
        /* <DEDUP_REMOVED lines=35> */
.L_x_3480:
[----:B------:R-:W-:Y:S05]  /*1c00*/  BSYNC.RECONVERGENT B0 ;  /* 0x0000000000007941 */ /* 0x000fea0003800200 */
.L_x_3479:
        /* <DEDUP_REMOVED lines=37> */
.L_x_3482:
[----:B------:R-:W-:Y:S05]  /*1e60*/  BSYNC.RECONVERGENT B0 ;  /* 0x0000000000007941 */ /* 0x000fea0003800200 */
.L_x_3481:
        /* <DEDUP_REMOVED lines=35> */
.L_x_3484:
[----:B------:R-:W-:Y:S05]  /*20a0*/  BSYNC.RECONVERGENT B0 ;  /* 0x0000000000007941 */ /* 0x000fea0003800200 */
.L_x_3483:
        /* <DEDUP_REMOVED lines=37> */
.L_x_3486:
[----:B------:R-:W-:Y:S05]  /*2300*/  BSYNC.RECONVERGENT B0 ;  /* 0x0000000000007941 */ /* 0x000fea0003800200 */
.L_x_3485:
        /* <DEDUP_REMOVED lines=35> */
.L_x_3488:
[----:B------:R-:W-:Y:S05]  /*2540*/  BSYNC.RECONVERGENT B0 ;  /* 0x0000000000007941 */ /* 0x000fea0003800200 */
.L_x_3487:
        /* <DEDUP_REMOVED lines=37> */
.L_x_3490:
[----:B------:R-:W-:Y:S05]  /*27a0*/  BSYNC.RECONVERGENT B0 ;  /* 0x0000000000007941 */ /* 0x000fea0003800200 */
.L_x_3489:
        /* <DEDUP_REMOVED lines=35> */
.L_x_3492:
[----:B------:R-:W-:Y:S05]  /*29e0*/  BSYNC.RECONVERGENT B0 ;  /* 0x0000000000007941 */ /* 0x000fea0003800200 */
.L_x_3491:
        /* <DEDUP_REMOVED lines=39> */
.L_x_3494:
[----:B------:R-:W-:Y:S05]  /*2c60*/  BSYNC.RECONVERGENT B0 ;  /* 0x0000000000007941 */ /* 0x000fea0003800200 */
.L_x_3493:
        /* <DEDUP_REMOVED lines=39> */
.L_x_3496:
[----:B------:R-:W-:Y:S05]  /*2ee0*/  BSYNC.RECONVERGENT B0 ;  /* 0x0000000000007941 */ /* 0x000fea0003800200 */
.L_x_3495:
        /* <DEDUP_REMOVED lines=43> */
.L_x_3498:
[----:B------:R-:W-:Y:S05]  /*31a0*/  BSYNC.RECONVERGENT B0 ;  /* 0x0000000000007941 */ /* 0x000fea0003800200 */
.L_x_3497:
        /* <DEDUP_REMOVED lines=32> */
.L_x_3500:
[----:B------:R-:W-:Y:S05]  /*33b0*/  BSYNC.RECONVERGENT B0 ;  /* 0x0000000000007941 */ /* 0x000fea0003800200 */
.L_x_3499:
        /* <DEDUP_REMOVED lines=32> */
.L_x_3502:
[----:B------:R-:W-:Y:S05]  /*35c0*/  BSYNC.RECONVERGENT B0 ;  /* 0x0000000000007941 */ /* 0x000fea0003800200 */
.L_x_3501:
        /* <DEDUP_REMOVED lines=32> */
.L_x_3504:
[----:B------:R-:W-:Y:S05]  /*37d0*/  BSYNC.RECONVERGENT B0 ;  /* 0x0000000000007941 */ /* 0x000fea0003800200 */
.L_x_3503:
        /* <DEDUP_REMOVED lines=65> */
.L_x_3515:
        /* <DEDUP_REMOVED lines=181> */
.L_x_3507:
[----:B------:R-:W-:Y:S01]  /*4740*/  MOV R17, RZ ;  /* 0x000000ff00117202 */ /* 0x000fe20000000f00 */
[----:B------:R-:W-:Y:S06]  /*4750*/  @!P2 BRA `(.L_x_3506) ;  /* 0x000000000010a947 */ /* 0x000fec0003800000 */
[----:B------:R-:W-:Y:S02]  /*4760*/  MOV R4, R96 ;  /* 0x0000006000047202 */ /* 0x000fe40000000f00 */
[----:B------:R-:W-:-:S05]  /*4770*/  MOV R5, R97 ;  /* 0x0000006100057202 */ /* 0x000fca0000000f00 */
[----:B------:R-:W2:Y:S02]  /*4780*/  LDG.E.U16 R17, desc[UR14][R4.64] ;  /* 0x0000000e04117981 */ /* 0x000ea4000c1e1500 */
[----:B--2---:R-:W-:-:S07]  /*4790*/  HADD2.F32 R17, -RZ, R17.H0_H0 ;  /* 0x20000011ff117230 */ /* 0x004fce0000004100 */
.L_x_3506:
        /* <DEDUP_REMOVED lines=104> */
.L_x_3509:
[----:B------:R-:W-:Y:S05]  /*4e20*/  BSYNC.RECONVERGENT B0 ;  /* 0x0000000000007941 */ /* 0x000fea0003800200 */
.L_x_3508:
        /* <DEDUP_REMOVED lines=33> */
.L_x_3513:
        /* <DEDUP_REMOVED lines=29> */
.L_x_3514:
        /* <DEDUP_REMOVED lines=11> */
.L_x_3512:
        /* <DEDUP_REMOVED lines=8> */
.L_x_3511:
[----:B------:R-:W-:Y:S05]  /*5340*/  BSYNC.RECONVERGENT B0 ;  /* 0x0000000000007941 */ /* 0x000fea0003800200 */
.L_x_3510:
        /* <DEDUP_REMOVED lines=32> */
.L_x_3505:
        /* <DEDUP_REMOVED lines=191> */
.L_x_3517:
        /* <DEDUP_REMOVED lines=12> */
.L_x_8018:


//--------------------- .text._Z25selective_scan_fwd_kernelI32Selective_Scan_fwd_kernel_traitsILi128ELi16ELi1ELb1ELb1ELb1ELb1ELb1EN3c104HalfEfS2_EEv13SSMParamsBase --------------------------
	.section	.text._Z25selective_scan_fwd_kernelI32Selective_Scan_fwd_kernel_traitsILi128ELi16ELi1ELb1ELb1ELb1ELb1ELb1EN3c104HalfEfS2_EEv13SSMParamsBase,"ax",@progbits
	.align	128
        .global         _Z25selective_scan_fwd_kernelI32Selective_Scan_fwd_kernel_traitsILi128ELi16ELi1ELb1ELb1ELb1ELb1ELb1EN3c104HalfEfS2_EEv13SSMParamsBase
        .type           _Z25selective_scan_fwd_kernelI32Selective_Scan_fwd_kernel_traitsILi128ELi16ELi1ELb1ELb1ELb1ELb1ELb1EN3c104HalfEfS2_EEv13SSMParamsBase,@function
        .size           _Z25selective_scan_fwd_kernelI32Selective_Scan_fwd_kernel_traitsILi128ELi16ELi1ELb1ELb1ELb1ELb1ELb1EN3c104HalfEfS2_EEv13SSMParamsBase,(.L_x_8019 - _Z25selective_scan_fwd_kernelI32Selective_Scan_fwd_kernel_traitsILi128ELi16ELi1ELb1ELb1ELb1ELb1ELb1EN3c104HalfEfS2_EEv13SSMParamsBase)
        .other          _Z25selective_scan_fwd_kernelI32Selective_Scan_fwd_kernel_traitsILi128ELi16ELi1ELb1ELb1ELb1ELb1ELb1EN3c104HalfEfS2_EEv13SSMParamsBase,@"STO_CUDA_ENTRY STV_DEFAULT"
_Z25selective_scan_fwd_kernelI32Selective_Scan_fwd_kernel_traitsILi128ELi16ELi1ELb1ELb1ELb1ELb1ELb1EN3c104HalfEfS2_EEv13SSMParamsBase:
.text._Z25selective_scan_fwd_kernelI32Selective_Scan_fwd_kernel_traitsILi128ELi16ELi1ELb1ELb1ELb1ELb1ELb1EN3c104HalfEfS2_EEv13SSMParamsBase:
        /* <DEDUP_REMOVED lines=58> */
.L_x_3518:
        /* <DEDUP_REMOVED lines=101> */
.L_x_3519:
        /* <DEDUP_REMOVED lines=10> */
.L_x_3520:
        /* <DEDUP_REMOVED lines=100> */
.L_x_3521:
        /* <DEDUP_REMOVED lines=35> */
.L_x_3522:
[----:B------:R-:W-:-:S06]  /*1300*/  UISETP.GE.AND UP0, UPT, UR36, 0x1, UPT ;  /* 0x000000012400788c */ /* 0x000fcc000bf06270 */
[----:B------:R-:W-:-:S13]  /*1310*/  PLOP3.LUT P0, PT, PT, PT, UP0, 0x80, 0x8 ;  /* 0x000000000008781c */ /* 0x000fda0003f0f008 */
[----:B------:R-:W-:Y:S05]  /*1320*/  @!P0 EXIT ;  /* 0x000000000000894d */ /* 0x000fea0003800000 */
[----:B------:R-:W-:Y:S01]  /*1330*/  UMOV UR7, URZ ;  /* 0x000000ff00077c82 */ /* 0x000fe20008000000 */
[----:B------:R-:W-:-:S05]  /*1340*/  UMOV UR8, URZ ;  /* 0x000000ff00087c82 */ /* 0x000fca0008000000 */
.L_x_3566:
        /* <DEDUP_REMOVED lines=388> */
.L_x_3524:
[----:B------:R-:W-:Y:S05]  /*2b90*/  BSYNC.RECONVERGENT B0 ;  /* 0x0000000000007941 */ /* 0x000fea0003800200 */
.L_x_3523:
        /* <DEDUP_REMOVED lines=38> */
.L_x_3526:
[----:B------:R-:W-:Y:S05]  /*2e00*/  BSYNC.RECONVERGENT B0 ;  /* 0x0000000000007941 */ /* 0x000fea0003800200 */
.L_x_3525:
        /* <DEDUP_REMOVED lines=38> */
.L_x_3528:
[----:B------:R-:W-:Y:S05]  /*3070*/  BSYNC.RECONVERGENT B0 ;  /* 0x0000000000007941 */ /* 0x000fea0003800200 */
.L_x_3527:
        /* <DEDUP_REMOVED lines=38> */
.L_x_3530:
[----:B------:R-:W-:Y:S05]  /*32e0*/  BSYNC.RECONVERGENT B0 ;  /* 0x0000000000007941 */ /* 0x000fea0003800200 */
.L_x_3529:
        /* <DEDUP_REMOVED lines=38> */
.L_x_3532:
[----:B------:R-:W-:Y:S05]  /*3550*/  BSYNC.RECONVERGENT B0 ;  /* 0x0000000000007941 */ /* 0x000fea0003800200 */
.L_x_3531:
        /* <DEDUP_REMOVED lines=38> */
.L_x_3534:
[----:B------:R-:W-:Y:S05]  /*37c0*/  BSYNC.RECONVERGENT B0 ;  /* 0x0000000000007941 */ /* 0x000fea0003800200 */
.L_x_3533:
        /* <DEDUP_REMOVED lines=38> */
.L_x_3536:
[----:B------:R-:W-:Y:S05]  /*3a30*/  BSYNC.RECONVERGENT B0 ;  /* 0x0000000000007941 */ /* 0x000fea0003800200 */
.L_x_3535:
        /* <DEDUP_REMOVED lines=38> */
.L_x_3538:
[----:B------:R-:W-:Y:S05]  /*3ca0*/  BSYNC.RECONVERGENT B0 ;  /* 0x0000000000007941 */ /* 0x000fea0003800200 */
.L_x_3537:
        /* <DEDUP_REMOVED lines=38> */
.L_x_3540:
[----:B------:R-:W-:Y:S05]  /*3f10*/  BSYNC.RECONVERGENT B0 ;  /* 0x0000000000007941 */ /* 0x000fea0003800200 */
.L_x_3539:
        /* <DEDUP_REMOVED lines=38> */
.L_x_3542:
[----:B------:R-:W-:Y:S05]  /*4180*/  BSYNC.RECONVERGENT B0 ;  /* 0x0000000000007941 */ /* 0x000fea0003800200 */
.L_x_3541:
        /* <DEDUP_REMOVED lines=38> */
.L_x_3544:
[----:B------:R-:W-:Y:S05]  /*43f0*/  BSYNC.RECONVERGENT B0 ;  /* 0x0000000000007941 */ /* 0x000fea0003800200 */
.L_x_3543:
        /* <DEDUP_REMOVED lines=38> */
.L_x_3546:
[----:B------:R-:W-:Y:S05]  /*4660*/  BSYNC.RECONVERGENT B0 ;  /* 0x0000000000007941 */ /* 0x000fea0003800200 */
.L_x_3545:
        /* <DEDUP_REMOVED lines=43> */
.L_x_3548:
[----:B------:R-:W-:Y:S05]  /*4920*/  BSYNC.RECONVERGENT B0 ;  /* 0x0000000000007941 */ /* 0x000fea0003800200 */
.L_x_3547:
        /* <DEDUP_REMOVED lines=43> */
.L_x_3550:
[----:B------:R-:W-:Y:S05]  /*4be0*/  BSYNC.RECONVERGENT B0 ;  /* 0x0000000000007941 */ /* 0x000fea0003800200 */
.L_x_3549:
        /* <DEDUP_REMOVED lines=43> */
.L_x_3552:
[----:B------:R-:W-:Y:S05]  /*4ea0*/  BSYNC.RECONVERGENT B0 ;  /* 0x0000000000007941 */ /* 0x000fea0003800200 */
.L_x_3551:
        /* <DEDUP_REMOVED lines=43> */
.L_x_3554:
[----:B------:R-:W-:Y:S05]  /*5160*/  BSYNC.RECONVERGENT B0 ;  /* 0x0000000000007941 */ /* 0x000fea0003800200 */
.L_x_3553:
        /* <DEDUP_REMOVED lines=64> */
.L_x_3565:
        /* <DEDUP_REMOVED lines=466> */
.L_x_3557:
        /* <DEDUP_REMOVED lines=8> */
.L_x_3556:
        /* <DEDUP_REMOVED lines=107> */
.L_x_3559:
[----:B------:R-:W-:Y:S05]  /*79c0*/  BSYNC.RECONVERGENT B0 ;  /* 0x0000000000007941 */ /* 0x000fea0003800200 */
.L_x_3558:
        /* <DEDUP_REMOVED lines=40> */
.L_x_3563:
        /* <DEDUP_REMOVED lines=35> */
.L_x_3564:
        /* <DEDUP_REMOVED lines=11> */
.L_x_3562:
        /* <DEDUP_REMOVED lines=11> */
.L_x_3561:
[----:B------:R-:W-:Y:S05]  /*7fe0*/  BSYNC.RECONVERGENT B0 ;  /* 0x0000000000007941 */ /* 0x000fea0003800200 */
.L_x_3560:
        /* <DEDUP_REMOVED lines=32> */
.L_x_3555:
        /* <DEDUP_REMOVED lines=441> */
.L_x_3567:
        /* <DEDUP_REMOVED lines=16> */
.L_x_8019:


//--------------------- .text._Z25selective_scan_fwd_kernelI32Selective_Scan_fwd_kernel_traitsILi32ELi16ELi1ELb0ELb1ELb1ELb0ELb0EN3c104HalfEfS2_EEv13SSMParamsBase --------------------------
	.section	.text._Z25selective_scan_fwd_kernelI32Selective_Scan_fwd_kernel_traitsILi32ELi16ELi1ELb0ELb1ELb1ELb0ELb0EN3c104HalfEfS2_EEv13SSMParamsBase,"ax",@progbits
	.align	128
        .global         _Z25selective_scan_fwd_kernelI32Selective_Scan_fwd_kernel_traitsILi32ELi16ELi1ELb0ELb1ELb1ELb0ELb0EN3c104HalfEfS2_EEv13SSMParamsBase
        .type           _Z25selective_scan_fwd_kernelI32Selective_Scan_fwd_kernel_traitsILi32ELi16ELi1ELb0ELb1ELb1ELb0ELb0EN3c104HalfEfS2_EEv13SSMParamsBase,@function
        .size           _Z25selective_scan_fwd_kernelI32Selective_Scan_fwd_kernel_traitsILi32ELi16ELi1ELb0ELb1ELb1ELb0ELb0EN3c104HalfEfS2_EEv13SSMParamsBase,(.L_x_8020 - _Z25selective_scan_fwd_kernelI32Selective_Scan_fwd_kernel_traitsILi32ELi16ELi1ELb0ELb1ELb1ELb0ELb0EN3c104HalfEfS2_EEv13SSMParamsBase)
        .other          _Z25selective_scan_fwd_kernelI32Selective_Scan_fwd_kernel_traitsILi32ELi16ELi1ELb0ELb1ELb1ELb0ELb0EN3c104HalfEfS2_EEv13SSMParamsBase,@"STO_CUDA_ENTRY STV_DEFAULT"
_Z25selective_scan_fwd_kernelI32Selective_Scan_fwd_kernel_traitsILi32ELi16ELi1ELb0ELb1ELb1ELb0ELb0EN3c104HalfEfS2_EEv13SSMParamsBase:
.text._Z25selective_scan_fwd_kernelI32Selective_Scan_fwd_kernel_traitsILi32ELi16ELi1ELb0ELb1ELb1ELb0ELb0EN3c104HalfEfS2_EEv13SSMParamsBase:
        /* <DEDUP_REMOVED lines=38> */
.L_x_3568:
        /* <DEDUP_REMOVED lines=85> */
.L_x_3569:
        /* <DEDUP_REMOVED lines=11> */
.L_x_3570:
        /* <DEDUP_REMOVED lines=72> */
.L_x_3571:
        /* <DEDUP_REMOVED lines=30> */
.L_x_3572:
        /* <DEDUP_REMOVED lines=51> */
.L_x_3612:
        /* <DEDUP_REMOVED lines=281> */
.L_x_3574:
[----:B------:R-:W-:Y:S05]  /*2380*/  BSYNC.RECONVERGENT B0 ;  /* 0x0000000000007941 */ /* 0x000fea0003800200 */
.L_x_3573:
        /* <DEDUP_REMOVED lines=37> */
.L_x_3576:
[----:B------:R-:W-:Y:S05]  /*25e0*/  BSYNC.RECONVERGENT B0 ;  /* 0x0000000000007941 */ /* 0x000fea0003800200 */
.L_x_3575:
        /* <DEDUP_REMOVED lines=35> */
.L_x_3578:
[----:B------:R-:W-:Y:S05]  /*2820*/  BSYNC.RECONVERGENT B0 ;  /* 0x0000000000007941 */ /* 0x000fea0003800200 */
.L_x_3577:
        /* <DEDUP_REMOVED lines=37> */
.L_x_3580:
[----:B------:R-:W-:Y:S05]  /*2a80*/  BSYNC.RECONVERGENT B0 ;  /* 0x0000000000007941 */ /* 0x000fea0003800200 */
.L_x_3579:
        /* <DEDUP_REMOVED lines=35> */
.L_x_3582:
[----:B------:R-:W-:Y:S05]  /*2cc0*/  BSYNC.RECONVERGENT B0 ;  /* 0x0000000000007941 */ /* 0x000fea0003800200 */
.L_x_3581:
        /* <DEDUP_REMOVED lines=37> */
.L_x_3584:
[----:B------:R-:W-:Y:S05]  /*2f20*/  BSYNC.RECONVERGENT B0 ;  /* 0x0000000000007941 */ /* 0x000fea0003800200 */
.L_x_3583:
        /* <DEDUP_REMOVED lines=35> */
.L_x_3586:
[----:B------:R-:W-:Y:S05]  /*3160*/  BSYNC.RECONVERGENT B0 ;  /* 0x0000000000007941 */ /* 0x000fea0003800200 */
.L_x_3585:
        /* <DEDUP_REMOVED lines=37> */
.L_x_3588:
[----:B------:R-:W-:Y:S05]  /*33c0*/  BSYNC.RECONVERGENT B0 ;  /* 0x0000000000007941 */ /* 0x000fea0003800200 */
.L_x_3587:
        /* <DEDUP_REMOVED lines=35> */
.L_x_3590:
[----:B------:R-:W-:Y:S05]  /*3600*/  BSYNC.RECONVERGENT B0 ;  /* 0x0000000000007941 */ /* 0x000fea0003800200 */
.L_x_3589:
        /* <DEDUP_REMOVED lines=38> */
.L_x_3592:
[----:B------:R-:W-:Y:S05]  /*3870*/  BSYNC.RECONVERGENT B0 ;  /* 0x0000000000007941 */ /* 0x000fea0003800200 */
.L_x_3591:
        /* <DEDUP_REMOVED lines=37> */
.L_x_3594:
[----:B------:R-:W-:Y:S05]  /*3ad0*/  BSYNC.RECONVERGENT B0 ;  /* 0x0000000000007941 */ /* 0x000fea0003800200 */
.L_x_3593:
        /* <DEDUP_REMOVED lines=39> */
.L_x_3596:
[----:B------:R-:W-:Y:S05]  /*3d50*/  BSYNC.RECONVERGENT B0 ;  /* 0x0000000000007941 */ /* 0x000fea0003800200 */
.L_x_3595:
        /* <DEDUP_REMOVED lines=39> */
.L_x_3598:
[----:B------:R-:W-:Y:S05]  /*3fd0*/  BSYNC.RECONVERGENT B0 ;  /* 0x0000000000007941 */ /* 0x000fea0003800200 */
.L_x_3597:
        /* <DEDUP_REMOVED lines=43> */
.L_x_3600:
[----:B------:R-:W-:Y:S05]  /*4290*/  BSYNC.RECONVERGENT B0 ;  /* 0x0000000000007941 */ /* 0x000fea0003800200 */
.L_x_3599:
        /* <DEDUP_REMOVED lines=32> */
.L_x_3602:
[----:B------:R-:W-:Y:S05]  /*44a0*/  BSYNC.RECONVERGENT B0 ;  /* 0x0000000000007941 */ /* 0x000fea0003800200 */
.L_x_3601:
        /* <DEDUP_REMOVED lines=32> */
.L_x_3604:
[----:B------:R-:W-:Y:S05]  /*46b0*/  BSYNC.RECONVERGENT B0 ;  /* 0x0000000000007941 */ /* 0x000fea0003800200 */
.L_x_3603:
        /* <DEDUP_REMOVED lines=94> */
.L_x_3611:
[----:B------:R-:W-:Y:S02]  /*4ca0*/  LOP3.LUT P4, RZ, R192, 0x400, RZ, 0xc0, !PT ;  /* 0x00000400c0ff7812 */ /* 0x000fe4000788c0ff */
[-C--:B------:R-:W-:Y:S02]  /*4cb0*/  ISETP.GE.AND P3, PT, R82, R51.reuse, PT ;  /* 0x000000335200720c */ /* 0x080fe40003f66270 */
[-C--:B------:R-:W-:Y:S02]  /*4cc0*/  ISETP.GE.AND P0, PT, R76, R51.reuse, PT ;  /* 0x000000334c00720c */ /* 0x080fe40003f06270 */
[-C--:B------:R-:W-:Y:S02]  /*4cd0*/  ISETP.GE.AND P2, PT, R80, R51.reuse, PT ;  /* 0x000000335000720c */ /* 0x080fe40003f46270 */
[----:B------:R-:W-:-:S05]  /*4ce0*/  ISETP.GE.AND P1, PT, R78, R51, PT ;  /* 0x000000334e00720c */ /* 0x000fca0003f26270 */
[----:B------:R-:W2:Y:S04]  /*4cf0*/  @!P4 LDG.E.U16 R30, desc[UR10][R14.64+-0x200] ;  /* 0xfffe000a0e1ec981 */ /* 0x000ea8000c1e1500 */
[----:B01----:R-:W3:Y:S04]  /*4d00*/  @!P3 LDG.E.U16 R27, desc[UR10][R14.64+-0x1c0] ;  /* 0xfffe400a0e1bb981 */ /* 0x003ee8000c1e1500 */
        /* <DEDUP_REMOVED lines=347> */
[----:B------:R-:W2:Y:S02]  /*62c0*/  LDG.E.U16 R28, desc[UR10][R28.64] ;  /* 0x0000000a1c1c7981 */ /* 0x000ea4000c1e1500 */
[----:B--2---:R-:W-:Y:S01]  /*62d0*/  HADD2.F32 R27, -RZ, R28.H0_H0 ;  /* 0x2000001cff1b7230 */ /* 0x004fe20000004100 */
[----:B------:R-:W-:Y:S06]  /*62e0*/  BRA `(.L_x_3606) ;  /* 0x0000000000187947 */ /* 0x000fec0003800000 */
.L_x_3607:
[----:B------:R-:W-:Y:S01]  /*62f0*/  HFMA2 R27, -RZ, RZ, 0, 0 ;  /* 0x00000000ff1b7431 */ /* 0x000fe200000001ff */
[----:B------:R-:W-:Y:S06]  /*6300*/  @!P4 BRA `(.L_x_3606) ;  /* 0x000000000010c947 */ /* 0x000fec0003800000 */
[----:B------:R-:W-:-:S05]  /*6310*/  IADD3 R28, P0, PT, R128, R159, RZ ;  /* 0x0000009f801c7210 */ /* 0x000fca0007f1e0ff */
[----:B------:R-:W-:-:S05]  /*6320*/  IMAD.X R29, R67, 0x1, R158, P0 ;  /* 0x00000001431d7824 */ /* 0x000fca00000e069e */
[----:B------:R-:W2:Y:S02]  /*6330*/  LDG.E.U16 R28, desc[UR10][R28.64] ;  /* 0x0000000a1c1c7981 */ /* 0x000ea4000c1e1500 */
[----:B--2---:R-:W-:-:S07]  /*6340*/  HADD2.F32 R27, -RZ, R28.H0_H0 ;  /* 0x2000001cff1b7230 */ /* 0x004fce0000004100 */
.L_x_3606:
[----:B------:R-:W-:Y:S01]  /*6350*/  FFMA.FTZ R28, R199, R33, R32 ;  /* 0x00000021c71c7223 */ /* 0x000fe20000010020 */
        /* <DEDUP_REMOVED lines=72> */
[----:B------:R-:W-:Y:S04]  /*67e0*/  @!P1 STS.64 [UR6+0x850], R26 ;  /* 0x0008501aff009988 */ /* 0x000fe80008000a06 */
        /* <DEDUP_REMOVED lines=46> */
.L_x_3610:
[----:B------:R-:W-:-:S04]  /*6ad0*/  ISETP.NE.AND P0, PT, R53, R120, PT ;  /* 0x000000783500720c */ /* 0x000fc80003f05270 */
[----:B------:R-:W-:-:S13]  /*6ae0*/  ISETP.NE.OR P0, PT, R28, RZ, P0 ;  /* 0x000000ff1c00720c */ /* 0x000fda0000705670 */
[----:B------:R-:W-:Y:S02]  /*6af0*/  @!P0 IADD3 R26, P1, PT, R128, R159, RZ ;  /* 0x0000009f801a8210 */ /* 0x000fe40007f3e0ff */
[----:B------:R-:W-:-:S03]  /*6b00*/  @!P0 F2FP.F16.F32.PACK_AB R28, RZ, R27 ;  /* 0x0000001bff1c823e */ /* 0x000fc600000000ff */
[----:B------:R-:W-:-:S05]  /*6b10*/  @!P0 IMAD.X R27, R67, 0x1, R158, P1 ;  /* 0x00000001431b8824 */ /* 0x000fca00008e069e */
[----:B------:R0:W-:Y:S03]  /*6b20*/  @!P0 STG.E.U16 desc[UR10][R26.64], R28 ;  /* 0x0000001c1a008986 */ /* 0x0001e6000c10150a */
.L_x_3609:
[----:B------:R-:W-:Y:S05]  /*6b30*/  BSYNC.RECONVERGENT B0 ;  /* 0x0000000000007941 */ /* 0x000fea0003800200 */
.L_x_3608:
        /* <DEDUP_REMOVED lines=30> */
.L_x_3605:
        /* <DEDUP_REMOVED lines=109> */
.L_x_3613:
        /* <DEDUP_REMOVED lines=9> */
.L_x_8020:


//--------------------- .text._Z25selective_scan_fwd_kernelI32Selective_Scan_fwd_kernel_traitsILi32ELi16ELi1ELb0ELb1ELb1ELb0ELb1EN3c104HalfEfS2_EEv13SSMParamsBase --------------------------
	.section	.text._Z25selective_scan_fwd_kernelI32Selective_Scan_fwd_kernel_traitsILi32ELi16ELi1ELb0ELb1ELb1ELb0ELb1EN3c104HalfEfS2_EEv13SSMParamsBase,"ax",@progbits
	.align	128
        .global         _Z25selective_scan_fwd_kernelI32Selective_Scan_fwd_kernel_traitsILi32ELi16ELi1ELb0ELb1ELb1ELb0ELb1EN3c104HalfEfS2_EEv13SSMParamsBase
        .type           _Z25selective_scan_fwd_kernelI32Selective_Scan_fwd_kernel_traitsILi32ELi16ELi1ELb0ELb1ELb1ELb0ELb1EN3c104HalfEfS2_EEv13SSMParamsBase,@function
        .size           _Z25selective_scan_fwd_kernelI32Selective_Scan_fwd_kernel_traitsILi32ELi16ELi1ELb0ELb1ELb1ELb0ELb1EN3c104HalfEfS2_EEv13SSMParamsBase,(.L_x_8021 - _Z25selective_scan_fwd_kernelI32Selective_Scan_fwd_kernel_traitsILi32ELi16ELi1ELb0ELb1ELb1ELb0ELb1EN3c104HalfEfS2_EEv13SSMParamsBase)
        .other          _Z25selective_scan_fwd_kernelI32Selective_Scan_fwd_kernel_traitsILi32ELi16ELi1ELb0ELb1ELb1ELb0ELb1EN3c104HalfEfS2_EEv13SSMParamsBase,@"STO_CUDA_ENTRY STV_DEFAULT"
_Z25selective_scan_fwd_kernelI32Selective_Scan_fwd_kernel_traitsILi32ELi16ELi1ELb0ELb1ELb1ELb0ELb1EN3c104HalfEfS2_EEv13SSMParamsBase:
.text._Z25selective_scan_fwd_kernelI32Selective_Scan_fwd_kernel_traitsILi32ELi16ELi1ELb0ELb1ELb1ELb0ELb1EN3c104HalfEfS2_EEv13SSMParamsBase:
        /* <DEDUP_REMOVED lines=43> */
.L_x_3614:
        /* <DEDUP_REMOVED lines=94> */
.L_x_3615:
        /* <DEDUP_REMOVED lines=11> */
.L_x_3616:
        /* <DEDUP_REMOVED lines=72> */
.L_x_3617:
        /* <DEDUP_REMOVED lines=29> */
.L_x_3618:
        /* <DEDUP_REMOVED lines=51> */
.L_x_3658:
        /* <DEDUP_REMOVED lines=279> */
.L_x_3620:
[----:B------:R-:W-:Y:S05]  /*2430*/  BSYNC.RECONVERGENT B0 ;  /* 0x0000000000007941 */ /* 0x000fea0003800200 */
.L_x_3619:
        /* <DEDUP_REMOVED lines=37> */
.L_x_3622:
[----:B------:R-:W-:Y:S05]  /*2690*/  BSYNC.RECONVERGENT B0 ;  /* 0x0000000000007941 */ /* 0x000fea0003800200 */
.L_x_3621:
        /* <DEDUP_REMOVED lines=35> */
.L_x_3624:
[----:B------:R-:W-:Y:S05]  /*28d0*/  BSYNC.RECONVERGENT B0 ;  /* 0x0000000000007941 */ /* 0x000fea0003800200 */
.L_x_3623:
        /* <DEDUP_REMOVED lines=37> */
.L_x_3626:
[----:B------:R-:W-:Y:S05]  /*2b30*/  BSYNC.RECONVERGENT B0 ;  /* 0x0000000000007941 */ /* 0x000fea0003800200 */
.L_x_3625:
        /* <DEDUP_REMOVED lines=35> */
.L_x_3628:
[----:B------:R-:W-:Y:S05]  /*2d70*/  BSYNC.RECONVERGENT B0 ;  /* 0x0000000000007941 */ /* 0x000fea0003800200 */
.L_x_3627:
        /* <DEDUP_REMOVED lines=37> */
.L_x_3630:
[----:B------:R-:W-:Y:S05]  /*2fd0*/  BSYNC.RECONVERGENT B0 ;  /* 0x0000000000007941 */ /* 0x000fea0003800200 */
.L_x_3629:
        /* <DEDUP_REMOVED lines=35> */
.L_x_3632:
[----:B------:R-:W-:Y:S05]  /*3210*/  BSYNC.RECONVERGENT B0 ;  /* 0x0000000000007941 */ /* 0x000fea0003800200 */
.L_x_3631:
        /* <DEDUP_REMOVED lines=37> */
.L_x_3634:
[----:B------:R-:W-:Y:S05]  /*3470*/  BSYNC.RECONVERGENT B0 ;  /* 0x0000000000007941 */ /* 0x000fea0003800200 */
.L_x_3633:
        /* <DEDUP_REMOVED lines=35> */
.L_x_3636:
[----:B------:R-:W-:Y:S05]  /*36b0*/  BSYNC.RECONVERGENT B0 ;  /* 0x0000000000007941 */ /* 0x000fea0003800200 */
.L_x_3635:
        /* <DEDUP_REMOVED lines=38> */
.L_x_3638:
[----:B------:R-:W-:Y:S05]  /*3920*/  BSYNC.RECONVERGENT B0 ;  /* 0x0000000000007941 */ /* 0x000fea0003800200 */
.L_x_3637:
        /* <DEDUP_REMOVED lines=37> */
.L_x_3640:
[----:B------:R-:W-:Y:S05]  /*3b80*/  BSYNC.RECONVERGENT B0 ;  /* 0x0000000000007941 */ /* 0x000fea0003800200 */
.L_x_3639:
        /* <DEDUP_REMOVED lines=39> */
.L_x_3642:
[----:B------:R-:W-:Y:S05]  /*3e00*/  BSYNC.RECONVERGENT B0 ;  /* 0x0000000000007941 */ /* 0x000fea0003800200 */
.L_x_3641:
        /* <DEDUP_REMOVED lines=39> */
.L_x_3644:
[----:B------:R-:W-:Y:S05]  /*4080*/  BSYNC.RECONVERGENT B0 ;  /* 0x0000000000007941 */ /* 0x000fea0003800200 */
.L_x_3643:
        /* <DEDUP_REMOVED lines=43> */
.L_x_3646:
[----:B------:R-:W-:Y:S05]  /*4340*/  BSYNC.RECONVERGENT B0 ;  /* 0x0000000000007941 */ /* 0x000fea0003800200 */
.L_x_3645:
        /* <DEDUP_REMOVED lines=32> */
.L_x_3648:
[----:B------:R-:W-:Y:S05]  /*4550*/  BSYNC.RECONVERGENT B0 ;  /* 0x0000000000007941 */ /* 0x000fea0003800200 */
.L_x_3647:
        /* <DEDUP_REMOVED lines=32> */
.L_x_3650:
[----:B------:R-:W-:Y:S05]  /*4760*/  BSYNC.RECONVERGENT B0 ;  /* 0x0000000000007941 */ /* 0x000fea0003800200 */
.L_x_3649:
        /* <DEDUP_REMOVED lines=41> */
[----:B------:R-:W-:Y:S02]  /*4a00*/  HFMA2 R160, -RZ, RZ, 0, 0 ;  /* 0x00000000ffa07431 */ /* 0x000fe400000001ff */
        /* <DEDUP_REMOVED lines=53> */
.L_x_3657:
        /* <DEDUP_REMOVED lines=354> */
[----:B------:R-:W2:Y:S02]  /*6380*/  LDG.E.U16 R28, desc[UR10][R28.64] ;  /* 0x0000000a1c1c7981 */ /* 0x000ea4000c1e1500 */
[----:B--2---:R-:W-:Y:S01]  /*6390*/  HADD2.F32 R27, -RZ, R28.H0_H0 ;  /* 0x2000001cff1b7230 */ /* 0x004fe20000004100 */
[----:B------:R-:W-:Y:S06]  /*63a0*/  BRA `(.L_x_3652) ;  /* 0x0000000000187947 */ /* 0x000fec0003800000 */
.L_x_3653:
[----:B------:R-:W-:Y:S01]  /*63b0*/  IMAD.MOV.U32 R27, RZ, RZ, RZ ;  /* 0x000000ffff1b7224 */ /* 0x000fe200078e00ff */
[----:B------:R-:W-:Y:S06]  /*63c0*/  @!P4 BRA `(.L_x_3652) ;  /* 0x000000000010c947 */ /* 0x000fec0003800000 */
[----:B------:R-:W-:-:S04]  /*63d0*/  IADD3 R28, P0, PT, R128, R159, RZ ;  /* 0x0000009f801c7210 */ /* 0x000fc80007f1e0ff */
[----:B------:R-:W-:-:S05]  /*63e0*/  IADD3.X R29, PT, PT, R67, R160, RZ, P0, !PT ;  /* 0x000000a0431d7210 */ /* 0x000fca00007fe4ff */
[----:B------:R-:W2:Y:S02]  /*63f0*/  LDG.E.U16 R28, desc[UR10][R28.64] ;  /* 0x0000000a1c1c7981 */ /* 0x000ea4000c1e1500 */
[----:B--2---:R-:W-:-:S07]  /*6400*/  HADD2.F32 R27, -RZ, R28.H0_H0 ;  /* 0x2000001cff1b7230 */ /* 0x004fce0000004100 */
.L_x_3652:
        /* <DEDUP_REMOVED lines=115> */
[----:B------:R-:W-:Y:S01]  /*6b40*/  IMAD.IADD R164, R29, 0x1, R167 ;  /* 0x000000011da47824 */ /* 0x000fe200078e02a7 */
[----:B------:R-:W-:-:S04]  /*6b50*/  F2FP.F16.F32.PACK_AB R29, RZ, R27 ;  /* 0x0000001bff1d723e */ /* 0x000fc800000000ff */
[----:B------:R-:W-:-:S05]  /*6b60*/  LEA.HI.X R27, R28, R67, R164, 0x1, P0 ;  /* 0x000000431c1b7211 */ /* 0x000fca00000f0ca4 */
[----:B------:R1:W-:Y:S01]  /*6b70*/  STG.E.U16 desc[UR10][R26.64], R29 ;  /* 0x0000001d1a007986 */ /* 0x0003e2000c10150a */
[----:B------:R-:W-:Y:S05]  /*6b80*/  BRA `(.L_x_3655) ;  /* 0x0000000000187947 */ /* 0x000fea0003800000 */
.L_x_3656:
[----:B------:R-:W-:-:S04]  /*6b90*/  ISETP.NE.AND P0, PT, R53, R120, PT ;  /* 0x000000783500720c */ /* 0x000fc80003f05270 */
[----:B------:R-:W-:-:S13]  /*6ba0*/  ISETP.NE.OR P0, PT, R28, RZ, P0 ;  /* 0x000000ff1c00720c */ /* 0x000fda0000705670 */
[----:B------:R-:W-:Y:S02]  /*6bb0*/  @!P0 IADD3 R26, P1, PT, R128, R159, RZ ;  /* 0x0000009f801a8210 */ /* 0x000fe40007f3e0ff */
[----:B------:R-:W-:Y:S02]  /*6bc0*/  @!P0 F2FP.F16.F32.PACK_AB R28, RZ, R27 ;  /* 0x0000001bff1c823e */ /* 0x000fe400000000ff */
[----:B------:R-:W-:-:S05]  /*6bd0*/  @!P0 IADD3.X R27, PT, PT, R67, R160, RZ, P1, !PT ;  /* 0x000000a0431b8210 */ /* 0x000fca0000ffe4ff */
[----:B------:R0:W-:Y:S04]  /*6be0*/  @!P0 STG.E.U16 desc[UR10][R26.64], R28 ;  /* 0x0000001c1a008986 */ /* 0x0001e8000c10150a */
.L_x_3655:
[----:B------:R-:W-:Y:S05]  /*6bf0*/  BSYNC.RECONVERGENT B0 ;  /* 0x0000000000007941 */ /* 0x000fea0003800200 */
.L_x_3654:
        /* <DEDUP_REMOVED lines=30> */
.L_x_3651:
        /* <DEDUP_REMOVED lines=52> */
[----:B------:R-:W-:-:S03]  /*7120*/  IMAD R31, R77, UR13, R0 ;  /* 0x0000000d4d1f7c24 */ /* 0x000fc6000f8e0200 */
        /* <DEDUP_REMOVED lines=15> */
[----:B-1----:R-:W-:Y:S04]  /*7220*/  LDS.U16 R27, [R34+0x3c0] ;  /* 0x0003c000221b7984 */ /* 0x002fe80000000400 */
        /* <DEDUP_REMOVED lines=42> */
.L_x_3659:
        /* <DEDUP_REMOVED lines=11> */
.L_x_8021:


//--------------------- .text._Z25selective_scan_fwd_kernelI32Selective_Scan_fwd_kernel_traitsILi32ELi16ELi1ELb0ELb1ELb1ELb1ELb0EN3c104HalfEfS2_EEv13SSMParamsBase --------------------------
	.section	.text._Z25selective_scan_fwd_kernelI32Selective_Scan_fwd_kernel_traitsILi32ELi16ELi1ELb0ELb1ELb1ELb1ELb0EN3c104HalfEfS2_EEv13SSMParamsBase,"ax",@progbits
	.align	128
        .global         _Z25selective_scan_fwd_kernelI32Selective_Scan_fwd_kernel_traitsILi32ELi16ELi1ELb0ELb1ELb1ELb1ELb0EN3c104HalfEfS2_EEv13SSMParamsBase
        .type           _Z25selective_scan_fwd_kernelI32Selective_Scan_fwd_kernel_traitsILi32ELi16ELi1ELb0ELb1ELb1ELb1ELb0EN3c104HalfEfS2_EEv13SSMParamsBase,@function
        .size           _Z25selective_scan_fwd_kernelI32Selective_Scan_fwd_kernel_traitsILi32ELi16ELi1ELb0ELb1ELb1ELb1ELb0EN3c104HalfEfS2_EEv13SSMParamsBase,(.L_x_8022 - _Z25selective_scan_fwd_kernelI32Selective_Scan_fwd_kernel_traitsILi32ELi16ELi1ELb0ELb1ELb1ELb1ELb0EN3c104HalfEfS2_EEv13SSMParamsBase)
        .other          _Z25selective_scan_fwd_kernelI32Selective_Scan_fwd_kernel_traitsILi32ELi16ELi1ELb0ELb1ELb1ELb1ELb0EN3c104HalfEfS2_EEv13SSMParamsBase,@"STO_CUDA_ENTRY STV_DEFAULT"
_Z25selective_scan_fwd_kernelI32Selective_Scan_fwd_kernel_traitsILi32ELi16ELi1ELb0ELb1ELb1ELb1ELb0EN3c104HalfEfS2_EEv13SSMParamsBase:
.text._Z25selective_scan_fwd_kernelI32Selective_Scan_fwd_kernel_traitsILi32ELi16ELi1ELb0ELb1ELb1ELb1ELb0EN3c104HalfEfS2_EEv13SSMParamsBase:
        /* <DEDUP_REMOVED lines=38> */
.L_x_3660:
        /* <DEDUP_REMOVED lines=85> */
.L_x_3661:
        /* <DEDUP_REMOVED lines=11> */
.L_x_3662:
        /* <DEDUP_REMOVED lines=71> */
.L_x_3663:
        /* <DEDUP_REMOVED lines=30> */
.L_x_3664:
        /* <DEDUP_REMOVED lines=51> */
.L_x_3704:
        /* <DEDUP_REMOVED lines=309> */
.L_x_3666:
[----:B------:R-:W-:Y:S05]  /*2530*/  BSYNC.RECONVERGENT B0 ;  /* 0x0000000000007941 */ /* 0x000fea0003800200 */
.L_x_3665:
        /* <DEDUP_REMOVED lines=38> */
.L_x_3668:
[----:B------:R-:W-:Y:S05]  /*27a0*/  BSYNC.RECONVERGENT B0 ;  /* 0x0000000000007941 */ /* 0x000fea0003800200 */
.L_x_3667:
        /* <DEDUP_REMOVED lines=38> */
.L_x_3670:
[----:B------:R-:W-:Y:S05]  /*2a10*/  BSYNC.RECONVERGENT B0 ;  /* 0x0000000000007941 */ /* 0x000fea0003800200 */
.L_x_3669:
        /* <DEDUP_REMOVED lines=38> */
.L_x_3672:
[----:B------:R-:W-:Y:S05]  /*2c80*/  BSYNC.RECONVERGENT B0 ;  /* 0x0000000000007941 */ /* 0x000fea0003800200 */
.L_x_3671:
        /* <DEDUP_REMOVED lines=38> */
.L_x_3674:
[----:B------:R-:W-:Y:S05]  /*2ef0*/  BSYNC.RECONVERGENT B0 ;  /* 0x0000000000007941 */ /* 0x000fea0003800200 */
.L_x_3673:
        /* <DEDUP_REMOVED lines=38> */
.L_x_3676:
[----:B------:R-:W-:Y:S05]  /*3160*/  BSYNC.RECONVERGENT B0 ;  /* 0x0000000000007941 */ /* 0x000fea0003800200 */
.L_x_3675:
        /* <DEDUP_REMOVED lines=38> */
.L_x_3678:
[----:B------:R-:W-:Y:S05]  /*33d0*/  BSYNC.RECONVERGENT B0 ;  /* 0x0000000000007941 */ /* 0x000fea0003800200 */
.L_x_3677:
        /* <DEDUP_REMOVED lines=38> */
.L_x_3680:
[----:B------:R-:W-:Y:S05]  /*3640*/  BSYNC.RECONVERGENT B0 ;  /* 0x0000000000007941 */ /* 0x000fea0003800200 */
.L_x_3679:
        /* <DEDUP_REMOVED lines=38> */
.L_x_3682:
[----:B------:R-:W-:Y:S05]  /*38b0*/  BSYNC.RECONVERGENT B0 ;  /* 0x0000000000007941 */ /* 0x000fea0003800200 */
.L_x_3681:
        /* <DEDUP_REMOVED lines=38> */
.L_x_3684:
[----:B------:R-:W-:Y:S05]  /*3b20*/  BSYNC.RECONVERGENT B0 ;  /* 0x0000000000007941 */ /* 0x000fea0003800200 */
.L_x_3683:
        /* <DEDUP_REMOVED lines=38> */
.L_x_3686:
[----:B------:R-:W-:Y:S05]  /*3d90*/  BSYNC.RECONVERGENT B0 ;  /* 0x0000000000007941 */ /* 0x000fea0003800200 */
.L_x_3685:
        /* <DEDUP_REMOVED lines=38> */
.L_x_3688:
[----:B------:R-:W-:Y:S05]  /*4000*/  BSYNC.RECONVERGENT B0 ;  /* 0x0000000000007941 */ /* 0x000fea0003800200 */
.L_x_3687:
        /* <DEDUP_REMOVED lines=44> */
.L_x_3690:
[----:B------:R-:W-:Y:S05]  /*42d0*/  BSYNC.RECONVERGENT B0 ;  /* 0x0000000000007941 */ /* 0x000fea0003800200 */
.L_x_3689:
        /* <DEDUP_REMOVED lines=42> */
.L_x_3692:
[----:B------:R-:W-:Y:S05]  /*4580*/  BSYNC.RECONVERGENT B0 ;  /* 0x0000000000007941 */ /* 0x000fea0003800200 */
.L_x_3691:
        /* <DEDUP_REMOVED lines=43> */
.L_x_3694:
[----:B------:R-:W-:Y:S05]  /*4840*/  BSYNC.RECONVERGENT B0 ;  /* 0x0000000000007941 */ /* 0x000fea0003800200 */
.L_x_3693:
        /* <DEDUP_REMOVED lines=43> */
.L_x_3696:
[----:B------:R-:W-:Y:S05]  /*4b00*/  BSYNC.RECONVERGENT B0 ;  /* 0x0000000000007941 */ /* 0x000fea0003800200 */
.L_x_3695:
        /* <DEDUP_REMOVED lines=99> */
.L_x_3703:
        /* <DEDUP_REMOVED lines=428> */
[----:B------:R-:W2:Y:S02]  /*6c00*/  LDG.E.U16 R28, desc[UR10][R28.64] ;  /* 0x0000000a1c1c7981 */ /* 0x000ea4000c1e1500 */
[----:B--2---:R-:W-:Y:S01]  /*6c10*/  HADD2.F32 R27, -RZ, R28.H0_H0 ;  /* 0x2000001cff1b7230 */ /* 0x004fe20000004100 */
[----:B------:R-:W-:Y:S06]  /*6c20*/  BRA `(.L_x_3698) ;  /* 0x00000000001c7947 */ /* 0x000fec0003800000 */
.L_x_3699:
[----:B------:R-:W-:Y:S01]  /*6c30*/  LOP3.LUT P6, RZ, R194, 0x2000, RZ, 0xc0, !PT ;  /* 0x00002000c2ff7812 */ /* 0x000fe200078cc0ff */
[----:B------:R-:W-:-:S12]  /*6c40*/  IMAD.MOV.U32 R27, RZ, RZ, RZ ;  /* 0x000000ffff1b7224 */ /* 0x000fd800078e00ff */
[----:B------:R-:W-:Y:S05]  /*6c50*/  @!P6 BRA `(.L_x_3698) ;  /* 0x000000000010e947 */ /* 0x000fea0003800000 */
[----:B------:R-:W-:-:S05]  /*6c60*/  IADD3 R28, P6, PT, R37, R160, RZ ;  /* 0x000000a0251c7210 */ /* 0x000fca0007fde0ff */
[----:B------:R-:W-:-:S05]  /*6c70*/  IMAD.X R29, R39, 0x1, R162, P6 ;  /* 0x00000001271d7824 */ /* 0x000fca00030e06a2 */
[----:B------:R-:W2:Y:S02]  /*6c80*/  LDG.E.U16 R28, desc[UR10][R28.64] ;  /* 0x0000000a1c1c7981 */ /* 0x000ea4000c1e1500 */
[----:B--2---:R-:W-:-:S07]  /*6c90*/  HADD2.F32 R27, -RZ, R28.H0_H0 ;  /* 0x2000001cff1b7230 */ /* 0x004fce0000004100 */
.L_x_3698:
[----:B------:R-:W-:Y:S01]  /*6ca0*/  FFMA.FTZ R28, R33, R34, R35 ;  /* 0x00000022211c7223 */ /* 0x000fe20000010023 */
        /* <DEDUP_REMOVED lines=71> */
[----:B-1----:R-:W-:Y:S01]  /*7120*/  @!P6 MOV R213, R27 ;  /* 0x0000001b00d5e202 */ /* 0x002fe20000000f00 */
        /* <DEDUP_REMOVED lines=36> */
[----:B------:R-:W2:Y:S01]  /*7370*/  @P6 LDG.E R26, desc[UR10][R34.64] ;  /* 0x0000000a221a6981 */ /* 0x000ea2000c1e1900 */
[----:B------:R-:W-:Y:S02]  /*7380*/  F2FP.F16.F32.PACK_AB R27, RZ, R27 ;  /* 0x0000001bff1b723e */ /* 0x000fe400000000ff */
[----:B--2---:R-:W-:-:S05]  /*7390*/  SHF.R.S32.HI R29, RZ, 0x1f, R26 ;  /* 0x0000001fff1d7819 */ /* 0x004fca000001141a */
[-C--:B------:R-:W-:Y:S02]  /*73a0*/  IMAD R30, R29, R12.reuse, RZ ;  /* 0x0000000c1d1e7224 */ /* 0x080fe400078e02ff */
[----:B------:R-:W-:-:S04]  /*73b0*/  IMAD.WIDE.U32 R28, R26, R12, UR4 ;  /* 0x000000041a1c7e25 */ /* 0x000fc8000f8e000c */
[----:B------:R-:W-:Y:S01]  /*73c0*/  IMAD R31, R26, R13, R30 ;  /* 0x0000000d1a1f7224 */ /* 0x000fe200078e021e */
[----:B------:R-:W-:-:S03]  /*73d0*/  LEA R30, P6, R28, R37, 0x1 ;  /* 0x000000251c1e7211 */ /* 0x000fc600078c08ff */
[----:B------:R-:W-:-:S05]  /*73e0*/  IMAD.IADD R26, R29, 0x1, R31 ;  /* 0x000000011d1a7824 */ /* 0x000fca00078e021f */
[----:B------:R-:W-:-:S05]  /*73f0*/  LEA.HI.X R31, R28, R39, R26, 0x1, P6 ;  /* 0x000000271c1f7211 */ /* 0x000fca00030f0c1a */
[----:B------:R1:W-:Y:S01]  /*7400*/  STG.E.U16 desc[UR10][R30.64], R27 ;  /* 0x0000001b1e007986 */ /* 0x0003e2000c10150a */
[----:B------:R-:W-:Y:S05]  /*7410*/  BRA `(.L_x_3701) ;  /* 0x0000000000207947 */ /* 0x000fea0003800000 */
.L_x_3702:
[----:B------:R-:W-:Y:S02]  /*7420*/  ISETP.NE.AND P6, PT, R56, R53, PT ;  /* 0x000000353800720c */ /* 0x000fe40003fc5270 */
[----:B------:R-:W-:Y:S02]  /*7430*/  P2R R26, PR, RZ, 0x1 ;  /* 0x00000001ff1a7803 */ /* 0x000fe40000000000 */
[----:B------:R-:W-:-:S13]  /*7440*/  ISETP.NE.OR P6, PT, R28, RZ, P6 ;  /* 0x000000ff1c00720c */ /* 0x000fda00037c5670 */
[----:B------:R-:W-:Y:S02]  /*7450*/  @!P6 IADD3 R28, P0, PT, R37, R160, RZ ;  /* 0x000000a0251ce210 */ /* 0x000fe40007f1e0ff */
[----:B------:R-:W-:-:S03]  /*7460*/  @!P6 F2FP.F16.F32.PACK_AB R27, RZ, R27 ;  /* 0x0000001bff1be23e */ /* 0x000fc600000000ff */
[----:B------:R-:W-:Y:S01]  /*7470*/  @!P6 IMAD.X R29, R39, 0x1, R162, P0 ;  /* 0x00000001271de824 */ /* 0x000fe200000e06a2 */
[----:B------:R-:W-:-:S04]  /*7480*/  ISETP.NE.AND P0, PT, R26, RZ, PT ;  /* 0x000000ff1a00720c */ /* 0x000fc80003f05270 */
[----:B------:R0:W-:Y:S09]  /*7490*/  @!P6 STG.E.U16 desc[UR10][R28.64], R27 ;  /* 0x0000001b1c00e986 */ /* 0x0001f2000c10150a */
.L_x_3701:
[----:B------:R-:W-:Y:S05]  /*74a0*/  BSYNC.RECONVERGENT B0 ;  /* 0x0000000000007941 */ /* 0x000fea0003800200 */
.L_x_3700:
        /* <DEDUP_REMOVED lines=30> */
.L_x_3697:
        /* <DEDUP_REMOVED lines=423> */
.L_x_3705:
        /* <DEDUP_REMOVED lines=16> */
.L_x_8022:


//--------------------- .text._Z25selective_scan_fwd_kernelI32Selective_Scan_fwd_kernel_traitsILi32ELi16ELi1ELb0ELb1ELb1ELb1ELb1EN3c104HalfEfS2_EEv13SSMParamsBase --------------------------
	.section	.text._Z25selective_scan_fwd_kernelI32Selective_Scan_fwd_kernel_traitsILi32ELi16ELi1ELb0ELb1ELb1ELb1ELb1EN3c104HalfEfS2_EEv13SSMParamsBase,"ax",@progbits
	.align	128
        .global         _Z25selective_scan_fwd_kernelI32Selective_Scan_fwd_kernel_traitsILi32ELi16ELi1ELb0ELb1ELb1ELb1ELb1EN3c104HalfEfS2_EEv13SSMParamsBase
        .type           _Z25selective_scan_fwd_kernelI32Selective_Scan_fwd_kernel_traitsILi32ELi16ELi1ELb0ELb1ELb1ELb1ELb1EN3c104HalfEfS2_EEv13SSMParamsBase,@function
        .size           _Z25selective_scan_fwd_kernelI32Selective_Scan_fwd_kernel_traitsILi32ELi16ELi1ELb0ELb1ELb1ELb1ELb1EN3c104HalfEfS2_EEv13SSMParamsBase,(.L_x_8023 - _Z25selective_scan_fwd_kernelI32Selective_Scan_fwd_kernel_traitsILi32ELi16ELi1ELb0ELb1ELb1ELb1ELb1EN3c104HalfEfS2_EEv13SSMParamsBase)
        .other          _Z25selective_scan_fwd_kernelI32Selective_Scan_fwd_kernel_traitsILi32ELi16ELi1ELb0ELb1ELb1ELb1ELb1EN3c104HalfEfS2_EEv13SSMParamsBase,@"STO_CUDA_ENTRY STV_DEFAULT"
_Z25selective_scan_fwd_kernelI32Selective_Scan_fwd_kernel_traitsILi32ELi16ELi1ELb0ELb1ELb1ELb1ELb1EN3c104HalfEfS2_EEv13SSMParamsBase:
.text._Z25selective_scan_fwd_kernelI32Selective_Scan_fwd_kernel_traitsILi32ELi16ELi1ELb0ELb1ELb1ELb1ELb1EN3c104HalfEfS2_EEv13SSMParamsBase:
        /* <DEDUP_REMOVED lines=43> */
.L_x_3706:
        /* <DEDUP_REMOVED lines=94> */
.L_x_3707:
        /* <DEDUP_REMOVED lines=11> */
.L_x_3708:
        /* <DEDUP_REMOVED lines=72> */
.L_x_3709:
        /* <DEDUP_REMOVED lines=29> */
.L_x_3710:
        /* <DEDUP_REMOVED lines=51> */
.L_x_3750:
        /* <DEDUP_REMOVED lines=307> */
.L_x_3712:
[----:B------:R-:W-:Y:S05]  /*25f0*/  BSYNC.RECONVERGENT B0 ;  /* 0x0000000000007941 */ /* 0x000fea0003800200 */
.L_x_3711:
        /* <DEDUP_REMOVED lines=38> */
.L_x_3714:
[----:B------:R-:W-:Y:S05]  /*2860*/  BSYNC.RECONVERGENT B0 ;  /* 0x0000000000007941 */ /* 0x000fea0003800200 */
.L_x_3713:
        /* <DEDUP_REMOVED lines=38> */
.L_x_3716:
[----:B------:R-:W-:Y:S05]  /*2ad0*/  BSYNC.RECONVERGENT B0 ;  /* 0x0000000000007941 */ /* 0x000fea0003800200 */
.L_x_3715:
        /* <DEDUP_REMOVED lines=38> */
.L_x_3718:
[----:B------:R-:W-:Y:S05]  /*2d40*/  BSYNC.RECONVERGENT B0 ;  /* 0x0000000000007941 */ /* 0x000fea0003800200 */
.L_x_3717:
        /* <DEDUP_REMOVED lines=38> */
.L_x_3720:
[----:B------:R-:W-:Y:S05]  /*2fb0*/  BSYNC.RECONVERGENT B0 ;  /* 0x0000000000007941 */ /* 0x000fea0003800200 */
.L_x_3719:
        /* <DEDUP_REMOVED lines=38> */
.L_x_3722:
[----:B------:R-:W-:Y:S05]  /*3220*/  BSYNC.RECONVERGENT B0 ;  /* 0x0000000000007941 */ /* 0x000fea0003800200 */
.L_x_3721:
        /* <DEDUP_REMOVED lines=38> */
.L_x_3724:
[----:B------:R-:W-:Y:S05]  /*3490*/  BSYNC.RECONVERGENT B0 ;  /* 0x0000000000007941 */ /* 0x000fea0003800200 */
.L_x_3723:
        /* <DEDUP_REMOVED lines=38> */
.L_x_3726:
[----:B------:R-:W-:Y:S05]  /*3700*/  BSYNC.RECONVERGENT B0 ;  /* 0x0000000000007941 */ /* 0x000fea0003800200 */
.L_x_3725:
        /* <DEDUP_REMOVED lines=38> */
.L_x_3728:
[----:B------:R-:W-:Y:S05]  /*3970*/  BSYNC.RECONVERGENT B0 ;  /* 0x0000000000007941 */ /* 0x000fea0003800200 */
.L_x_3727:
        /* <DEDUP_REMOVED lines=38> */
.L_x_3730:
[----:B------:R-:W-:Y:S05]  /*3be0*/  BSYNC.RECONVERGENT B0 ;  /* 0x0000000000007941 */ /* 0x000fea0003800200 */
.L_x_3729:
        /* <DEDUP_REMOVED lines=38> */
.L_x_3732:
[----:B------:R-:W-:Y:S05]  /*3e50*/  BSYNC.RECONVERGENT B0 ;  /* 0x0000000000007941 */ /* 0x000fea0003800200 */
.L_x_3731:
        /* <DEDUP_REMOVED lines=38> */
.L_x_3734:
[----:B------:R-:W-:Y:S05]  /*40c0*/  BSYNC.RECONVERGENT B0 ;  /* 0x0000000000007941 */ /* 0x000fea0003800200 */
.L_x_3733:
        /* <DEDUP_REMOVED lines=40> */
.L_x_3736:
[----:B------:R-:W-:Y:S05]  /*4350*/  BSYNC.RECONVERGENT B0 ;  /* 0x0000000000007941 */ /* 0x000fea0003800200 */
.L_x_3735:
        /* <DEDUP_REMOVED lines=39> */
.L_x_3738:
[----:B------:R-:W-:Y:S05]  /*45d0*/  BSYNC.RECONVERGENT B0 ;  /* 0x0000000000007941 */ /* 0x000fea0003800200 */
.L_x_3737:
        /* <DEDUP_REMOVED lines=43> */
.L_x_3740:
[----:B------:R-:W-:Y:S05]  /*4890*/  BSYNC.RECONVERGENT B0 ;  /* 0x0000000000007941 */ /* 0x000fea0003800200 */
.L_x_3739:
        /* <DEDUP_REMOVED lines=43> */
.L_x_3742:
[----:B------:R-:W-:Y:S05]  /*4b50*/  BSYNC.RECONVERGENT B0 ;  /* 0x0000000000007941 */ /* 0x000fea0003800200 */
.L_x_3741:
        /* <DEDUP_REMOVED lines=98> */
.L_x_3749:
        /* <DEDUP_REMOVED lines=428> */
[----:B------:R-:W2:Y:S02]  /*6c40*/  LDG.E.U16 R28, desc[UR10][R28.64] ;  /* 0x0000000a1c1c7981 */ /* 0x000ea4000c1e1500 */
[----:B--2---:R-:W-:Y:S01]  /*6c50*/  HADD2.F32 R27, -RZ, R28.H0_H0 ;  /* 0x2000001cff1b7230 */ /* 0x004fe20000004100 */
[----:B------:R-:W-:Y:S06]  /*6c60*/  BRA `(.L_x_3744) ;  /* 0x00000000001c7947 */ /* 0x000fec0003800000 */
.L_x_3745:
[----:B------:R-:W-:Y:S01]  /*6c70*/  LOP3.LUT P6, RZ, R193, 0x2000, RZ, 0xc0, !PT ;  /* 0x00002000c1ff7812 */ /* 0x000fe200078cc0ff */
[----:B------:R-:W-:-:S12]  /*6c80*/  IMAD.MOV.U32 R27, RZ, RZ, RZ ;  /* 0x000000ffff1b7224 */ /* 0x000fd800078e00ff */
[----:B------:R-:W-:Y:S05]  /*6c90*/  @!P6 BRA `(.L_x_3744) ;  /* 0x000000000010e947 */ /* 0x000fea0003800000 */
[----:B------:R-:W-:-:S05]  /*6ca0*/  IADD3 R28, P6, PT, R130, R163, RZ ;  /* 0x000000a3821c7210 */ /* 0x000fca0007fde0ff */
[----:B------:R-:W-:-:S05]  /*6cb0*/  IMAD.X R29, R69, 0x1, R164, P6 ;  /* 0x00000001451d7824 */ /* 0x000fca00030e06a4 */
[----:B------:R-:W2:Y:S02]  /*6cc0*/  LDG.E.U16 R28, desc[UR10][R28.64] ;  /* 0x0000000a1c1c7981 */ /* 0x000ea4000c1e1500 */
[----:B--2---:R-:W-:-:S07]  /*6cd0*/  HADD2.F32 R27, -RZ, R28.H0_H0 ;  /* 0x2000001cff1b7230 */ /* 0x004fce0000004100 */
.L_x_3744:
[-C--:B------:R-:W-:Y:S01]  /*6ce0*/  FFMA.FTZ R28, R32, R34.reuse, R35 ;  /* 0x00000022201c7223 */ /* 0x080fe20000010023 */
        /* <DEDUP_REMOVED lines=71> */
[----:B-1----:R-:W-:Y:S01]  /*7160*/  @!P6 IMAD.MOV.U32 R215, RZ, RZ, R27 ;  /* 0x000000ffffd7e224 */ /* 0x002fe200078e001b */
        /* <DEDUP_REMOVED lines=47> */
.L_x_3748:
[----:B------:R-:W-:Y:S02]  /*7460*/  ISETP.NE.AND P6, PT, R55, R122, PT ;  /* 0x0000007a3700720c */ /* 0x000fe40003fc5270 */
[----:B------:R-:W-:Y:S02]  /*7470*/  P2R R26, PR, RZ, 0x1 ;  /* 0x00000001ff1a7803 */ /* 0x000fe40000000000 */
[----:B------:R-:W-:-:S13]  /*7480*/  ISETP.NE.OR P6, PT, R28, RZ, P6 ;  /* 0x000000ff1c00720c */ /* 0x000fda00037c5670 */
[----:B------:R-:W-:Y:S02]  /*7490*/  @!P6 IADD3 R28, P0, PT, R130, R163, RZ ;  /* 0x000000a3821ce210 */ /* 0x000fe40007f1e0ff */
[----:B------:R-:W-:Y:S02]  /*74a0*/  @!P6 F2FP.F16.F32.PACK_AB R27, RZ, R27 ;  /* 0x0000001bff1be23e */ /* 0x000fe400000000ff */
[----:B------:R-:W-:Y:S02]  /*74b0*/  @!P6 IADD3.X R29, PT, PT, R69, R164, RZ, P0, !PT ;  /* 0x000000a4451de210 */ /* 0x000fe400007fe4ff */
[----:B------:R-:W-:-:S03]  /*74c0*/  ISETP.NE.AND P0, PT, R26, RZ, PT ;  /* 0x000000ff1a00720c */ /* 0x000fc60003f05270 */
[----:B------:R0:W-:Y:S10]  /*74d0*/  @!P6 STG.E.U16 desc[UR10][R28.64], R27 ;  /* 0x0000001b1c00e986 */ /* 0x0001f4000c10150a */
.L_x_3747:
[----:B------:R-:W-:Y:S05]  /*74e0*/  BSYNC.RECONVERGENT B0 ;  /* 0x0000000000007941 */ /* 0x000fea0003800200 */
.L_x_3746:
        /* <DEDUP_REMOVED lines=30> */
.L_x_3743:
        /* <DEDUP_REMOVED lines=433> */
.L_x_3751:
        /* <DEDUP_REMOVED lines=10> */
.L_x_8023:


//--------------------- .text._Z25selective_scan_fwd_kernelI32Selective_Scan_fwd_kernel_traitsILi32ELi16ELi1ELb1ELb1ELb1ELb0ELb0EN3c104HalfEfS2_EEv13SSMParamsBase --------------------------
	.section	.text._Z25selective_scan_fwd_kernelI32Selective_Scan_fwd_kernel_traitsILi32ELi16ELi1ELb1ELb1ELb1ELb0ELb0EN3c104HalfEfS2_EEv13SSMParamsBase,"ax",@progbits
	.align	128
        .global         _Z25selective_scan_fwd_kernelI32Selective_Scan_fwd_kernel_traitsILi32ELi16ELi1ELb1ELb1ELb1ELb0ELb0EN3c104HalfEfS2_EEv13SSMParamsBase
        .type           _Z25selective_scan_fwd_kernelI32Selective_Scan_fwd_kernel_traitsILi32ELi16ELi1ELb1ELb1ELb1ELb0ELb0EN3c104HalfEfS2_EEv13SSMParamsBase,@function
        .size           _Z25selective_scan_fwd_kernelI32Selective_Scan_fwd_kernel_traitsILi32ELi16ELi1ELb1ELb1ELb1ELb0ELb0EN3c104HalfEfS2_EEv13SSMParamsBase,(.L_x_8024 - _Z25selective_scan_fwd_kernelI32Selective_Scan_fwd_kernel_traitsILi32ELi16ELi1ELb1ELb1ELb1ELb0ELb0EN3c104HalfEfS2_EEv13SSMParamsBase)
        .other          _Z25selective_scan_fwd_kernelI32Selective_Scan_fwd_kernel_traitsILi32ELi16ELi1ELb1ELb1ELb1ELb0ELb0EN3c104HalfEfS2_EEv13SSMParamsBase,@"STO_CUDA_ENTRY STV_DEFAULT"
_Z25selective_scan_fwd_kernelI32Selective_Scan_fwd_kernel_traitsILi32ELi16ELi1ELb1ELb1ELb1ELb0ELb0EN3c104HalfEfS2_EEv13SSMParamsBase:
.text._Z25selective_scan_fwd_kernelI32Selective_Scan_fwd_kernel_traitsILi32ELi16ELi1ELb1ELb1ELb1ELb0ELb0EN3c104HalfEfS2_EEv13SSMParamsBase:
        /* <DEDUP_REMOVED lines=38> */
.L_x_3752:
        /* <DEDUP_REMOVED lines=83> */
.L_x_3753:
        /* <DEDUP_REMOVED lines=11> */
.L_x_3754:
        /* <DEDUP_REMOVED lines=70> */
.L_x_3755:
        /* <DEDUP_REMOVED lines=30> */
.L_x_3756:
        /* <DEDUP_REMOVED lines=37> */
.L_x_3796:
        /* <DEDUP_REMOVED lines=87> */
.L_x_3758:
[----:B------:R-:W-:Y:S05]  /*1640*/  BSYNC.RECONVERGENT B0 ;  /* 0x0000000000007941 */ /* 0x000fea0003800200 */
.L_x_3757:
        /* <DEDUP_REMOVED lines=35> */
.L_x_3760:
[----:B------:R-:W-:Y:S05]  /*1880*/  BSYNC.RECONVERGENT B0 ;  /* 0x0000000000007941 */ /* 0x000fea0003800200 */
.L_x_3759:
        /* <DEDUP_REMOVED lines=37> */
.L_x_3762:
[----:B------:R-:W-:Y:S05]  /*1ae0*/  BSYNC.RECONVERGENT B0 ;  /* 0x0000000000007941 */ /* 0x000fea0003800200 */
.L_x_3761:
        /* <DEDUP_REMOVED lines=35> */
.L_x_3764:
[----:B------:R-:W-:Y:S05]  /*1d20*/  BSYNC.RECONVERGENT B0 ;  /* 0x0000000000007941 */ /* 0x000fea0003800200 */
.L_x_3763:
        /* <DEDUP_REMOVED lines=37> */
.L_x_3766:
[----:B------:R-:W-:Y:S05]  /*1f80*/  BSYNC.RECONVERGENT B0 ;  /* 0x0000000000007941 */ /* 0x000fea0003800200 */
.L_x_3765:
        /* <DEDUP_REMOVED lines=35> */
.L_x_3768:
[----:B------:R-:W-:Y:S05]  /*21c0*/  BSYNC.RECONVERGENT B0 ;  /* 0x0000000000007941 */ /* 0x000fea0003800200 */
.L_x_3767:
        /* <DEDUP_REMOVED lines=37> */
.L_x_3770:
[----:B------:R-:W-:Y:S05]  /*2420*/  BSYNC.RECONVERGENT B0 ;  /* 0x0000000000007941 */ /* 0x000fea0003800200 */
.L_x_3769:
        /* <DEDUP_REMOVED lines=35> */
.L_x_3772:
[----:B------:R-:W-:Y:S05]  /*2660*/  BSYNC.RECONVERGENT B0 ;  /* 0x0000000000007941 */ /* 0x000fea0003800200 */
.L_x_3771:
        /* <DEDUP_REMOVED lines=38> */
.L_x_3774:
[----:B------:R-:W-:Y:S05]  /*28d0*/  BSYNC.RECONVERGENT B0 ;  /* 0x0000000000007941 */ /* 0x000fea0003800200 */
.L_x_3773:
        /* <DEDUP_REMOVED lines=36> */
.L_x_3776:
[----:B------:R-:W-:Y:S05]  /*2b20*/  BSYNC.RECONVERGENT B0 ;  /* 0x0000000000007941 */ /* 0x000fea0003800200 */
.L_x_3775:
        /* <DEDUP_REMOVED lines=39> */
.L_x_3778:
[----:B------:R-:W-:Y:S05]  /*2da0*/  BSYNC.RECONVERGENT B0 ;  /* 0x0000000000007941 */ /* 0x000fea0003800200 */
.L_x_3777:
        /* <DEDUP_REMOVED lines=39> */
.L_x_3780:
[----:B------:R-:W-:Y:S05]  /*3020*/  BSYNC.RECONVERGENT B0 ;  /* 0x0000000000007941 */ /* 0x000fea0003800200 */
.L_x_3779:
        /* <DEDUP_REMOVED lines=43> */
.L_x_3782:
[----:B------:R-:W-:Y:S05]  /*32e0*/  BSYNC.RECONVERGENT B0 ;  /* 0x0000000000007941 */ /* 0x000fea0003800200 */
.L_x_3781:
        /* <DEDUP_REMOVED lines=32> */
.L_x_3784:
[----:B------:R-:W-:Y:S05]  /*34f0*/  BSYNC.RECONVERGENT B0 ;  /* 0x0000000000007941 */ /* 0x000fea0003800200 */
.L_x_3783:
        /* <DEDUP_REMOVED lines=32> */
.L_x_3786:
[----:B------:R-:W-:Y:S05]  /*3700*/  BSYNC.RECONVERGENT B0 ;  /* 0x0000000000007941 */ /* 0x000fea0003800200 */
.L_x_3785:
        /* <DEDUP_REMOVED lines=32> */
.L_x_3788:
[----:B------:R-:W-:Y:S05]  /*3910*/  BSYNC.RECONVERGENT B0 ;  /* 0x0000000000007941 */ /* 0x000fea0003800200 */
.L_x_3787:
        /* <DEDUP_REMOVED lines=89> */
.L_x_3795:
        /* <DEDUP_REMOVED lines=11> */
[----:B------:R-:W3:Y:S04]  /*3f60*/  LDG.E.128 R12, desc[UR10][R46.64+-0x200] ;  /* 0xfffe000a2e0c7981 */ /* 0x000ee8000c1e1d00 */
[----:B------:R-:W0:Y:S04]  /*3f70*/  LDS.128 R8, [R0+0x10] ;  /* 0x0000100000087984 */ /* 0x000e280000000c00 */
[----:B------:R-:W1:Y:S01]  /*3f80*/  LDS.128 R4, [R0] ;  /* 0x0000000000047984 */ /* 0x000e620000000c00 */
[----:B----4-:R-:W-:-:S04]  /*3f90*/  FMUL.FTZ R162, R146, 1.4426950216293334961 ;  /* 0x3fb8aa3b92a27820 */ /* 0x010fc80000410000 */
[C---:B------:R-:W-:Y:S01]  /*3fa0*/  FMUL.FTZ R152, R162.reuse, R83 ;  /* 0x00000053a2987220 */ /* 0x040fe20000410000 */
[----:B------:R-:W-:-:S03]  /*3fb0*/  FMUL.FTZ R146, R162, R87 ;  /* 0x00000057a2927220 */ /* 0x000fc60000410000 */
[----:B------:R4:W5:Y:S04]  /*3fc0*/  MUFU.EX2 R154, R152 ;  /* 0x00000098009a7308 */ /* 0x0009680000000800 */
[----:B------:R5:W-:Y:S01]  /*3fd0*/  MUFU.EX2 R150, R146 ;  /* 0x0000009200967308 */ /* 0x000be20000000800 */
[-C--:B------:R-:W-:Y:S02]  /*3fe0*/  ISETP.GE.U32.AND P5, PT, R72, R49.reuse, PT ;  /* 0x000000314800720c */ /* 0x080fe40003fa6070 */
[-C--:B------:R-:W-:Y:S02]  /*3ff0*/  ISETP.GE.U32.AND P0, PT, R78, R49.reuse, PT ;  /* 0x000000314e00720c */ /* 0x080fe40003f06070 */
[----:B------:R-:W-:Y:S01]  /*4000*/  ISETP.GE.U32.AND P3, PT, R76, R49, PT ;  /* 0x000000314c00720c */ /* 0x000fe20003f66070 */
[----:B0-----:R-:W-:-:S02]  /*4010*/  HADD2.F32 R164, -RZ, R10.H0_H0 ;  /* 0x2000000affa47230 */ /* 0x001fc40000004100 */
[----:B------:R-:W-:Y:S02]  /*4020*/  HADD2.F32 R171, -RZ, R10.H1_H1 ;  /* 0x3000000affab7230 */ /* 0x000fe40000004100 */
[----:B------:R-:W-:Y:S01]  /*4030*/  FMUL.FTZ R10, R162, R89 ;  /* 0x00000059a20a7220 */ /* 0x000fe20000410000 */
[--C-:B-1----:R-:W-:Y:S02]  /*4040*/  HADD2.F32 R170, -RZ, R4.reuse.H0_H0 ;  /* 0x20000004ffaa7230 */ /* 0x102fe40000004100 */
[----:B------:R-:W-:Y:S01]  /*4050*/  HADD2.F32 R147, -RZ, R4.H1_H1 ;  /* 0x30000004ff937230 */ /* 0x000fe20000004100 */
[----:B------:R0:W1:Y:S01]  /*4060*/  MUFU.EX2 R149, R10 ;  /* 0x0000000a00957308 */ /* 0x0000620000000800 */
[----:B------:R-:W-:Y:S02]  /*4070*/  HADD2.F32 R153, -RZ, R6.H1_H1 ;  /* 0x30000006ff997230 */ /* 0x000fe40000004100 */
[----:B------:R-:W-:-:S03]  /*4080*/  HADD2.F32 R4, -RZ, R5.H0_H0 ;  /* 0x20000005ff047230 */ /* 0x000fc60000004100 */
[----:B----4-:R-:W-:Y:S01]  /*4090*/  FMUL.FTZ R152, R130, R153 ;  /* 0x0000009982987220 */ /* 0x010fe20000410000 */
[----:B------:R-:W-:Y:S02]  /*40a0*/  HADD2.F32 R5, -RZ, R5.H1_H1 ;  /* 0x30000005ff057230 */ /* 0x000fe40000004100 */
[----:B------:R-:W-:Y:S01]  /*40b0*/  FMUL.FTZ R4, R127, R4 ;  /* 0x000000047f047220 */ /* 0x000fe20000410000 */
[----:B------:R-:W-:Y:S01]  /*40c0*/  HADD2.F32 R148, -RZ, R6.H0_H0 ;  /* 0x20000006ff947230 */ /* 0x000fe20000004100 */
[----:B-----5:R-:W-:Y:S02]  /*40d0*/  FSEL R153, R154, 1, !P5 ;  /* 0x3f8000009a997808 */ /* 0x020fe40006800000 */
[----:B------:R-:W-:Y:S01]  /*40e0*/  FSEL R152, R152, RZ, !P5 ;  /* 0x000000ff98987208 */ /* 0x000fe20006800000 */
[----:B------:R-:W-:Y:S01]  /*40f0*/  FMUL.FTZ R5, R128, R5 ;  /* 0x0000000580057220 */ /* 0x000fe20000410000 */
[----:B------:R-:W-:Y:S01]  /*4100*/  FSEL R146, R4, RZ, !P0 ;  /* 0x000000ff04927208 */ /* 0x000fe20004000000 */
[----:B------:R-:W-:Y:S01]  /*4110*/  FMUL.FTZ R4, R129, R148 ;  /* 0x0000009481047220 */ /* 0x000fe20000410000 */
[----:B------:R-:W-:Y:S01]  /*4120*/  ISETP.NE.AND P5, PT, R53, RZ, PT ;  /* 0x000000ff3500720c */ /* 0x000fe20003fa5270 */
[--C-:B------:R-:W-:Y:S01]  /*4130*/  HADD2.F32 R172, -RZ, R11.reuse.H0_H0 ;  /* 0x2000000bffac7230 */ /* 0x100fe20000004100 */
[----:B------:R-:W-:Y:S01]  /*4140*/  ISETP.GE.U32.AND P4, PT, R74, R49, PT ;  /* 0x000000314a00720c */ /* 0x000fe20003f86070 */
[----:B------:R-:W-:-:S02]  /*4150*/  HADD2.F32 R173, -RZ, R11.H1_H1 ;  /* 0x3000000bffad7230 */ /* 0x000fc40000004100 */
[----:B0-----:R-:W-:Y:S01]  /*4160*/  FMUL.FTZ R10, R126, R147 ;  /* 0x000000937e0a7220 */ /* 0x001fe20000410000 */
[----:B-1----:R-:W-:Y:S02]  /*4170*/  FSEL R147, R149, 1, !P0 ;  /* 0x3f80000095937808 */ /* 0x002fe40004000000 */
[----:B------:R-:W-:Y:S02]  /*4180*/  FSEL R149, R150, 1, !P3 ;  /* 0x3f80000096957808 */ /* 0x000fe40005800000 */
[----:B------:R-:W-:Y:S01]  /*4190*/  FSEL R148, R5, RZ, !P3 ;  /* 0x000000ff05947208 */ /* 0x000fe20005800000 */
[----:B------:R-:W-:Y:S01]  /*41a0*/  FMUL.FTZ R5, R162, R103 ;  /* 0x00000067a2057220 */ /* 0x000fe20000410000 */
[----:B------:R-:W-:Y:S01]  /*41b0*/  FSEL R150, R4, RZ, !P4 ;  /* 0x000000ff04967208 */ /* 0x000fe20006000000 */
[----:B------:R-:W-:Y:S01]  /*41c0*/  FMUL.FTZ R4, R162, R104 ;  /* 0x00000068a2047220 */ /* 0x000fe20000410000 */
[----:B------:R-:W-:Y:S01]  /*41d0*/  HADD2.F32 R6, -RZ, R7.H0_H0 ;  /* 0x20000007ff067230 */ /* 0x000fe20000004100 */
[----:B------:R-:W-:Y:S01]  /*41e0*/  MUFU.EX2 R165, R5 ;  /* 0x0000000500a57308 */ /* 0x000fe20000000800 */
[----:B------:R-:W-:-:S03]  /*41f0*/  ISETP.GE.U32.AND P6, PT, R80, R49, PT ;  /* 0x000000315000720c */ /* 0x000fc60003fc6070 */
[----:B------:R-:W-:Y:S01]  /*4200*/  MUFU.EX2 R166, R4 ;  /* 0x0000000400a67308 */ /* 0x000fe20000000800 */
[C---:B------:R-:W-:Y:S01]  /*4210*/  FMUL.FTZ R151, R162.reuse, R85 ;  /* 0x00000055a2977220 */ /* 0x040fe20000410000 */
[C---:B------:R-:W-:Y:S01]  /*4220*/  FMUL.FTZ R155, R162.reuse, R81 ;  /* 0x00000051a29b7220 */ /* 0x040fe20000410000 */
[----:B------:R-:W-:Y:S01]  /*4230*/  FMUL.FTZ R157, R162, R95 ;  /* 0x0000005fa29d7220 */ /* 0x000fe20000410000 */
[----:B------:R-:W-:Y:S01]  /*4240*/  FSEL R10, R10, RZ, !P6 ;  /* 0x000000ff0a0a7208 */ /* 0x000fe20007000000 */
[----:B------:R-:W-:Y:S01]  /*4250*/  FMUL.FTZ R6, R131, R6 ;  /* 0x0000000683067220 */ /* 0x000fe20000410000 */
[----:B------:R-:W-:Y:S02]  /*4260*/  HADD2.F32 R7, -RZ, R7.H1_H1 ;  /* 0x30000007ff077230 */ /* 0x000fe40000004100 */
[C---:B------:R-:W-:Y:S01]  /*4270*/  FMUL.FTZ R158, R162.reuse, R97 ;  /* 0x00000061a29e7220 */ /* 0x040fe20000410000 */
[----:B------:R-:W0:Y:S01]  /*4280*/  MUFU.EX2 R151, R151 ;  /* 0x0000009700977308 */ /* 0x000e220000000800 */
[----:B------:R-:W-:Y:S01]  /*4290*/  FMUL.FTZ R160, R162, R102 ;  /* 0x00000066a2a07220 */ /* 0x000fe20000410000 */
[----:B------:R-:W-:-:S02]  /*42a0*/  HADD2.F32 R156, -RZ, R8.H0_H0 ;  /* 0x20000008ff9c7230 */ /* 0x000fc40000004100 */
[----:B------:R-:W-:Y:S01]  /*42b0*/  MUFU.EX2 R155, R155 ;  /* 0x0000009b009b7308 */ /* 0x000fe20000000800 */
[----:B------:R-:W-:Y:S01]  /*42c0*/  FMUL.FTZ R167, R162, R105 ;  /* 0x00000069a2a77220 */ /* 0x000fe20000410000 */
[----:B------:R-:W-:Y:S02]  /*42d0*/  FMUL.FTZ R7, R132, R7 ;  /* 0x0000000784077220 */ /* 0x000fe40000410000 */
[----:B------:R-:W1:Y:S01]  /*42e0*/  MUFU.EX2 R157, R157 ;  /* 0x0000009d009d7308 */ /* 0x000e620000000800 */
[----:B------:R-:W-:-:S03]  /*42f0*/  ISETP.GE.U32.AND P0, PT, R68, R49, PT ;  /* 0x000000314400720c */ /* 0x000fc60003f06070 */
[----:B------:R4:W5:Y:S01]  /*4300*/  MUFU.EX2 R159, R158 ;  /* 0x0000009e009f7308 */ /* 0x0009620000000800 */
[----:B------:R-:W-:-:S03]  /*4310*/  FMUL.FTZ R174, R162, R108 ;  /* 0x0000006ca2ae7220 */ /* 0x000fc60000410000 */
[----:B------:R1:W5:Y:S01]  /*4320*/  MUFU.EX2 R163, R160 ;  /* 0x000000a000a37308 */ /* 0x0003620000000800 */
[----:B------:R-:W-:-:S03]  /*4330*/  HADD2.F32 R161, -RZ, R8.H1_H1 ;  /* 0x30000008ffa17230 */ /* 0x000fc60000004100 */
[----:B------:R-:W5:Y:S01]  /*4340*/  MUFU.EX2 R167, R167 ;  /* 0x000000a700a77308 */ /* 0x000f620000000800 */
[----:B----4-:R-:W-:Y:S01]  /*4350*/  FMUL.FTZ R158, R133, R156 ;  /* 0x0000009c859e7220 */ /* 0x010fe20000410000 */
[----:B------:R-:W-:Y:S01]  /*4360*/  FSEL R156, R7, RZ, !P0 ;  /* 0x000000ff079c7208 */ /* 0x000fe20004000000 */
[----:B------:R-:W-:Y:S01]  /*4370*/  FMUL.FTZ R7, R162, R107 ;  /* 0x0000006ba2077220 */ /* 0x000fe20000410000 */
[--C-:B------:R-:W-:Y:S01]  /*4380*/  HADD2.F32 R8, -RZ, R9.reuse.H0_H0 ;  /* 0x20000009ff087230 */ /* 0x100fe20000004100 */
[-C--:B------:R-:W-:Y:S01]  /*4390*/  ISETP.GE.U32.AND P3, PT, R66, R49.reuse, PT ;  /* 0x000000314200720c */ /* 0x080fe20003f66070 */
[----:B------:R-:W-:Y:S01]  /*43a0*/  HADD2.F32 R9, -RZ, R9.H1_H1 ;  /* 0x30000009ff097230 */ /* 0x000fe20000004100 */
[----:B0-----:R-:W-:Y:S01]  /*43b0*/  FSEL R151, R151, 1, !P4 ;  /* 0x3f80000097977808 */ /* 0x001fe20006000000 */
[----:B------:R0:W-:Y:S01]  /*43c0*/  MUFU.EX2 R169, R7 ;  /* 0x0000000700a97308 */ /* 0x0001e20000000800 */
[----:B------:R-:W-:-:S03]  /*43d0*/  ISETP.GE.U32.AND P4, PT, R64, R49, PT ;  /* 0x000000314000720c */ /* 0x000fc60003f86070 */
[----:B------:R-:W-:Y:S01]  /*43e0*/  MUFU.EX2 R174, R174 ;  /* 0x000000ae00ae7308 */ /* 0x000fe20000000800 */
[----:B-1----:R-:W-:Y:S01]  /*43f0*/  FSEL R157, R157, 1, !P0 ;  /* 0x3f8000009d9d7808 */ /* 0x002fe20004000000 */
[----:B------:R-:W-:Y:S01]  /*4400*/  FMUL.FTZ R160, R134, R161 ;  /* 0x000000a186a07220 */ /* 0x000fe20000410000 */
[----:B------:R-:W-:Y:S01]  /*4410*/  ISETP.GE.U32.AND P0, PT, R60, R49, PT ;  /* 0x000000313c00720c */ /* 0x000fe20003f06070 */
[----:B------:R-:W-:Y:S01]  /*4420*/  FMUL.FTZ R8, R135, R8 ;  /* 0x0000000887087220 */ /* 0x000fe20000410000 */
[----:B------:R-:W-:Y:S01]  /*4430*/  FSEL R158, R158, RZ, !P3 ;  /* 0x000000ff9e9e7208 */ /* 0x000fe20005800000 */
[----:B0-----:R-:W-:Y:S01]  /*4440*/  FMUL.FTZ R7, R137, R164 ;  /* 0x000000a489077220 */ /* 0x001fe20000410000 */
[----:B-----5:R-:W-:Y:S01]  /*4450*/  FSEL R159, R159, 1, !P3 ;  /* 0x3f8000009f9f7808 */ /* 0x020fe20005800000 */
[----:B------:R-:W-:Y:S01]  /*4460*/  FMUL.FTZ R9, R136, R9 ;  /* 0x0000000988097220 */ /* 0x000fe20000410000 */
[----:B------:R-:W-:Y:S02]  /*4470*/  ISETP.GE.U32.AND P3, PT, R58, R49, PT ;  /* 0x000000313a00720c */ /* 0x000fe40003f66070 */
[----:B------:R-:W-:Y:S01]  /*4480*/  FSEL R161, R163, 1, !P4 ;  /* 0x3f800000a3a17808 */ /* 0x000fe20006000000 */
[----:B------:R-:W-:Y:S01]  /*4490*/  FMUL.FTZ R171, R138, R171 ;  /* 0x000000ab8aab7220 */ /* 0x000fe20000410000 */
[----:B------:R-:W-:Y:S01]  /*44a0*/  FSEL R160, R160, RZ, !P4 ;  /* 0x000000ffa0a07208 */ /* 0x000fe20006000000 */
[----:B------:R-:W-:Y:S01]  /*44b0*/  FMUL.FTZ R172, R139, R172 ;  /* 0x000000ac8bac7220 */ /* 0x000fe20000410000 */
[----:B------:R-:W-:Y:S01]  /*44c0*/  FSEL R164, R9, RZ, !P0 ;  /* 0x000000ff09a47208 */ /* 0x000fe20004000000 */
[----:B------:R-:W-:Y:S01]  /*44d0*/  FMUL.FTZ R173, R140, R173 ;  /* 0x000000ad8cad7220 */ /* 0x000fe20000410000 */
[----:B------:R-:W-:-:S02]  /*44e0*/  FSEL R167, R167, 1, !P3 ;  /* 0x3f800000a7a77808 */ /* 0x000fc40005800000 */
[----:B------:R-:W-:-:S04]  /*44f0*/  ISETP.GE.U32.AND P4, PT, R56, R49, PT ;  /* 0x000000313800720c */ /* 0x000fc80003f86070 */
[----:B------:R-:W-:Y:S01]  /*4500*/  FSEL R171, R171, RZ, !P4 ;  /* 0x000000ffabab7208 */ /* 0x000fe20006000000 */
[----:B--2---:R0:W-:Y:S04]  /*4510*/  STS.128 [R48+0x620], R16 ;  /* 0x0006201030007388 */ /* 0x0041e80000000c00 */
[----:B---3--:R-:W-:Y:S01]  /*4520*/  STS.128 [R48+0x420], R12 ;  /* 0x0004200c30007388 */ /* 0x008fe20000000c00 */
[----:B------:R-:W-:-:S03]  /*4530*/  NOP ;  /* 0x0000000000007918 */ /* 0x000fc60000000000 */
[----:B------:R-:W1:Y:S04]  /*4540*/  LDS.128 R20, [R0+0x420] ;  /* 0x0004200000147984 */ /* 0x000e680000000c00 */
[----:B------:R-:W2:Y:S01]  /*4550*/  LDS.128 R24, [R0+0x430] ;  /* 0x0004300000187984 */ /* 0x000ea20000000c00 */
[----:B0-----:R-:W-:-:S03]  /*4560*/  FMUL.FTZ R19, R162, R91 ;  /* 0x0000005ba2137220 */ /* 0x001fc60000410000 */
[----:B------:R-:W0:Y:S01]  /*4570*/  @P5 LDS.64 R4, [UR7] ;  /* 0x00000007ff045984 */ /* 0x000e220008000a00 */
[----:B------:R-:W3:Y:S02]  /*4580*/  MUFU.EX2 R11, R19 ;  /* 0x00000013000b7308 */ /* 0x000ee40000000800 */
[----:B---3--:R-:W-:Y:S02]  /*4590*/  FSEL R11, R11, 1, !P6 ;  /* 0x3f8000000b0b7808 */ /* 0x008fe40007000000 */
[----:B------:R-:W-:-:S04]  /*45a0*/  ISETP.GE.U32.AND P6, PT, R70, R49, PT ;  /* 0x000000314600720c */ /* 0x000fc80003fc6070 */
[----:B------:R-:W-:Y:S01]  /*45b0*/  FSEL R154, R6, RZ, !P6 ;  /* 0x000000ff069a7208 */ /* 0x000fe20007000000 */
[----:B------:R-:W-:-:S04]  /*45c0*/  FMUL.FTZ R6, R162, R106 ;  /* 0x0000006aa2067220 */ /* 0x000fc80000410000 */
[----:B------:R3:W4:Y:S01]  /*45d0*/  MUFU.EX2 R168, R6 ;  /* 0x0000000600a87308 */ /* 0x0007220000000800 */
[----:B------:R-:W-:Y:S01]  /*45e0*/  FSEL R155, R155, 1, !P6 ;  /* 0x3f8000009b9b7808 */ /* 0x000fe20007000000 */
[----:B---3--:R-:W-:Y:S01]  /*45f0*/  FMUL.FTZ R6, R162, R93 ;  /* 0x0000005da2067220 */ /* 0x008fe20000410000 */
[----:B------:R-:W-:-:S05]  /*4600*/  ISETP.GE.U32.AND P6, PT, R62, R49, PT ;  /* 0x000000313e00720c */ /* 0x000fca0003fc6070 */
[----:B------:R-:W3:Y:S01]  /*4610*/  MUFU.EX2 R6, R6 ;  /* 0x0000000600067308 */ /* 0x000ee20000000800 */
[----:B------:R-:W-:Y:S02]  /*4620*/  FSEL R163, R165, 1, !P6 ;  /* 0x3f800000a5a37808 */ /* 0x000fe40007000000 */
[----:B------:R-:W-:Y:S02]  /*4630*/  FSEL R165, R166, 1, !P0 ;  /* 0x3f800000a6a57808 */ /* 0x000fe40004000000 */
[----:B------:R-:W-:Y:S01]  /*4640*/  FSEL R166, R7, RZ, !P3 ;  /* 0x000000ff07a67208 */ /* 0x000fe20005800000 */
[----:B------:R-:W-:Y:S01]  /*4650*/  FMUL.FTZ R7, R125, R170 ;  /* 0x000000aa7d077220 */ /* 0x000fe20000410000 */
[----:B------:R-:W-:Y:S01]  /*4660*/  FSEL R162, R8, RZ, !P6 ;  /* 0x000000ff08a27208 */ /* 0x000fe20007000000 */
[--C-:B-1----:R-:W-:Y:S01]  /*4670*/  HADD2.F32 R12, -RZ, R20.reuse.H0_H0 ;  /* 0x20000014ff0c7230 */ /* 0x102fe20000004100 */
[-C--:B------:R-:W-:Y:S01]  /*4680*/  ISETP.GE.U32.AND P6, PT, R54, R49.reuse, PT ;  /* 0x000000313600720c */ /* 0x080fe20003fc6070 */
[----:B------:R-:W-:Y:S01]  /*4690*/  HADD2.F32 R13, -RZ, R20.H1_H1 ;  /* 0x30000014ff0d7230 */ /* 0x000fe20000004100 */
[-C--:B------:R-:W-:Y:S01]  /*46a0*/  ISETP.GE.U32.AND P0, PT, R52, R49.reuse, PT ;  /* 0x000000313400720c */ /* 0x080fe20003f06070 */
[--C-:B------:R-:W-:Y:S01]  /*46b0*/  HADD2.F32 R15, -RZ, R21.reuse.H0_H0 ;  /* 0x20000015ff0f7230 */ /* 0x100fe20000004100 */
[----:B------:R-:W-:Y:S01]  /*46c0*/  ISETP.GE.U32.AND P3, PT, R84, R49, PT ;  /* 0x000000315400720c */ /* 0x000fe20003f66070 */
[----:B------:R-:W-:-:S02]  /*46d0*/  HADD2.F32 R14, -RZ, R21.H1_H1 ;  /* 0x30000015ff0e7230 */ /* 0x000fc40000004100 */
[--C-:B--2---:R-:W-:Y:S02]  /*46e0*/  HADD2.F32 R20, -RZ, R24.reuse.H0_H0 ;  /* 0x20000018ff147230 */ /* 0x104fe40000004100 */
[----:B------:R-:W-:Y:S02]  /*46f0*/  HADD2.F32 R19, -RZ, R24.H1_H1 ;  /* 0x30000018ff137230 */ /* 0x000fe40000004100 */
[--C-:B------:R-:W-:Y:S02]  /*4700*/  HADD2.F32 R16, -RZ, R22.reuse.H0_H0 ;  /* 0x20000016ff107230 */ /* 0x100fe40000004100 */
[----:B------:R-:W-:Y:S02]  /*4710*/  HADD2.F32 R17, -RZ, R22.H1_H1 ;  /* 0x30000016ff117230 */ /* 0x000fe40000004100 */
[--C-:B------:R-:W-:Y:S02]  /*4720*/  HADD2.F32 R24, -RZ, R26.reuse.H0_H0 ;  /* 0x2000001aff187230 */ /* 0x100fe40000004100 */
[----:B------:R-:W-:Y:S01]  /*4730*/  HADD2.F32 R21, -RZ, R26.H1_H1 ;  /* 0x3000001aff157230 */ /* 0x000fe20000004100 */
[----:B----4-:R-:W-:Y:S01]  /*4740*/  FSEL R168, R168, 1, !P4 ;  /* 0x3f800000a8a87808 */ /* 0x010fe20006000000 */
[----:B------:R-:W-:Y:S01]  /*4750*/  HADD2.F32 R18, -RZ, R23.H0_H0 ;  /* 0x20000017ff127230 */ /* 0x000fe20000004100 */
[----:B------:R-:W-:Y:S01]  /*4760*/  FSEL R169, R169, 1, !P6 ;  /* 0x3f800000a9a97808 */ /* 0x000fe20007000000 */
[----:B------:R-:W-:Y:S01]  /*4770*/  HADD2.F32 R22, -RZ, R25.H0_H0 ;  /* 0x20000019ff167230 */ /* 0x000fe20000004100 */
[----:B------:R-:W-:Y:S01]  /*4780*/  FSEL R170, R174, 1, !P0 ;  /* 0x3f800000aeaa7808 */ /* 0x000fe20004000000 */
[----:B------:R-:W-:Y:S01]  /*4790*/  HADD2.F32 R26, -RZ, R27.H0_H0 ;  /* 0x2000001bff1a7230 */ /* 0x000fe20000004100 */
[----:B------:R-:W-:Y:S01]  /*47a0*/  FSEL R181, R7, RZ, !P3 ;  /* 0x000000ff07b57208 */ /* 0x000fe20005800000 */
[----:B------:R-:W-:Y:S01]  /*47b0*/  HADD2.F32 R23, -RZ, R23.H1_H1 ;  /* 0x30000017ff177230 */ /* 0x000fe20000004100 */
[----:B---3--:R-:W-:Y:S01]  /*47c0*/  FSEL R178, R6, 1, !P3 ;  /* 0x3f80000006b27808 */ /* 0x008fe20005800000 */
[----:B------:R-:W-:Y:S01]  /*47d0*/  HADD2.F32 R25, -RZ, R25.H1_H1 ;  /* 0x30000019ff197230 */ /* 0x000fe20000004100 */
[----:B------:R-:W-:Y:S01]  /*47e0*/  FSEL R172, R172, RZ, !P6 ;  /* 0x000000ffacac7208 */ /* 0x000fe20007000000 */
[----:B------:R-:W-:Y:S01]  /*47f0*/  HADD2.F32 R27, -RZ, R27.H1_H1 ;  /* 0x3000001bff1b7230 */ /* 0x000fe20000004100 */
[----:B------:R-:W-:Y:S01]  /*4800*/  FSEL R173, R173, RZ, !P0 ;  /* 0x000000ffadad7208 */ /* 0x000fe20004000000 */
[----:B0-----:R-:W-:Y:S06]  /*4810*/  @P5 BRA `(.L_x_3790) ;  /* 0x0000000000505947 */ /* 0x001fec0003800000 */
        /* <DEDUP_REMOVED lines=11> */
[----:B------:R-:W2:Y:S02]  /*48d0*/  LDG.E.U16 R5, desc[UR10][R6.64] ;  /* 0x0000000a06057981 */ /* 0x000ea4000c1e1500 */
[----:B--2---:R-:W-:Y:S01]  /*48e0*/  HADD2.F32 R5, -RZ, R5.H0_H0 ;  /* 0x20000005ff057230 */ /* 0x004fe20000004100 */
[----:B------:R-:W-:Y:S06]  /*48f0*/  BRA `(.L_x_3790) ;  /* 0x0000000000187947 */ /* 0x000fec0003800000 */
.L_x_3791:
[----:B------:R-:W-:Y:S01]  /*4900*/  MOV R5, RZ ;  /* 0x000000ff00057202 */ /* 0x000fe20000000f00 */
[----:B------:R-:W-:Y:S06]  /*4910*/  @!P2 BRA `(.L_x_3790) ;  /* 0x000000000010a947 */ /* 0x000fec0003800000 */
[----:B------:R-:W-:Y:S02]  /*4920*/  MOV R6, R141 ;  /* 0x0000008d00067202 */ /* 0x000fe40000000f00 */
[----:B------:R-:W-:-:S05]  /*4930*/  MOV R7, R142 ;  /* 0x0000008e00077202 */ /* 0x000fca0000000f00 */
[----:B------:R-:W2:Y:S02]  /*4940*/  LDG.E.U16 R5, desc[UR10][R6.64] ;  /* 0x0000000a06057981 */ /* 0x000ea4000c1e1500 */
[----:B--2---:R-:W-:-:S07]  /*4950*/  HADD2.F32 R5, -RZ, R5.H0_H0 ;  /* 0x20000005ff057230 */ /* 0x004fce0000004100 */
.L_x_3790:
[----:B------:R-:W-:Y:S01]  /*4960*/  FFMA.FTZ R6, R181, R11, R10 ;  /* 0x0000000bb5067223 */ /* 0x000fe2000001000a */
        /* <DEDUP_REMOVED lines=118> */
.L_x_3794:
[----:B------:R-:W-:-:S04]  /*50d0*/  ISETP.NE.AND P0, PT, R53, R86, PT ;  /* 0x000000563500720c */ /* 0x000fc80003f05270 */
[----:B------:R-:W-:-:S13]  /*50e0*/  ISETP.NE.OR P0, PT, R6, RZ, P0 ;  /* 0x000000ff0600720c */ /* 0x000fda0000705670 */
[----:B------:R-:W-:Y:S02]  /*50f0*/  @!P0 F2FP.F16.F32.PACK_AB R5, RZ, R5 ;  /* 0x00000005ff05823e */ /* 0x000fe400000000ff */
[----:B------:R-:W-:Y:S02]  /*5100*/  @!P0 MOV R4, R141 ;  /* 0x0000008d00048202 */ /* 0x000fe40000000f00 */
[----:B------:R-:W-:Y:S02]  /*5110*/  PRMT R6, R5, 0x7610, R6 ;  /* 0x0000761005067816 */ /* 0x000fe40000000006 */
[----:B------:R-:W-:-:S05]  /*5120*/  @!P0 MOV R5, R142 ;  /* 0x0000008e00058202 */ /* 0x000fca0000000f00 */
[----:B------:R0:W-:Y:S02]  /*5130*/  @!P0 STG.E.U16 desc[UR10][R4.64], R6 ;  /* 0x0000000604008986 */ /* 0x0001e4000c10150a */
.L_x_3793:
[----:B------:R-:W-:Y:S05]  /*5140*/  BSYNC.RECONVERGENT B0 ;  /* 0x0000000000007941 */ /* 0x000fea0003800200 */
.L_x_3792:
[----:B------:R-:W-:Y:S01]  /*5150*/  UIADD3 UR4, UP0, UPT, UR4, UR14, URZ ;  /* 0x0000000e04047290 */ /* 0x000fe2000ff1e0ff */
[----:B------:R-:W-:Y:S01]  /*5160*/  LEA R143, P3, R40, R143, 0x2 ;  /* 0x0000008f288f7211 */ /* 0x000fe200078610ff */
[----:B------:R-:W-:Y:S01]  /*5170*/  UIADD3 UR6, UPT, UPT, UR6, 0x1, URZ ;  /* 0x0000000106067890 */ /* 0x000fe2000fffe0ff */
[----:B------:R-:W-:Y:S01]  /*5180*/  LEA R141, P5, R44, R141, 0x1 ;  /* 0x0000008d2c8d7211 */ /* 0x000fe200078a08ff */
[----:B------:R-:W-:Y:S01]  /*5190*/  UIADD3.X UR5, UPT, UPT, UR5, UR15, URZ, UP0, !UPT ;  /* 0x0000000f05057290 */ /* 0x000fe200087fe4ff */
[----:B------:R-:W-:Y:S01]  /*51a0*/  LEA R36, P0, R38, R36, 0x1 ;  /* 0x0000002426247211 */ /* 0x000fe200078008ff */
[----:B------:R-:W-:Y:S01]  /*51b0*/  UISETP.NE.AND UP0, UPT, UR6, URZ, UPT ;  /* 0x000000ff0600728c */ /* 0x000fe2000bf05270 */
[----:B01----:R-:W-:Y:S01]  /*51c0*/  LEA R4, P4, R42, R46, 0x1 ;  /* 0x0000002e2a047211 */ /* 0x003fe200078808ff */
        /* <DEDUP_REMOVED lines=22> */
.L_x_3789:
        /* <DEDUP_REMOVED lines=38> */
.L_x_3797:
        /* <DEDUP_REMOVED lines=15> */
.L_x_8024:


//--------------------- .text._Z25selective_scan_fwd_kernelI32Selective_Scan_fwd_kernel_traitsILi32ELi16ELi1ELb1ELb1ELb1ELb0ELb1EN3c104HalfEfS2_EEv13SSMParamsBase --------------------------
	.section	.text._Z25selective_scan_fwd_kernelI32Selective_Scan_fwd_kernel_traitsILi32ELi16ELi1ELb1ELb1ELb1ELb0ELb1EN3c104HalfEfS2_EEv13SSMParamsBase,"ax",@progbits
	.align	128
        .global         _Z25selective_scan_fwd_kernelI32Selective_Scan_fwd_kernel_traitsILi32ELi16ELi1ELb1ELb1ELb1ELb0ELb1EN3c104HalfEfS2_EEv13SSMParamsBase
        .type           _Z25selective_scan_fwd_kernelI32Selective_Scan_fwd_kernel_traitsILi32ELi16ELi1ELb1ELb1ELb1ELb0ELb1EN3c104HalfEfS2_EEv13SSMParamsBase,@function
        .size           _Z25selective_scan_fwd_kernelI32Selective_Scan_fwd_kernel_traitsILi32ELi16ELi1ELb1ELb1ELb1ELb0ELb1EN3c104HalfEfS2_EEv13SSMParamsBase,(.L_x_8025 - _Z25selective_scan_fwd_kernelI32Selective_Scan_fwd_kernel_traitsILi32ELi16ELi1ELb1ELb1ELb1ELb0ELb1EN3c104HalfEfS2_EEv13SSMParamsBase)
        .other          _Z25selective_scan_fwd_kernelI32Selective_Scan_fwd_kernel_traitsILi32ELi16ELi1ELb1ELb1ELb1ELb0ELb1EN3c104HalfEfS2_EEv13SSMParamsBase,@"STO_CUDA_ENTRY STV_DEFAULT"
_Z25selective_scan_fwd_kernelI32Selective_Scan_fwd_kernel_traitsILi32ELi16ELi1ELb1ELb1ELb1ELb0ELb1EN3c104HalfEfS2_EEv13SSMParamsBase:
.text._Z25selective_scan_fwd_kernelI32Selective_Scan_fwd_kernel_traitsILi32ELi16ELi1ELb1ELb1ELb1ELb0ELb1EN3c104HalfEfS2_EEv13SSMParamsBase:
        /* <DEDUP_REMOVED lines=43> */
.L_x_3798:
        /* <DEDUP_REMOVED lines=94> */
.L_x_3799:
        /* <DEDUP_REMOVED lines=11> */
.L_x_3800:
        /* <DEDUP_REMOVED lines=72> */
.L_x_3801:
        /* <DEDUP_REMOVED lines=29> */
.L_x_3802:
        /* <DEDUP_REMOVED lines=51> */
.L_x_3842:
        /* <DEDUP_REMOVED lines=279> */
.L_x_3804:
[----:B------:R-:W-:Y:S05]  /*2430*/  BSYNC.RECONVERGENT B0 ;  /* 0x0000000000007941 */ /* 0x000fea0003800200 */
.L_x_3803:
        /* <DEDUP_REMOVED lines=37> */
.L_x_3806:
[----:B------:R-:W-:Y:S05]  /*2690*/  BSYNC.RECONVERGENT B0 ;  /* 0x0000000000007941 */ /* 0x000fea0003800200 */
.L_x_3805:
        /* <DEDUP_REMOVED lines=35> */
.L_x_3808:
[----:B------:R-:W-:Y:S05]  /*28d0*/  BSYNC.RECONVERGENT B0 ;  /* 0x0000000000007941 */ /* 0x000fea0003800200 */
.L_x_3807:
        /* <DEDUP_REMOVED lines=37> */
.L_x_3810:
[----:B------:R-:W-:Y:S05]  /*2b30*/  BSYNC.RECONVERGENT B0 ;  /* 0x0000000000007941 */ /* 0x000fea0003800200 */
.L_x_3809:
        /* <DEDUP_REMOVED lines=35> */
.L_x_3812:
[----:B------:R-:W-:Y:S05]  /*2d70*/  BSYNC.RECONVERGENT B0 ;  /* 0x0000000000007941 */ /* 0x000fea0003800200 */
.L_x_3811:
        /* <DEDUP_REMOVED lines=37> */
.L_x_3814:
[----:B------:R-:W-:Y:S05]  /*2fd0*/  BSYNC.RECONVERGENT B0 ;  /* 0x0000000000007941 */ /* 0x000fea0003800200 */
.L_x_3813:
        /* <DEDUP_REMOVED lines=35> */
.L_x_3816:
[----:B------:R-:W-:Y:S05]  /*3210*/  BSYNC.RECONVERGENT B0 ;  /* 0x0000000000007941 */ /* 0x000fea0003800200 */
.L_x_3815:
        /* <DEDUP_REMOVED lines=37> */
.L_x_3818:
[----:B------:R-:W-:Y:S05]  /*3470*/  BSYNC.RECONVERGENT B0 ;  /* 0x0000000000007941 */ /* 0x000fea0003800200 */
.L_x_3817:
        /* <DEDUP_REMOVED lines=35> */
.L_x_3820:
[----:B------:R-:W-:Y:S05]  /*36b0*/  BSYNC.RECONVERGENT B0 ;  /* 0x0000000000007941 */ /* 0x000fea0003800200 */
.L_x_3819:
        /* <DEDUP_REMOVED lines=38> */
.L_x_3822:
[----:B------:R-:W-:Y:S05]  /*3920*/  BSYNC.RECONVERGENT B0 ;  /* 0x0000000000007941 */ /* 0x000fea0003800200 */
.L_x_3821:
        /* <DEDUP_REMOVED lines=37> */
.L_x_3824:
[----:B------:R-:W-:Y:S05]  /*3b80*/  BSYNC.RECONVERGENT B0 ;  /* 0x0000000000007941 */ /* 0x000fea0003800200 */
.L_x_3823:
        /* <DEDUP_REMOVED lines=39> */
.L_x_3826:
[----:B------:R-:W-:Y:S05]  /*3e00*/  BSYNC.RECONVERGENT B0 ;  /* 0x0000000000007941 */ /* 0x000fea0003800200 */
.L_x_3825:
        /* <DEDUP_REMOVED lines=39> */
.L_x_3828:
[----:B------:R-:W-:Y:S05]  /*4080*/  BSYNC.RECONVERGENT B0 ;  /* 0x0000000000007941 */ /* 0x000fea0003800200 */
.L_x_3827:
        /* <DEDUP_REMOVED lines=43> */
.L_x_3830:
[----:B------:R-:W-:Y:S05]  /*4340*/  BSYNC.RECONVERGENT B0 ;  /* 0x0000000000007941 */ /* 0x000fea0003800200 */
.L_x_3829:
        /* <DEDUP_REMOVED lines=32> */
.L_x_3832:
[----:B------:R-:W-:Y:S05]  /*4550*/  BSYNC.RECONVERGENT B0 ;  /* 0x0000000000007941 */ /* 0x000fea0003800200 */
.L_x_3831:
        /* <DEDUP_REMOVED lines=32> */
.L_x_3834:
[----:B------:R-:W-:Y:S05]  /*4760*/  BSYNC.RECONVERGENT B0 ;  /* 0x0000000000007941 */ /* 0x000fea0003800200 */
.L_x_3833:
        /* <DEDUP_REMOVED lines=95> */
.L_x_3841:
        /* <DEDUP_REMOVED lines=357> */
.L_x_3837:
[----:B------:R-:W-:Y:S01]  /*63b0*/  IMAD.MOV.U32 R27, RZ, RZ, RZ ;  /* 0x000000ffff1b7224 */ /* 0x000fe200078e00ff */
[----:B------:R-:W-:Y:S06]  /*63c0*/  @!P4 BRA `(.L_x_3836) ;  /* 0x000000000010c947 */ /* 0x000fec0003800000 */
[----:B------:R-:W-:-:S04]  /*63d0*/  IADD3 R28, P0, PT, R128, R159, RZ ;  /* 0x0000009f801c7210 */ /* 0x000fc80007f1e0ff */
[----:B------:R-:W-:-:S05]  /*63e0*/  IADD3.X R29, PT, PT, R67, R160, RZ, P0, !PT ;  /* 0x000000a0431d7210 */ /* 0x000fca00007fe4ff */
[----:B------:R-:W2:Y:S02]  /*63f0*/  LDG.E.U16 R28, desc[UR10][R28.64] ;  /* 0x0000000a1c1c7981 */ /* 0x000ea4000c1e1500 */
[----:B--2---:R-:W-:-:S07]  /*6400*/  HADD2.F32 R27, -RZ, R28.H0_H0 ;  /* 0x2000001cff1b7230 */ /* 0x004fce0000004100 */
.L_x_3836:
        /* <DEDUP_REMOVED lines=120> */
.L_x_3840:
[----:B------:R-:W-:-:S04]  /*6b90*/  ISETP.NE.AND P0, PT, R53, R120, PT ;  /* 0x000000783500720c */ /* 0x000fc80003f05270 */
[----:B------:R-:W-:-:S13]  /*6ba0*/  ISETP.NE.OR P0, PT, R28, RZ, P0 ;  /* 0x000000ff1c00720c */ /* 0x000fda0000705670 */
[----:B------:R-:W-:Y:S02]  /*6bb0*/  @!P0 IADD3 R26, P1, PT, R128, R159, RZ ;  /* 0x0000009f801a8210 */ /* 0x000fe40007f3e0ff */
[----:B------:R-:W-:Y:S02]  /*6bc0*/  @!P0 F2FP.F16.F32.PACK_AB R28, RZ, R27 ;  /* 0x0000001bff1c823e */ /* 0x000fe400000000ff */
[----:B------:R-:W-:-:S05]  /*6bd0*/  @!P0 IADD3.X R27, PT, PT, R67, R160, RZ, P1, !PT ;  /* 0x000000a0431b8210 */ /* 0x000fca0000ffe4ff */
[----:B------:R0:W-:Y:S04]  /*6be0*/  @!P0 STG.E.U16 desc[UR10][R26.64], R28 ;  /* 0x0000001c1a008986 */ /* 0x0001e8000c10150a */
.L_x_3839:
[----:B------:R-:W-:Y:S05]  /*6bf0*/  BSYNC.RECONVERGENT B0 ;  /* 0x0000000000007941 */ /* 0x000fea0003800200 */
.L_x_3838:
        /* <DEDUP_REMOVED lines=30> */
.L_x_3835:
        /* <DEDUP_REMOVED lines=111> */
.L_x_3843:
        /* <DEDUP_REMOVED lines=11> */
.L_x_8025:


//--------------------- .text._Z25selective_scan_fwd_kernelI32Selective_Scan_fwd_kernel_traitsILi32ELi16ELi1ELb1ELb1ELb1ELb1ELb0EN3c104HalfEfS2_EEv13SSMParamsBase --------------------------
	.section	.text._Z25selective_scan_fwd_kernelI32Selective_Scan_fwd_kernel_traitsILi32ELi16ELi1ELb1ELb1ELb1ELb1ELb0EN3c104HalfEfS2_EEv13SSMParamsBase,"ax",@progbits
	.align	128
        .global         _Z25selective_scan_fwd_kernelI32Selective_Scan_fwd_kernel_traitsILi32ELi16ELi1ELb1ELb1ELb1ELb1ELb0EN3c104HalfEfS2_EEv13SSMParamsBase
        .type           _Z25selective_scan_fwd_kernelI32Selective_Scan_fwd_kernel_traitsILi32ELi16ELi1ELb1ELb1ELb1ELb1ELb0EN3c104HalfEfS2_EEv13SSMParamsBase,@function
        .size           _Z25selective_scan_fwd_kernelI32Selective_Scan_fwd_kernel_traitsILi32ELi16ELi1ELb1ELb1ELb1ELb1ELb0EN3c104HalfEfS2_EEv13SSMParamsBase,(.L_x_8026 - _Z25selective_scan_fwd_kernelI32Selective_Scan_fwd_kernel_traitsILi32ELi16ELi1ELb1ELb1ELb1ELb1ELb0EN3c104HalfEfS2_EEv13SSMParamsBase)
        .other          _Z25selective_scan_fwd_kernelI32Selective_Scan_fwd_kernel_traitsILi32ELi16ELi1ELb1ELb1ELb1ELb1ELb0EN3c104HalfEfS2_EEv13SSMParamsBase,@"STO_CUDA_ENTRY STV_DEFAULT"
_Z25selective_scan_fwd_kernelI32Selective_Scan_fwd_kernel_traitsILi32ELi16ELi1ELb1ELb1ELb1ELb1ELb0EN3c104HalfEfS2_EEv13SSMParamsBase:
.text._Z25selective_scan_fwd_kernelI32Selective_Scan_fwd_kernel_traitsILi32ELi16ELi1ELb1ELb1ELb1ELb1ELb0EN3c104HalfEfS2_EEv13SSMParamsBase:
        /* <DEDUP_REMOVED lines=38> */
.L_x_3844:
        /* <DEDUP_REMOVED lines=83> */
.L_x_3845:
        /* <DEDUP_REMOVED lines=11> */
.L_x_3846:
        /* <DEDUP_REMOVED lines=70> */
.L_x_3847:
        /* <DEDUP_REMOVED lines=30> */
.L_x_3848:
        /* <DEDUP_REMOVED lines=37> */
.L_x_3888:
        /* <DEDUP_REMOVED lines=91> */
.L_x_3850:
[----:B------:R-:W-:Y:S05]  /*1680*/  BSYNC.RECONVERGENT B0 ;  /* 0x0000000000007941 */ /* 0x000fea0003800200 */
.L_x_3849:
        /* <DEDUP_REMOVED lines=35> */
.L_x_3852:
[----:B------:R-:W-:Y:S05]  /*18c0*/  BSYNC.RECONVERGENT B0 ;  /* 0x0000000000007941 */ /* 0x000fea0003800200 */
.L_x_3851:
        /* <DEDUP_REMOVED lines=37> */
.L_x_3854:
[----:B------:R-:W-:Y:S05]  /*1b20*/  BSYNC.RECONVERGENT B0 ;  /* 0x0000000000007941 */ /* 0x000fea0003800200 */
.L_x_3853:
        /* <DEDUP_REMOVED lines=35> */
.L_x_3856:
[----:B------:R-:W-:Y:S05]  /*1d60*/  BSYNC.RECONVERGENT B0 ;  /* 0x0000000000007941 */ /* 0x000fea0003800200 */
.L_x_3855:
        /* <DEDUP_REMOVED lines=37> */
.L_x_3858:
[----:B------:R-:W-:Y:S05]  /*1fc0*/  BSYNC.RECONVERGENT B0 ;  /* 0x0000000000007941 */ /* 0x000fea0003800200 */
.L_x_3857:
        /* <DEDUP_REMOVED lines=35> */
.L_x_3860:
[----:B------:R-:W-:Y:S05]  /*2200*/  BSYNC.RECONVERGENT B0 ;  /* 0x0000000000007941 */ /* 0x000fea0003800200 */
.L_x_3859:
        /* <DEDUP_REMOVED lines=37> */
.L_x_3862:
[----:B------:R-:W-:Y:S05]  /*2460*/  BSYNC.RECONVERGENT B0 ;  /* 0x0000000000007941 */ /* 0x000fea0003800200 */
.L_x_3861:
        /* <DEDUP_REMOVED lines=35> */
.L_x_3864:
[----:B------:R-:W-:Y:S05]  /*26a0*/  BSYNC.RECONVERGENT B0 ;  /* 0x0000000000007941 */ /* 0x000fea0003800200 */
.L_x_3863:
        /* <DEDUP_REMOVED lines=38> */
.L_x_3866:
[----:B------:R-:W-:Y:S05]  /*2910*/  BSYNC.RECONVERGENT B0 ;  /* 0x0000000000007941 */ /* 0x000fea0003800200 */
.L_x_3865:
        /* <DEDUP_REMOVED lines=38> */
.L_x_3868:
[----:B------:R-:W-:Y:S05]  /*2b80*/  BSYNC.RECONVERGENT B0 ;  /* 0x0000000000007941 */ /* 0x000fea0003800200 */
.L_x_3867:
        /* <DEDUP_REMOVED lines=41> */
.L_x_3870:
[----:B------:R-:W-:Y:S05]  /*2e20*/  BSYNC.RECONVERGENT B0 ;  /* 0x0000000000007941 */ /* 0x000fea0003800200 */
.L_x_3869:
        /* <DEDUP_REMOVED lines=39> */
.L_x_3872:
[----:B------:R-:W-:Y:S05]  /*30a0*/  BSYNC.RECONVERGENT B0 ;  /* 0x0000000000007941 */ /* 0x000fea0003800200 */
.L_x_3871:
        /* <DEDUP_REMOVED lines=43> */
.L_x_3874:
[----:B------:R-:W-:Y:S05]  /*3360*/  BSYNC.RECONVERGENT B0 ;  /* 0x0000000000007941 */ /* 0x000fea0003800200 */
.L_x_3873:
        /* <DEDUP_REMOVED lines=32> */
.L_x_3876:
[----:B------:R-:W-:Y:S05]  /*3570*/  BSYNC.RECONVERGENT B0 ;  /* 0x0000000000007941 */ /* 0x000fea0003800200 */
.L_x_3875:
        /* <DEDUP_REMOVED lines=32> */
.L_x_3878:
[----:B------:R-:W-:Y:S05]  /*3780*/  BSYNC.RECONVERGENT B0 ;  /* 0x0000000000007941 */ /* 0x000fea0003800200 */
.L_x_3877:
        /* <DEDUP_REMOVED lines=32> */
.L_x_3880:
[----:B------:R-:W-:Y:S05]  /*3990*/  BSYNC.RECONVERGENT B0 ;  /* 0x0000000000007941 */ /* 0x000fea0003800200 */
.L_x_3879:
        /* <DEDUP_REMOVED lines=89> */
.L_x_3887:
        /* <DEDUP_REMOVED lines=127> */
[----:B------:R-:W-:-:S02]  /*4720*/  ISETP.GE.U32.AND P0, PT, R52, R49, PT ;  /* 0x000000313400720c */ /* 0x000fc40003f06070 */
[----:B------:R-:W-:Y:S01]  /*4730*/  ISETP.GE.U32.AND P3, PT, R84, R49, PT ;  /* 0x000000315400720c */ /* 0x000fe20003f66070 */
[--C-:B------:R-:W-:Y:S02]  /*4740*/  HADD2.F32 R12, -RZ, R20.reuse.H0_H0 ;  /* 0x20000014ff0c7230 */ /* 0x100fe40000004100 */
[----:B------:R-:W-:Y:S02]  /*4750*/  HADD2.F32 R13, -RZ, R20.H1_H1 ;  /* 0x30000014ff0d7230 */ /* 0x000fe40000004100 */
[--C-:B--2---:R-:W-:Y:S02]  /*4760*/  HADD2.F32 R22, -RZ, R26.reuse.H0_H0 ;  /* 0x2000001aff167230 */ /* 0x104fe40000004100 */
        /* <DEDUP_REMOVED lines=8> */
[----:B------:R-:W-:Y:S01]  /*47f0*/  HADD2.F32 R20, -RZ, R25.H0_H0 ;  /* 0x20000019ff147230 */ /* 0x000fe20000004100 */
[----:B---3--:R-:W-:Y:S01]  /*4800*/  FSEL R178, R6, 1, !P3 ;  /* 0x3f80000006b27808 */ /* 0x008fe20005800000 */
[----:B------:R-:W-:Y:S01]  /*4810*/  HADD2.F32 R26, -RZ, R27.H0_H0 ;  /* 0x2000001bff1a7230 */ /* 0x000fe20000004100 */
[----:B------:R-:W-:Y:S01]  /*4820*/  FSEL R172, R172, RZ, !P6 ;  /* 0x000000ffacac7208 */ /* 0x000fe20007000000 */
[----:B------:R-:W-:Y:S01]  /*4830*/  HADD2.F32 R21, -RZ, R21.H1_H1 ;  /* 0x30000015ff157230 */ /* 0x000fe20000004100 */
[----:B------:R-:W-:Y:S01]  /*4840*/  FSEL R173, R173, RZ, !P0 ;  /* 0x000000ffadad7208 */ /* 0x000fe20004000000 */
[----:B------:R-:W-:-:S02]  /*4850*/  HADD2.F32 R23, -RZ, R23.H1_H1 ;  /* 0x30000017ff177230 */ /* 0x000fc40000004100 */
[----:B------:R-:W-:Y:S02]  /*4860*/  HADD2.F32 R24, -RZ, R24.H1_H1 ;  /* 0x30000018ff187230 */ /* 0x000fe40000004100 */
[----:B------:R-:W-:Y:S02]  /*4870*/  HADD2.F32 R25, -RZ, R25.H1_H1 ;  /* 0x30000019ff197230 */ /* 0x000fe40000004100 */
[----:B------:R-:W-:Y:S01]  /*4880*/  HADD2.F32 R27, -RZ, R27.H1_H1 ;  /* 0x3000001bff1b7230 */ /* 0x000fe20000004100 */
        /* <DEDUP_REMOVED lines=15> */
.L_x_3883:
[----:B------:R-:W-:Y:S01]  /*4980*/  MOV R5, RZ ;  /* 0x000000ff00057202 */ /* 0x000fe20000000f00 */
[----:B------:R-:W-:Y:S06]  /*4990*/  @!P2 BRA `(.L_x_3882) ;  /* 0x000000000010a947 */ /* 0x000fec0003800000 */
[----:B------:R-:W-:Y:S02]  /*49a0*/  MOV R6, R141 ;  /* 0x0000008d00067202 */ /* 0x000fe40000000f00 */
[----:B------:R-:W-:-:S05]  /*49b0*/  MOV R7, R142 ;  /* 0x0000008e00077202 */ /* 0x000fca0000000f00 */
[----:B------:R-:W2:Y:S02]  /*49c0*/  LDG.E.U16 R5, desc[UR10][R6.64] ;  /* 0x0000000a06057981 */ /* 0x000ea4000c1e1500 */
[----:B--2---:R-:W-:-:S07]  /*49d0*/  HADD2.F32 R5, -RZ, R5.H0_H0 ;  /* 0x20000005ff057230 */ /* 0x004fce0000004100 */
.L_x_3882:
        /* <DEDUP_REMOVED lines=119> */
.L_x_3886:
[----:B------:R-:W-:-:S04]  /*5150*/  ISETP.NE.AND P0, PT, R53, R86, PT ;  /* 0x000000563500720c */ /* 0x000fc80003f05270 */
[----:B------:R-:W-:-:S13]  /*5160*/  ISETP.NE.OR P0, PT, R6, RZ, P0 ;  /* 0x000000ff0600720c */ /* 0x000fda0000705670 */
[----:B------:R-:W-:Y:S02]  /*5170*/  @!P0 F2FP.F16.F32.PACK_AB R5, RZ, R5 ;  /* 0x00000005ff05823e */ /* 0x000fe400000000ff */
[----:B------:R-:W-:Y:S02]  /*5180*/  @!P0 MOV R4, R141 ;  /* 0x0000008d00048202 */ /* 0x000fe40000000f00 */
[----:B------:R-:W-:Y:S02]  /*5190*/  PRMT R6, R5, 0x7610, R6 ;  /* 0x0000761005067816 */ /* 0x000fe40000000006 */
[----:B------:R-:W-:-:S05]  /*51a0*/  @!P0 MOV R5, R142 ;  /* 0x0000008e00058202 */ /* 0x000fca0000000f00 */
[----:B------:R0:W-:Y:S02]  /*51b0*/  @!P0 STG.E.U16 desc[UR10][R4.64], R6 ;  /* 0x0000000604008986 */ /* 0x0001e4000c10150a */
.L_x_3885:
[----:B------:R-:W-:Y:S05]  /*51c0*/  BSYNC.RECONVERGENT B0 ;  /* 0x0000000000007941 */ /* 0x000fea0003800200 */
.L_x_3884:
        /* <DEDUP_REMOVED lines=30> */
.L_x_3881:
        /* <DEDUP_REMOVED lines=49> */
[----:B------:R-:W-:Y:S02]  /*56c0*/  HADD2.F32 R9, -RZ, R23.H0_H0 ;  /* 0x20000017ff097230 */ /* 0x000fe40000004100 */
[----:B------:R-:W-:Y:S02]  /*56d0*/  HADD2.F32 R22, -RZ, R22.H1_H1 ;  /* 0x30000016ff167230 */ /* 0x000fe40000004100 */
[----:B------:R-:W-:Y:S01]  /*56e0*/  FMUL.FTZ R7, R6, -1.4426950216293334961 ;  /* 0xbfb8aa3b06077820 */ /* 0x000fe20000410000 */
[----:B------:R-:W-:-:S02]  /*56f0*/  HADD2.F32 R40, -RZ, R20.H0_H0 ;  /* 0x20000014ff287230 */ /* 0x000fc40000004100 */
[----:B------:R-:W-:Y:S01]  /*5700*/  FMUL.FTZ R10, R9, -1.4426950216293334961 ;  /* 0xbfb8aa3b090a7820 */ /* 0x000fe20000410000 */
[----:B--2---:R-:W-:Y:S02]  /*5710*/  HADD2.F32 R15, -RZ, R24.H0_H0 ;  /* 0x20000018ff0f7230 */ /* 0x004fe40000004100 */
[----:B------:R-:W-:Y:S01]  /*5720*/  FMUL.FTZ R8, R22, -1.4426950216293334961 ;  /* 0xbfb8aa3b16087820 */ /* 0x000fe20000410000 */
[----:B------:R-:W-:Y:S01]  /*5730*/  HADD2.F32 R20, -RZ, R20.H1_H1 ;  /* 0x30000014ff147230 */ /* 0x000fe20000004100 */
[----:B------:R-:W1:Y:S01]  /*5740*/  MUFU.EX2 R7, R7 ;  /* 0x0000000700077308 */ /* 0x000e620000000800 */
[----:B------:R-:W-:Y:S02]  /*5750*/  HADD2.F32 R24, -RZ, R24.H1_H1 ;  /* 0x30000018ff187230 */ /* 0x000fe40000004100 */
[----:B------:R-:W-:Y:S01]  /*5760*/  FMUL.FTZ R12, R40, -1.4426950216293334961 ;  /* 0xbfb8aa3b280c7820 */ /* 0x000fe20000410000 */
[--C-:B------:R-:W-:Y:S02]  /*5770*/  HADD2.F32 R18, -RZ, R25.reuse.H0_H0 ;  /* 0x20000019ff127230 */ /* 0x100fe40000004100 */
[----:B------:R-:W-:Y:S01]  /*5780*/  FMUL.FTZ R13, R20, -1.4426950216293334961 ;  /* 0xbfb8aa3b140d7820 */ /* 0x000fe20000410000 */
[----:B------:R-:W-:-:S02]  /*5790*/  HADD2.F32 R25, -RZ, R25.H1_H1 ;  /* 0x30000019ff197230 */ /* 0x000fc40000004100 */
[----:B------:R-:W-:Y:S01]  /*57a0*/  FMUL.FTZ R17, R24, -1.4426950216293334961 ;  /* 0xbfb8aa3b18117820 */ /* 0x000fe20000410000 */
[--C-:B------:R-:W-:Y:S02]  /*57b0*/  HADD2.F32 R37, -RZ, R26.reuse.H0_H0 ;  /* 0x2000001aff257230 */ /* 0x100fe40000004100 */
[----:B------:R-:W-:Y:S01]  /*57c0*/  FMUL.FTZ R16, R15, -1.4426950216293334961 ;  /* 0xbfb8aa3b0f107820 */ /* 0x000fe20000410000 */
[----:B------:R-:W-:Y:S02]  /*57d0*/  HADD2.F32 R38, -RZ, R26.H1_H1 ;  /* 0x3000001aff267230 */ /* 0x000fe40000004100 */
[----:B------:R-:W-:Y:S01]  /*57e0*/  FMUL.FTZ R19, R18, -1.4426950216293334961 ;  /* 0xbfb8aa3b12137820 */ /* 0x000fe20000410000 */
[----:B------:R-:W-:Y:S02]  /*57f0*/  HADD2.F32 R42, -RZ, R27.H1_H1 ;  /* 0x3000001bff2a7230 */ /* 0x000fe40000004100 */
[----:B------:R-:W-:Y:S01]  /*5800*/  FMUL.FTZ R36, R25, -1.4426950216293334961 ;  /* 0xbfb8aa3b19247820 */ /* 0x000fe20000410000 */
[----:B------:R-:W-:-:S02]  /*5810*/  HADD2.F32 R14, -RZ, R21.H0_H0 ;  /* 0x20000015ff0e7230 */ /* 0x000fc40000004100 */
[----:B------:R-:W-:Y:S01]  /*5820*/  FMUL.FTZ R26, R37, -1.4426950216293334961 ;  /* 0xbfb8aa3b251a7820 */ /* 0x000fe20000410000 */
[----:B------:R-:W-:Y:S02]  /*5830*/  HADD2.F32 R21, -RZ, R21.H1_H1 ;  /* 0x30000015ff157230 */ /* 0x000fe40000004100 */
[----:B------:R-:W-:Y:S01]  /*5840*/  FMUL.FTZ R43, R42, -1.4426950216293334961 ;  /* 0xbfb8aa3b2a2b7820 */ /* 0x000fe20000410000 */
[----:B------:R-:W-:Y:S01]  /*5850*/  HADD2.F32 R23, -RZ, R23.H1_H1 ;  /* 0x30000017ff177230 */ /* 0x000fe20000004100 */
[----:B------:R-:W2:Y:S01]  /*5860*/  MUFU.EX2 R10, R10 ;  /* 0x0000000a000a7308 */ /* 0x000ea20000000800 */
[----:B------:R-:W-:Y:S02]  /*5870*/  HADD2.F32 R39, -RZ, R27.H0_H0 ;  /* 0x2000001bff277230 */ /* 0x000fe40000004100 */
[----:B------:R-:W-:Y:S01]  /*5880*/  FMUL.FTZ R27, R38, -1.4426950216293334961 ;  /* 0xbfb8aa3b261b7820 */ /* 0x000fe20000410000 */
[----:B------:R-:W-:Y:S01]  /*5890*/  FMUL.FTZ R4, R14, -1.4426950216293334961 ;  /* 0xbfb8aa3b0e047820 */ /* 0x000fe20000410000 */
[----:B------:R-:W-:Y:S01]  /*58a0*/  FMUL.FTZ R5, R21, -1.4426950216293334961 ;  /* 0xbfb8aa3b15057820 */ /* 0x000fe20000410000 */
[----:B------:R-:W3:Y:S01]  /*58b0*/  MUFU.EX2 R8, R8 ;  /* 0x0000000800087308 */ /* 0x000ee20000000800 */
[----:B------:R-:W-:Y:S01]  /*58c0*/  FMUL.FTZ R11, R23, -1.4426950216293334961 ;  /* 0xbfb8aa3b170b7820 */ /* 0x000fe20000410000 */
[----:B------:R-:W-:Y:S01]  /*58d0*/  FMUL.FTZ R41, R39, -1.4426950216293334961 ;  /* 0xbfb8aa3b27297820 */ /* 0x000fe20000410000 */
[----:B-1----:R-:W-:Y:S01]  /*58e0*/  FADD.FTZ R7, R7, 1 ;  /* 0x3f80000007077421 */ /* 0x002fe20000010000 */
[----:B------:R-:W1:Y:S04]  /*58f0*/  MUFU.EX2 R13, R13 ;  /* 0x0000000d000d7308 */ /* 0x000e680000000800 */
[----:B------:R-:W4:Y:S01]  /*5900*/  MUFU.EX2 R17, R17 ;  /* 0x0000001100117308 */ /* 0x000f220000000800 */
[----:B--2---:R-:W-:-:S03]  /*5910*/  FADD.FTZ R10, R10, 1 ;  /* 0x3f8000000a0a7421 */ /* 0x004fc60000010000 */
[----:B------:R-:W2:Y:S01]  /*5920*/  MUFU.EX2 R12, R12 ;  /* 0x0000000c000c7308 */ /* 0x000ea20000000800 */
[----:B---3--:R-:W-:-:S03]  /*5930*/  FADD.FTZ R8, R8, 1 ;  /* 0x3f80000008087421 */ /* 0x008fc60000010000 */
[----:B------:R-:W3:Y:S01]  /*5940*/  MUFU.EX2 R16, R16 ;  /* 0x0000001000107308 */ /* 0x000ee20000000800 */
[----:B-1----:R-:W-:-:S03]  /*5950*/  FADD.FTZ R13, R13, 1 ;  /* 0x3f8000000d0d7421 */ /* 0x002fc60000010000 */
[----:B------:R-:W1:Y:S01]  /*5960*/  MUFU.EX2 R19, R19 ;  /* 0x0000001300137308 */ /* 0x000e620000000800 */
[----:B----4-:R-:W-:-:S03]  /*5970*/  FADD.FTZ R17, R17, 1 ;  /* 0x3f80000011117421 */ /* 0x010fc60000010000 */
        /* <DEDUP_REMOVED lines=16> */
[----:B------:R-:W4:Y:S01]  /*5a80*/  MUFU.RCP R7, R7 ;  /* 0x0000000700077308 */ /* 0x000f220000001000 */
[----:B--2---:R-:W-:Y:S01]  /*5a90*/  FADD.FTZ R5, R5, 1 ;  /* 0x3f80000005057421 */ /* 0x004fe20000010000 */
[----:B---3--:R-:W-:-:S06]  /*5aa0*/  FADD.FTZ R11, R11, 1 ;  /* 0x3f8000000b0b7421 */ /* 0x008fcc0000010000 */
[----:B------:R-:W2:Y:S01]  /*5ab0*/  MUFU.RCP R99, R8 ;  /* 0x0000000800637308 */ /* 0x000ea20000001000 */
[----:B-1----:R-:W-:-:S07]  /*5ac0*/  FADD.FTZ R41, R41, 1 ;  /* 0x3f80000029297421 */ /* 0x002fce0000010000 */
[----:B------:R-:W1:Y:S01]  /*5ad0*/  MUFU.RCP R10, R10 ;  /* 0x0000000a000a7308 */ /* 0x000e620000001000 */
[----:B----4-:R-:W-:-:S04]  /*5ae0*/  FMUL.FTZ R6, R6, R7 ;  /* 0x0000000706067220 */ /* 0x010fc80000410000 */
[----:B------:R-:W-:Y:S01]  /*5af0*/  FMUL.FTZ R6, R6, R95 ;  /* 0x0000005f06067220 */ /* 0x000fe20000410000 */
[----:B------:R-:W-:Y:S02]  /*5b00*/  MOV R95, R71 ;  /* 0x00000047005f7202 */ /* 0x000fe40000000f00 */
[----:B------:R-:W3:Y:S01]  /*5b10*/  MUFU.RCP R45, R12 ;  /* 0x0000000c002d7308 */ /* 0x000ee20000001000 */
[----:B--2---:R-:W-:Y:S01]  /*5b20*/  FMUL.FTZ R7, R22, R99 ;  /* 0x0000006316077220 */ /* 0x004fe20000410000 */
[----:B------:R-:W-:-:S06]  /*5b30*/  IMAD.WIDE.U32 R94, R49, 0x2, R94 ;  /* 0x00000002315e7825 */ /* 0x000fcc00078e005e */
[----:B------:R-:W-:Y:S01]  /*5b40*/  MUFU.RCP R13, R13 ;  /* 0x0000000d000d7308 */ /* 0x000fe20000001000 */
[----:B------:R-:W-:Y:S01]  /*5b50*/  MOV R71, R95 ;  /* 0x0000005f00477202 */ /* 0x000fe20000000f00 */
[----:B-1----:R-:W-:-:S06]  /*5b60*/  FMUL.FTZ R8, R9, R10 ;  /* 0x0000000a09087220 */ /* 0x002fcc0000410000 */
[----:B------:R-:W1:Y:S01]  /*5b70*/  MUFU.RCP R17, R17 ;  /* 0x0000001100117308 */ /* 0x000e620000001000 */
[----:B---3--:R-:W-:-:S07]  /*5b80*/  FMUL.FTZ R40, R40, R45 ;  /* 0x0000002d28287220 */ /* 0x008fce0000410000 */
[----:B------:R2:W3:Y:S08]  /*5b90*/  MUFU.RCP R47, R4 ;  /* 0x00000004002f7308 */ /* 0x0004f00000001000 */
[----:B------:R4:W5:Y:S01]  /*5ba0*/  MUFU.RCP R44, R5 ;  /* 0x00000005002c7308 */ /* 0x0009620000001000 */
[----:B--2---:R-:W-:Y:S01]  /*5bb0*/  FMUL.FTZ R4, R40, R91 ;  /* 0x0000005b28047220 */ /* 0x004fe20000410000 */
[----:B-1----:R-:W-:-:S04]  /*5bc0*/  FMUL.FTZ R24, R24, R17 ;  /* 0x0000001118187220 */ /* 0x002fc80000410000 */
[----:B------:R-:W-:Y:S01]  /*5bd0*/  FMUL.FTZ R24, R24, R97 ;  /* 0x0000006118187220 */ /* 0x000fe20000410000 */
[----:B------:R-:W-:Y:S01]  /*5be0*/  MOV R97, R73 ;  /* 0x0000004900617202 */ /* 0x000fe20000000f00 */
[----:B------:R1:W2:Y:S01]  /*5bf0*/  MUFU.RCP R12, R11 ;  /* 0x0000000b000c7308 */ /* 0x0002a20000001000 */
[----:B----4-:R-:W-:Y:S01]  /*5c00*/  FMUL.FTZ R5, R20, R13 ;  /* 0x0000000d14057220 */ /* 0x010fe20000410000 */
[----:B---3--:R-:W-:Y:S01]  /*5c10*/  FMUL.FTZ R14, R14, R47 ;  /* 0x0000002f0e0e7220 */ /* 0x008fe20000410000 */
[----:B------:R-:W-:-:S04]  /*5c20*/  IMAD.WIDE.U32 R96, R49, 0x2, R96 ;  /* 0x0000000231607825 */ /* 0x000fc800078e0060 */
[----:B------:R-:W-:Y:S01]  /*5c30*/  FMUL.FTZ R9, R5, R108 ;  /* 0x0000006c05097220 */ /* 0x000fe20000410000 */
[----:B------:R-:W-:Y:S01]  /*5c40*/  FMUL.FTZ R5, R14, R93 ;  /* 0x0000005d0e057220 */ /* 0x000fe20000410000 */
[----:B------:R-:W3:Y:S01]  /*5c50*/  MUFU.RCP R16, R16 ;  /* 0x0000001000107308 */ /* 0x000ee20000001000 */
[----:B-1----:R-:W-:Y:S01]  /*5c60*/  FMUL.FTZ R11, R7, R112 ;  /* 0x00000070070b7220 */ /* 0x002fe20000410000 */
[----:B------:R-:W-:Y:S01]  /*5c70*/  FMUL.FTZ R7, R8, R83 ;  /* 0x0000005308077220 */ /* 0x000fe20000410000 */
[----:B-----5:R-:W-:Y:S01]  /*5c80*/  FMUL.FTZ R21, R21, R44 ;  /* 0x0000002c15157220 */ /* 0x020fe20000410000 */
[----:B------:R-:W-:Y:S02]  /*5c90*/  F2FP.F16.F32.PACK_AB R4, R9, R4 ;  /* 0x000000040904723e */ /* 0x000fe400000000ff */
[----:B------:R-:W-:Y:S01]  /*5ca0*/  F2FP.F16.F32.PACK_AB R6, R11, R6 ;  /* 0x000000060b06723e */ /* 0x000fe200000000ff */
[----:B------:R-:W-:Y:S01]  /*5cb0*/  FMUL.FTZ R110, R21, R110 ;  /* 0x0000006e156e7220 */ /* 0x000fe20000410000 */
[----:B------:R-:W1:Y:S01]  /*5cc0*/  MUFU.RCP R19, R19 ;  /* 0x0000001300137308 */ /* 0x000e620000001000 */
[----:B------:R-:W-:Y:S01]  /*5cd0*/  MOV R73, R97 ;  /* 0x0000006100497202 */ /* 0x000fe20000000f00 */
[----:B--2---:R-:W-:-:S02]  /*5ce0*/  FMUL.FTZ R23, R23, R12 ;  /* 0x0000000c17177220 */ /* 0x004fc40000410000 */
[----:B------:R-:W-:Y:S02]  /*5cf0*/  F2FP.F16.F32.PACK_AB R5, R110, R5 ;  /* 0x000000056e05723e */ /* 0x000fe400000000ff */
[----:B------:R-:W-:Y:S02]  /*5d00*/  FMUL.FTZ R114, R23, R114 ;  /* 0x0000007217727220 */ /* 0x000fe40000410000 */
[----:B------:R-:W2:Y:S01]  /*5d10*/  MUFU.RCP R36, R36 ;  /* 0x0000002400247308 */ /* 0x000ea20000001000 */
[----:B---3--:R-:W-:Y:S02]  /*5d20*/  FMUL.FTZ R15, R15, R16 ;  /* 0x000000100f0f7220 */ /* 0x008fe40000410000 */
[----:B------:R-:W-:Y:S01]  /*5d30*/  F2FP.F16.F32.PACK_AB R7, R114, R7 ;  /* 0x000000077207723e */ /* 0x000fe200000000ff */
[----:B------:R-:W-:Y:S01]  /*5d40*/  BAR.SYNC.DEFER_BLOCKING 0x0 ;  /* 0x0000000000007b1d */ /* 0x000fe20000010000 */
[----:B------:R-:W-:-:S05]  /*5d50*/  FMUL.FTZ R15, R15, R116 ;  /* 0x000000740f0f7220 */ /* 0x000fca0000410000 */
[----:B------:R-:W3:Y:S01]  /*5d60*/  MUFU.RCP R26, R26 ;  /* 0x0000001a001a7308 */ /* 0x000ee20000001000 */
[----:B-1----:R-:W-:Y:S01]  /*5d70*/  FMUL.FTZ R18, R18, R19 ;  /* 0x0000001312127220 */ /* 0x002fe20000410000 */
[----:B------:R-:W-:-:S03]  /*5d80*/  F2FP.F16.F32.PACK_AB R24, R24, R15 ;  /* 0x0000000f1818723e */ /* 0x000fc600000000ff */
[----:B------:R-:W-:-:S03]  /*5d90*/  FMUL.FTZ R18, R18, R85 ;  /* 0x0000005512127220 */ /* 0x000fc60000410000 */
[----:B------:R-:W1:Y:S01]  /*5da0*/  MUFU.RCP R27, R27 ;  /* 0x0000001b001b7308 */ /* 0x000e620000001000 */
[----:B--2---:R-:W-:-:S04]  /*5db0*/  FMUL.FTZ R25, R25, R36 ;  /* 0x0000002419197220 */ /* 0x004fc80000410000 */
[----:B------:R-:W-:-:S03]  /*5dc0*/  FMUL.FTZ R25, R25, R102 ;  /* 0x0000006619197220 */ /* 0x000fc60000410000 */
[----:B------:R-:W2:Y:S01]  /*5dd0*/  MUFU.RCP R46, R41 ;  /* 0x00000029002e7308 */ /* 0x000ea20000001000 */
[----:B---3--:R-:W-:Y:S01]  /*5de0*/  FMUL.FTZ R8, R37, R26 ;  /* 0x0000001a25087220 */ /* 0x008fe20000410000 */
[----:B------:R-:W-:Y:S01]  /*5df0*/  F2FP.F16.F32.PACK_AB R25, R25, R18 ;  /* 0x000000121919723e */ /* 0x000fe200000000ff */
[----:B------:R3:W-:Y:S02]  /*5e00*/  STS.128 [R0], R4 ;  /* 0x0000000400007388 */ /* 0x0007e40000000c00 */
[----:B------:R-:W-:-:S03]  /*5e10*/  FMUL.FTZ R8, R8, R87 ;  /* 0x0000005708087220 */ /* 0x000fc60000410000 */
[----:B------:R-:W4:Y:S01]  /*5e20*/  MUFU.RCP R43, R43 ;  /* 0x0000002b002b7308 */ /* 0x000f220000001000 */
[----:B-1----:R-:W-:-:S04]  /*5e30*/  FMUL.FTZ R13, R38, R27 ;  /* 0x0000001b260d7220 */ /* 0x002fc80000410000 */
[----:B------:R-:W-:Y:S01]  /*5e40*/  FMUL.FTZ R13, R13, R104 ;  /* 0x000000680d0d7220 */ /* 0x000fe20000410000 */
[----:B--2---:R-:W-:-:S04]  /*5e50*/  FMUL.FTZ R10, R39, R46 ;  /* 0x0000002e270a7220 */ /* 0x004fc80000410000 */
[----:B------:R-:W-:Y:S01]  /*5e60*/  F2FP.F16.F32.PACK_AB R26, R13, R8 ;  /* 0x000000080d1a723e */ /* 0x000fe200000000ff */
[----:B0-----:R-:W-:-:S04]  /*5e70*/  IMAD.WIDE.U32 R8, R77, UR4, R34 ;  /* 0x000000044d087c25 */ /* 0x001fc8000f8e0022 */
[----:B------:R-:W-:Y:S01]  /*5e80*/  FMUL.FTZ R10, R10, R89 ;  /* 0x000000590a0a7220 */ /* 0x000fe20000410000 */
[----:B------:R-:W-:Y:S02]  /*5e90*/  IMAD R9, R77, UR5, R9 ;  /* 0x000000054d097c24 */ /* 0x000fe4000f8e0209 */
[----:B----4-:R-:W-:Y:S01]  /*5ea0*/  FMUL.FTZ R17, R42, R43 ;  /* 0x0000002b2a117220 */ /* 0x010fe20000410000 */
[----:B------:R-:W-:-:S04]  /*5eb0*/  IMAD.WIDE.U32 R8, R75, UR6, R8 ;  /* 0x000000064b087c25 */ /* 0x000fc8000f8e0008 */
[----:B------:R-:W-:Y:S01]  /*5ec0*/  FMUL.FTZ R17, R17, R106 ;  /* 0x0000006a11117220 */ /* 0x000fe20000410000 */
[----:B---3--:R-:W-:-:S04]  /*5ed0*/  IMAD R5, R75, UR7, R9 ;  /* 0x000000074b057c24 */ /* 0x008fc8000f8e0209 */
[----:B------:R-:W-:Y:S02]  /*5ee0*/  F2FP.F16.F32.PACK_AB R27, R17, R10 ;  /* 0x0000000a111b723e */ /* 0x000fe400000000ff */
[----:B------:R-:W0:Y:S03]  /*5ef0*/  LDC.64 R10, c[0x0][0x4c0] ;  /* 0x00013000ff0a7b82 */ /* 0x000e260000000a00 */
[----:B------:R-:W-:Y:S01]  /*5f00*/  STS.128 [R0+0x10], R24 ;  /* 0x0000101800007388 */ /* 0x000fe20000000c00 */
[----:B------:R-:W-:-:S03]  /*5f10*/  NOP ;  /* 0x0000000000007918 */ /* 0x000fc60000000000 */
[----:B------:R-:W1:Y:S04]  /*5f20*/  LDS.128 R12, [R48] ;  /* 0x00000000300c7984 */ /* 0x000e680000000c00 */
[----:B------:R-:W2:Y:S01]  /*5f30*/  LDS.128 R16, [R48+0x200] ;  /* 0x0002000030107984 */ /* 0x000ea20000000c00 */
[----:B0-----:R-:W-:-:S04]  /*5f40*/  LEA R4, P0, R8, R10, 0x1 ;  /* 0x0000000a08047211 */ /* 0x001fc800078008ff */
[----:B------:R-:W-:Y:S02]  /*5f50*/  LEA.HI.X R5, R8, R11, R5, 0x1, P0 ;  /* 0x0000000b08057211 */ /* 0x000fe400000f0c05 */
[----:B------:R-:W-:Y:S01]  /*5f60*/  ISETP.NE.AND P0, PT, R53, R90, PT ;  /* 0x0000005a3500720c */ /* 0x000fe20003f05270 */
[----:B------:R-:W-:-:S05]  /*5f70*/  IMAD.WIDE.U32 R4, R51, 0x10, R4 ;  /* 0x0000001033047825 */ /* 0x000fca00078e0004 */
[----:B-1----:R0:W-:Y:S04]  /*5f80*/  STG.E.128 desc[UR10][R4.64], R12 ;  /* 0x0000000c04007986 */ /* 0x0021e8000c101d0a */
[----:B--2---:R0:W-:Y:S03]  /*5f90*/  STG.E.128 desc[UR10][R4.64+0x200], R16 ;  /* 0x0002001004007986 */ /* 0x0041e6000c101d0a */
[----:B------:R-:W-:Y:S05]  /*5fa0*/  @P0 BRA `(.L_x_3888) ;  /* 0xffffffb000480947 */ /* 0x000fea000383ffff */
[----:B------:R-:W-:Y:S05]  /*5fb0*/  EXIT ;  /* 0x000000000000794d */ /* 0x000fea0003800000 */
.L_x_3889:
        /* <DEDUP_REMOVED lines=12> */
.L_x_8026:


//--------------------- .text._Z25selective_scan_fwd_kernelI32Selective_Scan_fwd_kernel_traitsILi32ELi16ELi1ELb1ELb1ELb1ELb1ELb1EN3c104HalfEfS2_EEv13SSMParamsBase --------------------------
	.section	.text._Z25selective_scan_fwd_kernelI32Selective_Scan_fwd_kernel_traitsILi32ELi16ELi1ELb1ELb1ELb1ELb1ELb1EN3c104HalfEfS2_EEv13SSMParamsBase,"ax",@progbits
	.align	128
        .global         _Z25selective_scan_fwd_kernelI32Selective_Scan_fwd_kernel_traitsILi32ELi16ELi1ELb1ELb1ELb1ELb1ELb1EN3c104HalfEfS2_EEv13SSMParamsBase
        .type           _Z25selective_scan_fwd_kernelI32Selective_Scan_fwd_kernel_traitsILi32ELi16ELi1ELb1ELb1ELb1ELb1ELb1EN3c104HalfEfS2_EEv13SSMParamsBase,@function
        .size           _Z25selective_scan_fwd_kernelI32Selective_Scan_fwd_kernel_traitsILi32ELi16ELi1ELb1ELb1ELb1ELb1ELb1EN3c104HalfEfS2_EEv13SSMParamsBase,(.L_x_8027 - _Z25selective_scan_fwd_kernelI32Selective_Scan_fwd_kernel_traitsILi32ELi16ELi1ELb1ELb1ELb1ELb1ELb1EN3c104HalfEfS2_EEv13SSMParamsBase)
        .other          _Z25selective_scan_fwd_kernelI32Selective_Scan_fwd_kernel_traitsILi32ELi16ELi1ELb1ELb1ELb1ELb1ELb1EN3c104HalfEfS2_EEv13SSMParamsBase,@"STO_CUDA_ENTRY STV_DEFAULT"
_Z25selective_scan_fwd_kernelI32Selective_Scan_fwd_kernel_traitsILi32ELi16ELi1ELb1ELb1ELb1ELb1ELb1EN3c104HalfEfS2_EEv13SSMParamsBase:
.text._Z25selective_scan_fwd_kernelI32Selective_Scan_fwd_kernel_traitsILi32ELi16ELi1ELb1ELb1ELb1ELb1ELb1EN3c104HalfEfS2_EEv13SSMParamsBase:
        /* <DEDUP_REMOVED lines=43> */
.L_x_3890:
        /* <DEDUP_REMOVED lines=94> */
.L_x_3891:
        /* <DEDUP_REMOVED lines=11> */
.L_x_3892:
        /* <DEDUP_REMOVED lines=72> */
.L_x_3893:
        /* <DEDUP_REMOVED lines=29> */
.L_x_3894:
        /* <DEDUP_REMOVED lines=51> */
.L_x_3934:
        /* <DEDUP_REMOVED lines=307> */
.L_x_3896:
[----:B------:R-:W-:Y:S05]  /*25f0*/  BSYNC.RECONVERGENT B0 ;  /* 0x0000000000007941 */ /* 0x000fea0003800200 */
.L_x_3895:
        /* <DEDUP_REMOVED lines=38> */
.L_x_3898:
[----:B------:R-:W-:Y:S05]  /*2860*/  BSYNC.RECONVERGENT B0 ;  /* 0x0000000000007941 */ /* 0x000fea0003800200 */
.L_x_3897:
        /* <DEDUP_REMOVED lines=38> */
.L_x_3900:
[----:B------:R-:W-:Y:S05]  /*2ad0*/  BSYNC.RECONVERGENT B0 ;  /* 0x0000000000007941 */ /* 0x000fea0003800200 */
.L_x_3899:
        /* <DEDUP_REMOVED lines=38> */
.L_x_3902:
[----:B------:R-:W-:Y:S05]  /*2d40*/  BSYNC.RECONVERGENT B0 ;  /* 0x0000000000007941 */ /* 0x000fea0003800200 */
.L_x_3901:
        /* <DEDUP_REMOVED lines=38> */
.L_x_3904:
[----:B------:R-:W-:Y:S05]  /*2fb0*/  BSYNC.RECONVERGENT B0 ;  /* 0x0000000000007941 */ /* 0x000fea0003800200 */
.L_x_3903:
        /* <DEDUP_REMOVED lines=38> */
.L_x_3906:
[----:B------:R-:W-:Y:S05]  /*3220*/  BSYNC.RECONVERGENT B0 ;  /* 0x0000000000007941 */ /* 0x000fea0003800200 */
.L_x_3905:
        /* <DEDUP_REMOVED lines=38> */
.L_x_3908:
[----:B------:R-:W-:Y:S05]  /*3490*/  BSYNC.RECONVERGENT B0 ;  /* 0x0000000000007941 */ /* 0x000fea0003800200 */
.L_x_3907:
        /* <DEDUP_REMOVED lines=38> */
.L_x_3910:
[----:B------:R-:W-:Y:S05]  /*3700*/  BSYNC.RECONVERGENT B0 ;  /* 0x0000000000007941 */ /* 0x000fea0003800200 */
.L_x_3909:
        /* <DEDUP_REMOVED lines=38> */
.L_x_3912:
[----:B------:R-:W-:Y:S05]  /*3970*/  BSYNC.RECONVERGENT B0 ;  /* 0x0000000000007941 */ /* 0x000fea0003800200 */
.L_x_3911:
        /* <DEDUP_REMOVED lines=38> */
.L_x_3914:
[----:B------:R-:W-:Y:S05]  /*3be0*/  BSYNC.RECONVERGENT B0 ;  /* 0x0000000000007941 */ /* 0x000fea0003800200 */
.L_x_3913:
        /* <DEDUP_REMOVED lines=38> */
.L_x_3916:
[----:B------:R-:W-:Y:S05]  /*3e50*/  BSYNC.RECONVERGENT B0 ;  /* 0x0000000000007941 */ /* 0x000fea0003800200 */
.L_x_3915:
        /* <DEDUP_REMOVED lines=38> */
.L_x_3918:
[----:B------:R-:W-:Y:S05]  /*40c0*/  BSYNC.RECONVERGENT B0 ;  /* 0x0000000000007941 */ /* 0x000fea0003800200 */
.L_x_3917:
        /* <DEDUP_REMOVED lines=40> */
.L_x_3920:
[----:B------:R-:W-:Y:S05]  /*4350*/  BSYNC.RECONVERGENT B0 ;  /* 0x0000000000007941 */ /* 0x000fea0003800200 */
.L_x_3919:
        /* <DEDUP_REMOVED lines=39> */
.L_x_3922:
[----:B------:R-:W-:Y:S05]  /*45d0*/  BSYNC.RECONVERGENT B0 ;  /* 0x0000000000007941 */ /* 0x000fea0003800200 */
.L_x_3921:
        /* <DEDUP_REMOVED lines=43> */
.L_x_3924:
[----:B------:R-:W-:Y:S05]  /*4890*/  BSYNC.RECONVERGENT B0 ;  /* 0x0000000000007941 */ /* 0x000fea0003800200 */
.L_x_3923:
        /* <DEDUP_REMOVED lines=43> */
.L_x_3926:
[----:B------:R-:W-:Y:S05]  /*4b50*/  BSYNC.RECONVERGENT B0 ;  /* 0x0000000000007941 */ /* 0x000fea0003800200 */
.L_x_3925:
        /* <DEDUP_REMOVED lines=98> */
.L_x_3933:
        /* <DEDUP_REMOVED lines=431> */
.L_x_3929:
[----:B------:R-:W-:Y:S01]  /*6c70*/  LOP3.LUT P6, RZ, R193, 0x2000, RZ, 0xc0, !PT ;  /* 0x00002000c1ff7812 */ /* 0x000fe200078cc0ff */
[----:B------:R-:W-:-:S12]  /*6c80*/  IMAD.MOV.U32 R27, RZ, RZ, RZ ;  /* 0x000000ffff1b7224 */ /* 0x000fd800078e00ff */
[----:B------:R-:W-:Y:S05]  /*6c90*/  @!P6 BRA `(.L_x_3928) ;  /* 0x000000000010e947 */ /* 0x000fea0003800000 */
[----:B------:R-:W-:-:S05]  /*6ca0*/  IADD3 R28, P6, PT, R130, R163, RZ ;  /* 0x000000a3821c7210 */ /* 0x000fca0007fde0ff */
[----:B------:R-:W-:-:S05]  /*6cb0*/  IMAD.X R29, R69, 0x1, R164, P6 ;  /* 0x00000001451d7824 */ /* 0x000fca00030e06a4 */
[----:B------:R-:W2:Y:S02]  /*6cc0*/  LDG.E.U16 R28, desc[UR10][R28.64] ;  /* 0x0000000a1c1c7981 */ /* 0x000ea4000c1e1500 */
[----:B--2---:R-:W-:-:S07]  /*6cd0*/  HADD2.F32 R27, -RZ, R28.H0_H0 ;  /* 0x2000001cff1b7230 */ /* 0x004fce0000004100 */
.L_x_3928:
        /* <DEDUP_REMOVED lines=120> */
.L_x_3932:
        /* <DEDUP_REMOVED lines=8> */
.L_x_3931:
[----:B------:R-:W-:Y:S05]  /*74e0*/  BSYNC.RECONVERGENT B0 ;  /* 0x0000000000007941 */ /* 0x000fea0003800200 */
.L_x_3930:
        /* <DEDUP_REMOVED lines=30> */
.L_x_3927:
        /* <DEDUP_REMOVED lines=433> */
.L_x_3935:
        /* <DEDUP_REMOVED lines=10> */
.L_x_8027:


//--------------------- .text._Z25selective_scan_fwd_kernelI32Selective_Scan_fwd_kernel_traitsILi32ELi8ELi1ELb0ELb1ELb1ELb0ELb0EN3c104HalfEfS2_EEv13SSMParamsBase --------------------------
	.section	.text._Z25selective_scan_fwd_kernelI32Selective_Scan_fwd_kernel_traitsILi32ELi8ELi1ELb0ELb1ELb1ELb0ELb0EN3c104HalfEfS2_EEv13SSMParamsBase,"ax",@progbits
	.align	128
        .global         _Z25selective_scan_fwd_kernelI32Selective_Scan_fwd_kernel_traitsILi32ELi8ELi1ELb0ELb1ELb1ELb0ELb0EN3c104HalfEfS2_EEv13SSMParamsBase
        .type           _Z25selective_scan_fwd_kernelI32Selective_Scan_fwd_kernel_traitsILi32ELi8ELi1ELb0ELb1ELb1ELb0ELb0EN3c104HalfEfS2_EEv13SSMParamsBase,@function
        .size           _Z25selective_scan_fwd_kernelI32Selective_Scan_fwd_kernel_traitsILi32ELi8ELi1ELb0ELb1ELb1ELb0ELb0EN3c104HalfEfS2_EEv13SSMParamsBase,(.L_x_8028 - _Z25selective_scan_fwd_kernelI32Selective_Scan_fwd_kernel_traitsILi32ELi8ELi1ELb0ELb1ELb1ELb0ELb0EN3c104HalfEfS2_EEv13SSMParamsBase)
        .other          _Z25selective_scan_fwd_kernelI32Selective_Scan_fwd_kernel_traitsILi32ELi8ELi1ELb0ELb1ELb1ELb0ELb0EN3c104HalfEfS2_EEv13SSMParamsBase,@"STO_CUDA_ENTRY STV_DEFAULT"
_Z25selective_scan_fwd_kernelI32Selective_Scan_fwd_kernel_traitsILi32ELi8ELi1ELb0ELb1ELb1ELb0ELb0EN3c104HalfEfS2_EEv13SSMParamsBase:
.text._Z25selective_scan_fwd_kernelI32Selective_Scan_fwd_kernel_traitsILi32ELi8ELi1ELb0ELb1ELb1ELb0ELb0EN3c104HalfEfS2_EEv13SSMParamsBase:
        /* <DEDUP_REMOVED lines=38> */
.L_x_3936:
        /* <DEDUP_REMOVED lines=82> */
.L_x_3937:
        /* <DEDUP_REMOVED lines=11> */
.L_x_3938:
        /* <DEDUP_REMOVED lines=70> */
.L_x_3939:
        /* <DEDUP_REMOVED lines=30> */
.L_x_3940:
        /* <DEDUP_REMOVED lines=35> */
.L_x_3964:
        /* <DEDUP_REMOVED lines=172> */
.L_x_3942:
[----:B------:R-:W-:Y:S05]  /*1b60*/  BSYNC.RECONVERGENT B0 ;  /* 0x0000000000007941 */ /* 0x000fea0003800200 */
.L_x_3941:
        /* <DEDUP_REMOVED lines=37> */
.L_x_3944:
[----:B------:R-:W-:Y:S05]  /*1dc0*/  BSYNC.RECONVERGENT B0 ;  /* 0x0000000000007941 */ /* 0x000fea0003800200 */
.L_x_3943:
        /* <DEDUP_REMOVED lines=35> */
.L_x_3946:
[----:B------:R-:W-:Y:S05]  /*2000*/  BSYNC.RECONVERGENT B0 ;  /* 0x0000000000007941 */ /* 0x000fea0003800200 */
.L_x_3945:
        /* <DEDUP_REMOVED lines=37> */
.L_x_3948:
[----:B------:R-:W-:Y:S05]  /*2260*/  BSYNC.RECONVERGENT B0 ;  /* 0x0000000000007941 */ /* 0x000fea0003800200 */
.L_x_3947:
        /* <DEDUP_REMOVED lines=35> */
.L_x_3950:
[----:B------:R-:W-:Y:S05]  /*24a0*/  BSYNC.RECONVERGENT B0 ;  /* 0x0000000000007941 */ /* 0x000fea0003800200 */
.L_x_3949:
        /* <DEDUP_REMOVED lines=41> */
.L_x_3952:
[----:B------:R-:W-:Y:S05]  /*2740*/  BSYNC.RECONVERGENT B0 ;  /* 0x0000000000007941 */ /* 0x000fea0003800200 */
.L_x_3951:
        /* <DEDUP_REMOVED lines=32> */
.L_x_3954:
[----:B------:R-:W-:Y:S05]  /*2950*/  BSYNC.RECONVERGENT B0 ;  /* 0x0000000000007941 */ /* 0x000fea0003800200 */
.L_x_3953:
        /* <DEDUP_REMOVED lines=32> */
.L_x_3956:
[----:B------:R-:W-:Y:S05]  /*2b60*/  BSYNC.RECONVERGENT B0 ;  /* 0x0000000000007941 */ /* 0x000fea0003800200 */
.L_x_3955:
        /* <DEDUP_REMOVED lines=67> */
[----:B------:R-:W-:Y:S02]  /*2fa0*/  ISETP.GT.U32.AND P2, PT, R25, R10, PT ;  /* 0x0000000a1900720c */ /* 0x000fe40003f44070 */
[----:B-1----:R-:W-:-:S11]  /*2fb0*/  SHF.L.U64.HI R21, R20, 0x1, R21 ;  /* 0x0000000114157819 */ /* 0x002fd60000010215 */
[----:B------:R-:W-:Y:S01]  /*2fc0*/  @!P2 VIADD R103, R103, 0x1 ;  /* 0x000000016767a836 */ /* 0x000fe20000000000 */
[-C--:B------:R-:W-:Y:S02]  /*2fd0*/  @!P2 IADD3 R10, PT, PT, R10, -R25.reuse, RZ ;  /* 0x800000190a0aa210 */ /* 0x080fe40007ffe0ff */
[----:B------:R-:W-:Y:S02]  /*2fe0*/  ISETP.NE.AND P2, PT, R44, RZ, PT ;  /* 0x000000ff2c00720c */ /* 0x000fe40003f45270 */
[----:B------:R-:W-:Y:S01]  /*2ff0*/  ISETP.GE.U32.AND P1, PT, R10, R25, PT ;  /* 0x000000190a00720c */ /* 0x000fe20003f26070 */
[----:B------:R-:W-:Y:S01]  /*3000*/  IMAD R25, R4, UR5, R23 ;  /* 0x0000000504197c24 */ /* 0x000fe2000f8e0217 */
[----:B------:R-:W-:Y:S01]  /*3010*/  UMOV UR5, URZ ;  /* 0x000000ff00057c82 */ /* 0x000fe20008000000 */
[----:B------:R-:W0:Y:S01]  /*3020*/  LDC.64 R22, c[0x0][0x3d0] ;  /* 0x0000f400ff167b82 */ /* 0x000e220000000a00 */
[----:B------:R-:W-:-:S04]  /*3030*/  IMAD.MOV.U32 R10, RZ, RZ, R35 ;  /* 0x000000ffff0a7224 */ /* 0x000fc800078e0023 */
[----:B------:R-:W-:Y:S01]  /*3040*/  IMAD.WIDE.U32 R10, R4, UR4, R10 ;  /* 0x00000004040a7c25 */ /* 0x000fe2000f8e000a */
[----:B------:R-:W-:-:S04]  /*3050*/  UMOV UR4, URZ ;  /* 0x000000ff00047c82 */ /* 0x000fc80008000000 */
[----:B------:R-:W-:Y:S02]  /*3060*/  @P1 IADD3 R103, PT, PT, R103, 0x1, RZ ;  /* 0x0000000167671810 */ /* 0x000fe40007ffe0ff */
[----:B------:R-:W-:-:S03]  /*3070*/  IADD3 R14, P1, PT, R38, R71, RZ ;  /* 0x00000047260e7210 */ /* 0x000fc60007f3e0ff */
[----:B------:R-:W-:Y:S01]  /*3080*/  @!P0 IMAD.MOV R103, RZ, RZ, -R103 ;  /* 0x000000ffff678224 */ /* 0x000fe200078e0a67 */
[----:B------:R-:W-:Y:S02]  /*3090*/  IADD3.X R15, PT, PT, R3, R39, RZ, P1, !PT ;  /* 0x00000027030f7210 */ /* 0x000fe40000ffe4ff */
[----:B------:R-:W-:Y:S02]  /*30a0*/  @!P2 LOP3.LUT R103, RZ, R44, RZ, 0x33, !PT ;  /* 0x0000002cff67a212 */ /* 0x000fe400078e33ff */
[----:B0-----:R-:W-:Y:S02]  /*30b0*/  SHF.L.U64.HI R115, R22, 0x1, R23 ;  /* 0x0000000116737819 */ /* 0x001fe40000010217 */
[----:B---34-:R-:W-:-:S07]  /*30c0*/  IADD3 R23, PT, PT, R11, R25, RZ ;  /* 0x000000190b177210 */ /* 0x018fce0007ffe0ff */
.L_x_3963:
        /* <DEDUP_REMOVED lines=8> */
[----:B-1----:R-:W3:Y:S01]  /*3150*/  @!P6 LDG.E.U16 R29, desc[UR10][R14.64+-0x80] ;  /* 0xffff800a0e1de981 */ /* 0x002ee2000c1e1500 */
[----:B------:R-:W-:-:S03]  /*3160*/  ISETP.GE.AND P0, PT, R69, R70, PT ;  /* 0x000000464500720c */ /* 0x000fc60003f06270 */
[----:B0-----:R-:W4:Y:S01]  /*3170*/  @!P5 LDG.E.U16 R27, desc[UR10][R14.64+-0xc0] ;  /* 0xffff400a0e1bd981 */ /* 0x001f22000c1e1500 */
        /* <DEDUP_REMOVED lines=42> */
[----:B------:R-:W-:Y:S04]  /*3420*/  LDS.U16 R123, [R81] ;  /* 0x00000000517b7984 */ /* 0x000fe80000000400 */
        /* <DEDUP_REMOVED lines=11> */
[----:B------:R-:W2:-:S12]  /*34e0*/  @!P6 LDG.E.U16 R26, desc[UR10][R24.64+-0x80] ;  /* 0xffff800a181ae981 */ /* 0x000e98000c1e1500 */
[----:B------:R-:W3:Y:S02]  /*34f0*/  @!P5 LDG.E.U16 R27, desc[UR10][R24.64+-0xc0] ;  /* 0xffff400a181bd981 */ /* 0x000ee4000c1e1500 */
[----:B---3--:R-:W-:Y:S02]  /*3500*/  @!P5 PRMT R32, R32, 0x5410, R27 ;  /* 0x000054102020d816 */ /* 0x008fe4000000001b */
[----:B------:R-:W3:Y:S01]  /*3510*/  @!P4 LDG.E.U16 R27, desc[UR10][R24.64+-0x40] ;  /* 0xffffc00a181bc981 */ /* 0x000ee2000c1e1500 */
[----:B--2---:R-:W-:-:S03]  /*3520*/  @!P6 PRMT R114, R26, 0x5410, RZ ;  /* 0x000054101a72e816 */ /* 0x004fc600000000ff */
[----:B------:R-:W1:Y:S01]  /*3530*/  LDS.U16 R26, [R81+0x2] ;  /* 0x00000200511a7984 */ /* 0x000e620000000400 */
[----:B------:R-:W-:-:S03]  /*3540*/  @!P1 PRMT R124, R30, 0x5410, RZ ;  /* 0x000054101e7c9816 */ /* 0x000fc600000000ff */
[----:B------:R-:W-:Y:S01]  /*3550*/  LDS.U16 R30, [R81+0x6] ;  /* 0x00000600511e7984 */ /* 0x000fe20000000400 */
[----:B------:R-:W-:Y:S01]  /*3560*/  IMAD.MOV.U32 R122, RZ, RZ, RZ ;  /* 0x000000ffff7a7224 */ /* 0x000fe200078e00ff */
[----:B----4-:R-:W-:Y:S02]  /*3570*/  @!P3 PRMT R122, R28, 0x5410, RZ ;  /* 0x000054101c7ab816 */ /* 0x010fe400000000ff */
[--C-:B-----5:R-:W-:Y:S01]  /*3580*/  @!P0 PRMT R124, R124, 0x5410, R31.reuse ;  /* 0x000054107c7c8816 */ /* 0x120fe2000000001f */
[----:B------:R-:W-:Y:S01]  /*3590*/  LDS.U16 R28, [R81+0xe] ;  /* 0x00000e00511c7984 */ /* 0x000fe20000000400 */
[----:B------:R-:W-:Y:S02]  /*35a0*/  PRMT R31, R32, 0x7632, R31 ;  /* 0x00007632201f7816 */ /* 0x000fe4000000001f */
[----:B------:R-:W-:Y:S02]  /*35b0*/  @!P2 PRMT R122, R122, 0x5410, R29 ;  /* 0x000054107a7aa816 */ /* 0x000fe4000000001d */
[----:B------:R-:W-:Y:S01]  /*35c0*/  LDS.U16 R29, [R81+0xc] ;  /* 0x00000c00511d7984 */ /* 0x000fe20000000400 */
[----:B------:R-:W-:-:S02]  /*35d0*/  ISETP.GE.U32.AND P0, PT, R55, R70, PT ;  /* 0x000000463700720c */ /* 0x000fc40003f06070 */
[----:B------:R-:W-:Y:S02]  /*35e0*/  PRMT R126, R122, 0x7632, R126 ;  /* 0x000076327a7e7816 */ /* 0x000fe4000000007e */
[----:B------:R-:W-:Y:S02]  /*35f0*/  PRMT R127, R124, 0x7632, R127 ;  /* 0x000076327c7f7816 */ /* 0x000fe4000000007f */
[----:B------:R-:W-:Y:S01]  /*3600*/  ISETP.GE.U32.AND P1, PT, R53, R70, PT ;  /* 0x000000463500720c */ /* 0x000fe20003f26070 */
[C---:B------:R-:W-:Y:S01]  /*3610*/  FMUL.FTZ R33, R125.reuse, R85 ;  /* 0x000000557d217220 */ /* 0x040fe20000410000 */
[C---:B------:R-:W-:Y:S01]  /*3620*/  FMUL.FTZ R128, R125.reuse, R89 ;  /* 0x000000597d807220 */ /* 0x040fe20000410000 */
[----:B------:R-:W-:-:S04]  /*3630*/  FMUL.FTZ R137, R125, R91 ;  /* 0x0000005b7d897220 */ /* 0x000fc80000410000 */
[----:B------:R-:W2:Y:S01]  /*3640*/  MUFU.EX2 R33, R33 ;  /* 0x0000002100217308 */ /* 0x000ea20000000800 */
[----:B------:R-:W-:Y:S01]  /*3650*/  FMUL.FTZ R136, R125, R90 ;  /* 0x0000005a7d887220 */ /* 0x000fe20000410000 */
[----:B0-----:R-:W-:Y:S02]  /*3660*/  HADD2.F32 R116, -RZ, R116.H0_H0 ;  /* 0x20000074ff747230 */ /* 0x001fe40000004100 */
[----:B------:R0:W-:Y:S01]  /*3670*/  MUFU.EX2 R134, R128 ;  /* 0x0000008000867308 */ /* 0x0001e20000000800 */
[----:B------:R-:W-:Y:S02]  /*3680*/  ISETP.GE.U32.AND P3, PT, R57, R70, PT ;  /* 0x000000463900720c */ /* 0x000fe40003f66070 */
[----:B------:R-:W-:Y:S01]  /*3690*/  FMUL.FTZ R132, R109, R116 ;  /* 0x000000746d847220 */ /* 0x000fe20000410000 */
[----:B------:R-:W-:Y:S01]  /*36a0*/  MUFU.EX2 R137, R137 ;  /* 0x0000008900897308 */ /* 0x000fe20000000800 */
[----:B------:R-:W-:Y:S01]  /*36b0*/  ISETP.GE.U32.AND P2, PT, R58, R70, PT ;  /* 0x000000463a00720c */ /* 0x000fe20003f46070 */
[----:B0-----:R-:W-:-:S02]  /*36c0*/  FMUL.FTZ R128, R125, R84 ;  /* 0x000000547d807220 */ /* 0x001fc40000410000 */
[----:B------:R-:W-:Y:S01]  /*36d0*/  MUFU.EX2 R136, R136 ;  /* 0x0000008800887308 */ /* 0x000fe20000000800 */
[----:B--2---:R-:W-:-:S03]  /*36e0*/  FSEL R33, R33, 1, !P1 ;  /* 0x3f80000021217808 */ /* 0x004fc60004800000 */
[----:B------:R0:W-:Y:S02]  /*36f0*/  MUFU.EX2 R138, R128 ;  /* 0x00000080008a7308 */ /* 0x0001e40000000800 */
[----:B0-----:R-:W-:-:S05]  /*3700*/  HADD2.F32 R128, -RZ, R123.H0_H0 ;  /* 0x2000007bff807230 */ /* 0x001fca0000004100 */
        /* <DEDUP_REMOVED lines=15> */
[----:B------:R-:W-:Y:S03]  /*3800*/  STS.U16 [R78+0x350], R126 ;  /* 0x0003507e4e007388 */ /* 0x000fe60000000400 */
[----:B------:R-:W-:Y:S01]  /*3810*/  FSEL R114, R26, RZ, !P0 ;  /* 0x000000ff1a727208 */ /* 0x000fe20004000000 */
[----:B------:R0:W-:Y:S01]  /*3820*/  STS.U16 [R79+0x390], R124 ;  /* 0x0003907c4f007388 */ /* 0x0001e20000000400 */
[----:B------:R-:W-:Y:S01]  /*3830*/  ISETP.NE.AND P0, PT, R54, RZ, PT ;  /* 0x000000ff3600720c */ /* 0x000fe20003f05270 */
[----:B------:R-:W-:Y:S02]  /*3840*/  FMUL.FTZ R31, R112, R31 ;  /* 0x0000001f701f7220 */ /* 0x000fe40000410000 */
[----:B------:R-:W-:Y:S01]  /*3850*/  STS.U16 [R80+0x3d0], R127 ;  /* 0x0003d07f50007388 */ /* 0x000fe20000000400 */
[----:B------:R-:W-:Y:S01]  /*3860*/  NOP ;  /* 0x0000000000007918 */ /* 0x000fe20000000000 */
[----:B0-----:R-:W-:-:S02]  /*3870*/  FMUL.FTZ R124, R125, R88 ;  /* 0x000000587d7c7220 */ /* 0x001fc40000410000 */
[----:B------:R-:W0:Y:S01]  /*3880*/  LDS.U16 R127, [R81+0x210] ;  /* 0x00021000517f7984 */ /* 0x000e220000000400 */
[----:B------:R-:W-:Y:S01]  /*3890*/  HADD2.F32 R27, -RZ, R30.H0_H0 ;  /* 0x2000001eff1b7230 */ /* 0x000fe20000004100 */
[----:B------:R-:W-:Y:S01]  /*38a0*/  FSEL R32, R31, RZ, !P1 ;  /* 0x000000ff1f207208 */ /* 0x000fe20004800000 */
[----:B------:R1:W2:Y:S01]  /*38b0*/  MUFU.EX2 R131, R124 ;  /* 0x0000007c00837308 */ /* 0x0002a20000000800 */
[----:B------:R-:W3:Y:S04]  /*38c0*/  LDS.U16 R129, [R81+0x212] ;  /* 0x0002120051817984 */ /* 0x000ee80000000400 */
[----:B------:R-:W4:Y:S04]  /*38d0*/  LDS.U16 R133, [R81+0x214] ;  /* 0x0002140051857984 */ /* 0x000f280000000400 */
[----:B------:R-:W5:Y:S04]  /*38e0*/  LDS.U16 R135, [R81+0x216] ;  /* 0x0002160051877984 */ /* 0x000f680000000400 */
[----:B-1----:R-:W1:Y:S01]  /*38f0*/  LDS.U16 R124, [R81+0x21a] ;  /* 0x00021a00517c7984 */ /* 0x002e620000000400 */
[----:B------:R-:W-:-:S03]  /*3900*/  FMUL.FTZ R130, R110, R27 ;  /* 0x0000001b6e827220 */ /* 0x000fc60000410000 */
[----:B------:R-:W1:Y:S04]  /*3910*/  LDS.U16 R126, [R81+0x218] ;  /* 0x00021800517e7984 */ /* 0x000e680000000400 */
[----:B------:R-:W1:Y:S04]  /*3920*/  LDS.U16 R31, [R81+0x21c] ;  /* 0x00021c00511f7984 */ /* 0x000e680000000400 */
[----:B------:R-:W1:Y:S01]  /*3930*/  LDS.U16 R30, [R81+0x21e] ;  /* 0x00021e00511e7984 */ /* 0x000e620000000400 */
[----:B------:R-:W-:-:S03]  /*3940*/  FMUL.FTZ R122, R125, R87 ;  /* 0x000000577d7a7220 */ /* 0x000fc60000410000 */
[----:B------:R-:W1:Y:S03]  /*3950*/  @P0 LDS.64 R26, [UR8] ;  /* 0x00000008ff1a0984 */ /* 0x000e660008000a00 */
[----:B------:R-:W0:Y:S01]  /*3960*/  MUFU.EX2 R122, R122 ;  /* 0x0000007a007a7308 */ /* 0x000e220000000800 */
[----:B------:R-:W-:Y:S01]  /*3970*/  HADD2.F32 R125, -RZ, R119.H0_H0 ;  /* 0x20000077ff7d7230 */ /* 0x000fe20000004100 */
[----:B------:R-:W-:Y:S02]  /*3980*/  FSEL R116, R130, RZ, !P3 ;  /* 0x000000ff82747208 */ /* 0x000fe40005800000 */
[----:B------:R-:W-:Y:S02]  /*3990*/  ISETP.GE.U32.AND P1, PT, R60, R70, PT ;  /* 0x000000463c00720c */ /* 0x000fe40003f26070 */
[----:B------:R-:W-:Y:S01]  /*39a0*/  FMUL.FTZ R130, R108, R125 ;  /* 0x0000007d6c827220 */ /* 0x000fe20000410000 */
[----:B--2---:R-:W-:-:S02]  /*39b0*/  FSEL R125, R131, 1, !P2 ;  /* 0x3f800000837d7808 */ /* 0x004fc40005000000 */
[----:B0-----:R-:W-:Y:S02]  /*39c0*/  FSEL R119, R122, 1, !P3 ;  /* 0x3f8000007a777808 */ /* 0x001fe40005800000 */
[----:B------:R-:W-:Y:S01]  /*39d0*/  FSEL R122, R132, RZ, !P2 ;  /* 0x000000ff847a7208 */ /* 0x000fe20005000000 */
[----:B------:R-:W-:Y:S01]  /*39e0*/  HADD2.F32 R132, -RZ, R29.H0_H0 ;  /* 0x2000001dff847230 */ /* 0x000fe20000004100 */
[----:B------:R-:W-:Y:S01]  /*39f0*/  FSEL R123, R130, RZ, !P1 ;  /* 0x000000ff827b7208 */ /* 0x000fe20004800000 */
[----:B------:R-:W-:Y:S01]  /*3a00*/  HADD2.F32 R29, -RZ, R28.H0_H0 ;  /* 0x2000001cff1d7230 */ /* 0x000fe20000004100 */
[----:B------:R-:W-:Y:S02]  /*3a10*/  ISETP.GE.U32.AND P2, PT, R62, R70, PT ;  /* 0x000000463e00720c */ /* 0x000fe40003f46070 */
[----:B------:R-:W-:Y:S01]  /*3a20*/  FSEL R130, R134, 1, !P1 ;  /* 0x3f80000086827808 */ /* 0x000fe20004800000 */
[----:B------:R-:W-:Y:S01]  /*3a30*/  FMUL.FTZ R132, R107, R132 ;  /* 0x000000846b847220 */ /* 0x000fe20000410000 */
[----:B------:R-:W-:-:S02]  /*3a40*/  ISETP.GE.U32.AND P3, PT, R61, R70, PT ;  /* 0x000000463d00720c */ /* 0x000fc40003f66070 */
[----:B------:R-:W-:Y:S01]  /*3a50*/  ISETP.GE.U32.AND P1, PT, R52, R70, PT ;  /* 0x000000463400720c */ /* 0x000fe20003f26070 */
[----:B------:R-:W-:Y:S01]  /*3a60*/  FMUL.FTZ R29, R106, R29 ;  /* 0x0000001d6a1d7220 */ /* 0x000fe20000410000 */
[----:B------:R-:W-:Y:S02]  /*3a70*/  FSEL R134, R137, 1, !P2 ;  /* 0x3f80000089867808 */ /* 0x000fe40005000000 */
[----:B------:R-:W-:Y:S02]  /*3a80*/  FSEL R131, R136, 1, !P3 ;  /* 0x3f80000088837808 */ /* 0x000fe40005800000 */
[----:B------:R-:W-:Y:S01]  /*3a90*/  FSEL R137, R128, RZ, !P1 ;  /* 0x000000ff80897208 */ /* 0x000fe20004800000 */
[----:B------:R-:W-:Y:S01]  /*3aa0*/  HADD2.F32 R128, -RZ, R127.H0_H0 ;  /* 0x2000007fff807230 */ /* 0x000fe20000004100 */
[----:B------:R-:W-:Y:S01]  /*3ab0*/  FSEL R136, R132, RZ, !P3 ;  /* 0x000000ff84887208 */ /* 0x000fe20005800000 */
[----:B---3--:R-:W-:Y:S02]  /*3ac0*/  HADD2.F32 R127, -RZ, R129.H0_H0 ;  /* 0x20000081ff7f7230 */ /* 0x008fe40000004100 */
[----:B----4-:R-:W-:Y:S01]  /*3ad0*/  HADD2.F32 R132, -RZ, R133.H0_H0 ;  /* 0x20000085ff847230 */ /* 0x010fe20000004100 */
[----:B------:R-:W-:Y:S01]  /*3ae0*/  FSEL R138, R138, 1, !P1 ;  /* 0x3f8000008a8a7808 */ /* 0x000fe20004800000 */
[----:B-----5:R-:W-:Y:S01]  /*3af0*/  HADD2.F32 R129, -RZ, R135.H0_H0 ;  /* 0x20000087ff817230 */ /* 0x020fe20000004100 */
[----:B------:R-:W-:Y:S01]  /*3b00*/  FSEL R139, R29, RZ, !P2 ;  /* 0x000000ff1d8b7208 */ /* 0x000fe20005000000 */
[----:B-1----:R-:W-:-:S02]  /*3b10*/  HADD2.F32 R133, -RZ, R124.H0_H0 ;  /* 0x2000007cff857230 */ /* 0x002fc40000004100 */
        /* <DEDUP_REMOVED lines=16> */
.L_x_3959:
[----:B------:R-:W-:Y:S01]  /*3c20*/  IMAD.MOV.U32 R27, RZ, RZ, RZ ;  /* 0x000000ffff1b7224 */ /* 0x000fe200078e00ff */
[----:B------:R-:W-:Y:S06]  /*3c30*/  @!P6 BRA `(.L_x_3958) ;  /* 0x000000000010e947 */ /* 0x000fec0003800000 */
[----:B------:R-:W-:-:S04]  /*3c40*/  IADD3 R28, P0, PT, R35, R104, RZ ;  /* 0x00000068231c7210 */ /* 0x000fc80007f1e0ff */
[----:B------:R-:W-:-:S05]  /*3c50*/  IADD3.X R29, PT, PT, R37, R102, RZ, P0, !PT ;  /* 0x00000066251d7210 */ /* 0x000fca00007fe4ff */
[----:B------:R-:W2:Y:S02]  /*3c60*/  LDG.E.U16 R28, desc[UR10][R28.64] ;  /* 0x0000000a1c1c7981 */ /* 0x000ea4000c1e1500 */
[----:B--2---:R-:W-:-:S07]  /*3c70*/  HADD2.F32 R27, -RZ, R28.H0_H0 ;  /* 0x2000001cff1b7230 */ /* 0x004fce0000004100 */
.L_x_3958:
        /* <DEDUP_REMOVED lines=96> */
.L_x_3962:
[----:B------:R-:W-:-:S04]  /*4280*/  ISETP.NE.AND P0, PT, R54, R51, PT ;  /* 0x000000333600720c */ /* 0x000fc80003f05270 */
[----:B------:R-:W-:-:S13]  /*4290*/  ISETP.NE.OR P0, PT, R28, RZ, P0 ;  /* 0x000000ff1c00720c */ /* 0x000fda0000705670 */
[----:B------:R-:W-:Y:S02]  /*42a0*/  @!P0 IADD3 R26, P1, PT, R35, R104, RZ ;  /* 0x00000068231a8210 */ /* 0x000fe40007f3e0ff */
[----:B------:R-:W-:Y:S02]  /*42b0*/  @!P0 F2FP.F16.F32.PACK_AB R28, RZ, R27 ;  /* 0x0000001bff1c823e */ /* 0x000fe400000000ff */
[----:B------:R-:W-:-:S05]  /*42c0*/  @!P0 IADD3.X R27, PT, PT, R37, R102, RZ, P1, !PT ;  /* 0x00000066251b8210 */ /* 0x000fca0000ffe4ff */
[----:B------:R0:W-:Y:S04]  /*42d0*/  @!P0 STG.E.U16 desc[UR10][R26.64], R28 ;  /* 0x0000001c1a008986 */ /* 0x0001e8000c10150a */
.L_x_3961:
[----:B------:R-:W-:Y:S05]  /*42e0*/  BSYNC.RECONVERGENT B0 ;  /* 0x0000000000007941 */ /* 0x000fea0003800200 */
.L_x_3960:
        /* <DEDUP_REMOVED lines=22> */
.L_x_3957:
        /* <DEDUP_REMOVED lines=66> */
.L_x_3965:
        /* <DEDUP_REMOVED lines=9> */
.L_x_8028:


//--------------------- .text._Z25selective_scan_fwd_kernelI32Selective_Scan_fwd_kernel_traitsILi32ELi8ELi1ELb0ELb1ELb1ELb0ELb1EN3c104HalfEfS2_EEv13SSMParamsBase --------------------------
	.section	.text._Z25selective_scan_fwd_kernelI32Selective_Scan_fwd_kernel_traitsILi32ELi8ELi1ELb0ELb1ELb1ELb0ELb1EN3c104HalfEfS2_EEv13SSMParamsBase,"ax",@progbits
	.align	128
        .global         _Z25selective_scan_fwd_kernelI32Selective_Scan_fwd_kernel_traitsILi32ELi8ELi1ELb0ELb1ELb1ELb0ELb1EN3c104HalfEfS2_EEv13SSMParamsBase
        .type           _Z25selective_scan_fwd_kernelI32Selective_Scan_fwd_kernel_traitsILi32ELi8ELi1ELb0ELb1ELb1ELb0ELb1EN3c104HalfEfS2_EEv13SSMParamsBase,@function
        .size           _Z25selective_scan_fwd_kernelI32Selective_Scan_fwd_kernel_traitsILi32ELi8ELi1ELb0ELb1ELb1ELb0ELb1EN3c104HalfEfS2_EEv13SSMParamsBase,(.L_x_8029 - _Z25selective_scan_fwd_kernelI32Selective_Scan_fwd_kernel_traitsILi32ELi8ELi1ELb0ELb1ELb1ELb0ELb1EN3c104HalfEfS2_EEv13SSMParamsBase)
        .other          _Z25selective_scan_fwd_kernelI32Selective_Scan_fwd_kernel_traitsILi32ELi8ELi1ELb0ELb1ELb1ELb0ELb1EN3c104HalfEfS2_EEv13SSMParamsBase,@"STO_CUDA_ENTRY STV_DEFAULT"
_Z25selective_scan_fwd_kernelI32Selective_Scan_fwd_kernel_traitsILi32ELi8ELi1ELb0ELb1ELb1ELb0ELb1EN3c104HalfEfS2_EEv13SSMParamsBase:
.text._Z25selective_scan_fwd_kernelI32Selective_Scan_fwd_kernel_traitsILi32ELi8ELi1ELb0ELb1ELb1ELb0ELb1EN3c104HalfEfS2_EEv13SSMParamsBase:
        /* <DEDUP_REMOVED lines=43> */
.L_x_3966:
[----:B-1---5:R-:W-:Y:S02]  /*02b0*/  ISETP.EQ.U32.AND P3, PT, R6, UR4, PT ;  /* 0x0000000406007c0c */ /* 0x022fe4000bf62070 */
[----:B------:R-:W-:-:S04]  /*02c0*/  SHF.R.S32.HI R27, RZ, 0x1f, R6 ;  /* 0x0000001fff1b7819 */ /* 0x000fc80000011406 */
[----:B------:R-:W-:-:S13]  /*02d0*/  ISETP.EQ.AND.EX P3, PT, R27, UR5, PT, P3 ;  /* 0x000000051b007c0c */ /* 0x000fda000bf62330 */
[----:B------:R-:W-:Y:S05]  /*02e0*/  @P1 EXIT P3 ;  /* 0x000000000000194d */ /* 0x000fea0001800000 */
[----:B------:R-:W1:Y:S01]  /*02f0*/  LDC R23, c[0x0][0x394] ;  /* 0x0000e500ff177b82 */ /* 0x000e620000000800 */
[----:B------:R-:W0:Y:S01]  /*0300*/  S2R R34, SR_CTAID.Y ;  /* 0x0000000000227919 */ /* 0x000e220000002600 */
[--C-:B------:R-:W-:Y:S01]  /*0310*/  SHF.R.S32.HI R35, RZ, 0x1f, R0.reuse ;  /* 0x0000001fff237819 */ /* 0x100fe20000011400 */
[----:B------:R-:W-:Y:S01]  /*0320*/  IMAD.IADD R37, R37, 0x1, -R0 ;  /* 0x0000000125257824 */ /* 0x000fe200078e0a00 */
[----:B------:R-:W-:-:S04]  /*0330*/  ISETP.NE.AND P2, PT, R4, RZ, P2 ;  /* 0x000000ff0400720c */ /* 0x000fc80001745270 */
[----:B------:R-:W2:Y:S01]  /*0340*/  LDC.64 R18, c[0x0][0x3c0] ;  /* 0x0000f000ff127b82 */ /* 0x000ea20000000a00 */
[----:B------:R-:W-:-:S07]  /*0350*/  P2R R122, PR, RZ, 0x4 ;  /* 0x00000004ff7a7803 */ /* 0x000fce0000000000 */
[----:B------:R-:W3:Y:S01]  /*0360*/  LDC.64 R90, c[0x0][0x408] ;  /* 0x00010200ff5a7b82 */ /* 0x000ee20000000a00 */
[----:B-1----:R-:W-:-:S07]  /*0370*/  IABS R13, R23 ;  /* 0x00000017000d7213 */ /* 0x002fce0000000000 */
[----:B------:R-:W1:Y:S01]  /*0380*/  LDC.64 R20, c[0x0][0x490] ;  /* 0x00012400ff147b82 */ /* 0x000e620000000a00 */
[----:B------:R-:W4:Y:S01]  /*0390*/  I2F.RP R7, R13 ;  /* 0x0000000d00077306 */ /* 0x000f220000209400 */
[----:B0-----:R-:W-:-:S06]  /*03a0*/  IABS R10, R34 ;  /* 0x00000022000a7213 */ /* 0x001fcc0000000000 */
[----:B------:R-:W0:Y:S01]  /*03b0*/  LDC.U8 R26, c[0x0][0x3a9] ;  /* 0x0000ea40ff1a7b82 */ /* 0x000e220000000000 */
[----:B------:R-:W-:-:S04]  /*03c0*/  LOP3.LUT R12, R34, R23, RZ, 0x3c, !PT ;  /* 0x00000017220c7212 */ /* 0x000fc800078e3cff */
[----:B------:R-:W-:-:S03]  /*03d0*/  ISETP.GE.AND P3, PT, R12, RZ, PT ;  /* 0x000000ff0c00720c */ /* 0x000fc60003f66270 */
[----:B------:R-:W5:Y:S01]  /*03e0*/  LDC.64 R38, c[0x0][0x3d8] ;  /* 0x0000f600ff267b82 */ /* 0x000f620000000a00 */
[----:B----4-:R-:W4:Y:S07]  /*03f0*/  MUFU.RCP R7, R7 ;  /* 0x0000000700077308 */ /* 0x010f2e0000001000 */
[----:B------:R-:W5:Y:S08]  /*0400*/  LDC.64 R40, c[0x0][0x3f8] ;  /* 0x0000fe00ff287b82 */ /* 0x000f700000000a00 */
[----:B------:R-:W5:Y:S01]  /*0410*/  LDC.64 R94, c[0x0][0x418] ;  /* 0x00010600ff5e7b82 */ /* 0x000f620000000a00 */
[----:B----4-:R-:W-:-:S04]  /*0420*/  VIADD R2, R7, 0xffffffe ;  /* 0x0ffffffe07027836 */ /* 0x010fc80000000000 */
[----:B------:R4:W2:Y:S03]  /*0430*/  F2I.FTZ.U32.TRUNC.NTZ R3, R2 ;  /* 0x0000000200037305 */ /* 0x0008a6000021f000 */
[----:B------:R-:W5:Y:S01]  /*0440*/  LDC.64 R92, c[0x0][0x498] ;  /* 0x00012600ff5c7b82 */ /* 0x000f620000000a00 */
[----:B----4-:R-:W-:-:S07]  /*0450*/  IMAD.MOV.U32 R2, RZ, RZ, RZ ;  /* 0x000000ffff027224 */ /* 0x010fce00078e00ff */
[----:B------:R-:W4:Y:S01]  /*0460*/  LDC.64 R24, c[0x0][0x480] ;  /* 0x00012000ff187b82 */ /* 0x000f220000000a00 */
[----:B--2---:R-:W-:-:S05]  /*0470*/  IADD3 R8, PT, PT, RZ, -R3, RZ ;  /* 0x80000003ff087210 */ /* 0x004fca0007ffe0ff */
[----:B------:R-:W-:-:S04]  /*0480*/  IMAD R9, R8, R13, RZ ;  /* 0x0000000d08097224 */ /* 0x000fc800078e02ff */
[----:B------:R-:W-:Y:S02]  /*0490*/  IMAD.HI.U32 R3, R3, R9, R2 ;  /* 0x0000000903037227 */ /* 0x000fe400078e0002 */
[----:B------:R-:W2:Y:S04]  /*04a0*/  LDC.64 R8, c[0x0][0x400] ;  /* 0x00010000ff087b82 */ /* 0x000ea80000000a00 */
[----:B------:R-:W-:-:S04]  /*04b0*/  IMAD.HI.U32 R7, R3, R10, RZ ;  /* 0x0000000a03077227 */ /* 0x000fc800078e00ff */
[----:B------:R-:W-:-:S04]  /*04c0*/  IMAD.MOV R3, RZ, RZ, -R7 ;  /* 0x000000ffff037224 */ /* 0x000fc800078e0a07 */
[C---:B------:R-:W-:Y:S02]  /*04d0*/  IMAD R2, R13.reuse, R3, R10 ;  /* 0x000000030d027224 */ /* 0x040fe400078e020a */
[----:B------:R-:W3:Y:S03]  /*04e0*/  LDC.64 R10, c[0x0][0x410] ;  /* 0x00010400ff0a7b82 */ /* 0x000ee60000000a00 */
[----:B------:R-:W-:-:S13]  /*04f0*/  ISETP.GT.U32.AND P5, PT, R13, R2, PT ;  /* 0x000000020d00720c */ /* 0x000fda0003fa4070 */
[-C--:B------:R-:W-:Y:S01]  /*0500*/  @!P5 IADD3 R2, PT, PT, R2, -R13.reuse, RZ ;  /* 0x8000000d0202d210 */ /* 0x080fe20007ffe0ff */
[----:B------:R-:W-:Y:S01]  /*0510*/  @!P5 VIADD R7, R7, 0x1 ;  /* 0x000000010707d836 */ /* 0x000fe20000000000 */
[----:B------:R-:W-:Y:S02]  /*0520*/  ISETP.NE.AND P5, PT, R23, RZ, PT ;  /* 0x000000ff1700720c */ /* 0x000fe40003fa5270 */
[----:B------:R-:W-:Y:S01]  /*0530*/  ISETP.GE.U32.AND P4, PT, R2, R13, PT ;  /* 0x0000000d0200720c */ /* 0x000fe20003f86070 */
[C---:B--2---:R-:W-:Y:S01]  /*0540*/  IMAD R2, R35.reuse, R8, RZ ;  /* 0x0000000823027224 */ /* 0x044fe200078e02ff */
[----:B------:R-:W2:Y:S01]  /*0550*/  LDC.64 R12, c[0x0][0x3e0] ;  /* 0x0000f800ff0c7b82 */ /* 0x000ea20000000a00 */
[----:B---3--:R-:W-:Y:S02]  /*0560*/  IMAD R4, R35, R10, RZ ;  /* 0x0000000a23047224 */ /* 0x008fe400078e02ff */
[C---:B------:R-:W-:Y:S02]  /*0570*/  IMAD R9, R0.reuse, R9, R2 ;  /* 0x0000000900097224 */ /* 0x040fe400078e0202 */
[----:B------:R-:W-:-:S04]  /*0580*/  IMAD.WIDE.U32 R2, R0, R8, RZ ;  /* 0x0000000800027225 */ /* 0x000fc800078e00ff */
[----:B------:R-:W-:Y:S02]  /*0590*/  IMAD.IADD R3, R3, 0x1, R9 ;  /* 0x0000000103037824 */ /* 0x000fe400078e0209 */
[----:B------:R-:W-:Y:S01]  /*05a0*/  @P4 IADD3 R7, PT, PT, R7, 0x1, RZ ;  /* 0x0000000107074810 */ /* 0x000fe20007ffe0ff */
[----:B------:R-:W-:Y:S02]  /*05b0*/  IMAD R8, R35, R18, RZ ;  /* 0x0000001223087224 */ /* 0x000fe400078e02ff */
[----:B------:R-:W-:-:S04]  /*05c0*/  IMAD.WIDE.U32 R2, R34, R90, R2 ;  /* 0x0000005a22027225 */ /* 0x000fc800078e0002 */
[----:B------:R-:W-:Y:S01]  /*05d0*/  @!P3 IMAD.MOV R7, RZ, RZ, -R7 ;  /* 0x000000ffff07b224 */ /* 0x000fe200078e0a07 */
[----:B------:R-:W-:Y:S01]  /*05e0*/  @!P5 LOP3.LUT R7, RZ, R23, RZ, 0x33, !PT ;  /* 0x00000017ff07d212 */ /* 0x000fe200078e33ff */
[C---:B------:R-:W-:Y:S01]  /*05f0*/  IMAD R19, R0.reuse, R19, R8 ;  /* 0x0000001300137224 */ /* 0x040fe200078e0208 */
[----:B------:R-:W3:Y:S01]  /*0600*/  LDC.64 R22, c[0x0][0x478] ;  /* 0x00011e00ff167b82 */ /* 0x000ee20000000a00 */
[----:B------:R-:W-:Y:S01]  /*0610*/  IMAD R15, R0, R11, R4 ;  /* 0x0000000b000f7224 */ /* 0x000fe200078e0204 */
[----:B-1----:R-:W-:Y:S01]  /*0620*/  LEA R36, P2, R2, R20, 0x1 ;  /* 0x0000001402247211 */ /* 0x002fe200078408ff */
[----:B------:R-:W-:Y:S01]  /*0630*/  IMAD R91, R34, R91, R3 ;  /* 0x0000005b225b7224 */ /* 0x000fe200078e0203 */
[----:B0-----:R-:W-:Y:S01]  /*0640*/  ISETP.NE.AND P3, PT, R26, RZ, PT ;  /* 0x000000ff1a00720c */ /* 0x001fe20003f65270 */
[----:B------:R-:W-:-:S03]  /*0650*/  IMAD.WIDE.U32 R8, R0, R10, RZ ;  /* 0x0000000a00087225 */ /* 0x000fc600078e00ff */
[----:B------:R-:W-:Y:S01]  /*0660*/  LEA.HI.X R91, R2, R21, R91, 0x1, P2 ;  /* 0x00000015025b7211 */ /* 0x000fe200010f0c5b */
[----:B--2---:R-:W-:Y:S02]  /*0670*/  IMAD R3, R35, R12, RZ ;  /* 0x0000000c23037224 */ /* 0x004fe400078e02ff */
[----:B------:R-:W-:-:S04]  /*0680*/  IMAD.WIDE.U32 R10, R0, R18, RZ ;  /* 0x00000012000a7225 */ /* 0x000fc800078e00ff */
[----:B------:R-:W-:Y:S01]  /*0690*/  IMAD.IADD R9, R9, 0x1, R15 ;  /* 0x0000000109097824 */ /* 0x000fe200078e020f */
[----:B------:R-:W-:Y:S01]  /*06a0*/  SHF.R.S32.HI R15, RZ, 0x1f, R7 ;  /* 0x0000001fff0f7819 */ /* 0x000fe20000011407 */
[C---:B------:R-:W-:Y:S01]  /*06b0*/  IMAD R3, R0.reuse, R13, R3 ;  /* 0x0000000d00037224 */ /* 0x040fe200078e0203 */
[----:B------:R-:W-:Y:S01]  /*06c0*/  IADD3 R11, PT, PT, R11, R19, RZ ;  /* 0x000000130b0b7210 */ /* 0x000fe20007ffe0ff */
[----:B------:R-:W-:-:S04]  /*06d0*/  IMAD.WIDE.U32 R12, R0, R12, RZ ;  /* 0x0000000c000c7225 */ /* 0x000fc800078e00ff */
[----:B------:R-:W-:Y:S02]  /*06e0*/  IMAD.IADD R13, R13, 0x1, R3 ;  /* 0x000000010d0d7824 */ /* 0x000fe400078e0203 */
[C---:B-----5:R-:W-:Y:S02]  /*06f0*/  IMAD R4, R15.reuse, R38, RZ ;  /* 0x000000260f047224 */ /* 0x060fe400078e02ff */
[----:B------:R-:W-:Y:S02]  /*0700*/  IMAD R16, R15, R40, RZ ;  /* 0x000000280f107224 */ /* 0x000fe400078e02ff */
[----:B------:R-:W-:-:S04]  /*0710*/  IMAD.WIDE.U32 R2, R34, R94, R8 ;  /* 0x0000005e22027225 */ /* 0x000fc800078e0008 */
[----:B------:R-:W-:Y:S01]  /*0720*/  IMAD.WIDE.U32 R8, R7, R38, R10 ;  /* 0x0000002607087225 */ /* 0x000fe200078e000a */
[----:B------:R-:W-:-:S03]  /*0730*/  LEA R92, P2, R2, R92, 0x1 ;  /* 0x0000005c025c7211 */ /* 0x000fc600078408ff */
[C---:B------:R-:W-:Y:S01]  /*0740*/  IMAD R39, R7.reuse, R39, R4 ;  /* 0x0000002707277224 */ /* 0x040fe200078e0204 */
[----:B---3--:R-:W-:Y:S01]  /*0750*/  LEA R38, P4, R8, R22, 0x1 ;  /* 0x0000001608267211 */ /* 0x008fe200078808ff */
[----:B------:R-:W-:-:S04]  /*0760*/  IMAD.WIDE.U32 R10, R7, R40, R12 ;  /* 0x00000028070a7225 */ /* 0x000fc800078e000c */
[----:B------:R-:W-:Y:S01]  /*0770*/  IMAD R41, R7, R41, R16 ;  /* 0x0000002907297224 */ /* 0x000fe200078e0210 */
[----:B----4-:R-:W-:Y:S01]  /*0780*/  LEA R40, P5, R10, R24, 0x1 ;  /* 0x000000180a287211 */ /* 0x010fe200078a08ff */
        /* <DEDUP_REMOVED lines=14> */
.L_x_3967:
        /* <DEDUP_REMOVED lines=11> */
.L_x_3968:
        /* <DEDUP_REMOVED lines=70> */
.L_x_3969:
        /* <DEDUP_REMOVED lines=29> */
.L_x_3970:
        /* <DEDUP_REMOVED lines=12> */
[----:B------:R-:W-:Y:S02]  /*1010*/  LEA.HI.X R5, R5, R9, RZ, 0x2, P0 ;  /* 0x0000000905057211 */ /* 0x000fe400000f14ff */
[----:B0-----:R-:W-:Y:S02]  /*1020*/  SHF.L.U32 R54, R50, 0x3, RZ ;  /* 0x0000000332367819 */ /* 0x001fe400000006ff */
[----:B---3--:R-:W-:Y:S02]  /*1030*/  LEA R51, P1, R52, R10, 0x2 ;  /* 0x0000000a34337211 */ /* 0x008fe400078210ff */
[C---:B------:R-:W-:Y:S01]  /*1040*/  LOP3.LUT R61, R54.reuse, 0x1f00, RZ, 0xc0, !PT ;  /* 0x00001f00363d7812 */ /* 0x040fe200078ec0ff */
[----:B------:R-:W-:Y:S01]  /*1050*/  VIADD R57, R54, 0x2 ;  /* 0x0000000236397836 */ /* 0x000fe20000000000 */
[----:B------:R-:W-:Y:S01]  /*1060*/  LEA.HI.X R52, R52, R11, R7, 0x2, P1 ;  /* 0x0000000b34347211 */ /* 0x000fe200008f1407 */
[----:B------:R-:W-:Y:S01]  /*1070*/  IMAD.WIDE R6, R6, 0x2, RZ ;  /* 0x0000000206067825 */ /* 0x000fe200078e02ff */
[----:B------:R-:W-:-:S02]  /*1080*/  LOP3.LUT R61, R61, 0x1f, R50, 0xf8, !PT ;  /* 0x0000001f3d3d7812 */ /* 0x000fc400078ef832 */
[C---:B------:R-:W-:Y:S01]  /*1090*/  IADD3 R55, PT, PT, R54.reuse, 0x1, RZ ;  /* 0x0000000136377810 */ /* 0x040fe20007ffe0ff */
[C---:B------:R-:W-:Y:S01]  /*10a0*/  VIADD R59, R54.reuse, 0x3 ;  /* 0x00000003363b7836 */ /* 0x040fe20000000000 */
[C---:B------:R-:W-:Y:S01]  /*10b0*/  IADD3 R60, PT, PT, R54.reuse, 0x4, RZ ;  /* 0x00000004363c7810 */ /* 0x040fe20007ffe0ff */
[C---:B------:R-:W-:Y:S01]  /*10c0*/  IMAD.WIDE.U32 R8, R61.reuse, 0x2, RZ ;  /* 0x000000023d087825 */ /* 0x040fe200078e00ff */
[C---:B------:R-:W-:Y:S02]  /*10d0*/  IADD3 R64, PT, PT, R54.reuse, 0x7, RZ ;  /* 0x0000000736407810 */ /* 0x040fe40007ffe0ff */
        /* <DEDUP_REMOVED lines=10> */
.L_x_3994:
        /* <DEDUP_REMOVED lines=13> */
[C---:B------:R-:W-:Y:S02]  /*1250*/  SHF.L.U32 R11, R61.reuse, 0x1, RZ ;  /* 0x000000013d0b7819 */ /* 0x040fe400000006ff */
[----:B------:R-:W-:Y:S02]  /*1260*/  ISETP.GE.AND P2, PT, R61, R72, PT ;  /* 0x000000483d00720c */ /* 0x000fe40003f46270 */
[C---:B------:R-:W-:Y:S02]  /*1270*/  IADD3 R12, P1, PT, R11.reuse, R36, RZ ;  /* 0x000000240b0c7210 */ /* 0x040fe40007f3e0ff */
[----:B------:R-:W-:Y:S02]  /*1280*/  IADD3 R10, P0, PT, R11, R92, RZ ;  /* 0x0000005c0b0a7210 */ /* 0x000fe40007f1e0ff */
[----:B------:R-:W-:Y:S01]  /*1290*/  PRMT R14, RZ, 0x7610, R14 ;  /* 0x00007610ff0e7816 */ /* 0x000fe2000000000e */
[----:B------:R-:W-:Y:S01]  /*12a0*/  IMAD.X R13, RZ, RZ, R91, P1 ;  /* 0x000000ffff0d7224 */ /* 0x000fe200008e065b */
[-C--:B------:R-:W-:Y:S01]  /*12b0*/  ISETP.GE.AND P6, PT, R65, R72.reuse, PT ;  /* 0x000000484100720c */ /* 0x080fe20003fc6270 */
[----:B------:R-:W-:Y:S01]  /*12c0*/  IMAD.X R11, RZ, RZ, R95, P0 ;  /* 0x000000ffff0b7224 */ /* 0x000fe200000e065f */
[----:B------:R-:W-:-:S02]  /*12d0*/  ISETP.GE.AND P5, PT, R66, R72, PT ;  /* 0x000000484200720c */ /* 0x000fc40003fa6270 */
[-C--:B------:R-:W-:Y:S02]  /*12e0*/  ISETP.GE.AND P4, PT, R67, R72.reuse, PT ;  /* 0x000000484300720c */ /* 0x080fe40003f86270 */
[-C--:B------:R-:W-:Y:S02]  /*12f0*/  ISETP.GE.AND P0, PT, R68, R72.reuse, PT ;  /* 0x000000484400720c */ /* 0x080fe40003f06270 */
[----:B------:R-:W-:Y:S02]  /*1300*/  P2R R124, PR, RZ, 0x4 ;  /* 0x00000004ff7c7803 */ /* 0x000fe40000000000 */
[-C--:B------:R-:W-:Y:S02]  /*1310*/  ISETP.GE.AND P1, PT, R69, R72.reuse, PT ;  /* 0x000000484500720c */ /* 0x080fe40003f26270 */
[----:B------:R-:W-:Y:S01]  /*1320*/  PRMT R15, RZ, 0x7610, R15 ;  /* 0x00007610ff0f7816 */ /* 0x000fe2000000000f */
[----:B------:R-:W2:Y:S01]  /*1330*/  @!P2 LDG.E.U16 R14, desc[UR10][R12.64] ;  /* 0x0000000a0c0ea981 */ /* 0x000ea2000c1e1500 */
[----:B------:R-:W-:-:S02]  /*1340*/  ISETP.GE.AND P2, PT, R70, R72, PT ;  /* 0x000000484600720c */ /* 0x000fc40003f46270 */
[----:B------:R-:W-:Y:S02]  /*1350*/  ISETP.GE.AND P3, PT, R71, R72, PT ;  /* 0x000000484700720c */ /* 0x000fe40003f66270 */
[----:B------:R-:W-:Y:S01]  /*1360*/  PRMT R16, RZ, 0x7610, R16 ;  /* 0x00007610ff107816 */ /* 0x000fe20000000010 */
[----:B------:R-:W3:Y:S01]  /*1370*/  @!P6 LDG.E.U16 R15, desc[UR10][R12.64+0x40] ;  /* 0x0000400a0c0fe981 */ /* 0x000ee2000c1e1500 */
[----:B------:R-:W-:Y:S02]  /*1380*/  PRMT R17, RZ, 0x7610, R17 ;  /* 0x00007610ff117816 */ /* 0x000fe40000000011 */
[----:B------:R-:W-:Y:S02]  /*1390*/  PRMT R20, RZ, 0x7610, R20 ;  /* 0x00007610ff147816 */ /* 0x000fe40000000014 */
[----:B------:R-:W-:Y:S01]  /*13a0*/  PRMT R21, RZ, 0x7610, R21 ;  /* 0x00007610ff157816 */ /* 0x000fe20000000015 */
[----:B------:R-:W4:Y:S01]  /*13b0*/  @!P5 LDG.E.U16 R16, desc[UR10][R12.64+0x80] ;  /* 0x0000800a0c10d981 */ /* 0x000f22000c1e1500 */
[----:B------:R-:W-:-:S02]  /*13c0*/  PRMT R22, RZ, 0x7610, R22 ;  /* 0x00007610ff167816 */ /* 0x000fc40000000016 */
[----:B------:R-:W-:Y:S01]  /*13d0*/  PRMT R23, RZ, 0x7610, R23 ;  /* 0x00007610ff177816 */ /* 0x000fe20000000017 */
        /* <DEDUP_REMOVED lines=11> */
[C---:B-1----:R-:W-:Y:S01]  /*1490*/  IADD3 R19, PT, PT, R74.reuse, 0x20, RZ ;  /* 0x000000204a137810 */ /* 0x042fe20007ffe0ff */
[C---:B------:R-:W-:Y:S02]  /*14a0*/  VIADD R25, R74.reuse, 0x40 ;  /* 0x000000404a197836 */ /* 0x040fe40000000000 */
[----:B------:R-:W-:Y:S01]  /*14b0*/  VIADD R27, R74, 0x60 ;  /* 0x000000604a1b7836 */ /* 0x000fe20000000000 */
[-C--:B------:R-:W-:Y:S02]  /*14c0*/  LEA.HI.SX32 R19, R19, R74.reuse, 0x1b ;  /* 0x0000004a13137211 */ /* 0x080fe400078fdaff */
[-C--:B------:R-:W-:Y:S02]  /*14d0*/  LEA.HI.SX32 R25, R25, R74.reuse, 0x1b ;  /* 0x0000004a19197211 */ /* 0x080fe400078fdaff */
[----:B------:R-:W-:-:S02]  /*14e0*/  LEA.HI.SX32 R27, R27, R74, 0x1b ;  /* 0x0000004a1b1b7211 */ /* 0x000fc400078fdaff */
[----:B------:R-:W-:Y:S01]  /*14f0*/  LEA R76, R19, UR6, 0x1 ;  /* 0x00000006134c7c11 */ /* 0x000fe2000f8e08ff */
[C---:B------:R-:W-:Y:S01]  /*1500*/  VIADD R19, R74.reuse, 0xa0 ;  /* 0x000000a04a137836 */ /* 0x040fe20000000000 */
[C---:B------:R-:W-:Y:S02]  /*1510*/  LEA.HI.SX32 R75, R74.reuse, R74, 0x1b ;  /* 0x0000004a4a4b7211 */ /* 0x040fe400078fdaff */
[----:B------:R-:W-:Y:S01]  /*1520*/  LEA R77, R25, UR6, 0x1 ;  /* 0x00000006194d7c11 */ /* 0x000fe2000f8e08ff */
[C---:B------:R-:W-:Y:S01]  /*1530*/  VIADD R25, R74.reuse, 0xc0 ;  /* 0x000000c04a197836 */ /* 0x040fe20000000000 */
[C---:B------:R-:W-:Y:S02]  /*1540*/  IADD3 R13, PT, PT, R74.reuse, 0x80, RZ ;  /* 0x000000804a0d7810 */ /* 0x040fe40007ffe0ff */
[----:B------:R-:W-:Y:S01]  /*1550*/  LEA R78, R27, UR6, 0x1 ;  /* 0x000000061b4e7c11 */ /* 0x000fe2000f8e08ff */
[C---:B------:R-:W-:Y:S01]  /*1560*/  IMAD.SHL.U32 R12, R74.reuse, 0x8, RZ ;  /* 0x000000084a0c7824 */ /* 0x040fe200078e00ff */
[----:B------:R-:W-:-:S02]  /*1570*/  IADD3 R27, PT, PT, R74, 0xe0, RZ ;  /* 0x000000e04a1b7810 */ /* 0x000fc40007ffe0ff */
[----:B------:R-:W-:Y:S02]  /*1580*/  LEA R75, R75, UR6, 0x1 ;  /* 0x000000064b4b7c11 */ /* 0x000fe4000f8e08ff */
[-C--:B------:R-:W-:Y:S02]  /*1590*/  LEA.HI.SX32 R13, R13, R74.reuse, 0x1b ;  /* 0x0000004a0d0d7211 */ /* 0x080fe400078fdaff */
[-C--:B------:R-:W-:Y:S02]  /*15a0*/  LEA.HI.SX32 R19, R19, R74.reuse, 0x1b ;  /* 0x0000004a13137211 */ /* 0x080fe400078fdaff */
[-C--:B------:R-:W-:Y:S02]  /*15b0*/  LEA.HI.SX32 R25, R25, R74.reuse, 0x1b ;  /* 0x0000004a19197211 */ /* 0x080fe400078fdaff */
[----:B------:R-:W-:Y:S02]  /*15c0*/  LEA.HI.SX32 R27, R27, R74, 0x1b ;  /* 0x0000004a1b1b7211 */ /* 0x000fe400078fdaff */
[----:B------:R-:W-:-:S02]  /*15d0*/  LEA R79, R13, UR6, 0x1 ;  /* 0x000000060d4f7c11 */ /* 0x000fc4000f8e08ff */
[----:B------:R-:W-:Y:S02]  /*15e0*/  LEA R80, R19, UR6, 0x1 ;  /* 0x0000000613507c11 */ /* 0x000fe4000f8e08ff */
[----:B------:R-:W-:Y:S02]  /*15f0*/  LEA.HI.SX32 R83, R12, R12, 0x1b ;  /* 0x0000000c0c537211 */ /* 0x000fe400078fdaff */
[----:B------:R-:W-:Y:S02]  /*1600*/  LEA R81, R25, UR6, 0x1 ;  /* 0x0000000619517c11 */ /* 0x000fe4000f8e08ff */
[----:B------:R-:W-:Y:S02]  /*1610*/  LEA R82, R27, UR6, 0x1 ;  /* 0x000000061b527c11 */ /* 0x000fe4000f8e08ff */
[----:B------:R-:W-:Y:S02]  /*1620*/  LEA R83, R83, UR6, 0x1 ;  /* 0x0000000653537c11 */ /* 0x000fe4000f8e08ff */
[----:B------:R-:W-:-:S02]  /*1630*/  PRMT R25, RZ, 0x7610, R25 ;  /* 0x00007610ff197816 */ /* 0x000fc40000000019 */
        /* <DEDUP_REMOVED lines=94> */
.L_x_3972:
[----:B------:R-:W-:Y:S05]  /*1c20*/  BSYNC.RECONVERGENT B0 ;  /* 0x0000000000007941 */ /* 0x000fea0003800200 */
.L_x_3971:
        /* <DEDUP_REMOVED lines=37> */
.L_x_3974:
[----:B------:R-:W-:Y:S05]  /*1e80*/  BSYNC.RECONVERGENT B0 ;  /* 0x0000000000007941 */ /* 0x000fea0003800200 */
.L_x_3973:
        /* <DEDUP_REMOVED lines=35> */
.L_x_3976:
[----:B------:R-:W-:Y:S05]  /*20c0*/  BSYNC.RECONVERGENT B0 ;  /* 0x0000000000007941 */ /* 0x000fea0003800200 */
.L_x_3975:
        /* <DEDUP_REMOVED lines=37> */
.L_x_3978:
[----:B------:R-:W-:Y:S05]  /*2320*/  BSYNC.RECONVERGENT B0 ;  /* 0x0000000000007941 */ /* 0x000fea0003800200 */
.L_x_3977:
        /* <DEDUP_REMOVED lines=35> */
.L_x_3980:
[----:B------:R-:W-:Y:S05]  /*2560*/  BSYNC.RECONVERGENT B0 ;  /* 0x0000000000007941 */ /* 0x000fea0003800200 */
.L_x_3979:
        /* <DEDUP_REMOVED lines=41> */
.L_x_3982:
[----:B------:R-:W-:Y:S05]  /*2800*/  BSYNC.RECONVERGENT B0 ;  /* 0x0000000000007941 */ /* 0x000fea0003800200 */
.L_x_3981:
        /* <DEDUP_REMOVED lines=32> */
.L_x_3984:
[----:B------:R-:W-:Y:S05]  /*2a10*/  BSYNC.RECONVERGENT B0 ;  /* 0x0000000000007941 */ /* 0x000fea0003800200 */
.L_x_3983:
        /* <DEDUP_REMOVED lines=32> */
.L_x_3986:
[----:B------:R-:W-:Y:S05]  /*2c20*/  BSYNC.RECONVERGENT B0 ;  /* 0x0000000000007941 */ /* 0x000fea0003800200 */
.L_x_3985:
[----:B------:R-:W0:Y:S01]  /*2c30*/  LDCU UR7, c[0x0][0x38c] ;  /* 0x00007180ff0777ac */ /* 0x000e220008000800 */
[----:B------:R-:W-:Y:S01]  /*2c40*/  HADD2.F32 R19, -RZ, R19.H0_H0 ;  /* 0x20000013ff137230 */ /* 0x000fe20000004100 */
[----:B------:R-:W-:Y:S01]  /*2c50*/  MOV R92, R94 ;  /* 0x0000005e005c7202 */ /* 0x000fe20000000f00 */
[----:B------:R-:W-:Y:S01]  /*2c60*/  HADD2.F32 R18, -RZ, R18.H0_H0 ;  /* 0x20000012ff127230 */ /* 0x000fe20000004100 */
[----:B------:R-:W-:Y:S01]  /*2c70*/  MOV R36, R10 ;  /* 0x0000000a00247202 */ /* 0x000fe20000000f00 */
        /* <DEDUP_REMOVED lines=28> */
[----:B------:R-:W-:Y:S01]  /*2e40*/  IMAD.MOV R22, RZ, RZ, -R22 ;  /* 0x000000ffff167224 */ /* 0x000fe200078e0a16 */
[----:B------:R-:W2:Y:S01]  /*2e50*/  LDC.64 R18, c[0x0][0x460] ;  /* 0x00011800ff127b82 */ /* 0x000ea20000000a00 */
[----:B------:R-:W-:Y:S01]  /*2e60*/  FMUL.FTZ R112, R12, R87 ;  /* 0x000000570c707220 */ /* 0x000fe20000410000 */
[----:B------:R-:W-:Y:S01]  /*2e70*/  ISETP.GE.AND P0, PT, R21, RZ, PT ;  /* 0x000000ff1500720c */ /* 0x000fe20003f06270 */
[----:B------:R-:W-:Y:S01]  /*2e80*/  FMUL.FTZ R111, R13, R86 ;  /* 0x000000560d6f7220 */ /* 0x000fe20000410000 */
[----:B------:R-:W-:Y:S01]  /*2e90*/  FMUL.FTZ R110, R14, R85 ;  /* 0x000000550e6e7220 */ /* 0x000fe20000410000 */
[----:B------:R-:W-:Y:S01]  /*2ea0*/  IADD3 R118, P3, PT, R40, R73, RZ ;  /* 0x0000004928767210 */ /* 0x000fe20007f7e0ff */
[----:B------:R-:W-:-:S02]  /*2eb0*/  HFMA2 R109, -RZ, RZ, 0, 0 ;  /* 0x00000000ff6d7431 */ /* 0x000fc400000001ff */
[----:B------:R-:W-:Y:S01]  /*2ec0*/  FMUL.FTZ R108, R15, R84 ;  /* 0x000000540f6c7220 */ /* 0x000fe20000410000 */
[----:B-1----:R-:W1:Y:S01]  /*2ed0*/  MUFU.RCP R16, R16 ;  /* 0x0000001000107308 */ /* 0x002e620000001000 */
[----:B------:R-:W3:Y:S01]  /*2ee0*/  LDC.64 R12, c[0x0][0x450] ;  /* 0x00011400ff0c7b82 */ /* 0x000ee20000000a00 */
[----:B------:R-:W-:Y:S01]  /*2ef0*/  FMUL.FTZ R106, R106, R93 ;  /* 0x0000005d6a6a7220 */ /* 0x000fe20000410000 */
[----:B------:R-:W-:Y:S01]  /*2f00*/  IMAD.MOV.U32 R104, RZ, RZ, RZ ;  /* 0x000000ffff687224 */ /* 0x000fe200078e00ff */
[----:B------:R-:W-:Y:S01]  /*2f10*/  MOV R107, R51 ;  /* 0x00000033006b7202 */ /* 0x000fe20000000f00 */
[----:B------:R-:W-:Y:S01]  /*2f20*/  IMAD.MOV.U32 R102, RZ, RZ, R52 ;  /* 0x000000ffff667224 */ /* 0x000fe200078e0034 */
[----:B------:R-:W-:Y:S01]  /*2f30*/  IADD3.X R121, PT, PT, R9, R41, RZ, P3, !PT ;  /* 0x0000002909797210 */ /* 0x000fe20001ffe4ff */
[----:B------:R-:W-:Y:S02]  /*2f40*/  UIADD3 UR8, UPT, UPT, UR6, 0x440, URZ ;  /* 0x0000044006087890 */ /* 0x000fe4000fffe0ff */
[----:B------:R-:W-:Y:S01]  /*2f50*/  UIADD3 UR7, UPT, UPT, -UR7, URZ, URZ ;  /* 0x000000ff07077290 */ /* 0x000fe2000fffe1ff */
[----:B------:R-:W4:Y:S01]  /*2f60*/  LDCU.64 UR12, c[0x0][0x460] ;  /* 0x00008c00ff0c77ac */ /* 0x000f220008000a00 */
[----:B--2---:R-:W-:Y:S01]  /*2f70*/  SHF.L.U64.HI R19, R18, 0x1, R19 ;  /* 0x0000000112137819 */ /* 0x004fe20000010213 */
[----:B-1----:R-:W-:-:S02]  /*2f80*/  VIADD R11, R16, 0xffffffe ;  /* 0x0ffffffe100b7836 */ /* 0x002fc40000000000 */
[----:B------:R-:W1:Y:S04]  /*2f90*/  LDC.64 R16, c[0x0][0x3b8] ;  /* 0x0000ee00ff107b82 */ /* 0x000e680000000a00 */
[----:B------:R-:W2:Y:S02]  /*2fa0*/  F2I.FTZ.U32.TRUNC.NTZ R11, R11 ;  /* 0x0000000b000b7305 */ /* 0x000ea4000021f000 */
[----:B--2---:R-:W-:-:S05]  /*2fb0*/  IADD3 R10, PT, PT, RZ, -R11, RZ ;  /* 0x8000000bff0a7210 */ /* 0x004fca0007ffe0ff */
[----:B------:R-:W-:Y:S02]  /*2fc0*/  IMAD R23, R10, R25, RZ ;  /* 0x000000190a177224 */ /* 0x000fe400078e02ff */
[----:B------:R-:W-:Y:S01]  /*2fd0*/  HFMA2 R10, -RZ, RZ, 0, 0 ;  /* 0x00000000ff0a7431 */ /* 0x000fe200000001ff */
[----:B-1----:R-:W-:-:S04]  /*2fe0*/  SHF.L.U64.HI R17, R16, 0x2, R17 ;  /* 0x0000000210117819 */ /* 0x002fc80000010211 */
[----:B------:R-:W-:Y:S01]  /*2ff0*/  IMAD.HI.U32 R23, R11, R23, R10 ;  /* 0x000000170b177227 */ /* 0x000fe200078e000a */
[----:B------:R-:W-:-:S03]  /*3000*/  MOV R11, R22 ;  /* 0x00000016000b7202 */ /* 0x000fc60000000f00 */
[----:B------:R-:W-:Y:S02]  /*3010*/  IMAD.MOV.U32 R10, RZ, RZ, R20 ;  /* 0x000000ffff0a7224 */ /* 0x000fe400078e0014 */
[----:B------:R-:W1:Y:S02]  /*3020*/  LDC.64 R20, c[0x0][0x3f0] ;  /* 0x0000fc00ff147b82 */ /* 0x000e640000000a00 */
[----:B------:R-:W-:-:S04]  /*3030*/  IMAD.HI.U32 R105, R23, R10, RZ ;  /* 0x0000000a17697227 */ /* 0x000fc800078e00ff */
[----:B------:R-:W-:Y:S02]  /*3040*/  IMAD R10, R105, R11, R10 ;  /* 0x0000000b690a7224 */ /* 0x000fe400078e020a */
[----:B0-----:R-:W-:-:S03]  /*3050*/  IMAD R23, R7, UR4, RZ ;  /* 0x0000000407177c24 */ /* 0x001fc6000f8e02ff */
[----:B------:R-:W-:-:S13]  /*3060*/  ISETP.GT.U32.AND P2, PT, R25, R10, PT ;  /* 0x0000000a1900720c */ /* 0x000fda0003f44070 */
[----:B------:R-:W-:Y:S01]  /*3070*/  @!P2 IMAD.IADD R10, R10, 0x1, -R25 ;  /* 0x000000010a0aa824 */ /* 0x000fe200078e0a19 */
[----:B------:R-:W-:Y:S02]  /*3080*/  @!P2 IADD3 R105, PT, PT, R105, 0x1, RZ ;  /* 0x000000016969a810 */ /* 0x000fe40007ffe0ff */
[----:B------:R-:W-:Y:S02]  /*3090*/  ISETP.NE.AND P2, PT, R46, RZ, PT ;  /* 0x000000ff2e00720c */ /* 0x000fe40003f45270 */
[----:B------:R-:W-:Y:S01]  /*30a0*/  ISETP.GE.U32.AND P1, PT, R10, R25, PT ;  /* 0x000000190a00720c */ /* 0x000fe20003f26070 */
[----:B------:R-:W-:Y:S01]  /*30b0*/  IMAD R25, R6, UR5, R23 ;  /* 0x0000000506197c24 */ /* 0x000fe2000f8e0217 */
[----:B-1----:R-:W-:Y:S01]  /*30c0*/  SHF.L.U64.HI R21, R20, 0x1, R21 ;  /* 0x0000000114157819 */ /* 0x002fe20000010215 */
[----:B------:R-:W0:Y:S01]  /*30d0*/  LDC.64 R22, c[0x0][0x3d0] ;  /* 0x0000f400ff167b82 */ /* 0x000e220000000a00 */
[----:B------:R-:W-:Y:S01]  /*30e0*/  IMAD.WIDE.U32 R10, R6, UR4, R42 ;  /* 0x00000004060a7c25 */ /* 0x000fe2000f8e002a */
[----:B------:R-:W-:Y:S01]  /*30f0*/  UMOV UR4, URZ ;  /* 0x000000ff00047c82 */ /* 0x000fe20008000000 */
[----:B------:R-:W-:-:S07]  /*3100*/  UMOV UR5, URZ ;  /* 0x000000ff00057c82 */ /* 0x000fce0008000000 */
[----:B------:R-:W-:Y:S01]  /*3110*/  @P1 VIADD R105, R105, 0x1 ;  /* 0x0000000169691836 */ /* 0x000fe20000000000 */
[----:B------:R-:W-:-:S04]  /*3120*/  IADD3 R14, P1, PT, R38, R73, RZ ;  /* 0x00000049260e7210 */ /* 0x000fc80007f3e0ff */
[----:B------:R-:W-:Y:S01]  /*3130*/  @!P0 IADD3 R105, PT, PT, -R105, RZ, RZ ;  /* 0x000000ff69698210 */ /* 0x000fe20007ffe1ff */
[----:B------:R-:W-:Y:S01]  /*3140*/  IMAD.X R15, R9, 0x1, R39, P1 ;  /* 0x00000001090f7824 */ /* 0x000fe200008e0627 */
[----:B------:R-:W-:Y:S02]  /*3150*/  @!P2 LOP3.LUT R105, RZ, R46, RZ, 0x33, !PT ;  /* 0x0000002eff69a212 */ /* 0x000fe400078e33ff */
[----:B0-----:R-:W-:Y:S01]  /*3160*/  SHF.L.U64.HI R117, R22, 0x1, R23 ;  /* 0x0000000116757819 */ /* 0x001fe20000010217 */
[----:B---34-:R-:W-:-:S07]  /*3170*/  IMAD.IADD R23, R11, 0x1, R25 ;  /* 0x000000010b177824 */ /* 0x018fce00078e0219 */
.L_x_3993:
        /* <DEDUP_REMOVED lines=18> */
[----:B------:R-:W-:Y:S01]  /*32a0*/  MOV R26, RZ ;  /* 0x000000ff001a7202 */ /* 0x000fe20000000f00 */
[----:B------:R-:W-:Y:S01]  /*32b0*/  IMAD.MOV.U32 R28, RZ, RZ, RZ ;  /* 0x000000ffff1c7224 */ /* 0x000fe200078e00ff */
[----:B------:R-:W-:Y:S01]  /*32c0*/  MOV R25, R102 ;  /* 0x0000006600197202 */ /* 0x000fe20000000f00 */
[----:B------:R-:W-:-:S05]  /*32d0*/  IMAD.MOV.U32 R24, RZ, RZ, R107 ;  /* 0x000000ffff187224 */ /* 0x000fca00078e006b */
[----:B------:R0:W4:Y:S02]  /*32e0*/  LDG.E R125, desc[UR10][R24.64] ;  /* 0x0000000a187d7981 */ /* 0x000124000c1e1900 */
[----:B0-----:R-:W-:Y:S01]  /*32f0*/  IMAD.MOV.U32 R24, RZ, RZ, RZ ;  /* 0x000000ffff187224 */ /* 0x001fe200078e00ff */
[----:B--2---:R-:W-:Y:S02]  /*3300*/  @!P5 PRMT R26, R120, 0x5410, RZ ;  /* 0x00005410781ad816 */ /* 0x004fe400000000ff */
[----:B------:R-:W-:Y:S02]  /*3310*/  ISETP.NE.AND P5, PT, R30, RZ, PT ;  /* 0x000000ff1e00720c */ /* 0x000fe40003fa5270 */
[----:B---3--:R-:W-:Y:S02]  /*3320*/  @!P6 PRMT R28, R29, 0x5410, RZ ;  /* 0x000054101d1ce816 */ /* 0x008fe400000000ff */
[----:B------:R-:W-:Y:S02]  /*3330*/  MOV R30, RZ ;  /* 0x000000ff001e7202 */ /* 0x000fe40000000f00 */
[----:B-----5:R-:W-:-:S07]  /*3340*/  @!P3 PRMT R30, R32, 0x5410, RZ ;  /* 0x00005410201eb816 */ /* 0x020fce00000000ff */
[----:B----4-:R-:W-:Y:S02]  /*3350*/  @!P5 PRMT R26, R26, 0x5410, R27 ;  /* 0x000054101a1ad816 */ /* 0x010fe4000000001b */
[----:B------:R-:W-:Y:S02]  /*3360*/  @!P4 PRMT R28, R28, 0x5410, R31 ;  /* 0x000054101c1cc816 */ /* 0x000fe4000000001f */
[----:B------:R-:W-:Y:S02]  /*3370*/  PRMT R25, R26, 0x7632, R25 ;  /* 0x000076321a197816 */ /* 0x000fe40000000019 */
[----:B------:R-:W-:Y:S02]  /*3380*/  @!P2 PRMT R30, R30, 0x5410, R33 ;  /* 0x000054101e1ea816 */ /* 0x000fe40000000021 */
[----:B------:R-:W-:Y:S02]  /*3390*/  P2R R120, PR, RZ, 0x20 ;  /* 0x00000020ff787803 */ /* 0x000fe40000000000 */
[----:B------:R-:W-:-:S02]  /*33a0*/  @!P1 PRMT R24, R116, 0x5410, RZ ;  /* 0x0000541074189816 */ /* 0x000fc400000000ff */
[----:B------:R-:W-:Y:S01]  /*33b0*/  PRMT R27, R28, 0x7632, R27 ;  /* 0x000076321c1b7816 */ /* 0x000fe2000000001b */
[----:B------:R-:W-:Y:S01]  /*33c0*/  STS.U16 [R75], R26 ;  /* 0x0000001a4b007388 */ /* 0x000fe20000000400 */
[----:B------:R-:W-:Y:S02]  /*33d0*/  ISETP.GE.AND P5, PT, R61, R72, PT ;  /* 0x000000483d00720c */ /* 0x000fe40003fa6270 */
[----:B------:R-:W-:Y:S01]  /*33e0*/  PRMT R29, R30, 0x7632, R29 ;  /* 0x000076321e1d7816 */ /* 0x000fe2000000001d */
[----:B------:R0:W-:Y:S01]  /*33f0*/  STS.U16 [R76+0x40], R25 ;  /* 0x000040194c007388 */ /* 0x0001e20000000400 */
[----:B------:R-:W-:-:S03]  /*3400*/  @!P0 PRMT R24, R24, 0x5410, R119 ;  /* 0x0000541018188816 */ /* 0x000fc60000000077 */
[----:B------:R-:W-:Y:S01]  /*3410*/  STS.U16 [R77+0x80], R28 ;  /* 0x0000801c4d007388 */ /* 0x000fe20000000400 */
[----:B------:R-:W-:-:S03]  /*3420*/  PRMT R31, R24, 0x7632, R31 ;  /* 0x00007632181f7816 */ /* 0x000fc6000000001f */
[----:B------:R-:W-:Y:S04]  /*3430*/  STS.U16 [R78+0xc0], R27 ;  /* 0x0000c01b4e007388 */ /* 0x000fe80000000400 */
[----:B------:R-:W-:Y:S01]  /*3440*/  STS.U16 [R79+0x100], R30 ;  /* 0x0001001e4f007388 */ /* 0x000fe20000000400 */
[----:B0-----:R-:W-:-:S03]  /*3450*/  IMAD.MOV.U32 R25, RZ, RZ, R121 ;  /* 0x000000ffff197224 */ /* 0x001fc600078e0079 */
[----:B------:R-:W-:Y:S04]  /*3460*/  STS.U16 [R80+0x140], R29 ;  /* 0x0001401d50007388 */ /* 0x000fe80000000400 */
[----:B------:R0:W-:Y:S04]  /*3470*/  STS.U16 [R81+0x180], R24 ;  /* 0x0001801851007388 */ /* 0x0001e80000000400 */
[----:B------:R1:W-:Y:S01]  /*3480*/  STS.U16 [R82+0x1c0], R31 ;  /* 0x0001c01f52007388 */ /* 0x0003e20000000400 */
[----:B0-----:R-:W-:Y:S01]  /*3490*/  MOV R24, R118 ;  /* 0x0000007600187202 */ /* 0x001fe20000000f00 */
[----:B------:R-:W-:-:S04]  /*34a0*/  NOP ;  /* 0x0000000000007918 */ /* 0x000fc80000000000 */
[----:B------:R-:W2:Y:S01]  /*34b0*/  @!P5 LDG.E.U16 R26, desc[UR10][R24.64+-0x100] ;  /* 0xffff000a181ad981 */ /* 0x000ea2000c1e1500 */
[----:B------:R-:W-:-:S03]  /*34c0*/  MOV R32, RZ ;  /* 0x000000ff00207202 */ /* 0x000fc60000000f00 */
[----:B------:R-:W3:Y:S04]  /*34d0*/  @!P1 LDG.E.U16 R30, desc[UR10][R24.64+0x80] ;  /* 0x0000800a181e9981 */ /* 0x000ee8000c1e1500 */
[----:B------:R-:W4:Y:S04]  /*34e0*/  @!P3 LDG.E.U16 R28, desc[UR10][R24.64] ;  /* 0x0000000a181cb981 */ /* 0x000f28000c1e1500 */
[----:B------:R-:W5:Y:S04]  /*34f0*/  @!P2 LDG.E.U16 R29, desc[UR10][R24.64+0x40] ;  /* 0x0000400a181da981 */ /* 0x000f68000c1e1500 */
[----:B-1----:R-:W5:Y:S01]  /*3500*/  @!P0 LDG.E.U16 R31, desc[UR10][R24.64+0xc0] ;  /* 0x0000c00a181f8981 */ /* 0x002f62000c1e1500 */
[----:B------:R-:W-:-:S02]  /*3510*/  IMAD.MOV.U32 R116, RZ, RZ, RZ ;  /* 0x000000ffff747224 */ /* 0x000fc400078e00ff */
[----:B------:R-:W-:Y:S01]  /*3520*/  IMAD.MOV.U32 R128, RZ, RZ, RZ ;  /* 0x000000ffff807224 */ /* 0x000fe200078e00ff */
[----:B------:R-:W-:Y:S01]  /*3530*/  MOV R126, RZ ;  /* 0x000000ff007e7202 */ /* 0x000fe20000000f00 */
[----:B------:R-:W-:Y:S01]  /*3540*/  FMUL.FTZ R121, R125, 1.4426950216293334961 ;  /* 0x3fb8aa3b7d797820 */ /* 0x000fe20000410000 */
[----:B------:R-:W0:Y:S01]  /*3550*/  LDS.U16 R118, [R83+0x8] ;  /* 0x0000080053767984 */ /* 0x000e220000000400 */
[----:B--2---:R-:W-:Y:S02]  /*3560*/  @!P5 PRMT R32, R26, 0x5410, RZ ;  /* 0x000054101a20d816 */ /* 0x004fe400000000ff */
[----:B------:R-:W-:Y:S01]  /*3570*/  ISETP.NE.AND P5, PT, R120, RZ, PT ;  /* 0x000000ff7800720c */ /* 0x000fe20003fa5270 */
[----:B------:R-:W2:Y:S01]  /*3580*/  @!P6 LDG.E.U16 R26, desc[UR10][R24.64+-0x80] ;  /* 0xffff800a181ae981 */ /* 0x000ea2000c1e1500 */
[----:B---3--:R-:W-:-:S03]  /*3590*/  @!P1 PRMT R128, R30, 0x5410, RZ ;  /* 0x000054101e809816 */ /* 0x008fc600000000ff */
[----:B------:R-:W-:Y:S01]  /*35a0*/  LDS.U16 R30, [R83+0x6] ;  /* 0x00000600531e7984 */ /* 0x000fe20000000400 */
[----:B----4-:R-:W-:-:S03]  /*35b0*/  @!P3 PRMT R126, R28, 0x5410, RZ ;  /* 0x000054101c7eb816 */ /* 0x010fc600000000ff */
[----:B------:R-:W-:Y:S04]  /*35c0*/  LDS.U16 R120, [R83+0xa] ;  /* 0x00000a0053787984 */ /* 0x000fe80000000400 */
[----:B------:R-:W3:Y:S01]  /*35d0*/  @!P5 LDG.E.U16 R27, desc[UR10][R24.64+-0xc0] ;  /* 0xffff400a181bd981 */ /* 0x000ee2000c1e1500 */
[----:B-----5:R-:W-:Y:S02]  /*35e0*/  @!P0 PRMT R128, R128, 0x5410, R31 ;  /* 0x0000541080808816 */ /* 0x020fe4000000001f */
[----:B------:R-:W-:Y:S01]  /*35f0*/  @!P2 PRMT R126, R126, 0x5410, R29 ;  /* 0x000054107e7ea816 */ /* 0x000fe2000000001d */
[----:B------:R-:W-:Y:S04]  /*3600*/  LDS.U16 R31, [R83] ;  /* 0x00000000531f7984 */ /* 0x000fe80000000400 */
[----:B------:R-:W1:Y:S04]  /*3610*/  LDS.U16 R29, [R83+0xc] ;  /* 0x00000c00531d7984 */ /* 0x000e680000000400 */
[----:B------:R-:W-:Y:S01]  /*3620*/  LDS.U16 R28, [R83+0xe] ;  /* 0x00000e00531c7984 */ /* 0x000fe20000000400 */
[----:B---3--:R-:W-:-:S03]  /*3630*/  @!P5 PRMT R32, R32, 0x5410, R27 ;  /* 0x000054102020d816 */ /* 0x008fc6000000001b */
[----:B------:R-:W3:Y:S01]  /*3640*/  @!P4 LDG.E.U16 R27, desc[UR10][R24.64+-0x40] ;  /* 0xffffc00a181bc981 */ /* 0x000ee2000c1e1500 */
[----:B--2---:R-:W-:-:S03]  /*3650*/  @!P6 PRMT R116, R26, 0x5410, RZ ;  /* 0x000054101a74e816 */ /* 0x004fc600000000ff */
[----:B------:R-:W2:Y:S01]  /*3660*/  LDS.U16 R26, [R83+0x2] ;  /* 0x00000200531a7984 */ /* 0x000ea20000000400 */
[----:B------:R-:W-:Y:S02]  /*3670*/  PRMT R33, R32, 0x7632, R33 ;  /* 0x0000763220217816 */ /* 0x000fe40000000021 */
[-C--:B------:R-:W-:Y:S02]  /*3680*/  ISETP.GE.U32.AND P1, PT, R55, R72.reuse, PT ;  /* 0x000000483700720c */ /* 0x080fe40003f26070 */
[----:B------:R-:W-:Y:S02]  /*3690*/  ISETP.GE.U32.AND P0, PT, R57, R72, PT ;  /* 0x000000483900720c */ /* 0x000fe40003f06070 */
[----:B------:R-:W-:Y:S02]  /*36a0*/  PRMT R129, R126, 0x7632, R129 ;  /* 0x000076327e817816 */ /* 0x000fe40000000081 */
[----:B------:R-:W-:Y:S01]  /*36b0*/  PRMT R130, R128, 0x7632, R130 ;  /* 0x0000763280827816 */ /* 0x000fe20000000082 */
[C---:B------:R-:W-:Y:S01]  /*36c0*/  FMUL.FTZ R119, R121.reuse, R89 ;  /* 0x0000005979777220 */ /* 0x040fe20000410000 */
[C---:B------:R-:W-:Y:S01]  /*36d0*/  FMUL.FTZ R125, R121.reuse, R87 ;  /* 0x00000057797d7220 */ /* 0x040fe20000410000 */
[C---:B------:R-:W-:Y:S01]  /*36e0*/  FMUL.FTZ R137, R121.reuse, R84 ;  /* 0x0000005479897220 */ /* 0x040fe20000410000 */
[----:B------:R-:W-:-:S03]  /*36f0*/  FMUL.FTZ R139, R121, R93 ;  /* 0x0000005d798b7220 */ /* 0x000fc60000410000 */
[----:B------:R-:W4:Y:S01]  /*3700*/  MUFU.EX2 R119, R119 ;  /* 0x0000007700777308 */ /* 0x000f220000000800 */
[----:B0-----:R-:W-:Y:S01]  /*3710*/  HADD2.F32 R118, -RZ, R118.H0_H0 ;  /* 0x20000076ff767230 */ /* 0x001fe20000004100 */
[----:B------:R-:W-:-:S04]  /*3720*/  ISETP.GE.U32.AND P2, PT, R60, R72, PT ;  /* 0x000000483c00720c */ /* 0x000fc80003f46070 */
[----:B------:R-:W-:Y:S01]  /*3730*/  FMUL.FTZ R118, R111, R118 ;  /* 0x000000766f767220 */ /* 0x000fe20000410000 */
[----:B------:R-:W-:Y:S01]  /*3740*/  MUFU.EX2 R138, R137 ;  /* 0x00000089008a7308 */ /* 0x000fe20000000800 */
[----:B------:R-:W-:-:S03]  /*3750*/  ISETP.GE.U32.AND P3, PT, R59, R72, PT ;  /* 0x000000483b00720c */ /* 0x000fc60003f66070 */
[----:B------:R-:W-:Y:S01]  /*3760*/  MUFU.EX2 R139, R139 ;  /* 0x0000008b008b7308 */ /* 0x000fe20000000800 */
[----:B----4-:R-:W-:Y:S01]  /*3770*/  FSEL R119, R119, 1, !P1 ;  /* 0x3f80000077777808 */ /* 0x010fe20004800000 */
[----:B-1----:R-:W-:-:S05]  /*3780*/  HADD2.F32 R29, -RZ, R29.H0_H0 ;  /* 0x2000001dff1d7230 */ /* 0x002fca0000004100 */
[----:B------:R-:W-:Y:S01]  /*3790*/  FMUL.FTZ R29, R108, R29 ;  /* 0x0000001d6c1d7220 */ /* 0x000fe20000410000 */
[----:B---3--:R-:W-:Y:S02]  /*37a0*/  @!P4 PRMT R116, R116, 0x5410, R27 ;  /* 0x000054107474c816 */ /* 0x008fe4000000001b */
[----:B------:R-:W0:Y:S04]  /*37b0*/  LDS.U16 R27, [R83+0x4] ;  /* 0x00000400531b7984 */ /* 0x000e280000000400 */
[----:B------:R1:W-:Y:S02]  /*37c0*/  STS.U16 [R75+0x210], R32 ;  /* 0x000210204b007388 */ /* 0x0003e40000000400 */
[----:B-1----:R-:W-:Y:S02]  /*37d0*/  FMUL.FTZ R32, R121, R88 ;  /* 0x0000005879207220 */ /* 0x002fe40000410000 */
[----:B------:R2:W-:Y:S04]  /*37e0*/  STS.U16 [R76+0x250], R33 ;  /* 0x000250214c007388 */ /* 0x0005e80000000400 */
[----:B------:R-:W1:Y:S01]  /*37f0*/  MUFU.EX2 R32, R32 ;  /* 0x0000002000207308 */ /* 0x000e620000000800 */
[----:B--2---:R-:W-:Y:S01]  /*3800*/  HADD2.F32 R33, -RZ, R26.H0_H0 ;  /* 0x2000001aff217230 */ /* 0x004fe20000004100 */
[----:B------:R-:W-:-:S04]  /*3810*/  PRMT R127, R116, 0x7632, R127 ;  /* 0x00007632747f7816 */ /* 0x000fc8000000007f */
[----:B------:R-:W-:Y:S01]  /*3820*/  FMUL.FTZ R33, R114, R33 ;  /* 0x0000002172217220 */ /* 0x000fe20000410000 */
[----:B------:R2:W-:Y:S01]  /*3830*/  STS.U16 [R77+0x290], R116 ;  /* 0x000290744d007388 */ /* 0x0005e20000000400 */
[----:B0-----:R-:W-:-:S03]  /*3840*/  HADD2.F32 R26, -RZ, R27.H0_H0 ;  /* 0x2000001bff1a7230 */ /* 0x001fc60000004100 */
[----:B--2---:R-:W-:Y:S02]  /*3850*/  FSEL R116, R33, RZ, !P1 ;  /* 0x000000ff21747208 */ /* 0x004fe40004800000 */
[----:B------:R-:W-:Y:S01]  /*3860*/  FMUL.FTZ R26, R113, R26 ;  /* 0x0000001a711a7220 */ /* 0x000fe20000410000 */
[----:B------:R0:W-:Y:S01]  /*3870*/  STS.U16 [R78+0x2d0], R127 ;  /* 0x0002d07f4e007388 */ /* 0x0001e20000000400 */
[----:B-1----:R-:W-:-:S03]  /*3880*/  FSEL R32, R32, 1, !P0 ;  /* 0x3f80000020207808 */ /* 0x002fc60004000000 */
[----:B------:R-:W-:Y:S01]  /*3890*/  FSEL R33, R26, RZ, !P0 ;  /* 0x000000ff1a217208 */ /* 0x000fe20004000000 */
[----:B------:R-:W-:Y:S01]  /*38a0*/  STS.U16 [R79+0x310], R126 ;  /* 0x0003107e4f007388 */ /* 0x000fe20000000400 */
[----:B------:R-:W-:-:S03]  /*38b0*/  ISETP.NE.AND P0, PT, R56, RZ, PT ;  /* 0x000000ff3800720c */ /* 0x000fc60003f05270 */
[----:B------:R-:W-:Y:S01]  /*38c0*/  STS.U16 [R80+0x350], R129 ;  /* 0x0003508150007388 */ /* 0x000fe20000000400 */
[----:B0-----:R-:W-:-:S03]  /*38d0*/  FMUL.FTZ R127, R121, R86 ;  /* 0x00000056797f7220 */ /* 0x001fc60000410000 */
[----:B------:R-:W-:Y:S04]  /*38e0*/  STS.U16 [R81+0x390], R128 ;  /* 0x0003908051007388 */ /* 0x000fe80000000400 */
[----:B------:R0:W-:Y:S01]  /*38f0*/  STS.U16 [R82+0x3d0], R130 ;  /* 0x0003d08252007388 */ /* 0x0001e20000000400 */
[----:B------:R-:W-:-:S03]  /*3900*/  NOP ;  /* 0x0000000000007918 */ /* 0x000fc60000000000 */
[----:B------:R-:W1:Y:S01]  /*3910*/  LDS.U16 R134, [R83+0x210] ;  /* 0x0002100053867984 */ /* 0x000e620000000400 */
[----:B------:R2:W-:Y:S01]  /*3920*/  MUFU.EX2 R133, R127 ;  /* 0x0000007f00857308 */ /* 0x0005e20000000800 */
[----:B------:R-:W-:Y:S02]  /*3930*/  HADD2.F32 R27, -RZ, R30.H0_H0 ;  /* 0x2000001eff1b7230 */ /* 0x000fe40000004100 */
[C---:B0-----:R-:W-:Y:S01]  /*3940*/  FMUL.FTZ R130, R121.reuse, R85 ;  /* 0x0000005579827220 */ /* 0x041fe20000410000 */
[----:B------:R-:W0:Y:S04]  /*3950*/  LDS.U16 R129, [R83+0x218] ;  /* 0x0002180053817984 */ /* 0x000e280000000400 */
[----:B------:R-:W3:Y:S01]  /*3960*/  LDS.U16 R128, [R83+0x21a] ;  /* 0x00021a0053807984 */ /* 0x000ee20000000400 */
[----:B------:R4:W-:Y:S03]  /*3970*/  MUFU.EX2 R136, R130 ;  /* 0x0000008200887308 */ /* 0x0009e60000000800 */
[----:B--2---:R-:W2:Y:S04]  /*3980*/  LDS.U16 R127, [R83+0x21c] ;  /* 0x00021c00537f7984 */ /* 0x004ea80000000400 */
[----:B------:R-:W5:Y:S01]  /*3990*/  LDS.U16 R135, [R83+0x212] ;  /* 0x0002120053877984 */ /* 0x000f620000000400 */
[----:B----4-:R-:W-:-:S03]  /*39a0*/  FMUL.FTZ R130, R121, R90 ;  /* 0x0000005a79827220 */ /* 0x010fc60000410000 */
[----:B------:R-:W4:Y:S01]  /*39b0*/  LDS.U16 R132, [R83+0x214] ;  /* 0x0002140053847984 */ /* 0x000f220000000400 */
[----:B------:R-:W-:-:S03]  /*39c0*/  FMUL.FTZ R121, R112, R27 ;  /* 0x0000001b70797220 */ /* 0x000fc60000410000 */
[----:B------:R-:W4:Y:S04]  /*39d0*/  LDS.U16 R131, [R83+0x216] ;  /* 0x0002160053837984 */ /* 0x000f280000000400 */
[----:B------:R-:W4:Y:S04]  /*39e0*/  LDS.U16 R30, [R83+0x21e] ;  /* 0x00021e00531e7984 */ /* 0x000f280000000400 */
[----:B------:R-:W2:Y:S01]  /*39f0*/  @P0 LDS.64 R26, [UR8] ;  /* 0x00000008ff1a0984 */ /* 0x000ea20008000a00 */
[----:B------:R1:W0:Y:S01]  /*3a00*/  MUFU.EX2 R126, R125 ;  /* 0x0000007d007e7308 */ /* 0x0002220000000800 */
[----:B------:R-:W-:Y:S01]  /*3a10*/  ISETP.GE.U32.AND P1, PT, R62, R72, PT ;  /* 0x000000483e00720c */ /* 0x000fe20003f26070 */
[----:B-1----:R-:W-:-:S02]  /*3a20*/  HADD2.F32 R125, -RZ, R120.H0_H0 ;  /* 0x20000078ff7d7230 */ /* 0x002fc40000004100 */
[----:B------:R1:W5:Y:S03]  /*3a30*/  MUFU.EX2 R140, R130 ;  /* 0x00000082008c7308 */ /* 0x0003660000000800 */
[----:B------:R-:W-:Y:S01]  /*3a40*/  FMUL.FTZ R137, R110, R125 ;  /* 0x0000007d6e897220 */ /* 0x000fe20000410000 */
[----:B------:R-:W-:Y:S01]  /*3a50*/  FSEL R125, R118, RZ, !P2 ;  /* 0x000000ff767d7208 */ /* 0x000fe20005000000 */
[----:B------:R-:W-:Y:S01]  /*3a60*/  HADD2.F32 R118, -RZ, R31.H0_H0 ;  /* 0x2000001fff767230 */ /* 0x000fe20000004100 */
[----:B------:R-:W-:Y:S02]  /*3a70*/  FSEL R120, R121, RZ, !P3 ;  /* 0x000000ff79787208 */ /* 0x000fe40005800000 */
[----:B0-----:R-:W-:Y:S01]  /*3a80*/  FSEL R121, R126, 1, !P3 ;  /* 0x3f8000007e797808 */ /* 0x001fe20005800000 */
[----:B------:R-:W-:Y:S01]  /*3a90*/  HADD2.F32 R31, -RZ, R28.H0_H0 ;  /* 0x2000001cff1f7230 */ /* 0x000fe20000004100 */
[----:B------:R-:W-:Y:S01]  /*3aa0*/  FSEL R126, R133, 1, !P2 ;  /* 0x3f800000857e7808 */ /* 0x000fe20005000000 */
[----:B------:R-:W-:Y:S01]  /*3ab0*/  FMUL.FTZ R118, R115, R118 ;  /* 0x0000007673767220 */ /* 0x000fe20000410000 */
[----:B-1----:R-:W-:-:S02]  /*3ac0*/  FSEL R130, R137, RZ, !P1 ;  /* 0x000000ff89827208 */ /* 0x002fc40004800000 */
[----:B------:R-:W-:Y:S02]  /*3ad0*/  FSEL R133, R136, 1, !P1 ;  /* 0x3f80000088857808 */ /* 0x000fe40004800000 */
[-C--:B------:R-:W-:Y:S01]  /*3ae0*/  ISETP.GE.U32.AND P1, PT, R54, R72.reuse, PT ;  /* 0x000000483600720c */ /* 0x080fe20003f26070 */
[----:B------:R-:W-:Y:S01]  /*3af0*/  FMUL.FTZ R31, R106, R31 ;  /* 0x0000001f6a1f7220 */ /* 0x000fe20000410000 */
[-C--:B------:R-:W-:Y:S02]  /*3b00*/  ISETP.GE.U32.AND P3, PT, R63, R72.reuse, PT ;  /* 0x000000483f00720c */ /* 0x080fe40003f66070 */
[----:B------:R-:W-:Y:S02]  /*3b10*/  ISETP.GE.U32.AND P2, PT, R64, R72, PT ;  /* 0x000000484000720c */ /* 0x000fe40003f46070 */
[----:B------:R-:W-:Y:S01]  /*3b20*/  FSEL R141, R118, RZ, !P1 ;  /* 0x000000ff768d7208 */ /* 0x000fe20004800000 */
[----:B------:R-:W-:Y:S02]  /*3b30*/  HADD2.F32 R118, -RZ, R134.H0_H0 ;  /* 0x20000086ff767230 */ /* 0x000fe40000004100 */
[----:B------:R-:W-:Y:S01]  /*3b40*/  HADD2.F32 R134, -RZ, R129.H0_H0 ;  /* 0x20000081ff867230 */ /* 0x000fe20000004100 */
[----:B------:R-:W-:Y:S01]  /*3b50*/  FSEL R136, R138, 1, !P3 ;  /* 0x3f8000008a887808 */ /* 0x000fe20005800000 */
[----:B---3--:R-:W-:Y:S01]  /*3b60*/  HADD2.F32 R129, -RZ, R128.H0_H0 ;  /* 0x20000080ff817230 */ /* 0x008fe20000004100 */
[----:B------:R-:W-:Y:S01]  /*3b70*/  FSEL R137, R139, 1, !P2 ;  /* 0x3f8000008b897808 */ /* 0x000fe20005000000 */
[----:B--2---:R-:W-:Y:S01]  /*3b80*/  HADD2.F32 R128, -RZ, R127.H0_H0 ;  /* 0x2000007fff807230 */ /* 0x004fe20000004100 */
[----:B-----5:R-:W-:Y:S01]  /*3b90*/  FSEL R140, R140, 1, !P1 ;  /* 0x3f8000008c8c7808 */ /* 0x020fe20004800000 */
[----:B------:R-:W-:Y:S01]  /*3ba0*/  HADD2.F32 R135, -RZ, R135.H0_H0 ;  /* 0x20000087ff877230 */ /* 0x000fe20000004100 */
[----:B------:R-:W-:Y:S01]  /*3bb0*/  FSEL R139, R29, RZ, !P3 ;  /* 0x000000ff1d8b7208 */ /* 0x000fe20005800000 */
[----:B----4-:R-:W-:Y:S01]  /*3bc0*/  HADD2.F32 R132, -RZ, R132.H0_H0 ;  /* 0x20000084ff847230 */ /* 0x010fe20000004100 */
[----:B------:R-:W-:Y:S01]  /*3bd0*/  FSEL R138, R31, RZ, !P2 ;  /* 0x000000ff1f8a7208 */ /* 0x000fe20005000000 */
[----:B------:R-:W-:-:S02]  /*3be0*/  HADD2.F32 R131, -RZ, R131.H0_H0 ;  /* 0x20000083ff837230 */ /* 0x000fc40000004100 */
[----:B------:R-:W-:Y:S01]  /*3bf0*/  HADD2.F32 R127, -RZ, R30.H0_H0 ;  /* 0x2000001eff7f7230 */ /* 0x000fe20000004100 */
[----:B------:R-:W-:Y:S06]  /*3c00*/  @P0 BRA `(.L_x_3988) ;  /* 0x0000000000480947 */ /* 0x000fec0003800000 */
        /* <DEDUP_REMOVED lines=9> */
[----:B------:R-:W2:Y:S02]  /*3ca0*/  LDG.E.U16 R28, desc[UR10][R28.64] ;  /* 0x0000000a1c1c7981 */ /* 0x000ea4000c1e1500 */
[----:B--2---:R-:W-:Y:S01]  /*3cb0*/  HADD2.F32 R27, -RZ, R28.H0_H0 ;  /* 0x2000001cff1b7230 */ /* 0x004fe20000004100 */
[----:B------:R-:W-:Y:S06]  /*3cc0*/  BRA `(.L_x_3988) ;  /* 0x0000000000187947 */ /* 0x000fec0003800000 */
.L_x_3989:
[----:B------:R-:W-:Y:S01]  /*3cd0*/  MOV R27, RZ ;  /* 0x000000ff001b7202 */ /* 0x000fe20000000f00 */
[----:B------:R-:W-:Y:S06]  /*3ce0*/  @!P6 BRA `(.L_x_3988) ;  /* 0x000000000010e947 */ /* 0x000fec0003800000 */
[----:B------:R-:W-:-:S05]  /*3cf0*/  IADD3 R28, P0, PT, R42, R109, RZ ;  /* 0x0000006d2a1c7210 */ /* 0x000fca0007f1e0ff */
[----:B------:R-:W-:-:S05]  /*3d00*/  IMAD.X R29, R43, 0x1, R104, P0 ;  /* 0x000000012b1d7824 */ /* 0x000fca00000e0668 */
[----:B------:R-:W2:Y:S02]  /*3d10*/  LDG.E.U16 R28, desc[UR10][R28.64] ;  /* 0x0000000a1c1c7981 */ /* 0x000ea4000c1e1500 */
[----:B--2---:R-:W-:-:S07]  /*3d20*/  HADD2.F32 R27, -RZ, R28.H0_H0 ;  /* 0x2000001cff1b7230 */ /* 0x004fce0000004100 */
.L_x_3988:
[-C--:B------:R-:W-:Y:S01]  /*3d30*/  FFMA.FTZ R28, R141, R119.reuse, R116 ;  /* 0x000000778d1c7223 */ /* 0x080fe20000010074 */
[----:B------:R-:W-:Y:S01]  /*3d40*/  FMUL.FTZ R29, R140, R119 ;  /* 0x000000778c1d7220 */ /* 0x000fe20000410000 */
[----:B------:R-:W-:Y:S01]  /*3d50*/  ISETP.GE.AND P0, PT, R74, 0x1, PT ;  /* 0x000000014a00780c */ /* 0x000fe20003f06270 */
[----:B------:R-:W0:Y:S01]  /*3d60*/  S2UR UR9, SR_CgaCtaId ;  /* 0x00000000000979c3 */ /* 0x000e220000008800 */
[----:B------:R-:W-:Y:S01]  /*3d70*/  FFMA.FTZ R28, R32, R28, R33 ;  /* 0x0000001c201c7223 */ /* 0x000fe20000010021 */
[----:B------:R-:W-:Y:S01]  /*3d80*/  UMOV UR6, 0x400 ;  /* 0x0000040000067882 */ /* 0x000fe20000000000 */
[----:B------:R-:W-:Y:S01]  /*3d90*/  ISETP.NE.AND P1, PT, R74, RZ, PT ;  /* 0x000000ff4a00720c */ /* 0x000fe20003f25270 */
[----:B------:R-:W-:Y:S01]  /*3da0*/  BSSY.RECONVERGENT B0, `(.L_x_3990) ;  /* 0x000005f000007945 */ /* 0x000fe20003800200 */
[----:B------:R-:W-:Y:S01]  /*3db0*/  FFMA.FTZ R28, R121, R28, R120 ;  /* 0x0000001c791c7223 */ /* 0x000fe20000010078 */
[----:B------:R-:W-:-:S03]  /*3dc0*/  ISETP.NE.AND P2, PT, R50, RZ, PT ;  /* 0x000000ff3200720c */ /* 0x000fc60003f45270 */
[----:B------:R-:W-:-:S04]  /*3dd0*/  FFMA.FTZ R28, R126, R28, R125 ;  /* 0x0000001c7e1c7223 */ /* 0x000fc8000001007d */
[----:B------:R-:W-:-:S04]  /*3de0*/  FFMA.FTZ R28, R133, R28, R130 ;  /* 0x0000001c851c7223 */ /* 0x000fc80000010082 */
        /* <DEDUP_REMOVED lines=84> */
.L_x_3992:
[----:B------:R-:W-:-:S04]  /*4330*/  ISETP.NE.AND P0, PT, R56, R53, PT ;  /* 0x000000353800720c */ /* 0x000fc80003f05270 */
[----:B------:R-:W-:-:S13]  /*4340*/  ISETP.NE.OR P0, PT, R28, RZ, P0 ;  /* 0x000000ff1c00720c */ /* 0x000fda0000705670 */
[----:B------:R-:W-:Y:S02]  /*4350*/  @!P0 IADD3 R26, P1, PT, R42, R109, RZ ;  /* 0x0000006d2a1a8210 */ /* 0x000fe40007f3e0ff */
[----:B------:R-:W-:-:S03]  /*4360*/  @!P0 F2FP.F16.F32.PACK_AB R28, RZ, R27 ;  /* 0x0000001bff1c823e */ /* 0x000fc600000000ff */
[----:B------:R-:W-:-:S05]  /*4370*/  @!P0 IMAD.X R27, R43, 0x1, R104, P1 ;  /* 0x000000012b1b8824 */ /* 0x000fca00008e0668 */
[----:B------:R0:W-:Y:S03]  /*4380*/  @!P0 STG.E.U16 desc[UR10][R26.64], R28 ;  /* 0x0000001c1a008986 */ /* 0x0001e6000c10150a */
.L_x_3991:
[----:B------:R-:W-:Y:S05]  /*4390*/  BSYNC.RECONVERGENT B0 ;  /* 0x0000000000007941 */ /* 0x000fea0003800200 */
.L_x_3990:
        /* <DEDUP_REMOVED lines=22> */
.L_x_3987:
[----:B------:R-:W-:Y:S01]  /*4500*/  BAR.SYNC.DEFER_BLOCKING 0x0 ;  /* 0x0000000000007b1d */ /* 0x000fe20000010000 */
[----:B------:R-:W-:Y:S01]  /*4510*/  ISETP.NE.AND P0, PT, R50, RZ, PT ;  /* 0x000000ff3200720c */ /* 0x000fe20003f05270 */
[----:B------:R-:W-:Y:S01]  /*4520*/  IMAD.WIDE.U32 R38, R72, 0x2, R38 ;  /* 0x0000000248267825 */ /* 0x000fe200078e0026 */
[----:B------:R-:W-:Y:S02]  /*4530*/  F2FP.F16.F32.PACK_AB R98, R98, R101 ;  /* 0x000000656262723e */ /* 0x000fe400000000ff */
[----:B------:R-:W-:Y:S01]  /*4540*/  F2FP.F16.F32.PACK_AB R96, R96, R99 ;  /* 0x000000636060723e */ /* 0x000fe200000000ff */
[----:B------:R-:W2:Y:S01]  /*4550*/  LDCU.128 UR12, c[0x0][0x430] ;  /* 0x00008600ff0c77ac */ /* 0x000ea20008000c00 */
[----:B------:R-:W-:Y:S01]  /*4560*/  F2FP.F16.F32.PACK_AB R94, R94, R97 ;  /* 0x000000615e5e723e */ /* 0x000fe200000000ff */
[----:B------:R-:W-:Y:S01]  /*4570*/  IMAD.WIDE.U32 R40, R72, 0x2, R40 ;  /* 0x0000000248287825 */ /* 0x000fe200078e0028 */
[----:B------:R-:W-:Y:S01]  /*4580*/  F2FP.F16.F32.PACK_AB R100, R100, R103 ;  /* 0x000000676464723e */ /* 0x000fe200000000ff */
[----:B------:R-:W3:Y:S01]  /*4590*/  LDCU.64 UR4, c[0x0][0x4a8] ;  /* 0x00009500ff0477ac */ /* 0x000ee20008000a00 */
[----:B------:R-:W-:Y:S01]  /*45a0*/  PRMT R11, R98, 0x7632, R11 ;  /* 0x00007632620b7816 */ /* 0x000fe2000000000b */
[----:B------:R-:W-:Y:S01]  /*45b0*/  IMAD.IADD R49, R72, 0x1, R49 ;  /* 0x0000000148317824 */ /* 0x000fe200078e0231 */
[----:B------:R-:W-:-:S02]  /*45c0*/  PRMT R12, R96, 0x7632, R12 ;  /* 0x00007632600c7816 */ /* 0x000fc4000000000c */
[----:B------:R-:W-:Y:S02]  /*45d0*/  PRMT R10, R100, 0x7632, R10 ;  /* 0x00007632640a7816 */ /* 0x000fe4000000000a */
[----:B------:R-:W-:Y:S02]  /*45e0*/  PRMT R14, R94, 0x7632, R14 ;  /* 0x000076325e0e7816 */ /* 0x000fe4000000000e */
[----:B------:R-:W-:Y:S01]  /*45f0*/  IADD3 R56, PT, PT, R56, 0x1, RZ ;  /* 0x0000000138387810 */ /* 0x000fe20007ffe0ff */
[----:B------:R-:W-:Y:S01]  /*4600*/  STS.U16 [R83+0x4], R98 ;  /* 0x0000046253007388 */ /* 0x000fe20000000400 */
[----:B--2---:R-:W-:-:S03]  /*4610*/  IMAD R21, R35, UR12, RZ ;  /* 0x0000000c23157c24 */ /* 0x004fc6000f8e02ff */
[----:B------:R2:W-:Y:S01]  /*4620*/  STS.U16 [R83+0x6], R11 ;  /* 0x0000060b53007388 */ /* 0x0005e20000000400 */
[----:B------:R-:W-:-:S03]  /*4630*/  IMAD R21, R0, UR13, R21 ;  /* 0x0000000d00157c24 */ /* 0x000fc6000f8e0215 */
[----:B------:R-:W-:Y:S04]  /*4640*/  STS.U16 [R83+0x8], R96 ;  /* 0x0000086053007388 */ /* 0x000fe80000000400 */
[----:B------:R-:W-:Y:S01]  /*4650*/  STS.U16 [R83+0xa], R12 ;  /* 0x00000a0c53007388 */ /* 0x000fe20000000400 */
[----:B--2---:R-:W-:-:S03]  /*4660*/  IMAD.MOV.U32 R11, RZ, RZ, RZ ;  /* 0x000000ffff0b7224 */ /* 0x004fc600078e00ff */
[----:B------:R-:W-:Y:S04]  /*4670*/  STS.U16 [R83+0xc], R94 ;  /* 0x00000c5e53007388 */ /* 0x000fe80000000400 */
[----:B------:R-:W-:Y:S04]  /*4680*/  STS.U16 [R83], R100 ;  /* 0x0000006453007388 */ /* 0x000fe80000000400 */
[----:B------:R2:W-:Y:S04]  /*4690*/  STS.U16 [R83+0x2], R10 ;  /* 0x0000020a53007388 */ /* 0x0005e80000000400 */
[----:B------:R4:W-:Y:S01]  /*46a0*/  STS.U16 [R83+0xe], R14 ;  /* 0x00000e0e53007388 */ /* 0x0009e20000000400 */
[----:B------:R-:W-:-:S03]  /*46b0*/  NOP ;  /* 0x0000000000007918 */ /* 0x000fc60000000000 */
[----:B------:R-:W-:Y:S01]  /*46c0*/  LDS.U16 R75, [R75] ;  /* 0x000000004b4b7984 */ /* 0x000fe20000000400 */
[-C--:B--2---:R-:W-:Y:S02]  /*46d0*/  MOV R10, R58.reuse ;  /* 0x0000003a000a7202 */ /* 0x084fe40000000f00 */
[----:B------:R-:W-:Y:S01]  /*46e0*/  IADD3 R58, PT, PT, R72, R58, RZ ;  /* 0x0000003a483a7210 */ /* 0x000fe20007ffe0ff */
[----:B------:R-:W-:Y:S02]  /*46f0*/  LDS.U16 R13, [R76+0x40] ;  /* 0x000040004c0d7984 */ /* 0x000fe40000000400 */
[----:B------:R-:W-:Y:S02]  /*4700*/  IMAD.WIDE.U32 R10, R0, UR12, R10 ;  /* 0x0000000c000a7c25 */ /* 0x000fe4000f8e000a */
[----:B------:R-:W-:Y:S03]  /*4710*/  LDS.U16 R77, [R77+0x80] ;  /* 0x000080004d4d7984 */ /* 0x000fe60000000400 */
[----:B------:R-:W-:Y:S01]  /*4720*/  IADD3 R11, PT, PT, R11, R21, RZ ;  /* 0x000000150b0b7210 */ /* 0x000fe20007ffe0ff */
[----:B------:R-:W-:Y:S04]  /*4730*/  LDS.U16 R15, [R78+0xc0] ;  /* 0x0000c0004e0f7984 */ /* 0x000fe80000000400 */
[----:B------:R-:W-:Y:S01]  /*4740*/  LDS.U16 R79, [R79+0x100] ;  /* 0x000100004f4f7984 */ /* 0x000fe20000000400 */
[----:B------:R-:W-:-:S03]  /*4750*/  IMAD.WIDE.U32 R10, R34, UR14, R10 ;  /* 0x0000000e220a7c25 */ /* 0x000fc6000f8e000a */
[----:B------:R-:W-:Y:S01]  /*4760*/  LDS.U16 R17, [R80+0x140] ;  /* 0x0001400050117984 */ /* 0x000fe20000000400 */
[----:B----4-:R-:W-:-:S03]  /*4770*/  IMAD R14, R34, UR15, R11 ;  /* 0x0000000f220e7c24 */ /* 0x010fc6000f8e020b */
[----:B------:R-:W-:Y:S04]  /*4780*/  LDS.U16 R81, [R81+0x180] ;  /* 0x0001800051517984 */ /* 0x000fe80000000400 */
        /* <DEDUP_REMOVED lines=27> */
.L_x_3995:
        /* <DEDUP_REMOVED lines=12> */
.L_x_8029:


//--------------------- .text._Z25selective_scan_fwd_kernelI32Selective_Scan_fwd_kernel_traitsILi32ELi8ELi1ELb0ELb1ELb1ELb1ELb0EN3c104HalfEfS2_EEv13SSMParamsBase --------------------------
	.section	.text._Z25selective_scan_fwd_kernelI32Selective_Scan_fwd_kernel_traitsILi32ELi8ELi1ELb0ELb1ELb1ELb1ELb0EN3c104HalfEfS2_EEv13SSMParamsBase,"ax",@progbits
	.align	128
        .global         _Z25selective_scan_fwd_kernelI32Selective_Scan_fwd_kernel_traitsILi32ELi8ELi1ELb0ELb1ELb1ELb1ELb0EN3c104HalfEfS2_EEv13SSMParamsBase
        .type           _Z25selective_scan_fwd_kernelI32Selective_Scan_fwd_kernel_traitsILi32ELi8ELi1ELb0ELb1ELb1ELb1ELb0EN3c104HalfEfS2_EEv13SSMParamsBase,@function
        .size           _Z25selective_scan_fwd_kernelI32Selective_Scan_fwd_kernel_traitsILi32ELi8ELi1ELb0ELb1ELb1ELb1ELb0EN3c104HalfEfS2_EEv13SSMParamsBase,(.L_x_8030 - _Z25selective_scan_fwd_kernelI32Selective_Scan_fwd_kernel_traitsILi32ELi8ELi1ELb0ELb1ELb1ELb1ELb0EN3c104HalfEfS2_EEv13SSMParamsBase)
        .other          _Z25selective_scan_fwd_kernelI32Selective_Scan_fwd_kernel_traitsILi32ELi8ELi1ELb0ELb1ELb1ELb1ELb0EN3c104HalfEfS2_EEv13SSMParamsBase,@"STO_CUDA_ENTRY STV_DEFAULT"
_Z25selective_scan_fwd_kernelI32Selective_Scan_fwd_kernel_traitsILi32ELi8ELi1ELb0ELb1ELb1ELb1ELb0EN3c104HalfEfS2_EEv13SSMParamsBase:
.text._Z25selective_scan_fwd_kernelI32Selective_Scan_fwd_kernel_traitsILi32ELi8ELi1ELb0ELb1ELb1ELb1ELb0EN3c104HalfEfS2_EEv13SSMParamsBase:
        /* <DEDUP_REMOVED lines=38> */
.L_x_3996:
        /* <DEDUP_REMOVED lines=85> */
.L_x_3997:
        /* <DEDUP_REMOVED lines=11> */
.L_x_3998:
        /* <DEDUP_REMOVED lines=72> */
.L_x_3999:
        /* <DEDUP_REMOVED lines=30> */
.L_x_4000:
        /* <DEDUP_REMOVED lines=35> */
.L_x_4024:
        /* <DEDUP_REMOVED lines=173> */
.L_x_4002:
[----:B------:R-:W-:Y:S05]  /*1bc0*/  BSYNC.RECONVERGENT B0 ;  /* 0x0000000000007941 */ /* 0x000fea0003800200 */
.L_x_4001:
        /* <DEDUP_REMOVED lines=38> */
.L_x_4004:
[----:B------:R-:W-:Y:S05]  /*1e30*/  BSYNC.RECONVERGENT B0 ;  /* 0x0000000000007941 */ /* 0x000fea0003800200 */
.L_x_4003:
        /* <DEDUP_REMOVED lines=38> */
.L_x_4006:
[----:B------:R-:W-:Y:S05]  /*20a0*/  BSYNC.RECONVERGENT B0 ;  /* 0x0000000000007941 */ /* 0x000fea0003800200 */
.L_x_4005:
        /* <DEDUP_REMOVED lines=38> */
.L_x_4008:
[----:B------:R-:W-:Y:S05]  /*2310*/  BSYNC.RECONVERGENT B0 ;  /* 0x0000000000007941 */ /* 0x000fea0003800200 */
.L_x_4007:
        /* <DEDUP_REMOVED lines=38> */
.L_x_4010:
[----:B------:R-:W-:Y:S05]  /*2580*/  BSYNC.RECONVERGENT B0 ;  /* 0x0000000000007941 */ /* 0x000fea0003800200 */
.L_x_4009:
        /* <DEDUP_REMOVED lines=38> */
.L_x_4012:
[----:B------:R-:W-:Y:S05]  /*27f0*/  BSYNC.RECONVERGENT B0 ;  /* 0x0000000000007941 */ /* 0x000fea0003800200 */
.L_x_4011:
        /* <DEDUP_REMOVED lines=38> */
.L_x_4014:
[----:B------:R-:W-:Y:S05]  /*2a60*/  BSYNC.RECONVERGENT B0 ;  /* 0x0000000000007941 */ /* 0x000fea0003800200 */
.L_x_4013:
        /* <DEDUP_REMOVED lines=39> */
.L_x_4016:
[----:B------:R-:W-:Y:S05]  /*2ce0*/  BSYNC.RECONVERGENT B0 ;  /* 0x0000000000007941 */ /* 0x000fea0003800200 */
.L_x_4015:
        /* <DEDUP_REMOVED lines=88> */
.L_x_4023:
        /* <DEDUP_REMOVED lines=188> */
[----:B------:R-:W2:Y:S02]  /*3e30*/  LDG.E.U16 R28, desc[UR10][R28.64] ;  /* 0x0000000a1c1c7981 */ /* 0x000ea4000c1e1500 */
[----:B--2---:R-:W-:Y:S01]  /*3e40*/  HADD2.F32 R27, -RZ, R28.H0_H0 ;  /* 0x2000001cff1b7230 */ /* 0x004fe20000004100 */
[----:B------:R-:W-:Y:S06]  /*3e50*/  BRA `(.L_x_4018) ;  /* 0x00000000001c7947 */ /* 0x000fec0003800000 */
.L_x_4019:
[----:B------:R-:W-:Y:S01]  /*3e60*/  LOP3.LUT P6, RZ, R118, 0x20, RZ, 0xc0, !PT ;  /* 0x0000002076ff7812 */ /* 0x000fe200078cc0ff */
[----:B------:R-:W-:-:S12]  /*3e70*/  IMAD.MOV.U32 R27, RZ, RZ, RZ ;  /* 0x000000ffff1b7224 */ /* 0x000fd800078e00ff */
[----:B------:R-:W-:Y:S05]  /*3e80*/  @!P6 BRA `(.L_x_4018) ;  /* 0x000000000010e947 */ /* 0x000fea0003800000 */
[----:B------:R-:W-:-:S04]  /*3e90*/  IADD3 R28, P6, PT, R90, R113, RZ ;  /* 0x000000715a1c7210 */ /* 0x000fc80007fde0ff */
[----:B------:R-:W-:-:S05]  /*3ea0*/  IADD3.X R29, PT, PT, R61, R112, RZ, P6, !PT ;  /* 0x000000703d1d7210 */ /* 0x000fca00037fe4ff */
[----:B------:R-:W2:Y:S02]  /*3eb0*/  LDG.E.U16 R28, desc[UR10][R28.64] ;  /* 0x0000000a1c1c7981 */ /* 0x000ea4000c1e1500 */
[----:B--2---:R-:W-:-:S07]  /*3ec0*/  HADD2.F32 R27, -RZ, R28.H0_H0 ;  /* 0x2000001cff1b7230 */ /* 0x004fce0000004100 */
.L_x_4018:
        /* <DEDUP_REMOVED lines=91> */
[----:B------:R-:W-:-:S04]  /*4480*/  LEA R30, P6, R28, R90, 0x1 ;  /* 0x0000005a1c1e7211 */ /* 0x000fc800078c08ff */
[----:B------:R-:W-:-:S04]  /*4490*/  IADD3 R26, PT, PT, R29, R31, RZ ;  /* 0x0000001f1d1a7210 */ /* 0x000fc80007ffe0ff */
[----:B------:R-:W-:-:S05]  /*44a0*/  LEA.HI.X R31, R28, R61, R26, 0x1, P6 ;  /* 0x0000003d1c1f7211 */ /* 0x000fca00030f0c1a */
[----:B------:R1:W-:Y:S01]  /*44b0*/  STG.E.U16 desc[UR10][R30.64], R27 ;  /* 0x0000001b1e007986 */ /* 0x0003e2000c10150a */
[----:B------:R-:W-:Y:S05]  /*44c0*/  BRA `(.L_x_4021) ;  /* 0x0000000000207947 */ /* 0x000fea0003800000 */
.L_x_4022:
        /* <DEDUP_REMOVED lines=8> */
.L_x_4021:
[----:B------:R-:W-:Y:S05]  /*4550*/  BSYNC.RECONVERGENT B0 ;  /* 0x0000000000007941 */ /* 0x000fea0003800200 */
.L_x_4020:
        /* <DEDUP_REMOVED lines=22> */
.L_x_4017:
        /* <DEDUP_REMOVED lines=230> */
.L_x_4025:
        /* <DEDUP_REMOVED lines=14> */
.L_x_8030:


//--------------------- .text._Z25selective_scan_fwd_kernelI32Selective_Scan_fwd_kernel_traitsILi32ELi8ELi1ELb0ELb1ELb1ELb1ELb1EN3c104HalfEfS2_EEv13SSMParamsBase --------------------------
	.section	.text._Z25selective_scan_fwd_kernelI32Selective_Scan_fwd_kernel_traitsILi32ELi8ELi1ELb0ELb1ELb1ELb1ELb1EN3c104HalfEfS2_EEv13SSMParamsBase,"ax",@progbits
	.align	128
        .global         _Z25selective_scan_fwd_kernelI32Selective_Scan_fwd_kernel_traitsILi32ELi8ELi1ELb0ELb1ELb1ELb1ELb1EN3c104HalfEfS2_EEv13SSMParamsBase
        .type           _Z25selective_scan_fwd_kernelI32Selective_Scan_fwd_kernel_traitsILi32ELi8ELi1ELb0ELb1ELb1ELb1ELb1EN3c104HalfEfS2_EEv13SSMParamsBase,@function
        .size           _Z25selective_scan_fwd_kernelI32Selective_Scan_fwd_kernel_traitsILi32ELi8ELi1ELb0ELb1ELb1ELb1ELb1EN3c104HalfEfS2_EEv13SSMParamsBase,(.L_x_8031 - _Z25selective_scan_fwd_kernelI32Selective_Scan_fwd_kernel_traitsILi32ELi8ELi1ELb0ELb1ELb1ELb1ELb1EN3c104HalfEfS2_EEv13SSMParamsBase)
        .other          _Z25selective_scan_fwd_kernelI32Selective_Scan_fwd_kernel_traitsILi32ELi8ELi1ELb0ELb1ELb1ELb1ELb1EN3c104HalfEfS2_EEv13SSMParamsBase,@"STO_CUDA_ENTRY STV_DEFAULT"
_Z25selective_scan_fwd_kernelI32Selective_Scan_fwd_kernel_traitsILi32ELi8ELi1ELb0ELb1ELb1ELb1ELb1EN3c104HalfEfS2_EEv13SSMParamsBase:
.text._Z25selective_scan_fwd_kernelI32Selective_Scan_fwd_kernel_traitsILi32ELi8ELi1ELb0ELb1ELb1ELb1ELb1EN3c104HalfEfS2_EEv13SSMParamsBase:
        /* <DEDUP_REMOVED lines=43> */
.L_x_4026:
        /* <DEDUP_REMOVED lines=94> */
.L_x_4027:
        /* <DEDUP_REMOVED lines=11> */
.L_x_4028:
        /* <DEDUP_REMOVED lines=72> */
.L_x_4029:
        /* <DEDUP_REMOVED lines=29> */
.L_x_4030:
        /* <DEDUP_REMOVED lines=35> */
.L_x_4054:
        /* <DEDUP_REMOVED lines=171> */
.L_x_4032:
[----:B------:R-:W-:Y:S05]  /*1c70*/  BSYNC.RECONVERGENT B0 ;  /* 0x0000000000007941 */ /* 0x000fea0003800200 */
.L_x_4031:
        /* <DEDUP_REMOVED lines=38> */
.L_x_4034:
[----:B------:R-:W-:Y:S05]  /*1ee0*/  BSYNC.RECONVERGENT B0 ;  /* 0x0000000000007941 */ /* 0x000fea0003800200 */
.L_x_4033:
        /* <DEDUP_REMOVED lines=38> */
.L_x_4036:
[----:B------:R-:W-:Y:S05]  /*2150*/  BSYNC.RECONVERGENT B0 ;  /* 0x0000000000007941 */ /* 0x000fea0003800200 */
.L_x_4035:
        /* <DEDUP_REMOVED lines=38> */
.L_x_4038:
[----:B------:R-:W-:Y:S05]  /*23c0*/  BSYNC.RECONVERGENT B0 ;  /* 0x0000000000007941 */ /* 0x000fea0003800200 */
.L_x_4037:
        /* <DEDUP_REMOVED lines=38> */
.L_x_4040:
[----:B------:R-:W-:Y:S05]  /*2630*/  BSYNC.RECONVERGENT B0 ;  /* 0x0000000000007941 */ /* 0x000fea0003800200 */
.L_x_4039:
        /* <DEDUP_REMOVED lines=38> */
.L_x_4042:
[----:B------:R-:W-:Y:S05]  /*28a0*/  BSYNC.RECONVERGENT B0 ;  /* 0x0000000000007941 */ /* 0x000fea0003800200 */
.L_x_4041:
        /* <DEDUP_REMOVED lines=38> */
.L_x_4044:
[----:B------:R-:W-:Y:S05]  /*2b10*/  BSYNC.RECONVERGENT B0 ;  /* 0x0000000000007941 */ /* 0x000fea0003800200 */
.L_x_4043:
        /* <DEDUP_REMOVED lines=39> */
.L_x_4046:
[----:B------:R-:W-:Y:S05]  /*2d90*/  BSYNC.RECONVERGENT B0 ;  /* 0x0000000000007941 */ /* 0x000fea0003800200 */
.L_x_4045:
        /* <DEDUP_REMOVED lines=89> */
.L_x_4053:
        /* <DEDUP_REMOVED lines=191> */
.L_x_4049:
[----:B------:R-:W-:Y:S01]  /*3f20*/  LOP3.LUT P6, RZ, R119, 0x20, RZ, 0xc0, !PT ;  /* 0x0000002077ff7812 */ /* 0x000fe200078cc0ff */
[----:B------:R-:W-:-:S12]  /*3f30*/  IMAD.MOV.U32 R27, RZ, RZ, RZ ;  /* 0x000000ffff1b7224 */ /* 0x000fd800078e00ff */
[----:B------:R-:W-:Y:S05]  /*3f40*/  @!P6 BRA `(.L_x_4048) ;  /* 0x000000000010e947 */ /* 0x000fea0003800000 */
[----:B------:R-:W-:-:S04]  /*3f50*/  IADD3 R28, P6, PT, R90, R109, RZ ;  /* 0x0000006d5a1c7210 */ /* 0x000fc80007fde0ff */
[----:B------:R-:W-:-:S05]  /*3f60*/  IADD3.X R29, PT, PT, R61, R110, RZ, P6, !PT ;  /* 0x0000006e3d1d7210 */ /* 0x000fca00037fe4ff */
[----:B------:R-:W2:Y:S02]  /*3f70*/  LDG.E.U16 R28, desc[UR10][R28.64] ;  /* 0x0000000a1c1c7981 */ /* 0x000ea4000c1e1500 */
[----:B--2---:R-:W-:-:S07]  /*3f80*/  HADD2.F32 R27, -RZ, R28.H0_H0 ;  /* 0x2000001cff1b7230 */ /* 0x004fce0000004100 */
.L_x_4048:
        /* <DEDUP_REMOVED lines=96> */
.L_x_4052:
        /* <DEDUP_REMOVED lines=8> */
.L_x_4051:
[----:B------:R-:W-:Y:S05]  /*4610*/  BSYNC.RECONVERGENT B0 ;  /* 0x0000000000007941 */ /* 0x000fea0003800200 */
.L_x_4050:
        /* <DEDUP_REMOVED lines=22> */
.L_x_4047:
        /* <DEDUP_REMOVED lines=236> */
.L_x_4055:
        /* <DEDUP_REMOVED lines=12> */
.L_x_8031:


//--------------------- .text._Z25selective_scan_fwd_kernelI32Selective_Scan_fwd_kernel_traitsILi32ELi8ELi1ELb1ELb1ELb1ELb0ELb0EN3c104HalfEfS2_EEv13SSMParamsBase --------------------------
	.section	.text._Z25selective_scan_fwd_kernelI32Selective_Scan_fwd_kernel_traitsILi32ELi8ELi1ELb1ELb1ELb1ELb0ELb0EN3c104HalfEfS2_EEv13SSMParamsBase,"ax",@progbits
	.align	128
        .global         _Z25selective_scan_fwd_kernelI32Selective_Scan_fwd_kernel_traitsILi32ELi8ELi1ELb1ELb1ELb1ELb0ELb0EN3c104HalfEfS2_EEv13SSMParamsBase
        .type           _Z25selective_scan_fwd_kernelI32Selective_Scan_fwd_kernel_traitsILi32ELi8ELi1ELb1ELb1ELb1ELb0ELb0EN3c104HalfEfS2_EEv13SSMParamsBase,@function
        .size           _Z25selective_scan_fwd_kernelI32Selective_Scan_fwd_kernel_traitsILi32ELi8ELi1ELb1ELb1ELb1ELb0ELb0EN3c104HalfEfS2_EEv13SSMParamsBase,(.L_x_8032 - _Z25selective_scan_fwd_kernelI32Selective_Scan_fwd_kernel_traitsILi32ELi8ELi1ELb1ELb1ELb1ELb0ELb0EN3c104HalfEfS2_EEv13SSMParamsBase)
        .other          _Z25selective_scan_fwd_kernelI32Selective_Scan_fwd_kernel_traitsILi32ELi8ELi1ELb1ELb1ELb1ELb0ELb0EN3c104HalfEfS2_EEv13SSMParamsBase,@"STO_CUDA_ENTRY STV_DEFAULT"
_Z25selective_scan_fwd_kernelI32Selective_Scan_fwd_kernel_traitsILi32ELi8ELi1ELb1ELb1ELb1ELb0ELb0EN3c104HalfEfS2_EEv13SSMParamsBase:
.text._Z25selective_scan_fwd_kernelI32Selective_Scan_fwd_kernel_traitsILi32ELi8ELi1ELb1ELb1ELb1ELb0ELb0EN3c104HalfEfS2_EEv13SSMParamsBase:
        /* <DEDUP_REMOVED lines=37> */
.L_x_4056:
        /* <DEDUP_REMOVED lines=83> */
.L_x_4057:
        /* <DEDUP_REMOVED lines=11> */
.L_x_4058:
        /* <DEDUP_REMOVED lines=69> */
.L_x_4059:
        /* <DEDUP_REMOVED lines=30> */
.L_x_4060:
        /* <DEDUP_REMOVED lines=22> */
[----:B--2---:R-:W-:Y:S02]  /*0fc0*/  SHF.L.U32 R0, R39, 0x3, RZ ;  /* 0x0000000327007819 */ /* 0x004fe400000006ff */
[----:B------:R-:W-:Y:S01]  /*0fd0*/  IMAD.WIDE.U32 R12, R3, UR8, R4 ;  /* 0x00000008030c7c25 */ /* 0x000fe2000f8e0004 */
[----:B------:R-:W2:Y:S01]  /*0fe0*/  LDC.64 R6, c[0x0][0x4a8] ;  /* 0x00012a00ff067b82 */ /* 0x000ea20000000a00 */
[----:B------:R-:W-:-:S02]  /*0ff0*/  LEA R38, P3, R34, R10, 0x2 ;  /* 0x0000000a22267211 */ /* 0x000fc400078610ff */
[C---:B------:R-:W-:Y:S01]  /*1000*/  LEA.HI.X R15, R3.reuse, R15, RZ, 0x2, P0 ;  /* 0x0000000f030f7211 */ /* 0x040fe200000f14ff */
[----:B------:R-:W-:Y:S01]  /*1010*/  IMAD R76, R3, UR9, R13 ;  /* 0x00000009034c7c24 */ /* 0x000fe2000f8e020d */
[----:B------:R-:W-:Y:S01]  /*1020*/  IADD3 R9, PT, PT, R37, R9, RZ ;  /* 0x0000000925097210 */ /* 0x000fe20007ffe0ff */
[----:B------:R-:W-:Y:S01]  /*1030*/  VIADD R46, R0, 0x7 ;  /* 0x00000007002e7836 */ /* 0x000fe20000000000 */
[C---:B------:R-:W-:Y:S01]  /*1040*/  ISETP.NE.AND P0, PT, R77.reuse, RZ, P2 ;  /* 0x000000ff4d00720c */ /* 0x040fe20001705270 */
[----:B------:R-:W0:Y:S01]  /*1050*/  LDC.64 R18, c[0x0][0x460] ;  /* 0x00011800ff127b82 */ /* 0x000e220000000a00 */
[----:B------:R-:W-:Y:S02]  /*1060*/  LEA.HI.X R34, R34, R11, R2, 0x2, P3 ;  /* 0x0000000b22227211 */ /* 0x000fe400018f1402 */
[C---:B------:R-:W-:Y:S02]  /*1070*/  SHF.L.U32 R37, R36.reuse, 0x1, RZ ;  /* 0x0000000124257819 */ /* 0x040fe400000006ff */
[----:B------:R-:W-:Y:S01]  /*1080*/  ISETP.NE.AND P3, PT, R77, RZ, P1 ;  /* 0x000000ff4d00720c */ /* 0x000fe20000f65270 */
[----:B----4-:R-:W-:Y:S01]  /*1090*/  UISETP.LT.AND UP0, UPT, UR4, 0x1, UPT ;  /* 0x000000010400788c */ /* 0x010fe2000bf01270 */
[----:B------:R-:W-:Y:S01]  /*10a0*/  SHF.L.U64.HI R36, R36, 0x1, R9 ;  /* 0x0000000124247819 */ /* 0x000fe20000010209 */
[----:B------:R-:W4:Y:S01]  /*10b0*/  LDC.64 R16, c[0x0][0x3b8] ;  /* 0x0000ee00ff107b82 */ /* 0x000f220000000a00 */
[----:B------:R-:W-:Y:S01]  /*10c0*/  IADD3 R35, PT, PT, R41, -0x1, RZ ;  /* 0xffffffff29237810 */ /* 0x000fe20007ffe0ff */
[----:B------:R-:W-:Y:S01]  /*10d0*/  USEL UR4, UR4, 0x1, !UP0 ;  /* 0x0000000104047887 */ /* 0x000fe2000c000000 */
[----:B------:R-:W-:-:S02]  /*10e0*/  PLOP3.LUT P1, PT, P0, P1, PT, 0x80, 0x8 ;  /* 0x000000000008781c */ /* 0x000fc40000723070 */
[----:B-1----:R-:W-:Y:S01]  /*10f0*/  SHF.L.U64.HI R23, R22, 0x1, R23 ;  /* 0x0000000116177819 */ /* 0x002fe20000010217 */
[----:B------:R-:W-:Y:S01]  /*1100*/  UIADD3 UR8, UPT, UPT, -UR4, URZ, URZ ;  /* 0x000000ff04087290 */ /* 0x000fe2000fffe1ff */
[----:B---3--:R-:W-:Y:S01]  /*1110*/  SHF.L.U64.HI R21, R20, 0x1, R21 ;  /* 0x0000000114157819 */ /* 0x008fe20000010215 */
[----:B--2---:R-:W-:Y:S01]  /*1120*/  IMAD.WIDE.U32 R2, R39, 0x10, R6 ;  /* 0x0000001027027825 */ /* 0x004fe200078e0006 */
[C---:B------:R-:W-:Y:S02]  /*1130*/  IADD3 R64, PT, PT, R0.reuse, 0x1, RZ ;  /* 0x0000000100407810 */ /* 0x040fe40007ffe0ff */
[C---:B------:R-:W-:Y:S02]  /*1140*/  IADD3 R62, PT, PT, R0.reuse, 0x2, RZ ;  /* 0x00000002003e7810 */ /* 0x040fe40007ffe0ff */
[C---:B------:R-:W-:Y:S02]  /*1150*/  IADD3 R60, PT, PT, R0.reuse, 0x3, RZ ;  /* 0x00000003003c7810 */ /* 0x040fe40007ffe0ff */
[----:B------:R-:W-:-:S02]  /*1160*/  IADD3 R58, PT, PT, R0, 0x4, RZ ;  /* 0x00000004003a7810 */ /* 0x000fc40007ffe0ff */
[----:B0-----:R-:W-:Y:S02]  /*1170*/  SHF.L.U64.HI R19, R18, 0x1, R19 ;  /* 0x0000000112137819 */ /* 0x001fe40000010213 */
[C---:B------:R-:W-:Y:S02]  /*1180*/  IADD3 R56, PT, PT, R0.reuse, 0x5, RZ ;  /* 0x0000000500387810 */ /* 0x040fe40007ffe0ff */
[----:B------:R-:W-:Y:S02]  /*1190*/  IADD3 R48, PT, PT, R0, 0x6, RZ ;  /* 0x0000000600307810 */ /* 0x000fe40007ffe0ff */
[----:B----4-:R-:W-:-:S07]  /*11a0*/  SHF.L.U64.HI R57, R16, 0x2, R17 ;  /* 0x0000000210397819 */ /* 0x010fce0000010211 */
.L_x_4086:
        /* <DEDUP_REMOVED lines=56> */
.L_x_4061:
        /* <DEDUP_REMOVED lines=43> */
.L_x_4064:
[----:B------:R-:W-:Y:S05]  /*17e0*/  BSYNC.RECONVERGENT B0 ;  /* 0x0000000000007941 */ /* 0x000fea0003800200 */
.L_x_4063:
        /* <DEDUP_REMOVED lines=35> */
.L_x_4066:
[----:B------:R-:W-:Y:S05]  /*1a20*/  BSYNC.RECONVERGENT B0 ;  /* 0x0000000000007941 */ /* 0x000fea0003800200 */
.L_x_4065:
        /* <DEDUP_REMOVED lines=35> */
.L_x_4068:
[----:B------:R-:W-:Y:S05]  /*1c60*/  BSYNC.RECONVERGENT B0 ;  /* 0x0000000000007941 */ /* 0x000fea0003800200 */
.L_x_4067:
        /* <DEDUP_REMOVED lines=35> */
.L_x_4070:
[----:B------:R-:W-:Y:S05]  /*1ea0*/  BSYNC.RECONVERGENT B0 ;  /* 0x0000000000007941 */ /* 0x000fea0003800200 */
.L_x_4069:
        /* <DEDUP_REMOVED lines=37> */
.L_x_4072:
[----:B------:R-:W-:Y:S05]  /*2100*/  BSYNC.RECONVERGENT B0 ;  /* 0x0000000000007941 */ /* 0x000fea0003800200 */
.L_x_4071:
        /* <DEDUP_REMOVED lines=39> */
.L_x_4074:
[----:B------:R-:W-:Y:S05]  /*2380*/  BSYNC.RECONVERGENT B0 ;  /* 0x0000000000007941 */ /* 0x000fea0003800200 */
.L_x_4073:
        /* <DEDUP_REMOVED lines=32> */
.L_x_4076:
[----:B------:R-:W-:Y:S05]  /*2590*/  BSYNC.RECONVERGENT B0 ;  /* 0x0000000000007941 */ /* 0x000fea0003800200 */
.L_x_4075:
        /* <DEDUP_REMOVED lines=32> */
.L_x_4078:
[----:B------:R-:W-:Y:S05]  /*27a0*/  BSYNC.RECONVERGENT B0 ;  /* 0x0000000000007941 */ /* 0x000fea0003800200 */
.L_x_4077:
        /* <DEDUP_REMOVED lines=8> */
.L_x_4062:
        /* <DEDUP_REMOVED lines=59> */
.L_x_4085:
[----:B01----:R-:W-:Y:S01]  /*2be0*/  MOV R4, R89 ;  /* 0x0000005900047202 */ /* 0x003fe20000000f00 */
[----:B------:R-:W-:Y:S01]  /*2bf0*/  IMAD.MOV.U32 R5, RZ, RZ, R88 ;  /* 0x000000ffff057224 */ /* 0x000fe200078e0058 */
[----:B------:R-:W2:Y:S05]  /*2c00*/  LDG.E R96, desc[UR12][R54.64] ;  /* 0x0000000c36607981 */ /* 0x000eaa000c1e1900 */
[----:B------:R-:W3:Y:S01]  /*2c10*/  LDG.E.128 R4, desc[UR12][R4.64] ;  /* 0x0000000c04047981 */ /* 0x000ee2000c1e1d00 */
[----:B------:R-:W-:Y:S02]  /*2c20*/  MOV R8, R91 ;  /* 0x0000005b00087202 */ /* 0x000fe40000000f00 */
        /* <DEDUP_REMOVED lines=18> */
[----:B------:R-:W-:Y:S01]  /*2d50*/  FMUL.FTZ R116, R96, R67 ;  /* 0x0000004360747220 */ /* 0x000fe20000410000 */
[----:B------:R-:W-:-:S02]  /*2d60*/  HADD2.F32 R100, -RZ, R6.H0_H0 ;  /* 0x20000006ff647230 */ /* 0x000fc40000004100 */
[----:B------:R-:W-:Y:S01]  /*2d70*/  FMUL.FTZ R98, R98, R85 ;  /* 0x0000005562627220 */ /* 0x000fe20000410000 */
[----:B------:R2:W-:Y:S01]  /*2d80*/  MUFU.EX2 R110, R5 ;  /* 0x00000005006e7308 */ /* 0x0005e20000000800 */
[----:B------:R-:W-:Y:S01]  /*2d90*/  FSEL R114, R97, RZ, !P5 ;  /* 0x000000ff61727208 */ /* 0x000fe20006800000 */
[C---:B------:R-:W-:Y:S01]  /*2da0*/  FMUL.FTZ R97, R96.reuse, R68 ;  /* 0x0000004460617220 */ /* 0x040fe20000410000 */
[----:B------:R-:W-:Y:S01]  /*2db0*/  HADD2.F32 R101, -RZ, R6.H1_H1 ;  /* 0x30000006ff657230 */ /* 0x000fe20000004100 */
[----:B------:R-:W3:Y:S01]  /*2dc0*/  MUFU.EX2 R104, R104 ;  /* 0x0000006800687308 */ /* 0x000ee20000000800 */
[--C-:B------:R-:W-:Y:S01]  /*2dd0*/  HADD2.F32 R6, -RZ, R7.reuse.H0_H0 ;  /* 0x20000007ff067230 */ /* 0x100fe20000004100 */
[----:B0-----:R-:W-:Y:S01]  /*2de0*/  FSEL R105, R103, 1, !P5 ;  /* 0x3f80000067697808 */ /* 0x001fe20006800000 */
[----:B------:R-:W-:Y:S01]  /*2df0*/  FMUL.FTZ R103, R96, R71 ;  /* 0x0000004760677220 */ /* 0x000fe20000410000 */
[----:B------:R-:W-:Y:S01]  /*2e00*/  ISETP.GE.U32.AND P5, PT, R58, R17, PT ;  /* 0x000000113a00720c */ /* 0x000fe20003fa6070 */
[----:B------:R-:W0:Y:S01]  /*2e10*/  MUFU.EX2 R97, R97 ;  /* 0x0000006100617308 */ /* 0x000e220000000800 */
[----:B-1----:R-:W-:Y:S01]  /*2e20*/  FSEL R112, R4, 1, !P4 ;  /* 0x3f80000004707808 */ /* 0x002fe20006000000 */
[----:B------:R-:W-:Y:S01]  /*2e30*/  HADD2.F32 R7, -RZ, R7.H1_H1 ;  /* 0x30000007ff077230 */ /* 0x000fe20000004100 */
[----:B--2---:R-:W1:Y:S01]  /*2e40*/  @P0 LDS.64 R4, [UR6] ;  /* 0x00000006ff040984 */ /* 0x004e620008000a00 */
[----:B------:R-:W2:Y:S01]  /*2e50*/  MUFU.EX2 R116, R116 ;  /* 0x0000007400747308 */ /* 0x000ea20000000800 */
[----:B------:R-:W-:Y:S01]  /*2e60*/  FMUL.FTZ R99, R99, R84 ;  /* 0x0000005463637220 */ /* 0x000fe20000410000 */
[----:B------:R-:W-:Y:S01]  /*2e70*/  FSEL R113, R98, RZ, !P4 ;  /* 0x000000ff62717208 */ /* 0x000fe20006000000 */
[----:B------:R-:W-:Y:S01]  /*2e80*/  FMUL.FTZ R100, R100, R83 ;  /* 0x0000005364647220 */ /* 0x000fe20000410000 */
[----:B------:R5:W2:Y:S01]  /*2e90*/  MUFU.EX2 R118, R103 ;  /* 0x0000006700767308 */ /* 0x000aa20000000800 */
[----:B---3--:R-:W-:Y:S01]  /*2ea0*/  FSEL R108, R104, 1, !P5 ;  /* 0x3f800000686c7808 */ /* 0x008fe20006800000 */
[----:B------:R-:W-:Y:S01]  /*2eb0*/  FMUL.FTZ R104, R96, R63 ;  /* 0x0000003f60687220 */ /* 0x000fe20000410000 */
[----:B------:R-:W-:Y:S01]  /*2ec0*/  FMUL.FTZ R101, R101, R82 ;  /* 0x0000005265657220 */ /* 0x000fe20000410000 */
[----:B------:R-:W-:Y:S01]  /*2ed0*/  ISETP.GE.U32.AND P4, PT, R56, R17, PT ;  /* 0x000000113800720c */ /* 0x000fe20003f86070 */
[----:B------:R-:W-:Y:S01]  /*2ee0*/  FMUL.FTZ R6, R6, R81 ;  /* 0x0000005106067220 */ /* 0x000fe20000410000 */
[----:B------:R-:W-:Y:S01]  /*2ef0*/  FSEL R111, R99, RZ, !P6 ;  /* 0x000000ff636f7208 */ /* 0x000fe20007000000 */
[----:B------:R-:W-:Y:S01]  /*2f00*/  FMUL.FTZ R7, R7, R80 ;  /* 0x0000005007077220 */ /* 0x000fe20000410000 */
[----:B------:R-:W3:Y:S01]  /*2f10*/  MUFU.EX2 R104, R104 ;  /* 0x0000006800687308 */ /* 0x000ee20000000800 */
[----:B------:R-:W-:Y:S01]  /*2f20*/  FSEL R110, R110, 1, !P6 ;  /* 0x3f8000006e6e7808 */ /* 0x000fe20007000000 */
[----:B------:R-:W-:Y:S01]  /*2f30*/  FMUL.FTZ R117, R102, R87 ;  /* 0x0000005766757220 */ /* 0x000fe20000410000 */
[----:B------:R-:W-:Y:S01]  /*2f40*/  FSEL R109, R100, RZ, !P5 ;  /* 0x000000ff646d7208 */ /* 0x000fe20006800000 */
[--C-:B----4-:R-:W-:Y:S01]  /*2f50*/  HADD2.F32 R100, -RZ, R10.reuse.H0_H0 ;  /* 0x2000000aff647230 */ /* 0x110fe20000004100 */
[----:B------:R-:W-:Y:S01]  /*2f60*/  FSEL R107, R101, RZ, !P4 ;  /* 0x000000ff656b7208 */ /* 0x000fe20006000000 */
[----:B------:R-:W-:Y:S01]  /*2f70*/  HADD2.F32 R101, -RZ, R10.H1_H1 ;  /* 0x3000000aff657230 */ /* 0x000fe20000004100 */
[----:B0-----:R-:W-:Y:S01]  /*2f80*/  FSEL R106, R97, 1, !P4 ;  /* 0x3f800000616a7808 */ /* 0x001fe20006000000 */
[--C-:B------:R-:W-:Y:S01]  /*2f90*/  HADD2.F32 R102, -RZ, R11.reuse.H0_H0 ;  /* 0x2000000bff667230 */ /* 0x100fe20000004100 */
[-C--:B------:R-:W-:Y:S01]  /*2fa0*/  ISETP.GE.U32.AND P6, PT, R48, R17.reuse, PT ;  /* 0x000000113000720c */ /* 0x080fe20003fc6070 */
[----:B-----5:R-:W-:Y:S01]  /*2fb0*/  HADD2.F32 R103, -RZ, R11.H1_H1 ;  /* 0x3000000bff677230 */ /* 0x020fe20000004100 */
[-C--:B------:R-:W-:Y:S01]  /*2fc0*/  ISETP.GE.U32.AND P5, PT, R46, R17.reuse, PT ;  /* 0x000000112e00720c */ /* 0x080fe20003fa6070 */
[--C-:B------:R-:W-:Y:S01]  /*2fd0*/  HADD2.F32 R97, -RZ, R8.reuse.H0_H0 ;  /* 0x20000008ff617230 */ /* 0x100fe20000004100 */
[----:B------:R-:W-:Y:S01]  /*2fe0*/  ISETP.GE.U32.AND P4, PT, R0, R17, PT ;  /* 0x000000110000720c */ /* 0x000fe20003f86070 */
[----:B------:R-:W-:Y:S01]  /*2ff0*/  HADD2.F32 R96, -RZ, R8.H1_H1 ;  /* 0x30000008ff607230 */ /* 0x000fe20000004100 */
[----:B------:R-:W-:Y:S01]  /*3000*/  FSEL R115, R6, RZ, !P6 ;  /* 0x000000ff06737208 */ /* 0x000fe20007000000 */
[--C-:B------:R-:W-:Y:S01]  /*3010*/  HADD2.F32 R98, -RZ, R9.reuse.H0_H0 ;  /* 0x20000009ff627230 */ /* 0x100fe20000004100 */
[----:B------:R-:W-:Y:S01]  /*3020*/  FSEL R10, R7, RZ, !P5 ;  /* 0x000000ff070a7208 */ /* 0x000fe20006800000 */
[----:B------:R-:W-:Y:S01]  /*3030*/  HADD2.F32 R99, -RZ, R9.H1_H1 ;  /* 0x30000009ff637230 */ /* 0x000fe20000004100 */
[----:B------:R-:W-:-:S02]  /*3040*/  FSEL R117, R117, RZ, !P4 ;  /* 0x000000ff75757208 */ /* 0x000fc40006000000 */
[----:B--2---:R-:W-:Y:S02]  /*3050*/  FSEL R116, R116, 1, !P6 ;  /* 0x3f80000074747808 */ /* 0x004fe40007000000 */
[----:B------:R-:W-:Y:S02]  /*3060*/  FSEL R11, R118, 1, !P5 ;  /* 0x3f800000760b7808 */ /* 0x000fe40006800000 */
[----:B---3--:R-:W-:Y:S01]  /*3070*/  FSEL R104, R104, 1, !P4 ;  /* 0x3f80000068687808 */ /* 0x008fe20006000000 */
[----:B------:R-:W-:Y:S06]  /*3080*/  @P0 BRA `(.L_x_4080) ;  /* 0x0000000000340947 */ /* 0x000fec0003800000 */
[----:B-1----:R-:W-:Y:S01]  /*3090*/  HFMA2 R4, -RZ, RZ, 1.875, 0 ;  /* 0x3f800000ff047431 */ /* 0x002fe200000001ff */
[----:B------:R-:W-:Y:S06]  /*30a0*/  @!P1 BRA `(.L_x_4081) ;  /* 0x0000000000149947 */ /* 0x000fec0003800000 */
[----:B------:R-:W-:-:S04]  /*30b0*/  IADD3 R6, P0, PT, R93, R37, RZ ;  /* 0x000000255d067210 */ /* 0x000fc80007f1e0ff */
[----:B------:R-:W-:-:S05]  /*30c0*/  IADD3.X R7, PT, PT, R90, R36, RZ, P0, !PT ;  /* 0x000000245a077210 */ /* 0x000fca00007fe4ff */
[----:B------:R-:W2:Y:S02]  /*30d0*/  LDG.E.U16 R6, desc[UR12][R6.64] ;  /* 0x0000000c06067981 */ /* 0x000ea4000c1e1500 */
[----:B--2---:R-:W-:Y:S01]  /*30e0*/  HADD2.F32 R5, -RZ, R6.H0_H0 ;  /* 0x20000006ff057230 */ /* 0x004fe20000004100 */
[----:B------:R-:W-:Y:S06]  /*30f0*/  BRA `(.L_x_4080) ;  /* 0x0000000000187947 */ /* 0x000fec0003800000 */
.L_x_4081:
[----:B------:R-:W-:Y:S01]  /*3100*/  MOV R5, RZ ;  /* 0x000000ff00057202 */ /* 0x000fe20000000f00 */
[----:B------:R-:W-:Y:S06]  /*3110*/  @!P2 BRA `(.L_x_4080) ;  /* 0x000000000010a947 */ /* 0x000fec0003800000 */
[----:B------:R-:W-:Y:S02]  /*3120*/  MOV R6, R93 ;  /* 0x0000005d00067202 */ /* 0x000fe40000000f00 */
[----:B------:R-:W-:-:S05]  /*3130*/  MOV R7, R90 ;  /* 0x0000005a00077202 */ /* 0x000fca0000000f00 */
[----:B------:R-:W2:Y:S02]  /*3140*/  LDG.E.U16 R5, desc[UR12][R6.64] ;  /* 0x0000000c06057981 */ /* 0x000ea4000c1e1500 */
[----:B--2---:R-:W-:-:S07]  /*3150*/  HADD2.F32 R5, -RZ, R5.H0_H0 ;  /* 0x20000005ff057230 */ /* 0x004fce0000004100 */
.L_x_4080:
[-C--:B------:R-:W-:Y:S01]  /*3160*/  FFMA.FTZ R6, R117, R105.reuse, R114 ;  /* 0x0000006975067223 */ /* 0x080fe20000010072 */
        /* <DEDUP_REMOVED lines=56> */
[----:B-1----:R-:W-:Y:S04]  /*34f0*/  @!P4 STS.64 [UR9+0x430], R4 ;  /* 0x00043004ff00c988 */ /* 0x002fe80008000a09 */
        /* <DEDUP_REMOVED lines=35> */
.L_x_4084:
[----:B------:R-:W-:-:S04]  /*3730*/  ISETP.NE.AND P0, PT, R32, R35, PT ;  /* 0x000000232000720c */ /* 0x000fc80003f05270 */
[----:B------:R-:W-:-:S13]  /*3740*/  ISETP.NE.OR P0, PT, R77, RZ, P0 ;  /* 0x000000ff4d00720c */ /* 0x000fda0000705670 */
[----:B0-----:R-:W-:Y:S02]  /*3750*/  @!P0 F2FP.F16.F32.PACK_AB R5, RZ, R5 ;  /* 0x00000005ff05823e */ /* 0x001fe400000000ff */
[----:B------:R-:W-:Y:S02]  /*3760*/  @!P0 MOV R4, R93 ;  /* 0x0000005d00048202 */ /* 0x000fe40000000f00 */
[----:B------:R-:W-:Y:S02]  /*3770*/  PRMT R6, R5, 0x7610, R6 ;  /* 0x0000761005067816 */ /* 0x000fe40000000006 */
[----:B------:R-:W-:-:S05]  /*3780*/  @!P0 MOV R5, R90 ;  /* 0x0000005a00058202 */ /* 0x000fca0000000f00 */
[----:B------:R1:W-:Y:S02]  /*3790*/  @!P0 STG.E.U16 desc[UR12][R4.64], R6 ;  /* 0x0000000604008986 */ /* 0x0003e4000c10150c */
.L_x_4083:
[----:B------:R-:W-:Y:S05]  /*37a0*/  BSYNC.RECONVERGENT B0 ;  /* 0x0000000000007941 */ /* 0x000fea0003800200 */
.L_x_4082:
        /* <DEDUP_REMOVED lines=22> */
.L_x_4079:
        /* <DEDUP_REMOVED lines=18> */
.L_x_4087:
        /* <DEDUP_REMOVED lines=13> */
.L_x_8032:


//--------------------- .text._Z25selective_scan_fwd_kernelI32Selective_Scan_fwd_kernel_traitsILi32ELi8ELi1ELb1ELb1ELb1ELb0ELb1EN3c104HalfEfS2_EEv13SSMParamsBase --------------------------
	.section	.text._Z25selective_scan_fwd_kernelI32Selective_Scan_fwd_kernel_traitsILi32ELi8ELi1ELb1ELb1ELb1ELb0ELb1EN3c104HalfEfS2_EEv13SSMParamsBase,"ax",@progbits
	.align	128
        .global         _Z25selective_scan_fwd_kernelI32Selective_Scan_fwd_kernel_traitsILi32ELi8ELi1ELb1ELb1ELb1ELb0ELb1EN3c104HalfEfS2_EEv13SSMParamsBase
        .type           _Z25selective_scan_fwd_kernelI32Selective_Scan_fwd_kernel_traitsILi32ELi8ELi1ELb1ELb1ELb1ELb0ELb1EN3c104HalfEfS2_EEv13SSMParamsBase,@function
        .size           _Z25selective_scan_fwd_kernelI32Selective_Scan_fwd_kernel_traitsILi32ELi8ELi1ELb1ELb1ELb1ELb0ELb1EN3c104HalfEfS2_EEv13SSMParamsBase,(.L_x_8033 - _Z25selective_scan_fwd_kernelI32Selective_Scan_fwd_kernel_traitsILi32ELi8ELi1ELb1ELb1ELb1ELb0ELb1EN3c104HalfEfS2_EEv13SSMParamsBase)
        .other          _Z25selective_scan_fwd_kernelI32Selective_Scan_fwd_kernel_traitsILi32ELi8ELi1ELb1ELb1ELb1ELb0ELb1EN3c104HalfEfS2_EEv13SSMParamsBase,@"STO_CUDA_ENTRY STV_DEFAULT"
_Z25selective_scan_fwd_kernelI32Selective_Scan_fwd_kernel_traitsILi32ELi8ELi1ELb1ELb1ELb1ELb0ELb1EN3c104HalfEfS2_EEv13SSMParamsBase:
.text._Z25selective_scan_fwd_kernelI32Selective_Scan_fwd_kernel_traitsILi32ELi8ELi1ELb1ELb1ELb1ELb0ELb1EN3c104HalfEfS2_EEv13SSMParamsBase:
        /* <DEDUP_REMOVED lines=43> */
.L_x_4088:
        /* <DEDUP_REMOVED lines=92> */
.L_x_4089:
        /* <DEDUP_REMOVED lines=11> */
.L_x_4090:
        /* <DEDUP_REMOVED lines=70> */
.L_x_4091:
        /* <DEDUP_REMOVED lines=29> */
.L_x_4092:
        /* <DEDUP_REMOVED lines=35> */
.L_x_4116:
        /* <DEDUP_REMOVED lines=170> */
.L_x_4094:
[----:B------:R-:W-:Y:S05]  /*1c20*/  BSYNC.RECONVERGENT B0 ;  /* 0x0000000000007941 */ /* 0x000fea0003800200 */
.L_x_4093:
        /* <DEDUP_REMOVED lines=37> */
.L_x_4096:
[----:B------:R-:W-:Y:S05]  /*1e80*/  BSYNC.RECONVERGENT B0 ;  /* 0x0000000000007941 */ /* 0x000fea0003800200 */
.L_x_4095:
        /* <DEDUP_REMOVED lines=35> */
.L_x_4098:
[----:B------:R-:W-:Y:S05]  /*20c0*/  BSYNC.RECONVERGENT B0 ;  /* 0x0000000000007941 */ /* 0x000fea0003800200 */
.L_x_4097:
        /* <DEDUP_REMOVED lines=37> */
.L_x_4100:
[----:B------:R-:W-:Y:S05]  /*2320*/  BSYNC.RECONVERGENT B0 ;  /* 0x0000000000007941 */ /* 0x000fea0003800200 */
.L_x_4099:
        /* <DEDUP_REMOVED lines=35> */
.L_x_4102:
[----:B------:R-:W-:Y:S05]  /*2560*/  BSYNC.RECONVERGENT B0 ;  /* 0x0000000000007941 */ /* 0x000fea0003800200 */
.L_x_4101:
        /* <DEDUP_REMOVED lines=41> */
.L_x_4104:
[----:B------:R-:W-:Y:S05]  /*2800*/  BSYNC.RECONVERGENT B0 ;  /* 0x0000000000007941 */ /* 0x000fea0003800200 */
.L_x_4103:
        /* <DEDUP_REMOVED lines=32> */
.L_x_4106:
[----:B------:R-:W-:Y:S05]  /*2a10*/  BSYNC.RECONVERGENT B0 ;  /* 0x0000000000007941 */ /* 0x000fea0003800200 */
.L_x_4105:
        /* <DEDUP_REMOVED lines=32> */
.L_x_4108:
[----:B------:R-:W-:Y:S05]  /*2c20*/  BSYNC.RECONVERGENT B0 ;  /* 0x0000000000007941 */ /* 0x000fea0003800200 */
.L_x_4107:
        /* <DEDUP_REMOVED lines=85> */
.L_x_4115:
        /* <DEDUP_REMOVED lines=181> */
.L_x_4111:
[----:B------:R-:W-:Y:S01]  /*3cd0*/  MOV R27, RZ ;  /* 0x000000ff001b7202 */ /* 0x000fe20000000f00 */
[----:B------:R-:W-:Y:S06]  /*3ce0*/  @!P6 BRA `(.L_x_4110) ;  /* 0x000000000010e947 */ /* 0x000fec0003800000 */
[----:B------:R-:W-:-:S05]  /*3cf0*/  IADD3 R28, P0, PT, R42, R109, RZ ;  /* 0x0000006d2a1c7210 */ /* 0x000fca0007f1e0ff */
[----:B------:R-:W-:-:S05]  /*3d00*/  IMAD.X R29, R43, 0x1, R104, P0 ;  /* 0x000000012b1d7824 */ /* 0x000fca00000e0668 */
[----:B------:R-:W2:Y:S02]  /*3d10*/  LDG.E.U16 R28, desc[UR10][R28.64] ;  /* 0x0000000a1c1c7981 */ /* 0x000ea4000c1e1500 */
[----:B--2---:R-:W-:-:S07]  /*3d20*/  HADD2.F32 R27, -RZ, R28.H0_H0 ;  /* 0x2000001cff1b7230 */ /* 0x004fce0000004100 */
.L_x_4110:
        /* <DEDUP_REMOVED lines=96> */
.L_x_4114:
[----:B------:R-:W-:-:S04]  /*4330*/  ISETP.NE.AND P0, PT, R56, R53, PT ;  /* 0x000000353800720c */ /* 0x000fc80003f05270 */
[----:B------:R-:W-:-:S13]  /*4340*/  ISETP.NE.OR P0, PT, R28, RZ, P0 ;  /* 0x000000ff1c00720c */ /* 0x000fda0000705670 */
[----:B------:R-:W-:Y:S02]  /*4350*/  @!P0 IADD3 R26, P1, PT, R42, R109, RZ ;  /* 0x0000006d2a1a8210 */ /* 0x000fe40007f3e0ff */
[----:B------:R-:W-:-:S03]  /*4360*/  @!P0 F2FP.F16.F32.PACK_AB R28, RZ, R27 ;  /* 0x0000001bff1c823e */ /* 0x000fc600000000ff */
[----:B------:R-:W-:-:S05]  /*4370*/  @!P0 IMAD.X R27, R43, 0x1, R104, P1 ;  /* 0x000000012b1b8824 */ /* 0x000fca00008e0668 */
[----:B------:R0:W-:Y:S03]  /*4380*/  @!P0 STG.E.U16 desc[UR10][R26.64], R28 ;  /* 0x0000001c1a008986 */ /* 0x0001e6000c10150a */
.L_x_4113:
[----:B------:R-:W-:Y:S05]  /*4390*/  BSYNC.RECONVERGENT B0 ;  /* 0x0000000000007941 */ /* 0x000fea0003800200 */
.L_x_4112:
        /* <DEDUP_REMOVED lines=22> */
.L_x_4109:
        /* <DEDUP_REMOVED lines=68> */
.L_x_4117:
        /* <DEDUP_REMOVED lines=12> */
.L_x_8033:


//--------------------- .text._Z25selective_scan_fwd_kernelI32Selective_Scan_fwd_kernel_traitsILi32ELi8ELi1ELb1ELb1ELb1ELb1ELb0EN3c104HalfEfS2_EEv13SSMParamsBase --------------------------
	.section	.text._Z25selective_scan_fwd_kernelI32Selective_Scan_fwd_kernel_traitsILi32ELi8ELi1ELb1ELb1ELb1ELb1ELb0EN3c104HalfEfS2_EEv13SSMParamsBase,"ax",@progbits
	.align	128
        .global         _Z25selective_scan_fwd_kernelI32Selective_Scan_fwd_kernel_traitsILi32ELi8ELi1ELb1ELb1ELb1ELb1ELb0EN3c104HalfEfS2_EEv13SSMParamsBase
        .type           _Z25selective_scan_fwd_kernelI32Selective_Scan_fwd_kernel_traitsILi32ELi8ELi1ELb1ELb1ELb1ELb1ELb0EN3c104HalfEfS2_EEv13SSMParamsBase,@function
        .size           _Z25selective_scan_fwd_kernelI32Selective_Scan_fwd_kernel_traitsILi32ELi8ELi1ELb1ELb1ELb1ELb1ELb0EN3c104HalfEfS2_EEv13SSMParamsBase,(.L_x_8034 - _Z25selective_scan_fwd_kernelI32Selective_Scan_fwd_kernel_traitsILi32ELi8ELi1ELb1ELb1ELb1ELb1ELb0EN3c104HalfEfS2_EEv13SSMParamsBase)
        .other          _Z25selective_scan_fwd_kernelI32Selective_Scan_fwd_kernel_traitsILi32ELi8ELi1ELb1ELb1ELb1ELb1ELb0EN3c104HalfEfS2_EEv13SSMParamsBase,@"STO_CUDA_ENTRY STV_DEFAULT"
_Z25selective_scan_fwd_kernelI32Selective_Scan_fwd_kernel_traitsILi32ELi8ELi1ELb1ELb1ELb1ELb1ELb0EN3c104HalfEfS2_EEv13SSMParamsBase:
.text._Z25selective_scan_fwd_kernelI32Selective_Scan_fwd_kernel_traitsILi32ELi8ELi1ELb1ELb1ELb1ELb1ELb0EN3c104HalfEfS2_EEv13SSMParamsBase:
        /* <DEDUP_REMOVED lines=38> */
.L_x_4118:
        /* <DEDUP_REMOVED lines=81> */
.L_x_4119:
        /* <DEDUP_REMOVED lines=11> */
.L_x_4120:
        /* <DEDUP_REMOVED lines=69> */
.L_x_4121:
        /* <DEDUP_REMOVED lines=29> */
.L_x_4122:
        /* <DEDUP_REMOVED lines=68> */
.L_x_4148:
        /* <DEDUP_REMOVED lines=57> */
.L_x_4123:
        /* <DEDUP_REMOVED lines=43> */
.L_x_4126:
[----:B------:R-:W-:Y:S05]  /*18c0*/  BSYNC.RECONVERGENT B0 ;  /* 0x0000000000007941 */ /* 0x000fea0003800200 */
.L_x_4125:
        /* <DEDUP_REMOVED lines=35> */
.L_x_4128:
[----:B------:R-:W-:Y:S05]  /*1b00*/  BSYNC.RECONVERGENT B0 ;  /* 0x0000000000007941 */ /* 0x000fea0003800200 */
.L_x_4127:
        /* <DEDUP_REMOVED lines=35> */
.L_x_4130:
[----:B------:R-:W-:Y:S05]  /*1d40*/  BSYNC.RECONVERGENT B0 ;  /* 0x0000000000007941 */ /* 0x000fea0003800200 */
.L_x_4129:
        /* <DEDUP_REMOVED lines=35> */
.L_x_4132:
[----:B------:R-:W-:Y:S05]  /*1f80*/  BSYNC.RECONVERGENT B0 ;  /* 0x0000000000007941 */ /* 0x000fea0003800200 */
.L_x_4131:
        /* <DEDUP_REMOVED lines=37> */
.L_x_4134:
[----:B------:R-:W-:Y:S05]  /*21e0*/  BSYNC.RECONVERGENT B0 ;  /* 0x0000000000007941 */ /* 0x000fea0003800200 */
.L_x_4133:
        /* <DEDUP_REMOVED lines=39> */
.L_x_4136:
[----:B------:R-:W-:Y:S05]  /*2460*/  BSYNC.RECONVERGENT B0 ;  /* 0x0000000000007941 */ /* 0x000fea0003800200 */
.L_x_4135:
        /* <DEDUP_REMOVED lines=32> */
.L_x_4138:
[----:B------:R-:W-:Y:S05]  /*2670*/  BSYNC.RECONVERGENT B0 ;  /* 0x0000000000007941 */ /* 0x000fea0003800200 */
.L_x_4137:
        /* <DEDUP_REMOVED lines=32> */
.L_x_4140:
[----:B------:R-:W-:Y:S05]  /*2880*/  BSYNC.RECONVERGENT B0 ;  /* 0x0000000000007941 */ /* 0x000fea0003800200 */
.L_x_4139:
        /* <DEDUP_REMOVED lines=8> */
.L_x_4124:
        /* <DEDUP_REMOVED lines=57> */
.L_x_4147:
[----:B01----:R-:W-:Y:S01]  /*2ca0*/  MOV R4, R94 ;  /* 0x0000005e00047202 */ /* 0x003fe20000000f00 */
[----:B------:R-:W2:Y:S01]  /*2cb0*/  LDG.E R105, desc[UR12][R40.64] ;  /* 0x0000000c28697981 */ /* 0x000ea2000c1e1900 */
[----:B------:R-:W-:-:S06]  /*2cc0*/  MOV R5, R95 ;  /* 0x0000005f00057202 */ /* 0x000fcc0000000f00 */
        /* <DEDUP_REMOVED lines=11> */
[----:B------:R-:W-:Y:S02]  /*2d80*/  HADD2.F32 R106, -RZ, R4.H1_H1 ;  /* 0x30000004ff6a7230 */ /* 0x000fe40000004100 */
[----:B------:R-:W-:Y:S01]  /*2d90*/  FMUL.FTZ R4, R108, R69 ;  /* 0x000000456c047220 */ /* 0x000fe20000410000 */
[----:B------:R-:W0:Y:S01]  /*2da0*/  MUFU.EX2 R107, R107 ;  /* 0x0000006b006b7308 */ /* 0x000e220000000800 */
[----:B------:R-:W-:-:S04]  /*2db0*/  HADD2.F32 R105, -RZ, R5.H0_H0 ;  /* 0x20000005ff697230 */ /* 0x000fc80000004100 */
[----:B------:R-:W1:Y:S01]  /*2dc0*/  MUFU.EX2 R4, R4 ;  /* 0x0000000400047308 */ /* 0x000e620000000800 */
[----:B------:R-:W-:Y:S01]  /*2dd0*/  FMUL.FTZ R106, R106, R87 ;  /* 0x000000576a6a7220 */ /* 0x000fe20000410000 */
[----:B------:R-:W-:Y:S02]  /*2de0*/  HADD2.F32 R110, -RZ, R5.H1_H1 ;  /* 0x30000005ff6e7230 */ /* 0x000fe40000004100 */
[----:B------:R-:W-:Y:S01]  /*2df0*/  FMUL.FTZ R5, R105, R88 ;  /* 0x0000005869057220 */ /* 0x000fe20000410000 */
[--C-:B------:R-:W-:Y:S02]  /*2e00*/  HADD2.F32 R123, -RZ, R7.reuse.H0_H0 ;  /* 0x20000007ff7b7230 */ /* 0x100fe40000004100 */
[----:B------:R-:W-:Y:S02]  /*2e10*/  HADD2.F32 R118, -RZ, R7.H1_H1 ;  /* 0x30000007ff767230 */ /* 0x000fe40000004100 */
[----:B------:R-:W-:Y:S01]  /*2e20*/  FMUL.FTZ R7, R108, R82 ;  /* 0x000000526c077220 */ /* 0x000fe20000410000 */
[----:B------:R-:W-:Y:S01]  /*2e30*/  FSEL R105, R106, RZ, !P5 ;  /* 0x000000ff6a697208 */ /* 0x000fe20006800000 */
[----:B------:R-:W-:Y:S01]  /*2e40*/  FMUL.FTZ R113, R110, R89 ;  /* 0x000000596e717220 */ /* 0x000fe20000410000 */
[----:B0-----:R-:W-:-:S02]  /*2e50*/  FSEL R106, R107, 1, !P5 ;  /* 0x3f8000006b6a7808 */ /* 0x001fc40006800000 */
[----:B------:R-:W-:Y:S02]  /*2e60*/  FSEL R107, R5, RZ, !P4 ;  /* 0x000000ff056b7208 */ /* 0x000fe40006000000 */
[----:B-1----:R-:W-:Y:S01]  /*2e70*/  FSEL R110, R4, 1, !P4 ;  /* 0x3f800000046e7808 */ /* 0x002fe20006000000 */
[----:B------:R-:W0:Y:S01]  /*2e80*/  MUFU.EX2 R7, R7 ;  /* 0x0000000700077308 */ /* 0x000e220000000800 */
[----:B------:R-:W1:Y:S01]  /*2e90*/  @P0 LDS.64 R4, [UR6] ;  /* 0x00000006ff040984 */ /* 0x000e620008000a00 */
[--C-:B------:R-:W-:Y:S02]  /*2ea0*/  HADD2.F32 R109, -RZ, R6.reuse.H0_H0 ;  /* 0x20000006ff6d7230 */ /* 0x100fe40000004100 */
[----:B------:R-:W-:Y:S02]  /*2eb0*/  HADD2.F32 R6, -RZ, R6.H1_H1 ;  /* 0x30000006ff067230 */ /* 0x000fe40000004100 */
[C---:B------:R-:W-:Y:S01]  /*2ec0*/  FMUL.FTZ R111, R108.reuse, R81 ;  /* 0x000000516c6f7220 */ /* 0x040fe20000410000 */
[----:B------:R-:W-:Y:S01]  /*2ed0*/  FMUL.FTZ R112, R108, R83 ;  /* 0x000000536c707220 */ /* 0x000fe20000410000 */
[----:B------:R-:W-:Y:S01]  /*2ee0*/  ISETP.GE.U32.AND P4, PT, R64, R27, PT ;  /* 0x0000001b4000720c */ /* 0x000fe20003f86070 */
[----:B------:R-:W-:Y:S01]  /*2ef0*/  FMUL.FTZ R6, R6, R91 ;  /* 0x0000005b06067220 */ /* 0x000fe20000410000 */
[----:B------:R-:W-:-:S02]  /*2f00*/  FMUL.FTZ R125, R108, R85 ;  /* 0x000000556c7d7220 */ /* 0x000fc40000410000 */
[----:B------:R-:W2:Y:S01]  /*2f10*/  MUFU.EX2 R111, R111 ;  /* 0x0000006f006f7308 */ /* 0x000ea20000000800 */
[----:B0-----:R-:W-:Y:S01]  /*2f20*/  FSEL R116, R7, 1, !P6 ;  /* 0x3f80000007747808 */ /* 0x001fe20007000000 */
[----:B------:R-:W-:Y:S01]  /*2f30*/  FMUL.FTZ R7, R108, R84 ;  /* 0x000000546c077220 */ /* 0x000fe20000410000 */
[----:B------:R-:W-:Y:S01]  /*2f40*/  FSEL R121, R6, RZ, !P4 ;  /* 0x000000ff06797208 */ /* 0x000fe20006000000 */
[----:B------:R-:W-:Y:S01]  /*2f50*/  FMUL.FTZ R6, R108, R73 ;  /* 0x000000496c067220 */ /* 0x000fe20000410000 */
[----:B------:R-:W0:Y:S01]  /*2f60*/  MUFU.EX2 R112, R112 ;  /* 0x0000007000707308 */ /* 0x000e220000000800 */
[----:B------:R-:W-:-:S03]  /*2f70*/  FMUL.FTZ R109, R109, R90 ;  /* 0x0000005a6d6d7220 */ /* 0x000fc60000410000 */
[----:B------:R-:W3:Y:S01]  /*2f80*/  MUFU.EX2 R125, R125 ;  /* 0x0000007d007d7308 */ /* 0x000ee20000000800 */
[----:B------:R-:W-:-:S03]  /*2f90*/  ISETP.GE.U32.AND P5, PT, R66, R27, PT ;  /* 0x0000001b4200720c */ /* 0x000fc60003fa6070 */
[----:B------:R-:W5:Y:S04]  /*2fa0*/  MUFU.EX2 R7, R7 ;  /* 0x0000000700077308 */ /* 0x000f680000000800 */
[----:B------:R-:W1:Y:S01]  /*2fb0*/  MUFU.EX2 R6, R6 ;  /* 0x0000000600067308 */ /* 0x000e620000000800 */
[----:B------:R-:W-:Y:S01]  /*2fc0*/  FSEL R117, R109, RZ, !P5 ;  /* 0x000000ff6d757208 */ /* 0x000fe20006800000 */
[--C-:B----4-:R-:W-:Y:S01]  /*2fd0*/  HADD2.F32 R108, -RZ, R8.reuse.H0_H0 ;  /* 0x20000008ff6c7230 */ /* 0x110fe20000004100 */
[----:B--2---:R-:W-:Y:S01]  /*2fe0*/  FSEL R120, R111, 1, !P5 ;  /* 0x3f8000006f787808 */ /* 0x004fe20006800000 */
[----:B------:R-:W-:Y:S01]  /*2ff0*/  HADD2.F32 R109, -RZ, R8.H1_H1 ;  /* 0x30000008ff6d7230 */ /* 0x000fe20000004100 */
[----:B------:R-:W-:Y:S01]  /*3000*/  FSEL R113, R113, RZ, !P6 ;  /* 0x000000ff71717208 */ /* 0x000fe20007000000 */
[--C-:B------:R-:W-:Y:S01]  /*3010*/  HADD2.F32 R114, -RZ, R10.reuse.H0_H0 ;  /* 0x2000000aff727230 */ /* 0x100fe20000004100 */
[----:B------:R-:W-:Y:S01]  /*3020*/  ISETP.GE.U32.AND P5, PT, R60, R27, PT ;  /* 0x0000001b3c00720c */ /* 0x000fe20003fa6070 */
[----:B------:R-:W-:Y:S01]  /*3030*/  HADD2.F32 R115, -RZ, R10.H1_H1 ;  /* 0x3000000aff737230 */ /* 0x000fe20000004100 */
[----:B0-----:R-:W-:Y:S01]  /*3040*/  FSEL R122, R112, 1, !P4 ;  /* 0x3f800000707a7808 */ /* 0x001fe20006000000 */
[----:B------:R-:W-:Y:S01]  /*3050*/  FMUL.FTZ R10, R123, R92 ;  /* 0x0000005c7b0a7220 */ /* 0x000fe20000410000 */
[----:B------:R-:W-:Y:S01]  /*3060*/  FMUL.FTZ R8, R118, R93 ;  /* 0x0000005d76087220 */ /* 0x000fe20000410000 */
[----:B------:R-:W-:Y:S01]  /*3070*/  FMUL.FTZ R124, R119, R86 ;  /* 0x00000056777c7220 */ /* 0x000fe20000410000 */
[----:B------:R-:W-:-:S02]  /*3080*/  ISETP.GE.U32.AND P6, PT, R62, R27, PT ;  /* 0x0000001b3e00720c */ /* 0x000fc40003fc6070 */
[----:B------:R-:W-:Y:S01]  /*3090*/  ISETP.GE.U32.AND P4, PT, R52, R27, PT ;  /* 0x0000001b3400720c */ /* 0x000fe20003f86070 */
[--C-:B------:R-:W-:Y:S01]  /*30a0*/  HADD2.F32 R118, -RZ, R11.reuse.H0_H0 ;  /* 0x2000000bff767230 */ /* 0x100fe20000004100 */
[----:B---3--:R-:W-:Y:S01]  /*30b0*/  FSEL R126, R125, 1, !P5 ;  /* 0x3f8000007d7e7808 */ /* 0x008fe20006800000 */
[----:B------:R-:W-:Y:S01]  /*30c0*/  HADD2.F32 R119, -RZ, R11.H1_H1 ;  /* 0x3000000bff777230 */ /* 0x000fe20000004100 */
[----:B------:R-:W-:Y:S01]  /*30d0*/  FSEL R10, R10, RZ, !P6 ;  /* 0x000000ff0a0a7208 */ /* 0x000fe20007000000 */
[--C-:B------:R-:W-:Y:S01]  /*30e0*/  HADD2.F32 R112, -RZ, R9.reuse.H0_H0 ;  /* 0x20000009ff707230 */ /* 0x100fe20000004100 */
[----:B------:R-:W-:Y:S01]  /*30f0*/  FSEL R11, R8, RZ, !P5 ;  /* 0x000000ff080b7208 */ /* 0x000fe20006800000 */
[----:B------:R-:W-:Y:S01]  /*3100*/  HADD2.F32 R111, -RZ, R9.H1_H1 ;  /* 0x30000009ff6f7230 */ /* 0x000fe20000004100 */
[----:B------:R-:W-:Y:S02]  /*3110*/  FSEL R124, R124, RZ, !P4 ;  /* 0x000000ff7c7c7208 */ /* 0x000fe40006000000 */
[----:B-----5:R-:W-:-:S02]  /*3120*/  FSEL R123, R7, 1, !P6 ;  /* 0x3f800000077b7808 */ /* 0x020fc40007000000 */
[----:B-1----:R-:W-:Y:S01]  /*3130*/  FSEL R125, R6, 1, !P4 ;  /* 0x3f800000067d7808 */ /* 0x002fe20006000000 */
[----:B------:R-:W-:Y:S06]  /*3140*/  @P0 BRA `(.L_x_4142) ;  /* 0x0000000000340947 */ /* 0x000fec0003800000 */
[----:B------:R-:W-:Y:S01]  /*3150*/  HFMA2 R4, -RZ, RZ, 1.875, 0 ;  /* 0x3f800000ff047431 */ /* 0x000fe200000001ff */
[----:B------:R-:W-:Y:S06]  /*3160*/  @!P1 BRA `(.L_x_4143) ;  /* 0x0000000000149947 */ /* 0x000fec0003800000 */
[----:B------:R-:W-:-:S04]  /*3170*/  IADD3 R6, P0, PT, R101, R44, RZ ;  /* 0x0000002c65067210 */ /* 0x000fc80007f1e0ff */
[----:B------:R-:W-:-:S05]  /*3180*/  IADD3.X R7, PT, PT, R98, R43, RZ, P0, !PT ;  /* 0x0000002b62077210 */ /* 0x000fca00007fe4ff */
[----:B------:R-:W2:Y:S02]  /*3190*/  LDG.E.U16 R6, desc[UR12][R6.64] ;  /* 0x0000000c06067981 */ /* 0x000ea4000c1e1500 */
[----:B--2---:R-:W-:Y:S01]  /*31a0*/  HADD2.F32 R5, -RZ, R6.H0_H0 ;  /* 0x20000006ff057230 */ /* 0x004fe20000004100 */
[----:B------:R-:W-:Y:S06]  /*31b0*/  BRA `(.L_x_4142) ;  /* 0x0000000000187947 */ /* 0x000fec0003800000 */
.L_x_4143:
[----:B------:R-:W-:Y:S01]  /*31c0*/  MOV R5, RZ ;  /* 0x000000ff00057202 */ /* 0x000fe20000000f00 */
[----:B------:R-:W-:Y:S06]  /*31d0*/  @!P2 BRA `(.L_x_4142) ;  /* 0x000000000010a947 */ /* 0x000fec0003800000 */
[----:B------:R-:W-:Y:S02]  /*31e0*/  MOV R6, R101 ;  /* 0x0000006500067202 */ /* 0x000fe40000000f00 */
[----:B------:R-:W-:-:S05]  /*31f0*/  MOV R7, R98 ;  /* 0x0000006200077202 */ /* 0x000fca0000000f00 */
[----:B------:R-:W2:Y:S02]  /*3200*/  LDG.E.U16 R5, desc[UR12][R6.64] ;  /* 0x0000000c06057981 */ /* 0x000ea4000c1e1500 */
[----:B--2---:R-:W-:-:S07]  /*3210*/  HADD2.F32 R5, -RZ, R5.H0_H0 ;  /* 0x20000005ff057230 */ /* 0x004fce0000004100 */
.L_x_4142:
[-C--:B------:R-:W-:Y:S01]  /*3220*/  FFMA.FTZ R6, R124, R106.reuse, R105 ;  /* 0x0000006a7c067223 */ /* 0x080fe20000010069 */
        /* <DEDUP_REMOVED lines=92> */
.L_x_4146:
[----:B------:R-:W-:-:S04]  /*37f0*/  ISETP.NE.AND P0, PT, R54, R63, PT ;  /* 0x0000003f3600720c */ /* 0x000fc80003f05270 */
[----:B------:R-:W-:-:S13]  /*3800*/  ISETP.NE.OR P0, PT, R104, RZ, P0 ;  /* 0x000000ff6800720c */ /* 0x000fda0000705670 */
[----:B0-----:R-:W-:Y:S02]  /*3810*/  @!P0 F2FP.F16.F32.PACK_AB R5, RZ, R5 ;  /* 0x00000005ff05823e */ /* 0x001fe400000000ff */
[----:B------:R-:W-:Y:S02]  /*3820*/  @!P0 MOV R4, R101 ;  /* 0x0000006500048202 */ /* 0x000fe40000000f00 */
[----:B------:R-:W-:Y:S02]  /*3830*/  PRMT R6, R5, 0x7610, R6 ;  /* 0x0000761005067816 */ /* 0x000fe40000000006 */
[----:B------:R-:W-:-:S05]  /*3840*/  @!P0 MOV R5, R98 ;  /* 0x0000006200058202 */ /* 0x000fca0000000f00 */
[----:B------:R1:W-:Y:S02]  /*3850*/  @!P0 STG.E.U16 desc[UR12][R4.64], R6 ;  /* 0x0000000604008986 */ /* 0x0003e4000c10150c */
.L_x_4145:
[----:B------:R-:W-:Y:S05]  /*3860*/  BSYNC.RECONVERGENT B0 ;  /* 0x0000000000007941 */ /* 0x000fea0003800200 */
.L_x_4144:
        /* <DEDUP_REMOVED lines=22> */
.L_x_4141:
[----:B------:R-:W-:Y:S01]  /*39d0*/  BAR.SYNC.DEFER_BLOCKING 0x0 ;  /* 0x0000000000007b1d */ /* 0x000fe20000010000 */
[C---:B0-----:R-:W-:Y:S02]  /*39e0*/  IADD3 R7, P0, PT, R61.reuse, R34, RZ ;  /* 0x000000223d077210 */ /* 0x041fe40007f1e0ff */
[----:B-1----:R-:W-:Y:S02]  /*39f0*/  IADD3 R5, P4, PT, R61, R24, RZ ;  /* 0x000000183d057210 */ /* 0x002fe40007f9e0ff */
        /* <DEDUP_REMOVED lines=88> */
.L_x_4149:
        /* <DEDUP_REMOVED lines=16> */
.L_x_8034:


//--------------------- .text._Z25selective_scan_fwd_kernelI32Selective_Scan_fwd_kernel_traitsILi32ELi8ELi1ELb1ELb1ELb1ELb1ELb1EN3c104HalfEfS2_EEv13SSMParamsBase --------------------------
	.section	.text._Z25selective_scan_fwd_kernelI32Selective_Scan_fwd_kernel_traitsILi32ELi8ELi1ELb1ELb1ELb1ELb1ELb1EN3c104HalfEfS2_EEv13SSMParamsBase,"ax",@progbits
	.align	128
        .global         _Z25selective_scan_fwd_kernelI32Selective_Scan_fwd_kernel_traitsILi32ELi8ELi1ELb1ELb1ELb1ELb1ELb1EN3c104HalfEfS2_EEv13SSMParamsBase
        .type           _Z25selective_scan_fwd_kernelI32Selective_Scan_fwd_kernel_traitsILi32ELi8ELi1ELb1ELb1ELb1ELb1ELb1EN3c104HalfEfS2_EEv13SSMParamsBase,@function
        .size           _Z25selective_scan_fwd_kernelI32Selective_Scan_fwd_kernel_traitsILi32ELi8ELi1ELb1ELb1ELb1ELb1ELb1EN3c104HalfEfS2_EEv13SSMParamsBase,(.L_x_8035 - _Z25selective_scan_fwd_kernelI32Selective_Scan_fwd_kernel_traitsILi32ELi8ELi1ELb1ELb1ELb1ELb1ELb1EN3c104HalfEfS2_EEv13SSMParamsBase)
        .other          _Z25selective_scan_fwd_kernelI32Selective_Scan_fwd_kernel_traitsILi32ELi8ELi1ELb1ELb1ELb1ELb1ELb1EN3c104HalfEfS2_EEv13SSMParamsBase,@"STO_CUDA_ENTRY STV_DEFAULT"
_Z25selective_scan_fwd_kernelI32Selective_Scan_fwd_kernel_traitsILi32ELi8ELi1ELb1ELb1ELb1ELb1ELb1EN3c104HalfEfS2_EEv13SSMParamsBase:
.text._Z25selective_scan_fwd_kernelI32Selective_Scan_fwd_kernel_traitsILi32ELi8ELi1ELb1ELb1ELb1ELb1ELb1EN3c104HalfEfS2_EEv13SSMParamsBase:
        /* <DEDUP_REMOVED lines=43> */
.L_x_4150:
        /* <DEDUP_REMOVED lines=94> */
.L_x_4151:
        /* <DEDUP_REMOVED lines=11> */
.L_x_4152:
        /* <DEDUP_REMOVED lines=72> */
.L_x_4153:
        /* <DEDUP_REMOVED lines=29> */
.L_x_4154:
        /* <DEDUP_REMOVED lines=35> */
.L_x_4178:
        /* <DEDUP_REMOVED lines=171> */
.L_x_4156:
[----:B------:R-:W-:Y:S05]  /*1c70*/  BSYNC.RECONVERGENT B0 ;  /* 0x0000000000007941 */ /* 0x000fea0003800200 */
.L_x_4155:
        /* <DEDUP_REMOVED lines=38> */
.L_x_4158:
[----:B------:R-:W-:Y:S05]  /*1ee0*/  BSYNC.RECONVERGENT B0 ;  /* 0x0000000000007941 */ /* 0x000fea0003800200 */
.L_x_4157:
        /* <DEDUP_REMOVED lines=38> */
.L_x_4160:
[----:B------:R-:W-:Y:S05]  /*2150*/  BSYNC.RECONVERGENT B0 ;  /* 0x0000000000007941 */ /* 0x000fea0003800200 */
.L_x_4159:
        /* <DEDUP_REMOVED lines=38> */
.L_x_4162:
[----:B------:R-:W-:Y:S05]  /*23c0*/  BSYNC.RECONVERGENT B0 ;  /* 0x0000000000007941 */ /* 0x000fea0003800200 */
.L_x_4161:
        /* <DEDUP_REMOVED lines=38> */
.L_x_4164:
[----:B------:R-:W-:Y:S05]  /*2630*/  BSYNC.RECONVERGENT B0 ;  /* 0x0000000000007941 */ /* 0x000fea0003800200 */
.L_x_4163:
        /* <DEDUP_REMOVED lines=38> */
.L_x_4166:
[----:B------:R-:W-:Y:S05]  /*28a0*/  BSYNC.RECONVERGENT B0 ;  /* 0x0000000000007941 */ /* 0x000fea0003800200 */
.L_x_4165:
        /* <DEDUP_REMOVED lines=38> */
.L_x_4168:
[----:B------:R-:W-:Y:S05]  /*2b10*/  BSYNC.RECONVERGENT B0 ;  /* 0x0000000000007941 */ /* 0x000fea0003800200 */
.L_x_4167:
        /* <DEDUP_REMOVED lines=39> */
.L_x_4170:
[----:B------:R-:W-:Y:S05]  /*2d90*/  BSYNC.RECONVERGENT B0 ;  /* 0x0000000000007941 */ /* 0x000fea0003800200 */
.L_x_4169:
        /* <DEDUP_REMOVED lines=89> */
.L_x_4177:
        /* <DEDUP_REMOVED lines=191> */
.L_x_4173:
[----:B------:R-:W-:Y:S01]  /*3f20*/  LOP3.LUT P6, RZ, R119, 0x20, RZ, 0xc0, !PT ;  /* 0x0000002077ff7812 */ /* 0x000fe200078cc0ff */
[----:B------:R-:W-:-:S12]  /*3f30*/  IMAD.MOV.U32 R27, RZ, RZ, RZ ;  /* 0x000000ffff1b7224 */ /* 0x000fd800078e00ff */
[----:B------:R-:W-:Y:S05]  /*3f40*/  @!P6 BRA `(.L_x_4172) ;  /* 0x000000000010e947 */ /* 0x000fea0003800000 */
[----:B------:R-:W-:-:S04]  /*3f50*/  IADD3 R28, P6, PT, R90, R109, RZ ;  /* 0x0000006d5a1c7210 */ /* 0x000fc80007fde0ff */
[----:B------:R-:W-:-:S05]  /*3f60*/  IADD3.X R29, PT, PT, R61, R110, RZ, P6, !PT ;  /* 0x0000006e3d1d7210 */ /* 0x000fca00037fe4ff */
[----:B------:R-:W2:Y:S02]  /*3f70*/  LDG.E.U16 R28, desc[UR10][R28.64] ;  /* 0x0000000a1c1c7981 */ /* 0x000ea4000c1e1500 */
[----:B--2---:R-:W-:-:S07]  /*3f80*/  HADD2.F32 R27, -RZ, R28.H0_H0 ;  /* 0x2000001cff1b7230 */ /* 0x004fce0000004100 */
.L_x_4172:
        /* <DEDUP_REMOVED lines=96> */
.L_x_4176:
        /* <DEDUP_REMOVED lines=8> */
.L_x_4175:
[----:B------:R-:W-:Y:S05]  /*4610*/  BSYNC.RECONVERGENT B0 ;  /* 0x0000000000007941 */ /* 0x000fea0003800200 */
.L_x_4174:
        /* <DEDUP_REMOVED lines=22> */
.L_x_4171:
        /* <DEDUP_REMOVED lines=236> */
.L_x_4179:
        /* <DEDUP_REMOVED lines=12> */
.L_x_8035:


//--------------------- .text._Z25selective_scan_fwd_kernelI32Selective_Scan_fwd_kernel_traitsILi32ELi4ELi1ELb0ELb1ELb1ELb0ELb0EN3c104HalfEfS2_EEv13SSMParamsBase --------------------------
	.section	.text._Z25selective_scan_fwd_kernelI32Selective_Scan_fwd_kernel_traitsILi32ELi4ELi1ELb0ELb1ELb1ELb0ELb0EN3c104HalfEfS2_EEv13SSMParamsBase,"ax",@progbits
	.align	128
        .global         _Z25selective_scan_fwd_kernelI32Selective_Scan_fwd_kernel_traitsILi32ELi4ELi1ELb0ELb1ELb1ELb0ELb0EN3c104HalfEfS2_EEv13SSMParamsBase
        .type           _Z25selective_scan_fwd_kernelI32Selective_Scan_fwd_kernel_traitsILi32ELi4ELi1ELb0ELb1ELb1ELb0ELb0EN3c104HalfEfS2_EEv13SSMParamsBase,@function
        .size           _Z25selective_scan_fwd_kernelI32Selective_Scan_fwd_kernel_traitsILi32ELi4ELi1ELb0ELb1ELb1ELb0ELb0EN3c104HalfEfS2_EEv13SSMParamsBase,(.L_x_8036 - _Z25selective_scan_fwd_kernelI32Selective_Scan_fwd_kernel_traitsILi32ELi4ELi1ELb0ELb1ELb1ELb0ELb0EN3c104HalfEfS2_EEv13SSMParamsBase)
        .other          _Z25selective_scan_fwd_kernelI32Selective_Scan_fwd_kernel_traitsILi32ELi4ELi1ELb0ELb1ELb1ELb0ELb0EN3c104HalfEfS2_EEv13SSMParamsBase,@"STO_CUDA_ENTRY STV_DEFAULT"
_Z25selective_scan_fwd_kernelI32Selective_Scan_fwd_kernel_traitsILi32ELi4ELi1ELb0ELb1ELb1ELb0ELb0EN3c104HalfEfS2_EEv13SSMParamsBase:
.text._Z25selective_scan_fwd_kernelI32Selective_Scan_fwd_kernel_traitsILi32ELi4ELi1ELb0ELb1ELb1ELb0ELb0EN3c104HalfEfS2_EEv13SSMParamsBase:
        /* <DEDUP_REMOVED lines=37> */
.L_x_4180:
        /* <DEDUP_REMOVED lines=83> */
.L_x_4181:
        /* <DEDUP_REMOVED lines=11> */
.L_x_4182:
        /* <DEDUP_REMOVED lines=70> */
.L_x_4183:
        /* <DEDUP_REMOVED lines=30> */
.L_x_4184:
        /* <DEDUP_REMOVED lines=32> */
.L_x_4200:
        /* <DEDUP_REMOVED lines=104> */
.L_x_4186:
[----:B------:R-:W-:Y:S05]  /*16f0*/  BSYNC.RECONVERGENT B0 ;  /* 0x0000000000007941 */ /* 0x000fea0003800200 */
.L_x_4185:
        /* <DEDUP_REMOVED lines=36> */
.L_x_4188:
[----:B------:R-:W-:Y:S05]  /*1940*/  BSYNC.RECONVERGENT B0 ;  /* 0x0000000000007941 */ /* 0x000fea0003800200 */
.L_x_4187:
        /* <DEDUP_REMOVED lines=32> */
.L_x_4190:
[----:B------:R-:W-:Y:S05]  /*1b50*/  BSYNC.RECONVERGENT B0 ;  /* 0x0000000000007941 */ /* 0x000fea0003800200 */
.L_x_4189:
        /* <DEDUP_REMOVED lines=32> */
.L_x_4192:
[----:B------:R-:W-:Y:S05]  /*1d60*/  BSYNC.RECONVERGENT B0 ;  /* 0x0000000000007941 */ /* 0x000fea0003800200 */
.L_x_4191:
        /* <DEDUP_REMOVED lines=81> */
.L_x_4199:
[-C--:B------:R-:W-:Y:S01]  /*2280*/  ISETP.GE.AND P3, PT, R67, R64.reuse, PT ;  /* 0x000000404300720c */ /* 0x080fe20003f66270 */
[----:B------:R-:W2:Y:S01]  /*2290*/  @!P5 LDG.E.U16 R33, desc[UR10][R16.64+-0x80] ;  /* 0xffff800a1021d981 */ /* 0x000ea2000c1e1500 */
[-C--:B------:R-:W-:Y:S02]  /*22a0*/  ISETP.GE.AND P0, PT, R69, R64.reuse, PT ;  /* 0x000000404500720c */ /* 0x080fe40003f06270 */
[----:B------:R-:W-:-:S09]  /*22b0*/  ISETP.GE.AND P4, PT, R65, R64, PT ;  /* 0x000000404100720c */ /* 0x000fd20003f86270 */
[----:B------:R-:W3:Y:S04]  /*22c0*/  @!P3 LDG.E.U16 R26, desc[UR10][R16.64] ;  /* 0x0000000a101ab981 */ /* 0x000ee8000c1e1500 */
[----:B------:R-:W4:Y:S04]  /*22d0*/  @!P0 LDG.E.U16 R27, desc[UR10][R16.64+-0x40] ;  /* 0xffffc00a101b8981 */ /* 0x000f28000c1e1500 */
[----:B0-----:R-:W5:Y:S01]  /*22e0*/  @!P4 LDG.E.U16 R29, desc[UR10][R16.64+0x40] ;  /* 0x0000400a101dc981 */ /* 0x001f62000c1e1500 */
        /* <DEDUP_REMOVED lines=32> */
[----:B------:R-:W-:Y:S01]  /*24f0*/  PRMT R93, R84, 0x7632, R93 ;  /* 0x00007632545d7816 */ /* 0x000fe2000000005d */
[----:B------:R-:W-:Y:S04]  /*2500*/  STS.U16 [R61+0x100], R34 ;  /* 0x000100223d007388 */ /* 0x000fe80000000400 */
[----:B------:R-:W-:Y:S04]  /*2510*/  STS.U16 [R61+0x180], R84 ;  /* 0x000180543d007388 */ /* 0x000fe80000000400 */
[----:B------:R0:W-:Y:S04]  /*2520*/  STS.U16 [R61+0x140], R35 ;  /* 0x000140233d007388 */ /* 0x0001e80000000400 */
[----:B------:R-:W-:Y:S01]  /*2530*/  STS.U16 [R61+0x1c0], R93 ;  /* 0x0001c05d3d007388 */ /* 0x000fe20000000400 */
[----:B------:R-:W-:-:S03]  /*2540*/  NOP ;  /* 0x0000000000007918 */ /* 0x000fc60000000000 */
[----:B------:R-:W2:Y:S04]  /*2550*/  LDS.64 R32, [R60+0x100] ;  /* 0x000100003c207984 */ /* 0x000ea80000000a00 */
[----:B------:R-:W4:Y:S01]  /*2560*/  @P0 LDS.64 R28, [UR8] ;  /* 0x00000008ff1c0984 */ /* 0x000f220008000a00 */
[----:B------:R-:W-:-:S04]  /*2570*/  FMUL.FTZ R86, R86, 1.4426950216293334961 ;  /* 0x3fb8aa3b56567820 */ /* 0x000fc80000410000 */
[C---:B-1----:R-:W-:Y:S01]  /*2580*/  FMUL.FTZ R88, R86.reuse, R58 ;  /* 0x0000003a56587220 */ /* 0x042fe20000410000 */
[C---:B------:R-:W-:Y:S01]  /*2590*/  FMUL.FTZ R90, R86.reuse, R57 ;  /* 0x00000039565a7220 */ /* 0x040fe20000410000 */
[C---:B------:R-:W-:Y:S01]  /*25a0*/  FMUL.FTZ R94, R86.reuse, R56 ;  /* 0x00000038565e7220 */ /* 0x040fe20000410000 */
[--C-:B---3--:R-:W-:Y:S02]  /*25b0*/  HADD2.F32 R97, -RZ, R30.reuse.H0_H0 ;  /* 0x2000001eff617230 */ /* 0x108fe40000004100 */
[----:B0-----:R-:W-:Y:S02]  /*25c0*/  HADD2.F32 R35, -RZ, R30.H1_H1 ;  /* 0x3000001eff237230 */ /* 0x001fe40000004100 */
[----:B------:R-:W-:Y:S01]  /*25d0*/  FMUL.FTZ R30, R86, R59 ;  /* 0x0000003b561e7220 */ /* 0x000fe20000410000 */
[----:B------:R-:W0:Y:S04]  /*25e0*/  MUFU.EX2 R88, R88 ;  /* 0x0000005800587308 */ /* 0x000e280000000800 */
[----:B------:R-:W1:Y:S04]  /*25f0*/  MUFU.EX2 R90, R90 ;  /* 0x0000005a005a7308 */ /* 0x000e680000000800 */
[----:B------:R-:W3:Y:S01]  /*2600*/  MUFU.EX2 R94, R94 ;  /* 0x0000005e005e7308 */ /* 0x000ee20000000800 */
[----:B------:R-:W-:-:S03]  /*2610*/  HADD2.F32 R99, -RZ, R31.H0_H0 ;  /* 0x2000001fff637230 */ /* 0x000fc60000004100 */
[----:B------:R-:W5:Y:S01]  /*2620*/  MUFU.EX2 R30, R30 ;  /* 0x0000001e001e7308 */ /* 0x000f620000000800 */
[----:B------:R-:W-:Y:S02]  /*2630*/  HADD2.F32 R31, -RZ, R31.H1_H1 ;  /* 0x3000001fff1f7230 */ /* 0x000fe40000004100 */
[----:B------:R-:W-:Y:S01]  /*2640*/  FMUL.FTZ R34, R74, R35 ;  /* 0x000000234a227220 */ /* 0x000fe20000410000 */
[-C--:B------:R-:W-:Y:S01]  /*2650*/  ISETP.GE.U32.AND P6, PT, R75, R64.reuse, PT ;  /* 0x000000404b00720c */ /* 0x080fe20003fc6070 */
[----:B------:R-:W-:Y:S01]  /*2660*/  FMUL.FTZ R99, R76, R99 ;  /* 0x000000634c637220 */ /* 0x000fe20000410000 */
[-C--:B------:R-:W-:Y:S01]  /*2670*/  ISETP.GE.U32.AND P4, PT, R73, R64.reuse, PT ;  /* 0x000000404900720c */ /* 0x080fe20003f86070 */
[----:B------:R-:W-:Y:S01]  /*2680*/  FMUL.FTZ R101, R72, R97 ;  /* 0x0000006148657220 */ /* 0x000fe20000410000 */
[----:B------:R-:W-:Y:S01]  /*2690*/  ISETP.GE.U32.AND P3, PT, R71, R64, PT ;  /* 0x000000404700720c */ /* 0x000fe20003f66070 */
[----:B------:R-:W-:Y:S01]  /*26a0*/  FMUL.FTZ R31, R82, R31 ;  /* 0x0000001f521f7220 */ /* 0x000fe20000410000 */
[----:B------:R-:W-:-:S02]  /*26b0*/  FSEL R34, R34, RZ, !P6 ;  /* 0x000000ff22227208 */ /* 0x000fc40007000000 */
[----:B0-----:R-:W-:Y:S02]  /*26c0*/  FSEL R35, R88, 1, !P6 ;  /* 0x3f80000058237808 */ /* 0x001fe40007000000 */
[----:B------:R-:W-:Y:S02]  /*26d0*/  ISETP.GE.U32.AND P6, PT, R36, R64, PT ;  /* 0x000000402400720c */ /* 0x000fe40003fc6070 */
[----:B-1----:R-:W-:Y:S01]  /*26e0*/  FSEL R97, R90, 1, !P4 ;  /* 0x3f8000005a617808 */ /* 0x002fe20006000000 */
[--C-:B--2---:R-:W-:Y:S01]  /*26f0*/  HADD2.F32 R93, -RZ, R32.reuse.H0_H0 ;  /* 0x20000020ff5d7230 */ /* 0x104fe20000004100 */
[----:B------:R-:W-:Y:S01]  /*2700*/  FSEL R88, R99, RZ, !P4 ;  /* 0x000000ff63587208 */ /* 0x000fe20006000000 */
[----:B------:R-:W-:Y:S01]  /*2710*/  HADD2.F32 R84, -RZ, R32.H1_H1 ;  /* 0x30000020ff547230 */ /* 0x000fe20000004100 */
[----:B---3--:R-:W-:Y:S01]  /*2720*/  FSEL R90, R94, 1, !P3 ;  /* 0x3f8000005e5a7808 */ /* 0x008fe20005800000 */
[--C-:B------:R-:W-:Y:S01]  /*2730*/  HADD2.F32 R95, -RZ, R33.reuse.H0_H0 ;  /* 0x20000021ff5f7230 */ /* 0x100fe20000004100 */
[----:B-----5:R-:W-:Y:S01]  /*2740*/  FSEL R94, R30, 1, !P6 ;  /* 0x3f8000001e5e7808 */ /* 0x020fe20007000000 */
[----:B------:R-:W-:Y:S01]  /*2750*/  HADD2.F32 R86, -RZ, R33.H1_H1 ;  /* 0x30000021ff567230 */ /* 0x000fe20000004100 */
[----:B------:R-:W-:-:S02]  /*2760*/  FSEL R99, R31, RZ, !P3 ;  /* 0x000000ff1f637208 */ /* 0x000fc40005800000 */
[----:B------:R-:W-:Y:S01]  /*2770*/  FSEL R101, R101, RZ, !P6 ;  /* 0x000000ff65657208 */ /* 0x000fe20007000000 */
[----:B----4-:R-:W-:Y:S06]  /*2780*/  @P0 BRA `(.L_x_4194) ;  /* 0x0000000000400947 */ /* 0x010fec0003800000 */
[----:B------:R-:W0:Y:S02]  /*2790*/  LDC.U8 R28, c[0x0][0x3a9] ;  /* 0x0000ea40ff1c7b82 */ /* 0x000e240000000000 */
        /* <DEDUP_REMOVED lines=9> */
.L_x_4195:
[----:B------:R-:W-:Y:S01]  /*2830*/  IMAD.MOV.U32 R29, RZ, RZ, RZ ;  /* 0x000000ffff1d7224 */ /* 0x000fe200078e00ff */
[----:B------:R-:W-:Y:S06]  /*2840*/  @!P2 BRA `(.L_x_4194) ;  /* 0x000000000010a947 */ /* 0x000fec0003800000 */
[----:B------:R-:W-:-:S04]  /*2850*/  IADD3 R30, P0, PT, R46, R87, RZ ;  /* 0x000000572e1e7210 */ /* 0x000fc80007f1e0ff */
[----:B------:R-:W-:-:S05]  /*2860*/  IADD3.X R31, PT, PT, R45, R80, RZ, P0, !PT ;  /* 0x000000502d1f7210 */ /* 0x000fca00007fe4ff */
[----:B------:R-:W2:Y:S02]  /*2870*/  LDG.E.U16 R30, desc[UR10][R30.64] ;  /* 0x0000000a1e1e7981 */ /* 0x000ea4000c1e1500 */
[----:B--2---:R-:W-:-:S07]  /*2880*/  HADD2.F32 R29, -RZ, R30.H0_H0 ;  /* 0x2000001eff1d7230 */ /* 0x004fce0000004100 */
.L_x_4194:
[-C--:B------:R-:W-:Y:S01]  /*2890*/  FFMA.FTZ R30, R101, R35.reuse, R34 ;  /* 0x00000023651e7223 */ /* 0x080fe20000010022 */
        /* <DEDUP_REMOVED lines=82> */
.L_x_4198:
[----:B------:R-:W-:-:S04]  /*2dc0*/  ISETP.NE.AND P0, PT, R66, R55, PT ;  /* 0x000000374200720c */ /* 0x000fc80003f05270 */
[----:B------:R-:W-:-:S13]  /*2dd0*/  ISETP.NE.OR P0, PT, R30, RZ, P0 ;  /* 0x000000ff1e00720c */ /* 0x000fda0000705670 */
[----:B------:R-:W-:Y:S02]  /*2de0*/  @!P0 IADD3 R28, P3, PT, R46, R87, RZ ;  /* 0x000000572e1c8210 */ /* 0x000fe40007f7e0ff */
[----:B------:R-:W-:Y:S02]  /*2df0*/  @!P0 F2FP.F16.F32.PACK_AB R30, RZ, R29 ;  /* 0x0000001dff1e823e */ /* 0x000fe400000000ff */
[----:B------:R-:W-:-:S05]  /*2e00*/  @!P0 IADD3.X R29, PT, PT, R45, R80, RZ, P3, !PT ;  /* 0x000000502d1d8210 */ /* 0x000fca0001ffe4ff */
[----:B------:R0:W-:Y:S04]  /*2e10*/  @!P0 STG.E.U16 desc[UR10][R28.64], R30 ;  /* 0x0000001e1c008986 */ /* 0x0001e8000c10150a */
.L_x_4197:
[----:B------:R-:W-:Y:S05]  /*2e20*/  BSYNC.RECONVERGENT B0 ;  /* 0x0000000000007941 */ /* 0x000fea0003800200 */
.L_x_4196:
[----:B------:R-:W-:Y:S01]  /*2e30*/  UIADD3 UR4, UP0, UPT, UR4, UR12, URZ ;  /* 0x0000000c04047290 */ /* 0x000fe2000ff1e0ff */
[----:B------:R-:W-:Y:S01]  /*2e40*/  LEA R85, P0, R18, R85, 0x2 ;  /* 0x0000005512557211 */ /* 0x000fe200078010ff */
[----:B------:R-:W-:Y:S01]  /*2e50*/  UIADD3 UR7, UPT, UPT, UR7, 0x1, URZ ;  /* 0x0000000107077890 */ /* 0x000fe2000fffe0ff */
[----:B------:R-:W-:Y:S01]  /*2e60*/  LEA R16, P3, R20, R16, 0x1 ;  /* 0x0000001014107211 */ /* 0x000fe200078608ff */
[----:B------:R-:W-:Y:S01]  /*2e70*/  UIADD3.X UR5, UPT, UPT, UR5, UR13, URZ, UP0, !UPT ;  /* 0x0000000d05057290 */ /* 0x000fe200087fe4ff */
[----:B------:R-:W-:Y:S01]  /*2e80*/  LEA R87, P4, R22, R87, 0x1 ;  /* 0x0000005716577211 */ /* 0x000fe200078808ff */
[----:B------:R-:W-:Y:S01]  /*2e90*/  UISETP.NE.AND UP0, UPT, UR7, URZ, UPT ;  /* 0x000000ff0700728c */ /* 0x000fe2000bf05270 */
[----:B-1----:R-:W-:Y:S01]  /*2ea0*/  LEA R31, P6, R24, R26, 0x1 ;  /* 0x0000001a181f7211 */ /* 0x002fe200078c08ff */
        /* <DEDUP_REMOVED lines=10> */
.L_x_4193:
[----:B------:R-:W-:Y:S01]  /*2f50*/  BAR.SYNC.DEFER_BLOCKING 0x0 ;  /* 0x0000000000007b1d */ /* 0x000fe20000010000 */
[----:B------:R-:W-:Y:S01]  /*2f60*/  ISETP.NE.AND P0, PT, R38, RZ, PT ;  /* 0x000000ff2600720c */ /* 0x000fe20003f05270 */
[----:B------:R-:W-:Y:S01]  /*2f70*/  VIADD R66, R66, 0x1 ;  /* 0x0000000142427836 */ /* 0x000fe20000000000 */
[----:B------:R-:W-:Y:S02]  /*2f80*/  F2FP.F16.F32.PACK_AB R82, R81, R68 ;  /* 0x000000445152723e */ /* 0x000fe400000000ff */
[----:B------:R-:W-:Y:S01]  /*2f90*/  F2FP.F16.F32.PACK_AB R83, R83, R70 ;  /* 0x000000465353723e */ /* 0x000fe200000000ff */
[----:B------:R-:W1:Y:S01]  /*2fa0*/  LDCU.64 UR4, c[0x0][0x4a8] ;  /* 0x00009500ff0477ac */ /* 0x000e620008000a00 */
        /* <DEDUP_REMOVED lines=12> */
[----:B-1----:R-:W-:-:S04]  /*3070*/  LEA R14, P6, R13, UR4, 0x1 ;  /* 0x000000040d0e7c11 */ /* 0x002fc8000f8c08ff */
[----:B------:R-:W-:Y:S02]  /*3080*/  LEA.HI.X R15, R13, UR5, R16, 0x1, P6 ;  /* 0x000000050d0f7c11 */ /* 0x000fe4000b0f0c10 */
[----:B------:R-:W-:Y:S01]  /*3090*/  MOV R13, R49 ;  /* 0x00000031000d7202 */ /* 0x000fe20000000f00 */
[----:B------:R-:W1:Y:S02]  /*30a0*/  LDS R12, [UR6+0x100] ;  /* 0x00010006ff0c7984 */ /* 0x000e640008000800 */
[-C--:B-1----:R-:W-:Y:S02]  /*30b0*/  ISETP.GE.AND P0, PT, R79, R12.reuse, PT ;  /* 0x0000000c4f00720c */ /* 0x082fe40003f06270 */
        /* <DEDUP_REMOVED lines=9> */
[----:B-1----:R-:W-:Y:S01]  /*3150*/  MOV R14, R48 ;  /* 0x00000030000e7202 */ /* 0x002fe20000000f00 */
        /* <DEDUP_REMOVED lines=8> */
.L_x_4201:
        /* <DEDUP_REMOVED lines=10> */
.L_x_8036:


//--------------------- .text._Z25selective_scan_fwd_kernelI32Selective_Scan_fwd_kernel_traitsILi32ELi4ELi1ELb0ELb1ELb1ELb0ELb1EN3c104HalfEfS2_EEv13SSMParamsBase --------------------------
	.section	.text._Z25selective_scan_fwd_kernelI32Selective_Scan_fwd_kernel_traitsILi32ELi4ELi1ELb0ELb1ELb1ELb0ELb1EN3c104HalfEfS2_EEv13SSMParamsBase,"ax",@progbits
	.align	128
        .global         _Z25selective_scan_fwd_kernelI32Selective_Scan_fwd_kernel_traitsILi32ELi4ELi1ELb0ELb1ELb1ELb0ELb1EN3c104HalfEfS2_EEv13SSMParamsBase
        .type           _Z25selective_scan_fwd_kernelI32Selective_Scan_fwd_kernel_traitsILi32ELi4ELi1ELb0ELb1ELb1ELb0ELb1EN3c104HalfEfS2_EEv13SSMParamsBase,@function
        .size           _Z25selective_scan_fwd_kernelI32Selective_Scan_fwd_kernel_traitsILi32ELi4ELi1ELb0ELb1ELb1ELb0ELb1EN3c104HalfEfS2_EEv13SSMParamsBase,(.L_x_8037 - _Z25selective_scan_fwd_kernelI32Selective_Scan_fwd_kernel_traitsILi32ELi4ELi1ELb0ELb1ELb1ELb0ELb1EN3c104HalfEfS2_EEv13SSMParamsBase)
        .other          _Z25selective_scan_fwd_kernelI32Selective_Scan_fwd_kernel_traitsILi32ELi4ELi1ELb0ELb1ELb1ELb0ELb1EN3c104HalfEfS2_EEv13SSMParamsBase,@"STO_CUDA_ENTRY STV_DEFAULT"
_Z25selective_scan_fwd_kernelI32Selective_Scan_fwd_kernel_traitsILi32ELi4ELi1ELb0ELb1ELb1ELb0ELb1EN3c104HalfEfS2_EEv13SSMParamsBase:
.text._Z25selective_scan_fwd_kernelI32Selective_Scan_fwd_kernel_traitsILi32ELi4ELi1ELb0ELb1ELb1ELb0ELb1EN3c104HalfEfS2_EEv13SSMParamsBase:
        /* <DEDUP_REMOVED lines=42> */
.L_x_4202:
        /* <DEDUP_REMOVED lines=92> */
.L_x_4203:
        /* <DEDUP_REMOVED lines=11> */
.L_x_4204:
        /* <DEDUP_REMOVED lines=69> */
.L_x_4205:
        /* <DEDUP_REMOVED lines=29> */
.L_x_4206:
        /* <DEDUP_REMOVED lines=35> */
.L_x_4222:
        /* <DEDUP_REMOVED lines=102> */
.L_x_4208:
[----:B------:R-:W-:Y:S05]  /*17c0*/  BSYNC.RECONVERGENT B0 ;  /* 0x0000000000007941 */ /* 0x000fea0003800200 */
.L_x_4207:
        /* <DEDUP_REMOVED lines=36> */
.L_x_4210:
[----:B------:R-:W-:Y:S05]  /*1a10*/  BSYNC.RECONVERGENT B0 ;  /* 0x0000000000007941 */ /* 0x000fea0003800200 */
.L_x_4209:
        /* <DEDUP_REMOVED lines=32> */
.L_x_4212:
[----:B------:R-:W-:Y:S05]  /*1c20*/  BSYNC.RECONVERGENT B0 ;  /* 0x0000000000007941 */ /* 0x000fea0003800200 */
.L_x_4211:
        /* <DEDUP_REMOVED lines=32> */
.L_x_4214:
[----:B------:R-:W-:Y:S05]  /*1e30*/  BSYNC.RECONVERGENT B0 ;  /* 0x0000000000007941 */ /* 0x000fea0003800200 */
.L_x_4213:
        /* <DEDUP_REMOVED lines=78> */
.L_x_4221:
[-C--:B------:R-:W-:Y:S01]  /*2320*/  ISETP.GE.AND P3, PT, R68, R65.reuse, PT ;  /* 0x000000414400720c */ /* 0x080fe20003f66270 */
[----:B------:R-:W2:Y:S01]  /*2330*/  @!P5 LDG.E.U16 R32, desc[UR10][R16.64+-0x80] ;  /* 0xffff800a1020d981 */ /* 0x000ea2000c1e1500 */
[-C--:B------:R-:W-:Y:S02]  /*2340*/  ISETP.GE.AND P0, PT, R70, R65.reuse, PT ;  /* 0x000000414600720c */ /* 0x080fe40003f06270 */
[----:B------:R-:W-:-:S09]  /*2350*/  ISETP.GE.AND P4, PT, R66, R65, PT ;  /* 0x000000414200720c */ /* 0x000fd20003f86270 */
[----:B------:R-:W3:Y:S04]  /*2360*/  @!P3 LDG.E.U16 R27, desc[UR10][R16.64] ;  /* 0x0000000a101bb981 */ /* 0x000ee8000c1e1500 */
[----:B------:R-:W4:Y:S04]  /*2370*/  @!P0 LDG.E.U16 R26, desc[UR10][R16.64+-0x40] ;  /* 0xffffc00a101a8981 */ /* 0x000f28000c1e1500 */
[----:B-1----:R-:W5:Y:S01]  /*2380*/  @!P4 LDG.E.U16 R28, desc[UR10][R16.64+0x40] ;  /* 0x0000400a101cc981 */ /* 0x002f62000c1e1500 */
        /* <DEDUP_REMOVED lines=15> */
[----:B------:R-:W-:Y:S04]  /*2480*/  STS.U16 [R62+0x40], R90 ;  /* 0x0000405a3e007388 */ /* 0x000fe80000000400 */
        /* <DEDUP_REMOVED lines=12> */
[----:B------:R-:W1:Y:S01]  /*2550*/  LDS.64 R30, [R61] ;  /* 0x000000003d1e7984 */ /* 0x000e620000000a00 */
[--C-:B--2---:R-:W-:Y:S02]  /*2560*/  @!P4 PRMT R93, R93, 0x5410, R34.reuse ;  /* 0x000054105d5dc816 */ /* 0x104fe40000000022 */
[----:B------:R-:W-:Y:S02]  /*2570*/  PRMT R34, R35, 0x7632, R34 ;  /* 0x0000763223227816 */ /* 0x000fe40000000022 */
[----:B0-----:R-:W-:Y:S01]  /*2580*/  PRMT R92, R93, 0x7632, R92 ;  /* 0x000076325d5c7816 */ /* 0x001fe2000000005c */
[----:B------:R-:W-:Y:S01]  /*2590*/  STS.U16 [R62+0x100], R35 ;  /* 0x000100233e007388 */ /* 0x000fe20000000400 */
[----:B------:R-:W-:-:S03]  /*25a0*/  ISETP.NE.AND P0, PT, R71, RZ, PT ;  /* 0x000000ff4700720c */ /* 0x000fc60003f05270 */
[----:B------:R-:W-:Y:S04]  /*25b0*/  STS.U16 [R62+0x180], R93 ;  /* 0x0001805d3e007388 */ /* 0x000fe80000000400 */
[----:B------:R1:W-:Y:S04]  /*25c0*/  STS.U16 [R62+0x140], R34 ;  /* 0x000140223e007388 */ /* 0x0003e80000000400 */
[----:B------:R0:W-:Y:S01]  /*25d0*/  STS.U16 [R62+0x1c0], R92 ;  /* 0x0001c05c3e007388 */ /* 0x0001e20000000400 */
[----:B------:R-:W-:-:S03]  /*25e0*/  NOP ;  /* 0x0000000000007918 */ /* 0x000fc60000000000 */
[----:B------:R-:W2:Y:S04]  /*25f0*/  LDS.64 R32, [R61+0x100] ;  /* 0x000100003d207984 */ /* 0x000ea80000000a00 */
[----:B------:R-:W3:Y:S01]  /*2600*/  @P0 LDS.64 R28, [UR8] ;  /* 0x00000008ff1c0984 */ /* 0x000ee20008000a00 */
[----:B------:R-:W-:-:S04]  /*2610*/  FMUL.FTZ R88, R88, 1.4426950216293334961 ;  /* 0x3fb8aa3b58587820 */ /* 0x000fc80000410000 */
[C---:B------:R-:W-:Y:S01]  /*2620*/  FMUL.FTZ R90, R88.reuse, R59 ;  /* 0x0000003b585a7220 */ /* 0x040fe20000410000 */
[C---:B------:R-:W-:Y:S01]  /*2630*/  FMUL.FTZ R96, R88.reuse, R58 ;  /* 0x0000003a58607220 */ /* 0x040fe20000410000 */
[C---:B------:R-:W-:Y:S01]  /*2640*/  FMUL.FTZ R97, R88.reuse, R57 ;  /* 0x0000003958617220 */ /* 0x040fe20000410000 */
[--C-:B-1----:R-:W-:Y:S02]  /*2650*/  HADD2.F32 R34, -RZ, R31.reuse.H0_H0 ;  /* 0x2000001fff227230 */ /* 0x102fe40000004100 */
[----:B------:R-:W-:Y:S02]  /*2660*/  HADD2.F32 R94, -RZ, R31.H1_H1 ;  /* 0x3000001fff5e7230 */ /* 0x000fe40000004100 */
[----:B------:R-:W-:Y:S01]  /*2670*/  FMUL.FTZ R31, R88, R60 ;  /* 0x0000003c581f7220 */ /* 0x000fe20000410000 */
[----:B------:R-:W1:Y:S01]  /*2680*/  MUFU.EX2 R35, R90 ;  /* 0x0000005a00237308 */ /* 0x000e620000000800 */
[--C-:B0-----:R-:W-:Y:S02]  /*2690*/  HADD2.F32 R92, -RZ, R30.reuse.H0_H0 ;  /* 0x2000001eff5c7230 */ /* 0x101fe40000004100 */
[----:B------:R-:W-:Y:S01]  /*26a0*/  HADD2.F32 R30, -RZ, R30.H1_H1 ;  /* 0x3000001eff1e7230 */ /* 0x000fe20000004100 */
[----:B------:R-:W0:Y:S04]  /*26b0*/  MUFU.EX2 R96, R96 ;  /* 0x0000006000607308 */ /* 0x000e280000000800 */
[----:B------:R0:W4:Y:S04]  /*26c0*/  MUFU.EX2 R98, R97 ;  /* 0x0000006100627308 */ /* 0x0001280000000800 */
[----:B------:R-:W5:Y:S01]  /*26d0*/  MUFU.EX2 R31, R31 ;  /* 0x0000001f001f7308 */ /* 0x000f620000000800 */
[----:B------:R-:W-:Y:S01]  /*26e0*/  FMUL.FTZ R30, R79, R30 ;  /* 0x0000001e4f1e7220 */ /* 0x000fe20000410000 */
[-C--:B------:R-:W-:Y:S01]  /*26f0*/  ISETP.GE.U32.AND P6, PT, R76, R65.reuse, PT ;  /* 0x000000414c00720c */ /* 0x080fe20003fc6070 */
[----:B------:R-:W-:Y:S01]  /*2700*/  FMUL.FTZ R101, R77, R92 ;  /* 0x0000005c4d657220 */ /* 0x000fe20000410000 */
[----:B------:R-:W-:Y:S01]  /*2710*/  ISETP.GE.U32.AND P4, PT, R74, R65, PT ;  /* 0x000000414a00720c */ /* 0x000fe20003f86070 */
[----:B------:R-:W-:Y:S01]  /*2720*/  FMUL.FTZ R99, R83, R94 ;  /* 0x0000005e53637220 */ /* 0x000fe20000410000 */
[----:B-1----:R-:W-:Y:S01]  /*2730*/  FSEL R35, R35, 1, !P6 ;  /* 0x3f80000023237808 */ /* 0x002fe20007000000 */
[----:B--2---:R-:W-:-:S02]  /*2740*/  HADD2.F32 R88, -RZ, R32.H0_H0 ;  /* 0x20000020ff587230 */ /* 0x004fc40000004100 */
[----:B------:R-:W-:Y:S02]  /*2750*/  HADD2.F32 R93, -RZ, R32.H1_H1 ;  /* 0x30000020ff5d7230 */ /* 0x000fe40000004100 */
[----:B------:R-:W-:Y:S01]  /*2760*/  FMUL.FTZ R32, R81, R34 ;  /* 0x0000002251207220 */ /* 0x000fe20000410000 */
[----:B------:R-:W-:Y:S02]  /*2770*/  FSEL R34, R30, RZ, !P6 ;  /* 0x000000ff1e227208 */ /* 0x000fe40007000000 */
[-C--:B------:R-:W-:Y:S02]  /*2780*/  ISETP.GE.U32.AND P3, PT, R72, R65.reuse, PT ;  /* 0x000000414800720c */ /* 0x080fe40003f66070 */
[----:B------:R-:W-:Y:S01]  /*2790*/  ISETP.GE.U32.AND P6, PT, R36, R65, PT ;  /* 0x000000412400720c */ /* 0x000fe20003fc6070 */
[--C-:B------:R-:W-:Y:S01]  /*27a0*/  HADD2.F32 R90, -RZ, R33.reuse.H0_H0 ;  /* 0x20000021ff5a7230 */ /* 0x100fe20000004100 */
[----:B0-----:R-:W-:Y:S01]  /*27b0*/  FSEL R97, R96, 1, !P4 ;  /* 0x3f80000060617808 */ /* 0x001fe20006000000 */
[----:B------:R-:W-:Y:S01]  /*27c0*/  HADD2.F32 R95, -RZ, R33.H1_H1 ;  /* 0x30000021ff5f7230 */ /* 0x000fe20000004100 */
[----:B------:R-:W-:-:S02]  /*27d0*/  FSEL R92, R32, RZ, !P4 ;  /* 0x000000ff205c7208 */ /* 0x000fc40006000000 */
[----:B----4-:R-:W-:Y:S02]  /*27e0*/  FSEL R94, R98, 1, !P3 ;  /* 0x3f800000625e7808 */ /* 0x010fe40005800000 */
[----:B-----5:R-:W-:Y:S02]  /*27f0*/  FSEL R96, R31, 1, !P6 ;  /* 0x3f8000001f607808 */ /* 0x020fe40007000000 */
[----:B------:R-:W-:Y:S02]  /*2800*/  FSEL R99, R99, RZ, !P3 ;  /* 0x000000ff63637208 */ /* 0x000fe40005800000 */
[----:B------:R-:W-:Y:S01]  /*2810*/  FSEL R101, R101, RZ, !P6 ;  /* 0x000000ff65657208 */ /* 0x000fe20007000000 */
[----:B---3--:R-:W-:Y:S06]  /*2820*/  @P0 BRA `(.L_x_4216) ;  /* 0x0000000000400947 */ /* 0x008fec0003800000 */
[----:B------:R-:W0:Y:S02]  /*2830*/  LDC.U8 R28, c[0x0][0x3a9] ;  /* 0x0000ea40ff1c7b82 */ /* 0x000e240000000000 */
        /* <DEDUP_REMOVED lines=9> */
.L_x_4217:
[----:B------:R-:W-:Y:S01]  /*28d0*/  IMAD.MOV.U32 R29, RZ, RZ, RZ ;  /* 0x000000ffff1d7224 */ /* 0x000fe200078e00ff */
[----:B------:R-:W-:Y:S06]  /*28e0*/  @!P2 BRA `(.L_x_4216) ;  /* 0x000000000010a947 */ /* 0x000fec0003800000 */
[----:B------:R-:W-:-:S05]  /*28f0*/  IADD3 R30, P0, PT, R44, R85, RZ ;  /* 0x000000552c1e7210 */ /* 0x000fca0007f1e0ff */
[----:B------:R-:W-:-:S05]  /*2900*/  IMAD.X R31, R45, 0x1, R84, P0 ;  /* 0x000000012d1f7824 */ /* 0x000fca00000e0654 */
[----:B------:R-:W2:Y:S02]  /*2910*/  LDG.E.U16 R30, desc[UR10][R30.64] ;  /* 0x0000000a1e1e7981 */ /* 0x000ea4000c1e1500 */
[----:B--2---:R-:W-:-:S07]  /*2920*/  HADD2.F32 R29, -RZ, R30.H0_H0 ;  /* 0x2000001eff1d7230 */ /* 0x004fce0000004100 */
.L_x_4216:
[-C--:B------:R-:W-:Y:S01]  /*2930*/  FFMA.FTZ R30, R101, R35.reuse, R34 ;  /* 0x00000023651e7223 */ /* 0x080fe20000010022 */
        /* <DEDUP_REMOVED lines=82> */
.L_x_4220:
[----:B------:R-:W-:-:S04]  /*2e60*/  ISETP.NE.AND P0, PT, R71, R56, PT ;  /* 0x000000384700720c */ /* 0x000fc80003f05270 */
[----:B------:R-:W-:-:S13]  /*2e70*/  ISETP.NE.OR P0, PT, R30, RZ, P0 ;  /* 0x000000ff1e00720c */ /* 0x000fda0000705670 */
[----:B------:R-:W-:Y:S02]  /*2e80*/  @!P0 IADD3 R28, P3, PT, R44, R85, RZ ;  /* 0x000000552c1c8210 */ /* 0x000fe40007f7e0ff */
[----:B------:R-:W-:Y:S02]  /*2e90*/  @!P0 F2FP.F16.F32.PACK_AB R30, RZ, R29 ;  /* 0x0000001dff1e823e */ /* 0x000fe400000000ff */
[----:B------:R-:W-:-:S05]  /*2ea0*/  @!P0 IADD3.X R29, PT, PT, R45, R84, RZ, P3, !PT ;  /* 0x000000542d1d8210 */ /* 0x000fca0001ffe4ff */
[----:B------:R0:W-:Y:S04]  /*2eb0*/  @!P0 STG.E.U16 desc[UR10][R28.64], R30 ;  /* 0x0000001e1c008986 */ /* 0x0001e8000c10150a */
.L_x_4219:
[----:B------:R-:W-:Y:S05]  /*2ec0*/  BSYNC.RECONVERGENT B0 ;  /* 0x0000000000007941 */ /* 0x000fea0003800200 */
.L_x_4218:
        /* <DEDUP_REMOVED lines=14> */
[----:B------:R-:W-:Y:S01]  /*2fb0*/  IMAD.X R33, R27, 0x1, R25, P6 ;  /* 0x000000011b217824 */ /* 0x000fe200030e0619 */
[----:B------:R-:W-:Y:S01]  /*2fc0*/  UIADD3 UR8, UPT, UPT, UR8, 0x8, URZ ;  /* 0x0000000808087890 */ /* 0x000fe2000fffe0ff */
[----:B------:R-:W-:Y:S01]  /*2fd0*/  IMAD.X R84, R84, 0x1, R23, P4 ;  /* 0x0000000154547824 */ /* 0x000fe200020e0617 */
[----:B------:R-:W-:Y:S10]  /*2fe0*/  BRA.U UP0, `(.L_x_4221) ;  /* 0xfffffff100cc7547 */ /* 0x000ff4000b83ffff */
.L_x_4215:
        /* <DEDUP_REMOVED lines=41> */
.L_x_4223:
        /* <DEDUP_REMOVED lines=16> */
.L_x_8037:


//--------------------- .text._Z25selective_scan_fwd_kernelI32Selective_Scan_fwd_kernel_traitsILi32ELi4ELi1ELb0ELb1ELb1ELb1ELb0EN3c104HalfEfS2_EEv13SSMParamsBase --------------------------
	.section	.text._Z25selective_scan_fwd_kernelI32Selective_Scan_fwd_kernel_traitsILi32ELi4ELi1ELb0ELb1ELb1ELb1ELb0EN3c104HalfEfS2_EEv13SSMParamsBase,"ax",@progbits
	.align	128
        .global         _Z25selective_scan_fwd_kernelI32Selective_Scan_fwd_kernel_traitsILi32ELi4ELi1ELb0ELb1ELb1ELb1ELb0EN3c104HalfEfS2_EEv13SSMParamsBase
        .type           _Z25selective_scan_fwd_kernelI32Selective_Scan_fwd_kernel_traitsILi32ELi4ELi1ELb0ELb1ELb1ELb1ELb0EN3c104HalfEfS2_EEv13SSMParamsBase,@function
        .size           _Z25selective_scan_fwd_kernelI32Selective_Scan_fwd_kernel_traitsILi32ELi4ELi1ELb0ELb1ELb1ELb1ELb0EN3c104HalfEfS2_EEv13SSMParamsBase,(.L_x_8038 - _Z25selective_scan_fwd_kernelI32Selective_Scan_fwd_kernel_traitsILi32ELi4ELi1ELb0ELb1ELb1ELb1ELb0EN3c104HalfEfS2_EEv13SSMParamsBase)
        .other          _Z25selective_scan_fwd_kernelI32Selective_Scan_fwd_kernel_traitsILi32ELi4ELi1ELb0ELb1ELb1ELb1ELb0EN3c104HalfEfS2_EEv13SSMParamsBase,@"STO_CUDA_ENTRY STV_DEFAULT"
_Z25selective_scan_fwd_kernelI32Selective_Scan_fwd_kernel_traitsILi32ELi4ELi1ELb0ELb1ELb1ELb1ELb0EN3c104HalfEfS2_EEv13SSMParamsBase:
.text._Z25selective_scan_fwd_kernelI32Selective_Scan_fwd_kernel_traitsILi32ELi4ELi1ELb0ELb1ELb1ELb1ELb0EN3c104HalfEfS2_EEv13SSMParamsBase:
        /* <DEDUP_REMOVED lines=37> */
.L_x_4224:
        /* <DEDUP_REMOVED lines=84> */
.L_x_4225:
        /* <DEDUP_REMOVED lines=11> */
.L_x_4226:
        /* <DEDUP_REMOVED lines=70> */
.L_x_4227:
        /* <DEDUP_REMOVED lines=30> */
.L_x_4228:
        /* <DEDUP_REMOVED lines=27> */
.L_x_4244:
        /* <DEDUP_REMOVED lines=98> */
.L_x_4230:
[----:B------:R-:W-:Y:S05]  /*1650*/  BSYNC.RECONVERGENT B0 ;  /* 0x0000000000007941 */ /* 0x000fea0003800200 */
.L_x_4229:
        /* <DEDUP_REMOVED lines=36> */
.L_x_4232:
[----:B------:R-:W-:Y:S05]  /*18a0*/  BSYNC.RECONVERGENT B0 ;  /* 0x0000000000007941 */ /* 0x000fea0003800200 */
.L_x_4231:
        /* <DEDUP_REMOVED lines=36> */
.L_x_4234:
[----:B------:R-:W-:Y:S05]  /*1af0*/  BSYNC.RECONVERGENT B0 ;  /* 0x0000000000007941 */ /* 0x000fea0003800200 */
.L_x_4233:
        /* <DEDUP_REMOVED lines=34> */
.L_x_4236:
[----:B------:R-:W-:Y:S05]  /*1d20*/  BSYNC.RECONVERGENT B0 ;  /* 0x0000000000007941 */ /* 0x000fea0003800200 */
.L_x_4235:
        /* <DEDUP_REMOVED lines=80> */
.L_x_4243:
        /* <DEDUP_REMOVED lines=92> */
.L_x_4239:
[----:B------:R-:W-:Y:S01]  /*27f0*/  ISETP.NE.AND P6, PT, R93, RZ, PT ;  /* 0x000000ff5d00720c */ /* 0x000fe20003fc5270 */
[----:B------:R-:W-:-:S12]  /*2800*/  IMAD.MOV.U32 R27, RZ, RZ, RZ ;  /* 0x000000ffff1b7224 */ /* 0x000fd800078e00ff */
[----:B------:R-:W-:Y:S05]  /*2810*/  @!P6 BRA `(.L_x_4238) ;  /* 0x000000000010e947 */ /* 0x000fea0003800000 */
[----:B------:R-:W-:-:S04]  /*2820*/  IADD3 R28, P6, PT, R68, R79, RZ ;  /* 0x0000004f441c7210 */ /* 0x000fc80007fde0ff */
[----:B------:R-:W-:-:S05]  /*2830*/  IADD3.X R29, PT, PT, R55, R80, RZ, P6, !PT ;  /* 0x00000050371d7210 */ /* 0x000fca00037fe4ff */
[----:B------:R-:W2:Y:S02]  /*2840*/  LDG.E.U16 R28, desc[UR10][R28.64] ;  /* 0x0000000a1c1c7981 */ /* 0x000ea4000c1e1500 */
[----:B--2---:R-:W-:-:S07]  /*2850*/  HADD2.F32 R27, -RZ, R28.H0_H0 ;  /* 0x2000001cff1b7230 */ /* 0x004fce0000004100 */
.L_x_4238:
[-C--:B------:R-:W-:Y:S01]  /*2860*/  FFMA.FTZ R28, R97, R33.reuse, R32 ;  /* 0x00000021611c7223 */ /* 0x080fe20000010020 */
        /* <DEDUP_REMOVED lines=82> */
.L_x_4242:
        /* <DEDUP_REMOVED lines=8> */
.L_x_4241:
[----:B------:R-:W-:Y:S05]  /*2e10*/  BSYNC.RECONVERGENT B0 ;  /* 0x0000000000007941 */ /* 0x000fea0003800200 */
.L_x_4240:
        /* <DEDUP_REMOVED lines=18> */
.L_x_4237:
        /* <DEDUP_REMOVED lines=127> */
.L_x_4245:
        /* <DEDUP_REMOVED lines=13> */
.L_x_8038:


//--------------------- .text._Z25selective_scan_fwd_kernelI32Selective_Scan_fwd_kernel_traitsILi32ELi4ELi1ELb0ELb1ELb1ELb1ELb1EN3c104HalfEfS2_EEv13SSMParamsBase --------------------------
	.section	.text._Z25selective_scan_fwd_kernelI32Selective_Scan_fwd_kernel_traitsILi32ELi4ELi1ELb0ELb1ELb1ELb1ELb1EN3c104HalfEfS2_EEv13SSMParamsBase,"ax",@progbits
	.align	128
        .global         _Z25selective_scan_fwd_kernelI32Selective_Scan_fwd_kernel_traitsILi32ELi4ELi1ELb0ELb1ELb1ELb1ELb1EN3c104HalfEfS2_EEv13SSMParamsBase
        .type           _Z25selective_scan_fwd_kernelI32Selective_Scan_fwd_kernel_traitsILi32ELi4ELi1ELb0ELb1ELb1ELb1ELb1EN3c104HalfEfS2_EEv13SSMParamsBase,@function
        .size           _Z25selective_scan_fwd_kernelI32Selective_Scan_fwd_kernel_traitsILi32ELi4ELi1ELb0ELb1ELb1ELb1ELb1EN3c104HalfEfS2_EEv13SSMParamsBase,(.L_x_8039 - _Z25selective_scan_fwd_kernelI32Selective_Scan_fwd_kernel_traitsILi32ELi4ELi1ELb0ELb1ELb1ELb1ELb1EN3c104HalfEfS2_EEv13SSMParamsBase)
        .other          _Z25selective_scan_fwd_kernelI32Selective_Scan_fwd_kernel_traitsILi32ELi4ELi1ELb0ELb1ELb1ELb1ELb1EN3c104HalfEfS2_EEv13SSMParamsBase,@"STO_CUDA_ENTRY STV_DEFAULT"
_Z25selective_scan_fwd_kernelI32Selective_Scan_fwd_kernel_traitsILi32ELi4ELi1ELb0ELb1ELb1ELb1ELb1EN3c104HalfEfS2_EEv13SSMParamsBase:
.text._Z25selective_scan_fwd_kernelI32Selective_Scan_fwd_kernel_traitsILi32ELi4ELi1ELb0ELb1ELb1ELb1ELb1EN3c104HalfEfS2_EEv13SSMParamsBase:
        /* <DEDUP_REMOVED lines=43> */
.L_x_4246:
        /* <DEDUP_REMOVED lines=92> */
.L_x_4247:
        /* <DEDUP_REMOVED lines=11> */
.L_x_4248:
        /* <DEDUP_REMOVED lines=69> */
.L_x_4249:
        /* <DEDUP_REMOVED lines=29> */
.L_x_4250:
        /* <DEDUP_REMOVED lines=27> */
.L_x_4266:
        /* <DEDUP_REMOVED lines=96> */
.L_x_4252:
[----:B------:R-:W-:Y:S05]  /*16f0*/  BSYNC.RECONVERGENT B0 ;  /* 0x0000000000007941 */ /* 0x000fea0003800200 */
.L_x_4251:
        /* <DEDUP_REMOVED lines=36> */
.L_x_4254:
[----:B------:R-:W-:Y:S05]  /*1940*/  BSYNC.RECONVERGENT B0 ;  /* 0x0000000000007941 */ /* 0x000fea0003800200 */
.L_x_4253:
        /* <DEDUP_REMOVED lines=36> */
.L_x_4256:
[----:B------:R-:W-:Y:S05]  /*1b90*/  BSYNC.RECONVERGENT B0 ;  /* 0x0000000000007941 */ /* 0x000fea0003800200 */
.L_x_4255:
        /* <DEDUP_REMOVED lines=34> */
.L_x_4258:
[----:B------:R-:W-:Y:S05]  /*1dc0*/  BSYNC.RECONVERGENT B0 ;  /* 0x0000000000007941 */ /* 0x000fea0003800200 */
.L_x_4257:
        /* <DEDUP_REMOVED lines=81> */
.L_x_4265:
        /* <DEDUP_REMOVED lines=92> */
.L_x_4261:
[----:B------:R-:W-:Y:S02]  /*28a0*/  ISETP.NE.AND P6, PT, R93, RZ, PT ;  /* 0x000000ff5d00720c */ /* 0x000fe40003fc5270 */
[----:B------:R-:W-:-:S11]  /*28b0*/  MOV R27, RZ ;  /* 0x000000ff001b7202 */ /* 0x000fd60000000f00 */
[----:B------:R-:W-:Y:S05]  /*28c0*/  @!P6 BRA `(.L_x_4260) ;  /* 0x000000000010e947 */ /* 0x000fea0003800000 */
[----:B------:R-:W-:-:S05]  /*28d0*/  IADD3 R28, P6, PT, R44, R81, RZ ;  /* 0x000000512c1c7210 */ /* 0x000fca0007fde0ff */
[----:B------:R-:W-:-:S05]  /*28e0*/  IMAD.X R29, R45, 0x1, R82, P6 ;  /* 0x000000012d1d7824 */ /* 0x000fca00030e0652 */
[----:B------:R-:W2:Y:S02]  /*28f0*/  LDG.E.U16 R28, desc[UR10][R28.64] ;  /* 0x0000000a1c1c7981 */ /* 0x000ea4000c1e1500 */
[----:B--2---:R-:W-:-:S07]  /*2900*/  HADD2.F32 R27, -RZ, R28.H0_H0 ;  /* 0x2000001cff1b7230 */ /* 0x004fce0000004100 */
.L_x_4260:
        /* <DEDUP_REMOVED lines=83> */
.L_x_4264:
        /* <DEDUP_REMOVED lines=8> */
.L_x_4263:
[----:B------:R-:W-:Y:S05]  /*2ec0*/  BSYNC.RECONVERGENT B0 ;  /* 0x0000000000007941 */ /* 0x000fea0003800200 */
.L_x_4262:
        /* <DEDUP_REMOVED lines=18> */
.L_x_4259:
        /* <DEDUP_REMOVED lines=135> */
.L_x_4267:
        /* <DEDUP_REMOVED lines=10> */
.L_x_8039:


//--------------------- .text._Z25selective_scan_fwd_kernelI32Selective_Scan_fwd_kernel_traitsILi32ELi4ELi1ELb1ELb1ELb1ELb0ELb0EN3c104HalfEfS2_EEv13SSMParamsBase --------------------------
	.section	.text._Z25selective_scan_fwd_kernelI32Selective_Scan_fwd_kernel_traitsILi32ELi4ELi1ELb1ELb1ELb1ELb0ELb0EN3c104HalfEfS2_EEv13SSMParamsBase,"ax",@progbits
	.align	128
        .global         _Z25selective_scan_fwd_kernelI32Selective_Scan_fwd_kernel_traitsILi32ELi4ELi1ELb1ELb1ELb1ELb0ELb0EN3c104HalfEfS2_EEv13SSMParamsBase
        .type           _Z25selective_scan_fwd_kernelI32Selective_Scan_fwd_kernel_traitsILi32ELi4ELi1ELb1ELb1ELb1ELb0ELb0EN3c104HalfEfS2_EEv13SSMParamsBase,@function
        .size           _Z25selective_scan_fwd_kernelI32Selective_Scan_fwd_kernel_traitsILi32ELi4ELi1ELb1ELb1ELb1ELb0ELb0EN3c104HalfEfS2_EEv13SSMParamsBase,(.L_x_8040 - _Z25selective_scan_fwd_kernelI32Selective_Scan_fwd_kernel_traitsILi32ELi4ELi1ELb1ELb1ELb1ELb0ELb0EN3c104HalfEfS2_EEv13SSMParamsBase)
        .other          _Z25selective_scan_fwd_kernelI32Selective_Scan_fwd_kernel_traitsILi32ELi4ELi1ELb1ELb1ELb1ELb0ELb0EN3c104HalfEfS2_EEv13SSMParamsBase,@"STO_CUDA_ENTRY STV_DEFAULT"
_Z25selective_scan_fwd_kernelI32Selective_Scan_fwd_kernel_traitsILi32ELi4ELi1ELb1ELb1ELb1ELb0ELb0EN3c104HalfEfS2_EEv13SSMParamsBase:
.text._Z25selective_scan_fwd_kernelI32Selective_Scan_fwd_kernel_traitsILi32ELi4ELi1ELb1ELb1ELb1ELb0ELb0EN3c104HalfEfS2_EEv13SSMParamsBase:
        /* <DEDUP_REMOVED lines=37> */
.L_x_4268:
        /* <DEDUP_REMOVED lines=82> */
.L_x_4269:
        /* <DEDUP_REMOVED lines=11> */
.L_x_4270:
        /* <DEDUP_REMOVED lines=70> */
.L_x_4271:
        /* <DEDUP_REMOVED lines=30> */
.L_x_4272:
        /* <DEDUP_REMOVED lines=49> */
.L_x_4290:
[----:B0-2---:R-:W0:Y:S02]  /*1170*/  LDC.64 R28, c[0x0][0x4f8] ;  /* 0x00013e00ff1c7b82 */ /* 0x005e240000000a00 */
        /* <DEDUP_REMOVED lines=51> */
.L_x_4273:
        /* <DEDUP_REMOVED lines=43> */
.L_x_4276:
[----:B------:R-:W-:Y:S05]  /*1760*/  BSYNC.RECONVERGENT B0 ;  /* 0x0000000000007941 */ /* 0x000fea0003800200 */
.L_x_4275:
        /* <DEDUP_REMOVED lines=37> */
.L_x_4278:
[----:B------:R-:W-:Y:S05]  /*19c0*/  BSYNC.RECONVERGENT B0 ;  /* 0x0000000000007941 */ /* 0x000fea0003800200 */
.L_x_4277:
        /* <DEDUP_REMOVED lines=32> */
.L_x_4280:
[----:B------:R-:W-:Y:S05]  /*1bd0*/  BSYNC.RECONVERGENT B0 ;  /* 0x0000000000007941 */ /* 0x000fea0003800200 */
.L_x_4279:
        /* <DEDUP_REMOVED lines=32> */
.L_x_4282:
[----:B------:R-:W-:Y:S05]  /*1de0*/  BSYNC.RECONVERGENT B0 ;  /* 0x0000000000007941 */ /* 0x000fea0003800200 */
.L_x_4281:
[----:B------:R-:W-:Y:S01]  /*1df0*/  FMUL.FTZ R65, R28, R69 ;  /* 0x000000451c417220 */ /* 0x000fe20000410000 */
[----:B------:R-:W-:Y:S01]  /*1e00*/  FMUL.FTZ R68, R27, R72 ;  /* 0x000000481b447220 */ /* 0x000fe20000410000 */
[----:B------:R-:W-:Y:S01]  /*1e10*/  FMUL.FTZ R67, R30, R71 ;  /* 0x000000471e437220 */ /* 0x000fe20000410000 */
[----:B------:R-:W-:-:S07]  /*1e20*/  FMUL.FTZ R66, R29, R70 ;  /* 0x000000461d427220 */ /* 0x000fce0000410000 */
.L_x_4274:
        /* <DEDUP_REMOVED lines=56> */
.L_x_4289:
[----:B------:R-:W-:Y:S01]  /*21b0*/  IMAD.MOV.U32 R82, RZ, RZ, R30 ;  /* 0x000000ffff527224 */ /* 0x000fe200078e001e */
[----:B------:R-:W-:-:S05]  /*21c0*/  MOV R83, R29 ;  /* 0x0000001d00537202 */ /* 0x000fca0000000f00 */
[----:B-1----:R-:W2:Y:S01]  /*21d0*/  LDG.E R54, desc[UR12][R82.64] ;  /* 0x0000000c52367981 */ /* 0x002ea2000c1e1900 */
[----:B0-----:R-:W-:Y:S01]  /*21e0*/  MOV R56, R62 ;  /* 0x0000003e00387202 */ /* 0x001fe20000000f00 */
        /* <DEDUP_REMOVED lines=45> */
[----:B------:R-:W2:Y:S02]  /*24c0*/  LDG.E.U16 R56, desc[UR12][R56.64] ;  /* 0x0000000c38387981 */ /* 0x000ea4000c1e1500 */
[----:B--2---:R-:W-:Y:S01]  /*24d0*/  HADD2.F32 R55, -RZ, R56.H0_H0 ;  /* 0x20000038ff377230 */ /* 0x004fe20000004100 */
[----:B------:R-:W-:Y:S06]  /*24e0*/  BRA `(.L_x_4284) ;  /* 0x0000000000187947 */ /* 0x000fec0003800000 */
.L_x_4285:
[----:B------:R-:W-:Y:S01]  /*24f0*/  HFMA2 R55, -RZ, RZ, 0, 0 ;  /* 0x00000000ff377431 */ /* 0x000fe200000001ff */
[----:B------:R-:W-:Y:S06]  /*2500*/  @!P2 BRA `(.L_x_4284) ;  /* 0x000000000010a947 */ /* 0x000fec0003800000 */
[----:B------:R-:W-:Y:S01]  /*2510*/  IMAD.MOV.U32 R56, RZ, RZ, R28 ;  /* 0x000000ffff387224 */ /* 0x000fe200078e001c */
[----:B------:R-:W-:-:S05]  /*2520*/  MOV R57, R27 ;  /* 0x0000001b00397202 */ /* 0x000fca0000000f00 */
[----:B------:R-:W2:Y:S02]  /*2530*/  LDG.E.U16 R55, desc[UR12][R56.64] ;  /* 0x0000000c38377981 */ /* 0x000ea4000c1e1500 */
[----:B--2---:R-:W-:-:S07]  /*2540*/  HADD2.F32 R55, -RZ, R55.H0_H0 ;  /* 0x20000037ff377230 */ /* 0x004fce0000004100 */
.L_x_4284:
[-C--:B------:R-:W-:Y:S01]  /*2550*/  FFMA.FTZ R56, R88, R83.reuse, R85 ;  /* 0x0000005358387223 */ /* 0x080fe20000010055 */
        /* <DEDUP_REMOVED lines=48> */
[----:B0-----:R-:W-:Y:S04]  /*2860*/  @!P4 STS.64 [UR9+0x210], R54 ;  /* 0x00021036ff00c988 */ /* 0x001fe80008000a09 */
        /* <DEDUP_REMOVED lines=20> */
[----:B------:R-:W2:Y:S01]  /*29b0*/  @P0 LDG.E R56, desc[UR12][R90.64] ;  /* 0x0000000c5a380981 */ /* 0x000ea2000c1e1900 */
[----:B0-----:R-:W-:Y:S02]  /*29c0*/  F2FP.F16.F32.PACK_AB R59, RZ, R59 ;  /* 0x0000003bff3b723e */ /* 0x001fe400000000ff */
        /* <DEDUP_REMOVED lines=9> */
.L_x_4288:
[----:B------:R-:W-:-:S04]  /*2a60*/  ISETP.NE.AND P0, PT, R3, R4, PT ;  /* 0x000000040300720c */ /* 0x000fc80003f05270 */
[----:B------:R-:W-:-:S13]  /*2a70*/  ISETP.NE.OR P0, PT, R23, RZ, P0 ;  /* 0x000000ff1700720c */ /* 0x000fda0000705670 */
[----:B0-----:R-:W-:Y:S01]  /*2a80*/  @!P0 F2FP.F16.F32.PACK_AB R59, RZ, R59 ;  /* 0x0000003bff3b823e */ /* 0x001fe200000000ff */
[----:B------:R-:W-:Y:S01]  /*2a90*/  @!P0 IMAD.MOV.U32 R55, RZ, RZ, R27 ;  /* 0x000000ffff378224 */ /* 0x000fe200078e001b */
[----:B------:R-:W-:-:S05]  /*2aa0*/  @!P0 MOV R54, R28 ;  /* 0x0000001c00368202 */ /* 0x000fca0000000f00 */
[----:B------:R1:W-:Y:S02]  /*2ab0*/  @!P0 STG.E.U16 desc[UR12][R54.64], R59 ;  /* 0x0000003b36008986 */ /* 0x0003e4000c10150c */
.L_x_4287:
[----:B------:R-:W-:Y:S05]  /*2ac0*/  BSYNC.RECONVERGENT B0 ;  /* 0x0000000000007941 */ /* 0x000fea0003800200 */
.L_x_4286:
        /* <DEDUP_REMOVED lines=18> */
.L_x_4283:
[----:B------:R-:W2:Y:S01]  /*2bf0*/  F2F.F16.F32 R28, R63 ;  /* 0x0000003f001c7304 */ /* 0x000ea20000200800 */
        /* <DEDUP_REMOVED lines=9> */
[----:B--2---:R-:W-:-:S03]  /*2c90*/  IMAD.WIDE.U32 R28, R28, 0x10000, RZ ;  /* 0x000100001c1c7825 */ /* 0x004fc600078e00ff */
[----:B------:R-:W2:Y:S08]  /*2ca0*/  F2F.F16.F32 R30, R41 ;  /* 0x00000029001e7304 */ /* 0x000eb00000200800 */
[----:B------:R-:W3:Y:S01]  /*2cb0*/  F2F.F16.F32 R27, R64 ;  /* 0x00000040001b7304 */ /* 0x000ee20000200800 */
[----:B--2---:R-:W-:Y:S02]  /*2cc0*/  PRMT R31, R61, 0x5410, R30 ;  /* 0x000054103d1f7816 */ /* 0x004fe4000000001e */
[----:B------:R-:W-:-:S02]  /*2cd0*/  LEA R30, P0, R33, R46, 0x1 ;  /* 0x0000002e211e7211 */ /* 0x000fc400078008ff */
[----:B------:R-:W-:Y:S02]  /*2ce0*/  LOP3.LUT R29, R31, R29, RZ, 0xfc, !PT ;  /* 0x0000001d1f1d7212 */ /* 0x000fe400078efcff */
[----:B------:R-:W-:Y:S02]  /*2cf0*/  LEA.HI.X R31, R33, R47, R37, 0x1, P0 ;  /* 0x0000002f211f7211 */ /* 0x000fe400000f0c25 */
[----:B---3--:R-:W-:Y:S02]  /*2d00*/  LOP3.LUT R28, R28, R27, RZ, 0xfc, !PT ;  /* 0x0000001b1c1c7212 */ /* 0x008fe400078efcff */
[----:B------:R-:W-:-:S03]  /*2d10*/  ISETP.NE.AND P0, PT, R3, R12, PT ;  /* 0x0000000c0300720c */ /* 0x000fc60003f05270 */
[----:B------:R2:W-:Y:S10]  /*2d20*/  STG.E.64 desc[UR12][R30.64], R28 ;  /* 0x0000001c1e007986 */ /* 0x0005f4000c101b0c */
[----:B------:R-:W-:Y:S05]  /*2d30*/  @P0 BRA `(.L_x_4290) ;  /* 0xffffffe4000c0947 */ /* 0x000fea000383ffff */
[----:B------:R-:W-:Y:S05]  /*2d40*/  EXIT ;  /* 0x000000000000794d */ /* 0x000fea0003800000 */
.L_x_4291:
        /* <DEDUP_REMOVED lines=11> */
.L_x_8040:


//--------------------- .text._Z25selective_scan_fwd_kernelI32Selective_Scan_fwd_kernel_traitsILi32ELi4ELi1ELb1ELb1ELb1ELb0ELb1EN3c104HalfEfS2_EEv13SSMParamsBase --------------------------
	.section	.text._Z25selective_scan_fwd_kernelI32Selective_Scan_fwd_kernel_traitsILi32ELi4ELi1ELb1ELb1ELb1ELb0ELb1EN3c104HalfEfS2_EEv13SSMParamsBase,"ax",@progbits
	.align	128
        .global         _Z25selective_scan_fwd_kernelI32Selective_Scan_fwd_kernel_traitsILi32ELi4ELi1ELb1ELb1ELb1ELb0ELb1EN3c104HalfEfS2_EEv13SSMParamsBase
        .type           _Z25selective_scan_fwd_kernelI32Selective_Scan_fwd_kernel_traitsILi32ELi4ELi1ELb1ELb1ELb1ELb0ELb1EN3c104HalfEfS2_EEv13SSMParamsBase,@function
        .size           _Z25selective_scan_fwd_kernelI32Selective_Scan_fwd_kernel_traitsILi32ELi4ELi1ELb1ELb1ELb1ELb0ELb1EN3c104HalfEfS2_EEv13SSMParamsBase,(.L_x_8041 - _Z25selective_scan_fwd_kernelI32Selective_Scan_fwd_kernel_traitsILi32ELi4ELi1ELb1ELb1ELb1ELb0ELb1EN3c104HalfEfS2_EEv13SSMParamsBase)
        .other          _Z25selective_scan_fwd_kernelI32Selective_Scan_fwd_kernel_traitsILi32ELi4ELi1ELb1ELb1ELb1ELb0ELb1EN3c104HalfEfS2_EEv13SSMParamsBase,@"STO_CUDA_ENTRY STV_DEFAULT"
_Z25selective_scan_fwd_kernelI32Selective_Scan_fwd_kernel_traitsILi32ELi4ELi1ELb1ELb1ELb1ELb0ELb1EN3c104HalfEfS2_EEv13SSMParamsBase:
.text._Z25selective_scan_fwd_kernelI32Selective_Scan_fwd_kernel_traitsILi32ELi4ELi1ELb1ELb1ELb1ELb0ELb1EN3c104HalfEfS2_EEv13SSMParamsBase:
        /* <DEDUP_REMOVED lines=42> */
.L_x_4292:
        /* <DEDUP_REMOVED lines=92> */
.L_x_4293:
        /* <DEDUP_REMOVED lines=11> */
.L_x_4294:
        /* <DEDUP_REMOVED lines=69> */
.L_x_4295:
        /* <DEDUP_REMOVED lines=29> */
.L_x_4296:
        /* <DEDUP_REMOVED lines=35> */
.L_x_4312:
        /* <DEDUP_REMOVED lines=102> */
.L_x_4298:
[----:B------:R-:W-:Y:S05]  /*17c0*/  BSYNC.RECONVERGENT B0 ;  /* 0x0000000000007941 */ /* 0x000fea0003800200 */
.L_x_4297:
        /* <DEDUP_REMOVED lines=36> */
.L_x_4300:
[----:B------:R-:W-:Y:S05]  /*1a10*/  BSYNC.RECONVERGENT B0 ;  /* 0x0000000000007941 */ /* 0x000fea0003800200 */
.L_x_4299:
        /* <DEDUP_REMOVED lines=32> */
.L_x_4302:
[----:B------:R-:W-:Y:S05]  /*1c20*/  BSYNC.RECONVERGENT B0 ;  /* 0x0000000000007941 */ /* 0x000fea0003800200 */
.L_x_4301:
        /* <DEDUP_REMOVED lines=32> */
.L_x_4304:
[----:B------:R-:W-:Y:S05]  /*1e30*/  BSYNC.RECONVERGENT B0 ;  /* 0x0000000000007941 */ /* 0x000fea0003800200 */
.L_x_4303:
        /* <DEDUP_REMOVED lines=78> */
.L_x_4311:
        /* <DEDUP_REMOVED lines=91> */
.L_x_4307:
[----:B------:R-:W-:Y:S01]  /*28d0*/  IMAD.MOV.U32 R29, RZ, RZ, RZ ;  /* 0x000000ffff1d7224 */ /* 0x000fe200078e00ff */
[----:B------:R-:W-:Y:S06]  /*28e0*/  @!P2 BRA `(.L_x_4306) ;  /* 0x000000000010a947 */ /* 0x000fec0003800000 */
[----:B------:R-:W-:-:S05]  /*28f0*/  IADD3 R30, P0, PT, R44, R85, RZ ;  /* 0x000000552c1e7210 */ /* 0x000fca0007f1e0ff */
[----:B------:R-:W-:-:S05]  /*2900*/  IMAD.X R31, R45, 0x1, R84, P0 ;  /* 0x000000012d1f7824 */ /* 0x000fca00000e0654 */
[----:B------:R-:W2:Y:S02]  /*2910*/  LDG.E.U16 R30, desc[UR10][R30.64] ;  /* 0x0000000a1e1e7981 */ /* 0x000ea4000c1e1500 */
[----:B--2---:R-:W-:-:S07]  /*2920*/  HADD2.F32 R29, -RZ, R30.H0_H0 ;  /* 0x2000001eff1d7230 */ /* 0x004fce0000004100 */
.L_x_4306:
        /* <DEDUP_REMOVED lines=83> */
.L_x_4310:
[----:B------:R-:W-:-:S04]  /*2e60*/  ISETP.NE.AND P0, PT, R71, R56, PT ;  /* 0x000000384700720c */ /* 0x000fc80003f05270 */
[----:B------:R-:W-:-:S13]  /*2e70*/  ISETP.NE.OR P0, PT, R30, RZ, P0 ;  /* 0x000000ff1e00720c */ /* 0x000fda0000705670 */
[----:B------:R-:W-:Y:S02]  /*2e80*/  @!P0 IADD3 R28, P3, PT, R44, R85, RZ ;  /* 0x000000552c1c8210 */ /* 0x000fe40007f7e0ff */
[----:B------:R-:W-:Y:S02]  /*2e90*/  @!P0 F2FP.F16.F32.PACK_AB R30, RZ, R29 ;  /* 0x0000001dff1e823e */ /* 0x000fe400000000ff */
[----:B------:R-:W-:-:S05]  /*2ea0*/  @!P0 IADD3.X R29, PT, PT, R45, R84, RZ, P3, !PT ;  /* 0x000000542d1d8210 */ /* 0x000fca0001ffe4ff */
[----:B------:R0:W-:Y:S04]  /*2eb0*/  @!P0 STG.E.U16 desc[UR10][R28.64], R30 ;  /* 0x0000001e1c008986 */ /* 0x0001e8000c10150a */
.L_x_4309:
[----:B------:R-:W-:Y:S05]  /*2ec0*/  BSYNC.RECONVERGENT B0 ;  /* 0x0000000000007941 */ /* 0x000fea0003800200 */
.L_x_4308:
        /* <DEDUP_REMOVED lines=18> */
.L_x_4305:
        /* <DEDUP_REMOVED lines=41> */
.L_x_4313:
        /* <DEDUP_REMOVED lines=16> */
.L_x_8041:


//--------------------- .text._Z25selective_scan_fwd_kernelI32Selective_Scan_fwd_kernel_traitsILi32ELi4ELi1ELb1ELb1ELb1ELb1ELb0EN3c104HalfEfS2_EEv13SSMParamsBase --------------------------
	.section	.text._Z25selective_scan_fwd_kernelI32Selective_Scan_fwd_kernel_traitsILi32ELi4ELi1ELb1ELb1ELb1ELb1ELb0EN3c104HalfEfS2_EEv13SSMParamsBase,"ax",@progbits
	.align	128
        .global         _Z25selective_scan_fwd_kernelI32Selective_Scan_fwd_kernel_traitsILi32ELi4ELi1ELb1ELb1ELb1ELb1ELb0EN3c104HalfEfS2_EEv13SSMParamsBase
        .type           _Z25selective_scan_fwd_kernelI32Selective_Scan_fwd_kernel_traitsILi32ELi4ELi1ELb1ELb1ELb1ELb1ELb0EN3c104HalfEfS2_EEv13SSMParamsBase,@function
        .size           _Z25selective_scan_fwd_kernelI32Selective_Scan_fwd_kernel_traitsILi32ELi4ELi1ELb1ELb1ELb1ELb1ELb0EN3c104HalfEfS2_EEv13SSMParamsBase,(.L_x_8042 - _Z25selective_scan_fwd_kernelI32Selective_Scan_fwd_kernel_traitsILi32ELi4ELi1ELb1ELb1ELb1ELb1ELb0EN3c104HalfEfS2_EEv13SSMParamsBase)
        .other          _Z25selective_scan_fwd_kernelI32Selective_Scan_fwd_kernel_traitsILi32ELi4ELi1ELb1ELb1ELb1ELb1ELb0EN3c104HalfEfS2_EEv13SSMParamsBase,@"STO_CUDA_ENTRY STV_DEFAULT"
_Z25selective_scan_fwd_kernelI32Selective_Scan_fwd_kernel_traitsILi32ELi4ELi1ELb1ELb1ELb1ELb1ELb0EN3c104HalfEfS2_EEv13SSMParamsBase:
.text._Z25selective_scan_fwd_kernelI32Selective_Scan_fwd_kernel_traitsILi32ELi4ELi1ELb1ELb1ELb1ELb1ELb0EN3c104HalfEfS2_EEv13SSMParamsBase:
        /* <DEDUP_REMOVED lines=38> */
.L_x_4314:
        /* <DEDUP_REMOVED lines=81> */
.L_x_4315:
        /* <DEDUP_REMOVED lines=11> */
.L_x_4316:
        /* <DEDUP_REMOVED lines=70> */
.L_x_4317:
        /* <DEDUP_REMOVED lines=30> */
.L_x_4318:
        /* <DEDUP_REMOVED lines=64> */
.L_x_4336:
        /* <DEDUP_REMOVED lines=45> */
.L_x_4319:
        /* <DEDUP_REMOVED lines=43> */
.L_x_4322:
[----:B------:R-:W-:Y:S05]  /*17e0*/  BSYNC.RECONVERGENT B0 ;  /* 0x0000000000007941 */ /* 0x000fea0003800200 */
.L_x_4321:
        /* <DEDUP_REMOVED lines=37> */
.L_x_4324:
[----:B------:R-:W-:Y:S05]  /*1a40*/  BSYNC.RECONVERGENT B0 ;  /* 0x0000000000007941 */ /* 0x000fea0003800200 */
.L_x_4323:
        /* <DEDUP_REMOVED lines=32> */
.L_x_4326:
[----:B------:R-:W-:Y:S05]  /*1c50*/  BSYNC.RECONVERGENT B0 ;  /* 0x0000000000007941 */ /* 0x000fea0003800200 */
.L_x_4325:
        /* <DEDUP_REMOVED lines=32> */
.L_x_4328:
[----:B------:R-:W-:Y:S05]  /*1e60*/  BSYNC.RECONVERGENT B0 ;  /* 0x0000000000007941 */ /* 0x000fea0003800200 */
.L_x_4327:
[----:B------:R-:W-:Y:S01]  /*1e70*/  FMUL.FTZ R68, R72, R63 ;  /* 0x0000003f48447220 */ /* 0x000fe20000410000 */
[----:B------:R-:W-:Y:S01]  /*1e80*/  FMUL.FTZ R71, R32, R67 ;  /* 0x0000004320477220 */ /* 0x000fe20000410000 */
[----:B------:R-:W-:Y:S01]  /*1e90*/  FMUL.FTZ R70, R31, R66 ;  /* 0x000000421f467220 */ /* 0x000fe20000410000 */
[----:B------:R-:W-:-:S07]  /*1ea0*/  FMUL.FTZ R69, R30, R65 ;  /* 0x000000411e457220 */ /* 0x000fce0000410000 */
.L_x_4320:
        /* <DEDUP_REMOVED lines=55> */
.L_x_4335:
[----:B------:R-:W-:Y:S02]  /*2220*/  MOV R38, R85 ;  /* 0x0000005500267202 */ /* 0x000fe40000000f00 */
[----:B------:R-:W-:-:S05]  /*2230*/  MOV R39, R86 ;  /* 0x0000005600277202 */ /* 0x000fca0000000f00 */
[----:B01----:R-:W2:Y:S01]  /*2240*/  LDG.E R32, desc[UR12][R38.64] ;  /* 0x0000000c26207981 */ /* 0x003ea2000c1e1900 */
[----:B------:R-:W-:Y:S01]  /*2250*/  MOV R34, R75 ;  /* 0x0000004b00227202 */ /* 0x000fe20000000f00 */
        /* <DEDUP_REMOVED lines=26> */
[----:B------:R-:W5:Y:S01]  /*2400*/  MUFU.EX2 R97, R97 ;  /* 0x0000006100617308 */ /* 0x000f620000000800 */
        /* <DEDUP_REMOVED lines=8> */
[----:B------:R-:W-:Y:S01]  /*2490*/  HADD2.F32 R93, -RZ, R37.H1_H1 ;  /* 0x30000025ff5d7230 */ /* 0x000fe20000004100 */
[----:B0-----:R-:W-:-:S02]  /*24a0*/  FSEL R96, R35, RZ, !P4 ;  /* 0x000000ff23607208 */ /* 0x001fc40006000000 */
        /* <DEDUP_REMOVED lines=8> */
[----:B------:R-:W2:Y:S02]  /*2530*/  LDG.E.U16 R34, desc[UR12][R34.64] ;  /* 0x0000000c22227981 */ /* 0x000ea4000c1e1500 */
[----:B--2---:R-:W-:Y:S01]  /*2540*/  HADD2.F32 R33, -RZ, R34.H0_H0 ;  /* 0x20000022ff217230 */ /* 0x004fe20000004100 */
[----:B------:R-:W-:Y:S06]  /*2550*/  BRA `(.L_x_4330) ;  /* 0x0000000000187947 */ /* 0x000fec0003800000 */
.L_x_4331:
[----:B------:R-:W-:Y:S01]  /*2560*/  MOV R33, RZ ;  /* 0x000000ff00217202 */ /* 0x000fe20000000f00 */
[----:B------:R-:W-:Y:S06]  /*2570*/  @!P2 BRA `(.L_x_4330) ;  /* 0x000000000010a947 */ /* 0x000fec0003800000 */
[----:B------:R-:W-:Y:S02]  /*2580*/  MOV R34, R87 ;  /* 0x0000005700227202 */ /* 0x000fe40000000f00 */
[----:B------:R-:W-:-:S05]  /*2590*/  MOV R35, R88 ;  /* 0x0000005800237202 */ /* 0x000fca0000000f00 */
[----:B------:R-:W2:Y:S02]  /*25a0*/  LDG.E.U16 R33, desc[UR12][R34.64] ;  /* 0x0000000c22217981 */ /* 0x000ea4000c1e1500 */
[----:B--2---:R-:W-:-:S07]  /*25b0*/  HADD2.F32 R33, -RZ, R33.H0_H0 ;  /* 0x20000021ff217230 */ /* 0x004fce0000004100 */
.L_x_4330:
        /* <DEDUP_REMOVED lines=81> */
.L_x_4334:
[----:B------:R-:W-:-:S04]  /*2ad0*/  ISETP.NE.AND P0, PT, R58, R59, PT ;  /* 0x0000003b3a00720c */ /* 0x000fc80003f05270 */
[----:B------:R-:W-:-:S13]  /*2ae0*/  ISETP.NE.OR P0, PT, R79, RZ, P0 ;  /* 0x000000ff4f00720c */ /* 0x000fda0000705670 */
[----:B0-----:R-:W-:Y:S02]  /*2af0*/  @!P0 F2FP.F16.F32.PACK_AB R33, RZ, R33 ;  /* 0x00000021ff21823e */ /* 0x001fe400000000ff */
[----:B------:R-:W-:Y:S02]  /*2b00*/  @!P0 MOV R32, R87 ;  /* 0x0000005700208202 */ /* 0x000fe40000000f00 */
[----:B------:R-:W-:Y:S01]  /*2b10*/  PRMT R34, R33, 0x7610, R34 ;  /* 0x0000761021227816 */ /* 0x000fe20000000022 */
[----:B------:R-:W-:-:S05]  /*2b20*/  @!P0 IMAD.MOV.U32 R33, RZ, RZ, R88 ;  /* 0x000000ffff218224 */ /* 0x000fca00078e0058 */
[----:B------:R1:W-:Y:S02]  /*2b30*/  @!P0 STG.E.U16 desc[UR12][R32.64], R34 ;  /* 0x0000002220008986 */ /* 0x0003e4000c10150c */
.L_x_4333:
[----:B------:R-:W-:Y:S05]  /*2b40*/  BSYNC.RECONVERGENT B0 ;  /* 0x0000000000007941 */ /* 0x000fea0003800200 */
.L_x_4332:
        /* <DEDUP_REMOVED lines=18> */
.L_x_4329:
[----:B------:R-:W-:Y:S01]  /*2c70*/  F2F.F16.F32 R31, R73 ;  /* 0x00000049001f7304 */ /* 0x000fe20000200800 */
[----:B------:R-:W-:Y:S01]  /*2c80*/  BAR.SYNC.DEFER_BLOCKING 0x0 ;  /* 0x0000000000007b1d */ /* 0x000fe20000010000 */
[C---:B------:R-:W-:Y:S02]  /*2c90*/  IADD3 R39, P0, PT, R57.reuse, R26, RZ ;  /* 0x0000001a39277210 */ /* 0x040fe40007f1e0ff */
[----:B0-----:R-:W-:Y:S02]  /*2ca0*/  IADD3 R35, P4, PT, R57, R16, RZ ;  /* 0x0000001039237210 */ /* 0x001fe40007f9e0ff */
[----:B------:R-:W-:Y:S02]  /*2cb0*/  IADD3.X R38, PT, PT, RZ, R80, RZ, P0, !PT ;  /* 0x00000050ff267210 */ /* 0x000fe400007fe4ff */
[----:B-1----:R-:W0:Y:S01]  /*2cc0*/  F2F.F16.F32 R32, R72 ;  /* 0x0000004800207304 */ /* 0x002e220000200800 */
        /* <DEDUP_REMOVED lines=14> */
[----:B------:R-:W-:Y:S01]  /*2db0*/  VIADD R58, R58, 0x1 ;  /* 0x000000013a3a7836 */ /* 0x000fe20000000000 */
[C---:B------:R-:W-:Y:S01]  /*2dc0*/  IADD3 R0, PT, PT, R19.reuse, R0, RZ ;  /* 0x0000000013007210 */ /* 0x040fe20007ffe0ff */
[----:B------:R-:W-:-:S04]  /*2dd0*/  IMAD.WIDE.U32 R2, R19, 0x2, R2 ;  /* 0x0000000213027825 */ /* 0x000fc800078e0002 */
        /* <DEDUP_REMOVED lines=17> */
[----:B------:R-:W-:-:S02]  /*2ef0*/  IADD3 R63, P0, PT, R57, R14, RZ ;  /* 0x0000000e393f7210 */ /* 0x000fc40007f1e0ff */
[----:B------:R-:W-:Y:S01]  /*2f00*/  IADD3 R57, PT, PT, R19, R57, RZ ;  /* 0x0000003913397210 */ /* 0x000fe20007ffe0ff */
[----:B-1----:R-:W-:Y:S02]  /*2f10*/  FADD.FTZ R31, R30, 1 ;  /* 0x3f8000001e1f7421 */ /* 0x002fe40000010000 */
        /* <DEDUP_REMOVED lines=30> */
.L_x_4337:
        /* <DEDUP_REMOVED lines=16> */
.L_x_8042:


//--------------------- .text._Z25selective_scan_fwd_kernelI32Selective_Scan_fwd_kernel_traitsILi32ELi4ELi1ELb1ELb1ELb1ELb1ELb1EN3c104HalfEfS2_EEv13SSMParamsBase --------------------------
	.section	.text._Z25selective_scan_fwd_kernelI32Selective_Scan_fwd_kernel_traitsILi32ELi4ELi1ELb1ELb1ELb1ELb1ELb1EN3c104HalfEfS2_EEv13SSMParamsBase,"ax",@progbits
	.align	128
        .global         _Z25selective_scan_fwd_kernelI32Selective_Scan_fwd_kernel_traitsILi32ELi4ELi1ELb1ELb1ELb1ELb1ELb1EN3c104HalfEfS2_EEv13SSMParamsBase
        .type           _Z25selective_scan_fwd_kernelI32Selective_Scan_fwd_kernel_traitsILi32ELi4ELi1ELb1ELb1ELb1ELb1ELb1EN3c104HalfEfS2_EEv13SSMParamsBase,@function
        .size           _Z25selective_scan_fwd_kernelI32Selective_Scan_fwd_kernel_traitsILi32ELi4ELi1ELb1ELb1ELb1ELb1ELb1EN3c104HalfEfS2_EEv13SSMParamsBase,(.L_x_8043 - _Z25selective_scan_fwd_kernelI32Selective_Scan_fwd_kernel_traitsILi32ELi4ELi1ELb1ELb1ELb1ELb1ELb1EN3c104HalfEfS2_EEv13SSMParamsBase)
        .other          _Z25selective_scan_fwd_kernelI32Selective_Scan_fwd_kernel_traitsILi32ELi4ELi1ELb1ELb1ELb1ELb1ELb1EN3c104HalfEfS2_EEv13SSMParamsBase,@"STO_CUDA_ENTRY STV_DEFAULT"
_Z25selective_scan_fwd_kernelI32Selective_Scan_fwd_kernel_traitsILi32ELi4ELi1ELb1ELb1ELb1ELb1ELb1EN3c104HalfEfS2_EEv13SSMParamsBase:
.text._Z25selective_scan_fwd_kernelI32Selective_Scan_fwd_kernel_traitsILi32ELi4ELi1ELb1ELb1ELb1ELb1ELb1EN3c104HalfEfS2_EEv13SSMParamsBase:
        /* <DEDUP_REMOVED lines=43> */
.L_x_4338:
        /* <DEDUP_REMOVED lines=92> */
.L_x_4339:
        /* <DEDUP_REMOVED lines=11> */
.L_x_4340:
        /* <DEDUP_REMOVED lines=69> */
.L_x_4341:
        /* <DEDUP_REMOVED lines=29> */
.L_x_4342:
        /* <DEDUP_REMOVED lines=27> */
.L_x_4358:
        /* <DEDUP_REMOVED lines=96> */
.L_x_4344:
[----:B------:R-:W-:Y:S05]  /*16f0*/  BSYNC.RECONVERGENT B0 ;  /* 0x0000000000007941 */ /* 0x000fea0003800200 */
.L_x_4343:
        /* <DEDUP_REMOVED lines=36> */
.L_x_4346:
[----:B------:R-:W-:Y:S05]  /*1940*/  BSYNC.RECONVERGENT B0 ;  /* 0x0000000000007941 */ /* 0x000fea0003800200 */
.L_x_4345:
        /* <DEDUP_REMOVED lines=36> */
.L_x_4348:
[----:B------:R-:W-:Y:S05]  /*1b90*/  BSYNC.RECONVERGENT B0 ;  /* 0x0000000000007941 */ /* 0x000fea0003800200 */
.L_x_4347:
        /* <DEDUP_REMOVED lines=34> */
.L_x_4350:
[----:B------:R-:W-:Y:S05]  /*1dc0*/  BSYNC.RECONVERGENT B0 ;  /* 0x0000000000007941 */ /* 0x000fea0003800200 */
.L_x_4349:
        /* <DEDUP_REMOVED lines=81> */
.L_x_4357:
        /* <DEDUP_REMOVED lines=92> */
.L_x_4353:
[----:B------:R-:W-:Y:S02]  /*28a0*/  ISETP.NE.AND P6, PT, R93, RZ, PT ;  /* 0x000000ff5d00720c */ /* 0x000fe40003fc5270 */
[----:B------:R-:W-:-:S11]  /*28b0*/  MOV R27, RZ ;  /* 0x000000ff001b7202 */ /* 0x000fd60000000f00 */
[----:B------:R-:W-:Y:S05]  /*28c0*/  @!P6 BRA `(.L_x_4352) ;  /* 0x000000000010e947 */ /* 0x000fea0003800000 */
[----:B------:R-:W-:-:S05]  /*28d0*/  IADD3 R28, P6, PT, R44, R81, RZ ;  /* 0x000000512c1c7210 */ /* 0x000fca0007fde0ff */
[----:B------:R-:W-:-:S05]  /*28e0*/  IMAD.X R29, R45, 0x1, R82, P6 ;  /* 0x000000012d1d7824 */ /* 0x000fca00030e0652 */
[----:B------:R-:W2:Y:S02]  /*28f0*/  LDG.E.U16 R28, desc[UR10][R28.64] ;  /* 0x0000000a1c1c7981 */ /* 0x000ea4000c1e1500 */
[----:B--2---:R-:W-:-:S07]  /*2900*/  HADD2.F32 R27, -RZ, R28.H0_H0 ;  /* 0x2000001cff1b7230 */ /* 0x004fce0000004100 */
.L_x_4352:
        /* <DEDUP_REMOVED lines=83> */
.L_x_4356:
        /* <DEDUP_REMOVED lines=8> */
.L_x_4355:
[----:B------:R-:W-:Y:S05]  /*2ec0*/  BSYNC.RECONVERGENT B0 ;  /* 0x0000000000007941 */ /* 0x000fea0003800200 */
.L_x_4354:
        /* <DEDUP_REMOVED lines=18> */
.L_x_4351:
        /* <DEDUP_REMOVED lines=135> */
.L_x_4359:
        /* <DEDUP_REMOVED lines=10> */
.L_x_8043:


//--------------------- .text._Z25selective_scan_fwd_kernelI32Selective_Scan_fwd_kernel_traitsILi64ELi16ELi1ELb0ELb1ELb1ELb0ELb0EN3c104HalfEfS2_EEv13SSMParamsBase --------------------------
	.section	.text._Z25selective_scan_fwd_kernelI32Selective_Scan_fwd_kernel_traitsILi64ELi16ELi1ELb0ELb1ELb1ELb0ELb0EN3c104HalfEfS2_EEv13SSMParamsBase,"ax",@progbits
	.align	128
        .global         _Z25selective_scan_fwd_kernelI32Selective_Scan_fwd_kernel_traitsILi64ELi16ELi1ELb0ELb1ELb1ELb0ELb0EN3c104HalfEfS2_EEv13SSMParamsBase
        .type           _Z25selective_scan_fwd_kernelI32Selective_Scan_fwd_kernel_traitsILi64ELi16ELi1ELb0ELb1ELb1ELb0ELb0EN3c104HalfEfS2_EEv13SSMParamsBase,@function
        .size           _Z25selective_scan_fwd_kernelI32Selective_Scan_fwd_kernel_traitsILi64ELi16ELi1ELb0ELb1ELb1ELb0ELb0EN3c104HalfEfS2_EEv13SSMParamsBase,(.L_x_8044 - _Z25selective_scan_fwd_kernelI32Selective_Scan_fwd_kernel_traitsILi64ELi16ELi1ELb0ELb1ELb1ELb0ELb0EN3c104HalfEfS2_EEv13SSMParamsBase)
        .other          _Z25selective_scan_fwd_kernelI32Selective_Scan_fwd_kernel_traitsILi64ELi16ELi1ELb0ELb1ELb1ELb0ELb0EN3c104HalfEfS2_EEv13SSMParamsBase,@"STO_CUDA_ENTRY STV_DEFAULT"
_Z25selective_scan_fwd_kernelI32Selective_Scan_fwd_kernel_traitsILi64ELi16ELi1ELb0ELb1ELb1ELb0ELb0EN3c104HalfEfS2_EEv13SSMParamsBase:
.text._Z25selective_scan_fwd_kernelI32Selective_Scan_fwd_kernel_traitsILi64ELi16ELi1ELb0ELb1ELb1ELb0ELb0EN3c104HalfEfS2_EEv13SSMParamsBase:
        /* <DEDUP_REMOVED lines=50> */
.L_x_4360:
        /* <DEDUP_REMOVED lines=88> */
.L_x_4361:
        /* <DEDUP_REMOVED lines=10> */
.L_x_4362:
        /* <DEDUP_REMOVED lines=100> */
.L_x_4363:
        /* <DEDUP_REMOVED lines=34> */
.L_x_4364:
        /* <DEDUP_REMOVED lines=24> */
.L_x_4408:
        /* <DEDUP_REMOVED lines=348> */
.L_x_4366:
[----:B------:R-:W-:Y:S05]  /*28e0*/  BSYNC.RECONVERGENT B0 ;  /* 0x0000000000007941 */ /* 0x000fea0003800200 */
.L_x_4365:
        /* <DEDUP_REMOVED lines=37> */
.L_x_4368:
[----:B------:R-:W-:Y:S05]  /*2b40*/  BSYNC.RECONVERGENT B0 ;  /* 0x0000000000007941 */ /* 0x000fea0003800200 */
.L_x_4367:
        /* <DEDUP_REMOVED lines=35> */
.L_x_4370:
[----:B------:R-:W-:Y:S05]  /*2d80*/  BSYNC.RECONVERGENT B0 ;  /* 0x0000000000007941 */ /* 0x000fea0003800200 */
.L_x_4369:
        /* <DEDUP_REMOVED lines=37> */
.L_x_4372:
[----:B------:R-:W-:Y:S05]  /*2fe0*/  BSYNC.RECONVERGENT B0 ;  /* 0x0000000000007941 */ /* 0x000fea0003800200 */
.L_x_4371:
        /* <DEDUP_REMOVED lines=35> */
.L_x_4374:
[----:B------:R-:W-:Y:S05]  /*3220*/  BSYNC.RECONVERGENT B0 ;  /* 0x0000000000007941 */ /* 0x000fea0003800200 */
.L_x_4373:
        /* <DEDUP_REMOVED lines=37> */
.L_x_4376:
[----:B------:R-:W-:Y:S05]  /*3480*/  BSYNC.RECONVERGENT B0 ;  /* 0x0000000000007941 */ /* 0x000fea0003800200 */
.L_x_4375:
        /* <DEDUP_REMOVED lines=35> */
.L_x_4378:
[----:B------:R-:W-:Y:S05]  /*36c0*/  BSYNC.RECONVERGENT B0 ;  /* 0x0000000000007941 */ /* 0x000fea0003800200 */
.L_x_4377:
        /* <DEDUP_REMOVED lines=37> */
.L_x_4380:
[----:B------:R-:W-:Y:S05]  /*3920*/  BSYNC.RECONVERGENT B0 ;  /* 0x0000000000007941 */ /* 0x000fea0003800200 */
.L_x_4379:
        /* <DEDUP_REMOVED lines=35> */
.L_x_4382:
[----:B------:R-:W-:Y:S05]  /*3b60*/  BSYNC.RECONVERGENT B0 ;  /* 0x0000000000007941 */ /* 0x000fea0003800200 */
.L_x_4381:
        /* <DEDUP_REMOVED lines=39> */
.L_x_4384:
[----:B------:R-:W-:Y:S05]  /*3de0*/  BSYNC.RECONVERGENT B0 ;  /* 0x0000000000007941 */ /* 0x000fea0003800200 */
.L_x_4383:
        /* <DEDUP_REMOVED lines=39> */
.L_x_4386:
[----:B------:R-:W-:Y:S05]  /*4060*/  BSYNC.RECONVERGENT B0 ;  /* 0x0000000000007941 */ /* 0x000fea0003800200 */
.L_x_4385:
        /* <DEDUP_REMOVED lines=44> */
.L_x_4388:
[----:B------:R-:W-:Y:S05]  /*4330*/  BSYNC.RECONVERGENT B0 ;  /* 0x0000000000007941 */ /* 0x000fea0003800200 */
.L_x_4387:
        /* <DEDUP_REMOVED lines=32> */
.L_x_4390:
[----:B------:R-:W-:Y:S05]  /*4540*/  BSYNC.RECONVERGENT B0 ;  /* 0x0000000000007941 */ /* 0x000fea0003800200 */
.L_x_4389:
        /* <DEDUP_REMOVED lines=32> */
.L_x_4392:
[----:B------:R-:W-:Y:S05]  /*4750*/  BSYNC.RECONVERGENT B0 ;  /* 0x0000000000007941 */ /* 0x000fea0003800200 */
.L_x_4391:
        /* <DEDUP_REMOVED lines=32> */
.L_x_4394:
[----:B------:R-:W-:Y:S05]  /*4960*/  BSYNC.RECONVERGENT B0 ;  /* 0x0000000000007941 */ /* 0x000fea0003800200 */
.L_x_4393:
        /* <DEDUP_REMOVED lines=32> */
.L_x_4396:
[----:B------:R-:W-:Y:S05]  /*4b70*/  BSYNC.RECONVERGENT B0 ;  /* 0x0000000000007941 */ /* 0x000fea0003800200 */
.L_x_4395:
        /* <DEDUP_REMOVED lines=68> */
.L_x_4407:
        /* <DEDUP_REMOVED lines=380> */
[----:B------:R-:W2:Y:S02]  /*6780*/  LDG.E.U16 R40, desc[UR36][R40.64] ;  /* 0x0000002428287981 */ /* 0x000ea4000c1e1500 */
[----:B--2---:R-:W-:Y:S01]  /*6790*/  HADD2.F32 R87, -RZ, R40.H0_H0 ;  /* 0x20000028ff577230 */ /* 0x004fe20000004100 */
[----:B------:R-:W-:Y:S06]  /*67a0*/  BRA `(.L_x_4398) ;  /* 0x0000000000207947 */ /* 0x000fec0003800000 */
.L_x_4399:
[----:B------:R-:W-:Y:S01]  /*67b0*/  IMAD.MOV.U32 R87, RZ, RZ, RZ ;  /* 0x000000ffff577224 */ /* 0x000fe200078e00ff */
[----:B------:R-:W-:Y:S06]  /*67c0*/  BRA.U !UP2, `(.L_x_4398) ;  /* 0x000000010a187547 */ /* 0x000fec000b800000 */
[----:B------:R-:W-:-:S04]  /*67d0*/  UIADD3 UR4, UP0, UPT, UR29, UR12, URZ ;  /* 0x0000000c1d047290 */ /* 0x000fc8000ff1e0ff */
[----:B------:R-:W-:Y:S02]  /*67e0*/  UIADD3.X UR5, UPT, UPT, UR27, UR13, URZ, UP0, !UPT ;  /* 0x0000000d1b057290 */ /* 0x000fe400087fe4ff */
[----:B------:R-:W-:-:S04]  /*67f0*/  MOV R40, UR4 ;  /* 0x0000000400287c02 */ /* 0x000fc80008000f00 */
[----:B------:R-:W-:-:S05]  /*6800*/  IMAD.U32 R41, RZ, RZ, UR5 ;  /* 0x00000005ff297e24 */ /* 0x000fca000f8e00ff */
[----:B------:R-:W2:Y:S02]  /*6810*/  LDG.E.U16 R40, desc[UR36][R40.64] ;  /* 0x0000002428287981 */ /* 0x000ea4000c1e1500 */
[----:B--2---:R-:W-:-:S07]  /*6820*/  HADD2.F32 R87, -RZ, R40.H0_H0 ;  /* 0x20000028ff577230 */ /* 0x004fce0000004100 */
.L_x_4398:
        /* <DEDUP_REMOVED lines=87> */
[----:B------:R-:W-:Y:S01]  /*6da0*/  @P1 MOV R41, R87 ;  /* 0x0000005700291202 */ /* 0x000fe20000000f00 */
[----:B------:R-:W-:Y:S06]  /*6db0*/  @P1 BRA `(.L_x_4401) ;  /* 0x0000000000181947 */ /* 0x000fec0003800000 */
[----:B------:R-:W-:Y:S01]  /*6dc0*/  ISETP.NE.AND P0, PT, R94, RZ, PT ;  /* 0x000000ff5e00720c */ /* 0x000fe20003f05270 */
[C---:B------:R-:W-:Y:S01]  /*6dd0*/  FMUL.FTZ R40, R43.reuse, R86 ;  /* 0x000000562b287220 */ /* 0x040fe20000410000 */
[----:B------:R-:W-:-:S11]  /*6de0*/  FFMA.FTZ R41, R43, R87, R88 ;  /* 0x000000572b297223 */ /* 0x000fd60000010058 */
[----:B------:R0:W-:Y:S01]  /*6df0*/  @!P0 STS.64 [UR54+0x1098], R86 ;  /* 0x00109856ff008988 */ /* 0x0001e20008000a36 */
[----:B------:R-:W-:Y:S01]  /*6e00*/  @!P0 MOV R163, R86 ;  /* 0x0000005600a38202 */ /* 0x000fe20000000f00 */
[----:B------:R-:W-:-:S07]  /*6e10*/  @!P0 IMAD.MOV.U32 R164, RZ, RZ, R87 ;  /* 0x000000ffffa48224 */ /* 0x000fce00078e0057 */
.L_x_4401:
[----:B------:R-:W-:Y:S05]  /*6e20*/  BSYNC.RECONVERGENT B0 ;  /* 0x0000000000007941 */ /* 0x000fea0003800200 */
.L_x_4400:
        /* <DEDUP_REMOVED lines=40> */
.L_x_4405:
        /* <DEDUP_REMOVED lines=33> */
.L_x_4406:
[----:B01----:R-:W0:Y:S01]  /*72c0*/  LDC.64 R42, c[0x0][0x450] ;  /* 0x00011400ff2a7b82 */ /* 0x003e220000000a00 */
[----:B-----5:R-:W-:-:S05]  /*72d0*/  SHF.R.S32.HI R87, RZ, 0x1f, R40 ;  /* 0x0000001fff577819 */ /* 0x020fca0000011428 */
[-C--:B0-----:R-:W-:Y:S02]  /*72e0*/  IMAD R88, R87, R42.reuse, RZ ;  /* 0x0000002a57587224 */ /* 0x081fe400078e02ff */
[----:B------:R-:W-:Y:S01]  /*72f0*/  IMAD.WIDE.U32 R86, R40, R42, UR14 ;  /* 0x0000000e28567e25 */ /* 0x000fe2000f8e002a */
[----:B------:R-:W-:-:S03]  /*7300*/  F2FP.F16.F32.PACK_AB R42, RZ, R41 ;  /* 0x00000029ff2a723e */ /* 0x000fc600000000ff */
[----:B------:R-:W-:Y:S01]  /*7310*/  IMAD R43, R40, R43, R88 ;  /* 0x0000002b282b7224 */ /* 0x000fe200078e0258 */
[----:B------:R-:W-:-:S04]  /*7320*/  LEA R40, P0, R86, UR29, 0x1 ;  /* 0x0000001d56287c11 */ /* 0x000fc8000f8008ff */
[----:B------:R-:W-:-:S04]  /*7330*/  IADD3 R43, PT, PT, R87, R43, RZ ;  /* 0x0000002b572b7210 */ /* 0x000fc80007ffe0ff */
[----:B------:R-:W-:-:S05]  /*7340*/  LEA.HI.X R41, R86, UR27, R43, 0x1, P0 ;  /* 0x0000001b56297c11 */ /* 0x000fca00080f0c2b */
[----:B------:R1:W-:Y:S01]  /*7350*/  STG.E.U16 desc[UR36][R40.64], R42 ;  /* 0x0000002a28007986 */ /* 0x0003e2000c101524 */
[----:B------:R-:W-:Y:S05]  /*7360*/  BRA `(.L_x_4403) ;  /* 0x00000000002c7947 */ /* 0x000fea0003800000 */
.L_x_4404:
        /* <DEDUP_REMOVED lines=11> */
.L_x_4403:
[----:B------:R-:W-:Y:S05]  /*7420*/  BSYNC.RECONVERGENT B0 ;  /* 0x0000000000007941 */ /* 0x000fea0003800200 */
.L_x_4402:
        /* <DEDUP_REMOVED lines=32> */
.L_x_4397:
        /* <DEDUP_REMOVED lines=117> */
.L_x_4409:
        /* <DEDUP_REMOVED lines=16> */
.L_x_8044:


//--------------------- .text._Z25selective_scan_fwd_kernelI32Selective_Scan_fwd_kernel_traitsILi64ELi16ELi1ELb0ELb1ELb1ELb0ELb1EN3c104HalfEfS2_EEv13SSMParamsBase --------------------------
	.section	.text._Z25selective_scan_fwd_kernelI32Selective_Scan_fwd_kernel_traitsILi64ELi16ELi1ELb0ELb1ELb1ELb0ELb1EN3c104HalfEfS2_EEv13SSMParamsBase,"ax",@progbits
	.align	128
        .global         _Z25selective_scan_fwd_kernelI32Selective_Scan_fwd_kernel_traitsILi64ELi16ELi1ELb0ELb1ELb1ELb0ELb1EN3c104HalfEfS2_EEv13SSMParamsBase
        .type           _Z25selective_scan_fwd_kernelI32Selective_Scan_fwd_kernel_traitsILi64ELi16ELi1ELb0ELb1ELb1ELb0ELb1EN3c104HalfEfS2_EEv13SSMParamsBase,@function
        .size           _Z25selective_scan_fwd_kernelI32Selective_Scan_fwd_kernel_traitsILi64ELi16ELi1ELb0ELb1ELb1ELb0ELb1EN3c104HalfEfS2_EEv13SSMParamsBase,(.L_x_8045 - _Z25selective_scan_fwd_kernelI32Selective_Scan_fwd_kernel_traitsILi64ELi16ELi1ELb0ELb1ELb1ELb0ELb1EN3c104HalfEfS2_EEv13SSMParamsBase)
        .other          _Z25selective_scan_fwd_kernelI32Selective_Scan_fwd_kernel_traitsILi64ELi16ELi1ELb0ELb1ELb1ELb0ELb1EN3c104HalfEfS2_EEv13SSMParamsBase,@"STO_CUDA_ENTRY STV_DEFAULT"
_Z25selective_scan_fwd_kernelI32Selective_Scan_fwd_kernel_traitsILi64ELi16ELi1ELb0ELb1ELb1ELb0ELb1EN3c104HalfEfS2_EEv13SSMParamsBase:
.text._Z25selective_scan_fwd_kernelI32Selective_Scan_fwd_kernel_traitsILi64ELi16ELi1ELb0ELb1ELb1ELb0ELb1EN3c104HalfEfS2_EEv13SSMParamsBase:
        /* <DEDUP_REMOVED lines=57> */
.L_x_4410:
        /* <DEDUP_REMOVED lines=99> */
.L_x_4411:
        /* <DEDUP_REMOVED lines=10> */
.L_x_4412:
        /* <DEDUP_REMOVED lines=100> */
.L_x_4413:
        /* <DEDUP_REMOVED lines=33> */
.L_x_4414:
        /* <DEDUP_REMOVED lines=24> */
.L_x_4458:
        /* <DEDUP_REMOVED lines=346> */
.L_x_4416:
[----:B------:R-:W-:Y:S05]  /*29d0*/  BSYNC.RECONVERGENT B0 ;  /* 0x0000000000007941 */ /* 0x000fea0003800200 */
.L_x_4415:
        /* <DEDUP_REMOVED lines=37> */
.L_x_4418:
[----:B------:R-:W-:Y:S05]  /*2c30*/  BSYNC.RECONVERGENT B0 ;  /* 0x0000000000007941 */ /* 0x000fea0003800200 */
.L_x_4417:
        /* <DEDUP_REMOVED lines=35> */
.L_x_4420:
[----:B------:R-:W-:Y:S05]  /*2e70*/  BSYNC.RECONVERGENT B0 ;  /* 0x0000000000007941 */ /* 0x000fea0003800200 */
.L_x_4419:
        /* <DEDUP_REMOVED lines=37> */
.L_x_4422:
[----:B------:R-:W-:Y:S05]  /*30d0*/  BSYNC.RECONVERGENT B0 ;  /* 0x0000000000007941 */ /* 0x000fea0003800200 */
.L_x_4421:
        /* <DEDUP_REMOVED lines=35> */
.L_x_4424:
[----:B------:R-:W-:Y:S05]  /*3310*/  BSYNC.RECONVERGENT B0 ;  /* 0x0000000000007941 */ /* 0x000fea0003800200 */
.L_x_4423:
        /* <DEDUP_REMOVED lines=37> */
.L_x_4426:
[----:B------:R-:W-:Y:S05]  /*3570*/  BSYNC.RECONVERGENT B0 ;  /* 0x0000000000007941 */ /* 0x000fea0003800200 */
.L_x_4425:
        /* <DEDUP_REMOVED lines=35> */
.L_x_4428:
[----:B------:R-:W-:Y:S05]  /*37b0*/  BSYNC.RECONVERGENT B0 ;  /* 0x0000000000007941 */ /* 0x000fea0003800200 */
.L_x_4427:
        /* <DEDUP_REMOVED lines=37> */
.L_x_4430:
[----:B------:R-:W-:Y:S05]  /*3a10*/  BSYNC.RECONVERGENT B0 ;  /* 0x0000000000007941 */ /* 0x000fea0003800200 */
.L_x_4429:
        /* <DEDUP_REMOVED lines=35> */
.L_x_4432:
[----:B------:R-:W-:Y:S05]  /*3c50*/  BSYNC.RECONVERGENT B0 ;  /* 0x0000000000007941 */ /* 0x000fea0003800200 */
.L_x_4431:
        /* <DEDUP_REMOVED lines=39> */
.L_x_4434:
[----:B------:R-:W-:Y:S05]  /*3ed0*/  BSYNC.RECONVERGENT B0 ;  /* 0x0000000000007941 */ /* 0x000fea0003800200 */
.L_x_4433:
        /* <DEDUP_REMOVED lines=39> */
.L_x_4436:
[----:B------:R-:W-:Y:S05]  /*4150*/  BSYNC.RECONVERGENT B0 ;  /* 0x0000000000007941 */ /* 0x000fea0003800200 */
.L_x_4435:
        /* <DEDUP_REMOVED lines=44> */
.L_x_4438:
[----:B------:R-:W-:Y:S05]  /*4420*/  BSYNC.RECONVERGENT B0 ;  /* 0x0000000000007941 */ /* 0x000fea0003800200 */
.L_x_4437:
        /* <DEDUP_REMOVED lines=32> */
.L_x_4440:
[----:B------:R-:W-:Y:S05]  /*4630*/  BSYNC.RECONVERGENT B0 ;  /* 0x0000000000007941 */ /* 0x000fea0003800200 */
.L_x_4439:
        /* <DEDUP_REMOVED lines=32> */
.L_x_4442:
[----:B------:R-:W-:Y:S05]  /*4840*/  BSYNC.RECONVERGENT B0 ;  /* 0x0000000000007941 */ /* 0x000fea0003800200 */
.L_x_4441:
        /* <DEDUP_REMOVED lines=32> */
.L_x_4444:
[----:B------:R-:W-:Y:S05]  /*4a50*/  BSYNC.RECONVERGENT B0 ;  /* 0x0000000000007941 */ /* 0x000fea0003800200 */
.L_x_4443:
        /* <DEDUP_REMOVED lines=32> */
.L_x_4446:
[----:B------:R-:W-:Y:S05]  /*4c60*/  BSYNC.RECONVERGENT B0 ;  /* 0x0000000000007941 */ /* 0x000fea0003800200 */
.L_x_4445:
        /* <DEDUP_REMOVED lines=67> */
.L_x_4457:
        /* <DEDUP_REMOVED lines=119> */
[----:B------:R-:W-:-:S02]  /*5810*/  IMAD.MOV.U32 R122, RZ, RZ, RZ ;  /* 0x000000ffff7a7224 */ /* 0x000fc400078e00ff */
[----:B------:R-:W-:Y:S01]  /*5820*/  IMAD.MOV.U32 R124, RZ, RZ, RZ ;  /* 0x000000ffff7c7224 */ /* 0x000fe200078e00ff */
        /* <DEDUP_REMOVED lines=34> */
[----:B------:R-:W-:Y:S02]  /*5a50*/  IADD3 R86, PT, PT, R42, 0xf, RZ ;  /* 0x0000000f2a567810 */ /* 0x000fe40007ffe0ff */
        /* <DEDUP_REMOVED lines=29> */
[----:B------:R-:W-:-:S03]  /*5c30*/  VIADD R115, R42, 0x1 ;  /* 0x000000012a737836 */ /* 0x000fc60000000000 */
[----:B------:R-:W1:Y:S01]  /*5c40*/  MUFU.EX2 R119, R119 ;  /* 0x0000007700777308 */ /* 0x000e620000000800 */
[----:B0-----:R-:W-:Y:S02]  /*5c50*/  HADD2.F32 R128, -RZ, R41.H0_H0 ;  /* 0x20000029ff807230 */ /* 0x001fe40000004100 */
[----:B------:R-:W-:Y:S02]  /*5c60*/  HADD2.F32 R41, -RZ, R43.H0_H0 ;  /* 0x2000002bff297230 */ /* 0x000fe40000004100 */
[----:B------:R-:W0:Y:S01]  /*5c70*/  LDS.U16 R43, [R63+0xc] ;  /* 0x00000c003f2b7984 */ /* 0x000e220000000400 */
[----:B------:R-:W-:Y:S01]  /*5c80*/  FMUL.FTZ R128, R17, R128 ;  /* 0x0000008011807220 */ /* 0x000fe20000410000 */
[----:B----4-:R-:W-:Y:S01]  /*5c90*/  FSEL R132, R121, 1, !P5 ;  /* 0x3f80000079847808 */ /* 0x010fe20006800000 */
[----:B------:R-:W-:Y:S01]  /*5ca0*/  FMUL.FTZ R121, R86, R50 ;  /* 0x0000003256797220 */ /* 0x000fe20000410000 */
[----:B------:R-:W-:Y:S02]  /*5cb0*/  FMUL.FTZ R134, R16, R41 ;  /* 0x0000002910867220 */ /* 0x000fe40000410000 */
[----:B------:R-:W-:Y:S01]  /*5cc0*/  FSEL R131, R128, RZ, !P5 ;  /* 0x000000ff80837208 */ /* 0x000fe20006800000 */
[----:B------:R-:W-:Y:S01]  /*5cd0*/  HADD2.F32 R128, -RZ, R87.H0_H0 ;  /* 0x20000057ff807230 */ /* 0x000fe20000004100 */
[----:B------:R-:W-:Y:S01]  /*5ce0*/  ISETP.GE.U32.AND P5, PT, R115, UR46, PT ;  /* 0x0000002e73007c0c */ /* 0x000fe2000bfa6070 */
[----:B------:R-:W-:-:S02]  /*5cf0*/  VIADD R41, R42, 0x2 ;  /* 0x000000022a297836 */ /* 0x000fc40000000000 */
[----:B------:R-:W-:Y:S01]  /*5d00*/  FMUL.FTZ R123, R86, R49 ;  /* 0x00000031567b7220 */ /* 0x000fe20000410000 */
[----:B------:R-:W4:Y:S01]  /*5d10*/  MUFU.EX2 R121, R121 ;  /* 0x0000007900797308 */ /* 0x000f220000000800 */
        /* <DEDUP_REMOVED lines=10> */
[----:B-1----:R-:W-:Y:S01]  /*5dc0*/  FSEL R136, R119, 1, !P5 ;  /* 0x3f80000077887808 */ /* 0x002fe20006800000 */
[----:B---3--:R-:W-:Y:S01]  /*5dd0*/  HADD2.F32 R128, -RZ, R89.H0_H0 ;  /* 0x20000059ff807230 */ /* 0x008fe20000004100 */
[----:B------:R-:W-:Y:S01]  /*5de0*/  ISETP.GE.U32.AND P5, PT, R117, UR46, PT ;  /* 0x0000002e75007c0c */ /* 0x000fe2000bfa6070 */
[----:B------:R-:W-:-:S02]  /*5df0*/  VIADD R87, R42, 0x4 ;  /* 0x000000042a577836 */ /* 0x000fc40000000000 */
[----:B------:R-:W-:Y:S01]  /*5e00*/  FMUL.FTZ R125, R86, R48 ;  /* 0x00000030567d7220 */ /* 0x000fe20000410000 */
[----:B------:R-:W1:Y:S01]  /*5e10*/  LDS.U16 R41, [R61+0x10] ;  /* 0x000010003d297984 */ /* 0x000e620000000400 */
[----:B------:R-:W-:Y:S01]  /*5e20*/  FSEL R137, R137, RZ, !P5 ;  /* 0x000000ff89897208 */ /* 0x000fe20006800000 */
[----:B------:R-:W-:Y:S01]  /*5e30*/  FMUL.FTZ R128, R13, R128 ;  /* 0x000000800d807220 */ /* 0x000fe20000410000 */
[----:B----4-:R-:W-:Y:S01]  /*5e40*/  FSEL R138, R121, 1, !P5 ;  /* 0x3f800000798a7808 */ /* 0x010fe20006800000 */
[----:B------:R-:W3:Y:S01]  /*5e50*/  LDS.U16 R40, [R60+0x12] ;  /* 0x000012003c287984 */ /* 0x000ee20000000400 */
[----:B------:R-:W-:Y:S01]  /*5e60*/  ISETP.GE.U32.AND P5, PT, R87, UR46, PT ;  /* 0x0000002e57007c0c */ /* 0x000fe2000bfa6070 */
[----:B------:R-:W-:Y:S02]  /*5e70*/  VIADD R87, R42, 0x5 ;  /* 0x000000052a577836 */ /* 0x000fe40000000000 */
[----:B------:R-:W-:Y:S01]  /*5e80*/  FMUL.FTZ R89, R86, R47 ;  /* 0x0000002f56597220 */ /* 0x000fe20000410000 */
[----:B------:R-:W4:Y:S01]  /*5e90*/  MUFU.EX2 R125, R125 ;  /* 0x0000007d007d7308 */ /* 0x000f220000000800 */
[----:B------:R-:W-:-:S02]  /*5ea0*/  FSEL R139, R128, RZ, !P5 ;  /* 0x000000ff808b7208 */ /* 0x000fc40006800000 */
[----:B--2---:R-:W-:Y:S02]  /*5eb0*/  FSEL R140, R123, 1, !P5 ;  /* 0x3f8000007b8c7808 */ /* 0x004fe40006800000 */
[----:B------:R-:W-:Y:S01]  /*5ec0*/  ISETP.GE.U32.AND P5, PT, R87, UR46, PT ;  /* 0x0000002e57007c0c */ /* 0x000fe2000bfa6070 */
[----:B------:R-:W-:Y:S01]  /*5ed0*/  FMUL.FTZ R87, R86, R46 ;  /* 0x0000002e56577220 */ /* 0x000fe20000410000 */
[----:B------:R-:W2:Y:S01]  /*5ee0*/  MUFU.EX2 R89, R89 ;  /* 0x0000005900597308 */ /* 0x000ea20000000800 */
[----:B0-----:R-:W-:Y:S01]  /*5ef0*/  HADD2.F32 R128, -RZ, R43.H0_H0 ;  /* 0x2000002bff807230 */ /* 0x001fe20000004100 */
[----:B------:R-:W-:-:S03]  /*5f00*/  IADD3 R117, PT, PT, R42, 0x6, RZ ;  /* 0x000000062a757810 */ /* 0x000fc60007ffe0ff */
[----:B------:R-:W0:Y:S01]  /*5f10*/  MUFU.EX2 R87, R87 ;  /* 0x0000005700577308 */ /* 0x000e220000000800 */
[----:B------:R-:W-:Y:S01]  /*5f20*/  FSEL R141, R113, RZ, !P5 ;  /* 0x000000ff718d7208 */ /* 0x000fe20006800000 */
[----:B------:R-:W-:Y:S01]  /*5f30*/  FMUL.FTZ R128, R11, R128 ;  /* 0x000000800b807220 */ /* 0x000fe20000410000 */
[----:B----4-:R-:W-:Y:S01]  /*5f40*/  FSEL R142, R125, 1, !P5 ;  /* 0x3f8000007d8e7808 */ /* 0x010fe20006800000 */
[----:B------:R-:W-:Y:S01]  /*5f50*/  VIADD R43, R42, 0x7 ;  /* 0x000000072a2b7836 */ /* 0x000fe20000000000 */
[----:B------:R-:W-:-:S04]  /*5f60*/  ISETP.GE.U32.AND P5, PT, R117, UR46, PT ;  /* 0x0000002e75007c0c */ /* 0x000fc8000bfa6070 */
        /* <DEDUP_REMOVED lines=13> */
[----:B-1----:R-:W-:Y:S02]  /*6040*/  HADD2.F32 R128, -RZ, R41.H0_H0 ;  /* 0x20000029ff807230 */ /* 0x002fe40000004100 */
[----:B---3--:R-:W-:Y:S01]  /*6050*/  HADD2.F32 R41, -RZ, R40.H0_H0 ;  /* 0x20000028ff297230 */ /* 0x008fe20000004100 */
        /* <DEDUP_REMOVED lines=131> */
.L_x_4449:
        /* <DEDUP_REMOVED lines=8> */
.L_x_4448:
        /* <DEDUP_REMOVED lines=95> */
.L_x_4451:
[----:B------:R-:W-:Y:S05]  /*6f00*/  BSYNC.RECONVERGENT B0 ;  /* 0x0000000000007941 */ /* 0x000fea0003800200 */
.L_x_4450:
        /* <DEDUP_REMOVED lines=39> */
.L_x_4455:
        /* <DEDUP_REMOVED lines=33> */
.L_x_4456:
        /* <DEDUP_REMOVED lines=11> */
.L_x_4454:
        /* <DEDUP_REMOVED lines=11> */
.L_x_4453:
[----:B------:R-:W-:Y:S05]  /*74f0*/  BSYNC.RECONVERGENT B0 ;  /* 0x0000000000007941 */ /* 0x000fea0003800200 */
.L_x_4452:
        /* <DEDUP_REMOVED lines=32> */
.L_x_4447:
        /* <DEDUP_REMOVED lines=112> */
.L_x_4459:
        /* <DEDUP_REMOVED lines=16> */
.L_x_8045:


//--------------------- .text._Z25selective_scan_fwd_kernelI32Selective_Scan_fwd_kernel_traitsILi64ELi16ELi1ELb0ELb1ELb1ELb1ELb0EN3c104HalfEfS2_EEv13SSMParamsBase --------------------------
	.section	.text._Z25selective_scan_fwd_kernelI32Selective_Scan_fwd_kernel_traitsILi64ELi16ELi1ELb0ELb1ELb1ELb1ELb0EN3c104HalfEfS2_EEv13SSMParamsBase,"ax",@progbits
	.align	128
        .global         _Z25selective_scan_fwd_kernelI32Selective_Scan_fwd_kernel_traitsILi64ELi16ELi1ELb0ELb1ELb1ELb1ELb0EN3c104HalfEfS2_EEv13SSMParamsBase
        .type           _Z25selective_scan_fwd_kernelI32Selective_Scan_fwd_kernel_traitsILi64ELi16ELi1ELb0ELb1ELb1ELb1ELb0EN3c104HalfEfS2_EEv13SSMParamsBase,@function
        .size           _Z25selective_scan_fwd_kernelI32Selective_Scan_fwd_kernel_traitsILi64ELi16ELi1ELb0ELb1ELb1ELb1ELb0EN3c104HalfEfS2_EEv13SSMParamsBase,(.L_x_8046 - _Z25selective_scan_fwd_kernelI32Selective_Scan_fwd_kernel_traitsILi64ELi16ELi1ELb0ELb1ELb1ELb1ELb0EN3c104HalfEfS2_EEv13SSMParamsBase)
        .other          _Z25selective_scan_fwd_kernelI32Selective_Scan_fwd_kernel_traitsILi64ELi16ELi1ELb0ELb1ELb1ELb1ELb0EN3c104HalfEfS2_EEv13SSMParamsBase,@"STO_CUDA_ENTRY STV_DEFAULT"
_Z25selective_scan_fwd_kernelI32Selective_Scan_fwd_kernel_traitsILi64ELi16ELi1ELb0ELb1ELb1ELb1ELb0EN3c104HalfEfS2_EEv13SSMParamsBase:
.text._Z25selective_scan_fwd_kernelI32Selective_Scan_fwd_kernel_traitsILi64ELi16ELi1ELb0ELb1ELb1ELb1ELb0EN3c104HalfEfS2_EEv13SSMParamsBase:
        /* <DEDUP_REMOVED lines=50> */
.L_x_4460:
        /* <DEDUP_REMOVED lines=88> */
.L_x_4461:
        /* <DEDUP_REMOVED lines=10> */
.L_x_4462:
        /* <DEDUP_REMOVED lines=100> */
.L_x_4463:
        /* <DEDUP_REMOVED lines=34> */
.L_x_4464:
        /* <DEDUP_REMOVED lines=23> */
.L_x_4508:
        /* <DEDUP_REMOVED lines=371> */
.L_x_4466:
[----:B------:R-:W-:Y:S05]  /*2a40*/  BSYNC.RECONVERGENT B0 ;  /* 0x0000000000007941 */ /* 0x000fea0003800200 */
.L_x_4465:
        /* <DEDUP_REMOVED lines=38> */
.L_x_4468:
[----:B------:R-:W-:Y:S05]  /*2cb0*/  BSYNC.RECONVERGENT B0 ;  /* 0x0000000000007941 */ /* 0x000fea0003800200 */
.L_x_4467:
        /* <DEDUP_REMOVED lines=38> */
.L_x_4470:
[----:B------:R-:W-:Y:S05]  /*2f20*/  BSYNC.RECONVERGENT B0 ;  /* 0x0000000000007941 */ /* 0x000fea0003800200 */
.L_x_4469:
        /* <DEDUP_REMOVED lines=38> */
.L_x_4472:
[----:B------:R-:W-:Y:S05]  /*3190*/  BSYNC.RECONVERGENT B0 ;  /* 0x0000000000007941 */ /* 0x000fea0003800200 */
.L_x_4471:
        /* <DEDUP_REMOVED lines=38> */
.L_x_4474:
[----:B------:R-:W-:Y:S05]  /*3400*/  BSYNC.RECONVERGENT B0 ;  /* 0x0000000000007941 */ /* 0x000fea0003800200 */
.L_x_4473:
        /* <DEDUP_REMOVED lines=38> */
.L_x_4476:
[----:B------:R-:W-:Y:S05]  /*3670*/  BSYNC.RECONVERGENT B0 ;  /* 0x0000000000007941 */ /* 0x000fea0003800200 */
.L_x_4475:
        /* <DEDUP_REMOVED lines=38> */
.L_x_4478:
[----:B------:R-:W-:Y:S05]  /*38e0*/  BSYNC.RECONVERGENT B0 ;  /* 0x0000000000007941 */ /* 0x000fea0003800200 */
.L_x_4477:
        /* <DEDUP_REMOVED lines=38> */
.L_x_4480:
[----:B------:R-:W-:Y:S05]  /*3b50*/  BSYNC.RECONVERGENT B0 ;  /* 0x0000000000007941 */ /* 0x000fea0003800200 */
.L_x_4479:
        /* <DEDUP_REMOVED lines=38> */
.L_x_4482:
[----:B------:R-:W-:Y:S05]  /*3dc0*/  BSYNC.RECONVERGENT B0 ;  /* 0x0000000000007941 */ /* 0x000fea0003800200 */
.L_x_4481:
        /* <DEDUP_REMOVED lines=38> */
.L_x_4484:
[----:B------:R-:W-:Y:S05]  /*4030*/  BSYNC.RECONVERGENT B0 ;  /* 0x0000000000007941 */ /* 0x000fea0003800200 */
.L_x_4483:
        /* <DEDUP_REMOVED lines=38> */
.L_x_4486:
[----:B------:R-:W-:Y:S05]  /*42a0*/  BSYNC.RECONVERGENT B0 ;  /* 0x0000000000007941 */ /* 0x000fea0003800200 */
.L_x_4485:
        /* <DEDUP_REMOVED lines=38> */
.L_x_4488:
[----:B------:R-:W-:Y:S05]  /*4510*/  BSYNC.RECONVERGENT B0 ;  /* 0x0000000000007941 */ /* 0x000fea0003800200 */
.L_x_4487:
        /* <DEDUP_REMOVED lines=38> */
.L_x_4490:
[----:B------:R-:W-:Y:S05]  /*4780*/  BSYNC.RECONVERGENT B0 ;  /* 0x0000000000007941 */ /* 0x000fea0003800200 */
.L_x_4489:
        /* <DEDUP_REMOVED lines=39> */
.L_x_4492:
[----:B------:R-:W-:Y:S05]  /*4a00*/  BSYNC.RECONVERGENT B0 ;  /* 0x0000000000007941 */ /* 0x000fea0003800200 */
.L_x_4491:
        /* <DEDUP_REMOVED lines=43> */
.L_x_4494:
[----:B------:R-:W-:Y:S05]  /*4cc0*/  BSYNC.RECONVERGENT B0 ;  /* 0x0000000000007941 */ /* 0x000fea0003800200 */
.L_x_4493:
        /* <DEDUP_REMOVED lines=43> */
.L_x_4496:
[----:B------:R-:W-:Y:S05]  /*4f80*/  BSYNC.RECONVERGENT B0 ;  /* 0x0000000000007941 */ /* 0x000fea0003800200 */
.L_x_4495:
        /* <DEDUP_REMOVED lines=71> */
.L_x_4507:
        /* <DEDUP_REMOVED lines=451> */
.L_x_4499:
        /* <DEDUP_REMOVED lines=8> */
.L_x_4498:
[-C--:B------:R-:W-:Y:S01]  /*70b0*/  FFMA.FTZ R40, R133, R134.reuse, R135 ;  /* 0x0000008685287223 */ /* 0x080fe20000010087 */
        /* <DEDUP_REMOVED lines=88> */
[----:B------:R-:W-:Y:S02]  /*7640*/  @P6 IMAD.MOV.U32 R41, RZ, RZ, R87 ;  /* 0x000000ffff296224 */ /* 0x000fe400078e0057 */
        /* <DEDUP_REMOVED lines=8> */
.L_x_4501:
[----:B------:R-:W-:Y:S05]  /*76d0*/  BSYNC.RECONVERGENT B0 ;  /* 0x0000000000007941 */ /* 0x000fea0003800200 */
.L_x_4500:
        /* <DEDUP_REMOVED lines=41> */
.L_x_4505:
        /* <DEDUP_REMOVED lines=33> */
.L_x_4506:
[----:B01----:R-:W0:Y:S01]  /*7b80*/  LDC.64 R42, c[0x0][0x450] ;  /* 0x00011400ff2a7b82 */ /* 0x003e220000000a00 */
[----:B-----5:R-:W-:Y:S02]  /*7b90*/  SHF.R.S32.HI R87, RZ, 0x1f, R40 ;  /* 0x0000001fff577819 */ /* 0x020fe40000011428 */
[----:B------:R-:W-:-:S03]  /*7ba0*/  F2FP.F16.F32.PACK_AB R41, RZ, R41 ;  /* 0x00000029ff29723e */ /* 0x000fc600000000ff */
[-C--:B0-----:R-:W-:Y:S02]  /*7bb0*/  IMAD R90, R87, R42.reuse, RZ ;  /* 0x0000002a575a7224 */ /* 0x081fe400078e02ff */
[----:B------:R-:W-:-:S04]  /*7bc0*/  IMAD.WIDE.U32 R86, R40, R42, UR14 ;  /* 0x0000000e28567e25 */ /* 0x000fc8000f8e002a */
[----:B------:R-:W-:Y:S01]  /*7bd0*/  IMAD R43, R40, R43, R90 ;  /* 0x0000002b282b7224 */ /* 0x000fe200078e025a */
[----:B------:R-:W-:-:S03]  /*7be0*/  LEA R42, P6, R86, UR32, 0x1 ;  /* 0x00000020562a7c11 */ /* 0x000fc6000f8c08ff */
[----:B------:R-:W-:-:S05]  /*7bf0*/  IMAD.IADD R43, R87, 0x1, R43 ;  /* 0x00000001572b7824 */ /* 0x000fca00078e022b */
[----:B------:R-:W-:-:S05]  /*7c00*/  LEA.HI.X R43, R86, UR33, R43, 0x1, P6 ;  /* 0x00000021562b7c11 */ /* 0x000fca000b0f0c2b */
[----:B------:R1:W-:Y:S01]  /*7c10*/  STG.E.U16 desc[UR34][R42.64], R41 ;  /* 0x000000292a007986 */ /* 0x0003e2000c101522 */
[----:B------:R-:W-:Y:S05]  /*7c20*/  BRA `(.L_x_4503) ;  /* 0x0000000000307947 */ /* 0x000fea0003800000 */
.L_x_4504:
        /* <DEDUP_REMOVED lines=8> */
[----:B------:R-:W-:Y:S02]  /*7cb0*/  PLOP3.LUT P6, PT, PT, PT, UP0, 0x80, 0x8 ;  /* 0x000000000008781c */ /* 0x000fe40003fcf008 */
[----:B------:R-:W-:Y:S01]  /*7cc0*/  PRMT R42, R41, 0x7610, R42 ;  /* 0x00007610292a7816 */ /* 0x000fe2000000002a */
[----:B------:R-:W-:-:S10]  /*7cd0*/  IMAD.U32 R41, RZ, RZ, UR11 ;  /* 0x0000000bff297e24 */ /* 0x000fd4000f8e00ff */
[----:B------:R2:W-:Y:S02]  /*7ce0*/  @!P6 STG.E.U16 desc[UR34][R40.64], R42 ;  /* 0x0000002a2800e986 */ /* 0x0005e4000c101522 */
.L_x_4503:
[----:B------:R-:W-:Y:S05]  /*7cf0*/  BSYNC.RECONVERGENT B0 ;  /* 0x0000000000007941 */ /* 0x000fea0003800200 */
.L_x_4502:
        /* <DEDUP_REMOVED lines=32> */
.L_x_4497:
        /* <DEDUP_REMOVED lines=430> */
.L_x_4509:
        /* <DEDUP_REMOVED lines=10> */
.L_x_8046:


//--------------------- .text._Z25selective_scan_fwd_kernelI32Selective_Scan_fwd_kernel_traitsILi64ELi16ELi1ELb0ELb1ELb1ELb1ELb1EN3c104HalfEfS2_EEv13SSMParamsBase --------------------------
	.section	.text._Z25selective_scan_fwd_kernelI32Selective_Scan_fwd_kernel_traitsILi64ELi16ELi1ELb0ELb1ELb1ELb1ELb1EN3c104HalfEfS2_EEv13SSMParamsBase,"ax",@progbits
	.align	128
        .global         _Z25selective_scan_fwd_kernelI32Selective_Scan_fwd_kernel_traitsILi64ELi16ELi1ELb0ELb1ELb1ELb1ELb1EN3c104HalfEfS2_EEv13SSMParamsBase
        .type           _Z25selective_scan_fwd_kernelI32Selective_Scan_fwd_kernel_traitsILi64ELi16ELi1ELb0ELb1ELb1ELb1ELb1EN3c104HalfEfS2_EEv13SSMParamsBase,@function
        .size           _Z25selective_scan_fwd_kernelI32Selective_Scan_fwd_kernel_traitsILi64ELi16ELi1ELb0ELb1ELb1ELb1ELb1EN3c104HalfEfS2_EEv13SSMParamsBase,(.L_x_8047 - _Z25selective_scan_fwd_kernelI32Selective_Scan_fwd_kernel_traitsILi64ELi16ELi1ELb0ELb1ELb1ELb1ELb1EN3c104HalfEfS2_EEv13SSMParamsBase)
        .other          _Z25selective_scan_fwd_kernelI32Selective_Scan_fwd_kernel_traitsILi64ELi16ELi1ELb0ELb1ELb1ELb1ELb1EN3c104HalfEfS2_EEv13SSMParamsBase,@"STO_CUDA_ENTRY STV_DEFAULT"
_Z25selective_scan_fwd_kernelI32Selective_Scan_fwd_kernel_traitsILi64ELi16ELi1ELb0ELb1ELb1ELb1ELb1EN3c104HalfEfS2_EEv13SSMParamsBase:
.text._Z25selective_scan_fwd_kernelI32Selective_Scan_fwd_kernel_traitsILi64ELi16ELi1ELb0ELb1ELb1ELb1ELb1EN3c104HalfEfS2_EEv13SSMParamsBase:
        /* <DEDUP_REMOVED lines=57> */
.L_x_4510:
        /* <DEDUP_REMOVED lines=99> */
.L_x_4511:
        /* <DEDUP_REMOVED lines=10> */
.L_x_4512:
        /* <DEDUP_REMOVED lines=100> */
.L_x_4513:
        /* <DEDUP_REMOVED lines=33> */
.L_x_4514:
        /* <DEDUP_REMOVED lines=23> */
.L_x_4558:
        /* <DEDUP_REMOVED lines=369> */
.L_x_4516:
[----:B------:R-:W-:Y:S05]  /*2b30*/  BSYNC.RECONVERGENT B0 ;  /* 0x0000000000007941 */ /* 0x000fea0003800200 */
.L_x_4515:
        /* <DEDUP_REMOVED lines=38> */
.L_x_4518:
[----:B------:R-:W-:Y:S05]  /*2da0*/  BSYNC.RECONVERGENT B0 ;  /* 0x0000000000007941 */ /* 0x000fea0003800200 */
.L_x_4517:
        /* <DEDUP_REMOVED lines=38> */
.L_x_4520:
[----:B------:R-:W-:Y:S05]  /*3010*/  BSYNC.RECONVERGENT B0 ;  /* 0x0000000000007941 */ /* 0x000fea0003800200 */
.L_x_4519:
        /* <DEDUP_REMOVED lines=38> */
.L_x_4522:
[----:B------:R-:W-:Y:S05]  /*3280*/  BSYNC.RECONVERGENT B0 ;  /* 0x0000000000007941 */ /* 0x000fea0003800200 */
.L_x_4521:
        /* <DEDUP_REMOVED lines=38> */
.L_x_4524:
[----:B------:R-:W-:Y:S05]  /*34f0*/  BSYNC.RECONVERGENT B0 ;  /* 0x0000000000007941 */ /* 0x000fea0003800200 */
.L_x_4523:
        /* <DEDUP_REMOVED lines=38> */
.L_x_4526:
[----:B------:R-:W-:Y:S05]  /*3760*/  BSYNC.RECONVERGENT B0 ;  /* 0x0000000000007941 */ /* 0x000fea0003800200 */
.L_x_4525:
        /* <DEDUP_REMOVED lines=38> */
.L_x_4528:
[----:B------:R-:W-:Y:S05]  /*39d0*/  BSYNC.RECONVERGENT B0 ;  /* 0x0000000000007941 */ /* 0x000fea0003800200 */
.L_x_4527:
        /* <DEDUP_REMOVED lines=38> */
.L_x_4530:
[----:B------:R-:W-:Y:S05]  /*3c40*/  BSYNC.RECONVERGENT B0 ;  /* 0x0000000000007941 */ /* 0x000fea0003800200 */
.L_x_4529:
        /* <DEDUP_REMOVED lines=38> */
.L_x_4532:
[----:B------:R-:W-:Y:S05]  /*3eb0*/  BSYNC.RECONVERGENT B0 ;  /* 0x0000000000007941 */ /* 0x000fea0003800200 */
.L_x_4531:
        /* <DEDUP_REMOVED lines=38> */
.L_x_4534:
[----:B------:R-:W-:Y:S05]  /*4120*/  BSYNC.RECONVERGENT B0 ;  /* 0x0000000000007941 */ /* 0x000fea0003800200 */
.L_x_4533:
        /* <DEDUP_REMOVED lines=38> */
.L_x_4536:
[----:B------:R-:W-:Y:S05]  /*4390*/  BSYNC.RECONVERGENT B0 ;  /* 0x0000000000007941 */ /* 0x000fea0003800200 */
.L_x_4535:
        /* <DEDUP_REMOVED lines=38> */
.L_x_4538:
[----:B------:R-:W-:Y:S05]  /*4600*/  BSYNC.RECONVERGENT B0 ;  /* 0x0000000000007941 */ /* 0x000fea0003800200 */
.L_x_4537:
        /* <DEDUP_REMOVED lines=38> */
.L_x_4540:
[----:B------:R-:W-:Y:S05]  /*4870*/  BSYNC.RECONVERGENT B0 ;  /* 0x0000000000007941 */ /* 0x000fea0003800200 */
.L_x_4539:
        /* <DEDUP_REMOVED lines=39> */
.L_x_4542:
[----:B------:R-:W-:Y:S05]  /*4af0*/  BSYNC.RECONVERGENT B0 ;  /* 0x0000000000007941 */ /* 0x000fea0003800200 */
.L_x_4541:
        /* <DEDUP_REMOVED lines=43> */
.L_x_4544:
[----:B------:R-:W-:Y:S05]  /*4db0*/  BSYNC.RECONVERGENT B0 ;  /* 0x0000000000007941 */ /* 0x000fea0003800200 */
.L_x_4543:
        /* <DEDUP_REMOVED lines=43> */
.L_x_4546:
[----:B------:R-:W-:Y:S05]  /*5070*/  BSYNC.RECONVERGENT B0 ;  /* 0x0000000000007941 */ /* 0x000fea0003800200 */
.L_x_4545:
        /* <DEDUP_REMOVED lines=70> */
.L_x_4557:
        /* <DEDUP_REMOVED lines=451> */
.L_x_4549:
        /* <DEDUP_REMOVED lines=8> */
.L_x_4548:
        /* <DEDUP_REMOVED lines=98> */
.L_x_4551:
[----:B------:R-:W-:Y:S05]  /*77b0*/  BSYNC.RECONVERGENT B0 ;  /* 0x0000000000007941 */ /* 0x000fea0003800200 */
.L_x_4550:
        /* <DEDUP_REMOVED lines=40> */
.L_x_4555:
        /* <DEDUP_REMOVED lines=33> */
.L_x_4556:
        /* <DEDUP_REMOVED lines=11> */
.L_x_4554:
        /* <DEDUP_REMOVED lines=12> */
.L_x_4553:
[----:B------:R-:W-:Y:S05]  /*7dc0*/  BSYNC.RECONVERGENT B0 ;  /* 0x0000000000007941 */ /* 0x000fea0003800200 */
.L_x_4552:
        /* <DEDUP_REMOVED lines=32> */
.L_x_4547:
        /* <DEDUP_REMOVED lines=437> */
.L_x_4559:
        /* <DEDUP_REMOVED lines=14> */
.L_x_8047:


//--------------------- .text._Z25selective_scan_fwd_kernelI32Selective_Scan_fwd_kernel_traitsILi64ELi16ELi1ELb1ELb1ELb1ELb0ELb0EN3c104HalfEfS2_EEv13SSMParamsBase --------------------------
	.section	.text._Z25selective_scan_fwd_kernelI32Selective_Scan_fwd_kernel_traitsILi64ELi16ELi1ELb1ELb1ELb1ELb0ELb0EN3c104HalfEfS2_EEv13SSMParamsBase,"ax",@progbits
	.align	128
        .global         _Z25selective_scan_fwd_kernelI32Selective_Scan_fwd_kernel_traitsILi64ELi16ELi1ELb1ELb1ELb1ELb0ELb0EN3c104HalfEfS2_EEv13SSMParamsBase
        .type           _Z25selective_scan_fwd_kernelI32Selective_Scan_fwd_kernel_traitsILi64ELi16ELi1ELb1ELb1ELb1ELb0ELb0EN3c104HalfEfS2_EEv13SSMParamsBase,@function
        .size           _Z25selective_scan_fwd_kernelI32Selective_Scan_fwd_kernel_traitsILi64ELi16ELi1ELb1ELb1ELb1ELb0ELb0EN3c104HalfEfS2_EEv13SSMParamsBase,(.L_x_8048 - _Z25selective_scan_fwd_kernelI32Selective_Scan_fwd_kernel_traitsILi64ELi16ELi1ELb1ELb1ELb1ELb0ELb0EN3c104HalfEfS2_EEv13SSMParamsBase)
        .other          _Z25selective_scan_fwd_kernelI32Selective_Scan_fwd_kernel_traitsILi64ELi16ELi1ELb1ELb1ELb1ELb0ELb0EN3c104HalfEfS2_EEv13SSMParamsBase,@"STO_CUDA_ENTRY STV_DEFAULT"
_Z25selective_scan_fwd_kernelI32Selective_Scan_fwd_kernel_traitsILi64ELi16ELi1ELb1ELb1ELb1ELb0ELb0EN3c104HalfEfS2_EEv13SSMParamsBase:
.text._Z25selective_scan_fwd_kernelI32Selective_Scan_fwd_kernel_traitsILi64ELi16ELi1ELb1ELb1ELb1ELb0ELb0EN3c104HalfEfS2_EEv13SSMParamsBase:
        /* <DEDUP_REMOVED lines=48> */
.L_x_4560:
        /* <DEDUP_REMOVED lines=83> */
.L_x_4561:
        /* <DEDUP_REMOVED lines=11> */
.L_x_4562:
        /* <DEDUP_REMOVED lines=88> */
.L_x_4563:
        /* <DEDUP_REMOVED lines=30> */
.L_x_4564:
        /* <DEDUP_REMOVED lines=26> */
.L_x_4606:
        /* <DEDUP_REMOVED lines=96> */
.L_x_4566:
[----:B------:R-:W-:Y:S05]  /*17e0*/  BSYNC.RECONVERGENT B0 ;  /* 0x0000000000007941 */ /* 0x000fea0003800200 */
.L_x_4565:
        /* <DEDUP_REMOVED lines=37> */
.L_x_4568:
[----:B------:R-:W-:Y:S05]  /*1a40*/  BSYNC.RECONVERGENT B0 ;  /* 0x0000000000007941 */ /* 0x000fea0003800200 */
.L_x_4567:
        /* <DEDUP_REMOVED lines=35> */
.L_x_4570:
[----:B------:R-:W-:Y:S05]  /*1c80*/  BSYNC.RECONVERGENT B0 ;  /* 0x0000000000007941 */ /* 0x000fea0003800200 */
.L_x_4569:
        /* <DEDUP_REMOVED lines=37> */
.L_x_4572:
[----:B------:R-:W-:Y:S05]  /*1ee0*/  BSYNC.RECONVERGENT B0 ;  /* 0x0000000000007941 */ /* 0x000fea0003800200 */
.L_x_4571:
        /* <DEDUP_REMOVED lines=35> */
.L_x_4574:
[----:B------:R-:W-:Y:S05]  /*2120*/  BSYNC.RECONVERGENT B0 ;  /* 0x0000000000007941 */ /* 0x000fea0003800200 */
.L_x_4573:
        /* <DEDUP_REMOVED lines=37> */
.L_x_4576:
[----:B------:R-:W-:Y:S05]  /*2380*/  BSYNC.RECONVERGENT B0 ;  /* 0x0000000000007941 */ /* 0x000fea0003800200 */
.L_x_4575:
        /* <DEDUP_REMOVED lines=35> */
.L_x_4578:
[----:B------:R-:W-:Y:S05]  /*25c0*/  BSYNC.RECONVERGENT B0 ;  /* 0x0000000000007941 */ /* 0x000fea0003800200 */
.L_x_4577:
        /* <DEDUP_REMOVED lines=38> */
.L_x_4580:
[----:B------:R-:W-:Y:S05]  /*2830*/  BSYNC.RECONVERGENT B0 ;  /* 0x0000000000007941 */ /* 0x000fea0003800200 */
.L_x_4579:
        /* <DEDUP_REMOVED lines=39> */
.L_x_4582:
[----:B------:R-:W-:Y:S05]  /*2ab0*/  BSYNC.RECONVERGENT B0 ;  /* 0x0000000000007941 */ /* 0x000fea0003800200 */
.L_x_4581:
        /* <DEDUP_REMOVED lines=41> */
.L_x_4584:
[----:B------:R-:W-:Y:S05]  /*2d50*/  BSYNC.RECONVERGENT B0 ;  /* 0x0000000000007941 */ /* 0x000fea0003800200 */
.L_x_4583:
        /* <DEDUP_REMOVED lines=39> */
.L_x_4586:
[----:B------:R-:W-:Y:S05]  /*2fd0*/  BSYNC.RECONVERGENT B0 ;  /* 0x0000000000007941 */ /* 0x000fea0003800200 */
.L_x_4585:
        /* <DEDUP_REMOVED lines=41> */
.L_x_4588:
[----:B------:R-:W-:Y:S05]  /*3270*/  BSYNC.RECONVERGENT B0 ;  /* 0x0000000000007941 */ /* 0x000fea0003800200 */
.L_x_4587:
        /* <DEDUP_REMOVED lines=32> */
.L_x_4590:
[----:B------:R-:W-:Y:S05]  /*3480*/  BSYNC.RECONVERGENT B0 ;  /* 0x0000000000007941 */ /* 0x000fea0003800200 */
.L_x_4589:
        /* <DEDUP_REMOVED lines=32> */
.L_x_4592:
[----:B------:R-:W-:Y:S05]  /*3690*/  BSYNC.RECONVERGENT B0 ;  /* 0x0000000000007941 */ /* 0x000fea0003800200 */
.L_x_4591:
        /* <DEDUP_REMOVED lines=32> */
.L_x_4594:
[----:B------:R-:W-:Y:S05]  /*38a0*/  BSYNC.RECONVERGENT B0 ;  /* 0x0000000000007941 */ /* 0x000fea0003800200 */
.L_x_4593:
        /* <DEDUP_REMOVED lines=32> */
.L_x_4596:
[----:B------:R-:W-:Y:S05]  /*3ab0*/  BSYNC.RECONVERGENT B0 ;  /* 0x0000000000007941 */ /* 0x000fea0003800200 */
.L_x_4595:
        /* <DEDUP_REMOVED lines=86> */
.L_x_4605:
[----:B------:R-:W2:Y:S04]  /*4020*/  LDG.E.128 R20, desc[UR16][R30.64] ;  /* 0x000000101e147981 */ /* 0x000ea8000c1e1d00 */
[----:B0-----:R-:W3:Y:S01]  /*4030*/  LDG.E.128 R8, desc[UR16][R30.64+-0x200] ;  /* 0xfffe00101e087981 */ /* 0x001ee2000c1e1d00 */
[----:B------:R-:W-:Y:S02]  /*4040*/  MOV R66, UR10 ;  /* 0x0000000a00427c02 */ /* 0x000fe40008000f00 */
[----:B------:R-:W-:-:S05]  /*4050*/  MOV R67, UR11 ;  /* 0x0000000b00437c02 */ /* 0x000fca0008000f00 */
[----:B------:R-:W4:Y:S04]  /*4060*/  LDG.E R66, desc[UR16][R66.64] ;  /* 0x0000001042427981 */ /* 0x000f28000c1e1900 */
[----:B--2---:R0:W-:Y:S04]  /*4070*/  STS.128 [R38+0x200], R20 ;  /* 0x0002001426007388 */ /* 0x0041e80000000c00 */
[----:B-1-3--:R1:W-:Y:S01]  /*4080*/  STS.128 [R38], R8 ;  /* 0x0000000826007388 */ /* 0x00a3e20000000c00 */
        /* <DEDUP_REMOVED lines=70> */
[C---:B------:R-:W-:Y:S01]  /*44f0*/  FMUL.FTZ R149, R138.reuse, R85 ;  /* 0x000000558a957220 */ /* 0x040fe20000410000 */
[----:B------:R-:W0:Y:S01]  /*4500*/  MUFU.EX2 R132, R132 ;  /* 0x0000008400847308 */ /* 0x000e220000000800 */
[----:B------:R-:W-:-:S03]  /*4510*/  FMUL.FTZ R148, R138, R80 ;  /* 0x000000508a947220 */ /* 0x000fc60000410000 */
[----:B------:R-:W-:Y:S04]  /*4520*/  MUFU.EX2 R143, R143 ;  /* 0x0000008f008f7308 */ /* 0x000fe80000000800 */
[----:B------:R-:W-:Y:S01]  /*4530*/  MUFU.EX2 R144, R144 ;  /* 0x0000009000907308 */ /* 0x000fe20000000800 */
[----:B------:R-:W-:-:S03]  /*4540*/  IADD3 R118, PT, PT, R98, 0x8, RZ ;  /* 0x0000000862767810 */ /* 0x000fc60007ffe0ff */
[----:B------:R-:W1:Y:S01]  /*4550*/  MUFU.EX2 R146, R146 ;  /* 0x0000009200927308 */ /* 0x000e620000000800 */
[----:B------:R-:W-:-:S03]  /*4560*/  HADD2.F32 R133, -RZ, R7.H1_H1 ;  /* 0x30000007ff857230 */ /* 0x000fc60000004100 */
[----:B------:R-:W-:Y:S01]  /*4570*/  MUFU.EX2 R145, R145 ;  /* 0x0000009100917308 */ /* 0x000fe20000000800 */
[----:B------:R-:W-:-:S03]  /*4580*/  ISETP.GE.U32.AND P4, PT, R118, UR25, PT ;  /* 0x0000001976007c0c */ /* 0x000fc6000bf86070 */
        /* <DEDUP_REMOVED lines=15> */
[----:B------:R-:W-:-:S02]  /*4680*/  FSEL R139, R139, RZ, !P6 ;  /* 0x000000ff8b8b7208 */ /* 0x000fc40007000000 */
[----:B-1----:R-:W-:Y:S02]  /*4690*/  FSEL R146, R146, 1, !P6 ;  /* 0x3f80000092927808 */ /* 0x002fe40007000000 */
[----:B------:R-:W-:-:S04]  /*46a0*/  ISETP.GE.U32.AND P6, PT, R98, UR25, PT ;  /* 0x0000001962007c0c */ /* 0x000fc8000bfc6070 */
        /* <DEDUP_REMOVED lines=15> */
[----:B------:R-:W-:-:S04]  /*47a0*/  FMUL.FTZ R12, R138, R71 ;  /* 0x000000478a0c7220 */ /* 0x000fc80000410000 */
[----:B------:R2:W1:Y:S01]  /*47b0*/  MUFU.EX2 R147, R12 ;  /* 0x0000000c00937308 */ /* 0x0004620000000800 */
[--C-:B------:R-:W-:Y:S02]  /*47c0*/  HADD2.F32 R120, -RZ, R15.reuse.H0_H0 ;  /* 0x2000000fff787230 */ /* 0x100fe40000004100 */
[----:B------:R-:W-:Y:S01]  /*47d0*/  HADD2.F32 R121, -RZ, R15.H1_H1 ;  /* 0x3000000fff797230 */ /* 0x000fe20000004100 */
[----:B--2---:R-:W-:Y:S01]  /*47e0*/  FSEL R12, R10, 1, !P2 ;  /* 0x3f8000000a0c7808 */ /* 0x004fe20005000000 */
[----:B------:R-:W-:Y:S01]  /*47f0*/  FMUL.FTZ R10, R138, R60 ;  /* 0x0000003c8a0a7220 */ /* 0x000fe20000410000 */
[----:B------:R-:W-:Y:S02]  /*4800*/  FMUL.FTZ R15, R105, R142 ;  /* 0x0000008e690f7220 */ /* 0x000fe40000410000 */
[----:B------:R-:W2:Y:S01]  /*4810*/  MUFU.EX2 R142, R148 ;  /* 0x00000094008e7308 */ /* 0x000ea20000000800 */
[----:B------:R-:W-:-:S03]  /*4820*/  HADD2.F32 R117, -RZ, R13.H0_H0 ;  /* 0x2000000dff757230 */ /* 0x000fc60000004100 */
[----:B------:R-:W3:Y:S01]  /*4830*/  MUFU.EX2 R10, R10 ;  /* 0x0000000a000a7308 */ /* 0x000ee20000000800 */
[----:B------:R-:W-:Y:S02]  /*4840*/  HADD2.F32 R118, -RZ, R13.H1_H1 ;  /* 0x3000000dff767230 */ /* 0x000fe40000004100 */
[----:B------:R-:W-:Y:S01]  /*4850*/  FMUL.FTZ R13, R104, R141 ;  /* 0x0000008d680d7220 */ /* 0x000fe20000410000 */
[--C-:B------:R-:W-:Y:S01]  /*4860*/  HADD2.F32 R116, -RZ, R14.reuse.H0_H0 ;  /* 0x2000000eff747230 */ /* 0x100fe20000004100 */
[----:B------:R-:W-:Y:S01]  /*4870*/  FSEL R15, R15, RZ, !P4 ;  /* 0x000000ff0f0f7208 */ /* 0x000fe20006000000 */
[----:B------:R-:W-:Y:S01]  /*4880*/  HADD2.F32 R119, -RZ, R14.H1_H1 ;  /* 0x3000000eff777230 */ /* 0x000fe20000004100 */
[----:B------:R-:W-:Y:S01]  /*4890*/  FSEL R14, R143, 1, !P4 ;  /* 0x3f8000008f0e7808 */ /* 0x000fe20006000000 */
[----:B------:R-:W-:Y:S01]  /*48a0*/  FMUL.FTZ R6, R101, R6 ;  /* 0x0000000665067220 */ /* 0x000fe20000410000 */
[----:B------:R-:W-:Y:S02]  /*48b0*/  FSEL R138, R140, RZ, !P1 ;  /* 0x000000ff8c8a7208 */ /* 0x000fe40004800000 */
[----:B------:R-:W-:-:S02]  /*48c0*/  FSEL R141, R144, 1, !P1 ;  /* 0x3f800000908d7808 */ /* 0x000fc40004800000 */
[----:B------:R-:W-:Y:S02]  /*48d0*/  ISETP.GE.U32.AND P4, PT, R95, UR25, PT ;  /* 0x000000195f007c0c */ /* 0x000fe4000bf86070 */
[----:B------:R-:W-:Y:S02]  /*48e0*/  FSEL R13, R13, RZ, !P2 ;  /* 0x000000ff0d0d7208 */ /* 0x000fe40005000000 */
[----:B------:R-:W-:Y:S02]  /*48f0*/  ISETP.GE.U32.AND P1, PT, R93, UR25, PT ;  /* 0x000000195d007c0c */ /* 0x000fe4000bf26070 */
        /* <DEDUP_REMOVED lines=10> */
[----:B---3--:R-:W-:Y:S01]  /*49a0*/  FSEL R151, R10, 1, !P6 ;  /* 0x3f8000000a977808 */ /* 0x008fe20007000000 */
[----:B------:R-:W-:Y:S01]  /*49b0*/  HADD2.F32 R18, -RZ, R19.H0_H0 ;  /* 0x20000013ff127230 */ /* 0x000fe20000004100 */
[----:B------:R-:W-:Y:S01]  /*49c0*/  FSEL R149, R6, RZ, !P5 ;  /* 0x000000ff06957208 */ /* 0x000fe20006800000 */
[----:B------:R-:W-:Y:S01]  /*49d0*/  HADD2.F32 R17, -RZ, R17.H1_H1 ;  /* 0x30000011ff117230 */ /* 0x000fe20000004100 */
[----:B------:R-:W-:Y:S01]  /*49e0*/  FSEL R148, R5, RZ, !P4 ;  /* 0x000000ff05947208 */ /* 0x000fe20006000000 */
[----:B------:R-:W-:Y:S01]  /*49f0*/  HADD2.F32 R19, -RZ, R19.H1_H1 ;  /* 0x30000013ff137230 */ /* 0x000fe20000004100 */
[----:B------:R-:W-:-:S02]  /*4a00*/  FSEL R147, R7, RZ, !P2 ;  /* 0x000000ff07937208 */ /* 0x000fc40005000000 */
        /* <DEDUP_REMOVED lines=16> */
.L_x_4599:
[----:B------:R-:W-:Y:S01]  /*4b10*/  MOV R9, RZ ;  /* 0x000000ff00097202 */ /* 0x000fe20000000f00 */
[----:B------:R-:W-:Y:S06]  /*4b20*/  @!P3 BRA `(.L_x_4598) ;  /* 0x000000000010b947 */ /* 0x000fec0003800000 */
[----:B------:R-:W-:Y:S02]  /*4b30*/  MOV R4, R89 ;  /* 0x0000005900047202 */ /* 0x000fe40000000f00 */
[----:B------:R-:W-:-:S05]  /*4b40*/  MOV R5, R88 ;  /* 0x0000005800057202 */ /* 0x000fca0000000f00 */
[----:B------:R-:W2:Y:S02]  /*4b50*/  LDG.E.U16 R9, desc[UR16][R4.64] ;  /* 0x0000001004097981 */ /* 0x000ea4000c1e1500 */
[----:B--2---:R-:W-:-:S07]  /*4b60*/  HADD2.F32 R9, -RZ, R9.H0_H0 ;  /* 0x20000009ff097230 */ /* 0x004fce0000004100 */
.L_x_4598:
[-C--:B------:R-:W-:Y:S01]  /*4b70*/  FFMA.FTZ R4, R150, R22.reuse, R23 ;  /* 0x0000001696047223 */ /* 0x080fe20000010017 */
        /* <DEDUP_REMOVED lines=91> */
.L_x_4601:
[----:B------:R-:W-:Y:S05]  /*5130*/  BSYNC.RECONVERGENT B0 ;  /* 0x0000000000007941 */ /* 0x000fea0003800200 */
.L_x_4600:
        /* <DEDUP_REMOVED lines=46> */
.L_x_4604:
[----:B------:R-:W-:-:S04]  /*5420*/  ISETP.NE.AND P0, PT, R6, UR4, PT ;  /* 0x0000000406007c0c */ /* 0x000fc8000bf05270 */
[----:B------:R-:W-:-:S13]  /*5430*/  ISETP.NE.OR P0, PT, RZ, UR20, P0 ;  /* 0x00000014ff007c0c */ /* 0x000fda0008705670 */
[----:B------:R-:W-:Y:S02]  /*5440*/  @!P0 F2FP.F16.F32.PACK_AB R5, RZ, R5 ;  /* 0x00000005ff05823e */ /* 0x000fe400000000ff */
[----:B------:R-:W-:Y:S02]  /*5450*/  @!P0 MOV R4, R89 ;  /* 0x0000005900048202 */ /* 0x000fe40000000f00 */
[----:B------:R-:W-:Y:S02]  /*5460*/  PRMT R6, R5, 0x7610, R6 ;  /* 0x0000761005067816 */ /* 0x000fe40000000006 */
[----:B------:R-:W-:-:S05]  /*5470*/  @!P0 MOV R5, R88 ;  /* 0x0000005800058202 */ /* 0x000fca0000000f00 */
[----:B------:R2:W-:Y:S02]  /*5480*/  @!P0 STG.E.U16 desc[UR16][R4.64], R6 ;  /* 0x0000000604008986 */ /* 0x0005e4000c101510 */
.L_x_4603:
[----:B------:R-:W-:Y:S05]  /*5490*/  BSYNC.RECONVERGENT B0 ;  /* 0x0000000000007941 */ /* 0x000fea0003800200 */
.L_x_4602:
        /* <DEDUP_REMOVED lines=30> */
.L_x_4597:
[----:B------:R-:W-:Y:S01]  /*5680*/  BAR.SYNC.DEFER_BLOCKING 0x0 ;  /* 0x0000000000007b1d */ /* 0x000fe20000010000 */
[----:B-1----:R-:W-:Y:S01]  /*5690*/  F2FP.F16.F32.PACK_AB R7, R114, R115 ;  /* 0x000000737207723e */ /* 0x002fe200000000ff */
[----:B------:R-:W-:Y:S01]  /*56a0*/  UIADD3 UR4, UPT, UPT, UR4, 0x1, URZ ;  /* 0x0000000104047890 */ /* 0x000fe2000fffe0ff */
[----:B------:R-:W-:Y:S02]  /*56b0*/  F2FP.F16.F32.PACK_AB R6, R86, R87 ;  /* 0x000000575606723e */ /* 0x000fe400000000ff */
[----:B------:R-:W-:Y:S01]  /*56c0*/  F2FP.F16.F32.PACK_AB R5, R83, R84 ;  /* 0x000000545305723e */ /* 0x000fe200000000ff */
        /* <DEDUP_REMOVED lines=46> */
.L_x_4607:
        /* <DEDUP_REMOVED lines=13> */
.L_x_8048:


//--------------------- .text._Z25selective_scan_fwd_kernelI32Selective_Scan_fwd_kernel_traitsILi64ELi16ELi1ELb1ELb1ELb1ELb0ELb1EN3c104HalfEfS2_EEv13SSMParamsBase --------------------------
	.section	.text._Z25selective_scan_fwd_kernelI32Selective_Scan_fwd_kernel_traitsILi64ELi16ELi1ELb1ELb1ELb1ELb0ELb1EN3c104HalfEfS2_EEv13SSMParamsBase,"ax",@progbits
	.align	128
        .global         _Z25selective_scan_fwd_kernelI32Selective_Scan_fwd_kernel_traitsILi64ELi16ELi1ELb1ELb1ELb1ELb0ELb1EN3c104HalfEfS2_EEv13SSMParamsBase
        .type           _Z25selective_scan_fwd_kernelI32Selective_Scan_fwd_kernel_traitsILi64ELi16ELi1ELb1ELb1ELb1ELb0ELb1EN3c104HalfEfS2_EEv13SSMParamsBase,@function
        .size           _Z25selective_scan_fwd_kernelI32Selective_Scan_fwd_kernel_traitsILi64ELi16ELi1ELb1ELb1ELb1ELb0ELb1EN3c104HalfEfS2_EEv13SSMParamsBase,(.L_x_8049 - _Z25selective_scan_fwd_kernelI32Selective_Scan_fwd_kernel_traitsILi64ELi16ELi1ELb1ELb1ELb1ELb0ELb1EN3c104HalfEfS2_EEv13SSMParamsBase)
        .other          _Z25selective_scan_fwd_kernelI32Selective_Scan_fwd_kernel_traitsILi64ELi16ELi1ELb1ELb1ELb1ELb0ELb1EN3c104HalfEfS2_EEv13SSMParamsBase,@"STO_CUDA_ENTRY STV_DEFAULT"
_Z25selective_scan_fwd_kernelI32Selective_Scan_fwd_kernel_traitsILi64ELi16ELi1ELb1ELb1ELb1ELb0ELb1EN3c104HalfEfS2_EEv13SSMParamsBase:
.text._Z25selective_scan_fwd_kernelI32Selective_Scan_fwd_kernel_traitsILi64ELi16ELi1ELb1ELb1ELb1ELb0ELb1EN3c104HalfEfS2_EEv13SSMParamsBase:
        /* <DEDUP_REMOVED lines=57> */
.L_x_4608:
        /* <DEDUP_REMOVED lines=99> */
.L_x_4609:
        /* <DEDUP_REMOVED lines=10> */
.L_x_4610:
        /* <DEDUP_REMOVED lines=100> */
.L_x_4611:
        /* <DEDUP_REMOVED lines=33> */
.L_x_4612:
        /* <DEDUP_REMOVED lines=24> */
.L_x_4656:
        /* <DEDUP_REMOVED lines=346> */
.L_x_4614:
[----:B------:R-:W-:Y:S05]  /*29d0*/  BSYNC.RECONVERGENT B0 ;  /* 0x0000000000007941 */ /* 0x000fea0003800200 */
.L_x_4613:
        /* <DEDUP_REMOVED lines=37> */
.L_x_4616:
[----:B------:R-:W-:Y:S05]  /*2c30*/  BSYNC.RECONVERGENT B0 ;  /* 0x0000000000007941 */ /* 0x000fea0003800200 */
.L_x_4615:
        /* <DEDUP_REMOVED lines=35> */
.L_x_4618:
[----:B------:R-:W-:Y:S05]  /*2e70*/  BSYNC.RECONVERGENT B0 ;  /* 0x0000000000007941 */ /* 0x000fea0003800200 */
.L_x_4617:
        /* <DEDUP_REMOVED lines=37> */
.L_x_4620:
[----:B------:R-:W-:Y:S05]  /*30d0*/  BSYNC.RECONVERGENT B0 ;  /* 0x0000000000007941 */ /* 0x000fea0003800200 */
.L_x_4619:
        /* <DEDUP_REMOVED lines=35> */
.L_x_4622:
[----:B------:R-:W-:Y:S05]  /*3310*/  BSYNC.RECONVERGENT B0 ;  /* 0x0000000000007941 */ /* 0x000fea0003800200 */
.L_x_4621:
        /* <DEDUP_REMOVED lines=37> */
.L_x_4624:
[----:B------:R-:W-:Y:S05]  /*3570*/  BSYNC.RECONVERGENT B0 ;  /* 0x0000000000007941 */ /* 0x000fea0003800200 */
.L_x_4623:
        /* <DEDUP_REMOVED lines=35> */
.L_x_4626:
[----:B------:R-:W-:Y:S05]  /*37b0*/  BSYNC.RECONVERGENT B0 ;  /* 0x0000000000007941 */ /* 0x000fea0003800200 */
.L_x_4625:
        /* <DEDUP_REMOVED lines=37> */
.L_x_4628:
[----:B------:R-:W-:Y:S05]  /*3a10*/  BSYNC.RECONVERGENT B0 ;  /* 0x0000000000007941 */ /* 0x000fea0003800200 */
.L_x_4627:
        /* <DEDUP_REMOVED lines=35> */
.L_x_4630:
[----:B------:R-:W-:Y:S05]  /*3c50*/  BSYNC.RECONVERGENT B0 ;  /* 0x0000000000007941 */ /* 0x000fea0003800200 */
.L_x_4629:
        /* <DEDUP_REMOVED lines=39> */
.L_x_4632:
[----:B------:R-:W-:Y:S05]  /*3ed0*/  BSYNC.RECONVERGENT B0 ;  /* 0x0000000000007941 */ /* 0x000fea0003800200 */
.L_x_4631:
        /* <DEDUP_REMOVED lines=39> */
.L_x_4634:
[----:B------:R-:W-:Y:S05]  /*4150*/  BSYNC.RECONVERGENT B0 ;  /* 0x0000000000007941 */ /* 0x000fea0003800200 */
.L_x_4633:
        /* <DEDUP_REMOVED lines=44> */
.L_x_4636:
[----:B------:R-:W-:Y:S05]  /*4420*/  BSYNC.RECONVERGENT B0 ;  /* 0x0000000000007941 */ /* 0x000fea0003800200 */
.L_x_4635:
        /* <DEDUP_REMOVED lines=32> */
.L_x_4638:
[----:B------:R-:W-:Y:S05]  /*4630*/  BSYNC.RECONVERGENT B0 ;  /* 0x0000000000007941 */ /* 0x000fea0003800200 */
.L_x_4637:
        /* <DEDUP_REMOVED lines=32> */
.L_x_4640:
[----:B------:R-:W-:Y:S05]  /*4840*/  BSYNC.RECONVERGENT B0 ;  /* 0x0000000000007941 */ /* 0x000fea0003800200 */
.L_x_4639:
        /* <DEDUP_REMOVED lines=32> */
.L_x_4642:
[----:B------:R-:W-:Y:S05]  /*4a50*/  BSYNC.RECONVERGENT B0 ;  /* 0x0000000000007941 */ /* 0x000fea0003800200 */
.L_x_4641:
        /* <DEDUP_REMOVED lines=32> */
.L_x_4644:
[----:B------:R-:W-:Y:S05]  /*4c60*/  BSYNC.RECONVERGENT B0 ;  /* 0x0000000000007941 */ /* 0x000fea0003800200 */
.L_x_4643:
        /* <DEDUP_REMOVED lines=67> */
.L_x_4655:
        /* <DEDUP_REMOVED lines=383> */
.L_x_4647:
        /* <DEDUP_REMOVED lines=8> */
.L_x_4646:
        /* <DEDUP_REMOVED lines=95> */
.L_x_4649:
[----:B------:R-:W-:Y:S05]  /*6f00*/  BSYNC.RECONVERGENT B0 ;  /* 0x0000000000007941 */ /* 0x000fea0003800200 */
.L_x_4648:
        /* <DEDUP_REMOVED lines=39> */
.L_x_4653:
        /* <DEDUP_REMOVED lines=33> */
.L_x_4654:
        /* <DEDUP_REMOVED lines=11> */
.L_x_4652:
        /* <DEDUP_REMOVED lines=11> */
.L_x_4651:
[----:B------:R-:W-:Y:S05]  /*74f0*/  BSYNC.RECONVERGENT B0 ;  /* 0x0000000000007941 */ /* 0x000fea0003800200 */
.L_x_4650:
        /* <DEDUP_REMOVED lines=32> */
.L_x_4645:
        /* <DEDUP_REMOVED lines=112> */
.L_x_4657:
        /* <DEDUP_REMOVED lines=16> */
.L_x_8049:


//--------------------- .text._Z25selective_scan_fwd_kernelI32Selective_Scan_fwd_kernel_traitsILi64ELi16ELi1ELb1ELb1ELb1ELb1ELb0EN3c104HalfEfS2_EEv13SSMParamsBase --------------------------
	.section	.text._Z25selective_scan_fwd_kernelI32Selective_Scan_fwd_kernel_traitsILi64ELi16ELi1ELb1ELb1ELb1ELb1ELb0EN3c104HalfEfS2_EEv13SSMParamsBase,"ax",@progbits
	.align	128
        .global         _Z25selective_scan_fwd_kernelI32Selective_Scan_fwd_kernel_traitsILi64ELi16ELi1ELb1ELb1ELb1ELb1ELb0EN3c104HalfEfS2_EEv13SSMParamsBase
        .type           _Z25selective_scan_fwd_kernelI32Selective_Scan_fwd_kernel_traitsILi64ELi16ELi1ELb1ELb1ELb1ELb1ELb0EN3c104HalfEfS2_EEv13SSMParamsBase,@function
        .size           _Z25selective_scan_fwd_kernelI32Selective_Scan_fwd_kernel_traitsILi64ELi16ELi1ELb1ELb1ELb1ELb1ELb0EN3c104HalfEfS2_EEv13SSMParamsBase,(.L_x_8050 - _Z25selective_scan_fwd_kernelI32Selective_Scan_fwd_kernel_traitsILi64ELi16ELi1ELb1ELb1ELb1ELb1ELb0EN3c104HalfEfS2_EEv13SSMParamsBase)
        .other          _Z25selective_scan_fwd_kernelI32Selective_Scan_fwd_kernel_traitsILi64ELi16ELi1ELb1ELb1ELb1ELb1ELb0EN3c104HalfEfS2_EEv13SSMParamsBase,@"STO_CUDA_ENTRY STV_DEFAULT"
_Z25selective_scan_fwd_kernelI32Selective_Scan_fwd_kernel_traitsILi64ELi16ELi1ELb1ELb1ELb1ELb1ELb0EN3c104HalfEfS2_EEv13SSMParamsBase:
.text._Z25selective_scan_fwd_kernelI32Selective_Scan_fwd_kernel_traitsILi64ELi16ELi1ELb1ELb1ELb1ELb1ELb0EN3c104HalfEfS2_EEv13SSMParamsBase:
        /* <DEDUP_REMOVED lines=48> */
.L_x_4658:
        /* <DEDUP_REMOVED lines=83> */
.L_x_4659:
        /* <DEDUP_REMOVED lines=11> */
.L_x_4660:
        /* <DEDUP_REMOVED lines=88> */
.L_x_4661:
        /* <DEDUP_REMOVED lines=29> */
.L_x_4662:
        /* <DEDUP_REMOVED lines=26> */
.L_x_4704:
        /* <DEDUP_REMOVED lines=97> */
.L_x_4664:
[----:B------:R-:W-:Y:S05]  /*17e0*/  BSYNC.RECONVERGENT B0 ;  /* 0x0000000000007941 */ /* 0x000fea0003800200 */
.L_x_4663:
        /* <DEDUP_REMOVED lines=37> */
.L_x_4666:
[----:B------:R-:W-:Y:S05]  /*1a40*/  BSYNC.RECONVERGENT B0 ;  /* 0x0000000000007941 */ /* 0x000fea0003800200 */
.L_x_4665:
        /* <DEDUP_REMOVED lines=35> */
.L_x_4668:
[----:B------:R-:W-:Y:S05]  /*1c80*/  BSYNC.RECONVERGENT B0 ;  /* 0x0000000000007941 */ /* 0x000fea0003800200 */
.L_x_4667:
        /* <DEDUP_REMOVED lines=37> */
.L_x_4670:
[----:B------:R-:W-:Y:S05]  /*1ee0*/  BSYNC.RECONVERGENT B0 ;  /* 0x0000000000007941 */ /* 0x000fea0003800200 */
.L_x_4669:
        /* <DEDUP_REMOVED lines=35> */
.L_x_4672:
[----:B------:R-:W-:Y:S05]  /*2120*/  BSYNC.RECONVERGENT B0 ;  /* 0x0000000000007941 */ /* 0x000fea0003800200 */
.L_x_4671:
        /* <DEDUP_REMOVED lines=37> */
.L_x_4674:
[----:B------:R-:W-:Y:S05]  /*2380*/  BSYNC.RECONVERGENT B0 ;  /* 0x0000000000007941 */ /* 0x000fea0003800200 */
.L_x_4673:
        /* <DEDUP_REMOVED lines=35> */
.L_x_4676:
[----:B------:R-:W-:Y:S05]  /*25c0*/  BSYNC.RECONVERGENT B0 ;  /* 0x0000000000007941 */ /* 0x000fea0003800200 */
.L_x_4675:
        /* <DEDUP_REMOVED lines=38> */
.L_x_4678:
[----:B------:R-:W-:Y:S05]  /*2830*/  BSYNC.RECONVERGENT B0 ;  /* 0x0000000000007941 */ /* 0x000fea0003800200 */
.L_x_4677:
        /* <DEDUP_REMOVED lines=39> */
.L_x_4680:
[----:B------:R-:W-:Y:S05]  /*2ab0*/  BSYNC.RECONVERGENT B0 ;  /* 0x0000000000007941 */ /* 0x000fea0003800200 */
.L_x_4679:
        /* <DEDUP_REMOVED lines=41> */
.L_x_4682:
[----:B------:R-:W-:Y:S05]  /*2d50*/  BSYNC.RECONVERGENT B0 ;  /* 0x0000000000007941 */ /* 0x000fea0003800200 */
.L_x_4681:
        /* <DEDUP_REMOVED lines=39> */
.L_x_4684:
[----:B------:R-:W-:Y:S05]  /*2fd0*/  BSYNC.RECONVERGENT B0 ;  /* 0x0000000000007941 */ /* 0x000fea0003800200 */
.L_x_4683:
        /* <DEDUP_REMOVED lines=41> */
.L_x_4686:
[----:B------:R-:W-:Y:S05]  /*3270*/  BSYNC.RECONVERGENT B0 ;  /* 0x0000000000007941 */ /* 0x000fea0003800200 */
.L_x_4685:
        /* <DEDUP_REMOVED lines=32> */
.L_x_4688:
[----:B------:R-:W-:Y:S05]  /*3480*/  BSYNC.RECONVERGENT B0 ;  /* 0x0000000000007941 */ /* 0x000fea0003800200 */
.L_x_4687:
        /* <DEDUP_REMOVED lines=32> */
.L_x_4690:
[----:B------:R-:W-:Y:S05]  /*3690*/  BSYNC.RECONVERGENT B0 ;  /* 0x0000000000007941 */ /* 0x000fea0003800200 */
.L_x_4689:
        /* <DEDUP_REMOVED lines=32> */
.L_x_4692:
[----:B------:R-:W-:Y:S05]  /*38a0*/  BSYNC.RECONVERGENT B0 ;  /* 0x0000000000007941 */ /* 0x000fea0003800200 */
.L_x_4691:
        /* <DEDUP_REMOVED lines=32> */
.L_x_4694:
[----:B------:R-:W-:Y:S05]  /*3ab0*/  BSYNC.RECONVERGENT B0 ;  /* 0x0000000000007941 */ /* 0x000fea0003800200 */
.L_x_4693:
        /* <DEDUP_REMOVED lines=87> */
.L_x_4703:
[----:B--2---:R-:W2:Y:S04]  /*4030*/  LDG.E.128 R20, desc[UR24][R30.64] ;  /* 0x000000181e147981 */ /* 0x004ea8000c1e1d00 */
[----:B0-----:R-:W3:Y:S01]  /*4040*/  LDG.E.128 R8, desc[UR24][R30.64+-0x200] ;  /* 0xfffe00181e087981 */ /* 0x001ee2000c1e1d00 */
[----:B------:R-:W-:Y:S02]  /*4050*/  MOV R82, UR10 ;  /* 0x0000000a00527c02 */ /* 0x000fe40008000f00 */
[----:B------:R-:W-:-:S05]  /*4060*/  MOV R83, UR11 ;  /* 0x0000000b00537c02 */ /* 0x000fca0008000f00 */
[----:B------:R-:W4:Y:S01]  /*4070*/  LDG.E R82, desc[UR24][R82.64] ;  /* 0x0000001852527981 */ /* 0x000f22000c1e1900 */
[----:B------:R-:W-:-:S04]  /*4080*/  IADD3 R117, PT, PT, R86, 0x1, RZ ;  /* 0x0000000156757810 */ /* 0x000fc80007ffe0ff */
[----:B------:R-:W-:Y:S01]  /*4090*/  ISETP.GE.U32.AND P5, PT, R117, UR32, PT ;  /* 0x0000002075007c0c */ /* 0x000fe2000bfa6070 */
[----:B--2---:R0:W-:Y:S04]  /*40a0*/  STS.128 [R51+0x200], R20 ;  /* 0x0002001433007388 */ /* 0x0041e80000000c00 */
[----:B-1-3--:R1:W-:Y:S01]  /*40b0*/  STS.128 [R51], R8 ;  /* 0x0000000833007388 */ /* 0x00a3e20000000c00 */
        /* <DEDUP_REMOVED lines=63> */
[----:B------:R-:W-:Y:S01]  /*44b0*/  FMUL.FTZ R146, R137, R93 ;  /* 0x0000005d89927220 */ /* 0x000fe20000410000 */
[----:B------:R-:W-:Y:S02]  /*44c0*/  FSEL R132, R82, RZ, !P4 ;  /* 0x000000ff52847208 */ /* 0x000fe40006000000 */
[----:B0-----:R-:W-:Y:S01]  /*44d0*/  FSEL R133, R147, 1, !P6 ;  /* 0x3f80000093857808 */ /* 0x001fe20007000000 */
[C---:B------:R-:W-:Y:S01]  /*44e0*/  FMUL.FTZ R147, R137.reuse, R95 ;  /* 0x0000005f89937220 */ /* 0x040fe20000410000 */
[----:B------:R-:W-:Y:S01]  /*44f0*/  IADD3 R82, PT, PT, R86, 0xa, RZ ;  /* 0x0000000a56527810 */ /* 0x000fe20007ffe0ff */
[C---:B------:R-:W-:Y:S01]  /*4500*/  FMUL.FTZ R141, R137.reuse, R84 ;  /* 0x00000054898d7220 */ /* 0x040fe20000410000 */
[----:B------:R-:W-:Y:S01]  /*4510*/  FMUL.FTZ R149, R137, R96 ;  /* 0x0000006089957220 */ /* 0x000fe20000410000 */
[----:B------:R-:W-:Y:S01]  /*4520*/  MUFU.EX2 R144, R144 ;  /* 0x0000009000907308 */ /* 0x000fe20000000800 */
[----:B-1----:R-:W-:Y:S01]  /*4530*/  FSEL R125, R117, 1, !P1 ;  /* 0x3f800000757d7808 */ /* 0x002fe20004800000 */
[----:B------:R-:W-:-:S02]  /*4540*/  FMUL.FTZ R145, R137, R92 ;  /* 0x0000005c89917220 */ /* 0x000fc40000410000 */
[----:B------:R-:W0:Y:S04]  /*4550*/  MUFU.EX2 R131, R131 ;  /* 0x0000008300837308 */ /* 0x000e280000000800 */
[----:B------:R-:W-:Y:S04]  /*4560*/  MUFU.EX2 R143, R143 ;  /* 0x0000008f008f7308 */ /* 0x000fe80000000800 */
[----:B------:R-:W1:Y:S01]  /*4570*/  MUFU.EX2 R146, R146 ;  /* 0x0000009200927308 */ /* 0x000e620000000800 */
[----:B------:R-:W-:-:S03]  /*4580*/  IADD3 R118, PT, PT, R86, 0x8, RZ ;  /* 0x0000000856767810 */ /* 0x000fc60007ffe0ff */
[----:B------:R-:W2:Y:S01]  /*4590*/  MUFU.EX2 R141, R141 ;  /* 0x0000008d008d7308 */ /* 0x000ea20000000800 */
[----:B------:R-:W-:-:S03]  /*45a0*/  FMUL.FTZ R140, R105, R140 ;  /* 0x0000008c698c7220 */ /* 0x000fc60000410000 */
[----:B------:R-:W4:Y:S01]  /*45b0*/  MUFU.EX2 R149, R149 ;  /* 0x0000009500957308 */ /* 0x000f220000000800 */
[----:B------:R-:W-:-:S03]  /*45c0*/  ISETP.GE.U32.AND P4, PT, R118, UR32, PT ;  /* 0x0000002076007c0c */ /* 0x000fc6000bf86070 */
[----:B------:R-:W4:Y:S01]  /*45d0*/  MUFU.EX2 R145, R145 ;  /* 0x0000009100917308 */ /* 0x000f220000000800 */
[----:B------:R-:W-:Y:S02]  /*45e0*/  HADD2.F32 R5, -RZ, R10.H1_H1 ;  /* 0x3000000aff057230 */ /* 0x000fe40000004100 */
[----:B------:R-:W-:Y:S01]  /*45f0*/  FMUL.FTZ R7, R104, R7 ;  /* 0x0000000768077220 */ /* 0x000fe20000410000 */
[----:B------:R-:W-:Y:S01]  /*4600*/  HADD2.F32 R4, -RZ, R4.H0_H0 ;  /* 0x20000004ff047230 */ /* 0x000fe20000004100 */
[----:B------:R-:W-:Y:S02]  /*4610*/  ISETP.GE.U32.AND P6, PT, R87, UR32, PT ;  /* 0x0000002057007c0c */ /* 0x000fe4000bfc6070 */
[----:B0-----:R-:W-:Y:S01]  /*4620*/  FSEL R131, R131, 1, !P5 ;  /* 0x3f80000083837808 */ /* 0x001fe20006800000 */
[----:B------:R-:W-:Y:S01]  /*4630*/  FMUL.FTZ R5, R102, R5 ;  /* 0x0000000566057220 */ /* 0x000fe20000410000 */
[----:B-1----:R-:W-:Y:S01]  /*4640*/  FSEL R146, R146, 1, !P6 ;  /* 0x3f80000092927808 */ /* 0x002fe20007000000 */
[----:B------:R-:W-:Y:S01]  /*4650*/  FMUL.FTZ R4, R115, R4 ;  /* 0x0000000473047220 */ /* 0x000fe20000410000 */
[----:B------:R-:W-:Y:S01]  /*4660*/  ISETP.GE.U32.AND P5, PT, R88, UR32, PT ;  /* 0x0000002058007c0c */ /* 0x000fe2000bfa6070 */
[----:B---3--:R-:W-:Y:S04]  /*4670*/  STS.128 [R51+0x840], R12 ;  /* 0x0008400c33007388 */ /* 0x008fe80000000c00 */
[----:B-----5:R0:W-:Y:S01]  /*4680*/  STS.128 [R51+0xa40], R16 ;  /* 0x000a401033007388 */ /* 0x0201e20000000c00 */
[----:B------:R-:W-:-:S03]  /*4690*/  NOP ;  /* 0x0000000000007918 */ /* 0x000fc60000000000 */
[----:B------:R-:W1:Y:S04]  /*46a0*/  LDS.128 R12, [R52+0x840] ;  /* 0x00084000340c7984 */ /* 0x000e680000000c00 */
[----:B------:R-:W-:Y:S01]  /*46b0*/  @P0 LDS.64 R8, [UR9] ;  /* 0x00000009ff080984 */ /* 0x000fe20008000a00 */
[----:B0-----:R-:W-:-:S05]  /*46c0*/  HADD2.F32 R16, -RZ, R6.H0_H0 ;  /* 0x20000006ff107230 */ /* 0x001fca0000004100 */
[----:B------:R-:W-:Y:S02]  /*46d0*/  FMUL.FTZ R128, R111, R16 ;  /* 0x000000106f807220 */ /* 0x000fe40000410000 */
[----:B------:R-:W0:Y:S03]  /*46e0*/  LDS.128 R16, [R52+0x850] ;  /* 0x0008500034107984 */ /* 0x000e260000000c00 */
[----:B------:R-:W-:Y:S02]  /*46f0*/  FSEL R128, R128, RZ, !P1 ;  /* 0x000000ff80807208 */ /* 0x000fe40004800000 */
[----:B------:R-:W-:Y:S01]  /*4700*/  ISETP.GE.U32.AND P1, PT, R82, UR32, PT ;  /* 0x0000002052007c0c */ /* 0x000fe2000bf26070 */
[----:B------:R-:W-:Y:S02]  /*4710*/  HADD2.F32 R6, -RZ, R10.H0_H0 ;  /* 0x2000000aff067230 */ /* 0x000fe40000004100 */
[----:B------:R-:W-:-:S02]  /*4720*/  HADD2.F32 R10, -RZ, R11.H0_H0 ;  /* 0x2000000bff0a7230 */ /* 0x000fc40000004100 */
[----:B------:R-:W-:Y:S02]  /*4730*/  HADD2.F32 R11, -RZ, R11.H1_H1 ;  /* 0x3000000bff0b7230 */ /* 0x000fe40000004100 */
[--C-:B-1----:R-:W-:Y:S02]  /*4740*/  HADD2.F32 R122, -RZ, R15.reuse.H0_H0 ;  /* 0x2000000fff7a7230 */ /* 0x102fe40000004100 */
[----:B------:R-:W-:Y:S02]  /*4750*/  HADD2.F32 R119, -RZ, R15.H1_H1 ;  /* 0x3000000fff777230 */ /* 0x000fe40000004100 */
[----:B------:R-:W-:Y:S02]  /*4760*/  FMUL.FTZ R15, R107, R142 ;  /* 0x0000008e6b0f7220 */ /* 0x000fe40000410000 */
[----:B------:R1:W-:Y:S01]  /*4770*/  MUFU.EX2 R142, R147 ;  /* 0x00000093008e7308 */ /* 0x0003e20000000800 */
[--C-:B------:R-:W-:Y:S02]  /*4780*/  HADD2.F32 R82, -RZ, R12.reuse.H0_H0 ;  /* 0x2000000cff527230 */ /* 0x100fe40000004100 */
[----:B------:R-:W-:-:S02]  /*4790*/  HADD2.F32 R37, -RZ, R12.H1_H1 ;  /* 0x3000000cff257230 */ /* 0x000fc40000004100 */
[C---:B------:R-:W-:Y:S01]  /*47a0*/  FMUL.FTZ R12, R137.reuse, R94 ;  /* 0x0000005e890c7220 */ /* 0x040fe20000410000 */
[----:B-1----:R-:W-:-:S03]  /*47b0*/  FMUL.FTZ R147, R137, R76 ;  /* 0x0000004c89937220 */ /* 0x002fc60000410000 */
[----:B------:R2:W1:Y:S01]  /*47c0*/  MUFU.EX2 R148, R12 ;  /* 0x0000000c00947308 */ /* 0x0004620000000800 */
[----:B------:R-:W-:-:S03]  /*47d0*/  HADD2.F32 R118, -RZ, R13.H0_H0 ;  /* 0x2000000dff767230 */ /* 0x000fc60000004100 */
[----:B------:R-:W3:Y:S01]  /*47e0*/  MUFU.EX2 R147, R147 ;  /* 0x0000009300937308 */ /* 0x000ee20000000800 */
[----:B------:R-:W-:Y:S02]  /*47f0*/  HADD2.F32 R83, -RZ, R13.H1_H1 ;  /* 0x3000000dff537230 */ /* 0x000fe40000004100 */
[----:B------:R-:W-:Y:S01]  /*4800*/  FMUL.FTZ R13, R106, R139 ;  /* 0x0000008b6a0d7220 */ /* 0x000fe20000410000 */
[----:B------:R-:W-:Y:S01]  /*4810*/  FSEL R137, R140, RZ, !P1 ;  /* 0x000000ff8c897208 */ /* 0x000fe20004800000 */
[--C-:B------:R-:W-:Y:S01]  /*4820*/  HADD2.F32 R120, -RZ, R14.reuse.H0_H0 ;  /* 0x2000000eff787230 */ /* 0x100fe20000004100 */
[----:B------:R-:W-:Y:S01]  /*4830*/  FSEL R140, R144, 1, !P1 ;  /* 0x3f800000908c7808 */ /* 0x000fe20004800000 */
[----:B------:R-:W-:Y:S01]  /*4840*/  HADD2.F32 R117, -RZ, R14.H1_H1 ;  /* 0x3000000eff757230 */ /* 0x000fe20000004100 */
[----:B------:R-:W-:Y:S01]  /*4850*/  FSEL R15, R15, RZ, !P4 ;  /* 0x000000ff0f0f7208 */ /* 0x000fe20006000000 */
[----:B------:R-:W-:Y:S01]  /*4860*/  FMUL.FTZ R6, R103, R6 ;  /* 0x0000000667067220 */ /* 0x000fe20000410000 */
[----:B------:R-:W-:Y:S01]  /*4870*/  FSEL R14, R143, 1, !P4 ;  /* 0x3f8000008f0e7808 */ /* 0x000fe20006000000 */
[----:B------:R-:W-:Y:S01]  /*4880*/  FMUL.FTZ R10, R101, R10 ;  /* 0x0000000a650a7220 */ /* 0x000fe20000410000 */
[----:B------:R-:W-:Y:S01]  /*4890*/  ISETP.GE.U32.AND P1, PT, R91, UR32, PT ;  /* 0x000000205b007c0c */ /* 0x000fe2000bf26070 */
[----:B------:R-:W-:Y:S01]  /*48a0*/  FMUL.FTZ R11, R100, R11 ;  /* 0x0000000b640b7220 */ /* 0x000fe20000410000 */
[----:B------:R-:W-:-:S02]  /*48b0*/  FSEL R139, R7, RZ, !P6 ;  /* 0x000000ff078b7208 */ /* 0x000fc40007000000 */
[----:B------:R-:W-:Y:S02]  /*48c0*/  ISETP.GE.U32.AND P4, PT, R89, UR32, PT ;  /* 0x0000002059007c0c */ /* 0x000fe4000bf86070 */
[----:B------:R-:W-:Y:S02]  /*48d0*/  FSEL R13, R13, RZ, !P2 ;  /* 0x000000ff0d0d7208 */ /* 0x000fe40005000000 */
[----:B--2---:R-:W-:Y:S02]  /*48e0*/  FSEL R12, R141, 1, !P2 ;  /* 0x3f8000008d0c7808 */ /* 0x004fe40005000000 */
[----:B------:R-:W-:Y:S02]  /*48f0*/  ISETP.GE.U32.AND P6, PT, R86, UR32, PT ;  /* 0x0000002056007c0c */ /* 0x000fe4000bfc6070 */
[----:B------:R-:W-:Y:S01]  /*4900*/  ISETP.GE.U32.AND P2, PT, R90, UR32, PT ;  /* 0x000000205a007c0c */ /* 0x000fe2000bf46070 */
[--C-:B0-----:R-:W-:Y:S01]  /*4910*/  HADD2.F32 R124, -RZ, R16.reuse.H0_H0 ;  /* 0x20000010ff7c7230 */ /* 0x101fe20000004100 */
[----:B----4-:R-:W-:Y:S01]  /*4920*/  FSEL R141, R149, 1, !P1 ;  /* 0x3f800000958d7808 */ /* 0x010fe20004800000 */
[----:B------:R-:W-:Y:S01]  /*4930*/  HADD2.F32 R121, -RZ, R16.H1_H1 ;  /* 0x30000010ff797230 */ /* 0x000fe20000004100 */
[----:B------:R-:W-:Y:S01]  /*4940*/  FSEL R144, R145, 1, !P5 ;  /* 0x3f80000091907808 */ /* 0x000fe20006800000 */
[--C-:B------:R-:W-:Y:S01]  /*4950*/  HADD2.F32 R126, -RZ, R18.reuse.H0_H0 ;  /* 0x20000012ff7e7230 */ /* 0x100fe20000004100 */
[----:B-1----:R-:W-:Y:S01]  /*4960*/  FSEL R143, R148, 1, !P4 ;  /* 0x3f800000948f7808 */ /* 0x002fe20006000000 */
[----:B------:R-:W-:Y:S01]  /*4970*/  HADD2.F32 R123, -RZ, R18.H1_H1 ;  /* 0x30000012ff7b7230 */ /* 0x000fe20000004100 */
[----:B---3--:R-:W-:Y:S01]  /*4980*/  FSEL R149, R147, 1, !P6 ;  /* 0x3f80000093957808 */ /* 0x008fe20007000000 */
        /* <DEDUP_REMOVED lines=25> */
.L_x_4697:
[----:B------:R-:W-:Y:S01]  /*4b20*/  MOV R9, RZ ;  /* 0x000000ff00097202 */ /* 0x000fe20000000f00 */
[----:B------:R-:W-:Y:S06]  /*4b30*/  @!P3 BRA `(.L_x_4696) ;  /* 0x000000000010b947 */ /* 0x000fec0003800000 */
[----:B------:R-:W-:Y:S02]  /*4b40*/  MOV R4, R98 ;  /* 0x0000006200047202 */ /* 0x000fe40000000f00 */
[----:B------:R-:W-:-:S05]  /*4b50*/  MOV R5, R97 ;  /* 0x0000006100057202 */ /* 0x000fca0000000f00 */
[----:B------:R-:W2:Y:S02]  /*4b60*/  LDG.E.U16 R9, desc[UR24][R4.64] ;  /* 0x0000001804097981 */ /* 0x000ea4000c1e1500 */
[----:B--2---:R-:W-:-:S07]  /*4b70*/  HADD2.F32 R9, -RZ, R9.H0_H0 ;  /* 0x20000009ff097230 */ /* 0x004fce0000004100 */
.L_x_4696:
[----:B------:R-:W-:Y:S01]  /*4b80*/  FFMA.FTZ R4, R152, R22, R23 ;  /* 0x0000001698047223 */ /* 0x000fe20000010017 */
        /* <DEDUP_REMOVED lines=91> */
.L_x_4699:
[----:B------:R-:W-:Y:S05]  /*5140*/  BSYNC.RECONVERGENT B0 ;  /* 0x0000000000007941 */ /* 0x000fea0003800200 */
.L_x_4698:
        /* <DEDUP_REMOVED lines=46> */
.L_x_4702:
[----:B------:R-:W-:-:S04]  /*5430*/  ISETP.NE.AND P0, PT, R6, UR5, PT ;  /* 0x0000000506007c0c */ /* 0x000fc8000bf05270 */
[----:B------:R-:W-:-:S13]  /*5440*/  ISETP.NE.OR P0, PT, RZ, UR13, P0 ;  /* 0x0000000dff007c0c */ /* 0x000fda0008705670 */
[----:B------:R-:W-:Y:S02]  /*5450*/  @!P0 F2FP.F16.F32.PACK_AB R5, RZ, R5 ;  /* 0x00000005ff05823e */ /* 0x000fe400000000ff */
[----:B------:R-:W-:Y:S02]  /*5460*/  @!P0 MOV R4, R98 ;  /* 0x0000006200048202 */ /* 0x000fe40000000f00 */
[----:B------:R-:W-:Y:S02]  /*5470*/  PRMT R6, R5, 0x7610, R6 ;  /* 0x0000761005067816 */ /* 0x000fe40000000006 */
[----:B------:R-:W-:-:S05]  /*5480*/  @!P0 MOV R5, R97 ;  /* 0x0000006100058202 */ /* 0x000fca0000000f00 */
[----:B------:R2:W-:Y:S02]  /*5490*/  @!P0 STG.E.U16 desc[UR24][R4.64], R6 ;  /* 0x0000000604008986 */ /* 0x0005e4000c101518 */
.L_x_4701:
[----:B------:R-:W-:Y:S05]  /*54a0*/  BSYNC.RECONVERGENT B0 ;  /* 0x0000000000007941 */ /* 0x000fea0003800200 */
.L_x_4700:
        /* <DEDUP_REMOVED lines=30> */
.L_x_4695:
[----:B------:R-:W-:Y:S01]  /*5690*/  BAR.SYNC.DEFER_BLOCKING 0x0 ;  /* 0x0000000000007b1d */ /* 0x000fe20000010000 */
[----:B-1----:R-:W-:Y:S02]  /*56a0*/  F2FP.F16.F32.PACK_AB R7, R62, R61 ;  /* 0x0000003d3e07723e */ /* 0x002fe400000000ff */
[----:B--2---:R-:W-:Y:S02]  /*56b0*/  F2FP.F16.F32.PACK_AB R6, R60, R59 ;  /* 0x0000003b3c06723e */ /* 0x004fe400000000ff */
[----:B------:R-:W-:Y:S01]  /*56c0*/  F2FP.F16.F32.PACK_AB R5, R58, R57 ;  /* 0x000000393a05723e */ /* 0x000fe200000000ff */
        /* <DEDUP_REMOVED lines=208> */
.L_x_4705:
        /* <DEDUP_REMOVED lines=11> */
.L_x_8050:


//--------------------- .text._Z25selective_scan_fwd_kernelI32Selective_Scan_fwd_kernel_traitsILi64ELi16ELi1ELb1ELb1ELb1ELb1ELb1EN3c104HalfEfS2_EEv13SSMParamsBase --------------------------
	.section	.text._Z25selective_scan_fwd_kernelI32Selective_Scan_fwd_kernel_traitsILi64ELi16ELi1ELb1ELb1ELb1ELb1ELb1EN3c104HalfEfS2_EEv13SSMParamsBase,"ax",@progbits
	.align	128
        .global         _Z25selective_scan_fwd_kernelI32Selective_Scan_fwd_kernel_traitsILi64ELi16ELi1ELb1ELb1ELb1ELb1ELb1EN3c104HalfEfS2_EEv13SSMParamsBase
        .type           _Z25selective_scan_fwd_kernelI32Selective_Scan_fwd_kernel_traitsILi64ELi16ELi1ELb1ELb1ELb1ELb1ELb1EN3c104HalfEfS2_EEv13SSMParamsBase,@function
        .size           _Z25selective_scan_fwd_kernelI32Selective_Scan_fwd_kernel_traitsILi64ELi16ELi1ELb1ELb1ELb1ELb1ELb1EN3c104HalfEfS2_EEv13SSMParamsBase,(.L_x_8051 - _Z25selective_scan_fwd_kernelI32Selective_Scan_fwd_kernel_traitsILi64ELi16ELi1ELb1ELb1ELb1ELb1ELb1EN3c104HalfEfS2_EEv13SSMParamsBase)
        .other          _Z25selective_scan_fwd_kernelI32Selective_Scan_fwd_kernel_traitsILi64ELi16ELi1ELb1ELb1ELb1ELb1ELb1EN3c104HalfEfS2_EEv13SSMParamsBase,@"STO_CUDA_ENTRY STV_DEFAULT"
_Z25selective_scan_fwd_kernelI32Selective_Scan_fwd_kernel_traitsILi64ELi16ELi1ELb1ELb1ELb1ELb1ELb1EN3c104HalfEfS2_EEv13SSMParamsBase:
.text._Z25selective_scan_fwd_kernelI32Selective_Scan_fwd_kernel_traitsILi64ELi16ELi1ELb1ELb1ELb1ELb1ELb1EN3c104HalfEfS2_EEv13SSMParamsBase:
        /* <DEDUP_REMOVED lines=57> */
.L_x_4706:
        /* <DEDUP_REMOVED lines=99> */
.L_x_4707:
        /* <DEDUP_REMOVED lines=10> */
.L_x_4708:
        /* <DEDUP_REMOVED lines=100> */
.L_x_4709:
        /* <DEDUP_REMOVED lines=33> */
.L_x_4710:
        /* <DEDUP_REMOVED lines=23> */
.L_x_4754:
        /* <DEDUP_REMOVED lines=369> */
.L_x_4712:
[----:B------:R-:W-:Y:S05]  /*2b30*/  BSYNC.RECONVERGENT B0 ;  /* 0x0000000000007941 */ /* 0x000fea0003800200 */
.L_x_4711:
        /* <DEDUP_REMOVED lines=38> */
.L_x_4714:
[----:B------:R-:W-:Y:S05]  /*2da0*/  BSYNC.RECONVERGENT B0 ;  /* 0x0000000000007941 */ /* 0x000fea0003800200 */
.L_x_4713:
        /* <DEDUP_REMOVED lines=38> */
.L_x_4716:
[----:B------:R-:W-:Y:S05]  /*3010*/  BSYNC.RECONVERGENT B0 ;  /* 0x0000000000007941 */ /* 0x000fea0003800200 */
.L_x_4715:
        /* <DEDUP_REMOVED lines=38> */
.L_x_4718:
[----:B------:R-:W-:Y:S05]  /*3280*/  BSYNC.RECONVERGENT B0 ;  /* 0x0000000000007941 */ /* 0x000fea0003800200 */
.L_x_4717:
        /* <DEDUP_REMOVED lines=38> */
.L_x_4720:
[----:B------:R-:W-:Y:S05]  /*34f0*/  BSYNC.RECONVERGENT B0 ;  /* 0x0000000000007941 */ /* 0x000fea0003800200 */
.L_x_4719:
        /* <DEDUP_REMOVED lines=38> */
.L_x_4722:
[----:B------:R-:W-:Y:S05]  /*3760*/  BSYNC.RECONVERGENT B0 ;  /* 0x0000000000007941 */ /* 0x000fea0003800200 */
.L_x_4721:
        /* <DEDUP_REMOVED lines=38> */
.L_x_4724:
[----:B------:R-:W-:Y:S05]  /*39d0*/  BSYNC.RECONVERGENT B0 ;  /* 0x0000000000007941 */ /* 0x000fea0003800200 */
.L_x_4723:
        /* <DEDUP_REMOVED lines=38> */
.L_x_4726:
[----:B------:R-:W-:Y:S05]  /*3c40*/  BSYNC.RECONVERGENT B0 ;  /* 0x0000000000007941 */ /* 0x000fea0003800200 */
.L_x_4725:
        /* <DEDUP_REMOVED lines=38> */
.L_x_4728:
[----:B------:R-:W-:Y:S05]  /*3eb0*/  BSYNC.RECONVERGENT B0 ;  /* 0x0000000000007941 */ /* 0x000fea0003800200 */
.L_x_4727:
        /* <DEDUP_REMOVED lines=38> */
.L_x_4730:
[----:B------:R-:W-:Y:S05]  /*4120*/  BSYNC.RECONVERGENT B0 ;  /* 0x0000000000007941 */ /* 0x000fea0003800200 */
.L_x_4729:
        /* <DEDUP_REMOVED lines=38> */
.L_x_4732:
[----:B------:R-:W-:Y:S05]  /*4390*/  BSYNC.RECONVERGENT B0 ;  /* 0x0000000000007941 */ /* 0x000fea0003800200 */
.L_x_4731:
        /* <DEDUP_REMOVED lines=38> */
.L_x_4734:
[----:B------:R-:W-:Y:S05]  /*4600*/  BSYNC.RECONVERGENT B0 ;  /* 0x0000000000007941 */ /* 0x000fea0003800200 */
.L_x_4733:
        /* <DEDUP_REMOVED lines=38> */
.L_x_4736:
[----:B------:R-:W-:Y:S05]  /*4870*/  BSYNC.RECONVERGENT B0 ;  /* 0x0000000000007941 */ /* 0x000fea0003800200 */
.L_x_4735:
        /* <DEDUP_REMOVED lines=39> */
.L_x_4738:
[----:B------:R-:W-:Y:S05]  /*4af0*/  BSYNC.RECONVERGENT B0 ;  /* 0x0000000000007941 */ /* 0x000fea0003800200 */
.L_x_4737:
        /* <DEDUP_REMOVED lines=43> */
.L_x_4740:
[----:B------:R-:W-:Y:S05]  /*4db0*/  BSYNC.RECONVERGENT B0 ;  /* 0x0000000000007941 */ /* 0x000fea0003800200 */
.L_x_4739:
        /* <DEDUP_REMOVED lines=43> */
.L_x_4742:
[----:B------:R-:W-:Y:S05]  /*5070*/  BSYNC.RECONVERGENT B0 ;  /* 0x0000000000007941 */ /* 0x000fea0003800200 */
.L_x_4741:
        /* <DEDUP_REMOVED lines=70> */
.L_x_4753:
        /* <DEDUP_REMOVED lines=451> */
.L_x_4745:
        /* <DEDUP_REMOVED lines=8> */
.L_x_4744:
        /* <DEDUP_REMOVED lines=98> */
.L_x_4747:
[----:B------:R-:W-:Y:S05]  /*77b0*/  BSYNC.RECONVERGENT B0 ;  /* 0x0000000000007941 */ /* 0x000fea0003800200 */
.L_x_4746:
        /* <DEDUP_REMOVED lines=40> */
.L_x_4751:
        /* <DEDUP_REMOVED lines=33> */
.L_x_4752:
        /* <DEDUP_REMOVED lines=11> */
.L_x_4750:
        /* <DEDUP_REMOVED lines=12> */
.L_x_4749:
[----:B------:R-:W-:Y:S05]  /*7dc0*/  BSYNC.RECONVERGENT B0 ;  /* 0x0000000000007941 */ /* 0x000fea0003800200 */
.L_x_4748:
        /* <DEDUP_REMOVED lines=32> */
.L_x_4743:
        /* <DEDUP_REMOVED lines=437> */
.L_x_4755:
        /* <DEDUP_REMOVED lines=14> */
.L_x_8051:


//--------------------- .text._Z25selective_scan_fwd_kernelI32Selective_Scan_fwd_kernel_traitsILi128ELi16ELi1ELb0ELb1ELb1ELb0ELb0EN3c108BFloat16EffEEv13SSMParamsBase --------------------------
	.section	.text._Z25selective_scan_fwd_kernelI32Selective_Scan_fwd_kernel_traitsILi128ELi16ELi1ELb0ELb1ELb1ELb0ELb0EN3c108BFloat16EffEEv13SSMParamsBase,"ax",@progbits
	.align	128
        .global         _Z25selective_scan_fwd_kernelI32Selective_Scan_fwd_kernel_traitsILi128ELi16ELi1ELb0ELb1ELb1ELb0ELb0EN3c108BFloat16EffEEv13SSMParamsBase
        .type           _Z25selective_scan_fwd_kernelI32Selective_Scan_fwd_kernel_traitsILi128ELi16ELi1ELb0ELb1ELb1ELb0ELb0EN3c108BFloat16EffEEv13SSMParamsBase,@function
        .size           _Z25selective_scan_fwd_kernelI32Selective_Scan_fwd_kernel_traitsILi128ELi16ELi1ELb0ELb1ELb1ELb0ELb0EN3c108BFloat16EffEEv13SSMParamsBase,(.L_x_8052 - _Z25selective_scan_fwd_kernelI32Selective_Scan_fwd_kernel_traitsILi128ELi16ELi1ELb0ELb1ELb1ELb0ELb0EN3c108BFloat16EffEEv13SSMParamsBase)
        .other          _Z25selective_scan_fwd_kernelI32Selective_Scan_fwd_kernel_traitsILi128ELi16ELi1ELb0ELb1ELb1ELb0ELb0EN3c108BFloat16EffEEv13SSMParamsBase,@"STO_CUDA_ENTRY STV_DEFAULT"
_Z25selective_scan_fwd_kernelI32Selective_Scan_fwd_kernel_traitsILi128ELi16ELi1ELb0ELb1ELb1ELb0ELb0EN3c108BFloat16EffEEv13SSMParamsBase:
.text._Z25selective_scan_fwd_kernelI32Selective_Scan_fwd_kernel_traitsILi128ELi16ELi1ELb0ELb1ELb1ELb0ELb0EN3c108BFloat16EffEEv13SSMParamsBase:
        /* <DEDUP_REMOVED lines=39> */
[----:B------:R-:W-:-:S03]  /*0270*/  MOV R2, UR6 ;  /* 0x0000000600027c02 */ /* 0x000fc60008000f00 */
        /* <DEDUP_REMOVED lines=10> */
.L_x_4756:
        /* <DEDUP_REMOVED lines=89> */
.L_x_4757:
        /* <DEDUP_REMOVED lines=10> */
.L_x_4758:
        /* <DEDUP_REMOVED lines=41> */
[----:B------:R-:W-:Y:S01]  /*0be0*/  IMAD.U32 R8, RZ, RZ, UR12 ;  /* 0x0000000cff087e24 */ /* 0x000fe2000f8e00ff */
[----:B------:R-:W-:Y:S01]  /*0bf0*/  MOV R5, UR9 ;  /* 0x0000000900057c02 */ /* 0x000fe20008000f00 */
[----:B------:R-:W-:Y:S01]  /*0c00*/  IMAD.U32 R3, RZ, RZ, UR7 ;  /* 0x00000007ff037e24 */ /* 0x000fe2000f8e00ff */
[----:B------:R-:W-:Y:S01]  /*0c10*/  MOV R9, UR13 ;  /* 0x0000000d00097c02 */ /* 0x000fe20008000f00 */
[----:B------:R-:W-:Y:S01]  /*0c20*/  IMAD.U32 R7, RZ, RZ, UR5 ;  /* 0x00000005ff077e24 */ /* 0x000fe2000f8e00ff */
[----:B------:R-:W0:Y:S01]  /*0c30*/  LDCU.64 UR6, c[0x0][0x4f8] ;  /* 0x00009f00ff0677ac */ /* 0x000e220008000a00 */
[----:B------:R-:W2:Y:S02]  /*0c40*/  @P1 LDG.E R4, desc[UR34][R4.64] ;  /* 0x0000002204041981 */ /* 0x000ea4000c1e1900 */
[----:B------:R-:W1:Y:S02]  /*0c50*/  LDCU.64 UR12, c[0x0][0x500] ;  /* 0x0000a000ff0c77ac */ /* 0x000e640008000a00 */
[----:B------:R-:W3:Y:S04]  /*0c60*/  @P0 LDG.E R2, desc[UR34][R2.64] ;  /* 0x0000002202020981 */ /* 0x000ee8000c1e1900 */
[----:B------:R-:W4:Y:S04]  /*0c70*/  @!P2 LDG.E R6, desc[UR34][R6.64] ;  /* 0x000000220606a981 */ /* 0x000f28000c1e1900 */
[----:B------:R-:W4:Y:S01]  /*0c80*/  @!P3 LDG.E R8, desc[UR34][R8.64] ;  /* 0x000000220808b981 */ /* 0x000f22000c1e1900 */
[----:B0-----:R-:W-:-:S02]  /*0c90*/  UISETP.EQ.U32.AND UP3, UPT, UR6, URZ, UPT ;  /* 0x000000ff0600728c */ /* 0x001fc4000bf62070 */
[----:B-1----:R-:W-:-:S04]  /*0ca0*/  UISETP.NE.U32.AND UP0, UPT, UR12, URZ, UPT ;  /* 0x000000ff0c00728c */ /* 0x002fc8000bf05070 */
        /* <DEDUP_REMOVED lines=46> */
.L_x_4759:
        /* <DEDUP_REMOVED lines=36> */
.L_x_4760:
[----:B------:R-:W-:-:S06]  /*11d0*/  UISETP.GE.AND UP0, UPT, UR32, 0x1, UPT ;  /* 0x000000012000788c */ /* 0x000fcc000bf06270 */
[----:B------:R-:W-:-:S13]  /*11e0*/  PLOP3.LUT P0, PT, PT, PT, UP0, 0x80, 0x8 ;  /* 0x000000000008781c */ /* 0x000fda0003f0f008 */
[----:B------:R-:W-:Y:S05]  /*11f0*/  @!P0 EXIT ;  /* 0x000000000000894d */ /* 0x000fea0003800000 */
[----:B------:R-:W-:Y:S01]  /*1200*/  UMOV UR10, URZ ;  /* 0x000000ff000a7c82 */ /* 0x000fe20008000000 */
[----:B------:R-:W-:-:S05]  /*1210*/  UMOV UR12, URZ ;  /* 0x000000ff000c7c82 */ /* 0x000fca0008000000 */
.L_x_4804:
        /* <DEDUP_REMOVED lines=62> */
[----:B------:R-:W-:Y:S01]  /*1600*/  LOP3.LUT R105, R108, 0x60, RZ, 0xfc, !PT ;  /* 0x000000606c697812 */ /* 0x000fe200078efcff */
[----:B------:R-:W-:Y:S01]  /*1610*/  IMAD.X R3, RZ, RZ, UR33, P0 ;  /* 0x00000021ff037e24 */ /* 0x000fe200080e06ff */
[----:B------:R-:W-:-:S02]  /*1620*/  LOP3.LUT P0, RZ, R0, 0x200, RZ, 0xc0, !PT ;  /* 0x0000020000ff7812 */ /* 0x000fc4000780c0ff */
[----:B------:R-:W-:Y:S02]  /*1630*/  ISETP.GE.AND P1, PT, R102, UR36, PT ;  /* 0x0000002466007c0c */ /* 0x000fe4000bf26270 */
[----:B------:R-:W-:Y:S02]  /*1640*/  LOP3.LUT R104, R108, 0x80, RZ, 0xfc, !PT ;  /* 0x000000806c687812 */ /* 0x000fe400078efcff */
[----:B------:R-:W-:Y:S02]  /*1650*/  ISETP.GE.AND P5, PT, R106, UR36, PT ;  /* 0x000000246a007c0c */ /* 0x000fe4000bfa6270 */
[----:B------:R-:W-:Y:S01]  /*1660*/  ISETP.GE.AND P2, PT, R103, UR36, PT ;  /* 0x0000002467007c0c */ /* 0x000fe2000bf46270 */
[----:B------:R-:W2:Y:S01]  /*1670*/  @!P6 LDG.E.U16 R9, desc[UR34][R6.64+0x40] ;  /* 0x000040220609e981 */ /* 0x000ea2000c1e1500 */
[----:B------:R-:W-:Y:S02]  /*1680*/  ISETP.GE.AND P4, PT, R105, UR36, PT ;  /* 0x0000002469007c0c */ /* 0x000fe4000bf86270 */
[----:B------:R-:W-:Y:S01]  /*1690*/  ISETP.GE.AND P3, PT, R104, UR36, PT ;  /* 0x0000002468007c0c */ /* 0x000fe2000bf66270 */
[----:B------:R-:W3:Y:S01]  /*16a0*/  @!P0 LDG.E.U16 R8, desc[UR34][R6.64] ;  /* 0x0000002206088981 */ /* 0x000ee2000c1e1500 */
[----:B------:R-:W-:-:S02]  /*16b0*/  ISETP.GE.AND P0, PT, R101, UR36, PT ;  /* 0x0000002465007c0c */ /* 0x000fc4000bf06270 */
[C---:B------:R-:W-:Y:S01]  /*16c0*/  LOP3.LUT R99, R108.reuse, 0x120, RZ, 0xfc, !PT ;  /* 0x000001206c637812 */ /* 0x040fe200078efcff */
[----:B------:R-:W4:Y:S01]  /*16d0*/  @!P1 LDG.E.U16 R14, desc[UR34][R6.64+0x180] ;  /* 0x00018022060e9981 */ /* 0x000f22000c1e1500 */
[C---:B------:R-:W-:Y:S02]  /*16e0*/  LOP3.LUT R98, R108.reuse, 0x140, RZ, 0xfc, !PT ;  /* 0x000001406c627812 */ /* 0x040fe400078efcff */
[C---:B------:R-:W-:Y:S01]  /*16f0*/  LOP3.LUT R97, R108.reuse, 0x160, RZ, 0xfc, !PT ;  /* 0x000001606c617812 */ /* 0x040fe200078efcff */
[----:B------:R-:W5:Y:S01]  /*1700*/  @!P5 LDG.E.U16 R10, desc[UR34][R6.64+0x80] ;  /* 0x00008022060ad981 */ /* 0x000f62000c1e1500 */
[C---:B------:R-:W-:Y:S02]  /*1710*/  LOP3.LUT R96, R108.reuse, 0x180, RZ, 0xfc, !PT ;  /* 0x000001806c607812 */ /* 0x040fe400078efcff */
[----:B------:R-:W-:Y:S01]  /*1720*/  LOP3.LUT R95, R108, 0x1a0, RZ, 0xfc, !PT ;  /* 0x000001a06c5f7812 */ /* 0x000fe200078efcff */
[----:B------:R-:W4:Y:S04]  /*1730*/  @!P2 LDG.E.U16 R13, desc[UR34][R6.64+0x140] ;  /* 0x00014022060da981 */ /* 0x000f28000c1e1500 */
[----:B------:R-:W4:Y:S01]  /*1740*/  @!P0 LDG.E.U16 R15, desc[UR34][R6.64+0x1c0] ;  /* 0x0001c022060f8981 */ /* 0x000f22000c1e1500 */
[----:B------:R-:W-:-:S02]  /*1750*/  ISETP.GE.AND P0, PT, R100, UR36, PT ;  /* 0x0000002464007c0c */ /* 0x000fc4000bf06270 */
[----:B------:R-:W-:Y:S01]  /*1760*/  ISETP.GE.AND P6, PT, R99, UR36, PT ;  /* 0x0000002463007c0c */ /* 0x000fe2000bfc6270 */
[----:B------:R-:W4:Y:S01]  /*1770*/  @!P4 LDG.E.U16 R11, desc[UR34][R6.64+0xc0] ;  /* 0x0000c022060bc981 */ /* 0x000f22000c1e1500 */
[----:B------:R-:W-:Y:S02]  /*1780*/  ISETP.GE.AND P1, PT, R97, UR36, PT ;  /* 0x0000002461007c0c */ /* 0x000fe4000bf26270 */
[----:B------:R-:W-:Y:S01]  /*1790*/  ISETP.GE.AND P2, PT, R96, UR36, PT ;  /* 0x0000002460007c0c */ /* 0x000fe2000bf46270 */
[----:B------:R-:W4:Y:S06]  /*17a0*/  @!P3 LDG.E.U16 R12, desc[UR34][R6.64+0x100] ;  /* 0x00010022060cb981 */ /* 0x000f2c000c1e1500 */
[----:B------:R-:W4:Y:S01]  /*17b0*/  @!P0 LDG.E.U16 R16, desc[UR34][R6.64+0x200] ;  /* 0x0002002206108981 */ /* 0x000f22000c1e1500 */
[----:B------:R-:W-:-:S02]  /*17c0*/  ISETP.GE.AND P0, PT, R98, UR36, PT ;  /* 0x0000002462007c0c */ /* 0x000fc4000bf06270 */
[C---:B------:R-:W-:Y:S01]  /*17d0*/  LOP3.LUT R94, R108.reuse, 0x1c0, RZ, 0xfc, !PT ;  /* 0x000001c06c5e7812 */ /* 0x040fe200078efcff */
[----:B------:R-:W4:Y:S01]  /*17e0*/  @!P6 LDG.E.U16 R17, desc[UR34][R6.64+0x240] ;  /* 0x000240220611e981 */ /* 0x000f22000c1e1500 */
[----:B------:R-:W-:Y:S02]  /*17f0*/  LOP3.LUT R93, R108, 0x1e0, RZ, 0xfc, !PT ;  /* 0x000001e06c5d7812 */ /* 0x000fe400078efcff */
[----:B------:R-:W-:Y:S01]  /*1800*/  ISETP.GE.AND P3, PT, R95, UR36, PT ;  /* 0x000000245f007c0c */ /* 0x000fe2000bf66270 */
[----:B------:R-:W4:Y:S01]  /*1810*/  @!P1 LDG.E.U16 R19, desc[UR34][R6.64+0x2c0] ;  /* 0x0002c02206139981 */ /* 0x000f22000c1e1500 */
[----:B------:R-:W-:Y:S02]  /*1820*/  ISETP.GE.AND P4, PT, R94, UR36, PT ;  /* 0x000000245e007c0c */ /* 0x000fe4000bf86270 */
[----:B------:R-:W-:Y:S01]  /*1830*/  ISETP.GE.AND P5, PT, R93, UR36, PT ;  /* 0x000000245d007c0c */ /* 0x000fe2000bfa6270 */
[----:B------:R-:W4:Y:S04]  /*1840*/  @!P2 LDG.E.U16 R20, desc[UR34][R6.64+0x300] ;  /* 0x000300220614a981 */ /* 0x000f28000c1e1500 */
[----:B------:R-:W4:Y:S01]  /*1850*/  @!P0 LDG.E.U16 R18, desc[UR34][R6.64+0x280] ;  /* 0x0002802206128981 */ /* 0x000f22000c1e1500 */
[----:B------:R-:W-:-:S02]  /*1860*/  PRMT R22, RZ, 0x7610, R22 ;  /* 0x00007610ff167816 */ /* 0x000fc40000000016 */
[----:B------:R-:W-:Y:S01]  /*1870*/  PRMT R23, RZ, 0x7610, R23 ;  /* 0x00007610ff177816 */ /* 0x000fe20000000017 */
[----:B------:R-:W4:Y:S04]  /*1880*/  @!P3 LDG.E.U16 R21, desc[UR34][R6.64+0x340] ;  /* 0x000340220615b981 */ /* 0x000f28000c1e1500 */
[----:B------:R-:W4:Y:S04]  /*1890*/  @!P4 LDG.E.U16 R22, desc[UR34][R6.64+0x380] ;  /* 0x000380220616c981 */ /* 0x000f28000c1e1500 */
[----:B------:R0:W4:Y:S01]  /*18a0*/  @!P5 LDG.E.U16 R23, desc[UR34][R6.64+0x3c0] ;  /* 0x0003c0220617d981 */ /* 0x000122000c1e1500 */
[----:B------:R-:W1:Y:S01]  /*18b0*/  S2R R92, SR_LANEID ;  /* 0x00000000005c7919 */ /* 0x000e620000000000 */
[----:B------:R-:W0:Y:S01]  /*18c0*/  S2UR UR6, SR_CgaCtaId ;  /* 0x00000000000679c3 */ /* 0x000e220000008800 */
[----:B------:R-:W-:Y:S01]  /*18d0*/  UMOV UR49, 0x400 ;  /* 0x0000040000317882 */ /* 0x000fe20000000000 */
[----:B-1----:R-:W-:Y:S01]  /*18e0*/  IADD3 R5, PT, PT, R5, R92, RZ ;  /* 0x0000005c05057210 */ /* 0x002fe20007ffe0ff */
[----:B0-----:R-:W-:Y:S01]  /*18f0*/  ULEA UR49, UR6, UR49, 0x18 ;  /* 0x0000003106317291 */ /* 0x001fe2000f8ec0ff */
[----:B------:R-:W-:Y:S01]  /*1900*/  P2R R29, PR, RZ, 0x40 ;  /* 0x00000040ff1d7803 */ /* 0x000fe20000000000 */
[----:B------:R-:W0:Y:S02]  /*1910*/  LDCU.U8 UR6, c[0x0][0x3a8] ;  /* 0x00007500ff0677ac */ /* 0x000e240008000000 */
[----:B------:R-:W-:-:S02]  /*1920*/  VIADD R24, R5, 0x20 ;  /* 0x0000002005187836 */ /* 0x000fc40000000000 */
[C---:B------:R-:W-:Y:S01]  /*1930*/  VIADD R26, R5.reuse, 0x40 ;  /* 0x00000040051a7836 */ /* 0x040fe20000000000 */
[C---:B------:R-:W-:Y:S01]  /*1940*/  IADD3 R30, PT, PT, R5.reuse, 0x80, RZ ;  /* 0x00000080051e7810 */ /* 0x040fe20007ffe0ff */
[C---:B------:R-:W-:Y:S01]  /*1950*/  VIADD R28, R5.reuse, 0x60 ;  /* 0x00000060051c7836 */ /* 0x040fe20000000000 */
[CC--:B------:R-:W-:Y:S01]  /*1960*/  LEA.HI.SX32 R91, R5.reuse, R5.reuse, 0x1b ;  /* 0x00000005055b7211 */ /* 0x0c0fe200078fdaff */
[----:B------:R-:W-:Y:S01]  /*1970*/  VIADD R6, R5, 0xa0 ;  /* 0x000000a005067836 */ /* 0x000fe20000000000 */
[-C--:B------:R-:W-:Y:S02]  /*1980*/  LEA.HI.SX32 R24, R24, R5.reuse, 0x1b ;  /* 0x0000000518187211 */ /* 0x080fe400078fdaff */
[-C--:B------:R-:W-:Y:S02]  /*1990*/  LEA.HI.SX32 R26, R26, R5.reuse, 0x1b ;  /* 0x000000051a1a7211 */ /* 0x080fe400078fdaff */
[-C--:B------:R-:W-:Y:S02]  /*19a0*/  LEA.HI.SX32 R28, R28, R5.reuse, 0x1b ;  /* 0x000000051c1c7211 */ /* 0x080fe400078fdaff */
[----:B------:R-:W-:-:S02]  /*19b0*/  LEA.HI.SX32 R30, R30, R5, 0x1b ;  /* 0x000000051e1e7211 */ /* 0x000fc400078fdaff */
[----:B------:R-:W-:Y:S02]  /*19c0*/  LEA R91, R91, UR49, 0x1 ;  /* 0x000000315b5b7c11 */ /* 0x000fe4000f8e08ff */
[----:B------:R-:W-:Y:S01]  /*19d0*/  LEA R90, R24, UR49, 0x1 ;  /* 0x00000031185a7c11 */ /* 0x000fe2000f8e08ff */
[C---:B------:R-:W-:Y:S01]  /*19e0*/  VIADD R24, R5.reuse, 0xc0 ;  /* 0x000000c005187836 */ /* 0x040fe20000000000 */
[----:B------:R-:W-:Y:S02]  /*19f0*/  LEA.HI.SX32 R6, R6, R5, 0x1b ;  /* 0x0000000506067211 */ /* 0x000fe400078fdaff */
[----:B------:R-:W-:Y:S01]  /*1a00*/  LEA R89, R26, UR49, 0x1 ;  /* 0x000000311a597c11 */ /* 0x000fe2000f8e08ff */
[C---:B------:R-:W-:Y:S01]  /*1a10*/  VIADD R26, R5.reuse, 0xe0 ;  /* 0x000000e0051a7836 */ /* 0x040fe20000000000 */
[----:B------:R-:W-:Y:S02]  /*1a20*/  LEA R88, R28, UR49, 0x1 ;  /* 0x000000311c587c11 */ /* 0x000fe4000f8e08ff */
[----:B------:R-:W-:Y:S01]  /*1a30*/  LEA R81, R30, UR49, 0x1 ;  /* 0x000000311e517c11 */ /* 0x000fe2000f8e08ff */
[C---:B------:R-:W-:Y:S01]  /*1a40*/  VIADD R30, R5.reuse, 0x120 ;  /* 0x00000120051e7836 */ /* 0x040fe20000000000 */
[----:B------:R-:W-:-:S02]  /*1a50*/  IADD3 R28, PT, PT, R5, 0x100, RZ ;  /* 0x00000100051c7810 */ /* 0x000fc40007ffe0ff */
[----:B------:R-:W-:Y:S01]  /*1a60*/  LEA R80, R6, UR49, 0x1 ;  /* 0x0000003106507c11 */ /* 0x000fe2000f8e08ff */
[----:B------:R-:W-:Y:S01]  /*1a70*/  VIADD R6, R5, 0x140 ;  /* 0x0000014005067836 */ /* 0x000fe20000000000 */
[-C--:B------:R-:W-:Y:S02]  /*1a80*/  LEA.HI.SX32 R24, R24, R5.reuse, 0x1b ;  /* 0x0000000518187211 */ /* 0x080fe400078fdaff */
[-C--:B------:R-:W-:Y:S02]  /*1a90*/  LEA.HI.SX32 R26, R26, R5.reuse, 0x1b ;  /* 0x000000051a1a7211 */ /* 0x080fe400078fdaff */
[-C--:B------:R-:W-:Y:S02]  /*1aa0*/  LEA.HI.SX32 R28, R28, R5.reuse, 0x1b ;  /* 0x000000051c1c7211 */ /* 0x080fe400078fdaff */
[----:B------:R-:W-:Y:S02]  /*1ab0*/  LEA.HI.SX32 R30, R30, R5, 0x1b ;  /* 0x000000051e1e7211 */ /* 0x000fe400078fdaff */
[----:B------:R-:W-:-:S02]  /*1ac0*/  LEA R79, R24, UR49, 0x1 ;  /* 0x00000031184f7c11 */ /* 0x000fc4000f8e08ff */
[-C--:B------:R-:W-:Y:S01]  /*1ad0*/  LEA.HI.SX32 R6, R6, R5.reuse, 0x1b ;  /* 0x0000000506067211 */ /* 0x080fe200078fdaff */
[C---:B------:R-:W-:Y:S01]  /*1ae0*/  VIADD R24, R5.reuse, 0x1c0 ;  /* 0x000001c005187836 */ /* 0x040fe20000000000 */
[----:B------:R-:W-:Y:S01]  /*1af0*/  LEA R78, R26, UR49, 0x1 ;  /* 0x000000311a4e7c11 */ /* 0x000fe2000f8e08ff */
[----:B------:R-:W-:Y:S01]  /*1b00*/  VIADD R26, R5, 0x1e0 ;  /* 0x000001e0051a7836 */ /* 0x000fe20000000000 */
[----:B------:R-:W-:Y:S02]  /*1b10*/  LEA R77, R28, UR49, 0x1 ;  /* 0x000000311c4d7c11 */ /* 0x000fe4000f8e08ff */
[----:B------:R-:W-:Y:S02]  /*1b20*/  LEA R76, R30, UR49, 0x1 ;  /* 0x000000311e4c7c11 */ /* 0x000fe4000f8e08ff */
[----:B------:R-:W-:Y:S02]  /*1b30*/  LEA R75, R6, UR49, 0x1 ;  /* 0x00000031064b7c11 */ /* 0x000fe4000f8e08ff */
[----:B------:R-:W-:-:S02]  /*1b40*/  LEA.HI.SX32 R24, R24, R5, 0x1b ;  /* 0x0000000518187211 */ /* 0x000fc400078fdaff */
[----:B------:R-:W-:Y:S02]  /*1b50*/  LEA.HI.SX32 R26, R26, R5, 0x1b ;  /* 0x000000051a1a7211 */ /* 0x000fe400078fdaff */
[----:B------:R-:W-:Y:S02]  /*1b60*/  LEA R71, R24, UR49, 0x1 ;  /* 0x0000003118477c11 */ /* 0x000fe4000f8e08ff */
[----:B------:R-:W-:Y:S02]  /*1b70*/  LEA R70, R26, UR49, 0x1 ;  /* 0x000000311a467c11 */ /* 0x000fe4000f8e08ff */
[----:B------:R-:W-:Y:S02]  /*1b80*/  ISETP.GE.AND P6, PT, R106, UR36, PT ;  /* 0x000000246a007c0c */ /* 0x000fe4000bfc6270 */
[----:B------:R-:W-:Y:S02]  /*1b90*/  PRMT R24, RZ, 0x7610, R24 ;  /* 0x00007610ff187816 */ /* 0x000fe40000000018 */
[----:B------:R-:W-:-:S02]  /*1ba0*/  PRMT R26, RZ, 0x7610, R26 ;  /* 0x00007610ff1a7816 */ /* 0x000fc4000000001a */
[----:B------:R-:W-:Y:S02]  /*1bb0*/  P2R R31, PR, RZ, 0x1 ;  /* 0x00000001ff1f7803 */ /* 0x000fe40000000000 */
[----:B------:R-:W-:Y:S02]  /*1bc0*/  ISETP.GE.AND P0, PT, R107, UR36, PT ;  /* 0x000000246b007c0c */ /* 0x000fe4000bf06270 */
[----:B------:R-:W-:Y:S02]  /*1bd0*/  PRMT R25, RZ, 0x7610, R25 ;  /* 0x00007610ff197816 */ /* 0x000fe40000000019 */
[----:B------:R-:W-:Y:S01]  /*1be0*/  PRMT R27, RZ, 0x7610, R27 ;  /* 0x00007610ff1b7816 */ /* 0x000fe2000000001b */
[----:B---3--:R1:W-:Y:S04]  /*1bf0*/  STS.U16 [R91], R8 ;  /* 0x000000085b007388 */ /* 0x0083e80000000400 */
[----:B--2---:R-:W-:Y:S04]  /*1c00*/  STS.U16 [R90+0x40], R9 ;  /* 0x000040095a007388 */ /* 0x004fe80000000400 */
[----:B-----5:R2:W-:Y:S01]  /*1c10*/  STS.U16 [R89+0x80], R10 ;  /* 0x0000800a59007388 */ /* 0x0205e20000000400 */
[----:B-1----:R-:W-:-:S05]  /*1c20*/  VIADD R8, R5, 0x160 ;  /* 0x0000016005087836 */ /* 0x002fca0000000000 */
[-C--:B------:R-:W-:Y:S02]  /*1c30*/  LEA.HI.SX32 R8, R8, R5.reuse, 0x1b ;  /* 0x0000000508087211 */ /* 0x080fe400078fdaff */
[----:B--2---:R-:W-:Y:S01]  /*1c40*/  IADD3 R10, PT, PT, R5, 0x180, RZ ;  /* 0x00000180050a7810 */ /* 0x004fe20007ffe0ff */
[----:B----4-:R-:W-:Y:S03]  /*1c50*/  STS.U16 [R88+0xc0], R11 ;  /* 0x0000c00b58007388 */ /* 0x010fe60000000400 */
        /* <DEDUP_REMOVED lines=23> */
[C---:B--2---:R-:W-:Y:S01]  /*1dd0*/  VIADD R18, R5.reuse, 0x8 ;  /* 0x0000000805127836 */ /* 0x044fe20000000000 */
[C---:B------:R-:W-:Y:S01]  /*1de0*/  IADD3 R30, PT, PT, R5.reuse, 0x9, RZ ;  /* 0x00000009051e7810 */ /* 0x040fe20007ffe0ff */
[C---:B------:R-:W-:Y:S01]  /*1df0*/  VIADD R32, R5.reuse, 0xb ;  /* 0x0000000b05207836 */ /* 0x040fe20000000000 */
[C---:B------:R-:W-:Y:S01]  /*1e00*/  IADD3 R36, PT, PT, R5.reuse, 0xd, RZ ;  /* 0x0000000d05247810 */ /* 0x040fe20007ffe0ff */
[----:B------:R-:W-:-:S02]  /*1e10*/  VIADD R34, R5, 0xc ;  /* 0x0000000c05227836 */ /* 0x000fc40000000000 */
[C---:B------:R-:W-:Y:S02]  /*1e20*/  VIADD R38, R5.reuse, 0xe ;  /* 0x0000000e05267836 */ /* 0x040fe40000000000 */
[C---:B-1----:R-:W-:Y:S02]  /*1e30*/  VIADD R20, R5.reuse, 0xa ;  /* 0x0000000a05147836 */ /* 0x042fe40000000000 */
[----:B------:R-:W-:Y:S01]  /*1e40*/  VIADD R40, R5, 0xf ;  /* 0x0000000f05287836 */ /* 0x000fe20000000000 */
        /* <DEDUP_REMOVED lines=16> */
[----:B------:R1:W-:Y:S01]  /*1f50*/  STS.U16 [R72+0x340], R21 ;  /* 0x0003401548007388 */ /* 0x0003e20000000400 */
        /* <DEDUP_REMOVED lines=92> */
[----:B------:R-:W-:Y:S04]  /*2520*/  LDS.U16 R27, [R68+0x2] ;  /* 0x00000200441b7984 */ /* 0x000fe80000000400 */
[----:B------:R-:W2:Y:S04]  /*2530*/  LDS.U16 R30, [R67+0x4] ;  /* 0x00000400431e7984 */ /* 0x000ea80000000400 */
[----:B------:R-:W3:Y:S04]  /*2540*/  LDS.U16 R29, [R66+0x6] ;  /* 0x00000600421d7984 */ /* 0x000ee80000000400 */
[----:B------:R-:W4:Y:S04]  /*2550*/  LDS.U16 R32, [R65+0x8] ;  /* 0x0000080041207984 */ /* 0x000f280000000400 */
[----:B------:R-:W5:Y:S04]  /*2560*/  LDS.U16 R31, [R64+0xa] ;  /* 0x00000a00401f7984 */ /* 0x000f680000000400 */
[----:B------:R0:W0:Y:S04]  /*2570*/  LDS.U16 R34, [R63+0xc] ;  /* 0x00000c003f227984 */ /* 0x0000280000000400 */
[----:B------:R0:W0:Y:S04]  /*2580*/  LDS.U16 R33, [R62+0xe] ;  /* 0x00000e003e217984 */ /* 0x0000280000000400 */
[----:B------:R0:W0:Y:S04]  /*2590*/  LDS.U16 R26, [R61+0x10] ;  /* 0x000010003d1a7984 */ /* 0x0000280000000400 */
[----:B------:R0:W3:Y:S04]  /*25a0*/  LDS.U16 R25, [R60+0x12] ;  /* 0x000012003c197984 */ /* 0x0000e80000000400 */
[----:B------:R0:W5:Y:S04]  /*25b0*/  LDS.U16 R24, [R59+0x14] ;  /* 0x000014003b187984 */ /* 0x0001680000000400 */
[----:B------:R0:W5:Y:S04]  /*25c0*/  LDS.U16 R23, [R58+0x16] ;  /* 0x000016003a177984 */ /* 0x0001680000000400 */
[----:B------:R0:W5:Y:S04]  /*25d0*/  LDS.U16 R22, [R57+0x18] ;  /* 0x0000180039167984 */ /* 0x0001680000000400 */
[----:B------:R0:W5:Y:S04]  /*25e0*/  LDS.U16 R21, [R56+0x1a] ;  /* 0x00001a0038157984 */ /* 0x0001680000000400 */
[----:B------:R0:W5:Y:S04]  /*25f0*/  LDS.U16 R3, [R55+0x1c] ;  /* 0x00001c0037037984 */ /* 0x0001680000000400 */
[----:B------:R0:W5:Y:S01]  /*2600*/  LDS.U16 R2, [R54+0x1e] ;  /* 0x00001e0036027984 */ /* 0x0001620000000400 */
[----:B-1----:R-:W-:-:S04]  /*2610*/  IMAD.U32 R28, R28, 0x10000, RZ ;  /* 0x000100001c1c7824 */ /* 0x002fc800078e00ff */
[----:B------:R-:W-:-:S05]  /*2620*/  FADD.FTZ R53, R28, UR5 ;  /* 0x000000051c357e21 */ /* 0x000fca0008010000 */
[----:B------:R-:W-:-:S04]  /*2630*/  FSETP.GTU.FTZ.AND P0, PT, R53, 20, PT ;  /* 0x41a000003500780b */ /* 0x000fc80003f1c000 */
[----:B0-----:R-:W-:Y:S01]  /*2640*/  ISETP.EQ.OR P0, PT, RZ, UR6, P0 ;  /* 0x00000006ff007c0c */ /* 0x001fe20008702670 */
[----:B--2---:R-:W-:Y:S01]  /*2650*/  IMAD.U32 R30, R30, 0x10000, RZ ;  /* 0x000100001e1e7824 */ /* 0x004fe200078e00ff */
[----:B------:R-:W-:Y:S01]  /*2660*/  SHF.L.U32 R27, R27, 0x10, RZ ;  /* 0x000000101b1b7819 */ /* 0x000fe200000006ff */
[----:B---3--:R-:W-:Y:S02]  /*2670*/  IMAD.U32 R29, R29, 0x10000, RZ ;  /* 0x000100001d1d7824 */ /* 0x008fe400078e00ff */
[----:B----4-:R-:W-:Y:S02]  /*2680*/  IMAD.U32 R32, R32, 0x10000, RZ ;  /* 0x0001000020207824 */ /* 0x010fe400078e00ff */
[----:B------:R-:W-:Y:S01]  /*2690*/  FADD.FTZ R51, R30, UR5 ;  /* 0x000000051e337e21 */ /* 0x000fe20008010000 */
[----:B------:R-:W-:Y:S01]  /*26a0*/  FADD.FTZ R52, R27, UR5 ;  /* 0x000000051b347e21 */ /* 0x000fe20008010000 */
[----:B------:R-:W-:Y:S01]  /*26b0*/  FADD.FTZ R50, R29, UR5 ;  /* 0x000000051d327e21 */ /* 0x000fe20008010000 */
[----:B------:R-:W-:Y:S01]  /*26c0*/  FADD.FTZ R49, R32, UR5 ;  /* 0x0000000520317e21 */ /* 0x000fe20008010000 */
[----:B-----5:R-:W-:-:S02]  /*26d0*/  SHF.L.U32 R31, R31, 0x10, RZ ;  /* 0x000000101f1f7819 */ /* 0x020fc400000006ff */
[----:B------:R-:W-:Y:S02]  /*26e0*/  FSETP.GTU.FTZ.AND P1, PT, R52, 20, PT ;  /* 0x41a000003400780b */ /* 0x000fe40003f3c000 */
[----:B------:R-:W-:Y:S01]  /*26f0*/  FSETP.GTU.FTZ.AND P3, PT, R51, 20, PT ;  /* 0x41a000003300780b */ /* 0x000fe20003f7c000 */
[----:B------:R-:W-:Y:S01]  /*2700*/  FADD.FTZ R48, R31, UR5 ;  /* 0x000000051f307e21 */ /* 0x000fe20008010000 */
[----:B------:R-:W-:Y:S02]  /*2710*/  FSETP.GTU.FTZ.AND P2, PT, R50, 20, PT ;  /* 0x41a000003200780b */ /* 0x000fe40003f5c000 */
[----:B------:R-:W-:Y:S01]  /*2720*/  FSETP.GTU.FTZ.AND P4, PT, R49, 20, PT ;  /* 0x41a000003100780b */ /* 0x000fe20003f9c000 */
[----:B------:R-:W-:-:S12]  /*2730*/  @P0 BRA `(.L_x_4762) ;  /* 0x0000000000780947 */ /* 0x000fd80003800000 */
[----:B------:R-:W-:Y:S01]  /*2740*/  FMUL.FTZ R53, R53, 1.4426950216293334961 ;  /* 0x3fb8aa3b35357820 */ /* 0x000fe20000410000 */
[----:B------:R-:W-:Y:S01]  /*2750*/  IMAD.MOV.U32 R30, RZ, RZ, 0x3e800000 ;  /* 0x3e800000ff1e7424 */ /* 0x000fe200078e00ff */
        /* <DEDUP_REMOVED lines=28> */
.L_x_4762:
[----:B------:R-:W-:Y:S05]  /*2920*/  BSYNC.RECONVERGENT B0 ;  /* 0x0000000000007941 */ /* 0x000fea0003800200 */
.L_x_4761:
[----:B------:R-:W-:Y:S01]  /*2930*/  ISETP.EQ.OR P1, PT, RZ, UR6, P1 ;  /* 0x00000006ff007c0c */ /* 0x000fe20008f22670 */
[----:B------:R-:W-:Y:S01]  /*2940*/  IMAD.U32 R34, R34, 0x10000, RZ ;  /* 0x0001000022227824 */ /* 0x000fe200078e00ff */
        /* <DEDUP_REMOVED lines=35> */
.L_x_4764:
[----:B------:R-:W-:Y:S05]  /*2b80*/  BSYNC.RECONVERGENT B0 ;  /* 0x0000000000007941 */ /* 0x000fea0003800200 */
.L_x_4763:
[----:B------:R-:W-:Y:S01]  /*2b90*/  SHF.L.U32 R33, R33, 0x10, RZ ;  /* 0x0000001021217819 */ /* 0x000fe200000006ff */
        /* <DEDUP_REMOVED lines=34> */
.L_x_4766:
[----:B------:R-:W-:Y:S05]  /*2dc0*/  BSYNC.RECONVERGENT B0 ;  /* 0x0000000000007941 */ /* 0x000fea0003800200 */
.L_x_4765:
        /* <DEDUP_REMOVED lines=37> */
.L_x_4768:
[----:B------:R-:W-:Y:S05]  /*3020*/  BSYNC.RECONVERGENT B0 ;  /* 0x0000000000007941 */ /* 0x000fea0003800200 */
.L_x_4767:
        /* <DEDUP_REMOVED lines=35> */
.L_x_4770:
[----:B------:R-:W-:Y:S05]  /*3260*/  BSYNC.RECONVERGENT B0 ;  /* 0x0000000000007941 */ /* 0x000fea0003800200 */
.L_x_4769:
        /* <DEDUP_REMOVED lines=37> */
.L_x_4772:
[----:B------:R-:W-:Y:S05]  /*34c0*/  BSYNC.RECONVERGENT B0 ;  /* 0x0000000000007941 */ /* 0x000fea0003800200 */
.L_x_4771:
        /* <DEDUP_REMOVED lines=35> */
.L_x_4774:
[----:B------:R-:W-:Y:S05]  /*3700*/  BSYNC.RECONVERGENT B0 ;  /* 0x0000000000007941 */ /* 0x000fea0003800200 */
.L_x_4773:
[----:B------:R-:W-:Y:S01]  /*3710*/  ISETP.EQ.OR P5, PT, RZ, UR6, P3 ;  /* 0x00000006ff007c0c */ /* 0x000fe20009fa2670 */
[----:B------:R-:W-:Y:S01]  /*3720*/  IMAD.U32 R22, R22, 0x10000, RZ ;  /* 0x0001000016167824 */ /* 0x000fe200078e00ff */
[----:B------:R-:W-:Y:S01]  /*3730*/  BSSY.RECONVERGENT B0, `(.L_x_4775) ;  /* 0x0000025000007945 */ /* 0x000fe20003800200 */
[----:B------:R-:W-:Y:S01]  /*3740*/  FSETP.GTU.FTZ.AND P0, PT, R38, 20, PT ;  /* 0x41a000002600780b */ /* 0x000fe20003f1c000 */
[----:B------:R-:W-:Y:S01]  /*3750*/  IMAD.U32 R40, R20, 0x10000, RZ ;  /* 0x0001000014287824 */ /* 0x000fe200078e00ff */
[----:B------:R-:W-:Y:S01]  /*3760*/  ISETP.EQ.OR P3, PT, RZ, UR6, P4 ;  /* 0x00000006ff007c0c */ /* 0x000fe2000a762670 */
[----:B------:R-:W-:Y:S01]  /*3770*/  FADD.FTZ R37, R22, UR5 ;  /* 0x0000000516257e21 */ /* 0x000fe20008010000 */
[----:B------:R-:W-:-:S06]  /*3780*/  SHF.L.U32 R41, R19, 0x10, RZ ;  /* 0x0000001013297819 */ /* 0x000fcc00000006ff */
[----:B------:R-:W-:Y:S05]  /*3790*/  @P5 BRA `(.L_x_4776) ;  /* 0x0000000000785947 */ /* 0x000fea0003800000 */
        /* <DEDUP_REMOVED lines=30> */
.L_x_4776:
[----:B------:R-:W-:Y:S05]  /*3980*/  BSYNC.RECONVERGENT B0 ;  /* 0x0000000000007941 */ /* 0x000fea0003800200 */
.L_x_4775:
[----:B------:R-:W-:Y:S01]  /*3990*/  IMAD.U32 R21, R21, 0x10000, RZ ;  /* 0x0001000015157824 */ /* 0x000fe200078e00ff */
[----:B------:R-:W-:Y:S01]  /*39a0*/  BSSY.RECONVERGENT B0, `(.L_x_4777) ;  /* 0x0000026000007945 */ /* 0x000fe20003800200 */
[----:B------:R-:W-:Y:S01]  /*39b0*/  FSETP.GTU.FTZ.AND P4, PT, R37, 20, PT ;  /* 0x41a000002500780b */ /* 0x000fe20003f9c000 */
[----:B------:R-:W-:Y:S01]  /*39c0*/  IMAD.U32 R42, R18, 0x10000, RZ ;  /* 0x00010000122a7824 */ /* 0x000fe200078e00ff */
[----:B------:R-:W-:Y:S01]  /*39d0*/  SHF.L.U32 R43, R17, 0x10, RZ ;  /* 0x00000010112b7819 */ /* 0x000fe200000006ff */
[----:B------:R-:W-:Y:S02]  /*39e0*/  IMAD.U32 R82, R16, 0x10000, RZ ;  /* 0x0001000010527824 */ /* 0x000fe400078e00ff */
[----:B------:R-:W-:Y:S01]  /*39f0*/  FADD.FTZ R36, R21, UR5 ;  /* 0x0000000515247e21 */ /* 0x000fe20008010000 */
[----:B------:R-:W-:Y:S01]  /*3a00*/  IMAD.U32 R83, R15, 0x10000, RZ ;  /* 0x000100000f537824 */ /* 0x000fe200078e00ff */
        /* <DEDUP_REMOVED lines=31> */
.L_x_4778:
[----:B------:R-:W-:Y:S05]  /*3c00*/  BSYNC.RECONVERGENT B0 ;  /* 0x0000000000007941 */ /* 0x000fea0003800200 */
.L_x_4777:
[----:B------:R-:W-:Y:S01]  /*3c10*/  ISETP.EQ.OR P5, PT, RZ, UR6, P2 ;  /* 0x00000006ff007c0c */ /* 0x000fe200097a2670 */
[----:B------:R-:W-:Y:S01]  /*3c20*/  BSSY.RECONVERGENT B0, `(.L_x_4779) ;  /* 0x0000028000007945 */ /* 0x000fe20003800200 */
[----:B------:R-:W-:Y:S01]  /*3c30*/  SHF.L.U32 R35, R3, 0x10, RZ ;  /* 0x0000001003237819 */ /* 0x000fe200000006ff */
[----:B------:R-:W-:Y:S01]  /*3c40*/  IMAD.U32 R84, R14, 0x10000, RZ ;  /* 0x000100000e547824 */ /* 0x000fe200078e00ff */
[----:B------:R-:W-:Y:S01]  /*3c50*/  FSETP.GTU.FTZ.AND P3, PT, R36, 20, PT ;  /* 0x41a000002400780b */ /* 0x000fe20003f7c000 */
[----:B------:R-:W-:Y:S01]  /*3c60*/  IMAD.U32 R3, R13, 0x10000, RZ ;  /* 0x000100000d037824 */ /* 0x000fe200078e00ff */
[----:B------:R-:W-:Y:S01]  /*3c70*/  ISETP.EQ.OR P2, PT, RZ, UR6, P1 ;  /* 0x00000006ff007c0c */ /* 0x000fe20008f42670 */
[----:B------:R-:W-:Y:S01]  /*3c80*/  IMAD.U32 R86, R12, 0x10000, RZ ;  /* 0x000100000c567824 */ /* 0x000fe200078e00ff */
[----:B------:R-:W-:Y:S01]  /*3c90*/  SHF.L.U32 R85, R11, 0x10, RZ ;  /* 0x000000100b557819 */ /* 0x000fe200000006ff */
[----:B------:R-:W-:-:S04]  /*3ca0*/  FADD.FTZ R35, R35, UR5 ;  /* 0x0000000523237e21 */ /* 0x000fc80008010000 */
[----:B------:R-:W-:Y:S06]  /*3cb0*/  @P5 BRA `(.L_x_4780) ;  /* 0x0000000000785947 */ /* 0x000fec0003800000 */
        /* <DEDUP_REMOVED lines=30> */
.L_x_4780:
[----:B------:R-:W-:Y:S05]  /*3ea0*/  BSYNC.RECONVERGENT B0 ;  /* 0x0000000000007941 */ /* 0x000fea0003800200 */
.L_x_4779:
        /* <DEDUP_REMOVED lines=39> */
.L_x_4782:
[----:B------:R-:W-:Y:S05]  /*4120*/  BSYNC.RECONVERGENT B0 ;  /* 0x0000000000007941 */ /* 0x000fea0003800200 */
.L_x_4781:
[----:B------:R-:W-:Y:S01]  /*4130*/  ISETP.EQ.OR P0, PT, RZ, UR6, P0 ;  /* 0x00000006ff007c0c */ /* 0x000fe20008702670 */
[----:B------:R-:W-:Y:S01]  /*4140*/  BSSY.RECONVERGENT B0, `(.L_x_4783) ;  /* 0x000002b000007945 */ /* 0x000fe20003800200 */
[----:B------:R-:W-:Y:S01]  /*4150*/  FSETP.GTU.FTZ.AND P2, PT, R34, 20, PT ;  /* 0x41a000002200780b */ /* 0x000fe20003f5c000 */
[----:B------:R-:W-:Y:S01]  /*4160*/  IMAD.U32 R113, R5, 0x10000, RZ ;  /* 0x0001000005717824 */ /* 0x000fe200078e00ff */
[----:B------:R-:W-:Y:S01]  /*4170*/  ISETP.EQ.OR P4, PT, RZ, UR6, P4 ;  /* 0x00000006ff007c0c */ /* 0x000fe2000a782670 */
[----:B------:R-:W-:Y:S01]  /*4180*/  FMUL.FTZ R25, R40, UR4 ;  /* 0x0000000428197c20 */ /* 0x000fe20008410000 */
[----:B------:R-:W-:Y:S01]  /*4190*/  ISETP.EQ.OR P3, PT, RZ, UR6, P3 ;  /* 0x00000006ff007c0c */ /* 0x000fe20009f62670 */
[----:B------:R-:W-:Y:S01]  /*41a0*/  FMUL.FTZ R24, R41, UR4 ;  /* 0x0000000429187c20 */ /* 0x000fe20008410000 */
[----:B------:R-:W-:Y:S01]  /*41b0*/  ISETP.EQ.OR P1, PT, RZ, UR6, P1 ;  /* 0x00000006ff007c0c */ /* 0x000fe20008f22670 */
[----:B------:R-:W-:Y:S01]  /*41c0*/  FMUL.FTZ R23, R42, UR4 ;  /* 0x000000042a177c20 */ /* 0x000fe20008410000 */
[----:B------:R-:W-:Y:S01]  /*41d0*/  ISETP.EQ.OR P2, PT, RZ, UR6, P2 ;  /* 0x00000006ff007c0c */ /* 0x000fe20009742670 */
[----:B------:R-:W-:Y:S01]  /*41e0*/  FMUL.FTZ R22, R43, UR4 ;  /* 0x000000042b167c20 */ /* 0x000fe20008410000 */
[----:B------:R-:W-:Y:S01]  /*41f0*/  SHF.L.U32 R114, R6, 0x10, RZ ;  /* 0x0000001006727819 */ /* 0x000fe200000006ff */
        /* <DEDUP_REMOVED lines=31> */
.L_x_4784:
[----:B------:R-:W-:Y:S05]  /*43f0*/  BSYNC.RECONVERGENT B0 ;  /* 0x0000000000007941 */ /* 0x000fea0003800200 */
.L_x_4783:
        /* <DEDUP_REMOVED lines=32> */
.L_x_4786:
[----:B------:R-:W-:Y:S05]  /*4600*/  BSYNC.RECONVERGENT B0 ;  /* 0x0000000000007941 */ /* 0x000fea0003800200 */
.L_x_4785:
        /* <DEDUP_REMOVED lines=32> */
.L_x_4788:
[----:B------:R-:W-:Y:S05]  /*4810*/  BSYNC.RECONVERGENT B0 ;  /* 0x0000000000007941 */ /* 0x000fea0003800200 */
.L_x_4787:
[----:B------:R-:W-:Y:S04]  /*4820*/  BSSY.RECONVERGENT B0, `(.L_x_4789) ;  /* 0x0000020000007945 */ /* 0x000fe80003800200 */
[----:B------:R-:W-:Y:S05]  /*4830*/  @P1 BRA `(.L_x_4790) ;  /* 0x0000000000781947 */ /* 0x000fea0003800000 */
        /* <DEDUP_REMOVED lines=30> */
.L_x_4790:
[----:B------:R-:W-:Y:S05]  /*4a20*/  BSYNC.RECONVERGENT B0 ;  /* 0x0000000000007941 */ /* 0x000fea0003800200 */
.L_x_4789:
        /* <DEDUP_REMOVED lines=32> */
.L_x_4792:
[----:B------:R-:W-:Y:S05]  /*4c30*/  BSYNC.RECONVERGENT B0 ;  /* 0x0000000000007941 */ /* 0x000fea0003800200 */
.L_x_4791:
        /* <DEDUP_REMOVED lines=61> */
.L_x_4803:
        /* <DEDUP_REMOVED lines=85> */
[----:B------:R-:W-:-:S03]  /*5560*/  MOV R112, RZ ;  /* 0x000000ff00707202 */ /* 0x000fc60000000f00 */
[----:B------:R-:W-:Y:S01]  /*5570*/  STS.U16 [R88+0xc0], R43 ;  /* 0x0000c02b58007388 */ /* 0x000fe20000000400 */
[----:B------:R-:W-:-:S03]  /*5580*/  PRMT R87, R110, 0x7632, R87 ;  /* 0x000076326e577816 */ /* 0x000fc60000000057 */
[----:B------:R-:W-:Y:S01]  /*5590*/  STS.U16 [R81+0x100], R86 ;  /* 0x0001005651007388 */ /* 0x000fe20000000400 */
[----:B0-----:R-:W-:Y:S01]  /*55a0*/  IMAD.MOV.U32 R84, RZ, RZ, RZ ;  /* 0x000000ffff547224 */ /* 0x001fe200078e00ff */
[----:B------:R-:W-:Y:S02]  /*55b0*/  @!P1 PRMT R84, R116, 0x5410, RZ ;  /* 0x0000541074549816 */ /* 0x000fe400000000ff */
        /* <DEDUP_REMOVED lines=28> */
[----:B------:R-:W-:Y:S02]  /*5780*/  IMAD.MOV.U32 R86, RZ, RZ, RZ ;  /* 0x000000ffff567224 */ /* 0x000fe400078e00ff */
[----:B------:R-:W-:Y:S02]  /*5790*/  HFMA2 R114, -RZ, RZ, 0, 0 ;  /* 0x00000000ff727431 */ /* 0x000fe400000001ff */
[----:B0-----:R-:W-:Y:S01]  /*57a0*/  IMAD.MOV.U32 R112, RZ, RZ, RZ ;  /* 0x000000ffff707224 */ /* 0x001fe200078e00ff */
[----:B------:R-:W-:Y:S01]  /*57b0*/  P2R R87, PR, RZ, 0x4 ;  /* 0x00000004ff577803 */ /* 0x000fe20000000000 */
[----:B------:R-:W-:Y:S01]  /*57c0*/  IMAD.MOV.U32 R116, RZ, RZ, RZ ;  /* 0x000000ffff747224 */ /* 0x000fe200078e00ff */
[----:B------:R-:W5:Y:S01]  /*57d0*/  @!P3 LDG.E.U16 R84, desc[UR34][R162.64+0x100] ;  /* 0x00010022a254b981 */ /* 0x000f62000c1e1500 */
[----:B------:R-:W-:-:S03]  /*57e0*/  IMAD.MOV.U32 R118, RZ, RZ, RZ ;  /* 0x000000ffff767224 */ /* 0x000fc600078e00ff */
[----:B------:R-:W5:Y:S01]  /*57f0*/  @!P6 LDG.E.U16 R113, desc[UR34][R162.64+0x1c0] ;  /* 0x0001c022a271e981 */ /* 0x000f62000c1e1500 */
[----:B---3--:R-:W0:Y:S01]  /*5800*/  S2R R110, SR_TID.X ;  /* 0x00000000006e7919 */ /* 0x008e220000002100 */
[----:B------:R-:W-:Y:S02]  /*5810*/  MOV R120, RZ ;  /* 0x000000ff00787202 */ /* 0x000fe40000000f00 */
        /* <DEDUP_REMOVED lines=47> */
[----:B------:R-:W-:Y:S01]  /*5b10*/  ISETP.GE.U32.AND P4, PT, R87, UR36, PT ;  /* 0x0000002457007c0c */ /* 0x000fe2000bf86070 */
[----:B------:R-:W-:Y:S02]  /*5b20*/  VIADD R117, R109, 0x2 ;  /* 0x000000026d757836 */ /* 0x000fe40000000000 */
[----:B------:R-:W-:-:S03]  /*5b30*/  IMAD.MOV.U32 R124, RZ, RZ, RZ ;  /* 0x000000ffff7c7224 */ /* 0x000fc600078e00ff */
[----:B------:R-:W-:Y:S01]  /*5b40*/  ISETP.GE.U32.AND P1, PT, R117, UR36, PT ;  /* 0x0000002475007c0c */ /* 0x000fe2000bf26070 */
[C---:B------:R-:W-:Y:S01]  /*5b50*/  FMUL.FTZ R117, R85.reuse, R51 ;  /* 0x0000003355757220 */ /* 0x040fe20000410000 */
[----:B------:R-:W-:Y:S02]  /*5b60*/  IMAD.U32 R126, R42, 0x10000, RZ ;  /* 0x000100002a7e7824 */ /* 0x000fe400078e00ff */
[----:B------:R-:W-:Y:S03]  /*5b70*/  LDS.U16 R42, [R62+0xe] ;  /* 0x00000e003e2a7984 */ /* 0x000fe60000000400 */
[----:B------:R-:W3:Y:S01]  /*5b80*/  MUFU.EX2 R117, R117 ;  /* 0x0000007500757308 */ /* 0x000ee20000000800 */
[----:B------:R-:W-:Y:S01]  /*5b90*/  FMUL.FTZ R119, R85, R49 ;  /* 0x0000003155777220 */ /* 0x000fe20000410000 */
[----:B------:R-:W-:-:S05]  /*5ba0*/  FMUL.FTZ R126, R15, R126 ;  /* 0x0000007e0f7e7220 */ /* 0x000fca0000410000 */
[----:B------:R-:W4:Y:S01]  /*5bb0*/  MUFU.EX2 R119, R119 ;  /* 0x0000007700777308 */ /* 0x000f220000000800 */
[----:B------:R-:W-:Y:S02]  /*5bc0*/  FSEL R157, R126, RZ, !P1 ;  /* 0x000000ff7e9d7208 */ /* 0x000fe40004800000 */
[----:B---3--:R-:W-:Y:S01]  /*5bd0*/  FSEL R156, R117, 1, !P1 ;  /* 0x3f800000759c7808 */ /* 0x008fe20004800000 */
[----:B0-----:R-:W-:-:S04]  /*5be0*/  IMAD.U32 R40, R40, 0x10000, RZ ;  /* 0x0001000028287824 */ /* 0x001fc800078e00ff */
[----:B------:R-:W-:Y:S01]  /*5bf0*/  FMUL.FTZ R153, R13, R40 ;  /* 0x000000280d997220 */ /* 0x000fe20000410000 */
[----:B------:R-:W-:Y:S01]  /*5c00*/  VIADD R40, R109, 0xa ;  /* 0x0000000a6d287836 */ /* 0x000fe20000000000 */
[----:B----4-:R-:W-:-:S03]  /*5c10*/  FSEL R152, R119, 1, !P3 ;  /* 0x3f80000077987808 */ /* 0x010fc60005800000 */
        /* <DEDUP_REMOVED lines=12> */
[----:B------:R-:W-:Y:S02]  /*5ce0*/  ISETP.GE.U32.AND P0, PT, R115, UR36, PT ;  /* 0x0000002473007c0c */ /* 0x000fe4000bf06070 */
[----:B------:R-:W-:-:S04]  /*5cf0*/  IADD3 R115, PT, PT, R109, 0x3, RZ ;  /* 0x000000036d737810 */ /* 0x000fc80007ffe0ff */
[----:B------:R-:W-:Y:S01]  /*5d00*/  ISETP.GE.U32.AND P2, PT, R115, UR36, PT ;  /* 0x0000002473007c0c */ /* 0x000fe2000bf46070 */
[----:B------:R-:W-:-:S06]  /*5d10*/  FMUL.FTZ R115, R85, R52 ;  /* 0x0000003455737220 */ /* 0x000fcc0000410000 */
[----:B------:R-:W2:Y:S01]  /*5d20*/  MUFU.EX2 R115, R115 ;  /* 0x0000007300737308 */ /* 0x000ea20000000800 */
[----:B------:R-:W-:Y:S01]  /*5d30*/  @!P5 PRMT R124, R111, 0x5410, RZ ;  /* 0x000054106f7cd816 */ /* 0x000fe200000000ff */
[----:B------:R-:W-:Y:S01]  /*5d40*/  VIADD R111, R109, 0x6 ;  /* 0x000000066d6f7836 */ /* 0x000fe20000000000 */
[----:B--2---:R-:W-:Y:S01]  /*5d50*/  FSEL R158, R115, 1, !P0 ;  /* 0x3f800000739e7808 */ /* 0x004fe20004000000 */
[----:B------:R-:W-:Y:S01]  /*5d60*/  FMUL.FTZ R115, R85, R50 ;  /* 0x0000003255737220 */ /* 0x000fe20000410000 */
[----:B0-----:R-:W-:Y:S02]  /*5d70*/  SHF.L.U32 R87, R41, 0x10, RZ ;  /* 0x0000001029577819 */ /* 0x001fe400000006ff */
[----:B------:R-:W0:Y:S03]  /*5d80*/  LDS.U16 R41, [R63+0xc] ;  /* 0x00000c003f297984 */ /* 0x000e260000000400 */
[----:B------:R-:W-:Y:S01]  /*5d90*/  FMUL.FTZ R159, R16, R87 ;  /* 0x00000057109f7220 */ /* 0x000fe20000410000 */
[----:B------:R-:W-:Y:S01]  /*5da0*/  VIADD R87, R109, 0x7 ;  /* 0x000000076d577836 */ /* 0x000fe20000000000 */
[----:B------:R-:W2:Y:S03]  /*5db0*/  MUFU.EX2 R115, R115 ;  /* 0x0000007300737308 */ /* 0x000ea60000000800 */
[----:B------:R-:W-:-:S02]  /*5dc0*/  FSEL R159, R159, RZ, !P0 ;  /* 0x000000ff9f9f7208 */ /* 0x000fc40004000000 */
[----:B------:R-:W-:Y:S02]  /*5dd0*/  ISETP.GE.U32.AND P0, PT, R87, UR36, PT ;  /* 0x0000002457007c0c */ /* 0x000fe4000bf06070 */
[----:B------:R-:W3:Y:S01]  /*5de0*/  LDS.U16 R87, [R61+0x10] ;  /* 0x000010003d577984 */ /* 0x000ee20000000400 */
[----:B------:R-:W-:Y:S01]  /*5df0*/  ISETP.GE.U32.AND P5, PT, R111, UR36, PT ;  /* 0x000000246f007c0c */ /* 0x000fe2000bfa6070 */
[----:B------:R-:W-:Y:S01]  /*5e00*/  IMAD.U32 R111, R43, 0x10000, RZ ;  /* 0x000100002b6f7824 */ /* 0x000fe200078e00ff */
[----:B------:R-:W-:Y:S01]  /*5e10*/  @!P6 PRMT R124, R124, 0x5410, R113 ;  /* 0x000054107c7ce816 */ /* 0x000fe20000000071 */
[----:B------:R-:W4:Y:S02]  /*5e20*/  LDS.U16 R43, [R60+0x12] ;  /* 0x000012003c2b7984 */ /* 0x000f240000000400 */
[----:B------:R-:W-:Y:S01]  /*5e30*/  FMUL.FTZ R155, R14, R111 ;  /* 0x0000006f0e9b7220 */ /* 0x000fe20000410000 */
[----:B------:R-:W-:Y:S01]  /*5e40*/  VIADD R111, R109, 0x9 ;  /* 0x000000096d6f7836 */ /* 0x000fe20000000000 */
[----:B--2---:R-:W-:-:S02]  /*5e50*/  FSEL R154, R115, 1, !P2 ;  /* 0x3f800000739a7808 */ /* 0x004fc40005000000 */
[----:B------:R-:W-:Y:S02]  /*5e60*/  IADD3 R113, PT, PT, R109, 0x8, RZ ;  /* 0x000000086d717810 */ /* 0x000fe40007ffe0ff */
[----:B------:R-:W-:Y:S02]  /*5e70*/  FSEL R155, R155, RZ, !P2 ;  /* 0x000000ff9b9b7208 */ /* 0x000fe40005000000 */
[----:B------:R-:W-:Y:S02]  /*5e80*/  ISETP.GE.U32.AND P2, PT, R111, UR36, PT ;  /* 0x000000246f007c0c */ /* 0x000fe4000bf46070 */
[----:B------:R-:W-:Y:S02]  /*5e90*/  SHF.L.U32 R111, R84, 0x10, RZ ;  /* 0x00000010546f7819 */ /* 0x000fe400000006ff */
[----:B------:R-:W-:Y:S01]  /*5ea0*/  ISETP.GE.U32.AND P1, PT, R113, UR36, PT ;  /* 0x0000002471007c0c */ /* 0x000fe2000bf26070 */
[----:B------:R-:W-:Y:S02]  /*5eb0*/  FMUL.FTZ R113, R85, R48 ;  /* 0x0000003055717220 */ /* 0x000fe40000410000 */
[----:B------:R-:W-:-:S04]  /*5ec0*/  FMUL.FTZ R111, R12, R111 ;  /* 0x0000006f0c6f7220 */ /* 0x000fc80000410000 */
[----:B------:R-:W2:Y:S01]  /*5ed0*/  MUFU.EX2 R113, R113 ;  /* 0x0000007100717308 */ /* 0x000ea20000000800 */
[----:B------:R-:W-:Y:S01]  /*5ee0*/  FSEL R151, R111, RZ, !P4 ;  /* 0x000000ff6f977208 */ /* 0x000fe20006000000 */
[----:B------:R-:W-:Y:S01]  /*5ef0*/  FMUL.FTZ R111, R85, R45 ;  /* 0x0000002d556f7220 */ /* 0x000fe20000410000 */
[----:B0-----:R-:W-:-:S04]  /*5f00*/  IMAD.U32 R40, R41, 0x10000, RZ ;  /* 0x0001000029287824 */ /* 0x001fc800078e00ff */
[----:B------:R-:W-:Y:S01]  /*5f10*/  FMUL.FTZ R40, R11, R40 ;  /* 0x000000280b287220 */ /* 0x000fe20000410000 */
[----:B------:R-:W0:Y:S01]  /*5f20*/  MUFU.EX2 R111, R111 ;  /* 0x0000006f006f7308 */ /* 0x000e220000000800 */
[----:B------:R-:W-:-:S03]  /*5f30*/  VIADD R41, R109, 0xb ;  /* 0x0000000b6d297836 */ /* 0x000fc60000000000 */
[----:B------:R-:W-:Y:S01]  /*5f40*/  FSEL R149, R40, RZ, !P5 ;  /* 0x000000ff28957208 */ /* 0x000fe20006800000 */
[----:B------:R-:W-:Y:S01]  /*5f50*/  FMUL.FTZ R84, R85, R46 ;  /* 0x0000002e55547220 */ /* 0x000fe20000410000 */
[----:B--2---:R-:W-:Y:S01]  /*5f60*/  FSEL R150, R113, 1, !P4 ;  /* 0x3f80000071967808 */ /* 0x004fe20006000000 */
[----:B---3--:R-:W-:Y:S01]  /*5f70*/  IMAD.U32 R40, R87, 0x10000, RZ ;  /* 0x0001000057287824 */ /* 0x008fe200078e00ff */
[----:B------:R-:W-:Y:S01]  /*5f80*/  ISETP.GE.U32.AND P4, PT, R41, UR36, PT ;  /* 0x0000002429007c0c */ /* 0x000fe2000bf86070 */
[----:B------:R-:W2:Y:S01]  /*5f90*/  LDS.U16 R87, [R59+0x14] ;  /* 0x000014003b577984 */ /* 0x000ea20000000400 */
[----:B------:R-:W-:Y:S02]  /*5fa0*/  IMAD.U32 R41, R42, 0x10000, RZ ;  /* 0x000100002a297824 */ /* 0x000fe400078e00ff */
[----:B------:R-:W-:Y:S01]  /*5fb0*/  FMUL.FTZ R42, R85, R44 ;  /* 0x0000002c552a7220 */ /* 0x000fe20000410000 */
[----:B------:R-:W3:Y:S01]  /*5fc0*/  MUFU.EX2 R84, R84 ;  /* 0x0000005400547308 */ /* 0x000ee20000000800 */
[----:B0-----:R-:W-:-:S02]  /*5fd0*/  FSEL R144, R111, 1, !P1 ;  /* 0x3f8000006f907808 */ /* 0x001fc40004800000 */
[----:B------:R-:W0:Y:S02]  /*5fe0*/  LDS.U16 R111, [R58+0x16] ;  /* 0x000016003a6f7984 */ /* 0x000e240000000400 */
[----:B------:R-:W5:Y:S01]  /*5ff0*/  MUFU.EX2 R42, R42 ;  /* 0x0000002a002a7308 */ /* 0x000f620000000800 */
[----:B------:R-:W-:Y:S01]  /*6000*/  FMUL.FTZ R145, R9, R40 ;  /* 0x0000002809917220 */ /* 0x000fe20000410000 */
[----:B----4-:R-:W-:Y:S01]  /*6010*/  SHF.L.U32 R43, R43, 0x10, RZ ;  /* 0x000000102b2b7819 */ /* 0x010fe200000006ff */
[C---:B------:R-:W-:Y:S01]  /*6020*/  VIADD R40, R109.reuse, 0xe ;  /* 0x0000000e6d287836 */ /* 0x040fe20000000000 */
[----:B------:R-:W-:Y:S01]  /*6030*/  IADD3 R113, PT, PT, R109, 0xc, RZ ;  /* 0x0000000c6d717810 */ /* 0x000fe20007ffe0ff */
[----:B------:R-:W-:Y:S01]  /*6040*/  FMUL.FTZ R147, R10, R41 ;  /* 0x000000290a937220 */ /* 0x000fe20000410000 */
[----:B------:R-:W-:Y:S01]  /*6050*/  FSEL R145, R145, RZ, !P1 ;  /* 0x000000ff91917208 */ /* 0x000fe20004800000 */
[----:B------:R-:W-:Y:S01]  /*6060*/  FMUL.FTZ R43, R8, R43 ;  /* 0x0000002b082b7220 */ /* 0x000fe20000410000 */
[----:B------:R-:W-:Y:S01]  /*6070*/  ISETP.GE.U32.AND P1, PT, R40, UR36, PT ;  /* 0x0000002428007c0c */ /* 0x000fe2000bf26070 */
[----:B------:R-:W-:Y:S01]  /*6080*/  VIADD R41, R109, 0xd ;  /* 0x0000000d6d297836 */ /* 0x000fe20000000000 */
[----:B------:R-:W-:Y:S01]  /*6090*/  FSEL R148, R117, 1, !P5 ;  /* 0x3f80000075947808 */ /* 0x000fe20006800000 */
[----:B------:R-:W-:Y:S01]  /*60a0*/  VIADD R40, R109, 0xf ;  /* 0x0000000f6d287836 */ /* 0x000fe20000000000 */
[----:B------:R-:W-:-:S02]  /*60b0*/  ISETP.GE.U32.AND P5, PT, R113, UR36, PT ;  /* 0x0000002471007c0c */ /* 0x000fc4000bfa6070 */
[----:B---3--:R-:W-:Y:S02]  /*60c0*/  FSEL R146, R84, 1, !P0 ;  /* 0x3f80000054927808 */ /* 0x008fe40004000000 */
[----:B------:R-:W3:Y:S01]  /*60d0*/  LDS.U16 R84, [R57+0x18] ;  /* 0x0000180039547984 */ /* 0x000ee20000000400 */
[----:B------:R-:W-:Y:S02]  /*60e0*/  PRMT R113, R86, 0x7632, R113 ;  /* 0x0000763256717816 */ /* 0x000fe40000000071 */
[----:B------:R-:W-:Y:S02]  /*60f0*/  FSEL R147, R147, RZ, !P0 ;  /* 0x000000ff93937208 */ /* 0x000fe40004000000 */
[----:B------:R-:W-:Y:S02]  /*6100*/  FSEL R143, R43, RZ, !P2 ;  /* 0x000000ff2b8f7208 */ /* 0x000fe40005000000 */
[----:B-----5:R-:W-:Y:S01]  /*6110*/  FSEL R142, R42, 1, !P2 ;  /* 0x3f8000002a8e7808 */ /* 0x020fe20005000000 */
[----:B------:R-:W4:Y:S01]  /*6120*/  LDS.U16 R43, [R69] ;  /* 0x00000000452b7984 */ /* 0x000f220000000400 */
[----:B------:R-:W-:-:S02]  /*6130*/  ISETP.GE.U32.AND P0, PT, R41, UR36, PT ;  /* 0x0000002429007c0c */ /* 0x000fc4000bf06070 */
        /* <DEDUP_REMOVED lines=14> */
[----:B------:R-:W-:Y:S02]  /*6220*/  IMAD.U32 R86, R87, 0x10000, RZ ;  /* 0x0001000057567824 */ /* 0x000fe400078e00ff */
        /* <DEDUP_REMOVED lines=8> */
[----:B------:R-:W-:Y:S02]  /*62b0*/  SHF.L.U32 R111, R111, 0x10, RZ ;  /* 0x000000106f6f7819 */ /* 0x000fe400000006ff */
[----:B------:R-:W4:Y:S01]  /*62c0*/  MUFU.EX2 R85, R85 ;  /* 0x0000005500557308 */ /* 0x000f220000000800 */
[----:B------:R5:W-:Y:S01]  /*62d0*/  STS.U16 [R79+0x1200], R116 ;  /* 0x001200744f007388 */ /* 0x000be20000000400 */
[----:B------:R-:W-:Y:S02]  /*62e0*/  FSEL R141, R86, RZ, !P3 ;  /* 0x000000ff568d7208 */ /* 0x000fe40005800000 */
[----:B--2---:R-:W-:Y:S01]  /*62f0*/  FSEL R140, R112, 1, !P3 ;  /* 0x3f800000708c7808 */ /* 0x004fe20005800000 */
[----:B------:R-:W-:Y:S01]  /*6300*/  STS.U16 [R78+0x1240], R119 ;  /* 0x001240774e007388 */ /* 0x000fe20000000400 */
[----:B------:R-:W-:-:S02]  /*6310*/  PRMT R115, R122, 0x7632, R115 ;  /* 0x000076327a737816 */ /* 0x000fc40000000073 */
[----:B------:R-:W-:Y:S01]  /*6320*/  ISETP.NE.AND P3, PT, RZ, UR10, PT ;  /* 0x0000000aff007c0c */ /* 0x000fe2000bf65270 */
        /* <DEDUP_REMOVED lines=17> */
[----:B------:R-:W-:-:S03]  /*6440*/  IMAD.U32 R128, R84, 0x10000, RZ ;  /* 0x0001000054807824 */ /* 0x000fc600078e00ff */
[----:B------:R-:W-:Y:S04]  /*6450*/  LDS.U16 R113, [R67+0x1084] ;  /* 0x0010840043717984 */ /* 0x000fe80000000400 */
[----:B------:R-:W3:Y:S04]  /*6460*/  LDS.U16 R114, [R66+0x1086] ;  /* 0x0010860042727984 */ /* 0x000ee80000000400 */
[----:B------:R-:W4:Y:S04]  /*6470*/  LDS.U16 R115, [R65+0x1088] ;  /* 0x0010880041737984 */ /* 0x000f280000000400 */
[----:B------:R-:W5:Y:S04]  /*6480*/  LDS.U16 R116, [R64+0x108a] ;  /* 0x00108a0040747984 */ /* 0x000f680000000400 */
[----:B------:R-:W-:Y:S04]  /*6490*/  LDS.U16 R117, [R63+0x108c] ;  /* 0x00108c003f757984 */ /* 0x000fe80000000400 */
[----:B------:R-:W5:Y:S04]  /*64a0*/  LDS.U16 R118, [R62+0x108e] ;  /* 0x00108e003e767984 */ /* 0x000f680000000400 */
[----:B------:R-:W5:Y:S04]  /*64b0*/  LDS.U16 R119, [R61+0x1090] ;  /* 0x001090003d777984 */ /* 0x000f680000000400 */
[----:B------:R-:W5:Y:S04]  /*64c0*/  LDS.U16 R120, [R60+0x1092] ;  /* 0x001092003c787984 */ /* 0x000f680000000400 */
[----:B------:R-:W-:Y:S04]  /*64d0*/  LDS.U16 R121, [R59+0x1094] ;  /* 0x001094003b797984 */ /* 0x000fe80000000400 */
[----:B------:R-:W5:Y:S04]  /*64e0*/  LDS.U16 R122, [R58+0x1096] ;  /* 0x001096003a7a7984 */ /* 0x000f680000000400 */
[----:B------:R-:W5:Y:S04]  /*64f0*/  LDS.U16 R123, [R57+0x1098] ;  /* 0x00109800397b7984 */ /* 0x000f680000000400 */
[----:B------:R-:W5:Y:S04]  /*6500*/  LDS.U16 R124, [R56+0x109a] ;  /* 0x00109a00387c7984 */ /* 0x000f680000000400 */
[----:B------:R-:W5:Y:S04]  /*6510*/  LDS.U16 R125, [R55+0x109c] ;  /* 0x00109c00377d7984 */ /* 0x000f680000000400 */
[----:B------:R-:W5:Y:S04]  /*6520*/  LDS.U16 R126, [R54+0x109e] ;  /* 0x00109e00367e7984 */ /* 0x000f680000000400 */
[----:B------:R-:W5:Y:S01]  /*6530*/  @P3 LDS.64 R84, [UR46] ;  /* 0x0000002eff543984 */ /* 0x000f620008000a00 */
[----:B------:R-:W4:Y:S01]  /*6540*/  MUFU.EX2 R87, R87 ;  /* 0x0000005700577308 */ /* 0x000f220000000800 */
[----:B------:R-:W-:-:S02]  /*6550*/  IMAD.U32 R86, R43, 0x10000, RZ ;  /* 0x000100002b567824 */ /* 0x000fc400078e00ff */
[----:B------:R-:W-:Y:S01]  /*6560*/  IMAD.U32 R43, R40, 0x10000, RZ ;  /* 0x00010000282b7824 */ /* 0x000fe200078e00ff */
[----:B------:R-:W-:Y:S01]  /*6570*/  SHF.L.U32 R40, R41, 0x10, RZ ;  /* 0x0000001029287819 */ /* 0x000fe200000006ff */
[----:B-1----:R-:W-:Y:S02]  /*6580*/  IMAD.U32 R41, R42, 0x10000, RZ ;  /* 0x000100002a297824 */ /* 0x002fe400078e00ff */
[----:B------:R-:W-:Y:S01]  /*6590*/  FMUL.FTZ R128, R5, R128 ;  /* 0x0000008005807220 */ /* 0x000fe20000410000 */
[----:B------:R-:W-:Y:S01]  /*65a0*/  FMUL.FTZ R86, R17, R86 ;  /* 0x0000005611567220 */ /* 0x000fe20000410000 */
[----:B------:R-:W-:Y:S01]  /*65b0*/  FMUL.FTZ R43, R4, R43 ;  /* 0x0000002b042b7220 */ /* 0x000fe20000410000 */
[----:B------:R-:W-:Y:S01]  /*65c0*/  FMUL.FTZ R40, R3, R40 ;  /* 0x0000002803287220 */ /* 0x000fe20000410000 */
[----:B------:R-:W-:Y:S01]  /*65d0*/  FMUL.FTZ R41, R2, R41 ;  /* 0x0000002902297220 */ /* 0x000fe20000410000 */
[----:B------:R-:W-:Y:S01]  /*65e0*/  ISETP.GE.U32.AND P4, PT, R109, UR36, PT ;  /* 0x000000246d007c0c */ /* 0x000fe2000bf86070 */
[----:B0-----:R-:W-:Y:S01]  /*65f0*/  IMAD.U32 R111, R111, 0x10000, RZ ;  /* 0x000100006f6f7824 */ /* 0x001fe200078e00ff */
[----:B------:R-:W-:Y:S01]  /*6600*/  FSEL R131, R128, RZ, !P5 ;  /* 0x000000ff80837208 */ /* 0x000fe20006800000 */
[----:B--2---:R-:W-:Y:S01]  /*6610*/  IMAD.U32 R112, R112, 0x10000, RZ ;  /* 0x0001000070707824 */ /* 0x004fe200078e00ff */
[----:B------:R-:W-:Y:S01]  /*6620*/  FSEL R136, R136, 1, !P0 ;  /* 0x3f80000088887808 */ /* 0x000fe20004000000 */
[----:B---3--:R-:W-:Y:S01]  /*6630*/  IMAD.U32 R114, R114, 0x10000, RZ ;  /* 0x0001000072727824 */ /* 0x008fe200078e00ff */
[----:B----4-:R-:W-:Y:S01]  /*6640*/  FSEL R135, R87, 1, !P1 ;  /* 0x3f80000057877808 */ /* 0x010fe20004800000 */
[----:B------:R-:W-:Y:S01]  /*6650*/  IMAD.U32 R115, R115, 0x10000, RZ ;  /* 0x0001000073737824 */ /* 0x000fe200078e00ff */
[----:B------:R-:W-:Y:S01]  /*6660*/  FSEL R133, R86, RZ, !P4 ;  /* 0x000000ff56857208 */ /* 0x000fe20006000000 */
[----:B-----5:R-:W-:Y:S01]  /*6670*/  IMAD.U32 R116, R116, 0x10000, RZ ;  /* 0x0001000074747824 */ /* 0x020fe200078e00ff */
[----:B------:R-:W-:Y:S01]  /*6680*/  FSEL R132, R132, 1, !P4 ;  /* 0x3f80000084847808 */ /* 0x000fe20006000000 */
[----:B------:R-:W-:Y:S01]  /*6690*/  IMAD.U32 R118, R118, 0x10000, RZ ;  /* 0x0001000076767824 */ /* 0x000fe200078e00ff */
[----:B------:R-:W-:Y:S01]  /*66a0*/  FSEL R130, R43, RZ, !P0 ;  /* 0x000000ff2b827208 */ /* 0x000fe20004000000 */
[----:B------:R-:W-:Y:S01]  /*66b0*/  IMAD.U32 R119, R119, 0x10000, RZ ;  /* 0x0001000077777824 */ /* 0x000fe200078e00ff */
[----:B------:R-:W-:Y:S01]  /*66c0*/  FSEL R129, R40, RZ, !P1 ;  /* 0x000000ff28817208 */ /* 0x000fe20004800000 */
[----:B------:R-:W-:Y:S01]  /*66d0*/  IMAD.U32 R120, R120, 0x10000, RZ ;  /* 0x0001000078787824 */ /* 0x000fe200078e00ff */
[----:B------:R-:W-:Y:S01]  /*66e0*/  FSEL R128, R41, RZ, !P2 ;  /* 0x000000ff29807208 */ /* 0x000fe20005000000 */
[----:B------:R-:W-:Y:S01]  /*66f0*/  IMAD.U32 R122, R122, 0x10000, RZ ;  /* 0x000100007a7a7824 */ /* 0x000fe200078e00ff */
[----:B------:R-:W-:Y:S01]  /*6700*/  SHF.L.U32 R113, R113, 0x10, RZ ;  /* 0x0000001071717819 */ /* 0x000fe200000006ff */
[----:B------:R-:W-:Y:S01]  /*6710*/  IMAD.U32 R123, R123, 0x10000, RZ ;  /* 0x000100007b7b7824 */ /* 0x000fe200078e00ff */
[----:B------:R-:W-:Y:S01]  /*6720*/  SHF.L.U32 R117, R117, 0x10, RZ ;  /* 0x0000001075757819 */ /* 0x000fe200000006ff */
[----:B------:R-:W-:Y:S01]  /*6730*/  IMAD.U32 R124, R124, 0x10000, RZ ;  /* 0x000100007c7c7824 */ /* 0x000fe200078e00ff */
[----:B------:R-:W-:-:S02]  /*6740*/  SHF.L.U32 R121, R121, 0x10, RZ ;  /* 0x0000001079797819 */ /* 0x000fc400000006ff */
[----:B------:R-:W-:Y:S01]  /*6750*/  SHF.L.U32 R125, R125, 0x10, RZ ;  /* 0x000000107d7d7819 */ /* 0x000fe200000006ff */
[----:B------:R-:W-:Y:S01]  /*6760*/  IMAD.U32 R126, R126, 0x10000, RZ ;  /* 0x000100007e7e7824 */ /* 0x000fe200078e00ff */
        /* <DEDUP_REMOVED lines=19> */
.L_x_4795:
[----:B------:R-:W-:Y:S01]  /*68a0*/  IMAD.MOV.U32 R85, RZ, RZ, RZ ;  /* 0x000000ffff557224 */ /* 0x000fe200078e00ff */
[----:B------:R-:W-:Y:S06]  /*68b0*/  BRA.U !UP2, `(.L_x_4794) ;  /* 0x000000010a147547 */ /* 0x000fec000b800000 */
[----:B------:R-:W-:-:S04]  /*68c0*/  UIADD3 UR6, UP0, UPT, UR27, UR11, URZ ;  /* 0x0000000b1b067290 */ /* 0x000fc8000ff1e0ff */
[----:B------:R-:W-:Y:S02]  /*68d0*/  UIADD3.X UR7, UPT, UPT, UR25, UR13, URZ, UP0, !UPT ;  /* 0x0000000d19077290 */ /* 0x000fe400087fe4ff */
[----:B------:R-:W-:-:S04]  /*68e0*/  IMAD.U32 R40, RZ, RZ, UR6 ;  /* 0x00000006ff287e24 */ /* 0x000fc8000f8e00ff */
[----:B------:R-:W-:-:S05]  /*68f0*/  IMAD.U32 R41, RZ, RZ, UR7 ;  /* 0x00000007ff297e24 */ /* 0x000fca000f8e00ff */
[----:B------:R1:W5:Y:S02]  /*6900*/  LDG.E R85, desc[UR34][R40.64] ;  /* 0x0000002228557981 */ /* 0x000364000c1e1900 */
.L_x_4794:
        /* <DEDUP_REMOVED lines=104> */
[----:B------:R-:W-:Y:S02]  /*6f90*/  @!P0 IMAD.MOV.U32 R86, RZ, RZ, R84 ;  /* 0x000000ffff568224 */ /* 0x000fe400078e0054 */
[----:B------:R-:W-:-:S07]  /*6fa0*/  @!P0 IMAD.MOV.U32 R87, RZ, RZ, R85 ;  /* 0x000000ffff578224 */ /* 0x000fce00078e0055 */
.L_x_4797:
[----:B------:R-:W-:Y:S05]  /*6fb0*/  BSYNC.RECONVERGENT B0 ;  /* 0x0000000000007941 */ /* 0x000fea0003800200 */
.L_x_4796:
        /* <DEDUP_REMOVED lines=39> */
.L_x_4801:
        /* <DEDUP_REMOVED lines=35> */
.L_x_4802:
        /* <DEDUP_REMOVED lines=10> */
.L_x_4800:
        /* <DEDUP_REMOVED lines=9> */
.L_x_4799:
[----:B------:R-:W-:Y:S05]  /*7590*/  BSYNC.RECONVERGENT B0 ;  /* 0x0000000000007941 */ /* 0x000fea0003800200 */
.L_x_4798:
        /* <DEDUP_REMOVED lines=32> */
.L_x_4793:
[----:B------:R-:W-:Y:S01]  /*77a0*/  BAR.SYNC.DEFER_BLOCKING 0x0 ;  /* 0x0000000000007b1d */ /* 0x000fe20000010000 */
[----:B------:R-:W-:Y:S01]  /*77b0*/  F2FP.BF16.F32.PACK_AB R24, R24, R25 ;  /* 0x000000191818723e */ /* 0x000fe200000010ff */
[----:B------:R-:W-:Y:S01]  /*77c0*/  UIADD3 UR10, UPT, UPT, UR10, 0x1, URZ ;  /* 0x000000010a0a7890 */ /* 0x000fe2000fffe0ff */
[----:B------:R-:W-:Y:S01]  /*77d0*/  F2FP.BF16.F32.PACK_AB R22, R22, R23 ;  /* 0x000000171616723e */ /* 0x000fe200000010ff */
[----:B------:R-:W-:Y:S01]  /*77e0*/  UIADD3 UR9, UPT, UPT, UR36, UR9, URZ ;  /* 0x0000000924097290 */ /* 0x000fe2000fffe0ff */
[----:B------:R-:W-:-:S03]  /*77f0*/  PRMT R34, R24, 0x7632, R34 ;  /* 0x0000763218227816 */ /* 0x000fc60000000022 */
[----:B------:R-:W1:Y:S01]  /*7800*/  S2UR UR11, SR_CTAID.X ;  /* 0x00000000000b79c3 */ /* 0x000e620000002500 */
[----:B------:R-:W-:Y:S01]  /*7810*/  F2FP.BF16.F32.PACK_AB R20, R20, R21 ;  /* 0x000000151414723e */ /* 0x000fe200000010ff */
[----:B------:R-:W1:Y:S01]  /*7820*/  LDCU.128 UR16, c[0x0][0x430] ;  /* 0x00008600ff1077ac */ /* 0x000e620008000c00 */
[----:B------:R-:W-:Y:S02]  /*7830*/  PRMT R2, R22, 0x7632, R2 ;  /* 0x0000763216027816 */ /* 0x000fe40000000002 */
[----:B------:R-:W-:Y:S01]  /*7840*/  F2FP.BF16.F32.PACK_AB R19, R33, R19 ;  /* 0x000000132113723e */ /* 0x000fe200000010ff */
[----:B------:R-:W-:Y:S01]  /*7850*/  UMOV UR13, URZ ;  /* 0x000000ff000d7c82 */ /* 0x000fe20008000000 */
[----:B------:R-:W-:Y:S01]  /*7860*/  PRMT R3, R20, 0x7632, R3 ;  /* 0x0000763214037816 */ /* 0x000fe20000000003 */
[----:B------:R-:W2:Y:S01]  /*7870*/  S2UR UR14, SR_CTAID.Y ;  /* 0x00000000000e79c3 */ /* 0x000ea20000002600 */
[----:B------:R-:W-:Y:S01]  /*7880*/  F2FP.BF16.F32.PACK_AB R31, R31, R32 ;  /* 0x000000201f1f723e */ /* 0x000fe200000010ff */
[----:B------:R-:W3:Y:S01]  /*7890*/  LDCU.64 UR38, c[0x0][0x4a8] ;  /* 0x00009500ff2677ac */ /* 0x000ee20008000a00 */
[----:B------:R-:W-:-:S02]  /*78a0*/  PRMT R4, R19, 0x7632, R4 ;  /* 0x0000763213047816 */ /* 0x000fc40000000004 */
[----:B------:R-:W-:Y:S01]  /*78b0*/  F2FP.BF16.F32.PACK_AB R29, R29, R30 ;  /* 0x0000001e1d1d723e */ /* 0x000fe200000010ff */
[----:B------:R-:W-:Y:S01]  /*78c0*/  UISETP.NE.AND UP0, UPT, UR10, UR32, UPT ;  /* 0x000000200a00728c */ /* 0x000fe2000bf05270 */
[----:B------:R-:W-:Y:S01]  /*78d0*/  PRMT R30, R31, 0x7632, R30 ;  /* 0x000076321f1e7816 */ /* 0x000fe2000000001e */
[----:B------:R-:W-:Y:S01]  /*78e0*/  UIMAD.WIDE.U32 UR22, UR36, 0x2, UR22 ;  /* 0x00000002241678a5 */ /* 0x000fe2000f8e0016 */
[----:B------:R-:W-:Y:S01]  /*78f0*/  F2FP.BF16.F32.PACK_AB R18, R18, R28 ;  /* 0x0000001c1212723e */ /* 0x000fe200000010ff */
[----:B------:R-:W-:Y:S01]  /*7900*/  STS.U16 [R69], R24 ;  /* 0x0000001845007388 */ /* 0x000fe20000000400 */
[----:B------:R-:W-:Y:S01]  /*7910*/  ISETP.NE.AND P0, PT, R110, RZ, PT ;  /* 0x000000ff6e00720c */ /* 0x000fe20003f05270 */
[----:B------:R-:W-:Y:S01]  /*7920*/  UIMAD.WIDE.U32 UR30, UR36, 0x2, UR30 ;  /* 0x00000002241e78a5 */ /* 0x000fe2000f8e001e */
[----:B------:R-:W-:Y:S01]  /*7930*/  F2FP.BF16.F32.PACK_AB R26, R26, R27 ;  /* 0x0000001b1a1a723e */ /* 0x000fe200000010ff */
        /* <DEDUP_REMOVED lines=90> */
.L_x_4805:
        /* <DEDUP_REMOVED lines=10> */
.L_x_8052:


//--------------------- .text._Z25selective_scan_fwd_kernelI32Selective_Scan_fwd_kernel_traitsILi128ELi16ELi1ELb0ELb1ELb1ELb0ELb1EN3c108BFloat16EffEEv13SSMParamsBase --------------------------
	.section	.text._Z25selective_scan_fwd_kernelI32Selective_Scan_fwd_kernel_traitsILi128ELi16ELi1ELb0ELb1ELb1ELb0ELb1EN3c108BFloat16EffEEv13SSMParamsBase,"ax",@progbits
	.align	128
        .global         _Z25selective_scan_fwd_kernelI32Selective_Scan_fwd_kernel_traitsILi128ELi16ELi1ELb0ELb1ELb1ELb0ELb1EN3c108BFloat16EffEEv13SSMParamsBase
        .type           _Z25selective_scan_fwd_kernelI32Selective_Scan_fwd_kernel_traitsILi128ELi16ELi1ELb0ELb1ELb1ELb0ELb1EN3c108BFloat16EffEEv13SSMParamsBase,@function
        .size           _Z25selective_scan_fwd_kernelI32Selective_Scan_fwd_kernel_traitsILi128ELi16ELi1ELb0ELb1ELb1ELb0ELb1EN3c108BFloat16EffEEv13SSMParamsBase,(.L_x_8053 - _Z25selective_scan_fwd_kernelI32Selective_Scan_fwd_kernel_traitsILi128ELi16ELi1ELb0ELb1ELb1ELb0ELb1EN3c108BFloat16EffEEv13SSMParamsBase)
        .other          _Z25selective_scan_fwd_kernelI32Selective_Scan_fwd_kernel_traitsILi128ELi16ELi1ELb0ELb1ELb1ELb0ELb1EN3c108BFloat16EffEEv13SSMParamsBase,@"STO_CUDA_ENTRY STV_DEFAULT"
_Z25selective_scan_fwd_kernelI32Selective_Scan_fwd_kernel_traitsILi128ELi16ELi1ELb0ELb1ELb1ELb0ELb1EN3c108BFloat16EffEEv13SSMParamsBase:
.text._Z25selective_scan_fwd_kernelI32Selective_Scan_fwd_kernel_traitsILi128ELi16ELi1ELb0ELb1ELb1ELb0ELb1EN3c108BFloat16EffEEv13SSMParamsBase:
        /* <DEDUP_REMOVED lines=57> */
.L_x_4806:
        /* <DEDUP_REMOVED lines=31> */
[----:B----4-:R-:W-:-:S06]  /*0580*/  IADD3 R2, PT, PT, R0, 0xffffffe, RZ ;  /* 0x0ffffffe00027810 */ /* 0x010fcc0007ffe0ff */
        /* <DEDUP_REMOVED lines=69> */
.L_x_4807:
        /* <DEDUP_REMOVED lines=10> */
.L_x_4808:
        /* <DEDUP_REMOVED lines=42> */
[----:B------:R-:W-:Y:S01]  /*0d20*/  MOV R7, UR5 ;  /* 0x0000000500077c02 */ /* 0x000fe20008000f00 */
[----:B------:R-:W-:Y:S01]  /*0d30*/  IMAD.U32 R5, RZ, RZ, UR11 ;  /* 0x0000000bff057e24 */ /* 0x000fe2000f8e00ff */
[----:B------:R-:W0:Y:S01]  /*0d40*/  LDCU.64 UR6, c[0x0][0x4f8] ;  /* 0x00009f00ff0677ac */ /* 0x000e220008000a00 */
[----:B------:R-:W-:Y:S01]  /*0d50*/  IMAD.U32 R9, RZ, RZ, UR13 ;  /* 0x0000000dff097e24 */ /* 0x000fe2000f8e00ff */
[----:B------:R-:W2:Y:S01]  /*0d60*/  @P0 LDG.E R2, desc[UR34][R2.64] ;  /* 0x0000002202020981 */ /* 0x000ea2000c1e1900 */
[----:B------:R-:W1:Y:S03]  /*0d70*/  LDCU UR10, c[0x0][0x3ac] ;  /* 0x00007580ff0a77ac */ /* 0x000e660008000800 */
[----:B------:R-:W3:Y:S01]  /*0d80*/  @P1 LDG.E R4, desc[UR34][R4.64] ;  /* 0x0000002204041981 */ /* 0x000ee2000c1e1900 */
[----:B------:R-:W4:Y:S03]  /*0d90*/  LDCU.64 UR12, c[0x0][0x500] ;  /* 0x0000a000ff0c77ac */ /* 0x000f260008000a00 */
[----:B------:R-:W5:Y:S04]  /*0da0*/  @!P2 LDG.E R6, desc[UR34][R6.64] ;  /* 0x000000220606a981 */ /* 0x000f68000c1e1900 */
[----:B------:R-:W5:Y:S01]  /*0db0*/  @!P3 LDG.E R8, desc[UR34][R8.64] ;  /* 0x000000220808b981 */ /* 0x000f62000c1e1900 */
[----:B------:R-:W-:Y:S01]  /*0dc0*/  UMOV UR4, URZ ;  /* 0x000000ff00047c82 */ /* 0x000fe20008000000 */
[----:B------:R-:W-:Y:S01]  /*0dd0*/  UMOV UR5, URZ ;  /* 0x000000ff00057c82 */ /* 0x000fe20008000000 */
[----:B------:R-:W-:Y:S01]  /*0de0*/  UMOV UR11, URZ ;  /* 0x000000ff000b7c82 */ /* 0x000fe20008000000 */
[----:B0-----:R-:W-:-:S02]  /*0df0*/  UISETP.EQ.U32.AND UP3, UPT, UR6, URZ, UPT ;  /* 0x000000ff0600728c */ /* 0x001fc4000bf62070 */
[----:B-1----:R-:W-:Y:S02]  /*0e00*/  USEL UR10, UR10, 0x800, UP5 ;  /* 0x000008000a0a7887 */ /* 0x002fe4000a800000 */
[----:B----4-:R-:W-:-:S04]  /*0e10*/  UISETP.NE.U32.AND UP0, UPT, UR12, URZ, UPT ;  /* 0x000000ff0c00728c */ /* 0x010fc8000bf05070 */
[----:B------:R-:W-:-:S04]  /*0e20*/  UISETP.NE.AND.EX UP0, UPT, UR13, URZ, UPT, UP0 ;  /* 0x000000ff0d00728c */ /* 0x000fc8000bf05300 */
[----:B------:R-:W-:Y:S01]  /*0e30*/  UISETP.EQ.OR.EX UP0, UPT, UR7, URZ, !UP0, UP3 ;  /* 0x000000ff0700728c */ /* 0x000fe2000c702730 */
[----:B--2---:R-:W-:Y:S02]  /*0e40*/  @P0 R2UR UR4, R2 ;  /* 0x00000000020402ca */ /* 0x004fe400000e0000 */
[----:B---3--:R-:W-:Y:S02]  /*0e50*/  @P1 R2UR UR5, R4 ;  /* 0x00000000040512ca */ /* 0x008fe400000e0000 */
        /* <DEDUP_REMOVED lines=8> */
[----:B------:R-:W-:Y:S01]  /*0ee0*/  IMAD.U32 R4, RZ, RZ, UR6 ;  /* 0x00000006ff047e24 */ /* 0x000fe2000f8e00ff */
[----:B------:R-:W-:-:S04]  /*0ef0*/  MOV R5, UR7 ;  /* 0x0000000700057c02 */ /* 0x000fc80008000f00 */
        /* <DEDUP_REMOVED lines=28> */
.L_x_4809:
        /* <DEDUP_REMOVED lines=8> */
[----:B------:R-:W-:-:S04]  /*1140*/  IABS R4, R4 ;  /* 0x0000000400047213 */ /* 0x000fc80000000000 */
[----:B------:R-:W-:-:S04]  /*1150*/  MOV R3, R4 ;  /* 0x0000000400037202 */ /* 0x000fc80000000f00 */
[----:B------:R-:W-:-:S03]  /*1160*/  R2UR UR11, R3 ;  /* 0x00000000030b72ca */ /* 0x000fc600000e0000 */
        /* <DEDUP_REMOVED lines=24> */
.L_x_4810:
[----:B------:R-:W-:-:S06]  /*12f0*/  UISETP.GE.AND UP0, UPT, UR36, 0x1, UPT ;  /* 0x000000012400788c */ /* 0x000fcc000bf06270 */
[----:B------:R-:W-:-:S13]  /*1300*/  PLOP3.LUT P0, PT, PT, PT, UP0, 0x80, 0x8 ;  /* 0x000000000008781c */ /* 0x000fda0003f0f008 */
[----:B------:R-:W-:Y:S05]  /*1310*/  @!P0 EXIT ;  /* 0x000000000000894d */ /* 0x000fea0003800000 */
[----:B------:R-:W-:Y:S01]  /*1320*/  UMOV UR9, URZ ;  /* 0x000000ff00097c82 */ /* 0x000fe20008000000 */
[----:B------:R-:W-:-:S05]  /*1330*/  UMOV UR10, URZ ;  /* 0x000000ff000a7c82 */ /* 0x000fca0008000000 */
.L_x_4854:
[----:B0-----:R-:W0:Y:S02]  /*1340*/  LDCU.64 UR6, c[0x0][0x4f8] ;  /* 0x00009f00ff0677ac */ /* 0x001e240008000a00 */
[----:B0-----:R-:W-:-:S04]  /*1350*/  UISETP.NE.U32.AND UP0, UPT, UR6, URZ, UPT ;  /* 0x000000ff0600728c */ /* 0x001fc8000bf05070 */
[----:B------:R-:W-:-:S06]  /*1360*/  UISETP.NE.AND.EX UP0, UPT, UR7, URZ, UPT, UP0 ;  /* 0x000000ff0700728c */ /* 0x000fcc000bf05300 */
[----:B------:R-:W-:-:S05]  /*1370*/  PLOP3.LUT P0, PT, PT, PT, UP0, 0x80, 0x8 ;  /* 0x000000000008781c */ /* 0x000fca0003f0f008 */
[----:B------:R-:W0:Y:S01]  /*1380*/  @UP0 LDCU.64 UR6, c[0x0][0x4f8] ;  /* 0x00009f00ff0607ac */ /* 0x000e220008000a00 */
[----:B------:R-:W-:-:S04]  /*1390*/  @UP0 UIADD3 UR12, UPT, UPT, UR9, UR8, URZ ;  /* 0x00000008090c0290 */ /* 0x000fc8000fffe0ff */
[----:B0-----:R-:W-:-:S06]  /*13a0*/  @UP0 UIMAD.WIDE UR6, UR12, 0x4, UR6 ;  /* 0x000000040c0608a5 */ /* 0x001fcc000f8e0206 */
[----:B-1----:R-:W-:Y:S02]  /*13b0*/  IMAD.U32 R2, RZ, RZ, UR6 ;  /* 0x00000006ff027e24 */ /* 0x002fe4000f8e00ff */
[----:B------:R-:W-:-:S03]  /*13c0*/  IMAD.U32 R3, RZ, RZ, UR7 ;  /* 0x00000007ff037e24 */ /* 0x000fc6000f8e00ff */
[----:B------:R-:W0:Y:S02]  /*13d0*/  @!UP0 LDCU UR6, c[0x0][0x3ac] ;  /* 0x00007580ff0687ac */ /* 0x000e240008000800 */
[----:B------:R-:W2:Y:S04]  /*13e0*/  @P0 LDG.E R4, desc[UR34][R2.64+0x4] ;  /* 0x0000042202040981 */ /* 0x000ea8000c1e1900 */
[----:B------:R-:W3:Y:S01]  /*13f0*/  @P0 LDG.E R5, desc[UR34][R2.64] ;  /* 0x0000002202050981 */ /* 0x000ee2000c1e1900 */
[----:B------:R-:W1:Y:S01]  /*1400*/  @!UP0 LDCU.U8 UR7, c[0x0][0x3a9] ;  /* 0x00007520ff0787ac */ /* 0x000e620008000000 */
[----:B------:R-:W-:Y:S01]  /*1410*/  MOV R7, UR25 ;  /* 0x0000001900077c02 */ /* 0x000fe20008000f00 */
        /* <DEDUP_REMOVED lines=53> */
[----:B------:R-:W2:Y:S01]  /*1770*/  @!P6 LDG.E.U16 R9, desc[UR34][R6.64+0x40] ;  /* 0x000040220609e981 */ /* 0x000ea2000c1e1500 */
[----:B------:R-:W-:-:S02]  /*1780*/  ISETP.GE.AND P4, PT, R105, UR37, PT ;  /* 0x0000002569007c0c */ /* 0x000fc4000bf86270 */
[----:B------:R-:W-:Y:S01]  /*1790*/  ISETP.GE.AND P3, PT, R104, UR37, PT ;  /* 0x0000002568007c0c */ /* 0x000fe2000bf66270 */
[----:B------:R-:W3:Y:S01]  /*17a0*/  @!P0 LDG.E.U16 R8, desc[UR34][R6.64] ;  /* 0x0000002206088981 */ /* 0x000ee2000c1e1500 */
[----:B------:R-:W-:Y:S02]  /*17b0*/  ISETP.GE.AND P0, PT, R101, UR37, PT ;  /* 0x0000002565007c0c */ /* 0x000fe4000bf06270 */
[C---:B------:R-:W-:Y:S01]  /*17c0*/  LOP3.LUT R99, R108.reuse, 0x120, RZ, 0xfc, !PT ;  /* 0x000001206c637812 */ /* 0x040fe200078efcff */
[----:B------:R-:W4:Y:S01]  /*17d0*/  @!P5 LDG.E.U16 R10, desc[UR34][R6.64+0x80] ;  /* 0x00008022060ad981 */ /* 0x000f22000c1e1500 */
[C---:B------:R-:W-:Y:S02]  /*17e0*/  LOP3.LUT R98, R108.reuse, 0x140, RZ, 0xfc, !PT ;  /* 0x000001406c627812 */ /* 0x040fe400078efcff */
[C---:B------:R-:W-:Y:S01]  /*17f0*/  LOP3.LUT R97, R108.reuse, 0x160, RZ, 0xfc, !PT ;  /* 0x000001606c617812 */ /* 0x040fe200078efcff */
[----:B------:R-:W5:Y:S01]  /*1800*/  @!P1 LDG.E.U16 R14, desc[UR34][R6.64+0x180] ;  /* 0x00018022060e9981 */ /* 0x000f62000c1e1500 */
[----:B------:R-:W-:-:S02]  /*1810*/  LOP3.LUT R96, R108, 0x180, RZ, 0xfc, !PT ;  /* 0x000001806c607812 */ /* 0x000fc400078efcff */
[----:B------:R-:W-:Y:S01]  /*1820*/  LOP3.LUT R95, R108, 0x1a0, RZ, 0xfc, !PT ;  /* 0x000001a06c5f7812 */ /* 0x000fe200078efcff */
[----:B------:R-:W5:Y:S04]  /*1830*/  @!P2 LDG.E.U16 R13, desc[UR34][R6.64+0x140] ;  /* 0x00014022060da981 */ /* 0x000f68000c1e1500 */
[----:B------:R-:W5:Y:S01]  /*1840*/  @!P0 LDG.E.U16 R15, desc[UR34][R6.64+0x1c0] ;  /* 0x0001c022060f8981 */ /* 0x000f62000c1e1500 */
[----:B------:R-:W-:Y:S02]  /*1850*/  ISETP.GE.AND P0, PT, R100, UR37, PT ;  /* 0x0000002564007c0c */ /* 0x000fe4000bf06270 */
[----:B------:R-:W-:Y:S01]  /*1860*/  ISETP.GE.AND P6, PT, R99, UR37, PT ;  /* 0x0000002563007c0c */ /* 0x000fe2000bfc6270 */
[----:B------:R-:W5:Y:S01]  /*1870*/  @!P4 LDG.E.U16 R11, desc[UR34][R6.64+0xc0] ;  /* 0x0000c022060bc981 */ /* 0x000f62000c1e1500 */
[----:B------:R-:W-:-:S02]  /*1880*/  ISETP.GE.AND P1, PT, R97, UR37, PT ;  /* 0x0000002561007c0c */ /* 0x000fc4000bf26270 */
[----:B------:R-:W-:Y:S01]  /*1890*/  ISETP.GE.AND P2, PT, R96, UR37, PT ;  /* 0x0000002560007c0c */ /* 0x000fe2000bf46270 */
[----:B------:R-:W5:Y:S06]  /*18a0*/  @!P3 LDG.E.U16 R12, desc[UR34][R6.64+0x100] ;  /* 0x00010022060cb981 */ /* 0x000f6c000c1e1500 */
[----:B------:R-:W5:Y:S01]  /*18b0*/  @!P0 LDG.E.U16 R16, desc[UR34][R6.64+0x200] ;  /* 0x0002002206108981 */ /* 0x000f62000c1e1500 */
[----:B------:R-:W-:Y:S02]  /*18c0*/  ISETP.GE.AND P0, PT, R98, UR37, PT ;  /* 0x0000002562007c0c */ /* 0x000fe4000bf06270 */
[C---:B------:R-:W-:Y:S01]  /*18d0*/  LOP3.LUT R94, R108.reuse, 0x1c0, RZ, 0xfc, !PT ;  /* 0x000001c06c5e7812 */ /* 0x040fe200078efcff */
[----:B------:R-:W5:Y:S01]  /*18e0*/  @!P6 LDG.E.U16 R17, desc[UR34][R6.64+0x240] ;  /* 0x000240220611e981 */ /* 0x000f62000c1e1500 */
[----:B------:R-:W-:-:S02]  /*18f0*/  LOP3.LUT R93, R108, 0x1e0, RZ, 0xfc, !PT ;  /* 0x000001e06c5d7812 */ /* 0x000fc400078efcff */
        /* <DEDUP_REMOVED lines=23> */
[-C--:B------:R-:W-:Y:S01]  /*1a70*/  LEA.HI.SX32 R24, R24, R5.reuse, 0x1b ;  /* 0x0000000518187211 */ /* 0x080fe200078fdaff */
[----:B------:R-:W-:Y:S01]  /*1a80*/  VIADD R6, R5, 0xa0 ;  /* 0x000000a005067836 */ /* 0x000fe20000000000 */
[-C--:B------:R-:W-:Y:S02]  /*1a90*/  LEA.HI.SX32 R26, R26, R5.reuse, 0x1b ;  /* 0x000000051a1a7211 */ /* 0x080fe400078fdaff */
[----:B------:R-:W-:Y:S02]  /*1aa0*/  LEA.HI.SX32 R28, R28, R5, 0x1b ;  /* 0x000000051c1c7211 */ /* 0x000fe400078fdaff */
[----:B------:R-:W-:-:S02]  /*1ab0*/  LEA R91, R91, UR41, 0x1 ;  /* 0x000000295b5b7c11 */ /* 0x000fc4000f8e08ff */
[-C--:B------:R-:W-:Y:S02]  /*1ac0*/  LEA.HI.SX32 R30, R30, R5.reuse, 0x1b ;  /* 0x000000051e1e7211 */ /* 0x080fe400078fdaff */
[----:B------:R-:W-:Y:S02]  /*1ad0*/  LEA R90, R24, UR41, 0x1 ;  /* 0x00000029185a7c11 */ /* 0x000fe4000f8e08ff */
[----:B------:R-:W-:Y:S01]  /*1ae0*/  LEA R89, R26, UR41, 0x1 ;  /* 0x000000291a597c11 */ /* 0x000fe2000f8e08ff */
[C---:B------:R-:W-:Y:S01]  /*1af0*/  VIADD R26, R5.reuse, 0xe0 ;  /* 0x000000e0051a7836 */ /* 0x040fe20000000000 */
        /* <DEDUP_REMOVED lines=8> */
[----:B------:R-:W-:Y:S02]  /*1b80*/  IADD3 R6, PT, PT, R5, 0x140, RZ ;  /* 0x0000014005067810 */ /* 0x000fe40007ffe0ff */
        /* <DEDUP_REMOVED lines=25> */
[----:B-1----:R-:W-:-:S02]  /*1d20*/  VIADD R8, R5, 0x160 ;  /* 0x0000016005087836 */ /* 0x002fc40000000000 */
[----:B--2---:R-:W-:-:S03]  /*1d30*/  VIADD R10, R5, 0x180 ;  /* 0x00000180050a7836 */ /* 0x004fc60000000000 */
[-C--:B------:R-:W-:Y:S01]  /*1d40*/  LEA.HI.SX32 R8, R8, R5.reuse, 0x1b ;  /* 0x0000000508087211 */ /* 0x080fe200078fdaff */
[----:B-----5:R-:W-:Y:S01]  /*1d50*/  STS.U16 [R88+0xc0], R11 ;  /* 0x0000c00b58007388 */ /* 0x020fe20000000400 */
[----:B------:R-:W-:-:S03]  /*1d60*/  LEA.HI.SX32 R10, R10, R5, 0x1b ;  /* 0x000000050a0a7211 */ /* 0x000fc600078fdaff */
[----:B------:R1:W-:Y:S01]  /*1d70*/  STS.U16 [R81+0x100], R12 ;  /* 0x0001000c51007388 */ /* 0x0003e20000000400 */
[----:B------:R-:W-:-:S03]  /*1d80*/  LEA R74, R8, UR41, 0x1 ;  /* 0x00000029084a7c11 */ /* 0x000fc6000f8e08ff */
[----:B------:R-:W-:Y:S01]  /*1d90*/  STS.U16 [R80+0x140], R13 ;  /* 0x0001400d50007388 */ /* 0x000fe20000000400 */
[----:B------:R-:W-:Y:S01]  /*1da0*/  LEA R73, R10, UR41, 0x1 ;  /* 0x000000290a497c11 */ /* 0x000fe2000f8e08ff */
[----:B-1----:R-:W-:Y:S02]  /*1db0*/  VIADD R12, R5, 0x1a0 ;  /* 0x000001a0050c7836 */ /* 0x002fe40000000000 */
[----:B------:R1:W-:Y:S04]  /*1dc0*/  STS.U16 [R79+0x180], R14 ;  /* 0x0001800e4f007388 */ /* 0x0003e80000000400 */
        /* <DEDUP_REMOVED lines=14> */
[C---:B--2---:R-:W-:Y:S01]  /*1eb0*/  VIADD R16, R5.reuse, 0x6 ;  /* 0x0000000605107836 */ /* 0x044fe20000000000 */
[C---:B------:R-:W-:Y:S01]  /*1ec0*/  IADD3 R28, PT, PT, R5.reuse, 0x7, RZ ;  /* 0x00000007051c7810 */ /* 0x040fe20007ffe0ff */
[C---:B---3--:R-:W-:Y:S01]  /*1ed0*/  VIADD R18, R5.reuse, 0x8 ;  /* 0x0000000805127836 */ /* 0x048fe20000000000 */
        /* <DEDUP_REMOVED lines=143> */
[----:B-----5:R-:W-:Y:S01]  /*27d0*/  IMAD.U32 R31, R31, 0x10000, RZ ;  /* 0x000100001f1f7824 */ /* 0x020fe200078e00ff */
[----:B------:R-:W-:-:S02]  /*27e0*/  FSETP.GTU.FTZ.AND P1, PT, R52, 20, PT ;  /* 0x41a000003400780b */ /* 0x000fc40003f3c000 */
        /* <DEDUP_REMOVED lines=35> */
.L_x_4812:
[----:B------:R-:W-:Y:S05]  /*2a20*/  BSYNC.RECONVERGENT B0 ;  /* 0x0000000000007941 */ /* 0x000fea0003800200 */
.L_x_4811:
[----:B------:R-:W-:Y:S01]  /*2a30*/  ISETP.EQ.OR P1, PT, RZ, UR6, P1 ;  /* 0x00000006ff007c0c */ /* 0x000fe20008f22670 */
[----:B------:R-:W-:Y:S01]  /*2a40*/  BSSY.RECONVERGENT B0, `(.L_x_4813) ;  /* 0x0000024000007945 */ /* 0x000fe20003800200 */
[----:B------:R-:W-:Y:S02]  /*2a50*/  SHF.L.U32 R34, R34, 0x10, RZ ;  /* 0x0000001022227819 */ /* 0x000fe400000006ff */
[----:B------:R-:W-:Y:S02]  /*2a60*/  FSETP.GTU.FTZ.AND P0, PT, R48, 20, PT ;  /* 0x41a000003000780b */ /* 0x000fe40003f1c000 */
[----:B------:R-:W-:Y:S01]  /*2a70*/  ISETP.EQ.OR P3, PT, RZ, UR6, P3 ;  /* 0x00000006ff007c0c */ /* 0x000fe20009f62670 */
[----:B------:R-:W-:-:S06]  /*2a80*/  FADD.FTZ R47, R34, UR5 ;  /* 0x00000005222f7e21 */ /* 0x000fcc0008010000 */
        /* <DEDUP_REMOVED lines=31> */
.L_x_4814:
[----:B------:R-:W-:Y:S05]  /*2c80*/  BSYNC.RECONVERGENT B0 ;  /* 0x0000000000007941 */ /* 0x000fea0003800200 */
.L_x_4813:
[----:B------:R-:W-:Y:S01]  /*2c90*/  IMAD.U32 R33, R33, 0x10000, RZ ;  /* 0x0001000021217824 */ /* 0x000fe200078e00ff */
[----:B------:R-:W-:Y:S01]  /*2ca0*/  BSSY.RECONVERGENT B0, `(.L_x_4815) ;  /* 0x0000022000007945 */ /* 0x000fe20003800200 */
[----:B------:R-:W-:Y:S02]  /*2cb0*/  FSETP.GTU.FTZ.AND P1, PT, R47, 20, PT ;  /* 0x41a000002f00780b */ /* 0x000fe40003f3c000 */
[----:B------:R-:W-:Y:S01]  /*2cc0*/  FADD.FTZ R46, R33, UR5 ;  /* 0x00000005212e7e21 */ /* 0x000fe20008010000 */
        /* <DEDUP_REMOVED lines=31> */
.L_x_4816:
[----:B------:R-:W-:Y:S05]  /*2ec0*/  BSYNC.RECONVERGENT B0 ;  /* 0x0000000000007941 */ /* 0x000fea0003800200 */
.L_x_4815:
        /* <DEDUP_REMOVED lines=37> */
.L_x_4818:
[----:B------:R-:W-:Y:S05]  /*3120*/  BSYNC.RECONVERGENT B0 ;  /* 0x0000000000007941 */ /* 0x000fea0003800200 */
.L_x_4817:
        /* <DEDUP_REMOVED lines=35> */
.L_x_4820:
[----:B------:R-:W-:Y:S05]  /*3360*/  BSYNC.RECONVERGENT B0 ;  /* 0x0000000000007941 */ /* 0x000fea0003800200 */
.L_x_4819:
        /* <DEDUP_REMOVED lines=37> */
.L_x_4822:
[----:B------:R-:W-:Y:S05]  /*35c0*/  BSYNC.RECONVERGENT B0 ;  /* 0x0000000000007941 */ /* 0x000fea0003800200 */
.L_x_4821:
        /* <DEDUP_REMOVED lines=35> */
.L_x_4824:
[----:B------:R-:W-:Y:S05]  /*3800*/  BSYNC.RECONVERGENT B0 ;  /* 0x0000000000007941 */ /* 0x000fea0003800200 */
.L_x_4823:
[----:B------:R-:W-:Y:S01]  /*3810*/  ISETP.EQ.OR P5, PT, RZ, UR6, P3 ;  /* 0x00000006ff007c0c */ /* 0x000fe20009fa2670 */
[----:B------:R-:W-:Y:S01]  /*3820*/  BSSY.RECONVERGENT B0, `(.L_x_4825) ;  /* 0x0000025000007945 */ /* 0x000fe20003800200 */
[----:B------:R-:W-:Y:S01]  /*3830*/  SHF.L.U32 R22, R22, 0x10, RZ ;  /* 0x0000001016167819 */ /* 0x000fe200000006ff */
[----:B------:R-:W-:Y:S01]  /*3840*/  IMAD.U32 R40, R20, 0x10000, RZ ;  /* 0x0001000014287824 */ /* 0x000fe200078e00ff */
[----:B------:R-:W-:Y:S02]  /*3850*/  FSETP.GTU.FTZ.AND P0, PT, R38, 20, PT ;  /* 0x41a000002600780b */ /* 0x000fe40003f1c000 */
[----:B------:R-:W-:Y:S01]  /*3860*/  ISETP.EQ.OR P3, PT, RZ, UR6, P4 ;  /* 0x00000006ff007c0c */ /* 0x000fe2000a762670 */
[----:B------:R-:W-:-:S06]  /*3870*/  FADD.FTZ R37, R22, UR5 ;  /* 0x0000000516257e21 */ /* 0x000fcc0008010000 */
        /* <DEDUP_REMOVED lines=31> */
.L_x_4826:
[----:B------:R-:W-:Y:S05]  /*3a70*/  BSYNC.RECONVERGENT B0 ;  /* 0x0000000000007941 */ /* 0x000fea0003800200 */
.L_x_4825:
        /* <DEDUP_REMOVED lines=39> */
.L_x_4828:
[----:B------:R-:W-:Y:S05]  /*3cf0*/  BSYNC.RECONVERGENT B0 ;  /* 0x0000000000007941 */ /* 0x000fea0003800200 */
.L_x_4827:
[----:B------:R-:W-:Y:S01]  /*3d00*/  ISETP.EQ.OR P5, PT, RZ, UR6, P2 ;  /* 0x00000006ff007c0c */ /* 0x000fe200097a2670 */
[----:B------:R-:W-:Y:S01]  /*3d10*/  IMAD.U32 R35, R3, 0x10000, RZ ;  /* 0x0001000003237824 */ /* 0x000fe200078e00ff */
[----:B------:R-:W-:Y:S01]  /*3d20*/  BSSY.RECONVERGENT B0, `(.L_x_4829) ;  /* 0x0000027000007945 */ /* 0x000fe20003800200 */
[----:B------:R-:W-:Y:S01]  /*3d30*/  FSETP.GTU.FTZ.AND P3, PT, R36, 20, PT ;  /* 0x41a000002400780b */ /* 0x000fe20003f7c000 */
[----:B------:R-:W-:Y:S01]  /*3d40*/  IMAD.U32 R3, R15, 0x10000, RZ ;  /* 0x000100000f037824 */ /* 0x000fe200078e00ff */
[----:B------:R-:W-:Y:S01]  /*3d50*/  ISETP.EQ.OR P2, PT, RZ, UR6, P1 ;  /* 0x00000006ff007c0c */ /* 0x000fe20008f42670 */
[----:B------:R-:W-:Y:S01]  /*3d60*/  IMAD.U32 R84, R14, 0x10000, RZ ;  /* 0x000100000e547824 */ /* 0x000fe200078e00ff */
[----:B------:R-:W-:Y:S01]  /*3d70*/  SHF.L.U32 R83, R13, 0x10, RZ ;  /* 0x000000100d537819 */ /* 0x000fe200000006ff */
[----:B------:R-:W-:Y:S02]  /*3d80*/  IMAD.U32 R86, R12, 0x10000, RZ ;  /* 0x000100000c567824 */ /* 0x000fe400078e00ff */
[----:B------:R-:W-:-:S03]  /*3d90*/  FADD.FTZ R35, R35, UR5 ;  /* 0x0000000523237e21 */ /* 0x000fc60008010000 */
        /* <DEDUP_REMOVED lines=31> */
.L_x_4830:
[----:B------:R-:W-:Y:S05]  /*3f90*/  BSYNC.RECONVERGENT B0 ;  /* 0x0000000000007941 */ /* 0x000fea0003800200 */
.L_x_4829:
        /* <DEDUP_REMOVED lines=39> */
.L_x_4832:
[----:B------:R-:W-:Y:S05]  /*4210*/  BSYNC.RECONVERGENT B0 ;  /* 0x0000000000007941 */ /* 0x000fea0003800200 */
.L_x_4831:
[----:B------:R-:W-:Y:S01]  /*4220*/  ISETP.EQ.OR P0, PT, RZ, UR6, P0 ;  /* 0x00000006ff007c0c */ /* 0x000fe20008702670 */
[----:B------:R-:W-:Y:S01]  /*4230*/  BSSY.RECONVERGENT B0, `(.L_x_4833) ;  /* 0x000002b000007945 */ /* 0x000fe20003800200 */
[----:B------:R-:W-:Y:S01]  /*4240*/  FSETP.GTU.FTZ.AND P2, PT, R34, 20, PT ;  /* 0x41a000002200780b */ /* 0x000fe20003f5c000 */
[----:B------:R-:W-:Y:S01]  /*4250*/  IMAD.U32 R111, R7, 0x10000, RZ ;  /* 0x00010000076f7824 */ /* 0x000fe200078e00ff */
[----:B------:R-:W-:Y:S01]  /*4260*/  ISETP.EQ.OR P4, PT, RZ, UR6, P4 ;  /* 0x00000006ff007c0c */ /* 0x000fe2000a782670 */
[----:B------:R-:W-:Y:S01]  /*4270*/  IMAD.U32 R114, R6, 0x10000, RZ ;  /* 0x0001000006727824 */ /* 0x000fe200078e00ff */
[----:B------:R-:W-:Y:S01]  /*4280*/  ISETP.EQ.OR P3, PT, RZ, UR6, P3 ;  /* 0x00000006ff007c0c */ /* 0x000fe20009f62670 */
[----:B------:R-:W-:Y:S01]  /*4290*/  IMAD.U32 R113, R5, 0x10000, RZ ;  /* 0x0001000005717824 */ /* 0x000fe200078e00ff */
        /* <DEDUP_REMOVED lines=36> */
.L_x_4834:
[----:B------:R-:W-:Y:S05]  /*44e0*/  BSYNC.RECONVERGENT B0 ;  /* 0x0000000000007941 */ /* 0x000fea0003800200 */
.L_x_4833:
        /* <DEDUP_REMOVED lines=32> */
.L_x_4836:
[----:B------:R-:W-:Y:S05]  /*46f0*/  BSYNC.RECONVERGENT B0 ;  /* 0x0000000000007941 */ /* 0x000fea0003800200 */
.L_x_4835:
        /* <DEDUP_REMOVED lines=32> */
.L_x_4838:
[----:B------:R-:W-:Y:S05]  /*4900*/  BSYNC.RECONVERGENT B0 ;  /* 0x0000000000007941 */ /* 0x000fea0003800200 */
.L_x_4837:
        /* <DEDUP_REMOVED lines=32> */
.L_x_4840:
[----:B------:R-:W-:Y:S05]  /*4b10*/  BSYNC.RECONVERGENT B0 ;  /* 0x0000000000007941 */ /* 0x000fea0003800200 */
.L_x_4839:
        /* <DEDUP_REMOVED lines=32> */
.L_x_4842:
[----:B------:R-:W-:Y:S05]  /*4d20*/  BSYNC.RECONVERGENT B0 ;  /* 0x0000000000007941 */ /* 0x000fea0003800200 */
.L_x_4841:
        /* <DEDUP_REMOVED lines=62> */
.L_x_4853:
        /* <DEDUP_REMOVED lines=52> */
[----:B------:R-:W-:Y:S02]  /*5450*/  IMAD.MOV.U32 R84, RZ, RZ, RZ ;  /* 0x000000ffff547224 */ /* 0x000fe400078e00ff */
[----:B------:R-:W-:Y:S01]  /*5460*/  IMAD.MOV.U32 R110, RZ, RZ, RZ ;  /* 0x000000ffff6e7224 */ /* 0x000fe200078e00ff */
        /* <DEDUP_REMOVED lines=23> */
[----:B--2---:R-:W-:-:S05]  /*55e0*/  MOV R42, RZ ;  /* 0x000000ff002a7202 */ /* 0x004fca0000000f00 */
        /* <DEDUP_REMOVED lines=44> */
[----:B------:R-:W-:Y:S01]  /*58b0*/  P2R R87, PR, RZ, 0x4 ;  /* 0x00000004ff577803 */ /* 0x000fe20000000000 */
[----:B------:R-:W-:Y:S01]  /*58c0*/  IMAD.MOV.U32 R116, RZ, RZ, RZ ;  /* 0x000000ffff747224 */ /* 0x000fe200078e00ff */
[----:B------:R-:W-:Y:S01]  /*58d0*/  MOV R118, RZ ;  /* 0x000000ff00767202 */ /* 0x000fe20000000f00 */
[----:B------:R-:W5:Y:S04]  /*58e0*/  @!P3 LDG.E.U16 R84, desc[UR34][R162.64+0x100] ;  /* 0x00010022a254b981 */ /* 0x000f68000c1e1500 */
[----:B------:R-:W5:Y:S01]  /*58f0*/  @!P6 LDG.E.U16 R113, desc[UR34][R162.64+0x1c0] ;  /* 0x0001c022a271e981 */ /* 0x000f62000c1e1500 */
[----:B---3--:R-:W0:Y:S03]  /*5900*/  S2R R110, SR_TID.X ;  /* 0x00000000006e7919 */ /* 0x008e260000002100 */
        /* <DEDUP_REMOVED lines=33> */
[----:B0-----:R-:W-:-:S02]  /*5b20*/  IMAD.SHL.U32 R109, R110, 0x10, RZ ;  /* 0x000000106e6d7824 */ /* 0x001fc400078e00ff */
[----:B------:R-:W-:Y:S02]  /*5b30*/  IMAD.MOV.U32 R120, RZ, RZ, RZ ;  /* 0x000000ffff787224 */ /* 0x000fe400078e00ff */
[----:B------:R-:W-:Y:S01]  /*5b40*/  VIADD R115, R109, 0x1 ;  /* 0x000000016d737836 */ /* 0x000fe20000000000 */
[----:B-----5:R-:W-:Y:S02]  /*5b50*/  @!P1 PRMT R120, R43, 0x5410, RZ ;  /* 0x000054102b789816 */ /* 0x020fe400000000ff */
[----:B------:R-:W-:Y:S01]  /*5b60*/  LDS.U16 R43, [R66+0x6] ;  /* 0x00000600422b7984 */ /* 0x000fe20000000400 */
[----:B------:R-:W-:Y:S01]  /*5b70*/  HFMA2 R122, -RZ, RZ, 0, 0 ;  /* 0x00000000ff7a7431 */ /* 0x000fe200000001ff */
[----:B----4-:R-:W-:Y:S01]  /*5b80*/  @!P2 PRMT R120, R120, 0x5410, R85 ;  /* 0x000054107878a816 */ /* 0x010fe20000000055 */
[----:B------:R-:W-:Y:S01]  /*5b90*/  FMUL.FTZ R85, R40, 1.4426950216293334961 ;  /* 0x3fb8aa3b28557820 */ /* 0x000fe20000410000 */
[----:B------:R-:W-:Y:S01]  /*5ba0*/  @!P3 PRMT R122, R84, 0x5410, RZ ;  /* 0x00005410547ab816 */ /* 0x000fe200000000ff */
[----:B------:R-:W-:Y:S01]  /*5bb0*/  VIADD R84, R109, 0x4 ;  /* 0x000000046d547836 */ /* 0x000fe20000000000 */
[----:B------:R-:W0:Y:S04]  /*5bc0*/  LDS.U16 R40, [R65+0x8] ;  /* 0x0000080041287984 */ /* 0x000e280000000400 */
[----:B------:R-:W-:-:S02]  /*5bd0*/  ISETP.GE.U32.AND P3, PT, R84, UR37, PT ;  /* 0x0000002554007c0c */ /* 0x000fc4000bf66070 */
[----:B------:R-:W-:Y:S01]  /*5be0*/  LDS.U16 R84, [R64+0xa] ;  /* 0x00000a0040547984 */ /* 0x000fe20000000400 */
[----:B---3--:R-:W-:Y:S01]  /*5bf0*/  @!P4 PRMT R122, R122, 0x5410, R87 ;  /* 0x000054107a7ac816 */ /* 0x008fe20000000057 */
[----:B------:R-:W-:-:S05]  /*5c00*/  VIADD R87, R109, 0x5 ;  /* 0x000000056d577836 */ /* 0x000fca0000000000 */
[----:B------:R-:W-:Y:S01]  /*5c10*/  ISETP.GE.U32.AND P4, PT, R87, UR37, PT ;  /* 0x0000002557007c0c */ /* 0x000fe2000bf86070 */
[----:B------:R-:W-:Y:S01]  /*5c20*/  VIADD R117, R109, 0x2 ;  /* 0x000000026d757836 */ /* 0x000fe20000000000 */
[----:B------:R-:W-:-:S04]  /*5c30*/  MOV R124, RZ ;  /* 0x000000ff007c7202 */ /* 0x000fc80000000f00 */
[----:B------:R-:W-:Y:S01]  /*5c40*/  ISETP.GE.U32.AND P1, PT, R117, UR37, PT ;  /* 0x0000002575007c0c */ /* 0x000fe2000bf26070 */
[C---:B------:R-:W-:Y:S01]  /*5c50*/  FMUL.FTZ R117, R85.reuse, R51 ;  /* 0x0000003355757220 */ /* 0x040fe20000410000 */
[----:B------:R-:W-:Y:S02]  /*5c60*/  IMAD.U32 R126, R42, 0x10000, RZ ;  /* 0x000100002a7e7824 */ /* 0x000fe400078e00ff */
[----:B------:R-:W-:Y:S01]  /*5c70*/  LDS.U16 R42, [R62+0xe] ;  /* 0x00000e003e2a7984 */ /* 0x000fe20000000400 */
[----:B------:R-:W-:Y:S02]  /*5c80*/  FMUL.FTZ R119, R85, R49 ;  /* 0x0000003155777220 */ /* 0x000fe40000410000 */
[----:B------:R-:W3:Y:S01]  /*5c90*/  MUFU.EX2 R117, R117 ;  /* 0x0000007500757308 */ /* 0x000ee20000000800 */
[----:B------:R-:W-:-:S03]  /*5ca0*/  FMUL.FTZ R126, R15, R126 ;  /* 0x0000007e0f7e7220 */ /* 0x000fc60000410000 */
[----:B------:R-:W4:Y:S02]  /*5cb0*/  MUFU.EX2 R119, R119 ;  /* 0x0000007700777308 */ /* 0x000f240000000800 */
[----:B------:R-:W-:Y:S01]  /*5cc0*/  FSEL R157, R126, RZ, !P1 ;  /* 0x000000ff7e9d7208 */ /* 0x000fe20004800000 */
[----:B0-----:R-:W-:Y:S01]  /*5cd0*/  IMAD.U32 R40, R40, 0x10000, RZ ;  /* 0x0001000028287824 */ /* 0x001fe200078e00ff */
[----:B---3--:R-:W-:-:S03]  /*5ce0*/  FSEL R156, R117, 1, !P1 ;  /* 0x3f800000759c7808 */ /* 0x008fc60004800000 */
        /* <DEDUP_REMOVED lines=24> */
[----:B0-----:R-:W-:Y:S02]  /*5e70*/  IMAD.U32 R87, R41, 0x10000, RZ ;  /* 0x0001000029577824 */ /* 0x001fe400078e00ff */
[----:B------:R-:W0:Y:S02]  /*5e80*/  LDS.U16 R41, [R63+0xc] ;  /* 0x00000c003f297984 */ /* 0x000e240000000400 */
[----:B------:R-:W-:Y:S01]  /*5e90*/  FMUL.FTZ R159, R16, R87 ;  /* 0x00000057109f7220 */ /* 0x000fe20000410000 */
[----:B------:R-:W-:-:S04]  /*5ea0*/  IADD3 R87, PT, PT, R109, 0x7, RZ ;  /* 0x000000076d577810 */ /* 0x000fc80007ffe0ff */
[----:B------:R-:W-:Y:S02]  /*5eb0*/  FSEL R159, R159, RZ, !P0 ;  /* 0x000000ff9f9f7208 */ /* 0x000fe40004000000 */
[----:B------:R-:W-:Y:S02]  /*5ec0*/  ISETP.GE.U32.AND P0, PT, R87, UR37, PT ;  /* 0x0000002557007c0c */ /* 0x000fe4000bf06070 */
[----:B------:R-:W2:Y:S01]  /*5ed0*/  LDS.U16 R87, [R61+0x10] ;  /* 0x000010003d577984 */ /* 0x000ea20000000400 */
[----:B------:R-:W3:Y:S01]  /*5ee0*/  MUFU.EX2 R115, R115 ;  /* 0x0000007300737308 */ /* 0x000ee20000000800 */
[----:B------:R-:W-:Y:S01]  /*5ef0*/  ISETP.GE.U32.AND P5, PT, R111, UR37, PT ;  /* 0x000000256f007c0c */ /* 0x000fe2000bfa6070 */
[----:B------:R-:W-:Y:S01]  /*5f00*/  IMAD.U32 R111, R43, 0x10000, RZ ;  /* 0x000100002b6f7824 */ /* 0x000fe200078e00ff */
[----:B------:R-:W-:Y:S01]  /*5f10*/  @!P6 PRMT R124, R124, 0x5410, R113 ;  /* 0x000054107c7ce816 */ /* 0x000fe20000000071 */
[----:B------:R-:W4:Y:S02]  /*5f20*/  LDS.U16 R43, [R60+0x12] ;  /* 0x000012003c2b7984 */ /* 0x000f240000000400 */
[----:B------:R-:W-:Y:S01]  /*5f30*/  FMUL.FTZ R155, R14, R111 ;  /* 0x0000006f0e9b7220 */ /* 0x000fe20000410000 */
[C---:B------:R-:W-:Y:S01]  /*5f40*/  IADD3 R111, PT, PT, R109.reuse, 0x9, RZ ;  /* 0x000000096d6f7810 */ /* 0x040fe20007ffe0ff */
[----:B------:R-:W-:-:S03]  /*5f50*/  VIADD R113, R109, 0x8 ;  /* 0x000000086d717836 */ /* 0x000fc60000000000 */
[----:B------:R-:W-:Y:S02]  /*5f60*/  FSEL R155, R155, RZ, !P2 ;  /* 0x000000ff9b9b7208 */ /* 0x000fe40005000000 */
[----:B---3--:R-:W-:Y:S02]  /*5f70*/  FSEL R154, R115, 1, !P2 ;  /* 0x3f800000739a7808 */ /* 0x008fe40005000000 */
[----:B------:R-:W-:Y:S01]  /*5f80*/  ISETP.GE.U32.AND P2, PT, R111, UR37, PT ;  /* 0x000000256f007c0c */ /* 0x000fe2000bf46070 */
[----:B------:R-:W-:Y:S01]  /*5f90*/  IMAD.U32 R111, R84, 0x10000, RZ ;  /* 0x00010000546f7824 */ /* 0x000fe200078e00ff */
[----:B------:R-:W-:Y:S01]  /*5fa0*/  ISETP.GE.U32.AND P1, PT, R113, UR37, PT ;  /* 0x0000002571007c0c */ /* 0x000fe2000bf26070 */
[----:B------:R-:W-:Y:S02]  /*5fb0*/  FMUL.FTZ R113, R85, R48 ;  /* 0x0000003055717220 */ /* 0x000fe40000410000 */
[----:B------:R-:W-:-:S04]  /*5fc0*/  FMUL.FTZ R111, R12, R111 ;  /* 0x0000006f0c6f7220 */ /* 0x000fc80000410000 */
[----:B------:R-:W3:Y:S01]  /*5fd0*/  MUFU.EX2 R113, R113 ;  /* 0x0000007100717308 */ /* 0x000ee20000000800 */
[----:B------:R-:W-:Y:S01]  /*5fe0*/  FSEL R151, R111, RZ, !P4 ;  /* 0x000000ff6f977208 */ /* 0x000fe20006000000 */
[----:B------:R-:W-:Y:S01]  /*5ff0*/  FMUL.FTZ R111, R85, R45 ;  /* 0x0000002d556f7220 */ /* 0x000fe20000410000 */
[----:B0-----:R-:W-:Y:S01]  /*6000*/  SHF.L.U32 R40, R41, 0x10, RZ ;  /* 0x0000001029287819 */ /* 0x001fe200000006ff */
[----:B------:R-:W-:-:S04]  /*6010*/  VIADD R41, R109, 0xb ;  /* 0x0000000b6d297836 */ /* 0x000fc80000000000 */
[----:B------:R-:W-:Y:S01]  /*6020*/  FMUL.FTZ R40, R11, R40 ;  /* 0x000000280b287220 */ /* 0x000fe20000410000 */
[----:B------:R-:W0:Y:S01]  /*6030*/  MUFU.EX2 R111, R111 ;  /* 0x0000006f006f7308 */ /* 0x000e220000000800 */
[----:B------:R-:W-:-:S03]  /*6040*/  FMUL.FTZ R84, R85, R46 ;  /* 0x0000002e55547220 */ /* 0x000fc60000410000 */
[----:B------:R-:W-:Y:S02]  /*6050*/  FSEL R149, R40, RZ, !P5 ;  /* 0x000000ff28957208 */ /* 0x000fe40006800000 */
[----:B--2---:R-:W-:Y:S02]  /*6060*/  SHF.L.U32 R40, R87, 0x10, RZ ;  /* 0x0000001057287819 */ /* 0x004fe400000006ff */
[----:B---3--:R-:W-:Y:S01]  /*6070*/  FSEL R150, R113, 1, !P4 ;  /* 0x3f80000071967808 */ /* 0x008fe20006000000 */
[----:B------:R-:W2:Y:S01]  /*6080*/  LDS.U16 R87, [R59+0x14] ;  /* 0x000014003b577984 */ /* 0x000ea20000000400 */
[----:B------:R-:W-:Y:S01]  /*6090*/  ISETP.GE.U32.AND P4, PT, R41, UR37, PT ;  /* 0x0000002529007c0c */ /* 0x000fe2000bf86070 */
[----:B------:R-:W-:Y:S02]  /*60a0*/  IMAD.U32 R41, R42, 0x10000, RZ ;  /* 0x000100002a297824 */ /* 0x000fe400078e00ff */
[----:B------:R-:W-:Y:S01]  /*60b0*/  FMUL.FTZ R42, R85, R44 ;  /* 0x0000002c552a7220 */ /* 0x000fe20000410000 */
[----:B------:R-:W3:Y:S01]  /*60c0*/  MUFU.EX2 R84, R84 ;  /* 0x0000005400547308 */ /* 0x000ee20000000800 */
[----:B0-----:R-:W-:-:S02]  /*60d0*/  FSEL R144, R111, 1, !P1 ;  /* 0x3f8000006f907808 */ /* 0x001fc40004800000 */
[----:B------:R-:W0:Y:S02]  /*60e0*/  LDS.U16 R111, [R58+0x16] ;  /* 0x000016003a6f7984 */ /* 0x000e240000000400 */
[----:B------:R-:W5:Y:S01]  /*60f0*/  MUFU.EX2 R42, R42 ;  /* 0x0000002a002a7308 */ /* 0x000f620000000800 */
[----:B------:R-:W-:Y:S01]  /*6100*/  FMUL.FTZ R145, R9, R40 ;  /* 0x0000002809917220 */ /* 0x000fe20000410000 */
[----:B------:R-:W-:Y:S02]  /*6110*/  VIADD R40, R109, 0xe ;  /* 0x0000000e6d287836 */ /* 0x000fe40000000000 */
[----:B----4-:R-:W-:Y:S02]  /*6120*/  IMAD.U32 R43, R43, 0x10000, RZ ;  /* 0x000100002b2b7824 */ /* 0x010fe400078e00ff */
        /* <DEDUP_REMOVED lines=40> */
[----:B------:R-:W-:Y:S01]  /*63b0*/  IMAD.U32 R111, R111, 0x10000, RZ ;  /* 0x000100006f6f7824 */ /* 0x000fe200078e00ff */
        /* <DEDUP_REMOVED lines=21> */
[----:B------:R-:W-:Y:S01]  /*6510*/  LDS.U16 R111, [R69+0x1080] ;  /* 0x00108000456f7984 */ /* 0x000fe20000000400 */
[----:B----4-:R-:W-:-:S03]  /*6520*/  FSEL R134, R85, 1, !P2 ;  /* 0x3f80000055867808 */ /* 0x010fc60005000000 */
[----:B------:R-:W0:Y:S01]  /*6530*/  LDS.U16 R112, [R68+0x1082] ;  /* 0x0010820044707984 */ /* 0x000e220000000400 */
[----:B------:R-:W-:-:S03]  /*6540*/  SHF.L.U32 R128, R84, 0x10, RZ ;  /* 0x0000001054807819 */ /* 0x000fc600000006ff */
[----:B------:R-:W2:Y:S04]  /*6550*/  LDS.U16 R113, [R67+0x1084] ;  /* 0x0010840043717984 */ /* 0x000ea80000000400 */
[----:B------:R-:W3:Y:S04]  /*6560*/  LDS.U16 R114, [R66+0x1086] ;  /* 0x0010860042727984 */ /* 0x000ee80000000400 */
[----:B------:R-:W-:Y:S04]  /*6570*/  LDS.U16 R115, [R65+0x1088] ;  /* 0x0010880041737984 */ /* 0x000fe80000000400 */
[----:B------:R-:W4:Y:S04]  /*6580*/  LDS.U16 R116, [R64+0x108a] ;  /* 0x00108a0040747984 */ /* 0x000f280000000400 */
[----:B------:R-:W5:Y:S04]  /*6590*/  LDS.U16 R117, [R63+0x108c] ;  /* 0x00108c003f757984 */ /* 0x000f680000000400 */
        /* <DEDUP_REMOVED lines=9> */
[----:B------:R-:W5:Y:S01]  /*6630*/  @P3 LDS.64 R84, [UR48] ;  /* 0x00000030ff543984 */ /* 0x000f620008000a00 */
[----:B------:R-:W4:Y:S01]  /*6640*/  MUFU.EX2 R87, R87 ;  /* 0x0000005700577308 */ /* 0x000f220000000800 */
[----:B------:R-:W-:-:S02]  /*6650*/  IMAD.U32 R86, R43, 0x10000, RZ ;  /* 0x000100002b567824 */ /* 0x000fc400078e00ff */
[----:B------:R-:W-:Y:S02]  /*6660*/  IMAD.U32 R43, R40, 0x10000, RZ ;  /* 0x00010000282b7824 */ /* 0x000fe400078e00ff */
[----:B------:R-:W-:Y:S02]  /*6670*/  IMAD.U32 R40, R41, 0x10000, RZ ;  /* 0x0001000029287824 */ /* 0x000fe400078e00ff */
        /* <DEDUP_REMOVED lines=28> */
[----:B------:R-:W-:Y:S01]  /*6840*/  SHF.L.U32 R119, R119, 0x10, RZ ;  /* 0x0000001077777819 */ /* 0x000fe200000006ff */
[----:B------:R-:W-:Y:S01]  /*6850*/  IMAD.U32 R126, R126, 0x10000, RZ ;  /* 0x000100007e7e7824 */ /* 0x000fe200078e00ff */
[----:B------:R-:W-:Y:S01]  /*6860*/  SHF.L.U32 R123, R123, 0x10, RZ ;  /* 0x000000107b7b7819 */ /* 0x000fe200000006ff */
        /* <DEDUP_REMOVED lines=19> */
.L_x_4845:
[----:B------:R-:W-:Y:S01]  /*69a0*/  IMAD.MOV.U32 R85, RZ, RZ, RZ ;  /* 0x000000ffff557224 */ /* 0x000fe200078e00ff */
[----:B------:R-:W-:Y:S06]  /*69b0*/  BRA.U !UP2, `(.L_x_4844) ;  /* 0x000000010a147547 */ /* 0x000fec000b800000 */
[----:B------:R-:W-:-:S04]  /*69c0*/  UIADD3 UR6, UP0, UPT, UR33, UR12, URZ ;  /* 0x0000000c21067290 */ /* 0x000fc8000ff1e0ff */
[----:B------:R-:W-:Y:S02]  /*69d0*/  UIADD3.X UR7, UPT, UPT, UR32, UR13, URZ, UP0, !UPT ;  /* 0x0000000d20077290 */ /* 0x000fe400087fe4ff */
[----:B------:R-:W-:-:S04]  /*69e0*/  MOV R40, UR6 ;  /* 0x0000000600287c02 */ /* 0x000fc80008000f00 */
[----:B------:R-:W-:-:S05]  /*69f0*/  IMAD.U32 R41, RZ, RZ, UR7 ;  /* 0x00000007ff297e24 */ /* 0x000fca000f8e00ff */
[----:B------:R1:W5:Y:S02]  /*6a00*/  LDG.E R85, desc[UR34][R40.64] ;  /* 0x0000002228557981 */ /* 0x000364000c1e1900 */
.L_x_4844:
        /* <DEDUP_REMOVED lines=97> */
[----:B------:R-:W-:Y:S01]  /*7020*/  @P0 FSEL R86, R160, R41, !P1 ;  /* 0x00000029a0560208 */ /* 0x000fe20004800000 */
[----:B-----5:R-:W-:Y:S01]  /*7030*/  @P0 IMAD.MOV.U32 R41, RZ, RZ, R85 ;  /* 0x000000ffff290224 */ /* 0x020fe200078e0055 */
[----:B------:R-:W-:Y:S06]  /*7040*/  @P0 BRA `(.L_x_4847) ;  /* 0x0000000000180947 */ /* 0x000fec0003800000 */
[----:B------:R-:W-:Y:S01]  /*7050*/  ISETP.NE.AND P0, PT, R92, RZ, PT ;  /* 0x000000ff5c00720c */ /* 0x000fe20003f05270 */
[C---:B------:R-:W-:Y:S01]  /*7060*/  FMUL.FTZ R40, R161.reuse, R84 ;  /* 0x00000054a1287220 */ /* 0x040fe20000410000 */
[----:B------:R-:W-:-:S11]  /*7070*/  FFMA.FTZ R41, R161, R85, R164 ;  /* 0x00000055a1297223 */ /* 0x000fd600000100a4 */
[----:B------:R0:W-:Y:S01]  /*7080*/  @!P0 STS.64 [UR41+0x2128], R84 ;  /* 0x00212854ff008988 */ /* 0x0001e20008000a29 */
[----:B------:R-:W-:Y:S01]  /*7090*/  @!P0 MOV R86, R84 ;  /* 0x0000005400568202 */ /* 0x000fe20000000f00 */
[----:B------:R-:W-:-:S07]  /*70a0*/  @!P0 IMAD.MOV.U32 R87, RZ, RZ, R85 ;  /* 0x000000ffff578224 */ /* 0x000fce00078e0055 */
.L_x_4847:
[----:B------:R-:W-:Y:S05]  /*70b0*/  BSYNC.RECONVERGENT B0 ;  /* 0x0000000000007941 */ /* 0x000fea0003800200 */
.L_x_4846:
        /* <DEDUP_REMOVED lines=39> */
.L_x_4851:
        /* <DEDUP_REMOVED lines=35> */
.L_x_4852:
        /* <DEDUP_REMOVED lines=10> */
.L_x_4850:
        /* <DEDUP_REMOVED lines=9> */
.L_x_4849:
[----:B------:R-:W-:Y:S05]  /*7690*/  BSYNC.RECONVERGENT B0 ;  /* 0x0000000000007941 */ /* 0x000fea0003800200 */
.L_x_4848:
        /* <DEDUP_REMOVED lines=32> */
.L_x_4843:
[----:B------:R-:W-:Y:S01]  /*78a0*/  BAR.SYNC.DEFER_BLOCKING 0x0 ;  /* 0x0000000000007b1d */ /* 0x000fe20000010000 */
[----:B------:R-:W-:Y:S01]  /*78b0*/  F2FP.BF16.F32.PACK_AB R23, R23, R24 ;  /* 0x000000181717723e */ /* 0x000fe200000010ff */
[----:B------:R-:W-:Y:S01]  /*78c0*/  USHF.R.S32.HI UR16, URZ, 0x1f, UR46 ;  /* 0x0000001fff107899 */ /* 0x000fe2000801142e */
[----:B------:R-:W-:Y:S01]  /*78d0*/  F2FP.BF16.F32.PACK_AB R21, R21, R22 ;  /* 0x000000161515723e */ /* 0x000fe200000010ff */
[----:B------:R-:W-:Y:S01]  /*78e0*/  UIADD3 UR9, UPT, UPT, UR9, 0x1, URZ ;  /* 0x0000000109097890 */ /* 0x000fe2000fffe0ff */
[----:B------:R-:W-:Y:S01]  /*78f0*/  PRMT R34, R23, 0x7632, R34 ;  /* 0x0000763217227816 */ /* 0x000fe20000000022 */
[----:B------:R-:W1:Y:S01]  /*7900*/  LDCU.128 UR12, c[0x0][0x430] ;  /* 0x00008600ff0c77ac */ /* 0x000e620008000c00 */
[----:B------:R-:W-:Y:S01]  /*7910*/  F2FP.BF16.F32.PACK_AB R20, R33, R20 ;  /* 0x000000142114723e */ /* 0x000fe200000010ff */
[----:B------:R-:W2:Y:S01]  /*7920*/  S2UR UR17, SR_CTAID.Y ;  /* 0x00000000001179c3 */ /* 0x000ea20000002600 */
[----:B------:R-:W-:Y:S01]  /*7930*/  PRMT R33, R21, 0x7632, R33 ;  /* 0x0000763215217816 */ /* 0x000fe20000000021 */
[----:B------:R-:W-:Y:S01]  /*7940*/  UMOV UR6, UR10 ;  /* 0x0000000a00067c82 */ /* 0x000fe20008000000 */
[----:B------:R-:W-:Y:S01]  /*7950*/  F2FP.BF16.F32.PACK_AB R19, R32, R19 ;  /* 0x000000132013723e */ /* 0x000fe200000010ff */
[----:B------:R-:W-:Y:S01]  /*7960*/  UMOV UR7, URZ ;  /* 0x000000ff00077c82 */ /* 0x000fe20008000000 */
[----:B------:R-:W-:Y:S01]  /*7970*/  PRMT R32, R20, 0x7632, R32 ;  /* 0x0000763214207816 */ /* 0x000fe20000000020 */
[----:B------:R-:W3:Y:S01]  /*7980*/  LDCU.64 UR18, c[0x0][0x4a8] ;  /* 0x00009500ff1277ac */ /* 0x000ee20008000a00 */
[----:B------:R-:W-:-:S02]  /*7990*/  F2FP.BF16.F32.PACK_AB R30, R30, R31 ;  /* 0x0000001f1e1e723e */ /* 0x000fc400000010ff */
[----:B------:R-:W-:Y:S01]  /*79a0*/  PRMT R31, R19, 0x7632, R31 ;  /* 0x00007632131f7816 */ /* 0x000fe2000000001f */
[----:B------:R-:W-:Y:S01]  /*79b0*/  UISETP.NE.AND UP0, UPT, UR9, UR36, UPT ;  /* 0x000000240900728c */ /* 0x000fe2000bf05270 */
[----:B------:R-:W-:Y:S01]  /*79c0*/  F2FP.BF16.F32.PACK_AB R28, R28, R29 ;  /* 0x0000001d1c1c723e */ /* 0x000fe200000010ff */
[----:B------:R-:W-:Y:S01]  /*79d0*/  UIADD3 UR11, UPT, UPT, UR37, UR11, URZ ;  /* 0x0000000b250b7290 */ /* 0x000fe2000fffe0ff */
[----:B------:R-:W-:Y:S01]  /*79e0*/  PRMT R2, R30, 0x7632, R2 ;  /* 0x000076321e027816 */ /* 0x000fe20000000002 */
[----:B------:R-:W-:Y:S01]  /*79f0*/  UIMAD.WIDE.U32 UR22, UR37, 0x2, UR22 ;  /* 0x00000002251678a5 */ /* 0x000fe2000f8e0016 */
[----:B------:R-:W-:Y:S01]  /*7a00*/  F2FP.BF16.F32.PACK_AB R26, R26, R27 ;  /* 0x0000001b1a1a723e */ /* 0x000fe200000010ff */
[----:B------:R-:W-:Y:S01]  /*7a10*/  STS.U16 [R69], R23 ;  /* 0x0000001745007388 */ /* 0x000fe20000000400 */
[----:B------:R-:W-:Y:S01]  /*7a20*/  ISETP.NE.AND P0, PT, R110, RZ, PT ;  /* 0x000000ff6e00720c */ /* 0x000fe20003f05270 */
[----:B-1----:R-:W-:Y:S01]  /*7a30*/  UIMAD UR16, UR16, UR12, URZ ;  /* 0x0000000c101072a4 */ /* 0x002fe2000f8e02ff */
[----:B------:R-:W-:Y:S01]  /*7a40*/  PRMT R29, R28, 0x7632, R29 ;  /* 0x000076321c1d7816 */ /* 0x000fe2000000001d */
[----:B------:R-:W-:Y:S01]  /*7a50*/  STS.U16 [R68+0x2], R34 ;  /* 0x0000022244007388 */ /* 0x000fe20000000400 */
[----:B------:R-:W-:Y:S01]  /*7a60*/  F2FP.BF16.F32.PACK_AB R18, R25, R18 ;  /* 0x000000121912723e */ /* 0x000fe200000010ff */
        /* <DEDUP_REMOVED lines=86> */
.L_x_4855:
        /* <DEDUP_REMOVED lines=11> */
.L_x_8053:


//--------------------- .text._Z25selective_scan_fwd_kernelI32Selective_Scan_fwd_kernel_traitsILi128ELi16ELi1ELb0ELb1ELb1ELb1ELb0EN3c108BFloat16EffEEv13SSMParamsBase --------------------------
	.section	.text._Z25selective_scan_fwd_kernelI32Selective_Scan_fwd_kernel_traitsILi128ELi16ELi1ELb0ELb1ELb1ELb1ELb0EN3c108BFloat16EffEEv13SSMParamsBase,"ax",@progbits
	.align	128
        .global         _Z25selective_scan_fwd_kernelI32Selective_Scan_fwd_kernel_traitsILi128ELi16ELi1ELb0ELb1ELb1ELb1ELb0EN3c108BFloat16EffEEv13SSMParamsBase
        .type           _Z25selective_scan_fwd_kernelI32Selective_Scan_fwd_kernel_traitsILi128ELi16ELi1ELb0ELb1ELb1ELb1ELb0EN3c108BFloat16EffEEv13SSMParamsBase,@function
        .size           _Z25selective_scan_fwd_kernelI32Selective_Scan_fwd_kernel_traitsILi128ELi16ELi1ELb0ELb1ELb1ELb1ELb0EN3c108BFloat16EffEEv13SSMParamsBase,(.L_x_8054 - _Z25selective_scan_fwd_kernelI32Selective_Scan_fwd_kernel_traitsILi128ELi16ELi1ELb0ELb1ELb1ELb1ELb0EN3c108BFloat16EffEEv13SSMParamsBase)
        .other          _Z25selective_scan_fwd_kernelI32Selective_Scan_fwd_kernel_traitsILi128ELi16ELi1ELb0ELb1ELb1ELb1ELb0EN3c108BFloat16EffEEv13SSMParamsBase,@"STO_CUDA_ENTRY STV_DEFAULT"
_Z25selective_scan_fwd_kernelI32Selective_Scan_fwd_kernel_traitsILi128ELi16ELi1ELb0ELb1ELb1ELb1ELb0EN3c108BFloat16EffEEv13SSMParamsBase:
.text._Z25selective_scan_fwd_kernelI32Selective_Scan_fwd_kernel_traitsILi128ELi16ELi1ELb0ELb1ELb1ELb1ELb0EN3c108BFloat16EffEEv13SSMParamsBase:
        /* <DEDUP_REMOVED lines=51> */
.L_x_4856:
        /* <DEDUP_REMOVED lines=90> */
.L_x_4857:
        /* <DEDUP_REMOVED lines=10> */
.L_x_4858:
        /* <DEDUP_REMOVED lines=100> */
.L_x_4859:
        /* <DEDUP_REMOVED lines=36> */
.L_x_4860:
[----:B------:R-:W-:-:S06]  /*11f0*/  UISETP.GE.AND UP0, UPT, UR32, 0x1, UPT ;  /* 0x000000012000788c */ /* 0x000fcc000bf06270 */
[----:B------:R-:W-:-:S13]  /*1200*/  PLOP3.LUT P0, PT, PT, PT, UP0, 0x80, 0x8 ;  /* 0x000000000008781c */ /* 0x000fda0003f0f008 */
[----:B------:R-:W-:Y:S05]  /*1210*/  @!P0 EXIT ;  /* 0x000000000000894d */ /* 0x000fea0003800000 */
[----:B------:R-:W-:Y:S01]  /*1220*/  UMOV UR7, URZ ;  /* 0x000000ff00077c82 */ /* 0x000fe20008000000 */
[----:B------:R-:W-:-:S05]  /*1230*/  UMOV UR8, URZ ;  /* 0x000000ff00087c82 */ /* 0x000fca0008000000 */
.L_x_4904:
        /* <DEDUP_REMOVED lines=344> */
[----:B------:R3:W3:Y:S04]  /*27c0*/  LDS.U16 R25, [R55+0x12] ;  /* 0x0000120037197984 */ /* 0x0006e80000000400 */
[----:B------:R0:W3:Y:S04]  /*27d0*/  LDS.U16 R24, [R54+0x14] ;  /* 0x0000140036187984 */ /* 0x0000e80000000400 */
[----:B------:R0:W3:Y:S04]  /*27e0*/  LDS.U16 R23, [R53+0x16] ;  /* 0x0000160035177984 */ /* 0x0000e80000000400 */
[----:B------:R0:W3:Y:S04]  /*27f0*/  LDS.U16 R22, [R52+0x18] ;  /* 0x0000180034167984 */ /* 0x0000e80000000400 */
[----:B------:R0:W3:Y:S04]  /*2800*/  LDS.U16 R21, [R51+0x1a] ;  /* 0x00001a0033157984 */ /* 0x0000e80000000400 */
[----:B------:R0:W3:Y:S04]  /*2810*/  LDS.U16 R3, [R50+0x1c] ;  /* 0x00001c0032037984 */ /* 0x0000e80000000400 */
[----:B------:R0:W3:Y:S01]  /*2820*/  LDS.U16 R2, [R49+0x1e] ;  /* 0x00001e0031027984 */ /* 0x0000e20000000400 */
[----:B-1----:R-:W-:-:S04]  /*2830*/  IMAD.U32 R31, R31, 0x10000, RZ ;  /* 0x000100001f1f7824 */ /* 0x002fc800078e00ff */
[----:B------:R-:W-:-:S05]  /*2840*/  FADD.FTZ R48, R31, UR4 ;  /* 0x000000041f307e21 */ /* 0x000fca0008010000 */
[----:B------:R-:W-:-:S04]  /*2850*/  FSETP.GTU.FTZ.AND P6, PT, R48, 20, PT ;  /* 0x41a000003000780b */ /* 0x000fc80003fdc000 */
[----:B0-----:R-:W-:Y:S01]  /*2860*/  ISETP.EQ.OR P6, PT, RZ, UR10, P6 ;  /* 0x0000000aff007c0c */ /* 0x001fe2000b7c2670 */
[----:B--2---:R-:W-:-:S04]  /*2870*/  IMAD.U32 R32, R32, 0x10000, RZ ;  /* 0x0001000020207824 */ /* 0x004fc800078e00ff */
[----:B------:R-:W-:-:S08]  /*2880*/  FADD.FTZ R47, R32, UR4 ;  /* 0x00000004202f7e21 */ /* 0x000fd00008010000 */
        /* <DEDUP_REMOVED lines=33> */
.L_x_4862:
[----:B------:R-:W-:Y:S05]  /*2aa0*/  BSYNC.RECONVERGENT B0 ;  /* 0x0000000000007941 */ /* 0x000fea0003800200 */
.L_x_4861:
[----:B------:R-:W-:Y:S01]  /*2ab0*/  FSETP.GTU.FTZ.AND P6, PT, R47, 20, PT ;  /* 0x41a000002f00780b */ /* 0x000fe20003fdc000 */
[----:B------:R-:W-:Y:S01]  /*2ac0*/  IMAD.U32 R33, R33, 0x10000, RZ ;  /* 0x0001000021217824 */ /* 0x000fe200078e00ff */
[----:B------:R-:W-:Y:S02]  /*2ad0*/  BSSY.RECONVERGENT B0, `(.L_x_4863) ;  /* 0x0000024000007945 */ /* 0x000fe40003800200 */
        /* <DEDUP_REMOVED lines=35> */
.L_x_4864:
[----:B------:R-:W-:Y:S05]  /*2d10*/  BSYNC.RECONVERGENT B0 ;  /* 0x0000000000007941 */ /* 0x000fea0003800200 */
.L_x_4863:
        /* <DEDUP_REMOVED lines=38> */
.L_x_4866:
[----:B------:R-:W-:Y:S05]  /*2f80*/  BSYNC.RECONVERGENT B0 ;  /* 0x0000000000007941 */ /* 0x000fea0003800200 */
.L_x_4865:
        /* <DEDUP_REMOVED lines=38> */
.L_x_4868:
[----:B------:R-:W-:Y:S05]  /*31f0*/  BSYNC.RECONVERGENT B0 ;  /* 0x0000000000007941 */ /* 0x000fea0003800200 */
.L_x_4867:
        /* <DEDUP_REMOVED lines=38> */
.L_x_4870:
[----:B------:R-:W-:Y:S05]  /*3460*/  BSYNC.RECONVERGENT B0 ;  /* 0x0000000000007941 */ /* 0x000fea0003800200 */
.L_x_4869:
        /* <DEDUP_REMOVED lines=38> */
.L_x_4872:
[----:B------:R-:W-:Y:S05]  /*36d0*/  BSYNC.RECONVERGENT B0 ;  /* 0x0000000000007941 */ /* 0x000fea0003800200 */
.L_x_4871:
        /* <DEDUP_REMOVED lines=38> */
.L_x_4874:
[----:B------:R-:W-:Y:S05]  /*3940*/  BSYNC.RECONVERGENT B0 ;  /* 0x0000000000007941 */ /* 0x000fea0003800200 */
.L_x_4873:
        /* <DEDUP_REMOVED lines=38> */
.L_x_4876:
[----:B------:R-:W-:Y:S05]  /*3bb0*/  BSYNC.RECONVERGENT B0 ;  /* 0x0000000000007941 */ /* 0x000fea0003800200 */
.L_x_4875:
[----:B------:R-:W-:Y:S01]  /*3bc0*/  FSETP.GTU.FTZ.AND P6, PT, R36, 20, PT ;  /* 0x41a000002400780b */ /* 0x000fe20003fdc000 */
[----:B---3--:R-:W-:Y:S01]  /*3bd0*/  IMAD.U32 R25, R25, 0x10000, RZ ;  /* 0x0001000019197824 */ /* 0x008fe200078e00ff */
        /* <DEDUP_REMOVED lines=36> */
.L_x_4878:
[----:B------:R-:W-:Y:S05]  /*3e20*/  BSYNC.RECONVERGENT B0 ;  /* 0x0000000000007941 */ /* 0x000fea0003800200 */
.L_x_4877:
        /* <DEDUP_REMOVED lines=38> */
.L_x_4880:
[----:B------:R-:W-:Y:S05]  /*4090*/  BSYNC.RECONVERGENT B0 ;  /* 0x0000000000007941 */ /* 0x000fea0003800200 */
.L_x_4879:
        /* <DEDUP_REMOVED lines=38> */
.L_x_4882:
[----:B------:R-:W-:Y:S05]  /*4300*/  BSYNC.RECONVERGENT B0 ;  /* 0x0000000000007941 */ /* 0x000fea0003800200 */
.L_x_4881:
        /* <DEDUP_REMOVED lines=38> */
.L_x_4884:
[----:B------:R-:W-:Y:S05]  /*4570*/  BSYNC.RECONVERGENT B0 ;  /* 0x0000000000007941 */ /* 0x000fea0003800200 */
.L_x_4883:
[----:B------:R-:W-:Y:S01]  /*4580*/  PRMT R22, RZ, 0x7610, R22 ;  /* 0x00007610ff167816 */ /* 0x000fe20000000016 */
[----:B------:R-:W-:Y:S01]  /*4590*/  IMAD.U32 R21, R21, 0x10000, RZ ;  /* 0x0001000015157824 */ /* 0x000fe200078e00ff */
[----:B------:R-:W-:Y:S01]  /*45a0*/  FSETP.GTU.FTZ.AND P6, PT, R32, 20, PT ;  /* 0x41a000002000780b */ /* 0x000fe20003fdc000 */
[----:B------:R-:W-:Y:S01]  /*45b0*/  BSSY.RECONVERGENT B0, `(.L_x_4885) ;  /* 0x0000029000007945 */ /* 0x000fe20003800200 */
[----:B------:R-:W-:Y:S01]  /*45c0*/  IMAD.U32 R41, R20, 0x10000, RZ ;  /* 0x0001000014297824 */ /* 0x000fe200078e00ff */
[----:B------:R0:W-:Y:S01]  /*45d0*/  STL.S16 [R1], R22 ;  /* 0x0000001601007387 */ /* 0x0001e20000100600 */
[----:B------:R-:W-:Y:S01]  /*45e0*/  ISETP.EQ.OR P6, PT, RZ, UR10, P6 ;  /* 0x0000000aff007c0c */ /* 0x000fe2000b7c2670 */
[----:B------:R-:W-:Y:S02]  /*45f0*/  IMAD.U32 R40, R19, 0x10000, RZ ;  /* 0x0001000013287824 */ /* 0x000fe400078e00ff */
[----:B------:R-:W-:Y:S01]  /*4600*/  FADD.FTZ R31, R21, UR4 ;  /* 0x00000004151f7e21 */ /* 0x000fe20008010000 */
[----:B------:R-:W-:-:S02]  /*4610*/  IMAD.U32 R43, R18, 0x10000, RZ ;  /* 0x00010000122b7824 */ /* 0x000fc400078e00ff */
[----:B------:R-:W-:-:S07]  /*4620*/  IMAD.U32 R42, R17, 0x10000, RZ ;  /* 0x00010000112a7824 */ /* 0x000fce00078e00ff */
        /* <DEDUP_REMOVED lines=33> */
.L_x_4886:
[----:B------:R-:W-:Y:S05]  /*4840*/  BSYNC.RECONVERGENT B0 ;  /* 0x0000000000007941 */ /* 0x000fea0003800200 */
.L_x_4885:
[----:B------:R-:W-:Y:S01]  /*4850*/  FSETP.GTU.FTZ.AND P6, PT, R31, 20, PT ;  /* 0x41a000001f00780b */ /* 0x000fe20003fdc000 */
[----:B------:R-:W-:Y:S01]  /*4860*/  IMAD.U32 R30, R3, 0x10000, RZ ;  /* 0x00010000031e7824 */ /* 0x000fe200078e00ff */
[----:B------:R-:W-:Y:S01]  /*4870*/  BSSY.RECONVERGENT B0, `(.L_x_4887) ;  /* 0x0000029000007945 */ /* 0x000fe20003800200 */
[----:B------:R-:W-:Y:S01]  /*4880*/  IMAD.U32 R81, R16, 0x10000, RZ ;  /* 0x0001000010517824 */ /* 0x000fe200078e00ff */
[----:B------:R-:W-:Y:S01]  /*4890*/  ISETP.EQ.OR P6, PT, RZ, UR10, P6 ;  /* 0x0000000aff007c0c */ /* 0x000fe2000b7c2670 */
[----:B------:R-:W-:Y:S02]  /*48a0*/  IMAD.U32 R80, R15, 0x10000, RZ ;  /* 0x000100000f507824 */ /* 0x000fe400078e00ff */
[----:B------:R-:W-:Y:S01]  /*48b0*/  FADD.FTZ R30, R30, UR4 ;  /* 0x000000041e1e7e21 */ /* 0x000fe20008010000 */
[----:B------:R-:W-:Y:S02]  /*48c0*/  IMAD.U32 R3, R14, 0x10000, RZ ;  /* 0x000100000e037824 */ /* 0x000fe400078e00ff */
[----:B------:R-:W-:-:S02]  /*48d0*/  IMAD.U32 R82, R13, 0x10000, RZ ;  /* 0x000100000d527824 */ /* 0x000fc400078e00ff */
[----:B------:R-:W-:-:S05]  /*48e0*/  IMAD.U32 R83, R12, 0x10000, RZ ;  /* 0x000100000c537824 */ /* 0x000fca00078e00ff */
        /* <DEDUP_REMOVED lines=33> */
.L_x_4888:
[----:B------:R-:W-:Y:S05]  /*4b00*/  BSYNC.RECONVERGENT B0 ;  /* 0x0000000000007941 */ /* 0x000fea0003800200 */
.L_x_4887:
        /* <DEDUP_REMOVED lines=43> */
.L_x_4890:
[----:B------:R-:W-:Y:S05]  /*4dc0*/  BSYNC.RECONVERGENT B0 ;  /* 0x0000000000007941 */ /* 0x000fea0003800200 */
.L_x_4889:
[----:B------:R-:W-:Y:S01]  /*4dd0*/  FSETP.GTU.FTZ.AND P6, PT, R29, 20, PT ;  /* 0x41a000001d00780b */ /* 0x000fe20003fdc000 */
[----:B------:R-:W-:Y:S01]  /*4de0*/  BSSY.RECONVERGENT B0, `(.L_x_4891) ;  /* 0x000002a000007945 */ /* 0x000fe20003800200 */
[----:B------:R-:W-:Y:S02]  /*4df0*/  IMAD.U32 R107, R5, 0x10000, RZ ;  /* 0x00010000056b7824 */ /* 0x000fe400078e00ff */
[----:B------:R-:W-:Y:S01]  /*4e00*/  FMUL.FTZ R21, R41, UR5 ;  /* 0x0000000529157c20 */ /* 0x000fe20008410000 */
[----:B------:R-:W-:Y:S01]  /*4e10*/  ISETP.EQ.OR P6, PT, RZ, UR10, P6 ;  /* 0x0000000aff007c0c */ /* 0x000fe2000b7c2670 */
[----:B------:R-:W-:Y:S02]  /*4e20*/  IMAD.U32 R106, R6, 0x10000, RZ ;  /* 0x00010000066a7824 */ /* 0x000fe400078e00ff */
        /* <DEDUP_REMOVED lines=37> */
.L_x_4892:
[----:B------:R-:W-:Y:S05]  /*5080*/  BSYNC.RECONVERGENT B0 ;  /* 0x0000000000007941 */ /* 0x000fea0003800200 */
.L_x_4891:
        /* <DEDUP_REMOVED lines=63> */
.L_x_4903:
        /* <DEDUP_REMOVED lines=155> */
[----:B-1----:R-:W-:-:S03]  /*5e30*/  IMAD.U32 R85, R42, 0x10000, RZ ;  /* 0x000100002a557824 */ /* 0x002fc600078e00ff */
        /* <DEDUP_REMOVED lines=9> */
[----:B0-----:R-:W-:-:S04]  /*5ed0*/  IMAD.U32 R42, R42, 0x10000, RZ ;  /* 0x000100002a2a7824 */ /* 0x001fc800078e00ff */
[----:B------:R-:W-:-:S05]  /*5ee0*/  FMUL.FTZ R42, R157, R42 ;  /* 0x0000002a9d2a7220 */ /* 0x000fca0000410000 */
[----:B------:R-:W-:Y:S02]  /*5ef0*/  FSEL R125, R42, RZ, !P6 ;  /* 0x000000ff2a7d7208 */ /* 0x000fe40007000000 */
[----:B------:R-:W0:Y:S01]  /*5f00*/  LDS.U16 R42, [R62+0x4] ;  /* 0x000004003e2a7984 */ /* 0x000e220000000400 */
[----:B------:R-:W-:-:S06]  /*5f10*/  FMUL.FTZ R105, R41, R47 ;  /* 0x0000002f29697220 */ /* 0x000fcc0000410000 */
[----:B------:R-:W1:Y:S02]  /*5f20*/  MUFU.EX2 R105, R105 ;  /* 0x0000006900697308 */ /* 0x000e640000000800 */
[----:B-1----:R-:W-:Y:S01]  /*5f30*/  FSEL R124, R105, 1, !P6 ;  /* 0x3f800000697c7808 */ /* 0x002fe20007000000 */
[----:B0-----:R-:W-:Y:S02]  /*5f40*/  IMAD.U32 R85, R42, 0x10000, RZ ;  /* 0x000100002a557824 */ /* 0x001fe400078e00ff */
        /* <DEDUP_REMOVED lines=110> */
[----:B0-----:R-:W-:-:S04]  /*6630*/  IMAD.U32 R42, R42, 0x10000, RZ ;  /* 0x000100002a2a7824 */ /* 0x001fc800078e00ff */
        /* <DEDUP_REMOVED lines=21> */
[----:B0-----:R-:W-:Y:S02]  /*6790*/  IMAD.U32 R41, R42, 0x10000, RZ ;  /* 0x000100002a297824 */ /* 0x001fe400078e00ff */
        /* <DEDUP_REMOVED lines=124> */
[----:B0-----:R-:W-:-:S02]  /*6f60*/  IMAD.U32 R104, R104, 0x10000, RZ ;  /* 0x0001000068687824 */ /* 0x001fc400078e00ff */
[----:B-1----:R-:W-:Y:S02]  /*6f70*/  IMAD.U32 R105, R105, 0x10000, RZ ;  /* 0x0001000069697824 */ /* 0x002fe400078e00ff */
[----:B--2---:R-:W-:Y:S02]  /*6f80*/  IMAD.U32 R106, R106, 0x10000, RZ ;  /* 0x000100006a6a7824 */ /* 0x004fe400078e00ff */
[----:B---3--:R-:W-:Y:S02]  /*6f90*/  IMAD.U32 R107, R107, 0x10000, RZ ;  /* 0x000100006b6b7824 */ /* 0x008fe400078e00ff */
[----:B----4-:R-:W-:Y:S02]  /*6fa0*/  IMAD.U32 R108, R108, 0x10000, RZ ;  /* 0x000100006c6c7824 */ /* 0x010fe400078e00ff */
[----:B-----5:R-:W-:Y:S02]  /*6fb0*/  IMAD.U32 R109, R109, 0x10000, RZ ;  /* 0x000100006d6d7824 */ /* 0x020fe400078e00ff */
[----:B------:R-:W-:-:S02]  /*6fc0*/  IMAD.U32 R110, R110, 0x10000, RZ ;  /* 0x000100006e6e7824 */ /* 0x000fc400078e00ff */
[----:B------:R-:W-:Y:S02]  /*6fd0*/  IMAD.U32 R111, R111, 0x10000, RZ ;  /* 0x000100006f6f7824 */ /* 0x000fe400078e00ff */
[----:B------:R-:W-:Y:S02]  /*6fe0*/  IMAD.U32 R112, R112, 0x10000, RZ ;  /* 0x0001000070707824 */ /* 0x000fe400078e00ff */
[----:B------:R-:W-:Y:S02]  /*6ff0*/  IMAD.U32 R113, R113, 0x10000, RZ ;  /* 0x0001000071717824 */ /* 0x000fe400078e00ff */
[----:B------:R-:W-:Y:S02]  /*7000*/  IMAD.U32 R114, R114, 0x10000, RZ ;  /* 0x0001000072727824 */ /* 0x000fe400078e00ff */
[----:B------:R-:W-:Y:S02]  /*7010*/  IMAD.U32 R115, R115, 0x10000, RZ ;  /* 0x0001000073737824 */ /* 0x000fe400078e00ff */
[----:B------:R-:W-:-:S02]  /*7020*/  IMAD.U32 R116, R116, 0x10000, RZ ;  /* 0x0001000074747824 */ /* 0x000fc400078e00ff */
[----:B------:R-:W-:Y:S02]  /*7030*/  IMAD.U32 R117, R117, 0x10000, RZ ;  /* 0x0001000075757824 */ /* 0x000fe400078e00ff */
[----:B------:R-:W-:Y:S02]  /*7040*/  IMAD.U32 R118, R118, 0x10000, RZ ;  /* 0x0001000076767824 */ /* 0x000fe400078e00ff */
        /* <DEDUP_REMOVED lines=20> */
.L_x_4895:
[----:B------:R-:W-:Y:S01]  /*7190*/  IMAD.MOV.U32 R85, RZ, RZ, RZ ;  /* 0x000000ffff557224 */ /* 0x000fe200078e00ff */
[----:B------:R-:W-:Y:S06]  /*71a0*/  BRA.U !UP2, `(.L_x_4894) ;  /* 0x000000010a147547 */ /* 0x000fec000b800000 */
[----:B------:R-:W-:-:S04]  /*71b0*/  UIADD3 UR10, UP0, UPT, UR27, UR12, URZ ;  /* 0x0000000c1b0a7290 */ /* 0x000fc8000ff1e0ff */
[----:B------:R-:W-:Y:S02]  /*71c0*/  UIADD3.X UR11, UPT, UPT, UR25, UR13, URZ, UP0, !UPT ;  /* 0x0000000d190b7290 */ /* 0x000fe400087fe4ff */
[----:B------:R-:W-:-:S04]  /*71d0*/  IMAD.U32 R40, RZ, RZ, UR10 ;  /* 0x0000000aff287e24 */ /* 0x000fc8000f8e00ff */
[----:B------:R-:W-:-:S05]  /*71e0*/  IMAD.U32 R41, RZ, RZ, UR11 ;  /* 0x0000000bff297e24 */ /* 0x000fca000f8e00ff */
[----:B------:R1:W5:Y:S02]  /*71f0*/  LDG.E R85, desc[UR34][R40.64] ;  /* 0x0000002228557981 */ /* 0x000364000c1e1900 */
.L_x_4894:
        /* <DEDUP_REMOVED lines=107> */
.L_x_4897:
[----:B------:R-:W-:Y:S05]  /*78b0*/  BSYNC.RECONVERGENT B0 ;  /* 0x0000000000007941 */ /* 0x000fea0003800200 */
.L_x_4896:
        /* <DEDUP_REMOVED lines=40> */
.L_x_4901:
        /* <DEDUP_REMOVED lines=35> */
.L_x_4902:
        /* <DEDUP_REMOVED lines=10> */
.L_x_4900:
        /* <DEDUP_REMOVED lines=9> */
.L_x_4899:
[----:B------:R-:W-:Y:S05]  /*7ea0*/  BSYNC.RECONVERGENT B0 ;  /* 0x0000000000007941 */ /* 0x000fea0003800200 */
.L_x_4898:
        /* <DEDUP_REMOVED lines=32> */
.L_x_4893:
        /* <DEDUP_REMOVED lines=8> */
[----:B------:R-:W-:Y:S02]  /*8130*/  F2FP.BF16.F32.PACK_AB R7, R20, R21 ;  /* 0x000000151407723e */ /* 0x000fe400000010ff */
[----:B------:R-:W-:-:S02]  /*8140*/  F2FP.BF16.F32.PACK_AB R9, R25, R26 ;  /* 0x0000001a1909723e */ /* 0x000fc400000010ff */
[----:B------:R-:W-:-:S03]  /*8150*/  PRMT R32, R7, 0x7610, R32 ;  /* 0x0000761007207816 */ /* 0x000fc60000000020 */
[----:B------:R-:W-:Y:S01]  /*8160*/  BAR.SYNC.DEFER_BLOCKING 0x0 ;  /* 0x0000000000007b1d */ /* 0x000fe20000010000 */
[----:B------:R-:W-:Y:S02]  /*8170*/  PRMT R10, R7, 0x7632, R10 ;  /* 0x00007632070a7816 */ /* 0x000fe4000000000a */
[----:B------:R-:W-:Y:S02]  /*8180*/  F2FP.BF16.F32.PACK_AB R7, R16, R17 ;  /* 0x000000111007723e */ /* 0x000fe400000010ff */
[----:B------:R-:W-:Y:S02]  /*8190*/  P2R R38, PR, RZ, 0x1 ;  /* 0x00000001ff267803 */ /* 0x000fe40000000000 */
[C---:B------:R-:W-:Y:S02]  /*81a0*/  PRMT R30, R7.reuse, 0x7610, R30 ;  /* 0x00007610071e7816 */ /* 0x040fe4000000001e */
[----:B------:R-:W-:Y:S01]  /*81b0*/  PRMT R12, R7, 0x7632, R12 ;  /* 0x00007632070c7816 */ /* 0x000fe2000000000c */
[----:B-1----:R-:W-:Y:S01]  /*81c0*/  UIMAD.WIDE.U32 UR16, UR18, UR12, UR10 ;  /* 0x0000000c121072a5 */ /* 0x002fe2000f8e000a */
[----:B------:R-:W-:-:S02]  /*81d0*/  F2FP.BF16.F32.PACK_AB R7, R14, R15 ;  /* 0x0000000f0e07723e */ /* 0x000fc400000010ff */
        /* <DEDUP_REMOVED lines=21> */
[----:B------:R-:W-:Y:S02]  /*8330*/  F2FP.BF16.F32.PACK_AB R7, R13, R24 ;  /* 0x000000180d07723e */ /* 0x000fe400000010ff */
        /* <DEDUP_REMOVED lines=17> */
[----:B------:R-:W-:-:S04]  /*8450*/  F2FP.BF16.F32.PACK_AB R8, R18, R19 ;  /* 0x000000131208723e */ /* 0x000fc800000010ff */
[C---:B------:R-:W-:Y:S02]  /*8460*/  PRMT R31, R8.reuse, 0x7610, R31 ;  /* 0x00007610081f7816 */ /* 0x040fe4000000001f */
[----:B------:R-:W-:Y:S02]  /*8470*/  PRMT R11, R8, 0x7632, R11 ;  /* 0x00007632080b7816 */ /* 0x000fe4000000000b */
[----:B------:R-:W-:Y:S01]  /*8480*/  F2FP.BF16.F32.PACK_AB R8, R27, R28 ;  /* 0x0000001c1b08723e */ /* 0x000fe200000010ff */
[----:B------:R-:W-:Y:S03]  /*8490*/  STS.U16 [R62+0x4], R31 ;  /* 0x0000041f3e007388 */ /* 0x000fe60000000400 */
[C---:B------:R-:W-:Y:S01]  /*84a0*/  PRMT R32, R8.reuse, 0x7610, R32 ;  /* 0x0000761008207816 */ /* 0x040fe20000000020 */
[----:B------:R-:W-:Y:S01]  /*84b0*/  STS.U16 [R61+0x6], R11 ;  /* 0x0000060b3d007388 */ /* 0x000fe20000000400 */
[----:B------:R-:W-:-:S02]  /*84c0*/  PRMT R33, R8, 0x7632, R33 ;  /* 0x0000763208217816 */ /* 0x000fc40000000021 */
[----:B------:R-:W-:Y:S01]  /*84d0*/  F2FP.BF16.F32.PACK_AB R8, R22, R23 ;  /* 0x000000171608723e */ /* 0x000fe200000010ff */
        /* <DEDUP_REMOVED lines=147> */
[----:B0-----:R-:W-:-:S03]  /*8e10*/  IMAD.U32 R33, R2, 0x10000, RZ ;  /* 0x0001000002217824 */ /* 0x001fc600078e00ff */
[----:B------:R-:W0:Y:S01]  /*8e20*/  LDS.U16 R30, [R53+0x16] ;  /* 0x00001600351e7984 */ /* 0x000e220000000400 */
[----:B-1----:R-:W-:-:S03]  /*8e30*/  IMAD.U32 R35, R3, 0x10000, RZ ;  /* 0x0001000003237824 */ /* 0x002fc600078e00ff */
[----:B------:R-:W1:Y:S04]  /*8e40*/  LDS.U16 R2, [R52+0x18] ;  /* 0x0000180034027984 */ /* 0x000e680000000400 */
[----:B------:R-:W1:Y:S04]  /*8e50*/  LDS.U16 R31, [R51+0x1a] ;  /* 0x00001a00331f7984 */ /* 0x000e680000000400 */
[----:B------:R-:W1:Y:S04]  /*8e60*/  LDS.U16 R3, [R50+0x1c] ;  /* 0x00001c0032037984 */ /* 0x000e680000000400 */
[----:B------:R-:W1:Y:S01]  /*8e70*/  LDS.U16 R32, [R49+0x1e] ;  /* 0x00001e0031207984 */ /* 0x000e620000000400 */
[----:B--2---:R-:W-:-:S02]  /*8e80*/  IMAD.U32 R36, R4, 0x10000, RZ ;  /* 0x0001000004247824 */ /* 0x004fc400078e00ff */
[----:B------:R-:W-:Y:S01]  /*8e90*/  FMUL.FTZ R34, R33, -1.4426950216293334961 ;  /* 0xbfb8aa3b21227820 */ /* 0x000fe20000410000 */
[----:B------:R-:W-:Y:S01]  /*8ea0*/  FMUL.FTZ R4, R35, -1.4426950216293334961 ;  /* 0xbfb8aa3b23047820 */ /* 0x000fe20000410000 */
[----:B---3--:R-:W-:Y:S02]  /*8eb0*/  IMAD.U32 R37, R5, 0x10000, RZ ;  /* 0x0001000005257824 */ /* 0x008fe400078e00ff */
[----:B------:R-:W-:Y:S01]  /*8ec0*/  FMUL.FTZ R5, R36, -1.4426950216293334961 ;  /* 0xbfb8aa3b24057820 */ /* 0x000fe20000410000 */
[----:B----4-:R-:W-:Y:S02]  /*8ed0*/  IMAD.U32 R38, R7, 0x10000, RZ ;  /* 0x0001000007267824 */ /* 0x010fe400078e00ff */
[----:B------:R-:W-:Y:S02]  /*8ee0*/  IMAD.U32 R39, R8, 0x10000, RZ ;  /* 0x0001000008277824 */ /* 0x000fe400078e00ff */
[----:B------:R-:W-:Y:S01]  /*8ef0*/  FMUL.FTZ R7, R37, -1.4426950216293334961 ;  /* 0xbfb8aa3b25077820 */ /* 0x000fe20000410000 */
[----:B------:R-:W-:-:S02]  /*8f00*/  IMAD.U32 R40, R9, 0x10000, RZ ;  /* 0x0001000009287824 */ /* 0x000fc400078e00ff */
[----:B------:R-:W-:Y:S01]  /*8f10*/  IMAD.U32 R41, R10, 0x10000, RZ ;  /* 0x000100000a297824 */ /* 0x000fe200078e00ff */
[----:B------:R-:W2:Y:S01]  /*8f20*/  MUFU.EX2 R34, R34 ;  /* 0x0000002200227308 */ /* 0x000ea20000000800 */
[----:B------:R-:W-:Y:S01]  /*8f30*/  FMUL.FTZ R8, R38, -1.4426950216293334961 ;  /* 0xbfb8aa3b26087820 */ /* 0x000fe20000410000 */
[----:B------:R-:W-:Y:S01]  /*8f40*/  FMUL.FTZ R9, R39, -1.4426950216293334961 ;  /* 0xbfb8aa3b27097820 */ /* 0x000fe20000410000 */
[----:B------:R-:W-:Y:S01]  /*8f50*/  IMAD.U32 R42, R11, 0x10000, RZ ;  /* 0x000100000b2a7824 */ /* 0x000fe200078e00ff */
[----:B------:R-:W3:Y:S01]  /*8f60*/  MUFU.EX2 R4, R4 ;  /* 0x0000000400047308 */ /* 0x000ee20000000800 */
[----:B------:R-:W-:Y:S02]  /*8f70*/  IMAD.U32 R43, R12, 0x10000, RZ ;  /* 0x000100000c2b7824 */ /* 0x000fe400078e00ff */
[----:B------:R-:W-:Y:S01]  /*8f80*/  FMUL.FTZ R10, R40, -1.4426950216293334961 ;  /* 0xbfb8aa3b280a7820 */ /* 0x000fe20000410000 */
[----:B------:R-:W-:Y:S01]  /*8f90*/  FMUL.FTZ R11, R41, -1.4426950216293334961 ;  /* 0xbfb8aa3b290b7820 */ /* 0x000fe20000410000 */
[----:B------:R-:W4:Y:S01]  /*8fa0*/  MUFU.EX2 R5, R5 ;  /* 0x0000000500057308 */ /* 0x000f220000000800 */
[----:B------:R-:W-:-:S02]  /*8fb0*/  IMAD.U32 R44, R29, 0x10000, RZ ;  /* 0x000100001d2c7824 */ /* 0x000fc400078e00ff */
[----:B0-----:R-:W-:Y:S01]  /*8fc0*/  IMAD.U32 R45, R30, 0x10000, RZ ;  /* 0x000100001e2d7824 */ /* 0x001fe200078e00ff */
[----:B------:R-:W0:Y:S01]  /*8fd0*/  MUFU.EX2 R7, R7 ;  /* 0x0000000700077308 */ /* 0x000e220000000800 */
[----:B------:R-:W-:Y:S01]  /*8fe0*/  FMUL.FTZ R12, R42, -1.4426950216293334961 ;  /* 0xbfb8aa3b2a0c7820 */ /* 0x000fe20000410000 */
[----:B------:R-:W-:Y:S01]  /*8ff0*/  FMUL.FTZ R29, R43, -1.4426950216293334961 ;  /* 0xbfb8aa3b2b1d7820 */ /* 0x000fe20000410000 */
[----:B-1----:R-:W-:Y:S01]  /*9000*/  IMAD.U32 R46, R2, 0x10000, RZ ;  /* 0x00010000022e7824 */ /* 0x002fe200078e00ff */
[----:B------:R-:W1:Y:S01]  /*9010*/  MUFU.EX2 R8, R8 ;  /* 0x0000000800087308 */ /* 0x000e620000000800 */
[----:B------:R-:W-:-:S03]  /*9020*/  IMAD.U32 R47, R31, 0x10000, RZ ;  /* 0x000100001f2f7824 */ /* 0x000fc600078e00ff */
[----:B------:R-:W1:Y:S01]  /*9030*/  MUFU.EX2 R9, R9 ;  /* 0x0000000900097308 */ /* 0x000e620000000800 */
[----:B------:R-:W-:Y:S01]  /*9040*/  FMUL.FTZ R30, R44, -1.4426950216293334961 ;  /* 0xbfb8aa3b2c1e7820 */ /* 0x000fe20000410000 */
[----:B------:R-:W-:Y:S02]  /*9050*/  IMAD.U32 R48, R3, 0x10000, RZ ;  /* 0x0001000003307824 */ /* 0x000fe400078e00ff */
[----:B------:R-:W-:Y:S01]  /*9060*/  FMUL.FTZ R2, R45, -1.4426950216293334961 ;  /* 0xbfb8aa3b2d027820 */ /* 0x000fe20000410000 */
[----:B------:R-:W-:Y:S02]  /*9070*/  IMAD.U32 R81, R32, 0x10000, RZ ;  /* 0x0001000020517824 */ /* 0x000fe400078e00ff */
[----:B------:R-:W-:Y:S01]  /*9080*/  FMUL.FTZ R3, R46, -1.4426950216293334961 ;  /* 0xbfb8aa3b2e037820 */ /* 0x000fe20000410000 */
[----:B------:R-:W-:Y:S01]  /*9090*/  FMUL.FTZ R32, R47, -1.4426950216293334961 ;  /* 0xbfb8aa3b2f207820 */ /* 0x000fe20000410000 */
[----:B------:R-:W1:Y:S01]  /*90a0*/  MUFU.EX2 R10, R10 ;  /* 0x0000000a000a7308 */ /* 0x000e620000000800 */
[----:B------:R-:W-:Y:S01]  /*90b0*/  FMUL.FTZ R80, R48, -1.4426950216293334961 ;  /* 0xbfb8aa3b30507820 */ /* 0x000fe20000410000 */
[----:B------:R-:W-:-:S02]  /*90c0*/  FMUL.FTZ R82, R81, -1.4426950216293334961 ;  /* 0xbfb8aa3b51527820 */ /* 0x000fc40000410000 */
        /* <DEDUP_REMOVED lines=59> */
[----:B------:R-:W-:Y:S01]  /*9480*/  F2FP.BF16.F32.PACK_AB R2, R35, R2 ;  /* 0x000000022302723e */ /* 0x000fe200000010ff */
[----:B------:R-:W-:Y:S01]  /*9490*/  FMUL.FTZ R40, R40, R15 ;  /* 0x0000000f28287220 */ /* 0x000fe20000410000 */
[----:B------:R-:W-:Y:S01]  /*94a0*/  FMUL.FTZ R41, R41, R14 ;  /* 0x0000000e29297220 */ /* 0x000fe20000410000 */
[----:B------:R-:W-:Y:S01]  /*94b0*/  FMUL.FTZ R5, R44, R7 ;  /* 0x000000072c057220 */ /* 0x000fe20000410000 */
[----:B------:R-:W-:Y:S01]  /*94c0*/  FMUL.FTZ R8, R45, R8 ;  /* 0x000000082d087220 */ /* 0x000fe20000410000 */
[----:B0-----:R-:W-:Y:S01]  /*94d0*/  FMUL.FTZ R7, R46, R31 ;  /* 0x0000001f2e077220 */ /* 0x001fe20000410000 */
[----:B------:R-:W-:Y:S01]  /*94e0*/  FMUL.FTZ R10, R47, R10 ;  /* 0x0000000a2f0a7220 */ /* 0x000fe20000410000 */
[----:B------:R-:W-:Y:S01]  /*94f0*/  F2FP.BF16.F32.PACK_AB R36, R37, R36 ;  /* 0x000000242524723e */ /* 0x000fe200000010ff */
[----:B------:R-:W-:Y:S01]  /*9500*/  FMUL.FTZ R3, R3, R28 ;  /* 0x0000001c03037220 */ /* 0x000fe20000410000 */
[----:B------:R-:W-:Y:S01]  /*9510*/  FMUL.FTZ R4, R4, R27 ;  /* 0x0000001b04047220 */ /* 0x000fe20000410000 */
[----:B------:R-:W-:Y:S01]  /*9520*/  FMUL.FTZ R48, R48, R9 ;  /* 0x0000000930307220 */ /* 0x000fe20000410000 */
[----:B------:R-:W-:Y:S01]  /*9530*/  PRMT R9, R2, 0x7632, R9 ;  /* 0x0000763202097816 */ /* 0x000fe20000000009 */
[----:B------:R-:W-:Y:S01]  /*9540*/  FMUL.FTZ R5, R5, R26 ;  /* 0x0000001a05057220 */ /* 0x000fe20000410000 */
[----:B------:R-:W-:Y:S01]  /*9550*/  F2FP.BF16.F32.PACK_AB R38, R39, R38 ;  /* 0x000000262726723e */ /* 0x000fe200000010ff */
[----:B------:R-:W-:Y:S01]  /*9560*/  FMUL.FTZ R8, R8, R25 ;  /* 0x0000001908087220 */ /* 0x000fe20000410000 */
[----:B-1----:R-:W-:Y:S01]  /*9570*/  FMUL.FTZ R81, R81, R82 ;  /* 0x0000005251517220 */ /* 0x002fe20000410000 */
[----:B------:R-:W-:Y:S01]  /*9580*/  FMUL.FTZ R7, R7, R24 ;  /* 0x0000001807077220 */ /* 0x000fe20000410000 */
[----:B------:R-:W-:Y:S01]  /*9590*/  FMUL.FTZ R10, R10, R13 ;  /* 0x0000000d0a0a7220 */ /* 0x000fe20000410000 */
[----:B------:R-:W-:-:S02]  /*95a0*/  PRMT R11, R36, 0x7632, R11 ;  /* 0x00007632240b7816 */ /* 0x000fc4000000000b */
[----:B------:R-:W-:Y:S01]  /*95b0*/  F2FP.BF16.F32.PACK_AB R40, R41, R40 ;  /* 0x000000282928723e */ /* 0x000fe200000010ff */
[----:B------:R0:W-:Y:S01]  /*95c0*/  STS.U16 [R64], R2 ;  /* 0x0000000240007388 */ /* 0x0001e20000000400 */
[----:B------:R-:W-:Y:S01]  /*95d0*/  PRMT R12, R38, 0x7632, R12 ;  /* 0x00007632260c7816 */ /* 0x000fe2000000000c */
[----:B------:R-:W-:Y:S01]  /*95e0*/  FMUL.FTZ R48, R48, R23 ;  /* 0x0000001730307220 */ /* 0x000fe20000410000 */
[----:B------:R-:W-:Y:S01]  /*95f0*/  F2FP.BF16.F32.PACK_AB R3, R4, R3 ;  /* 0x000000030403723e */ /* 0x000fe200000010ff */
[----:B------:R-:W-:Y:S01]  /*9600*/  FMUL.FTZ R81, R81, R22 ;  /* 0x0000001651517220 */ /* 0x000fe20000410000 */
[----:B------:R-:W-:Y:S01]  /*9610*/  STS.U16 [R63+0x2], R9 ;  /* 0x000002093f007388 */ /* 0x000fe20000000400 */
[----:B------:R-:W-:Y:S02]  /*9620*/  F2FP.BF16.F32.PACK_AB R5, R8, R5 ;  /* 0x000000050805723e */ /* 0x000fe400000010ff */
[----:B------:R-:W-:Y:S01]  /*9630*/  F2FP.BF16.F32.PACK_AB R7, R10, R7 ;  /* 0x000000070a07723e */ /* 0x000fe200000010ff */
[----:B------:R-:W-:Y:S01]  /*9640*/  STS.U16 [R62+0x4], R36 ;  /* 0x000004243e007388 */ /* 0x000fe20000000400 */
[----:B0-----:R-:W-:-:S02]  /*9650*/  PRMT R2, R40, 0x7632, R2 ;  /* 0x0000763228027816 */ /* 0x001fc40000000002 */
[----:B------:R-:W-:Y:S01]  /*9660*/  PRMT R4, R3, 0x7632, R4 ;  /* 0x0000763203047816 */ /* 0x000fe20000000004 */
[----:B------:R-:W-:Y:S01]  /*9670*/  STS.U16 [R61+0x6], R11 ;  /* 0x0000060b3d007388 */ /* 0x000fe20000000400 */
[----:B------:R-:W-:-:S03]  /*9680*/  PRMT R8, R5, 0x7632, R8 ;  /* 0x0000763205087816 */ /* 0x000fc60000000008 */
[----:B------:R-:W-:Y:S01]  /*9690*/  STS.U16 [R60+0x8], R38 ;  /* 0x000008263c007388 */ /* 0x000fe20000000400 */
[----:B------:R-:W-:-:S03]  /*96a0*/  F2FP.BF16.F32.PACK_AB R48, R81, R48 ;  /* 0x000000305130723e */ /* 0x000fc600000010ff */
        /* <DEDUP_REMOVED lines=88> */
.L_x_4905:
        /* <DEDUP_REMOVED lines=13> */
.L_x_8054:


//--------------------- .text._Z25selective_scan_fwd_kernelI32Selective_Scan_fwd_kernel_traitsILi128ELi16ELi1ELb0ELb1ELb1ELb1ELb1EN3c108BFloat16EffEEv13SSMParamsBase --------------------------
	.section	.text._Z25selective_scan_fwd_kernelI32Selective_Scan_fwd_kernel_traitsILi128ELi16ELi1ELb0ELb1ELb1ELb1ELb1EN3c108BFloat16EffEEv13SSMParamsBase,"ax",@progbits
	.align	128
        .global         _Z25selective_scan_fwd_kernelI32Selective_Scan_fwd_kernel_traitsILi128ELi16ELi1ELb0ELb1ELb1ELb1ELb1EN3c108BFloat16EffEEv13SSMParamsBase
        .type           _Z25selective_scan_fwd_kernelI32Selective_Scan_fwd_kernel_traitsILi128ELi16ELi1ELb0ELb1ELb1ELb1ELb1EN3c108BFloat16EffEEv13SSMParamsBase,@function
        .size           _Z25selective_scan_fwd_kernelI32Selective_Scan_fwd_kernel_traitsILi128ELi16ELi1ELb0ELb1ELb1ELb1ELb1EN3c108BFloat16EffEEv13SSMParamsBase,(.L_x_8055 - _Z25selective_scan_fwd_kernelI32Selective_Scan_fwd_kernel_traitsILi128ELi16ELi1ELb0ELb1ELb1ELb1ELb1EN3c108BFloat16EffEEv13SSMParamsBase)
        .other          _Z25selective_scan_fwd_kernelI32Selective_Scan_fwd_kernel_traitsILi128ELi16ELi1ELb0ELb1ELb1ELb1ELb1EN3c108BFloat16EffEEv13SSMParamsBase,@"STO_CUDA_ENTRY STV_DEFAULT"
_Z25selective_scan_fwd_kernelI32Selective_Scan_fwd_kernel_traitsILi128ELi16ELi1ELb0ELb1ELb1ELb1ELb1EN3c108BFloat16EffEEv13SSMParamsBase:
.text._Z25selective_scan_fwd_kernelI32Selective_Scan_fwd_kernel_traitsILi128ELi16ELi1ELb0ELb1ELb1ELb1ELb1EN3c108BFloat16EffEEv13SSMParamsBase:
        /* <DEDUP_REMOVED lines=58> */
.L_x_4906:
        /* <DEDUP_REMOVED lines=101> */
.L_x_4907:
        /* <DEDUP_REMOVED lines=10> */
.L_x_4908:
        /* <DEDUP_REMOVED lines=100> */
.L_x_4909:
        /* <DEDUP_REMOVED lines=35> */
.L_x_4910:
[----:B------:R-:W-:-:S06]  /*1300*/  UISETP.GE.AND UP0, UPT, UR36, 0x1, UPT ;  /* 0x000000012400788c */ /* 0x000fcc000bf06270 */
[----:B------:R-:W-:-:S13]  /*1310*/  PLOP3.LUT P0, PT, PT, PT, UP0, 0x80, 0x8 ;  /* 0x000000000008781c */ /* 0x000fda0003f0f008 */
[----:B------:R-:W-:Y:S05]  /*1320*/  @!P0 EXIT ;  /* 0x000000000000894d */ /* 0x000fea0003800000 */
[----:B------:R-:W-:Y:S01]  /*1330*/  UMOV UR7, URZ ;  /* 0x000000ff00077c82 */ /* 0x000fe20008000000 */
[----:B------:R-:W-:-:S05]  /*1340*/  UMOV UR8, URZ ;  /* 0x000000ff00087c82 */ /* 0x000fca0008000000 */
.L_x_4954:
        /* <DEDUP_REMOVED lines=388> */
.L_x_4912:
[----:B------:R-:W-:Y:S05]  /*2b90*/  BSYNC.RECONVERGENT B0 ;  /* 0x0000000000007941 */ /* 0x000fea0003800200 */
.L_x_4911:
        /* <DEDUP_REMOVED lines=38> */
.L_x_4914:
[----:B------:R-:W-:Y:S05]  /*2e00*/  BSYNC.RECONVERGENT B0 ;  /* 0x0000000000007941 */ /* 0x000fea0003800200 */
.L_x_4913:
        /* <DEDUP_REMOVED lines=38> */
.L_x_4916:
[----:B------:R-:W-:Y:S05]  /*3070*/  BSYNC.RECONVERGENT B0 ;  /* 0x0000000000007941 */ /* 0x000fea0003800200 */
.L_x_4915:
        /* <DEDUP_REMOVED lines=38> */
.L_x_4918:
[----:B------:R-:W-:Y:S05]  /*32e0*/  BSYNC.RECONVERGENT B0 ;  /* 0x0000000000007941 */ /* 0x000fea0003800200 */
.L_x_4917:
        /* <DEDUP_REMOVED lines=38> */
.L_x_4920:
[----:B------:R-:W-:Y:S05]  /*3550*/  BSYNC.RECONVERGENT B0 ;  /* 0x0000000000007941 */ /* 0x000fea0003800200 */
.L_x_4919:
        /* <DEDUP_REMOVED lines=38> */
.L_x_4922:
[----:B------:R-:W-:Y:S05]  /*37c0*/  BSYNC.RECONVERGENT B0 ;  /* 0x0000000000007941 */ /* 0x000fea0003800200 */
.L_x_4921:
        /* <DEDUP_REMOVED lines=38> */
.L_x_4924:
[----:B------:R-:W-:Y:S05]  /*3a30*/  BSYNC.RECONVERGENT B0 ;  /* 0x0000000000007941 */ /* 0x000fea0003800200 */
.L_x_4923:
        /* <DEDUP_REMOVED lines=38> */
.L_x_4926:
[----:B------:R-:W-:Y:S05]  /*3ca0*/  BSYNC.RECONVERGENT B0 ;  /* 0x0000000000007941 */ /* 0x000fea0003800200 */
.L_x_4925:
        /* <DEDUP_REMOVED lines=38> */
.L_x_4928:
[----:B------:R-:W-:Y:S05]  /*3f10*/  BSYNC.RECONVERGENT B0 ;  /* 0x0000000000007941 */ /* 0x000fea0003800200 */
.L_x_4927:
        /* <DEDUP_REMOVED lines=38> */
.L_x_4930:
[----:B------:R-:W-:Y:S05]  /*4180*/  BSYNC.RECONVERGENT B0 ;  /* 0x0000000000007941 */ /* 0x000fea0003800200 */
.L_x_4929:
        /* <DEDUP_REMOVED lines=38> */
.L_x_4932:
[----:B------:R-:W-:Y:S05]  /*43f0*/  BSYNC.RECONVERGENT B0 ;  /* 0x0000000000007941 */ /* 0x000fea0003800200 */
.L_x_4931:
        /* <DEDUP_REMOVED lines=38> */
.L_x_4934:
[----:B------:R-:W-:Y:S05]  /*4660*/  BSYNC.RECONVERGENT B0 ;  /* 0x0000000000007941 */ /* 0x000fea0003800200 */
.L_x_4933:
        /* <DEDUP_REMOVED lines=9> */
[----:B------:R-:W-:-:S09]  /*4700*/  IMAD.U32 R43, R18, 0x10000, RZ ;  /* 0x00010000122b7824 */ /* 0x000fd200078e00ff */
        /* <DEDUP_REMOVED lines=33> */
.L_x_4936:
[----:B------:R-:W-:Y:S05]  /*4920*/  BSYNC.RECONVERGENT B0 ;  /* 0x0000000000007941 */ /* 0x000fea0003800200 */
.L_x_4935:
        /* <DEDUP_REMOVED lines=43> */
.L_x_4938:
[----:B------:R-:W-:Y:S05]  /*4be0*/  BSYNC.RECONVERGENT B0 ;  /* 0x0000000000007941 */ /* 0x000fea0003800200 */
.L_x_4937:
        /* <DEDUP_REMOVED lines=43> */
.L_x_4940:
[----:B------:R-:W-:Y:S05]  /*4ea0*/  BSYNC.RECONVERGENT B0 ;  /* 0x0000000000007941 */ /* 0x000fea0003800200 */
.L_x_4939:
[----:B------:R-:W-:Y:S01]  /*4eb0*/  FSETP.GTU.FTZ.AND P6, PT, R29, 20, PT ;  /* 0x41a000001d00780b */ /* 0x000fe20003fdc000 */
[----:B------:R-:W-:Y:S01]  /*4ec0*/  BSSY.RECONVERGENT B0, `(.L_x_4941) ;  /* 0x000002a000007945 */ /* 0x000fe20003800200 */
[----:B------:R-:W-:Y:S02]  /*4ed0*/  IMAD.U32 R104, R5, 0x10000, RZ ;  /* 0x0001000005687824 */ /* 0x000fe400078e00ff */
[----:B------:R-:W-:Y:S01]  /*4ee0*/  FMUL.FTZ R20, R41, UR5 ;  /* 0x0000000529147c20 */ /* 0x000fe20008410000 */
[----:B------:R-:W-:Y:S01]  /*4ef0*/  ISETP.EQ.OR P6, PT, RZ, UR10, P6 ;  /* 0x0000000aff007c0c */ /* 0x000fe2000b7c2670 */
[----:B------:R-:W-:Y:S02]  /*4f00*/  IMAD.U32 R107, R6, 0x10000, RZ ;  /* 0x00010000066b7824 */ /* 0x000fe400078e00ff */
[----:B------:R-:W-:Y:S01]  /*4f10*/  FMUL.FTZ R19, R40, UR5 ;  /* 0x0000000528137c20 */ /* 0x000fe20008410000 */
[----:B------:R-:W-:Y:S02]  /*4f20*/  IMAD.U32 R106, R7, 0x10000, RZ ;  /* 0x00010000076a7824 */ /* 0x000fe400078e00ff */
        /* <DEDUP_REMOVED lines=35> */
.L_x_4942:
[----:B------:R-:W-:Y:S05]  /*5160*/  BSYNC.RECONVERGENT B0 ;  /* 0x0000000000007941 */ /* 0x000fea0003800200 */
.L_x_4941:
        /* <DEDUP_REMOVED lines=64> */
.L_x_4953:
        /* <DEDUP_REMOVED lines=465> */
.L_x_4945:
[----:B------:R-:W-:Y:S01]  /*7280*/  IMAD.MOV.U32 R85, RZ, RZ, RZ ;  /* 0x000000ffff557224 */ /* 0x000fe200078e00ff */
[----:B------:R-:W-:Y:S06]  /*7290*/  BRA.U !UP2, `(.L_x_4944) ;  /* 0x000000010a147547 */ /* 0x000fec000b800000 */
[----:B------:R-:W-:-:S04]  /*72a0*/  UIADD3 UR10, UP0, UPT, UR32, UR12, URZ ;  /* 0x0000000c200a7290 */ /* 0x000fc8000ff1e0ff */
[----:B------:R-:W-:Y:S02]  /*72b0*/  UIADD3.X UR11, UPT, UPT, UR33, UR13, URZ, UP0, !UPT ;  /* 0x0000000d210b7290 */ /* 0x000fe400087fe4ff */
[----:B------:R-:W-:-:S04]  /*72c0*/  IMAD.U32 R40, RZ, RZ, UR10 ;  /* 0x0000000aff287e24 */ /* 0x000fc8000f8e00ff */
[----:B------:R-:W-:-:S05]  /*72d0*/  IMAD.U32 R41, RZ, RZ, UR11 ;  /* 0x0000000bff297e24 */ /* 0x000fca000f8e00ff */
[----:B------:R1:W5:Y:S02]  /*72e0*/  LDG.E R85, desc[UR34][R40.64] ;  /* 0x0000002228557981 */ /* 0x000364000c1e1900 */
.L_x_4944:
        /* <DEDUP_REMOVED lines=107> */
.L_x_4947:
[----:B------:R-:W-:Y:S05]  /*79a0*/  BSYNC.RECONVERGENT B0 ;  /* 0x0000000000007941 */ /* 0x000fea0003800200 */
.L_x_4946:
        /* <DEDUP_REMOVED lines=40> */
.L_x_4951:
        /* <DEDUP_REMOVED lines=35> */
.L_x_4952:
        /* <DEDUP_REMOVED lines=10> */
.L_x_4950:
        /* <DEDUP_REMOVED lines=9> */
.L_x_4949:
[----:B------:R-:W-:Y:S05]  /*7f90*/  BSYNC.RECONVERGENT B0 ;  /* 0x0000000000007941 */ /* 0x000fea0003800200 */
.L_x_4948:
        /* <DEDUP_REMOVED lines=32> */
.L_x_4943:
[----:B------:R-:W1:Y:S01]  /*81a0*/  LDCU.128 UR12, c[0x0][0x430] ;  /* 0x00008600ff0c77ac */ /* 0x000e620008000c00 */
[----:B------:R-:W2:Y:S01]  /*81b0*/  S2UR UR40, SR_CTAID.Y ;  /* 0x00000000002879c3 */ /* 0x000ea20000002600 */
[----:B------:R3:W4:Y:S01]  /*81c0*/  LDL.LU R84, [R1] ;  /* 0x0000000001547983 */ /* 0x0007220000300800 */
[----:B------:R-:W-:Y:S01]  /*81d0*/  LOP3.LUT R6, R103, 0x3e00, RZ, 0xc0, !PT ;  /* 0x00003e0067067812 */ /* 0x000fe200078ec0ff */
[----:B------:R-:W-:Y:S01]  /*81e0*/  USHF.R.S32.HI UR19, URZ, 0x1f, UR38 ;  /* 0x0000001fff137899 */ /* 0x000fe20008011426 */
[----:B------:R-:W-:Y:S01]  /*81f0*/  F2FP.BF16.F32.PACK_AB R7, R19, R20 ;  /* 0x000000141307723e */ /* 0x000fe200000010ff */
[----:B------:R-:W-:Y:S01]  /*8200*/  UMOV UR10, UR8 ;  /* 0x00000008000a7c82 */ /* 0x000fe20008000000 */
[----:B------:R-:W-:Y:S01]  /*8210*/  UMOV UR11, URZ ;  /* 0x000000ff000b7c82 */ /* 0x000fe20008000000 */
[----:B------:R-:W-:Y:S02]  /*8220*/  LOP3.LUT R6, R6, 0x1f, R159, 0xf8, !PT ;  /* 0x0000001f06067812 */ /* 0x000fe400078ef89f */
[C---:B------:R-:W-:Y:S01]  /*8230*/  PRMT R32, R7.reuse, 0x7610, R32 ;  /* 0x0000761007207816 */ /* 0x040fe20000000020 */
[----:B------:R-:W-:Y:S01]  /*8240*/  BAR.SYNC.DEFER_BLOCKING 0x0 ;  /* 0x0000000000007b1d */ /* 0x000fe20000010000 */
[----:B------:R-:W-:-:S02]  /*8250*/  PRMT R10, R7, 0x7632, R10 ;  /* 0x00007632070a7816 */ /* 0x000fc4000000000a */
[----:B------:R-:W-:Y:S02]  /*8260*/  F2FP.BF16.F32.PACK_AB R7, R15, R16 ;  /* 0x000000100f07723e */ /* 0x000fe400000010ff */
[----:B------:R-:W-:Y:S01]  /*8270*/  F2FP.BF16.F32.PACK_AB R9, R24, R25 ;  /* 0x000000191809723e */ /* 0x000fe200000010ff */
[----:B-1----:R-:W-:Y:S01]  /*8280*/  UIMAD UR18, UR19, UR12, URZ ;  /* 0x0000000c131272a4 */ /* 0x002fe2000f8e02ff */
[C---:B------:R-:W-:Y:S01]  /*8290*/  PRMT R30, R7.reuse, 0x7610, R30 ;  /* 0x00007610071e7816 */ /* 0x040fe2000000001e */
[----:B------:R-:W-:Y:S01]  /*82a0*/  UIMAD.WIDE.U32 UR16, UR38, UR12, UR10 ;  /* 0x0000000c261072a5 */ /* 0x000fe2000f8e000a */
[----:B------:R-:W-:Y:S01]  /*82b0*/  PRMT R12, R7, 0x7632, R12 ;  /* 0x00007632070c7816 */ /* 0x000fe2000000000c */
[----:B------:R-:W-:Y:S01]  /*82c0*/  UIMAD UR13, UR38, UR13, UR18 ;  /* 0x0000000d260d72a4 */ /* 0x000fe2000f8e0212 */
[----:B------:R-:W-:Y:S02]  /*82d0*/  F2FP.BF16.F32.PACK_AB R7, R28, R14 ;  /* 0x0000000e1c07723e */ /* 0x000fe400000010ff */
        /* <DEDUP_REMOVED lines=21> */
[----:B------:R-:W-:Y:S02]  /*8430*/  F2FP.BF16.F32.PACK_AB R7, R22, R23 ;  /* 0x000000171607723e */ /* 0x000fe400000010ff */
        /* <DEDUP_REMOVED lines=174> */
[----:B0-----:R-:W-:-:S03]  /*8f20*/  IMAD.U32 R33, R2, 0x10000, RZ ;  /* 0x0001000002217824 */ /* 0x001fc600078e00ff */
[----:B------:R-:W0:Y:S04]  /*8f30*/  LDS.U16 R30, [R53+0x16] ;  /* 0x00001600351e7984 */ /* 0x000e280000000400 */
[----:B------:R-:W0:Y:S04]  /*8f40*/  LDS.U16 R2, [R52+0x18] ;  /* 0x0000180034027984 */ /* 0x000e280000000400 */
[----:B------:R-:W0:Y:S01]  /*8f50*/  LDS.U16 R32, [R49+0x1e] ;  /* 0x00001e0031207984 */ /* 0x000e220000000400 */
[----:B-1----:R-:W-:-:S03]  /*8f60*/  IMAD.U32 R35, R3, 0x10000, RZ ;  /* 0x0001000003237824 */ /* 0x002fc600078e00ff */
[----:B------:R-:W1:Y:S04]  /*8f70*/  LDS.U16 R29, [R54+0x14] ;  /* 0x00001400361d7984 */ /* 0x000e680000000400 */
[----:B------:R-:W1:Y:S04]  /*8f80*/  LDS.U16 R31, [R51+0x1a] ;  /* 0x00001a00331f7984 */ /* 0x000e680000000400 */
[----:B------:R-:W1:Y:S01]  /*8f90*/  LDS.U16 R3, [R50+0x1c] ;  /* 0x00001c0032037984 */ /* 0x000e620000000400 */
[----:B--2---:R-:W-:Y:S02]  /*8fa0*/  IMAD.U32 R36, R4, 0x10000, RZ ;  /* 0x0001000004247824 */ /* 0x004fe400078e00ff */
[----:B------:R-:W-:Y:S01]  /*8fb0*/  FMUL.FTZ R34, R33, -1.4426950216293334961 ;  /* 0xbfb8aa3b21227820 */ /* 0x000fe20000410000 */
[----:B------:R-:W-:Y:S01]  /*8fc0*/  FMUL.FTZ R4, R35, -1.4426950216293334961 ;  /* 0xbfb8aa3b23047820 */ /* 0x000fe20000410000 */
[----:B---3--:R-:W-:-:S02]  /*8fd0*/  IMAD.U32 R37, R5, 0x10000, RZ ;  /* 0x0001000005257824 */ /* 0x008fc400078e00ff */
[----:B----4-:R-:W-:Y:S02]  /*8fe0*/  IMAD.U32 R38, R7, 0x10000, RZ ;  /* 0x0001000007267824 */ /* 0x010fe400078e00ff */
[----:B------:R-:W-:Y:S02]  /*8ff0*/  IMAD.U32 R39, R8, 0x10000, RZ ;  /* 0x0001000008277824 */ /* 0x000fe400078e00ff */
[----:B------:R-:W-:Y:S01]  /*9000*/  FMUL.FTZ R5, R36, -1.4426950216293334961 ;  /* 0xbfb8aa3b24057820 */ /* 0x000fe20000410000 */
[----:B------:R-:W-:Y:S01]  /*9010*/  FMUL.FTZ R7, R37, -1.4426950216293334961 ;  /* 0xbfb8aa3b25077820 */ /* 0x000fe20000410000 */
[----:B------:R-:W-:Y:S02]  /*9020*/  IMAD.U32 R40, R9, 0x10000, RZ ;  /* 0x0001000009287824 */ /* 0x000fe400078e00ff */
[----:B------:R-:W-:Y:S01]  /*9030*/  IMAD.U32 R41, R10, 0x10000, RZ ;  /* 0x000100000a297824 */ /* 0x000fe200078e00ff */
[----:B------:R-:W2:Y:S01]  /*9040*/  MUFU.EX2 R34, R34 ;  /* 0x0000002200227308 */ /* 0x000ea20000000800 */
[----:B------:R-:W-:Y:S01]  /*9050*/  FMUL.FTZ R8, R38, -1.4426950216293334961 ;  /* 0xbfb8aa3b26087820 */ /* 0x000fe20000410000 */
[----:B------:R-:W-:Y:S01]  /*9060*/  FMUL.FTZ R9, R39, -1.4426950216293334961 ;  /* 0xbfb8aa3b27097820 */ /* 0x000fe20000410000 */
[----:B------:R-:W-:Y:S01]  /*9070*/  IMAD.U32 R42, R11, 0x10000, RZ ;  /* 0x000100000b2a7824 */ /* 0x000fe200078e00ff */
[----:B------:R-:W3:Y:S01]  /*9080*/  MUFU.EX2 R4, R4 ;  /* 0x0000000400047308 */ /* 0x000ee20000000800 */
[----:B------:R-:W-:-:S02]  /*9090*/  IMAD.U32 R43, R12, 0x10000, RZ ;  /* 0x000100000c2b7824 */ /* 0x000fc400078e00ff */
[----:B0-----:R-:W-:Y:S02]  /*90a0*/  IMAD.U32 R45, R30, 0x10000, RZ ;  /* 0x000100001e2d7824 */ /* 0x001fe400078e00ff */
[----:B------:R-:W-:Y:S02]  /*90b0*/  IMAD.U32 R47, R2, 0x10000, RZ ;  /* 0x00010000022f7824 */ /* 0x000fe400078e00ff */
[----:B------:R-:W-:Y:S01]  /*90c0*/  FMUL.FTZ R10, R40, -1.4426950216293334961 ;  /* 0xbfb8aa3b280a7820 */ /* 0x000fe20000410000 */
[----:B------:R-:W-:Y:S01]  /*90d0*/  FMUL.FTZ R11, R41, -1.4426950216293334961 ;  /* 0xbfb8aa3b290b7820 */ /* 0x000fe20000410000 */
[----:B------:R-:W-:Y:S01]  /*90e0*/  IMAD.U32 R2, R32, 0x10000, RZ ;  /* 0x0001000020027824 */ /* 0x000fe200078e00ff */
[----:B------:R-:W0:Y:S01]  /*90f0*/  MUFU.EX2 R5, R5 ;  /* 0x0000000500057308 */ /* 0x000e220000000800 */
[----:B------:R-:W-:Y:S01]  /*9100*/  FMUL.FTZ R12, R42, -1.4426950216293334961 ;  /* 0xbfb8aa3b2a0c7820 */ /* 0x000fe20000410000 */
[----:B-1----:R-:W-:Y:S02]  /*9110*/  IMAD.U32 R44, R29, 0x10000, RZ ;  /* 0x000100001d2c7824 */ /* 0x002fe400078e00ff */
[----:B------:R-:W1:Y:S01]  /*9120*/  MUFU.EX2 R7, R7 ;  /* 0x0000000700077308 */ /* 0x000e620000000800 */
[----:B------:R-:W-:Y:S01]  /*9130*/  FMUL.FTZ R29, R43, -1.4426950216293334961 ;  /* 0xbfb8aa3b2b1d7820 */ /* 0x000fe20000410000 */
[----:B------:R-:W-:-:S02]  /*9140*/  IMAD.U32 R31, R31, 0x10000, RZ ;  /* 0x000100001f1f7824 */ /* 0x000fc400078e00ff */
[----:B------:R-:W-:Y:S01]  /*9150*/  FMUL.FTZ R46, R45, -1.4426950216293334961 ;  /* 0xbfb8aa3b2d2e7820 */ /* 0x000fe20000410000 */
[----:B------:R-:W-:Y:S01]  /*9160*/  FMUL.FTZ R81, R2, -1.4426950216293334961 ;  /* 0xbfb8aa3b02517820 */ /* 0x000fe20000410000 */
[----:B------:R-:W4:Y:S01]  /*9170*/  MUFU.EX2 R8, R8 ;  /* 0x0000000800087308 */ /* 0x000f220000000800 */
[----:B------:R-:W-:Y:S01]  /*9180*/  FMUL.FTZ R30, R44, -1.4426950216293334961 ;  /* 0xbfb8aa3b2c1e7820 */ /* 0x000fe20000410000 */
[----:B------:R-:W-:Y:S02]  /*9190*/  IMAD.U32 R48, R3, 0x10000, RZ ;  /* 0x0001000003307824 */ /* 0x000fe400078e00ff */
[----:B------:R-:W-:Y:S01]  /*91a0*/  FMUL.FTZ R32, R31, -1.4426950216293334961 ;  /* 0xbfb8aa3b1f207820 */ /* 0x000fe20000410000 */
[----:B------:R-:W4:Y:S01]  /*91b0*/  MUFU.EX2 R9, R9 ;  /* 0x0000000900097308 */ /* 0x000f220000000800 */
[----:B------:R-:W-:Y:S01]  /*91c0*/  FMUL.FTZ R3, R47, -1.4426950216293334961 ;  /* 0xbfb8aa3b2f037820 */ /* 0x000fe20000410000 */
[----:B------:R-:W-:Y:S02]  /*91d0*/  FMUL.FTZ R80, R48, -1.4426950216293334961 ;  /* 0xbfb8aa3b30507820 */ /* 0x000fe40000410000 */
        /* <DEDUP_REMOVED lines=69> */
[----:B-1----:R-:W-:Y:S01]  /*9630*/  FMUL.FTZ R12, R47, R106 ;  /* 0x0000006a2f0c7220 */ /* 0x002fe20000410000 */
[----:B------:R-:W-:Y:S01]  /*9640*/  FMUL.FTZ R31, R31, R32 ;  /* 0x000000201f1f7220 */ /* 0x000fe20000410000 */
[----:B------:R-:W-:Y:S01]  /*9650*/  PRMT R8, R4, 0x7632, R8 ;  /* 0x0000763204087816 */ /* 0x000fe20000000008 */
[----:B------:R-:W-:Y:S01]  /*9660*/  FMUL.FTZ R44, R44, R25 ;  /* 0x000000192c2c7220 */ /* 0x000fe20000410000 */
[----:B------:R-:W-:Y:S01]  /*9670*/  F2FP.BF16.F32.PACK_AB R5, R10, R5 ;  /* 0x000000050a05723e */ /* 0x000fe200000010ff */
[----:B------:R-:W-:Y:S01]  /*9680*/  FMUL.FTZ R45, R45, R24 ;  /* 0x000000182d2d7220 */ /* 0x000fe20000410000 */
[----:B---3--:R-:W-:Y:S01]  /*9690*/  FMUL.FTZ R48, R48, R9 ;  /* 0x0000000930307220 */ /* 0x008fe20000410000 */
[----:B------:R-:W-:Y:S01]  /*96a0*/  FMUL.FTZ R21, R2, R21 ;  /* 0x0000001502157220 */ /* 0x000fe20000410000 */
[----:B------:R-:W-:Y:S01]  /*96b0*/  PRMT R2, R3, 0x7632, R2 ;  /* 0x0000763203027816 */ /* 0x000fe20000000002 */
[----:B------:R-:W-:Y:S01]  /*96c0*/  FMUL.FTZ R12, R12, R23 ;  /* 0x000000170c0c7220 */ /* 0x000fe20000410000 */
[----:B------:R-:W-:Y:S01]  /*96d0*/  F2FP.BF16.F32.PACK_AB R7, R28, R7 ;  /* 0x000000071c07723e */ /* 0x000fe200000010ff */
[----:B------:R-:W-:Y:S01]  /*96e0*/  FMUL.FTZ R31, R31, R22 ;  /* 0x000000161f1f7220 */ /* 0x000fe20000410000 */
[----:B------:R0:W-:Y:S01]  /*96f0*/  STS.U16 [R64], R4 ;  /* 0x0000000440007388 */ /* 0x0001e20000000400 */
[----:B------:R-:W-:Y:S01]  /*9700*/  PRMT R9, R5, 0x7632, R9 ;  /* 0x0000763205097816 */ /* 0x000fe20000000009 */
[----:B------:R-:W-:Y:S01]  /*9710*/  FMUL.FTZ R48, R48, R13 ;  /* 0x0000000d30307220 */ /* 0x000fe20000410000 */
[----:B------:R-:W-:Y:S01]  /*9720*/  F2FP.BF16.F32.PACK_AB R42, R43, R42 ;  /* 0x0000002a2b2a723e */ /* 0x000fe200000010ff */
[----:B------:R-:W-:Y:S01]  /*9730*/  STS.U16 [R63+0x2], R8 ;  /* 0x000002083f007388 */ /* 0x000fe20000000400 */
[----:B------:R-:W-:-:S03]  /*9740*/  F2FP.BF16.F32.PACK_AB R44, R45, R44 ;  /* 0x0000002c2d2c723e */ /* 0x000fc600000010ff */
[----:B------:R1:W-:Y:S01]  /*9750*/  STS.U16 [R62+0x4], R3 ;  /* 0x000004033e007388 */ /* 0x0003e20000000400 */
[----:B0-----:R-:W-:-:S03]  /*9760*/  PRMT R4, R7, 0x7632, R4 ;  /* 0x0000763207047816 */ /* 0x001fc60000000004 */
[----:B------:R-:W-:Y:S01]  /*9770*/  STS.U16 [R61+0x6], R2 ;  /* 0x000006023d007388 */ /* 0x000fe20000000400 */
[----:B------:R-:W-:-:S03]  /*9780*/  F2FP.BF16.F32.PACK_AB R12, R31, R12 ;  /* 0x0000000c1f0c723e */ /* 0x000fc600000010ff */
[----:B------:R-:W-:Y:S01]  /*9790*/  STS.U16 [R60+0x8], R5 ;  /* 0x000008053c007388 */ /* 0x000fe20000000400 */
[----:B-1----:R-:W-:-:S03]  /*97a0*/  PRMT R3, R42, 0x7632, R3 ;  /* 0x000076322a037816 */ /* 0x002fc60000000003 */
[----:B------:R-:W-:Y:S01]  /*97b0*/  STS.U16 [R59+0xa], R9 ;  /* 0x00000a093b007388 */ /* 0x000fe20000000400 */
[----:B------:R-:W-:Y:S02]  /*97c0*/  PRMT R8, R44, 0x7632, R8 ;  /* 0x000076322c087816 */ /* 0x000fe40000000008 */
[----:B------:R-:W-:Y:S01]  /*97d0*/  F2FP.BF16.F32.PACK_AB R21, R21, R48 ;  /* 0x000000301515723e */ /* 0x000fe200000010ff */
        /* <DEDUP_REMOVED lines=85> */
.L_x_4955:
        /* <DEDUP_REMOVED lines=13> */
.L_x_8055:


//--------------------- .text._Z25selective_scan_fwd_kernelI32Selective_Scan_fwd_kernel_traitsILi128ELi16ELi1ELb1ELb1ELb1ELb0ELb0EN3c108BFloat16EffEEv13SSMParamsBase --------------------------
	.section	.text._Z25selective_scan_fwd_kernelI32Selective_Scan_fwd_kernel_traitsILi128ELi16ELi1ELb1ELb1ELb1ELb0ELb0EN3c108BFloat16EffEEv13SSMParamsBase,"ax",@progbits
	.align	128
        .global         _Z25selective_scan_fwd_kernelI32Selective_Scan_fwd_kernel_traitsILi128ELi16ELi1ELb1ELb1ELb1ELb0ELb0EN3c108BFloat16EffEEv13SSMParamsBase
        .type           _Z25selective_scan_fwd_kernelI32Selective_Scan_fwd_kernel_traitsILi128ELi16ELi1ELb1ELb1ELb1ELb0ELb0EN3c108BFloat16EffEEv13SSMParamsBase,@function
        .size           _Z25selective_scan_fwd_kernelI32Selective_Scan_fwd_kernel_traitsILi128ELi16ELi1ELb1ELb1ELb1ELb0ELb0EN3c108BFloat16EffEEv13SSMParamsBase,(.L_x_8056 - _Z25selective_scan_fwd_kernelI32Selective_Scan_fwd_kernel_traitsILi128ELi16ELi1ELb1ELb1ELb1ELb0ELb0EN3c108BFloat16EffEEv13SSMParamsBase)
        .other          _Z25selective_scan_fwd_kernelI32Selective_Scan_fwd_kernel_traitsILi128ELi16ELi1ELb1ELb1ELb1ELb0ELb0EN3c108BFloat16EffEEv13SSMParamsBase,@"STO_CUDA_ENTRY STV_DEFAULT"
_Z25selective_scan_fwd_kernelI32Selective_Scan_fwd_kernel_traitsILi128ELi16ELi1ELb1ELb1ELb1ELb0ELb0EN3c108BFloat16EffEEv13SSMParamsBase:
.text._Z25selective_scan_fwd_kernelI32Selective_Scan_fwd_kernel_traitsILi128ELi16ELi1ELb1ELb1ELb1ELb0ELb0EN3c108BFloat16EffEEv13SSMParamsBase:
        /* <DEDUP_REMOVED lines=38> */
.L_x_4956:
        /* <DEDUP_REMOVED lines=36> */
[----:B------:R-:W-:Y:S01]  /*04a0*/  @!P4 IADD3 R5, PT, PT, R5, -R8, RZ ;  /* 0x800000080505c210 */ /* 0x000fe20007ffe0ff */
[----:B0-----:R-:W-:Y:S01]  /*04b0*/  IMAD.WIDE.U32 R6, R59, R18, RZ ;  /* 0x000000123b067225 */ /* 0x001fe200078e00ff */
[----:B------:R-:W-:Y:S02]  /*04c0*/  @!P4 IADD3 R4, PT, PT, R4, 0x1, RZ ;  /* 0x000000010404c810 */ /* 0x000fe40007ffe0ff */
[----:B------:R-:W-:Y:S01]  /*04d0*/  ISETP.GE.U32.AND P5, PT, R5, R8, PT ;  /* 0x000000080500720c */ /* 0x000fe20003fa6070 */
[C---:B------:R-:W-:Y:S01]  /*04e0*/  IMAD.WIDE.U32 R2, R57.reuse, R26, R2 ;  /* 0x0000001a39027225 */ /* 0x040fe200078e0002 */
[----:B------:R-:W0:Y:S01]  /*04f0*/  LDC.64 R8, c[0x0][0x490] ;  /* 0x00012400ff087b82 */ /* 0x000e220000000a00 */
[C---:B------:R-:W-:Y:S02]  /*0500*/  LOP3.LUT R5, R57.reuse, R14, RZ, 0x3c, !PT ;  /* 0x0000000e39057212 */ /* 0x040fe400078e3cff */
[----:B------:R-:W-:Y:S01]  /*0510*/  ISETP.NE.AND P4, PT, R14, RZ, PT ;  /* 0x000000ff0e00720c */ /* 0x000fe20003f85270 */
[----:B------:R-:W-:Y:S01]  /*0520*/  IMAD R27, R57, R27, R3 ;  /* 0x0000001b391b7224 */ /* 0x000fe200078e0203 */
[----:B------:R-:W-:Y:S01]  /*0530*/  ISETP.GE.AND P3, PT, R5, RZ, PT ;  /* 0x000000ff0500720c */ /* 0x000fe20003f66270 */
[----:B------:R-:W-:-:S05]  /*0540*/  IMAD R7, R59, R19, R7 ;  /* 0x000000133b077224 */ /* 0x000fca00078e0207 */
[----:B------:R-:W-:Y:S01]  /*0550*/  @P5 VIADD R4, R4, 0x1 ;  /* 0x0000000104045836 */ /* 0x000fe20000000000 */
[----:B-----5:R-:W-:-:S04]  /*0560*/  ISETP.NE.AND P5, PT, R30, RZ, PT ;  /* 0x000000ff1e00720c */ /* 0x020fc80003fa5270 */
[----:B------:R-:W-:Y:S01]  /*0570*/  MOV R11, R4 ;  /* 0x00000004000b7202 */ /* 0x000fe20000000f00 */
[----:B------:R-:W-:-:S03]  /*0580*/  IMAD.WIDE.U32 R4, R59, R12, RZ ;  /* 0x0000000c3b047225 */ /* 0x000fc600078e00ff */
[----:B------:R-:W-:Y:S01]  /*0590*/  @!P3 IADD3 R11, PT, PT, -R11, RZ, RZ ;  /* 0x000000ff0b0bb210 */ /* 0x000fe20007ffe1ff */
[C---:B------:R-:W-:Y:S01]  /*05a0*/  IMAD R5, R59.reuse, R13, R5 ;  /* 0x0000000d3b057224 */ /* 0x040fe200078e0205 */
[----:B------:R-:W-:Y:S02]  /*05b0*/  @!P4 LOP3.LUT R11, RZ, R14, RZ, 0x33, !PT ;  /* 0x0000000eff0bc212 */ /* 0x000fe400078e33ff */
[C---:B0-----:R-:W-:Y:S02]  /*05c0*/  LEA R26, P3, R2.reuse, R8, 0x1 ;  /* 0x00000008021a7211 */ /* 0x041fe400078608ff */
        /* <DEDUP_REMOVED lines=28> */
.L_x_4957:
        /* <DEDUP_REMOVED lines=11> */
.L_x_4958:
        /* <DEDUP_REMOVED lines=28> */
[C---:B------:R-:W-:Y:S02]  /*0a00*/  @!P3 LEA R10, P6, R59.reuse, R12, 0x2 ;  /* 0x0000000c3b0ab211 */ /* 0x040fe400078c10ff */
[----:B------:R-:W-:Y:S02]  /*0a10*/  MOV R49, RZ ;  /* 0x000000ff00317202 */ /* 0x000fe40000000f00 */
[----:B------:R-:W-:Y:S01]  /*0a20*/  @!P3 LEA.HI.X R11, R59, R13, RZ, 0x2, P6 ;  /* 0x0000000d3b0bb211 */ /* 0x000fe200030f14ff */
[----:B------:R-:W-:Y:S01]  /*0a30*/  IMAD.MOV.U32 R13, RZ, RZ, RZ ;  /* 0x000000ffff0d7224 */ /* 0x000fe200078e00ff */
        /* <DEDUP_REMOVED lines=38> */
.L_x_4959:
[-C--:B------:R-:W-:Y:S01]  /*0ca0*/  IABS R9, R48.reuse ;  /* 0x0000003000097213 */ /* 0x080fe20000000000 */
[----:B------:R-:W0:Y:S01]  /*0cb0*/  LDC R7, c[0x0][0x388] ;  /* 0x0000e200ff077b82 */ /* 0x000e220000000800 */
[----:B------:R-:W-:Y:S02]  /*0cc0*/  IABS R8, R48 ;  /* 0x0000003000087213 */ /* 0x000fe40000000000 */
[----:B------:R-:W1:Y:S01]  /*0cd0*/  I2F.RP R0, R9 ;  /* 0x0000000900007306 */ /* 0x000e620000209400 */
[----:B------:R-:W-:Y:S02]  /*0ce0*/  MOV R47, RZ ;  /* 0x000000ff002f7202 */ /* 0x000fe40000000f00 */
[----:B------:R-:W-:Y:S01]  /*0cf0*/  IMAD.MOV R8, RZ, RZ, -R8 ;  /* 0x000000ffff087224 */ /* 0x000fe200078e0a08 */
[----:B------:R-:W-:-:S04]  /*0d00*/  MOV R44, RZ ;  /* 0x000000ff002c7202 */ /* 0x000fc80000000f00 */
        /* <DEDUP_REMOVED lines=15> */
[----:B------:R-:W-:Y:S01]  /*0e00*/  @!P3 IMAD.IADD R0, R0, 0x1, -R9 ;  /* 0x000000010000b824 */ /* 0x000fe200078e0a09 */
[----:B------:R-:W-:Y:S02]  /*0e10*/  @!P3 IADD3 R5, PT, PT, R5, 0x1, RZ ;  /* 0x000000010505b810 */ /* 0x000fe40007ffe0ff */
[----:B------:R-:W-:Y:S02]  /*0e20*/  ISETP.NE.AND P3, PT, R48, RZ, PT ;  /* 0x000000ff3000720c */ /* 0x000fe40003f65270 */
[----:B------:R-:W-:-:S13]  /*0e30*/  ISETP.GE.U32.AND P0, PT, R0, R9, PT ;  /* 0x000000090000720c */ /* 0x000fda0003f06070 */
[----:B------:R-:W-:-:S05]  /*0e40*/  @P0 IADD3 R5, PT, PT, R5, 0x1, RZ ;  /* 0x0000000105050810 */ /* 0x000fca0007ffe0ff */
[----:B------:R-:W-:Y:S01]  /*0e50*/  @!P4 IMAD.MOV R5, RZ, RZ, -R5 ;  /* 0x000000ffff05c224 */ /* 0x000fe200078e0a05 */
[----:B------:R-:W-:-:S05]  /*0e60*/  @!P3 LOP3.LUT R5, RZ, R48, RZ, 0x33, !PT ;  /* 0x00000030ff05b212 */ /* 0x000fca00078e33ff */
[----:B------:R-:W-:-:S07]  /*0e70*/  IMAD.MOV.U32 R46, RZ, RZ, R5 ;  /* 0x000000ffff2e7224 */ /* 0x000fce00078e0005 */
.L_x_4960:
[----:B------:R-:W-:-:S13]  /*0e80*/  ISETP.GE.AND P0, PT, R46, 0x1, PT ;  /* 0x000000012e00780c */ /* 0x000fda0003f06270 */
[----:B------:R-:W-:Y:S05]  /*0e90*/  @!P0 EXIT ;  /* 0x000000000000894d */ /* 0x000fea0003800000 */
[----:B------:R-:W0:Y:S01]  /*0ea0*/  S2R R45, SR_TID.X ;  /* 0x00000000002d7919 */ /* 0x000e220000002100 */
[----:B------:R-:W1:Y:S01]  /*0eb0*/  LDC.64 R24, c[0x0][0x4e8] ;  /* 0x00013a00ff187b82 */ /* 0x000e620000000a00 */
[----:B------:R-:W2:Y:S01]  /*0ec0*/  LDCU.64 UR4, c[0x0][0x3b0] ;  /* 0x00007600ff0477ac */ /* 0x000ea20008000a00 */
[----:B------:R-:W-:-:S06]  /*0ed0*/  HFMA2 R40, -RZ, RZ, 0, 0 ;  /* 0x00000000ff287431 */ /* 0x000fcc00000001ff */
[----:B------:R-:W3:Y:S01]  /*0ee0*/  LDC.64 R6, c[0x0][0x470] ;  /* 0x00011c00ff067b82 */ /* 0x000ee20000000a00 */
[----:B--2---:R-:W-:Y:S01]  /*0ef0*/  IMAD.WIDE.U32 R4, R57, UR4, RZ ;  /* 0x0000000439047c25 */ /* 0x004fe2000f8e00ff */
[----:B------:R-:W-:-:S03]  /*0f00*/  UMOV UR4, URZ ;  /* 0x000000ff00047c82 */ /* 0x000fc60008000000 */
[----:B------:R-:W-:Y:S01]  /*0f10*/  IMAD R41, R57, UR5, R5 ;  /* 0x0000000539297c24 */ /* 0x000fe2000f8e0205 */
[----:B-1----:R-:W-:-:S04]  /*0f20*/  LEA R24, P0, R59, R24, 0x2 ;  /* 0x000000183b187211 */ /* 0x002fc800078010ff */
[----:B------:R-:W-:Y:S02]  /*0f30*/  LEA.HI.X R25, R59, R25, RZ, 0x2, P0 ;  /* 0x000000193b197211 */ /* 0x000fe400000f14ff */
[C---:B0-----:R-:W-:Y:S01]  /*0f40*/  SHF.L.U32 R42, R45.reuse, 0x1, RZ ;  /* 0x000000012d2a7819 */ /* 0x041fe200000006ff */
[----:B------:R-:W-:Y:S01]  /*0f50*/  IMAD.SHL.U32 R38, R45, 0x10, RZ ;  /* 0x000000102d267824 */ /* 0x000fe200078e00ff */
[----:B---3--:R-:W-:Y:S02]  /*0f60*/  LEA R43, P3, R4, R6, 0x2 ;  /* 0x00000006042b7211 */ /* 0x008fe400078610ff */
[----:B------:R-:W-:Y:S02]  /*0f70*/  LOP3.LUT R42, R42, 0x7c0, RZ, 0xc0, !PT ;  /* 0x000007c02a2a7812 */ /* 0x000fe400078ec0ff */
[----:B------:R-:W-:Y:S02]  /*0f80*/  LEA.HI.X R41, R4, R7, R41, 0x2, P3 ;  /* 0x0000000704297211 */ /* 0x000fe400018f1429 */
[----:B------:R-:W-:-:S02]  /*0f90*/  SHF.R.U32.HI R97, RZ, 0x5, R45 ;  /* 0x00000005ff617819 */ /* 0x000fc4000001162d */
[----:B------:R-:W-:-:S07]  /*0fa0*/  LOP3.LUT R39, R42, 0x1f, R45, 0xf8, !PT ;  /* 0x0000001f2a277812 */ /* 0x000fce00078ef82d */
.L_x_5004:
[----:B------:R-:W0:Y:S02]  /*0fb0*/  LDC.64 R4, c[0x0][0x4f8] ;  /* 0x00013e00ff047b82 */ /* 0x000e240000000a00 */
        /* <DEDUP_REMOVED lines=40> */
[C---:B-1----:R-:W-:Y:S01]  /*1240*/  PRMT R22, R8.reuse, 0x7632, R22 ;  /* 0x0000763208167816 */ /* 0x042fe20000000016 */
[----:B------:R-:W-:Y:S01]  /*1250*/  IMAD.U32 R8, R8, 0x10000, RZ ;  /* 0x0001000008087824 */ /* 0x000fe200078e00ff */
[C---:B------:R-:W-:Y:S01]  /*1260*/  SHF.L.U32 R30, R9.reuse, 0x10, RZ ;  /* 0x00000010091e7819 */ /* 0x040fe200000006ff */
[----:B------:R-:W-:Y:S01]  /*1270*/  IMAD.U32 R62, R10, 0x10000, RZ ;  /* 0x000100000a3e7824 */ /* 0x000fe200078e00ff */
[----:B------:R-:W-:Y:S01]  /*1280*/  SHF.L.U32 R22, R22, 0x10, RZ ;  /* 0x0000001016167819 */ /* 0x000fe200000006ff */
[----:B------:R-:W-:Y:S01]  /*1290*/  FADD.FTZ R66, R8, R49 ;  /* 0x0000003108427221 */ /* 0x000fe20000010000 */
[----:B------:R-:W-:Y:S01]  /*12a0*/  PRMT R9, R9, 0x7632, R9 ;  /* 0x0000763209097816 */ /* 0x000fe20000000009 */
[--C-:B------:R-:W-:Y:S01]  /*12b0*/  FADD.FTZ R64, R30, R49.reuse ;  /* 0x000000311e407221 */ /* 0x100fe20000010000 */
[--C-:B------:R-:W-:Y:S01]  /*12c0*/  FADD.FTZ R62, R62, R49.reuse ;  /* 0x000000313e3e7221 */ /* 0x100fe20000010000 */
[----:B------:R-:W-:Y:S01]  /*12d0*/  FADD.FTZ R65, R22, R49 ;  /* 0x0000003116417221 */ /* 0x000fe20000010000 */
[----:B------:R-:W-:-:S02]  /*12e0*/  FSETP.GTU.FTZ.AND P0, PT, R66, 20, PT ;  /* 0x41a000004200780b */ /* 0x000fc40003f1c000 */
[----:B------:R-:W-:Y:S02]  /*12f0*/  SHF.L.U32 R8, R9, 0x10, RZ ;  /* 0x0000001009087819 */ /* 0x000fe400000006ff */
[----:B0-----:R-:W-:Y:S02]  /*1300*/  ISETP.EQ.OR P5, PT, RZ, UR6, P0 ;  /* 0x00000006ff007c0c */ /* 0x001fe400087a2670 */
[----:B------:R-:W-:Y:S01]  /*1310*/  FSETP.GTU.FTZ.AND P6, PT, R65, 20, PT ;  /* 0x41a000004100780b */ /* 0x000fe20003fdc000 */
[----:B------:R-:W-:Y:S01]  /*1320*/  FADD.FTZ R67, R8, R49 ;  /* 0x0000003108437221 */ /* 0x000fe20000010000 */
[----:B------:R-:W-:Y:S02]  /*1330*/  FSETP.GTU.FTZ.AND P4, PT, R64, 20, PT ;  /* 0x41a000004000780b */ /* 0x000fe40003f9c000 */
[----:B------:R-:W-:Y:S02]  /*1340*/  FSETP.GTU.FTZ.AND P3, PT, R62, 20, PT ;  /* 0x41a000003e00780b */ /* 0x000fe40003f7c000 */
[----:B------:R-:W-:-:S05]  /*1350*/  ISETP.EQ.OR P0, PT, RZ, UR6, P6 ;  /* 0x00000006ff007c0c */ /* 0x000fca000b702670 */
[----:B--23--:R-:W-:Y:S08]  /*1360*/  @P5 BRA `(.L_x_4962) ;  /* 0x0000000000785947 */ /* 0x00cff00003800000 */
        /* <DEDUP_REMOVED lines=30> */
.L_x_4962:
[----:B------:R-:W-:Y:S05]  /*1550*/  BSYNC.RECONVERGENT B0 ;  /* 0x0000000000007941 */ /* 0x000fea0003800200 */
.L_x_4961:
[----:B------:R-:W-:Y:S01]  /*1560*/  SHF.L.U32 R8, R11, 0x10, RZ ;  /* 0x000000100b087819 */ /* 0x000fe200000006ff */
[----:B------:R-:W-:Y:S01]  /*1570*/  BSSY.RECONVERGENT B0, `(.L_x_4963) ;  /* 0x0000023000007945 */ /* 0x000fe20003800200 */
[----:B------:R-:W-:Y:S02]  /*1580*/  FSETP.GTU.FTZ.AND P5, PT, R67, 20, PT ;  /* 0x41a000004300780b */ /* 0x000fe40003fbc000 */
[----:B------:R-:W-:Y:S01]  /*1590*/  PRMT R20, R10, 0x7632, R20 ;  /* 0x000076320a147816 */ /* 0x000fe20000000014 */
[----:B------:R-:W-:Y:S01]  /*15a0*/  FADD.FTZ R69, R8, R49 ;  /* 0x0000003108457221 */ /* 0x000fe20000010000 */
        /* <DEDUP_REMOVED lines=31> */
.L_x_4964:
[----:B------:R-:W-:Y:S05]  /*17a0*/  BSYNC.RECONVERGENT B0 ;  /* 0x0000000000007941 */ /* 0x000fea0003800200 */
.L_x_4963:
[----:B------:R-:W-:Y:S01]  /*17b0*/  ISETP.EQ.OR P6, PT, RZ, UR6, P4 ;  /* 0x00000006ff007c0c */ /* 0x000fe2000a7c2670 */
[----:B------:R-:W-:Y:S01]  /*17c0*/  BSSY.RECONVERGENT B0, `(.L_x_4965) ;  /* 0x0000024000007945 */ /* 0x000fe20003800200 */
[----:B------:R-:W-:Y:S02]  /*17d0*/  SHF.L.U32 R20, R20, 0x10, RZ ;  /* 0x0000001014147819 */ /* 0x000fe400000006ff */
[----:B------:R-:W-:Y:S02]  /*17e0*/  FSETP.GTU.FTZ.AND P0, PT, R69, 20, PT ;  /* 0x41a000004500780b */ /* 0x000fe40003f1c000 */
[----:B------:R-:W-:Y:S01]  /*17f0*/  ISETP.EQ.OR P4, PT, RZ, UR6, P5 ;  /* 0x00000006ff007c0c */ /* 0x000fe2000af82670 */
[----:B------:R-:W-:-:S06]  /*1800*/  FADD.FTZ R68, R20, R49 ;  /* 0x0000003114447221 */ /* 0x000fcc0000010000 */
        /* <DEDUP_REMOVED lines=31> */
.L_x_4966:
[----:B------:R-:W-:Y:S05]  /*1a00*/  BSYNC.RECONVERGENT B0 ;  /* 0x0000000000007941 */ /* 0x000fea0003800200 */
.L_x_4965:
        /* <DEDUP_REMOVED lines=36> */
.L_x_4968:
[----:B------:R-:W-:Y:S05]  /*1c50*/  BSYNC.RECONVERGENT B0 ;  /* 0x0000000000007941 */ /* 0x000fea0003800200 */
.L_x_4967:
        /* <DEDUP_REMOVED lines=37> */
.L_x_4970:
[----:B------:R-:W-:Y:S05]  /*1eb0*/  BSYNC.RECONVERGENT B0 ;  /* 0x0000000000007941 */ /* 0x000fea0003800200 */
.L_x_4969:
        /* <DEDUP_REMOVED lines=36> */
.L_x_4972:
[----:B------:R-:W-:Y:S05]  /*2100*/  BSYNC.RECONVERGENT B0 ;  /* 0x0000000000007941 */ /* 0x000fea0003800200 */
.L_x_4971:
        /* <DEDUP_REMOVED lines=37> */
.L_x_4974:
[----:B------:R-:W-:Y:S05]  /*2360*/  BSYNC.RECONVERGENT B0 ;  /* 0x0000000000007941 */ /* 0x000fea0003800200 */
.L_x_4973:
[----:B------:R-:W-:Y:S01]  /*2370*/  SHF.L.U32 R74, R6, 0x10, RZ ;  /* 0x00000010064a7819 */ /* 0x000fe200000006ff */
[----:B------:R-:W-:Y:S01]  /*2380*/  BSSY.RECONVERGENT B0, `(.L_x_4975) ;  /* 0x0000023000007945 */ /* 0x000fe20003800200 */
[----:B------:R-:W-:Y:S02]  /*2390*/  FSETP.GTU.FTZ.AND P3, PT, R72, 20, PT ;  /* 0x41a000004800780b */ /* 0x000fe40003f7c000 */
[----:B------:R-:W-:Y:S01]  /*23a0*/  PRMT R9, R5, 0x7632, R9 ;  /* 0x0000763205097816 */ /* 0x000fe20000000009 */
        /* <DEDUP_REMOVED lines=32> */
.L_x_4976:
[----:B------:R-:W-:Y:S05]  /*25b0*/  BSYNC.RECONVERGENT B0 ;  /* 0x0000000000007941 */ /* 0x000fea0003800200 */
.L_x_4975:
[----:B------:R-:W-:Y:S01]  /*25c0*/  ISETP.EQ.OR P4, PT, RZ, UR6, P4 ;  /* 0x00000006ff007c0c */ /* 0x000fe2000a782670 */
[----:B------:R-:W-:Y:S01]  /*25d0*/  BSSY.RECONVERGENT B0, `(.L_x_4977) ;  /* 0x0000028000007945 */ /* 0x000fe20003800200 */
[----:B------:R-:W-:Y:S02]  /*25e0*/  SHF.L.U32 R4, R9, 0x10, RZ ;  /* 0x0000001009047819 */ /* 0x000fe400000006ff */
[----:B------:R-:W-:Y:S02]  /*25f0*/  FSETP.GTU.FTZ.AND P0, PT, R74, 20, PT ;  /* 0x41a000004a00780b */ /* 0x000fe40003f1c000 */
[----:B------:R-:W-:Y:S01]  /*2600*/  ISETP.EQ.OR P3, PT, RZ, UR6, P3 ;  /* 0x00000006ff007c0c */ /* 0x000fe20009f62670 */
[----:B------:R-:W-:Y:S01]  /*2610*/  FADD.FTZ R75, R4, R49 ;  /* 0x00000031044b7221 */ /* 0x000fe20000010000 */
[C---:B------:R-:W-:Y:S02]  /*2620*/  SHF.L.U32 R111, R16.reuse, 0x10, RZ ;  /* 0x00000010106f7819 */ /* 0x040fe400000006ff */
[----:B------:R-:W-:-:S02]  /*2630*/  PRMT R110, R16, 0x7632, R110 ;  /* 0x00007632106e7816 */ /* 0x000fc4000000006e */
[C---:B------:R-:W-:Y:S02]  /*2640*/  SHF.L.U32 R109, R17.reuse, 0x10, RZ ;  /* 0x00000010116d7819 */ /* 0x040fe400000006ff */
[----:B------:R-:W-:Y:S01]  /*2650*/  PRMT R108, R17, 0x7632, R108 ;  /* 0x00007632116c7816 */ /* 0x000fe2000000006c */
        /* <DEDUP_REMOVED lines=31> */
.L_x_4978:
[----:B------:R-:W-:Y:S05]  /*2850*/  BSYNC.RECONVERGENT B0 ;  /* 0x0000000000007941 */ /* 0x000fea0003800200 */
.L_x_4977:
[----:B------:R-:W-:Y:S01]  /*2860*/  SHF.L.U32 R76, R7, 0x10, RZ ;  /* 0x00000010074c7819 */ /* 0x000fe200000006ff */
[----:B------:R-:W-:Y:S01]  /*2870*/  BSSY.RECONVERGENT B0, `(.L_x_4979) ;  /* 0x0000026000007945 */ /* 0x000fe20003800200 */
[----:B------:R-:W-:Y:S02]  /*2880*/  FSETP.GTU.FTZ.AND P4, PT, R75, 20, PT ;  /* 0x41a000004b00780b */ /* 0x000fe40003f9c000 */
[----:B------:R-:W-:Y:S01]  /*2890*/  SHF.L.U32 R107, R18, 0x10, RZ ;  /* 0x00000010126b7819 */ /* 0x000fe200000006ff */
[----:B------:R-:W-:Y:S01]  /*28a0*/  FADD.FTZ R76, R76, R49 ;  /* 0x000000314c4c7221 */ /* 0x000fe20000010000 */
[----:B------:R-:W-:Y:S02]  /*28b0*/  PRMT R9, R18, 0x7632, R9 ;  /* 0x0000763212097816 */ /* 0x000fe40000000009 */
[----:B------:R-:W-:Y:S02]  /*28c0*/  SHF.L.U32 R105, R19, 0x10, RZ ;  /* 0x0000001013697819 */ /* 0x000fe400000006ff */
        /* <DEDUP_REMOVED lines=32> */
.L_x_4980:
[----:B------:R-:W-:Y:S05]  /*2ad0*/  BSYNC.RECONVERGENT B0 ;  /* 0x0000000000007941 */ /* 0x000fea0003800200 */
.L_x_4979:
[----:B------:R-:W-:Y:S01]  /*2ae0*/  ISETP.EQ.OR P6, PT, RZ, UR6, P5 ;  /* 0x00000006ff007c0c */ /* 0x000fe2000afc2670 */
[----:B------:R-:W-:Y:S01]  /*2af0*/  BSSY.RECONVERGENT B0, `(.L_x_4981) ;  /* 0x0000028000007945 */ /* 0x000fe20003800200 */
[----:B------:R-:W-:Y:S02]  /*2b00*/  SHF.L.U32 R8, R8, 0x10, RZ ;  /* 0x0000001008087819 */ /* 0x000fe400000006ff */
[----:B------:R-:W-:Y:S02]  /*2b10*/  PRMT R7, R19, 0x7632, R7 ;  /* 0x0000763213077816 */ /* 0x000fe40000000007 */
[----:B------:R-:W-:Y:S01]  /*2b20*/  SHF.L.U32 R103, R12, 0x10, RZ ;  /* 0x000000100c677819 */ /* 0x000fe200000006ff */
[----:B------:R-:W-:Y:S01]  /*2b30*/  FADD.FTZ R87, R8, R49 ;  /* 0x0000003108577221 */ /* 0x000fe20000010000 */
[----:B------:R-:W-:Y:S02]  /*2b40*/  FSETP.GTU.FTZ.AND P3, PT, R76, 20, PT ;  /* 0x41a000004c00780b */ /* 0x000fe40003f7c000 */
[----:B------:R-:W-:-:S02]  /*2b50*/  ISETP.EQ.OR P5, PT, RZ, UR6, P4 ;  /* 0x00000006ff007c0c */ /* 0x000fc4000a7a2670 */
[----:B------:R-:W-:Y:S02]  /*2b60*/  PRMT R10, R7, 0x7632, R10 ;  /* 0x00007632070a7816 */ /* 0x000fe4000000000a */
[----:B------:R-:W-:Y:S01]  /*2b70*/  PRMT R12, R12, 0x7632, R12 ;  /* 0x000076320c0c7816 */ /* 0x000fe2000000000c */
        /* <DEDUP_REMOVED lines=31> */
.L_x_4982:
[----:B------:R-:W-:Y:S05]  /*2d70*/  BSYNC.RECONVERGENT B0 ;  /* 0x0000000000007941 */ /* 0x000fea0003800200 */
.L_x_4981:
[----:B------:R-:W-:Y:S01]  /*2d80*/  IMAD.U32 R10, R10, 0x10000, RZ ;  /* 0x000100000a0a7824 */ /* 0x000fe200078e00ff */
[----:B------:R-:W-:Y:S01]  /*2d90*/  BSSY.RECONVERGENT B0, `(.L_x_4983) ;  /* 0x0000026000007945 */ /* 0x000fe20003800200 */
[----:B------:R-:W-:Y:S02]  /*2da0*/  SHF.L.U32 R101, R13, 0x10, RZ ;  /* 0x000000100d657819 */ /* 0x000fe400000006ff */
[----:B------:R-:W-:Y:S01]  /*2db0*/  SHF.L.U32 R99, R14, 0x10, RZ ;  /* 0x000000100e637819 */ /* 0x000fe200000006ff */
[----:B------:R-:W-:Y:S01]  /*2dc0*/  FADD.FTZ R92, R10, R49 ;  /* 0x000000310a5c7221 */ /* 0x000fe20000010000 */
[----:B------:R-:W-:Y:S02]  /*2dd0*/  FSETP.GTU.FTZ.AND P4, PT, R87, 20, PT ;  /* 0x41a000005700780b */ /* 0x000fe40003f9c000 */
        /* <DEDUP_REMOVED lines=33> */
.L_x_4984:
[----:B------:R-:W-:Y:S05]  /*2ff0*/  BSYNC.RECONVERGENT B0 ;  /* 0x0000000000007941 */ /* 0x000fea0003800200 */
.L_x_4983:
[----:B------:R-:W-:Y:S01]  /*3000*/  ISETP.EQ.OR P0, PT, RZ, UR6, P0 ;  /* 0x00000006ff007c0c */ /* 0x000fe20008702670 */
[----:B------:R-:W-:Y:S01]  /*3010*/  BSSY.RECONVERGENT B0, `(.L_x_4985) ;  /* 0x000002a000007945 */ /* 0x000fe20003800200 */
[----:B------:R-:W-:Y:S01]  /*3020*/  FSETP.GTU.FTZ.AND P5, PT, R92, 20, PT ;  /* 0x41a000005c00780b */ /* 0x000fe20003fbc000 */
[----:B------:R-:W-:Y:S01]  /*3030*/  IMAD.U32 R5, R15, 0x10000, RZ ;  /* 0x000100000f057824 */ /* 0x000fe200078e00ff */
[----:B------:R-:W-:Y:S01]  /*3040*/  ISETP.EQ.OR P3, PT, RZ, UR6, P3 ;  /* 0x00000006ff007c0c */ /* 0x000fe20009f62670 */
[----:B------:R-:W-:Y:S01]  /*3050*/  IMAD.U32 R7, R7, 0x10000, RZ ;  /* 0x0001000007077824 */ /* 0x000fe200078e00ff */
[----:B------:R-:W-:Y:S02]  /*3060*/  ISETP.EQ.OR P4, PT, RZ, UR6, P4 ;  /* 0x00000006ff007c0c */ /* 0x000fe4000a782670 */
[----:B------:R-:W-:Y:S02]  /*3070*/  ISETP.EQ.OR P5, PT, RZ, UR6, P5 ;  /* 0x00000006ff007c0c */ /* 0x000fe4000afa2670 */
[----:B------:R-:W-:-:S02]  /*3080*/  PRMT R15, R15, 0x7632, R15 ;  /* 0x000076320f0f7816 */ /* 0x000fc4000000000f */
[----:B------:R-:W-:Y:S02]  /*3090*/  SHF.L.U32 R110, R110, 0x10, RZ ;  /* 0x000000106e6e7819 */ /* 0x000fe400000006ff */
[----:B------:R-:W-:Y:S02]  /*30a0*/  SHF.L.U32 R108, R108, 0x10, RZ ;  /* 0x000000106c6c7819 */ /* 0x000fe400000006ff */
[----:B------:R-:W-:Y:S01]  /*30b0*/  SHF.L.U32 R9, R9, 0x10, RZ ;  /* 0x0000001009097819 */ /* 0x000fe200000006ff */
[----:B------:R-:W-:Y:S06]  /*30c0*/  @P0 BRA `(.L_x_4986) ;  /* 0x0000000000780947 */ /* 0x000fec0003800000 */
        /* <DEDUP_REMOVED lines=30> */
.L_x_4986:
[----:B------:R-:W-:Y:S05]  /*32b0*/  BSYNC.RECONVERGENT B0 ;  /* 0x0000000000007941 */ /* 0x000fea0003800200 */
.L_x_4985:
        /* <DEDUP_REMOVED lines=32> */
.L_x_4988:
[----:B------:R-:W-:Y:S05]  /*34c0*/  BSYNC.RECONVERGENT B0 ;  /* 0x0000000000007941 */ /* 0x000fea0003800200 */
.L_x_4987:
        /* <DEDUP_REMOVED lines=32> */
.L_x_4990:
[----:B------:R-:W-:Y:S05]  /*36d0*/  BSYNC.RECONVERGENT B0 ;  /* 0x0000000000007941 */ /* 0x000fea0003800200 */
.L_x_4989:
        /* <DEDUP_REMOVED lines=32> */
.L_x_4992:
[----:B------:R-:W-:Y:S05]  /*38e0*/  BSYNC.RECONVERGENT B0 ;  /* 0x0000000000007941 */ /* 0x000fea0003800200 */
.L_x_4991:
[----:B------:R-:W0:Y:S01]  /*38f0*/  LDCU UR6, c[0x0][0x38c] ;  /* 0x00007180ff0677ac */ /* 0x000e220008000800 */
[----:B------:R-:W-:Y:S01]  /*3900*/  SHF.L.U32 R17, R12, 0x10, RZ ;  /* 0x000000100c117819 */ /* 0x000fe200000006ff */
[----:B------:R-:W-:Y:S01]  /*3910*/  IMAD.U32 R15, R15, 0x10000, RZ ;  /* 0x000100000f0f7824 */ /* 0x000fe200078e00ff */
[----:B------:R-:W-:Y:S01]  /*3920*/  SHF.L.U32 R13, R13, 0x10, RZ ;  /* 0x000000100d0d7819 */ /* 0x000fe200000006ff */
[-C--:B------:R-:W-:Y:S01]  /*3930*/  FMUL.FTZ R86, R111, R50.reuse ;  /* 0x000000326f567220 */ /* 0x080fe20000410000 */
[----:B------:R-:W-:Y:S01]  /*3940*/  SHF.L.U32 R14, R14, 0x10, RZ ;  /* 0x000000100e0e7819 */ /* 0x000fe200000006ff */
        /* <DEDUP_REMOVED lines=35> */
[----:B------:R-:W-:Y:S01]  /*3b80*/  FMUL.FTZ R105, R105, R69 ;  /* 0x0000004569697220 */ /* 0x000fe20000410000 */
[C---:B------:R-:W-:Y:S01]  /*3b90*/  IMAD.X R19, R11.reuse, 0x1, R53, P3 ;  /* 0x000000010b137824 */ /* 0x040fe200018e0635 */
        /* <DEDUP_REMOVED lines=22> */
.L_x_5003:
[----:B------:R-:W2:Y:S04]  /*3d00*/  LDG.E.128 R8, desc[UR14][R30.64+-0x200] ;  /* 0xfffe000e1e087981 */ /* 0x000ea8000c1e1d00 */
[----:B------:R-:W3:Y:S01]  /*3d10*/  LDG.E.128 R20, desc[UR14][R30.64] ;  /* 0x0000000e1e147981 */ /* 0x000ee2000c1e1d00 */
[----:B------:R-:W-:Y:S01]  /*3d20*/  MOV R34, UR16 ;  /* 0x0000001000227c02 */ /* 0x000fe20008000f00 */
[----:B------:R-:W-:-:S05]  /*3d30*/  IMAD.U32 R35, RZ, RZ, UR17 ;  /* 0x00000011ff237e24 */ /* 0x000fca000f8e00ff */
[----:B------:R1:W5:Y:S02]  /*3d40*/  LDG.E R127, desc[UR14][R34.64] ;  /* 0x0000000e227f7981 */ /* 0x000364000c1e1900 */
[----:B-1----:R-:W-:Y:S02]  /*3d50*/  MOV R34, R4 ;  /* 0x0000000400227202 */ /* 0x002fe40000000f00 */
[----:B------:R-:W-:Y:S02]  /*3d60*/  MOV R35, R19 ;  /* 0x0000001300237202 */ /* 0x000fe40000000f00 */
[C---:B------:R-:W-:Y:S01]  /*3d70*/  IADD3 R120, PT, PT, R38.reuse, 0x1, RZ ;  /* 0x0000000126787810 */ /* 0x040fe20007ffe0ff */
[----:B------:R-:W-:-:S03]  /*3d80*/  VIADD R118, R38, 0x2 ;  /* 0x0000000226767836 */ /* 0x000fc60000000000 */
[-C--:B------:R-:W-:Y:S02]  /*3d90*/  ISETP.GE.U32.AND P6, PT, R120, R37.reuse, PT ;  /* 0x000000257800720c */ /* 0x080fe40003fc6070 */
[----:B------:R-:W-:Y:S02]  /*3da0*/  ISETP.GE.U32.AND P0, PT, R118, R37, PT ;  /* 0x000000257600720c */ /* 0x000fe40003f06070 */
[----:B------:R-:W-:Y:S01]  /*3db0*/  IADD3 R116, PT, PT, R38, 0x3, RZ ;  /* 0x0000000326747810 */ /* 0x000fe20007ffe0ff */
[----:B--2---:R1:W-:Y:S04]  /*3dc0*/  STS.128 [R36], R8 ;  /* 0x0000000824007388 */ /* 0x0043e80000000c00 */
[----:B---3--:R2:W-:Y:S01]  /*3dd0*/  STS.128 [R36+0x200], R20 ;  /* 0x0002001424007388 */ /* 0x0085e20000000c00 */
[----:B------:R-:W-:-:S03]  /*3de0*/  NOP ;  /* 0x0000000000007918 */ /* 0x000fc60000000000 */
[----:B0-----:R-:W3:Y:S04]  /*3df0*/  LDG.E.128 R16, desc[UR14][R34.64] ;  /* 0x0000000e22107981 */ /* 0x001ee8000c1e1d00 */
[----:B------:R-:W4:Y:S04]  /*3e00*/  LDG.E.128 R12, desc[UR14][R34.64+-0x200] ;  /* 0xfffe000e220c7981 */ /* 0x000f28000c1e1d00 */
[----:B------:R-:W0:Y:S01]  /*3e10*/  LDS.128 R4, [R0] ;  /* 0x0000000000047984 */ /* 0x000e220000000c00 */
[----:B-----5:R-:W-:-:S04]  /*3e20*/  FMUL.FTZ R127, R127, 1.4426950216293334961 ;  /* 0x3fb8aa3b7f7f7820 */ /* 0x020fc80000410000 */
[C---:B-1----:R-:W-:Y:S01]  /*3e30*/  FMUL.FTZ R11, R127.reuse, R65 ;  /* 0x000000417f0b7220 */ /* 0x042fe20000410000 */
[----:B--2---:R-:W-:-:S05]  /*3e40*/  FMUL.FTZ R20, R127, R64 ;  /* 0x000000407f147220 */ /* 0x004fca0000410000 */
[----:B------:R-:W1:Y:S01]  /*3e50*/  MUFU.EX2 R11, R11 ;  /* 0x0000000b000b7308 */ /* 0x000e620000000800 */
[C---:B------:R-:W-:Y:S02]  /*3e60*/  IADD3 R10, PT, PT, R38.reuse, 0x4, RZ ;  /* 0x00000004260a7810 */ /* 0x040fe40007ffe0ff */
[----:B------:R-:W-:Y:S01]  /*3e70*/  IADD3 R8, PT, PT, R38, 0x5, RZ ;  /* 0x0000000526087810 */ /* 0x000fe20007ffe0ff */
[----:B------:R-:W2:Y:S01]  /*3e80*/  MUFU.EX2 R20, R20 ;  /* 0x0000001400147308 */ /* 0x000ea20000000800 */
[-C--:B------:R-:W-:Y:S02]  /*3e90*/  ISETP.GE.U32.AND P4, PT, R10, R37.reuse, PT ;  /* 0x000000250a00720c */ /* 0x080fe40003f86070 */
[----:B------:R-:W-:Y:S02]  /*3ea0*/  ISETP.GE.U32.AND P5, PT, R8, R37, PT ;  /* 0x000000250800720c */ /* 0x000fe40003fa6070 */
[----:B------:R-:W-:Y:S02]  /*3eb0*/  IADD3 R8, PT, PT, R38, 0x6, RZ ;  /* 0x0000000626087810 */ /* 0x000fe40007ffe0ff */
[----:B-1----:R-:W-:-:S02]  /*3ec0*/  FSEL R117, R11, 1, !P6 ;  /* 0x3f8000000b757808 */ /* 0x002fc40007000000 */
[----:B0-----:R-:W-:-:S05]  /*3ed0*/  PRMT R9, R4, 0x7632, R9 ;  /* 0x0000763204097816 */ /* 0x001fca0000000009 */
[----:B------:R-:W-:Y:S01]  /*3ee0*/  IMAD.U32 R9, R9, 0x10000, RZ ;  /* 0x0001000009097824 */ /* 0x000fe200078e00ff */
[----:B------:R-:W-:-:S03]  /*3ef0*/  SHF.L.U32 R10, R5, 0x10, RZ ;  /* 0x00000010050a7819 */ /* 0x000fc600000006ff */
[----:B------:R-:W-:Y:S02]  /*3f00*/  FMUL.FTZ R9, R110, R9 ;  /* 0x000000096e097220 */ /* 0x000fe40000410000 */
[----:B------:R-:W-:-:S03]  /*3f10*/  FMUL.FTZ R10, R109, R10 ;  /* 0x0000000a6d0a7220 */ /* 0x000fc60000410000 */
[----:B------:R-:W-:Y:S02]  /*3f20*/  FSEL R120, R9, RZ, !P6 ;  /* 0x000000ff09787208 */ /* 0x000fe40007000000 */
[----:B------:R-:W-:Y:S02]  /*3f30*/  ISETP.GE.U32.AND P6, PT, R8, R37, PT ;  /* 0x000000250800720c */ /* 0x000fe40003fc6070 */
[----:B------:R-:W-:Y:S01]  /*3f40*/  IADD3 R8, PT, PT, R38, 0x7, RZ ;  /* 0x0000000726087810 */ /* 0x000fe20007ffe0ff */
[----:B------:R-:W-:Y:S01]  /*3f50*/  FMUL.FTZ R21, R127, R67 ;  /* 0x000000437f157220 */ /* 0x000fe20000410000 */
[----:B------:R-:W-:Y:S02]  /*3f60*/  FSEL R118, R10, RZ, !P0 ;  /* 0x000000ff0a767208 */ /* 0x000fe40004000000 */
[----:B--2---:R-:W-:Y:S02]  /*3f70*/  FSEL R115, R20, 1, !P0 ;  /* 0x3f80000014737808 */ /* 0x004fe40004000000 */
[----:B------:R-:W-:-:S02]  /*3f80*/  ISETP.GE.U32.AND P0, PT, R8, R37, PT ;  /* 0x000000250800720c */ /* 0x000fc40003f06070 */
[----:B------:R-:W0:Y:S01]  /*3f90*/  LDS.128 R8, [R0+0x10] ;  /* 0x0000100000087984 */ /* 0x000e220000000c00 */
[----:B------:R-:W-:Y:S01]  /*3fa0*/  FMUL.FTZ R23, R127, R62 ;  /* 0x0000003e7f177220 */ /* 0x000fe20000410000 */
[----:B------:R-:W-:Y:S01]  /*3fb0*/  PRMT R5, R5, 0x7632, R5 ;  /* 0x0000763205057816 */ /* 0x000fe20000000005 */
[----:B------:R-:W1:Y:S04]  /*3fc0*/  MUFU.EX2 R21, R21 ;  /* 0x0000001500157308 */ /* 0x000e680000000800 */
[----:B------:R-:W-:Y:S01]  /*3fd0*/  IMAD.U32 R5, R5, 0x10000, RZ ;  /* 0x0001000005057824 */ /* 0x000fe200078e00ff */
[----:B------:R-:W2:Y:S01]  /*3fe0*/  MUFU.EX2 R23, R23 ;  /* 0x0000001700177308 */ /* 0x000ea20000000800 */
[----:B------:R-:W-:Y:S02]  /*3ff0*/  SHF.L.U32 R22, R6, 0x10, RZ ;  /* 0x0000001006167819 */ /* 0x000fe400000006ff */
[----:B------:R-:W-:Y:S01]  /*4000*/  FMUL.FTZ R5, R108, R5 ;  /* 0x000000056c057220 */ /* 0x000fe20000410000 */
[----:B------:R-:W-:-:S02]  /*4010*/  ISETP.GE.U32.AND P3, PT, R116, R37, PT ;  /* 0x000000257400720c */ /* 0x000fc40003f66070 */
[----:B------:R-:W-:Y:S01]  /*4020*/  IADD3 R20, PT, PT, R38, 0x8, RZ ;  /* 0x0000000826147810 */ /* 0x000fe20007ffe0ff */
[----:B------:R-:W-:Y:S01]  /*4030*/  FMUL.FTZ R22, R107, R22 ;  /* 0x000000166b167220 */ /* 0x000fe20000410000 */
[----:B------:R-:W-:Y:S02]  /*4040*/  FSEL R116, R5, RZ, !P3 ;  /* 0x000000ff05747208 */ /* 0x000fe40005800000 */
[----:B-1----:R-:W-:Y:S02]  /*4050*/  FSEL R33, R21, 1, !P3 ;  /* 0x3f80000015217808 */ /* 0x002fe40005800000 */
[----:B------:R-:W-:Y:S02]  /*4060*/  ISETP.GE.U32.AND P3, PT, R20, R37, PT ;  /* 0x000000251400720c */ /* 0x000fe40003f66070 */
[----:B------:R-:W-:Y:S01]  /*4070*/  PRMT R6, R6, 0x7632, R6 ;  /* 0x0000763206067816 */ /* 0x000fe20000000006 */
[----:B------:R-:W-:Y:S01]  /*4080*/  FMUL.FTZ R21, R127, R68 ;  /* 0x000000447f157220 */ /* 0x000fe20000410000 */
[----:B------:R-:W-:-:S02]  /*4090*/  IADD3 R20, PT, PT, R38, 0x9, RZ ;  /* 0x0000000926147810 */ /* 0x000fc40007ffe0ff */
[----:B------:R-:W-:Y:S01]  /*40a0*/  FSEL R122, R22, RZ, !P4 ;  /* 0x000000ff167a7208 */ /* 0x000fe20006000000 */
[----:B------:R-:W-:Y:S01]  /*40b0*/  IMAD.U32 R5, R6, 0x10000, RZ ;  /* 0x0001000006057824 */ /* 0x000fe200078e00ff */
[----:B--2---:R-:W-:Y:S01]  /*40c0*/  FSEL R119, R23, 1, !P4 ;  /* 0x3f80000017777808 */ /* 0x004fe20006000000 */
[C---:B------:R-:W-:Y:S01]  /*40d0*/  FMUL.FTZ R121, R127.reuse, R69 ;  /* 0x000000457f797220 */ /* 0x040fe20000410000 */
[----:B------:R-:W-:Y:S01]  /*40e0*/  ISETP.GE.U32.AND P4, PT, R20, R37, PT ;  /* 0x000000251400720c */ /* 0x000fe20003f86070 */
[----:B------:R-:W-:Y:S01]  /*40f0*/  FMUL.FTZ R23, R127, R70 ;  /* 0x000000467f177220 */ /* 0x000fe20000410000 */
[C---:B------:R-:W-:Y:S01]  /*4100*/  PRMT R20, R7.reuse, 0x7632, R20 ;  /* 0x0000763207147816 */ /* 0x040fe20000000014 */
[----:B------:R-:W1:Y:S01]  /*4110*/  MUFU.EX2 R21, R21 ;  /* 0x0000001500157308 */ /* 0x000e620000000800 */
[----:B------:R-:W-:Y:S01]  /*4120*/  FMUL.FTZ R128, R106, R5 ;  /* 0x000000056a807220 */ /* 0x000fe20000410000 */
[----:B------:R-:W-:Y:S02]  /*4130*/  SHF.L.U32 R22, R7, 0x10, RZ ;  /* 0x0000001007167819 */ /* 0x000fe400000006ff */
[----:B------:R-:W-:Y:S01]  /*4140*/  SHF.L.U32 R5, R20, 0x10, RZ ;  /* 0x0000001014057819 */ /* 0x000fe200000006ff */
[----:B------:R-:W2:Y:S01]  /*4150*/  MUFU.EX2 R121, R121 ;  /* 0x0000007900797308 */ /* 0x000ea20000000800 */
[----:B------:R-:W-:-:S03]  /*4160*/  FMUL.FTZ R7, R127, R71 ;  /* 0x000000477f077220 */ /* 0x000fc60000410000 */
[----:B------:R-:W5:Y:S01]  /*4170*/  MUFU.EX2 R23, R23 ;  /* 0x0000001700177308 */ /* 0x000f620000000800 */
[----:B------:R-:W-:Y:S01]  /*4180*/  FMUL.FTZ R5, R104, R5 ;  /* 0x0000000568057220 */ /* 0x000fe20000410000 */
[----:B------:R-:W-:Y:S01]  /*4190*/  FMUL.FTZ R129, R127, R72 ;  /* 0x000000487f817220 */ /* 0x000fe20000410000 */
[----:B------:R-:W-:Y:S01]  /*41a0*/  IADD3 R6, PT, PT, R38, 0xa, RZ ;  /* 0x0000000a26067810 */ /* 0x000fe20007ffe0ff */
[----:B------:R-:W5:Y:S02]  /*41b0*/  MUFU.EX2 R7, R7 ;  /* 0x0000000700077308 */ /* 0x000f640000000800 */
[----:B------:R-:W-:Y:S01]  /*41c0*/  FSEL R124, R5, RZ, !P0 ;  /* 0x000000ff057c7208 */ /* 0x000fe20004000000 */
[----:B------:R-:W-:Y:S01]  /*41d0*/  FMUL.FTZ R130, R127, R73 ;  /* 0x000000497f827220 */ /* 0x000fe20000410000 */
[----:B0-----:R-:W-:Y:S01]  /*41e0*/  PRMT R5, R8, 0x7632, R5 ;  /* 0x0000763208057816 */ /* 0x001fe20000000005 */
[----:B------:R-:W0:Y:S01]  /*41f0*/  MUFU.EX2 R129, R129 ;  /* 0x0000008100817308 */ /* 0x000e220000000800 */
[----:B------:R-:W-:-:S02]  /*4200*/  FSEL R128, R128, RZ, !P5 ;  /* 0x000000ff80807208 */ /* 0x000fc40006800000 */
[----:B-1----:R-:W-:Y:S02]  /*4210*/  FSEL R125, R21, 1, !P5 ;  /* 0x3f800000157d7808 */ /* 0x002fe40006800000 */
[----:B------:R-:W-:Y:S02]  /*4220*/  SHF.L.U32 R8, R8, 0x10, RZ ;  /* 0x0000001008087819 */ /* 0x000fe400000006ff */
[-C--:B------:R-:W-:Y:S02]  /*4230*/  ISETP.GE.U32.AND P5, PT, R6, R37.reuse, PT ;  /* 0x000000250600720c */ /* 0x080fe40003fa6070 */
[----:B------:R-:W-:Y:S01]  /*4240*/  IADD3 R6, PT, PT, R38, 0xc, RZ ;  /* 0x0000000c26067810 */ /* 0x000fe20007ffe0ff */
[----:B------:R-:W-:Y:S01]  /*4250*/  FMUL.FTZ R142, R103, R8 ;  /* 0x00000008678e7220 */ /* 0x000fe20000410000 */
[----:B--2---:R-:W-:Y:S01]  /*4260*/  FSEL R123, R121, 1, !P6 ;  /* 0x3f800000797b7808 */ /* 0x004fe20007000000 */
[----:B------:R-:W-:Y:S01]  /*4270*/  IMAD.U32 R5, R5, 0x10000, RZ ;  /* 0x0001000005057824 */ /* 0x000fe200078e00ff */
[----:B-----5:R-:W-:Y:S01]  /*4280*/  FSEL R121, R23, 1, !P0 ;  /* 0x3f80000017797808 */ /* 0x020fe20004000000 */
[----:B------:R-:W1:Y:S01]  /*4290*/  MUFU.EX2 R130, R130 ;  /* 0x0000008200827308 */ /* 0x000e620000000800 */
[----:B------:R-:W-:-:S02]  /*42a0*/  ISETP.GE.U32.AND P0, PT, R6, R37, PT ;  /* 0x000000250600720c */ /* 0x000fc40003f06070 */
[----:B------:R-:W-:Y:S01]  /*42b0*/  IADD3 R6, PT, PT, R38, 0xd, RZ ;  /* 0x0000000d26067810 */ /* 0x000fe20007ffe0ff */
[----:B------:R-:W-:Y:S01]  /*42c0*/  FMUL.FTZ R5, R102, R5 ;  /* 0x0000000566057220 */ /* 0x000fe20000410000 */
[----:B------:R-:W-:Y:S02]  /*42d0*/  SHF.L.U32 R8, R9, 0x10, RZ ;  /* 0x0000001009087819 */ /* 0x000fe400000006ff */
[----:B------:R-:W-:Y:S02]  /*42e0*/  FSEL R142, R142, RZ, !P3 ;  /* 0x000000ff8e8e7208 */ /* 0x000fe40005800000 */
[----:B------:R-:W-:Y:S02]  /*42f0*/  FSEL R139, R7, 1, !P3 ;  /* 0x3f800000078b7808 */ /* 0x000fe40005800000 */
[----:B------:R-:W-:Y:S02]  /*4300*/  ISETP.GE.U32.AND P3, PT, R6, R37, PT ;  /* 0x000000250600720c */ /* 0x000fe40003f66070 */
[----:B------:R-:W-:Y:S01]  /*4310*/  IADD3 R6, PT, PT, R38, 0xe, RZ ;  /* 0x0000000e26067810 */ /* 0x000fe20007ffe0ff */
[----:B------:R-:W-:Y:S01]  /*4320*/  FMUL.FTZ R8, R101, R8 ;  /* 0x0000000865087220 */ /* 0x000fe20000410000 */
[----:B------:R-:W-:-:S02]  /*4330*/  FSEL R140, R5, RZ, !P4 ;  /* 0x000000ff058c7208 */ /* 0x000fc40006000000 */
[----:B0-----:R-:W-:Y:S02]  /*4340*/  FSEL R137, R129, 1, !P4 ;  /* 0x3f80000081897808 */ /* 0x001fe40006000000 */
[-C--:B------:R-:W-:Y:S02]  /*4350*/  ISETP.GE.U32.AND P4, PT, R6, R37.reuse, PT ;  /* 0x000000250600720c */ /* 0x080fe40003f86070 */
[----:B------:R-:W-:Y:S02]  /*4360*/  IADD3 R6, PT, PT, R38, 0xf, RZ ;  /* 0x0000000f26067810 */ /* 0x000fe40007ffe0ff */
[----:B------:R-:W-:Y:S02]  /*4370*/  FSEL R138, R8, RZ, !P5 ;  /* 0x000000ff088a7208 */ /* 0x000fe40006800000 */
[----:B-1----:R-:W-:Y:S02]  /*4380*/  FSEL R135, R130, 1, !P5 ;  /* 0x3f80000082877808 */ /* 0x002fe40006800000 */
[----:B------:R-:W-:-:S02]  /*4390*/  ISETP.GE.U32.AND P5, PT, R6, R37, PT ;  /* 0x000000250600720c */ /* 0x000fc40003fa6070 */
[----:B------:R-:W-:Y:S01]  /*43a0*/  SHF.L.U32 R6, R10, 0x10, RZ ;  /* 0x000000100a067819 */ /* 0x000fe200000006ff */
[----:B------:R-:W-:-:S04]  /*43b0*/  FMUL.FTZ R22, R105, R22 ;  /* 0x0000001669167220 */ /* 0x000fc80000410000 */
[----:B------:R-:W-:Y:S01]  /*43c0*/  FMUL.FTZ R6, R99, R6 ;  /* 0x0000000663067220 */ /* 0x000fe20000410000 */
[----:B------:R-:W-:Y:S01]  /*43d0*/  VIADD R20, R38, 0xb ;  /* 0x0000000b26147836 */ /* 0x000fe20000000000 */
[----:B------:R-:W-:-:S03]  /*43e0*/  FSEL R126, R22, RZ, !P6 ;  /* 0x000000ff167e7208 */ /* 0x000fc60007000000 */
[----:B------:R-:W-:Y:S02]  /*43f0*/  FSEL R144, R6, RZ, !P0 ;  /* 0x000000ff06907208 */ /* 0x000fe40004000000 */
[----:B------:R-:W-:Y:S01]  /*4400*/  ISETP.GE.U32.AND P6, PT, R20, R37, PT ;  /* 0x000000251400720c */ /* 0x000fe20003fc6070 */
[C---:B------:R-:W-:Y:S01]  /*4410*/  FMUL.FTZ R8, R127.reuse, R87 ;  /* 0x000000577f087220 */ /* 0x040fe20000410000 */
[C---:B------:R-:W-:Y:S01]  /*4420*/  FMUL.FTZ R5, R127.reuse, R75 ;  /* 0x0000004b7f057220 */ /* 0x040fe20000410000 */
[----:B------:R-:W-:-:S04]  /*4430*/  FMUL.FTZ R143, R127, R92 ;  /* 0x0000005c7f8f7220 */ /* 0x000fc80000410000 */
[----:B------:R-:W0:Y:S01]  /*4440*/  MUFU.EX2 R8, R8 ;  /* 0x0000000800087308 */ /* 0x000e220000000800 */
[C---:B------:R-:W-:Y:S02]  /*4450*/  PRMT R7, R11.reuse, 0x7632, R7 ;  /* 0x000076320b077816 */ /* 0x040fe40000000007 */
[----:B------:R-:W-:Y:S01]  /*4460*/  SHF.L.U32 R11, R11, 0x10, RZ ;  /* 0x000000100b0b7819 */ /* 0x000fe200000006ff */
[----:B------:R-:W1:Y:S01]  /*4470*/  MUFU.EX2 R145, R5 ;  /* 0x0000000500917308 */ /* 0x000e620000000800 */
[----:B------:R-:W-:Y:S02]  /*4480*/  PRMT R9, R9, 0x7632, R9 ;  /* 0x0000763209097816 */ /* 0x000fe40000000009 */
[----:B------:R-:W-:Y:S01]  /*4490*/  PRMT R10, R10, 0x7632, R10 ;  /* 0x000076320a0a7816 */ /* 0x000fe2000000000a */
[----:B------:R-:W-:Y:S01]  /*44a0*/  FMUL.FTZ R11, R96, R11 ;  /* 0x0000000b600b7220 */ /* 0x000fe20000410000 */
[----:B------:R0:W2:Y:S01]  /*44b0*/  MUFU.EX2 R149, R143 ;  /* 0x0000008f00957308 */ /* 0x0000a20000000800 */
[----:B------:R-:W-:Y:S01]  /*44c0*/  SHF.L.U32 R9, R9, 0x10, RZ ;  /* 0x0000001009097819 */ /* 0x000fe200000006ff */
[----:B------:R-:W-:-:S02]  /*44d0*/  IMAD.U32 R4, R4, 0x10000, RZ ;  /* 0x0001000004047824 */ /* 0x000fc400078e00ff */
[----:B------:R-:W-:Y:S01]  /*44e0*/  FSEL R147, R11, RZ, !P4 ;  /* 0x000000ff0b937208 */ /* 0x000fe20006000000 */
[----:B------:R-:W-:Y:S01]  /*44f0*/  IMAD.U32 R11, R10, 0x10000, RZ ;  /* 0x000100000a0b7824 */ /* 0x000fe200078e00ff */
[----:B0-----:R-:W-:Y:S02]  /*4500*/  FSEL R143, R8, 1, !P3 ;  /* 0x3f800000088f7808 */ /* 0x001fe40005800000 */
[----:B------:R-:W-:Y:S01]  /*4510*/  SHF.L.U32 R8, R7, 0x10, RZ ;  /* 0x0000001007087819 */ /* 0x000fe200000006ff */
[----:B------:R-:W-:Y:S01]  /*4520*/  FMUL.FTZ R4, R111, R4 ;  /* 0x000000046f047220 */ /* 0x000fe20000410000 */
[----:B------:R-:W-:Y:S01]  /*4530*/  FMUL.FTZ R9, R100, R9 ;  /* 0x0000000964097220 */ /* 0x000fe20000410000 */
[----:B------:R-:W-:Y:S02]  /*4540*/  FMUL.FTZ R11, R98, R11 ;  /* 0x0000000b620b7220 */ /* 0x000fe40000410000 */
[----:B------:R-:W-:Y:S01]  /*4550*/  FMUL.FTZ R8, R95, R8 ;  /* 0x000000085f087220 */ /* 0x000fe20000410000 */
[----:B-1----:R-:W-:-:S02]  /*4560*/  FSEL R145, R145, 1, !P6 ;  /* 0x3f80000091917808 */ /* 0x002fc40007000000 */
[----:B--2---:R-:W-:Y:S02]  /*4570*/  FSEL R149, R149, 1, !P5 ;  /* 0x3f80000095957808 */ /* 0x004fe40006800000 */
[----:B------:R-:W-:Y:S02]  /*4580*/  FSEL R152, R9, RZ, !P6 ;  /* 0x000000ff09987208 */ /* 0x000fe40007000000 */
[----:B------:R-:W-:Y:S02]  /*4590*/  FSEL R150, R11, RZ, !P3 ;  /* 0x000000ff0b967208 */ /* 0x000fe40005800000 */
[----:B------:R-:W-:Y:S01]  /*45a0*/  FSEL R148, R8, RZ, !P5 ;  /* 0x000000ff08947208 */ /* 0x000fe20006800000 */
[----:B---3--:R0:W-:Y:S02]  /*45b0*/  STS.128 [R36+0x1280], R16 ;  /* 0x0012801024007388 */ /* 0x0081e40000000c00 */
[----:B0-----:R-:W-:-:S06]  /*45c0*/  FMUL.FTZ R16, R127, R74 ;  /* 0x0000004a7f107220 */ /* 0x001fcc0000410000 */
[----:B------:R-:W0:Y:S01]  /*45d0*/  MUFU.EX2 R16, R16 ;  /* 0x0000001000107308 */ /* 0x000e220000000800 */
[----:B----4-:R-:W-:Y:S01]  /*45e0*/  STS.128 [R36+0x1080], R12 ;  /* 0x0010800c24007388 */ /* 0x010fe20000000c00 */
[----:B------:R-:W-:-:S03]  /*45f0*/  NOP ;  /* 0x0000000000007918 */ /* 0x000fc60000000000 */
[----:B------:R-:W1:Y:S01]  /*4600*/  LDS.128 R20, [R0+0x1080] ;  /* 0x0010800000147984 */ /* 0x000e620000000c00 */
[----:B------:R-:W-:-:S03]  /*4610*/  FMUL.FTZ R17, R127, R76 ;  /* 0x0000004c7f117220 */ /* 0x000fc60000410000 */
[----:B------:R-:W2:Y:S01]  /*4620*/  LDS.128 R12, [R0+0x1090] ;  /* 0x00109000000c7984 */ /* 0x000ea20000000c00 */
[----:B0-----:R-:W-:Y:S02]  /*4630*/  FSEL R141, R16, 1, !P0 ;  /* 0x3f800000108d7808 */ /* 0x001fe40004000000 */
[----:B------:R-:W-:Y:S01]  /*4640*/  ISETP.NE.AND P0, PT, RZ, UR4, PT ;  /* 0x00000004ff007c0c */ /* 0x000fe2000bf05270 */
[----:B------:R0:W3:-:S12]  /*4650*/  MUFU.EX2 R146, R17 ;  /* 0x0000001100927308 */ /* 0x0000d80000000800 */
[----:B0-----:R-:W0:Y:S01]  /*4660*/  @P0 LDS.64 R16, [UR8] ;  /* 0x00000008ff100984 */ /* 0x001e220008000a00 */
[----:B------:R-:W-:-:S06]  /*4670*/  FMUL.FTZ R127, R127, R66 ;  /* 0x000000427f7f7220 */ /* 0x000fcc0000410000 */
[----:B------:R-:W4:Y:S01]  /*4680*/  MUFU.EX2 R127, R127 ;  /* 0x0000007f007f7308 */ /* 0x000f220000000800 */
[----:B---3--:R-:W-:Y:S02]  /*4690*/  FSEL R146, R146, 1, !P4 ;  /* 0x3f80000092927808 */ /* 0x008fe40006000000 */
[----:B------:R-:W-:-:S04]  /*46a0*/  ISETP.GE.U32.AND P4, PT, R38, R37, PT ;  /* 0x000000252600720c */ /* 0x000fc80003f86070 */
[----:B------:R-:W-:Y:S02]  /*46b0*/  FSEL R151, R4, RZ, !P4 ;  /* 0x000000ff04977208 */ /* 0x000fe40006000000 */
[----:B-1----:R-:W-:Y:S02]  /*46c0*/  PRMT R6, R22, 0x7632, R6 ;  /* 0x0000763216067816 */ /* 0x002fe40000000006 */
[----:B------:R-:W-:Y:S02]  /*46d0*/  PRMT R132, R20, 0x7632, R132 ;  /* 0x0000763214847816 */ /* 0x000fe40000000084 */
[----:B--2---:R-:W-:Y:S02]  /*46e0*/  PRMT R133, R14, 0x7632, R133 ;  /* 0x000076320e857816 */ /* 0x004fe40000000085 */
[----:B------:R-:W-:Y:S02]  /*46f0*/  PRMT R5, R21, 0x7632, R5 ;  /* 0x0000763215057816 */ /* 0x000fe40000000005 */
[----:B------:R-:W-:-:S02]  /*4700*/  PRMT R129, R23, 0x7632, R129 ;  /* 0x0000763217817816 */ /* 0x000fc40000000081 */
[----:B------:R-:W-:Y:S02]  /*4710*/  PRMT R131, R12, 0x7632, R131 ;  /* 0x000076320c837816 */ /* 0x000fe40000000083 */
[----:B------:R-:W-:Y:S02]  /*4720*/  PRMT R134, R13, 0x7632, R134 ;  /* 0x000076320d867816 */ /* 0x000fe40000000086 */
[----:B------:R-:W-:Y:S01]  /*4730*/  PRMT R136, R15, 0x7632, R136 ;  /* 0x000076320f887816 */ /* 0x000fe20000000088 */
[----:B------:R-:W-:Y:S01]  /*4740*/  IMAD.U32 R18, R21, 0x10000, RZ ;  /* 0x0001000015127824 */ /* 0x000fe200078e00ff */
[----:B------:R-:W-:Y:S01]  /*4750*/  SHF.L.U32 R19, R20, 0x10, RZ ;  /* 0x0000001014137819 */ /* 0x000fe200000006ff */
[----:B------:R-:W-:Y:S01]  /*4760*/  IMAD.U32 R21, R13, 0x10000, RZ ;  /* 0x000100000d157824 */ /* 0x000fe200078e00ff */
[----:B------:R-:W-:Y:S01]  /*4770*/  SHF.L.U32 R20, R23, 0x10, RZ ;  /* 0x0000001017147819 */ /* 0x000fe200000006ff */
[----:B------:R-:W-:Y:S01]  /*4780*/  IMAD.U32 R133, R133, 0x10000, RZ ;  /* 0x0001000085857824 */ /* 0x000fe200078e00ff */
[----:B----4-:R-:W-:Y:S01]  /*4790*/  FSEL R154, R127, 1, !P4 ;  /* 0x3f8000007f9a7808 */ /* 0x010fe20006000000 */
[----:B------:R-:W-:Y:S01]  /*47a0*/  IMAD.U32 R127, R6, 0x10000, RZ ;  /* 0x00010000067f7824 */ /* 0x000fe200078e00ff */
[----:B------:R-:W-:-:S02]  /*47b0*/  SHF.L.U32 R22, R22, 0x10, RZ ;  /* 0x0000001016167819 */ /* 0x000fc400000006ff */
[----:B------:R-:W-:Y:S02]  /*47c0*/  SHF.L.U32 R130, R12, 0x10, RZ ;  /* 0x000000100c827819 */ /* 0x000fe400000006ff */
[----:B------:R-:W-:Y:S02]  /*47d0*/  SHF.L.U32 R14, R14, 0x10, RZ ;  /* 0x000000100e0e7819 */ /* 0x000fe400000006ff */
[----:B------:R-:W-:Y:S02]  /*47e0*/  SHF.L.U32 R15, R15, 0x10, RZ ;  /* 0x000000100f0f7819 */ /* 0x000fe400000006ff */
[----:B------:R-:W-:Y:S02]  /*47f0*/  SHF.L.U32 R132, R132, 0x10, RZ ;  /* 0x0000001084847819 */ /* 0x000fe400000006ff */
[----:B------:R-:W-:Y:S02]  /*4800*/  SHF.L.U32 R23, R5, 0x10, RZ ;  /* 0x0000001005177819 */ /* 0x000fe400000006ff */
[----:B------:R-:W-:-:S02]  /*4810*/  SHF.L.U32 R129, R129, 0x10, RZ ;  /* 0x0000001081817819 */ /* 0x000fc400000006ff */
[----:B------:R-:W-:Y:S02]  /*4820*/  SHF.L.U32 R131, R131, 0x10, RZ ;  /* 0x0000001083837819 */ /* 0x000fe400000006ff */
[----:B------:R-:W-:Y:S02]  /*4830*/  SHF.L.U32 R134, R134, 0x10, RZ ;  /* 0x0000001086867819 */ /* 0x000fe400000006ff */
[----:B------:R-:W-:Y:S01]  /*4840*/  SHF.L.U32 R136, R136, 0x10, RZ ;  /* 0x0000001088887819 */ /* 0x000fe200000006ff */
        /* <DEDUP_REMOVED lines=15> */
.L_x_4995:
[----:B------:R-:W-:Y:S01]  /*4940*/  IMAD.MOV.U32 R17, RZ, RZ, RZ ;  /* 0x000000ffff117224 */ /* 0x000fe200078e00ff */
[----:B------:R-:W-:Y:S06]  /*4950*/  @!P2 BRA `(.L_x_4994) ;  /* 0x00000000000ca947 */ /* 0x000fec0003800000 */
[----:B------:R-:W-:Y:S02]  /*4960*/  MOV R4, R94 ;  /* 0x0000005e00047202 */ /* 0x000fe40000000f00 */
[----:B------:R-:W-:-:S05]  /*4970*/  MOV R5, R93 ;  /* 0x0000005d00057202 */ /* 0x000fca0000000f00 */
[----:B------:R1:W5:Y:S02]  /*4980*/  LDG.E R17, desc[UR14][R4.64] ;  /* 0x0000000e04117981 */ /* 0x000364000c1e1900 */
.L_x_4994:
        /* <DEDUP_REMOVED lines=89> */
[----:B------:R-:W-:Y:S01]  /*4f20*/  FSEL R61, R4, R61, !P0 ;  /* 0x0000003d043d7208 */ /* 0x000fe20004000000 */
[----:B------:R-:W-:Y:S01]  /*4f30*/  @P4 IMAD.MOV.U32 R4, RZ, RZ, R16 ;  /* 0x000000ffff044224 */ /* 0x000fe200078e0010 */
[----:B------:R-:W-:Y:S01]  /*4f40*/  @P4 ISETP.NE.AND P0, PT, R63, RZ, PT ;  /* 0x000000ff3f00420c */ /* 0x000fe20003f05270 */
[----:B------:R-:W-:-:S02]  /*4f50*/  @P4 FFMA.FTZ R5, R153, R60, R156 ;  /* 0x0000003c99054223 */ /* 0x000fc4000001009c */
        /* <DEDUP_REMOVED lines=11> */
.L_x_4997:
[----:B------:R-:W-:Y:S05]  /*5010*/  BSYNC.RECONVERGENT B0 ;  /* 0x0000000000007941 */ /* 0x000fea0003800200 */
.L_x_4996:
        /* <DEDUP_REMOVED lines=33> */
.L_x_5001:
[-C--:B------:R-:W-:Y:S02]  /*5230*/  IABS R11, R48.reuse ;  /* 0x00000030000b7213 */ /* 0x080fe40000000000 */
[----:B------:R-:W-:Y:S02]  /*5240*/  IADD3 R9, PT, PT, R44, -0x1, R37 ;  /* 0xffffffff2c097810 */ /* 0x000fe40007ffe025 */
[----:B------:R-:W1:Y:S01]  /*5250*/  I2F.RP R4, R11 ;  /* 0x0000000b00047306 */ /* 0x000e620000209400 */
[----:B------:R-:W-:-:S04]  /*5260*/  IABS R10, R48 ;  /* 0x00000030000a7213 */ /* 0x000fc80000000000 */
[----:B------:R-:W-:-:S03]  /*5270*/  IADD3 R10, PT, PT, RZ, -R10, RZ ;  /* 0x8000000aff0a7210 */ /* 0x000fc60007ffe0ff */
[----:B-1----:R-:W1:Y:S02]  /*5280*/  MUFU.RCP R4, R4 ;  /* 0x0000000400047308 */ /* 0x002e640000001000 */
[----:B-1----:R-:W-:-:S06]  /*5290*/  VIADD R6, R4, 0xffffffe ;  /* 0x0ffffffe04067836 */ /* 0x002fcc0000000000 */
        /* <DEDUP_REMOVED lines=9> */
[----:B------:R-:W-:-:S04]  /*5330*/  IMAD.MOV.U32 R7, RZ, RZ, R8 ;  /* 0x000000ffff077224 */ /* 0x000fc800078e0008 */
[----:B------:R-:W-:-:S04]  /*5340*/  IMAD.HI.U32 R4, R4, R7, RZ ;  /* 0x0000000704047227 */ /* 0x000fc800078e00ff */
[----:B------:R-:W-:-:S05]  /*5350*/  IMAD R6, R4, R6, R7 ;  /* 0x0000000604067224 */ /* 0x000fca00078e0207 */
[----:B------:R-:W-:-:S13]  /*5360*/  ISETP.GT.U32.AND P3, PT, R11, R6, PT ;  /* 0x000000060b00720c */ /* 0x000fda0003f64070 */
[-C--:B------:R-:W-:Y:S02]  /*5370*/  @!P3 IADD3 R6, PT, PT, R6, -R11.reuse, RZ ;  /* 0x8000000b0606b210 */ /* 0x080fe40007ffe0ff */
[----:B------:R-:W-:Y:S02]  /*5380*/  @!P3 IADD3 R4, PT, PT, R4, 0x1, RZ ;  /* 0x000000010404b810 */ /* 0x000fe40007ffe0ff */
[----:B------:R-:W-:Y:S02]  /*5390*/  ISETP.GE.U32.AND P0, PT, R6, R11, PT ;  /* 0x0000000b0600720c */ /* 0x000fe40003f06070 */
[----:B------:R-:W-:-:S11]  /*53a0*/  ISETP.NE.AND P3, PT, R48, RZ, PT ;  /* 0x000000ff3000720c */ /* 0x000fd60003f65270 */
[----:B------:R-:W-:-:S05]  /*53b0*/  @P0 VIADD R4, R4, 0x1 ;  /* 0x0000000104040836 */ /* 0x000fca0000000000 */
[----:B------:R-:W-:Y:S02]  /*53c0*/  @!P4 IADD3 R4, PT, PT, -R4, RZ, RZ ;  /* 0x000000ff0404c210 */ /* 0x000fe40007ffe1ff */
[----:B------:R-:W-:-:S05]  /*53d0*/  @!P3 LOP3.LUT R4, RZ, R48, RZ, 0x33, !PT ;  /* 0x00000030ff04b212 */ /* 0x000fca00078e33ff */
[----:B------:R-:W-:-:S05]  /*53e0*/  IMAD.WIDE R6, R4, 0x4, R2 ;  /* 0x0000000404067825 */ /* 0x000fca00078e0202 */
[----:B------:R1:W5:Y:S02]  /*53f0*/  LDG.E R4, desc[UR14][R6.64] ;  /* 0x0000000e06047981 */ /* 0x000364000c1e1900 */
.L_x_5002:
        /* <DEDUP_REMOVED lines=10> */
.L_x_5000:
[----:B------:R-:W-:-:S04]  /*54a0*/  IADD3 R4, PT, PT, R46, -0x1, RZ ;  /* 0xffffffff2e047810 */ /* 0x000fc80007ffe0ff */
[----:B------:R-:W-:-:S04]  /*54b0*/  ISETP.NE.AND P0, PT, R4, UR4, PT ;  /* 0x0000000404007c0c */ /* 0x000fc8000bf05270 */
[----:B------:R-:W-:-:S13]  /*54c0*/  ISETP.NE.OR P0, PT, R6, RZ, P0 ;  /* 0x000000ff0600720c */ /* 0x000fda0000705670 */
[----:B------:R-:W-:Y:S01]  /*54d0*/  @!P0 IMAD.MOV.U32 R6, RZ, RZ, R94 ;  /* 0x000000ffff068224 */ /* 0x000fe200078e005e */
[----:B------:R-:W-:-:S05]  /*54e0*/  @!P0 MOV R7, R93 ;  /* 0x0000005d00078202 */ /* 0x000fca0000000f00 */
[----:B------:R2:W-:Y:S02]  /*54f0*/  @!P0 STG.E desc[UR14][R6.64], R5 ;  /* 0x0000000506008986 */ /* 0x0005e4000c10190e */
.L_x_4999:
[----:B------:R-:W-:Y:S05]  /*5500*/  BSYNC.RECONVERGENT B0 ;  /* 0x0000000000007941 */ /* 0x000fea0003800200 */
.L_x_4998:
        /* <DEDUP_REMOVED lines=27> */
[----:B------:R-:W-:Y:S01]  /*56c0*/  IMAD.X R93, R93, 0x1, R114, P4 ;  /* 0x000000015d5d7824 */ /* 0x000fe200020e0672 */
[----:B------:R-:W-:Y:S01]  /*56d0*/  IADD3.X R19, PT, PT, R35, UR9, RZ, P3, !PT ;  /* 0x0000000923137c10 */ /* 0x000fe20009ffe4ff */
[----:B------:R-:W-:-:S02]  /*56e0*/  UIADD3 UR8, UPT, UPT, UR8, 0x8, URZ ;  /* 0x0000000808087890 */ /* 0x000fc4000fffe0ff */
[----:B------:R-:W-:Y:S01]  /*56f0*/  UIADD3.X UR7, UPT, UPT, UR7, UR27, URZ, UP1, !UPT ;  /* 0x0000001b07077290 */ /* 0x000fe20008ffe4ff */
[----:B------:R-:W-:Y:S11]  /*5700*/  BRA.U UP0, `(.L_x_5003) ;  /* 0xffffffe5007c7547 */ /* 0x000ff6000b83ffff */
.L_x_4993:
[----:B------:R-:W-:Y:S01]  /*5710*/  BAR.SYNC.DEFER_BLOCKING 0x0 ;  /* 0x0000000000007b1d */ /* 0x000fe20000010000 */
[----:B------:R-:W-:Y:S01]  /*5720*/  F2FP.BF16.F32.PACK_AB R7, R112, R113 ;  /* 0x000000717007723e */ /* 0x000fe200000010ff */
[----:B------:R-:W-:Y:S01]  /*5730*/  UIADD3 UR4, UPT, UPT, UR4, 0x1, URZ ;  /* 0x0000000104047890 */ /* 0x000fe2000fffe0ff */
[----:B------:R-:W-:Y:S01]  /*5740*/  F2FP.BF16.F32.PACK_AB R6, R90, R91 ;  /* 0x0000005b5a06723e */ /* 0x000fe200000010ff */
[----:B------:R-:W-:Y:S01]  /*5750*/  IMAD.WIDE.U32 R28, R37, 0x2, R28 ;  /* 0x00000002251c7825 */ /* 0x000fe200078e001c */
[----:B------:R-:W-:Y:S01]  /*5760*/  F2FP.BF16.F32.PACK_AB R5, R88, R89 ;  /* 0x000000595805723e */ /* 0x000fe200000010ff */
[----:B------:R-:W0:Y:S01]  /*5770*/  LDCU.128 UR8, c[0x0][0x430] ;  /* 0x00008600ff0877ac */ /* 0x000e220008000c00 */
[----:B------:R-:W-:Y:S01]  /*5780*/  F2FP.BF16.F32.PACK_AB R4, R85, R86 ;  /* 0x000000565504723e */ /* 0x000fe200000010ff */
[----:B------:R-:W1:Y:S01]  /*5790*/  LDC.64 R18, c[0x0][0x4a8] ;  /* 0x00012a00ff127b82 */ /* 0x000e620000000a00 */
[----:B------:R-:W-:Y:S01]  /*57a0*/  F2FP.BF16.F32.PACK_AB R23, R77, R82 ;  /* 0x000000524d17723e */ /* 0x000fe200000010ff */
[----:B------:R-:W-:Y:S01]  /*57b0*/  IMAD.WIDE.U32 R26, R37, 0x2, R26 ;  /* 0x00000002251a7825 */ /* 0x000fe200078e001a */
[----:B------:R-:W-:-:S02]  /*57c0*/  F2FP.BF16.F32.PACK_AB R22, R78, R81 ;  /* 0x000000514e16723e */ /* 0x000fc400000010ff */
[----:B------:R-:W-:Y:S02]  /*57d0*/  F2FP.BF16.F32.PACK_AB R21, R79, R84 ;  /* 0x000000544f15723e */ /* 0x000fe400000010ff */
[----:B------:R-:W-:Y:S02]  /*57e0*/  F2FP.BF16.F32.PACK_AB R20, R80, R83 ;  /* 0x000000535014723e */ /* 0x000fe400000010ff */
[----:B------:R-:W-:Y:S01]  /*57f0*/  IADD3 R44, PT, PT, R37, R44, RZ ;  /* 0x0000002c252c7210 */ /* 0x000fe20007ffe0ff */
[----:B------:R2:W-:Y:S04]  /*5800*/  STS.128 [R0], R4 ;  /* 0x0000000400007388 */ /* 0x0005e80000000c00 */
[----:B------:R-:W-:Y:S01]  /*5810*/  STS.128 [R0+0x10], R20 ;  /* 0x0000101400007388 */ /* 0x000fe20000000c00 */
[----:B------:R-:W-:-:S03]  /*5820*/  NOP ;  /* 0x0000000000007918 */ /* 0x000fc60000000000 */
[----:B------:R-:W3:Y:S04]  /*5830*/  LDS.128 R8, [R36] ;  /* 0x0000000024087984 */ /* 0x000ee80000000c00 */
[----:B------:R-:W4:Y:S01]  /*5840*/  LDS.128 R12, [R36+0x200] ;  /* 0x00020000240c7984 */ /* 0x000f220000000c00 */
[----:B--2---:R-:W-:Y:S01]  /*5850*/  MOV R4, R40 ;  /* 0x0000002800047202 */ /* 0x004fe20000000f00 */
[----:B------:R-:W-:Y:S02]  /*5860*/  HFMA2 R5, -RZ, RZ, 0, 0 ;  /* 0x00000000ff057431 */ /* 0x000fe400000001ff */
[----:B------:R-:W-:Y:S02]  /*5870*/  IMAD.IADD R40, R37, 0x1, R40 ;  /* 0x0000000125287824 */ /* 0x000fe400078e0228 */
[----:B0-----:R-:W-:-:S04]  /*5880*/  IMAD.WIDE.U32 R16, R59, UR8, R4 ;  /* 0x000000083b107c25 */ /* 0x001fc8000f8e0004 */
[----:B------:R-:W-:Y:S02]  /*5890*/  IMAD R17, R59, UR9, R17 ;  /* 0x000000093b117c24 */ /* 0x000fe4000f8e0211 */
[----:B------:R-:W-:-:S04]  /*58a0*/  IMAD.WIDE.U32 R4, R57, UR10, R16 ;  /* 0x0000000a39047c25 */ /* 0x000fc8000f8e0010 */
[----:B------:R-:W-:Y:S01]  /*58b0*/  IMAD R5, R57, UR11, R5 ;  /* 0x0000000b39057c24 */ /* 0x000fe2000f8e0205 */
[----:B-1----:R-:W-:-:S04]  /*58c0*/  LEA R6, P0, R4, R18, 0x1 ;  /* 0x0000001204067211 */ /* 0x002fc800078008ff */
[----:B------:R-:W-:Y:S02]  /*58d0*/  LEA.HI.X R7, R4, R19, R5, 0x1, P0 ;  /* 0x0000001304077211 */ /* 0x000fe400000f0c05 */
[----:B------:R-:W-:Y:S01]  /*58e0*/  ISETP.NE.AND P0, PT, R46, UR4, PT ;  /* 0x000000042e007c0c */ /* 0x000fe2000bf05270 */
[----:B------:R-:W-:Y:S01]  /*58f0*/  IMAD.WIDE.U32 R4, R39, 0x10, R6 ;  /* 0x0000001027047825 */ /* 0x000fe200078e0006 */
[----:B------:R-:W-:-:S03]  /*5900*/  MOV R6, R56 ;  /* 0x0000003800067202 */ /* 0x000fc60000000f00 */
[----:B------:R-:W-:Y:S01]  /*5910*/  IMAD.MOV.U32 R7, RZ, RZ, R55 ;  /* 0x000000ffff077224 */ /* 0x000fe200078e0037 */
[----:B---3--:R-:W-:Y:S04]  /*5920*/  STG.E.128 desc[UR14][R4.64], R8 ;  /* 0x0000000804007986 */ /* 0x008fe8000c101d0e */
[----:B----4-:R0:W-:Y:S02]  /*5930*/  STG.E.128 desc[UR14][R4.64+0x200], R12 ;  /* 0x0002000c04007986 */ /* 0x0101e4000c101d0e */
[----:B0-----:R-:W-:Y:S01]  /*5940*/  MOV R4, R54 ;  /* 0x0000003600047202 */ /* 0x001fe20000000f00 */
[C---:B------:R-:W-:Y:S01]  /*5950*/  IMAD.WIDE.U32 R54, R37.reuse, 0x2, R6 ;  /* 0x0000000225367825 */ /* 0x040fe200078e0006 */
[----:B------:R-:W-:Y:S02]  /*5960*/  MOV R5, R53 ;  /* 0x0000003500057202 */ /* 0x000fe40000000f00 */
[----:B------:R-:W-:Y:S01]  /*5970*/  MOV R56, R54 ;  /* 0x0000003600387202 */ /* 0x000fe20000000f00 */
[----:B------:R-:W-:-:S03]  /*5980*/  IMAD.WIDE.U32 R6, R37, 0x2, R4 ;  /* 0x0000000225067825 */ /* 0x000fc600078e0004 */
[----:B------:R-:W-:Y:S02]  /*5990*/  MOV R54, R6 ;  /* 0x0000000600367202 */ /* 0x000fe40000000f00 */
[----:B------:R-:W-:Y:S01]  /*59a0*/  MOV R53, R7 ;  /* 0x0000000700357202 */ /* 0x000fe20000000f00 */
[----:B------:R-:W-:Y:S06]  /*59b0*/  @P0 BRA `(.L_x_5004) ;  /* 0xffffffb4007c0947 */ /* 0x000fec000383ffff */
[----:B------:R-:W-:Y:S05]  /*59c0*/  EXIT ;  /* 0x000000000000794d */ /* 0x000fea0003800000 */
.L_x_5005:
        /* <DEDUP_REMOVED lines=11> */
.L_x_8056:


//--------------------- .text._Z25selective_scan_fwd_kernelI32Selective_Scan_fwd_kernel_traitsILi128ELi16ELi1ELb1ELb1ELb1ELb0ELb1EN3c108BFloat16EffEEv13SSMParamsBase --------------------------
	.section	.text._Z25selective_scan_fwd_kernelI32Selective_Scan_fwd_kernel_traitsILi128ELi16ELi1ELb1ELb1ELb1ELb0ELb1EN3c108BFloat16EffEEv13SSMParamsBase,"ax",@progbits
	.align	128
        .global         _Z25selective_scan_fwd_kernelI32Selective_Scan_fwd_kernel_traitsILi128ELi16ELi1ELb1ELb1ELb1ELb0ELb1EN3c108BFloat16EffEEv13SSMParamsBase
        .type           _Z25selective_scan_fwd_kernelI32Selective_Scan_fwd_kernel_traitsILi128ELi16ELi1ELb1ELb1ELb1ELb0ELb1EN3c108BFloat16EffEEv13SSMParamsBase,@function
        .size           _Z25selective_scan_fwd_kernelI32Selective_Scan_fwd_kernel_traitsILi128ELi16ELi1ELb1ELb1ELb1ELb0ELb1EN3c108BFloat16EffEEv13SSMParamsBase,(.L_x_8057 - _Z25selective_scan_fwd_kernelI32Selective_Scan_fwd_kernel_traitsILi128ELi16ELi1ELb1ELb1ELb1ELb0ELb1EN3c108BFloat16EffEEv13SSMParamsBase)
        .other          _Z25selective_scan_fwd_kernelI32Selective_Scan_fwd_kernel_traitsILi128ELi16ELi1ELb1ELb1ELb1ELb0ELb1EN3c108BFloat16EffEEv13SSMParamsBase,@"STO_CUDA_ENTRY STV_DEFAULT"
_Z25selective_scan_fwd_kernelI32Selective_Scan_fwd_kernel_traitsILi128ELi16ELi1ELb1ELb1ELb1ELb0ELb1EN3c108BFloat16EffEEv13SSMParamsBase:
.text._Z25selective_scan_fwd_kernelI32Selective_Scan_fwd_kernel_traitsILi128ELi16ELi1ELb1ELb1ELb1ELb0ELb1EN3c108BFloat16EffEEv13SSMParamsBase:
        /* <DEDUP_REMOVED lines=57> */
.L_x_5006:
        /* <DEDUP_REMOVED lines=101> */
.L_x_5007:
        /* <DEDUP_REMOVED lines=10> */
.L_x_5008:
        /* <DEDUP_REMOVED lines=100> */
.L_x_5009:
        /* <DEDUP_REMOVED lines=35> */
.L_x_5010:
[----:B------:R-:W-:-:S06]  /*12f0*/  UISETP.GE.AND UP0, UPT, UR36, 0x1, UPT ;  /* 0x000000012400788c */ /* 0x000fcc000bf06270 */
[----:B------:R-:W-:-:S13]  /*1300*/  PLOP3.LUT P0, PT, PT, PT, UP0, 0x80, 0x8 ;  /* 0x000000000008781c */ /* 0x000fda0003f0f008 */
[----:B------:R-:W-:Y:S05]  /*1310*/  @!P0 EXIT ;  /* 0x000000000000894d */ /* 0x000fea0003800000 */
[----:B------:R-:W-:Y:S01]  /*1320*/  UMOV UR9, URZ ;  /* 0x000000ff00097c82 */ /* 0x000fe20008000000 */
[----:B------:R-:W-:-:S05]  /*1330*/  UMOV UR10, URZ ;  /* 0x000000ff000a7c82 */ /* 0x000fca0008000000 */
.L_x_5054:
        /* <DEDUP_REMOVED lines=366> */
.L_x_5012:
[----:B------:R-:W-:Y:S05]  /*2a20*/  BSYNC.RECONVERGENT B0 ;  /* 0x0000000000007941 */ /* 0x000fea0003800200 */
.L_x_5011:
        /* <DEDUP_REMOVED lines=37> */
.L_x_5014:
[----:B------:R-:W-:Y:S05]  /*2c80*/  BSYNC.RECONVERGENT B0 ;  /* 0x0000000000007941 */ /* 0x000fea0003800200 */
.L_x_5013:
        /* <DEDUP_REMOVED lines=35> */
.L_x_5016:
[----:B------:R-:W-:Y:S05]  /*2ec0*/  BSYNC.RECONVERGENT B0 ;  /* 0x0000000000007941 */ /* 0x000fea0003800200 */
.L_x_5015:
        /* <DEDUP_REMOVED lines=37> */
.L_x_5018:
[----:B------:R-:W-:Y:S05]  /*3120*/  BSYNC.RECONVERGENT B0 ;  /* 0x0000000000007941 */ /* 0x000fea0003800200 */
.L_x_5017:
        /* <DEDUP_REMOVED lines=35> */
.L_x_5020:
[----:B------:R-:W-:Y:S05]  /*3360*/  BSYNC.RECONVERGENT B0 ;  /* 0x0000000000007941 */ /* 0x000fea0003800200 */
.L_x_5019:
        /* <DEDUP_REMOVED lines=37> */
.L_x_5022:
[----:B------:R-:W-:Y:S05]  /*35c0*/  BSYNC.RECONVERGENT B0 ;  /* 0x0000000000007941 */ /* 0x000fea0003800200 */
.L_x_5021:
        /* <DEDUP_REMOVED lines=35> */
.L_x_5024:
[----:B------:R-:W-:Y:S05]  /*3800*/  BSYNC.RECONVERGENT B0 ;  /* 0x0000000000007941 */ /* 0x000fea0003800200 */
.L_x_5023:
        /* <DEDUP_REMOVED lines=38> */
.L_x_5026:
[----:B------:R-:W-:Y:S05]  /*3a70*/  BSYNC.RECONVERGENT B0 ;  /* 0x0000000000007941 */ /* 0x000fea0003800200 */
.L_x_5025:
        /* <DEDUP_REMOVED lines=39> */
.L_x_5028:
[----:B------:R-:W-:Y:S05]  /*3cf0*/  BSYNC.RECONVERGENT B0 ;  /* 0x0000000000007941 */ /* 0x000fea0003800200 */
.L_x_5027:
        /* <DEDUP_REMOVED lines=41> */
.L_x_5030:
[----:B------:R-:W-:Y:S05]  /*3f90*/  BSYNC.RECONVERGENT B0 ;  /* 0x0000000000007941 */ /* 0x000fea0003800200 */
.L_x_5029:
        /* <DEDUP_REMOVED lines=39> */
.L_x_5032:
[----:B------:R-:W-:Y:S05]  /*4210*/  BSYNC.RECONVERGENT B0 ;  /* 0x0000000000007941 */ /* 0x000fea0003800200 */
.L_x_5031:
        /* <DEDUP_REMOVED lines=44> */
.L_x_5034:
[----:B------:R-:W-:Y:S05]  /*44e0*/  BSYNC.RECONVERGENT B0 ;  /* 0x0000000000007941 */ /* 0x000fea0003800200 */
.L_x_5033:
        /* <DEDUP_REMOVED lines=32> */
.L_x_5036:
[----:B------:R-:W-:Y:S05]  /*46f0*/  BSYNC.RECONVERGENT B0 ;  /* 0x0000000000007941 */ /* 0x000fea0003800200 */
.L_x_5035:
        /* <DEDUP_REMOVED lines=32> */
.L_x_5038:
[----:B------:R-:W-:Y:S05]  /*4900*/  BSYNC.RECONVERGENT B0 ;  /* 0x0000000000007941 */ /* 0x000fea0003800200 */
.L_x_5037:
        /* <DEDUP_REMOVED lines=32> */
.L_x_5040:
[----:B------:R-:W-:Y:S05]  /*4b10*/  BSYNC.RECONVERGENT B0 ;  /* 0x0000000000007941 */ /* 0x000fea0003800200 */
.L_x_5039:
        /* <DEDUP_REMOVED lines=32> */
.L_x_5042:
[----:B------:R-:W-:Y:S05]  /*4d20*/  BSYNC.RECONVERGENT B0 ;  /* 0x0000000000007941 */ /* 0x000fea0003800200 */
.L_x_5041:
        /* <DEDUP_REMOVED lines=62> */
.L_x_5053:
        /* <DEDUP_REMOVED lines=393> */
.L_x_5045:
[----:B------:R-:W-:Y:S01]  /*69a0*/  IMAD.MOV.U32 R85, RZ, RZ, RZ ;  /* 0x000000ffff557224 */ /* 0x000fe200078e00ff */
[----:B------:R-:W-:Y:S06]  /*69b0*/  BRA.U !UP2, `(.L_x_5044) ;  /* 0x000000010a147547 */ /* 0x000fec000b800000 */
[----:B------:R-:W-:-:S04]  /*69c0*/  UIADD3 UR6, UP0, UPT, UR33, UR12, URZ ;  /* 0x0000000c21067290 */ /* 0x000fc8000ff1e0ff */
[----:B------:R-:W-:Y:S02]  /*69d0*/  UIADD3.X UR7, UPT, UPT, UR32, UR13, URZ, UP0, !UPT ;  /* 0x0000000d20077290 */ /* 0x000fe400087fe4ff */
[----:B------:R-:W-:-:S04]  /*69e0*/  MOV R40, UR6 ;  /* 0x0000000600287c02 */ /* 0x000fc80008000f00 */
[----:B------:R-:W-:-:S05]  /*69f0*/  IMAD.U32 R41, RZ, RZ, UR7 ;  /* 0x00000007ff297e24 */ /* 0x000fca000f8e00ff */
[----:B------:R1:W5:Y:S02]  /*6a00*/  LDG.E R85, desc[UR34][R40.64] ;  /* 0x0000002228557981 */ /* 0x000364000c1e1900 */
.L_x_5044:
        /* <DEDUP_REMOVED lines=106> */
.L_x_5047:
[----:B------:R-:W-:Y:S05]  /*70b0*/  BSYNC.RECONVERGENT B0 ;  /* 0x0000000000007941 */ /* 0x000fea0003800200 */
.L_x_5046:
        /* <DEDUP_REMOVED lines=39> */
.L_x_5051:
        /* <DEDUP_REMOVED lines=35> */
.L_x_5052:
        /* <DEDUP_REMOVED lines=10> */
.L_x_5050:
        /* <DEDUP_REMOVED lines=9> */
.L_x_5049:
[----:B------:R-:W-:Y:S05]  /*7690*/  BSYNC.RECONVERGENT B0 ;  /* 0x0000000000007941 */ /* 0x000fea0003800200 */
.L_x_5048:
        /* <DEDUP_REMOVED lines=32> */
.L_x_5043:
        /* <DEDUP_REMOVED lines=115> */
.L_x_5055:
        /* <DEDUP_REMOVED lines=11> */
.L_x_8057:


//--------------------- .text._Z25selective_scan_fwd_kernelI32Selective_Scan_fwd_kernel_traitsILi128ELi16ELi1ELb1ELb1ELb1ELb1ELb0EN3c108BFloat16EffEEv13SSMParamsBase --------------------------
	.section	.text._Z25selective_scan_fwd_kernelI32Selective_Scan_fwd_kernel_traitsILi128ELi16ELi1ELb1ELb1ELb1ELb1ELb0EN3c108BFloat16EffEEv13SSMParamsBase,"ax",@progbits
	.align	128
        .global         _Z25selective_scan_fwd_kernelI32Selective_Scan_fwd_kernel_traitsILi128ELi16ELi1ELb1ELb1ELb1ELb1ELb0EN3c108BFloat16EffEEv13SSMParamsBase
        .type           _Z25selective_scan_fwd_kernelI32Selective_Scan_fwd_kernel_traitsILi128ELi16ELi1ELb1ELb1ELb1ELb1ELb0EN3c108BFloat16EffEEv13SSMParamsBase,@function
        .size           _Z25selective_scan_fwd_kernelI32Selective_Scan_fwd_kernel_traitsILi128ELi16ELi1ELb1ELb1ELb1ELb1ELb0EN3c108BFloat16EffEEv13SSMParamsBase,(.L_x_8058 - _Z25selective_scan_fwd_kernelI32Selective_Scan_fwd_kernel_traitsILi128ELi16ELi1ELb1ELb1ELb1ELb1ELb0EN3c108BFloat16EffEEv13SSMParamsBase)
        .other          _Z25selective_scan_fwd_kernelI32Selective_Scan_fwd_kernel_traitsILi128ELi16ELi1ELb1ELb1ELb1ELb1ELb0EN3c108BFloat16EffEEv13SSMParamsBase,@"STO_CUDA_ENTRY STV_DEFAULT"
_Z25selective_scan_fwd_kernelI32Selective_Scan_fwd_kernel_traitsILi128ELi16ELi1ELb1ELb1ELb1ELb1ELb0EN3c108BFloat16EffEEv13SSMParamsBase:
.text._Z25selective_scan_fwd_kernelI32Selective_Scan_fwd_kernel_traitsILi128ELi16ELi1ELb1ELb1ELb1ELb1ELb0EN3c108BFloat16EffEEv13SSMParamsBase:
        /* <DEDUP_REMOVED lines=38> */
.L_x_5056:
        /* <DEDUP_REMOVED lines=18> */
[----:B-1----:R-:W-:-:S04]  /*0380*/  VIADD R2, R4, 0xffffffe ;  /* 0x0ffffffe04027836 */ /* 0x002fc80000000000 */
        /* <DEDUP_REMOVED lines=16> */
[----:B------:R-:W-:Y:S01]  /*0490*/  @!P4 IMAD.IADD R5, R5, 0x1, -R12 ;  /* 0x000000010505c824 */ /* 0x000fe200078e0a0c */
[----:B------:R-:W-:Y:S01]  /*04a0*/  @!P4 IADD3 R4, PT, PT, R4, 0x1, RZ ;  /* 0x000000010404c810 */ /* 0x000fe20007ffe0ff */
[----:B0-----:R-:W-:Y:S01]  /*04b0*/  IMAD.WIDE.U32 R2, R0, R6, RZ ;  /* 0x0000000600027225 */ /* 0x001fe200078e00ff */
[----:B------:R-:W-:Y:S02]  /*04c0*/  ISETP.NE.AND P4, PT, R26, RZ, PT ;  /* 0x000000ff1a00720c */ /* 0x000fe40003f85270 */
[----:B------:R-:W-:Y:S01]  /*04d0*/  ISETP.GE.U32.AND P5, PT, R5, R12, PT ;  /* 0x0000000c0500720c */ /* 0x000fe20003fa6070 */
[C---:B------:R-:W-:Y:S01]  /*04e0*/  IMAD R3, R0.reuse, R7, R3 ;  /* 0x0000000700037224 */ /* 0x040fe200078e0203 */
[----:B------:R-:W-:Y:S01]  /*04f0*/  LOP3.LUT R5, R37, R26, RZ, 0x3c, !PT ;  /* 0x0000001a25057212 */ /* 0x000fe200078e3cff */
[----:B--2---:R-:W-:-:S03]  /*0500*/  IMAD.WIDE.U32 R6, R0, R22, RZ ;  /* 0x0000001600067225 */ /* 0x004fc600078e00ff */
        /* <DEDUP_REMOVED lines=26> */
[----:B------:R-:W-:Y:S02]  /*06b0*/  IMAD R3, R37, R19, R5 ;  /* 0x0000001325037224 */ /* 0x000fe400078e0205 */
[----:B------:R-:W-:Y:S01]  /*06c0*/  IMAD.IADD R39, R7, 0x1, R39 ;  /* 0x0000000107277824 */ /* 0x000fe200078e0227 */
        /* <DEDUP_REMOVED lines=12> */
.L_x_5057:
        /* <DEDUP_REMOVED lines=11> */
.L_x_5058:
        /* <DEDUP_REMOVED lines=69> */
.L_x_5059:
[-C--:B------:R-:W-:Y:S01]  /*0c90*/  IABS R9, R46.reuse ;  /* 0x0000002e00097213 */ /* 0x080fe20000000000 */
[----:B------:R-:W0:Y:S01]  /*0ca0*/  LDC R7, c[0x0][0x388] ;  /* 0x0000e200ff077b82 */ /* 0x000e220000000800 */
[----:B------:R-:W-:Y:S01]  /*0cb0*/  IABS R10, R46 ;  /* 0x0000002e000a7213 */ /* 0x000fe20000000000 */
[----:B------:R-:W-:Y:S01]  /*0cc0*/  IMAD.MOV.U32 R47, RZ, RZ, RZ ;  /* 0x000000ffff2f7224 */ /* 0x000fe200078e00ff */
[----:B------:R-:W1:Y:S01]  /*0cd0*/  I2F.RP R6, R9 ;  /* 0x0000000900067306 */ /* 0x000e620000209400 */
[----:B-----5:R-:W-:Y:S02]  /*0ce0*/  MOV R49, RZ ;  /* 0x000000ff00317202 */ /* 0x020fe40000000f00 */
        /* <DEDUP_REMOVED lines=24> */
.L_x_5060:
        /* <DEDUP_REMOVED lines=12> */
[C---:B0-----:R-:W-:Y:S01]  /*0f30*/  SHF.L.U32 R53, R50.reuse, 0x1, RZ ;  /* 0x0000000132357819 */ /* 0x041fe200000006ff */
[----:B------:R-:W-:Y:S01]  /*0f40*/  IMAD.SHL.U32 R55, R50, 0x10, RZ ;  /* 0x0000001032377824 */ /* 0x000fe200078e00ff */
[C---:B---3--:R-:W-:Y:S02]  /*0f50*/  LEA R51, P3, R52.reuse, R6, 0x2 ;  /* 0x0000000634337211 */ /* 0x048fe400078610ff */
[----:B------:R-:W-:Y:S02]  /*0f60*/  LOP3.LUT R53, R53, 0x7c0, RZ, 0xc0, !PT ;  /* 0x000007c035357812 */ /* 0x000fe400078ec0ff */
[----:B------:R-:W-:Y:S02]  /*0f70*/  LEA.HI.X R52, R52, R7, R4, 0x2, P3 ;  /* 0x0000000734347211 */ /* 0x000fe400018f1404 */
[----:B------:R-:W-:-:S02]  /*0f80*/  SHF.R.U32.HI R88, RZ, 0x5, R50 ;  /* 0x00000005ff587819 */ /* 0x000fc40000011632 */
[----:B------:R-:W-:-:S07]  /*0f90*/  LOP3.LUT R57, R53, 0x1f, R50, 0xf8, !PT ;  /* 0x0000001f35397812 */ /* 0x000fce00078ef832 */
.L_x_5104:
[----:B-1----:R-:W0:Y:S02]  /*0fa0*/  LDC.64 R4, c[0x0][0x4f8] ;  /* 0x00013e00ff047b82 */ /* 0x002e240000000a00 */
        /* <DEDUP_REMOVED lines=24> */
[----:B------:R-:W-:-:S05]  /*1130*/  LEA R58, R58, UR5, 0x4 ;  /* 0x000000053a3a7c11 */ /* 0x000fca000f8e20ff */
        /* <DEDUP_REMOVED lines=15> */
[C---:B-1----:R-:W-:Y:S02]  /*1230*/  PRMT R22, R8.reuse, 0x7632, R22 ;  /* 0x0000763208167816 */ /* 0x042fe40000000016 */
[----:B------:R-:W-:Y:S02]  /*1240*/  SHF.L.U32 R8, R8, 0x10, RZ ;  /* 0x0000001008087819 */ /* 0x000fe400000006ff */
[----:B------:R-:W-:Y:S02]  /*1250*/  SHF.L.U32 R22, R22, 0x10, RZ ;  /* 0x0000001016167819 */ /* 0x000fe400000006ff */
[C---:B------:R-:W-:Y:S01]  /*1260*/  SHF.L.U32 R80, R9.reuse, 0x10, RZ ;  /* 0x0000001009507819 */ /* 0x040fe200000006ff */
[--C-:B------:R-:W-:Y:S01]  /*1270*/  FADD.FTZ R82, R8, R45.reuse ;  /* 0x0000002d08527221 */ /* 0x100fe20000010000 */
[----:B------:R-:W-:Y:S01]  /*1280*/  SHF.L.U32 R20, R10, 0x10, RZ ;  /* 0x000000100a147819 */ /* 0x000fe200000006ff */
[----:B------:R-:W-:Y:S01]  /*1290*/  FADD.FTZ R81, R22, R45 ;  /* 0x0000002d16517221 */ /* 0x000fe20000010000 */
[----:B------:R-:W-:Y:S01]  /*12a0*/  PRMT R9, R9, 0x7632, R9 ;  /* 0x0000763209097816 */ /* 0x000fe20000000009 */
[--C-:B------:R-:W-:Y:S01]  /*12b0*/  FADD.FTZ R80, R80, R45.reuse ;  /* 0x0000002d50507221 */ /* 0x100fe20000010000 */
[----:B------:R-:W-:Y:S01]  /*12c0*/  FSETP.GTU.FTZ.AND P0, PT, R82, 20, PT ;  /* 0x41a000005200780b */ /* 0x000fe20003f1c000 */
[----:B------:R-:W-:Y:S01]  /*12d0*/  FADD.FTZ R79, R20, R45 ;  /* 0x0000002d144f7221 */ /* 0x000fe20000010000 */
[----:B------:R-:W-:Y:S01]  /*12e0*/  FSETP.GTU.FTZ.AND P6, PT, R81, 20, PT ;  /* 0x41a000005100780b */ /* 0x000fe20003fdc000 */
[----:B------:R-:W-:Y:S01]  /*12f0*/  IMAD.U32 R8, R9, 0x10000, RZ ;  /* 0x0001000009087824 */ /* 0x000fe200078e00ff */
[----:B0-----:R-:W-:-:S02]  /*1300*/  ISETP.EQ.OR P5, PT, RZ, UR6, P0 ;  /* 0x00000006ff007c0c */ /* 0x001fc400087a2670 */
[----:B------:R-:W-:Y:S01]  /*1310*/  FSETP.GTU.FTZ.AND P4, PT, R80, 20, PT ;  /* 0x41a000005000780b */ /* 0x000fe20003f9c000 */
[----:B------:R-:W-:Y:S01]  /*1320*/  FADD.FTZ R83, R8, R45 ;  /* 0x0000002d08537221 */ /* 0x000fe20000010000 */
        /* <DEDUP_REMOVED lines=33> */
.L_x_5062:
[----:B------:R-:W-:Y:S05]  /*1540*/  BSYNC.RECONVERGENT B0 ;  /* 0x0000000000007941 */ /* 0x000fea0003800200 */
.L_x_5061:
[----:B------:R-:W-:Y:S01]  /*1550*/  SHF.L.U32 R8, R11, 0x10, RZ ;  /* 0x000000100b087819 */ /* 0x000fe200000006ff */
[----:B------:R-:W-:Y:S01]  /*1560*/  BSSY.RECONVERGENT B0, `(.L_x_5063) ;  /* 0x0000023000007945 */ /* 0x000fe20003800200 */
[----:B------:R-:W-:Y:S02]  /*1570*/  FSETP.GTU.FTZ.AND P5, PT, R83, 20, PT ;  /* 0x41a000005300780b */ /* 0x000fe40003fbc000 */
[----:B------:R-:W-:Y:S01]  /*1580*/  PRMT R20, R10, 0x7632, R20 ;  /* 0x000076320a147816 */ /* 0x000fe20000000014 */
[----:B------:R-:W-:Y:S01]  /*1590*/  FADD.FTZ R85, R8, R45 ;  /* 0x0000002d08557221 */ /* 0x000fe20000010000 */
[----:B------:R-:W-:Y:S09]  /*15a0*/  @P0 BRA `(.L_x_5064) ;  /* 0x0000000000780947 */ /* 0x000ff20003800000 */
        /* <DEDUP_REMOVED lines=30> */
.L_x_5064:
[----:B------:R-:W-:Y:S05]  /*1790*/  BSYNC.RECONVERGENT B0 ;  /* 0x0000000000007941 */ /* 0x000fea0003800200 */
.L_x_5063:
        /* <DEDUP_REMOVED lines=37> */
.L_x_5066:
[----:B------:R-:W-:Y:S05]  /*19f0*/  BSYNC.RECONVERGENT B0 ;  /* 0x0000000000007941 */ /* 0x000fea0003800200 */
.L_x_5065:
[----:B------:R-:W-:Y:S01]  /*1a00*/  SHF.L.U32 R8, R4, 0x10, RZ ;  /* 0x0000001004087819 */ /* 0x000fe200000006ff */
[----:B------:R-:W-:Y:S01]  /*1a10*/  BSSY.RECONVERGENT B0, `(.L_x_5067) ;  /* 0x0000023000007945 */ /* 0x000fe20003800200 */
[----:B------:R-:W-:Y:S02]  /*1a20*/  FSETP.GTU.FTZ.AND P5, PT, R84, 20, PT ;  /* 0x41a000005400780b */ /* 0x000fe40003fbc000 */
[----:B------:R-:W-:Y:S01]  /*1a30*/  PRMT R11, R11, 0x7632, R11 ;  /* 0x000076320b0b7816 */ /* 0x000fe2000000000b */
        /* <DEDUP_REMOVED lines=32> */
.L_x_5068:
[----:B------:R-:W-:Y:S05]  /*1c40*/  BSYNC.RECONVERGENT B0 ;  /* 0x0000000000007941 */ /* 0x000fea0003800200 */
.L_x_5067:
        /* <DEDUP_REMOVED lines=37> */
.L_x_5070:
[----:B------:R-:W-:Y:S05]  /*1ea0*/  BSYNC.RECONVERGENT B0 ;  /* 0x0000000000007941 */ /* 0x000fea0003800200 */
.L_x_5069:
[----:B------:R-:W-:Y:S01]  /*1eb0*/  IMAD.U32 R90, R5, 0x10000, RZ ;  /* 0x00010000055a7824 */ /* 0x000fe200078e00ff */
        /* <DEDUP_REMOVED lines=35> */
.L_x_5072:
[----:B------:R-:W-:Y:S05]  /*20f0*/  BSYNC.RECONVERGENT B0 ;  /* 0x0000000000007941 */ /* 0x000fea0003800200 */
.L_x_5071:
        /* <DEDUP_REMOVED lines=37> */
.L_x_5074:
[----:B------:R-:W-:Y:S05]  /*2350*/  BSYNC.RECONVERGENT B0 ;  /* 0x0000000000007941 */ /* 0x000fea0003800200 */
.L_x_5073:
        /* <DEDUP_REMOVED lines=36> */
.L_x_5076:
[----:B------:R-:W-:Y:S05]  /*25a0*/  BSYNC.RECONVERGENT B0 ;  /* 0x0000000000007941 */ /* 0x000fea0003800200 */
.L_x_5075:
[----:B------:R-:W-:Y:S01]  /*25b0*/  ISETP.EQ.OR P4, PT, RZ, UR6, P4 ;  /* 0x00000006ff007c0c */ /* 0x000fe2000a782670 */
[----:B------:R-:W-:Y:S01]  /*25c0*/  BSSY.RECONVERGENT B0, `(.L_x_5077) ;  /* 0x0000028000007945 */ /* 0x000fe20003800200 */
[----:B------:R-:W-:Y:S01]  /*25d0*/  SHF.L.U32 R92, R9, 0x10, RZ ;  /* 0x00000010095c7819 */ /* 0x000fe200000006ff */
[----:B------:R-:W-:Y:S01]  /*25e0*/  IMAD.U32 R111, R17, 0x10000, RZ ;  /* 0x00010000116f7824 */ /* 0x000fe200078e00ff */
[----:B------:R-:W-:Y:S02]  /*25f0*/  FSETP.GTU.FTZ.AND P0, PT, R91, 20, PT ;  /* 0x41a000005b00780b */ /* 0x000fe40003f1c000 */
[----:B------:R-:W-:Y:S01]  /*2600*/  ISETP.EQ.OR P3, PT, RZ, UR6, P3 ;  /* 0x00000006ff007c0c */ /* 0x000fe20009f62670 */
[----:B------:R-:W-:Y:S01]  /*2610*/  FADD.FTZ R92, R92, R45 ;  /* 0x0000002d5c5c7221 */ /* 0x000fe20000010000 */
[C---:B------:R-:W-:Y:S02]  /*2620*/  SHF.L.U32 R113, R16.reuse, 0x10, RZ ;  /* 0x0000001010717819 */ /* 0x040fe400000006ff */
[----:B------:R-:W-:-:S02]  /*2630*/  PRMT R112, R16, 0x7632, R112 ;  /* 0x0000763210707816 */ /* 0x000fc40000000070 */
[----:B------:R-:W-:Y:S01]  /*2640*/  PRMT R110, R17, 0x7632, R110 ;  /* 0x00007632116e7816 */ /* 0x000fe2000000006e */
        /* <DEDUP_REMOVED lines=31> */
.L_x_5078:
[----:B------:R-:W-:Y:S05]  /*2840*/  BSYNC.RECONVERGENT B0 ;  /* 0x0000000000007941 */ /* 0x000fea0003800200 */
.L_x_5077:
[----:B------:R-:W-:Y:S01]  /*2850*/  SHF.L.U32 R4, R7, 0x10, RZ ;  /* 0x0000001007047819 */ /* 0x000fe200000006ff */
[----:B------:R-:W-:Y:S01]  /*2860*/  BSSY.RECONVERGENT B0, `(.L_x_5079) ;  /* 0x0000026000007945 */ /* 0x000fe20003800200 */
[----:B------:R-:W-:Y:S02]  /*2870*/  SHF.L.U32 R109, R18, 0x10, RZ ;  /* 0x00000010126d7819 */ /* 0x000fe400000006ff */
[----:B------:R-:W-:Y:S01]  /*2880*/  FSETP.GTU.FTZ.AND P4, PT, R92, 20, PT ;  /* 0x41a000005c00780b */ /* 0x000fe20003f9c000 */
[----:B------:R-:W-:Y:S01]  /*2890*/  FADD.FTZ R93, R4, R45 ;  /* 0x0000002d045d7221 */ /* 0x000fe20000010000 */
[----:B------:R-:W-:Y:S02]  /*28a0*/  PRMT R18, R18, 0x7632, R18 ;  /* 0x0000763212127816 */ /* 0x000fe40000000012 */
[----:B------:R-:W-:Y:S02]  /*28b0*/  SHF.L.U32 R107, R19, 0x10, RZ ;  /* 0x00000010136b7819 */ /* 0x000fe400000006ff */
[----:B------:R-:W-:Y:S01]  /*28c0*/  PRMT R8, R6, 0x7632, R8 ;  /* 0x0000763206087816 */ /* 0x000fe20000000008 */
        /* <DEDUP_REMOVED lines=31> */
.L_x_5080:
[----:B------:R-:W-:Y:S05]  /*2ac0*/  BSYNC.RECONVERGENT B0 ;  /* 0x0000000000007941 */ /* 0x000fea0003800200 */
.L_x_5079:
[----:B------:R-:W-:Y:S01]  /*2ad0*/  ISETP.EQ.OR P6, PT, RZ, UR6, P5 ;  /* 0x00000006ff007c0c */ /* 0x000fe2000afc2670 */
[----:B------:R-:W-:Y:S01]  /*2ae0*/  BSSY.RECONVERGENT B0, `(.L_x_5081) ;  /* 0x0000028000007945 */ /* 0x000fe20003800200 */
[----:B------:R-:W-:Y:S01]  /*2af0*/  SHF.L.U32 R8, R8, 0x10, RZ ;  /* 0x0000001008087819 */ /* 0x000fe200000006ff */
[----:B------:R-:W-:Y:S01]  /*2b00*/  IMAD.U32 R105, R12, 0x10000, RZ ;  /* 0x000100000c697824 */ /* 0x000fe200078e00ff */
[----:B------:R-:W-:Y:S02]  /*2b10*/  FSETP.GTU.FTZ.AND P3, PT, R93, 20, PT ;  /* 0x41a000005d00780b */ /* 0x000fe40003f7c000 */
[----:B------:R-:W-:Y:S01]  /*2b20*/  ISETP.EQ.OR P5, PT, RZ, UR6, P4 ;  /* 0x00000006ff007c0c */ /* 0x000fe2000a7a2670 */
[----:B------:R-:W-:Y:S01]  /*2b30*/  FADD.FTZ R94, R8, R45 ;  /* 0x0000002d085e7221 */ /* 0x000fe20000010000 */
[----:B------:R-:W-:Y:S02]  /*2b40*/  PRMT R5, R19, 0x7632, R5 ;  /* 0x0000763213057816 */ /* 0x000fe40000000005 */
        /* <DEDUP_REMOVED lines=33> */
.L_x_5082:
[----:B------:R-:W-:Y:S05]  /*2d60*/  BSYNC.RECONVERGENT B0 ;  /* 0x0000000000007941 */ /* 0x000fea0003800200 */
.L_x_5081:
[----:B------:R-:W-:Y:S01]  /*2d70*/  SHF.L.U32 R4, R9, 0x10, RZ ;  /* 0x0000001009047819 */ /* 0x000fe200000006ff */
[----:B------:R-:W-:Y:S01]  /*2d80*/  BSSY.RECONVERGENT B0, `(.L_x_5083) ;  /* 0x0000026000007945 */ /* 0x000fe20003800200 */
[C---:B------:R-:W-:Y:S02]  /*2d90*/  SHF.L.U32 R103, R13.reuse, 0x10, RZ ;  /* 0x000000100d677819 */ /* 0x040fe400000006ff */
        /* <DEDUP_REMOVED lines=36> */
.L_x_5084:
[----:B------:R-:W-:Y:S05]  /*2fe0*/  BSYNC.RECONVERGENT B0 ;  /* 0x0000000000007941 */ /* 0x000fea0003800200 */
.L_x_5083:
[----:B------:R-:W-:Y:S01]  /*2ff0*/  ISETP.EQ.OR P0, PT, RZ, UR6, P0 ;  /* 0x00000006ff007c0c */ /* 0x000fe20008702670 */
[----:B------:R-:W-:Y:S01]  /*3000*/  BSSY.RECONVERGENT B0, `(.L_x_5085) ;  /* 0x000002a000007945 */ /* 0x000fe20003800200 */
[----:B------:R-:W-:Y:S01]  /*3010*/  FSETP.GTU.FTZ.AND P5, PT, R95, 20, PT ;  /* 0x41a000005f00780b */ /* 0x000fe20003fbc000 */
[----:B------:R-:W-:Y:S01]  /*3020*/  IMAD.U32 R112, R112, 0x10000, RZ ;  /* 0x0001000070707824 */ /* 0x000fe200078e00ff */
[----:B------:R-:W-:Y:S02]  /*3030*/  SHF.L.U32 R99, R15, 0x10, RZ ;  /* 0x000000100f637819 */ /* 0x000fe400000006ff */
[----:B------:R-:W-:Y:S02]  /*3040*/  ISETP.EQ.OR P3, PT, RZ, UR6, P3 ;  /* 0x00000006ff007c0c */ /* 0x000fe40009f62670 */
[----:B------:R-:W-:Y:S02]  /*3050*/  ISETP.EQ.OR P4, PT, RZ, UR6, P4 ;  /* 0x00000006ff007c0c */ /* 0x000fe4000a782670 */
[----:B------:R-:W-:-:S02]  /*3060*/  ISETP.EQ.OR P5, PT, RZ, UR6, P5 ;  /* 0x00000006ff007c0c */ /* 0x000fc4000afa2670 */
[----:B------:R-:W-:Y:S02]  /*3070*/  PRMT R15, R15, 0x7632, R15 ;  /* 0x000076320f0f7816 */ /* 0x000fe4000000000f */
[----:B------:R-:W-:Y:S02]  /*3080*/  SHF.L.U32 R110, R110, 0x10, RZ ;  /* 0x000000106e6e7819 */ /* 0x000fe400000006ff */
[----:B------:R-:W-:Y:S02]  /*3090*/  SHF.L.U32 R7, R18, 0x10, RZ ;  /* 0x0000001012077819 */ /* 0x000fe400000006ff */
[----:B------:R-:W-:Y:S01]  /*30a0*/  SHF.L.U32 R5, R5, 0x10, RZ ;  /* 0x0000001005057819 */ /* 0x000fe200000006ff */
        /* <DEDUP_REMOVED lines=31> */
.L_x_5086:
[----:B------:R-:W-:Y:S05]  /*32a0*/  BSYNC.RECONVERGENT B0 ;  /* 0x0000000000007941 */ /* 0x000fea0003800200 */
.L_x_5085:
        /* <DEDUP_REMOVED lines=32> */
.L_x_5088:
[----:B------:R-:W-:Y:S05]  /*34b0*/  BSYNC.RECONVERGENT B0 ;  /* 0x0000000000007941 */ /* 0x000fea0003800200 */
.L_x_5087:
        /* <DEDUP_REMOVED lines=32> */
.L_x_5090:
[----:B------:R-:W-:Y:S05]  /*36c0*/  BSYNC.RECONVERGENT B0 ;  /* 0x0000000000007941 */ /* 0x000fea0003800200 */
.L_x_5089:
        /* <DEDUP_REMOVED lines=32> */
.L_x_5092:
[----:B------:R-:W-:Y:S05]  /*38d0*/  BSYNC.RECONVERGENT B0 ;  /* 0x0000000000007941 */ /* 0x000fea0003800200 */
.L_x_5091:
        /* <DEDUP_REMOVED lines=65> */
.L_x_5103:
[----:B------:R-:W2:Y:S04]  /*3cf0*/  LDG.E.128 R8, desc[UR14][R30.64+-0x200] ;  /* 0xfffe000e1e087981 */ /* 0x000ea8000c1e1d00 */
[----:B------:R-:W3:Y:S01]  /*3d00*/  LDG.E.128 R20, desc[UR14][R30.64] ;  /* 0x0000000e1e147981 */ /* 0x000ee2000c1e1d00 */
[----:B------:R-:W-:Y:S02]  /*3d10*/  MOV R34, UR16 ;  /* 0x0000001000227c02 */ /* 0x000fe40008000f00 */
[----:B------:R-:W-:-:S05]  /*3d20*/  MOV R35, UR17 ;  /* 0x0000001100237c02 */ /* 0x000fca0008000f00 */
[----:B------:R1:W5:Y:S02]  /*3d30*/  LDG.E R130, desc[UR14][R34.64] ;  /* 0x0000000e22827981 */ /* 0x000364000c1e1900 */
[----:B-1----:R-:W-:Y:S01]  /*3d40*/  IMAD.MOV.U32 R34, RZ, RZ, R4 ;  /* 0x000000ffff227224 */ /* 0x002fe200078e0004 */
[----:B------:R-:W-:Y:S02]  /*3d50*/  MOV R35, R17 ;  /* 0x0000001100237202 */ /* 0x000fe40000000f00 */
[----:B------:R-:W-:-:S04]  /*3d60*/  IADD3 R117, PT, PT, R55, 0x1, RZ ;  /* 0x0000000137757810 */ /* 0x000fc80007ffe0ff */
[-C--:B------:R-:W-:Y:S02]  /*3d70*/  ISETP.GE.U32.AND P6, PT, R117, R56.reuse, PT ;  /* 0x000000387500720c */ /* 0x080fe40003fc6070 */
[C---:B------:R-:W-:Y:S02]  /*3d80*/  IADD3 R115, PT, PT, R55.reuse, 0x2, RZ ;  /* 0x0000000237737810 */ /* 0x040fe40007ffe0ff */
[----:B------:R-:W-:Y:S02]  /*3d90*/  IADD3 R33, PT, PT, R55, 0x3, RZ ;  /* 0x0000000337217810 */ /* 0x000fe40007ffe0ff */
[-C--:B------:R-:W-:Y:S02]  /*3da0*/  ISETP.GE.U32.AND P0, PT, R115, R56.reuse, PT ;  /* 0x000000387300720c */ /* 0x080fe40003f06070 */
[----:B------:R-:W-:Y:S01]  /*3db0*/  ISETP.GE.U32.AND P3, PT, R33, R56, PT ;  /* 0x000000382100720c */ /* 0x000fe20003f66070 */
[----:B--2---:R-:W-:Y:S04]  /*3dc0*/  STS.128 [R58], R8 ;  /* 0x000000083a007388 */ /* 0x004fe80000000c00 */
[----:B---3--:R1:W-:Y:S01]  /*3dd0*/  STS.128 [R58+0x200], R20 ;  /* 0x000200143a007388 */ /* 0x0083e20000000c00 */
[----:B------:R-:W-:-:S03]  /*3de0*/  NOP ;  /* 0x0000000000007918 */ /* 0x000fc60000000000 */
[----:B------:R-:W2:Y:S04]  /*3df0*/  LDG.E.128 R16, desc[UR14][R34.64] ;  /* 0x0000000e22107981 */ /* 0x000ea8000c1e1d00 */
[----:B------:R-:W3:Y:S04]  /*3e00*/  LDG.E.128 R12, desc[UR14][R34.64+-0x200] ;  /* 0xfffe000e220c7981 */ /* 0x000ee8000c1e1d00 */
[----:B------:R-:W0:Y:S01]  /*3e10*/  LDS.128 R4, [R59] ;  /* 0x000000003b047984 */ /* 0x000e220000000c00 */
[----:B-----5:R-:W-:-:S04]  /*3e20*/  FMUL.FTZ R130, R130, 1.4426950216293334961 ;  /* 0x3fb8aa3b82827820 */ /* 0x020fc80000410000 */
[----:B-1----:R-:W-:Y:S01]  /*3e30*/  FMUL.FTZ R20, R130, R81 ;  /* 0x0000005182147220 */ /* 0x002fe20000410000 */
[----:B------:R-:W-:-:S05]  /*3e40*/  VIADD R9, R55, 0x5 ;  /* 0x0000000537097836 */ /* 0x000fca0000000000 */
[----:B------:R-:W1:Y:S01]  /*3e50*/  MUFU.EX2 R20, R20 ;  /* 0x0000001400147308 */ /* 0x000e620000000800 */
[-C--:B------:R-:W-:Y:S02]  /*3e60*/  ISETP.GE.U32.AND P5, PT, R9, R56.reuse, PT ;  /* 0x000000380900720c */ /* 0x080fe40003fa6070 */
[C---:B------:R-:W-:Y:S02]  /*3e70*/  IADD3 R11, PT, PT, R55.reuse, 0x4, RZ ;  /* 0x00000004370b7810 */ /* 0x040fe40007ffe0ff */
[----:B------:R-:W-:Y:S02]  /*3e80*/  IADD3 R9, PT, PT, R55, 0x6, RZ ;  /* 0x0000000637097810 */ /* 0x000fe40007ffe0ff */
[----:B------:R-:W-:Y:S01]  /*3e90*/  ISETP.GE.U32.AND P4, PT, R11, R56, PT ;  /* 0x000000380b00720c */ /* 0x000fe20003f86070 */
[----:B------:R-:W-:Y:S01]  /*3ea0*/  FMUL.FTZ R11, R130, R83 ;  /* 0x00000053820b7220 */ /* 0x000fe20000410000 */
[----:B-1----:R-:W-:Y:S02]  /*3eb0*/  FSEL R117, R20, 1, !P6 ;  /* 0x3f80000014757808 */ /* 0x002fe40007000000 */
[----:B0-----:R-:W-:-:S04]  /*3ec0*/  PRMT R8, R4, 0x7632, R8 ;  /* 0x0000763204087816 */ /* 0x001fc80000000008 */
[----:B------:R-:W-:Y:S02]  /*3ed0*/  SHF.L.U32 R21, R8, 0x10, RZ ;  /* 0x0000001008157819 */ /* 0x000fe400000006ff */
[----:B------:R-:W-:-:S03]  /*3ee0*/  SHF.L.U32 R10, R5, 0x10, RZ ;  /* 0x00000010050a7819 */ /* 0x000fc600000006ff */
[----:B------:R-:W-:Y:S01]  /*3ef0*/  FMUL.FTZ R21, R112, R21 ;  /* 0x0000001570157220 */ /* 0x000fe20000410000 */
[----:B------:R-:W-:Y:S01]  /*3f00*/  PRMT R8, R5, 0x7632, R8 ;  /* 0x0000763205087816 */ /* 0x000fe20000000008 */
[----:B------:R-:W-:-:S03]  /*3f10*/  FMUL.FTZ R10, R111, R10 ;  /* 0x0000000a6f0a7220 */ /* 0x000fc60000410000 */
[----:B------:R-:W-:Y:S02]  /*3f20*/  FSEL R120, R21, RZ, !P6 ;  /* 0x000000ff15787208 */ /* 0x000fe40007000000 */
[----:B------:R-:W-:Y:S02]  /*3f30*/  ISETP.GE.U32.AND P6, PT, R9, R56, PT ;  /* 0x000000380900720c */ /* 0x000fe40003fc6070 */
[----:B------:R-:W-:Y:S01]  /*3f40*/  SHF.L.U32 R9, R8, 0x10, RZ ;  /* 0x0000001008097819 */ /* 0x000fe200000006ff */
[----:B------:R0:W-:Y:S01]  /*3f50*/  MUFU.EX2 R33, R11 ;  /* 0x0000000b00217308 */ /* 0x0001e20000000800 */
[----:B------:R-:W-:-:S03]  /*3f60*/  FSEL R118, R10, RZ, !P0 ;  /* 0x000000ff0a767208 */ /* 0x000fc60004000000 */
[----:B------:R-:W-:Y:S02]  /*3f70*/  FMUL.FTZ R116, R110, R9 ;  /* 0x000000096e747220 */ /* 0x000fe40000410000 */
[----:B0-----:R-:W0:Y:S01]  /*3f80*/  LDS.128 R8, [R59+0x10] ;  /* 0x000010003b087984 */ /* 0x001e220000000c00 */
[C---:B------:R-:W-:Y:S01]  /*3f90*/  FMUL.FTZ R22, R130.reuse, R80 ;  /* 0x0000005082167220 */ /* 0x040fe20000410000 */
[----:B------:R-:W-:-:S05]  /*3fa0*/  FMUL.FTZ R21, R130, R79 ;  /* 0x0000004f82157220 */ /* 0x000fca0000410000 */
[----:B------:R-:W1:Y:S01]  /*3fb0*/  MUFU.EX2 R22, R22 ;  /* 0x0000001600167308 */ /* 0x000e620000000800 */
[----:B------:R-:W-:-:S03]  /*3fc0*/  SHF.L.U32 R20, R6, 0x10, RZ ;  /* 0x0000001006147819 */ /* 0x000fc600000006ff */
[----:B------:R-:W5:Y:S01]  /*3fd0*/  MUFU.EX2 R21, R21 ;  /* 0x0000001500157308 */ /* 0x000f620000000800 */
[----:B------:R-:W-:Y:S01]  /*3fe0*/  FMUL.FTZ R23, R130, R85 ;  /* 0x0000005582177220 */ /* 0x000fe20000410000 */
[----:B------:R-:W-:Y:S01]  /*3ff0*/  FMUL.FTZ R20, R109, R20 ;  /* 0x000000146d147220 */ /* 0x000fe20000410000 */
[----:B------:R-:W-:Y:S02]  /*4000*/  PRMT R6, R6, 0x7632, R6 ;  /* 0x0000763206067816 */ /* 0x000fe40000000006 */
[----:B------:R-:W-:Y:S02]  /*4010*/  IADD3 R5, PT, PT, R55, 0x7, RZ ;  /* 0x0000000737057810 */ /* 0x000fe40007ffe0ff */
[----:B------:R-:W4:Y:S01]  /*4020*/  MUFU.EX2 R23, R23 ;  /* 0x0000001700177308 */ /* 0x000f220000000800 */
[----:B-1----:R-:W-:Y:S01]  /*4030*/  FSEL R115, R22, 1, !P0 ;  /* 0x3f80000016737808 */ /* 0x002fe20004000000 */
[----:B------:R-:W-:Y:S01]  /*4040*/  FMUL.FTZ R22, R130, R84 ;  /* 0x0000005482167220 */ /* 0x000fe20000410000 */
[----:B------:R-:W-:-:S02]  /*4050*/  FSEL R122, R20, RZ, !P4 ;  /* 0x000000ff147a7208 */ /* 0x000fc40006000000 */
[----:B-----5:R-:W-:Y:S02]  /*4060*/  FSEL R119, R21, 1, !P4 ;  /* 0x3f80000015777808 */ /* 0x020fe40006000000 */
[----:B------:R-:W-:Y:S02]  /*4070*/  SHF.L.U32 R20, R7, 0x10, RZ ;  /* 0x0000001007147819 */ /* 0x000fe400000006ff */
[----:B------:R-:W-:Y:S01]  /*4080*/  SHF.L.U32 R21, R6, 0x10, RZ ;  /* 0x0000001006157819 */ /* 0x000fe200000006ff */
[----:B------:R-:W1:Y:S01]  /*4090*/  MUFU.EX2 R22, R22 ;  /* 0x0000001600167308 */ /* 0x000e620000000800 */
[----:B------:R-:W-:Y:S01]  /*40a0*/  ISETP.GE.U32.AND P0, PT, R5, R56, PT ;  /* 0x000000380500720c */ /* 0x000fe20003f06070 */
[----:B------:R-:W-:Y:S01]  /*40b0*/  VIADD R5, R55, 0x8 ;  /* 0x0000000837057836 */ /* 0x000fe20000000000 */
[----:B------:R-:W-:Y:S01]  /*40c0*/  PRMT R6, R7, 0x7632, R6 ;  /* 0x0000763207067816 */ /* 0x000fe20000000006 */
[----:B------:R-:W-:Y:S01]  /*40d0*/  FMUL.FTZ R20, R107, R20 ;  /* 0x000000146b147220 */ /* 0x000fe20000410000 */
[----:B------:R-:W-:Y:S01]  /*40e0*/  FMUL.FTZ R128, R108, R21 ;  /* 0x000000156c807220 */ /* 0x000fe20000410000 */
[----:B------:R-:W-:Y:S01]  /*40f0*/  FSEL R116, R116, RZ, !P3 ;  /* 0x000000ff74747208 */ /* 0x000fe20005800000 */
[----:B------:R-:W-:Y:S01]  /*4100*/  FMUL.FTZ R121, R130, R86 ;  /* 0x0000005682797220 */ /* 0x000fe20000410000 */
[----:B------:R-:W-:Y:S01]  /*4110*/  FSEL R33, R33, 1, !P3 ;  /* 0x3f80000021217808 */ /* 0x000fe20005800000 */
[----:B------:R-:W-:Y:S01]  /*4120*/  IMAD.U32 R21, R6, 0x10000, RZ ;  /* 0x0001000006157824 */ /* 0x000fe200078e00ff */
[----:B------:R-:W-:-:S02]  /*4130*/  IADD3 R7, PT, PT, R55, 0xb, RZ ;  /* 0x0000000b37077810 */ /* 0x000fc40007ffe0ff */
[-C--:B------:R-:W-:Y:S02]  /*4140*/  ISETP.GE.U32.AND P3, PT, R5, R56.reuse, PT ;  /* 0x000000380500720c */ /* 0x080fe40003f66070 */
[----:B0-----:R-:W-:Y:S02]  /*4150*/  PRMT R6, R8, 0x7632, R6 ;  /* 0x0000763208067816 */ /* 0x001fe40000000006 */
[----:B------:R-:W-:Y:S02]  /*4160*/  IADD3 R5, PT, PT, R55, 0x9, RZ ;  /* 0x0000000937057810 */ /* 0x000fe40007ffe0ff */
[----:B------:R-:W-:Y:S02]  /*4170*/  FSEL R126, R20, RZ, !P6 ;  /* 0x000000ff147e7208 */ /* 0x000fe40007000000 */
[----:B----4-:R-:W-:Y:S02]  /*4180*/  FSEL R123, R23, 1, !P6 ;  /* 0x3f800000177b7808 */ /* 0x010fe40007000000 */
[----:B------:R-:W-:-:S02]  /*4190*/  ISETP.GE.U32.AND P6, PT, R7, R56, PT ;  /* 0x000000380700720c */ /* 0x000fc40003fc6070 */
[----:B------:R-:W-:Y:S01]  /*41a0*/  SHF.L.U32 R7, R6, 0x10, RZ ;  /* 0x0000001006077819 */ /* 0x000fe200000006ff */
[----:B------:R-:W-:Y:S01]  /*41b0*/  IMAD.U32 R6, R9, 0x10000, RZ ;  /* 0x0001000009067824 */ /* 0x000fe200078e00ff */
[----:B------:R-:W-:Y:S01]  /*41c0*/  ISETP.GE.U32.AND P4, PT, R5, R56, PT ;  /* 0x000000380500720c */ /* 0x000fe20003f86070 */
[----:B------:R-:W0:Y:S01]  /*41d0*/  MUFU.EX2 R121, R121 ;  /* 0x0000007900797308 */ /* 0x000e220000000800 */
[----:B------:R-:W-:Y:S01]  /*41e0*/  IADD3 R5, PT, PT, R55, 0xa, RZ ;  /* 0x0000000a37057810 */ /* 0x000fe20007ffe0ff */
[----:B------:R-:W-:Y:S01]  /*41f0*/  FMUL.FTZ R6, R103, R6 ;  /* 0x0000000667067220 */ /* 0x000fe20000410000 */
[----:B------:R-:W-:Y:S02]  /*4200*/  FSEL R128, R128, RZ, !P5 ;  /* 0x000000ff80807208 */ /* 0x000fe40006800000 */
[----:B-1----:R-:W-:Y:S02]  /*4210*/  FSEL R125, R22, 1, !P5 ;  /* 0x3f800000167d7808 */ /* 0x002fe40006800000 */
[----:B------:R-:W-:Y:S01]  /*4220*/  ISETP.GE.U32.AND P5, PT, R5, R56, PT ;  /* 0x000000380500720c */ /* 0x000fe20003fa6070 */
[----:B------:R-:W-:-:S03]  /*4230*/  FMUL.FTZ R21, R106, R21 ;  /* 0x000000156a157220 */ /* 0x000fc60000410000 */
[----:B------:R-:W-:Y:S02]  /*4240*/  FSEL R138, R6, RZ, !P5 ;  /* 0x000000ff068a7208 */ /* 0x000fe40006800000 */
[----:B------:R-:W-:Y:S02]  /*4250*/  SHF.L.U32 R6, R10, 0x10, RZ ;  /* 0x000000100a067819 */ /* 0x000fe400000006ff */
[----:B------:R-:W-:Y:S01]  /*4260*/  IADD3 R5, PT, PT, R55, 0xc, RZ ;  /* 0x0000000c37057810 */ /* 0x000fe20007ffe0ff */
[C---:B------:R-:W-:Y:S01]  /*4270*/  FMUL.FTZ R127, R130.reuse, R87 ;  /* 0x00000057827f7220 */ /* 0x040fe20000410000 */
[----:B------:R-:W-:Y:S01]  /*4280*/  FSEL R124, R21, RZ, !P0 ;  /* 0x000000ff157c7208 */ /* 0x000fe20004000000 */
[----:B------:R-:W-:Y:S01]  /*4290*/  FMUL.FTZ R6, R101, R6 ;  /* 0x0000000665067220 */ /* 0x000fe20000410000 */
[----:B0-----:R-:W-:Y:S02]  /*42a0*/  FSEL R121, R121, 1, !P0 ;  /* 0x3f80000079797808 */ /* 0x001fe40004000000 */
[----:B------:R-:W-:Y:S01]  /*42b0*/  ISETP.GE.U32.AND P0, PT, R5, R56, PT ;  /* 0x000000380500720c */ /* 0x000fe20003f06070 */
[----:B------:R-:W-:Y:S01]  /*42c0*/  FMUL.FTZ R129, R130, R89 ;  /* 0x0000005982817220 */ /* 0x000fe20000410000 */
[----:B------:R-:W0:Y:S02]  /*42d0*/  MUFU.EX2 R127, R127 ;  /* 0x0000007f007f7308 */ /* 0x000e240000000800 */
[----:B------:R-:W-:Y:S01]  /*42e0*/  FSEL R144, R6, RZ, !P0 ;  /* 0x000000ff06907208 */ /* 0x000fe20004000000 */
[----:B------:R-:W-:Y:S01]  /*42f0*/  FMUL.FTZ R131, R130, R90 ;  /* 0x0000005a82837220 */ /* 0x000fe20000410000 */
[----:B------:R-:W-:Y:S01]  /*4300*/  SHF.L.U32 R8, R8, 0x10, RZ ;  /* 0x0000001008087819 */ /* 0x000fe200000006ff */
[----:B------:R-:W1:Y:S01]  /*4310*/  MUFU.EX2 R129, R129 ;  /* 0x0000008100817308 */ /* 0x000e620000000800 */
[----:B------:R-:W-:Y:S01]  /*4320*/  FMUL.FTZ R7, R104, R7 ;  /* 0x0000000768077220 */ /* 0x000fe20000410000 */
[----:B------:R-:W-:-:S02]  /*4330*/  IADD3 R5, PT, PT, R55, 0xd, RZ ;  /* 0x0000000d37057810 */ /* 0x000fc40007ffe0ff */
[----:B------:R-:W-:Y:S01]  /*4340*/  FMUL.FTZ R8, R105, R8 ;  /* 0x0000000869087220 */ /* 0x000fe20000410000 */
[----:B------:R-:W4:Y:S01]  /*4350*/  MUFU.EX2 R131, R131 ;  /* 0x0000008300837308 */ /* 0x000f220000000800 */
[----:B------:R-:W-:-:S03]  /*4360*/  FSEL R140, R7, RZ, !P4 ;  /* 0x000000ff078c7208 */ /* 0x000fc60006000000 */
[----:B------:R-:W-:Y:S02]  /*4370*/  FSEL R142, R8, RZ, !P3 ;  /* 0x000000ff088e7208 */ /* 0x000fe40005800000 */
[----:B0-----:R-:W-:Y:S02]  /*4380*/  FSEL R139, R127, 1, !P3 ;  /* 0x3f8000007f8b7808 */ /* 0x001fe40005800000 */
[----:B------:R-:W-:Y:S02]  /*4390*/  ISETP.GE.U32.AND P3, PT, R5, R56, PT ;  /* 0x000000380500720c */ /* 0x000fe40003f66070 */
[----:B------:R-:W-:Y:S02]  /*43a0*/  IADD3 R5, PT, PT, R55, 0xe, RZ ;  /* 0x0000000e37057810 */ /* 0x000fe40007ffe0ff */
[C---:B------:R-:W-:Y:S02]  /*43b0*/  PRMT R7, R11.reuse, 0x7632, R7 ;  /* 0x000076320b077816 */ /* 0x040fe40000000007 */
[----:B------:R-:W-:Y:S01]  /*43c0*/  SHF.L.U32 R8, R11, 0x10, RZ ;  /* 0x000000100b087819 */ /* 0x000fe200000006ff */
[----:B------:R-:W-:Y:S01]  /*43d0*/  FMUL.FTZ R11, R130, R93 ;  /* 0x0000005d820b7220 */ /* 0x000fe20000410000 */
[----:B-1----:R-:W-:-:S02]  /*43e0*/  FSEL R137, R129, 1, !P4 ;  /* 0x3f80000081897808 */ /* 0x002fc40006000000 */
[-C--:B------:R-:W-:Y:S02]  /*43f0*/  ISETP.GE.U32.AND P4, PT, R5, R56.reuse, PT ;  /* 0x000000380500720c */ /* 0x080fe40003f86070 */
[----:B------:R-:W-:Y:S01]  /*4400*/  IADD3 R5, PT, PT, R55, 0xf, RZ ;  /* 0x0000000f37057810 */ /* 0x000fe20007ffe0ff */
[----:B------:R-:W0:Y:S01]  /*4410*/  MUFU.EX2 R11, R11 ;  /* 0x0000000b000b7308 */ /* 0x000e220000000800 */
[----:B----4-:R-:W-:Y:S01]  /*4420*/  FSEL R135, R131, 1, !P5 ;  /* 0x3f80000083877808 */ /* 0x010fe20006800000 */
[C---:B------:R-:W-:Y:S01]  /*4430*/  FMUL.FTZ R146, R130.reuse, R95 ;  /* 0x0000005f82927220 */ /* 0x040fe20000410000 */
[----:B------:R-:W-:Y:S01]  /*4440*/  ISETP.GE.U32.AND P5, PT, R5, R56, PT ;  /* 0x000000380500720c */ /* 0x000fe20003fa6070 */
[----:B------:R-:W-:Y:S01]  /*4450*/  FMUL.FTZ R5, R130, R92 ;  /* 0x0000005c82057220 */ /* 0x000fe20000410000 */
[----:B------:R-:W-:Y:S01]  /*4460*/  PRMT R9, R9, 0x7632, R9 ;  /* 0x0000763209097816 */ /* 0x000fe20000000009 */
[----:B------:R0:W-:Y:S01]  /*4470*/  MUFU.EX2 R149, R146 ;  /* 0x0000009200957308 */ /* 0x0001e20000000800 */
[----:B------:R-:W-:-:S03]  /*4480*/  PRMT R10, R10, 0x7632, R10 ;  /* 0x000076320a0a7816 */ /* 0x000fc6000000000a */
[----:B------:R-:W1:Y:S01]  /*4490*/  MUFU.EX2 R145, R5 ;  /* 0x0000000500917308 */ /* 0x000e620000000800 */
[----:B------:R-:W-:Y:S01]  /*44a0*/  FMUL.FTZ R8, R99, R8 ;  /* 0x0000000863087220 */ /* 0x000fe20000410000 */
[----:B------:R-:W-:Y:S02]  /*44b0*/  SHF.L.U32 R4, R4, 0x10, RZ ;  /* 0x0000001004047819 */ /* 0x000fe400000006ff */
[----:B------:R-:W-:Y:S02]  /*44c0*/  SHF.L.U32 R9, R9, 0x10, RZ ;  /* 0x0000001009097819 */ /* 0x000fe400000006ff */
[----:B0-----:R-:W-:Y:S02]  /*44d0*/  FSEL R146, R11, 1, !P4 ;  /* 0x3f8000000b927808 */ /* 0x001fe40006000000 */
[----:B------:R-:W-:Y:S02]  /*44e0*/  SHF.L.U32 R11, R10, 0x10, RZ ;  /* 0x000000100a0b7819 */ /* 0x000fe400000006ff */
[----:B------:R-:W-:Y:S01]  /*44f0*/  SHF.L.U32 R7, R7, 0x10, RZ ;  /* 0x0000001007077819 */ /* 0x000fe200000006ff */
[----:B------:R-:W-:Y:S01]  /*4500*/  FMUL.FTZ R4, R113, R4 ;  /* 0x0000000471047220 */ /* 0x000fe20000410000 */
[----:B------:R-:W-:Y:S01]  /*4510*/  FSEL R147, R8, RZ, !P4 ;  /* 0x000000ff08937208 */ /* 0x000fe20006000000 */
[----:B------:R-:W-:Y:S01]  /*4520*/  FMUL.FTZ R9, R102, R9 ;  /* 0x0000000966097220 */ /* 0x000fe20000410000 */
[----:B------:R-:W-:Y:S01]  /*4530*/  ISETP.GE.U32.AND P4, PT, R55, R56, PT ;  /* 0x000000383700720c */ /* 0x000fe20003f86070 */
[----:B------:R-:W-:Y:S01]  /*4540*/  FMUL.FTZ R11, R100, R11 ;  /* 0x0000000b640b7220 */ /* 0x000fe20000410000 */
[----:B------:R-:W-:Y:S01]  /*4550*/  FMUL.FTZ R7, R98, R7 ;  /* 0x0000000762077220 */ /* 0x000fe20000410000 */
[----:B-1----:R-:W-:-:S02]  /*4560*/  FSEL R145, R145, 1, !P6 ;  /* 0x3f80000091917808 */ /* 0x002fc40007000000 */
[----:B------:R-:W-:Y:S02]  /*4570*/  FSEL R149, R149, 1, !P5 ;  /* 0x3f80000095957808 */ /* 0x000fe40006800000 */
[----:B------:R-:W-:Y:S02]  /*4580*/  FSEL R151, R4, RZ, !P4 ;  /* 0x000000ff04977208 */ /* 0x000fe40006000000 */
[----:B------:R-:W-:Y:S02]  /*4590*/  FSEL R152, R9, RZ, !P6 ;  /* 0x000000ff09987208 */ /* 0x000fe40007000000 */
[----:B------:R-:W-:Y:S02]  /*45a0*/  FSEL R150, R11, RZ, !P3 ;  /* 0x000000ff0b967208 */ /* 0x000fe40005800000 */
[----:B------:R-:W-:Y:S01]  /*45b0*/  FSEL R148, R7, RZ, !P5 ;  /* 0x000000ff07947208 */ /* 0x000fe20006800000 */
[----:B--2---:R0:W-:Y:S02]  /*45c0*/  STS.128 [R58+0x1280], R16 ;  /* 0x001280103a007388 */ /* 0x0041e40000000c00 */
[----:B0-----:R-:W-:-:S06]  /*45d0*/  FMUL.FTZ R16, R130, R91 ;  /* 0x0000005b82107220 */ /* 0x001fcc0000410000 */
[----:B------:R-:W0:Y:S01]  /*45e0*/  MUFU.EX2 R16, R16 ;  /* 0x0000001000107308 */ /* 0x000e220000000800 */
[----:B---3--:R-:W-:Y:S01]  /*45f0*/  STS.128 [R58+0x1080], R12 ;  /* 0x0010800c3a007388 */ /* 0x008fe20000000c00 */
        /* <DEDUP_REMOVED lines=27> */
[----:B----4-:R-:W-:Y:S02]  /*47b0*/  FSEL R154, R130, 1, !P4 ;  /* 0x3f800000829a7808 */ /* 0x010fe40006000000 */
[----:B------:R-:W-:Y:S02]  /*47c0*/  SHF.L.U32 R23, R12, 0x10, RZ ;  /* 0x000000100c177819 */ /* 0x000fe400000006ff */
[----:B------:R-:W-:Y:S02]  /*47d0*/  SHF.L.U32 R22, R13, 0x10, RZ ;  /* 0x000000100d167819 */ /* 0x000fe400000006ff */
[----:B------:R-:W-:Y:S02]  /*47e0*/  SHF.L.U32 R130, R5, 0x10, RZ ;  /* 0x0000001005827819 */ /* 0x000fe400000006ff */
[----:B------:R-:W-:-:S02]  /*47f0*/  SHF.L.U32 R132, R132, 0x10, RZ ;  /* 0x0000001084847819 */ /* 0x000fc400000006ff */
[----:B------:R-:W-:Y:S02]  /*4800*/  SHF.L.U32 R129, R129, 0x10, RZ ;  /* 0x0000001081817819 */ /* 0x000fe400000006ff */
        /* <DEDUP_REMOVED lines=18> */
.L_x_5095:
[----:B------:R-:W-:Y:S01]  /*4930*/  MOV R17, RZ ;  /* 0x000000ff00117202 */ /* 0x000fe20000000f00 */
[----:B------:R-:W-:Y:S06]  /*4940*/  @!P2 BRA `(.L_x_5094) ;  /* 0x00000000000ca947 */ /* 0x000fec0003800000 */
[----:B------:R-:W-:Y:S02]  /*4950*/  MOV R4, R96 ;  /* 0x0000006000047202 */ /* 0x000fe40000000f00 */
[----:B------:R-:W-:-:S05]  /*4960*/  MOV R5, R97 ;  /* 0x0000006100057202 */ /* 0x000fca0000000f00 */
[----:B------:R1:W5:Y:S02]  /*4970*/  LDG.E R17, desc[UR14][R4.64] ;  /* 0x0000000e04117981 */ /* 0x000364000c1e1900 */
.L_x_5094:
        /* <DEDUP_REMOVED lines=94> */
[----:B------:R-:W-:Y:S01]  /*4f60*/  @P4 FSEL R156, R60, R5, !P0 ;  /* 0x000000053c9c4208 */ /* 0x000fe20004000000 */
[----:B-----5:R-:W-:Y:S01]  /*4f70*/  @P4 IMAD.MOV.U32 R5, RZ, RZ, R17 ;  /* 0x000000ffff054224 */ /* 0x020fe200078e0011 */
[----:B------:R-:W-:Y:S01]  /*4f80*/  @P4 FSEL R153, R61, R6, !P0 ;  /* 0x000000063d994208 */ /* 0x000fe20004000000 */
[----:B------:R-:W-:Y:S06]  /*4f90*/  @P4 BRA `(.L_x_5097) ;  /* 0x0000000000184947 */ /* 0x000fec0003800000 */
[----:B------:R-:W-:Y:S01]  /*4fa0*/  ISETP.NE.AND P0, PT, R78, RZ, PT ;  /* 0x000000ff4e00720c */ /* 0x000fe20003f05270 */
[C---:B------:R-:W-:Y:S01]  /*4fb0*/  FMUL.FTZ R4, R10.reuse, R16 ;  /* 0x000000100a047220 */ /* 0x040fe20000410000 */
[----:B------:R-:W-:-:S11]  /*4fc0*/  FFMA.FTZ R5, R10, R17, R11 ;  /* 0x000000110a057223 */ /* 0x000fd6000001000b */
[----:B------:R0:W-:Y:S01]  /*4fd0*/  @!P0 STS.64 [UR12+0x2128], R16 ;  /* 0x00212810ff008988 */ /* 0x0001e20008000a0c */
[----:B------:R-:W-:Y:S02]  /*4fe0*/  @!P0 MOV R153, R16 ;  /* 0x0000001000998202 */ /* 0x000fe40000000f00 */
[----:B------:R-:W-:-:S07]  /*4ff0*/  @!P0 MOV R156, R17 ;  /* 0x00000011009c8202 */ /* 0x000fce0000000f00 */
.L_x_5097:
[----:B------:R-:W-:Y:S05]  /*5000*/  BSYNC.RECONVERGENT B0 ;  /* 0x0000000000007941 */ /* 0x000fea0003800200 */
.L_x_5096:
        /* <DEDUP_REMOVED lines=33> */
.L_x_5101:
        /* <DEDUP_REMOVED lines=8> */
[----:B-1----:R-:W-:Y:S02]  /*52a0*/  HFMA2 R6, -RZ, RZ, 0, 0 ;  /* 0x00000000ff067431 */ /* 0x002fe400000001ff */
[----:B--2---:R-:W-:-:S04]  /*52b0*/  IMAD.MOV R8, RZ, RZ, -R7 ;  /* 0x000000ffff087224 */ /* 0x004fc800078e0a07 */
        /* <DEDUP_REMOVED lines=16> */
[----:B------:R-:W-:-:S05]  /*53c0*/  @!P3 LOP3.LUT R4, RZ, R46, RZ, 0x33, !PT ;  /* 0x0000002eff04b212 */ /* 0x000fca00078e33ff */
[----:B------:R-:W-:-:S05]  /*53d0*/  IMAD.WIDE R6, R4, 0x4, R28 ;  /* 0x0000000404067825 */ /* 0x000fca00078e021c */
[----:B------:R1:W5:Y:S02]  /*53e0*/  LDG.E R4, desc[UR14][R6.64] ;  /* 0x0000000e06047981 */ /* 0x000364000c1e1900 */
.L_x_5102:
        /* <DEDUP_REMOVED lines=10> */
.L_x_5100:
[----:B------:R-:W-:-:S04]  /*5490*/  IADD3 R4, PT, PT, R48, -0x1, RZ ;  /* 0xffffffff30047810 */ /* 0x000fc80007ffe0ff */
[----:B------:R-:W-:-:S04]  /*54a0*/  ISETP.NE.AND P0, PT, R4, UR4, PT ;  /* 0x0000000404007c0c */ /* 0x000fc8000bf05270 */
[----:B------:R-:W-:-:S13]  /*54b0*/  ISETP.NE.OR P0, PT, R6, RZ, P0 ;  /* 0x000000ff0600720c */ /* 0x000fda0000705670 */
[----:B------:R-:W-:Y:S01]  /*54c0*/  @!P0 MOV R6, R96 ;  /* 0x0000006000068202 */ /* 0x000fe20000000f00 */
[----:B------:R-:W-:-:S05]  /*54d0*/  @!P0 IMAD.MOV.U32 R7, RZ, RZ, R97 ;  /* 0x000000ffff078224 */ /* 0x000fca00078e0061 */
[----:B------:R2:W-:Y:S02]  /*54e0*/  @!P0 STG.E desc[UR14][R6.64], R5 ;  /* 0x0000000506008986 */ /* 0x0005e4000c10190e */
.L_x_5099:
[----:B------:R-:W-:Y:S05]  /*54f0*/  BSYNC.RECONVERGENT B0 ;  /* 0x0000000000007941 */ /* 0x000fea0003800200 */
.L_x_5098:
        /* <DEDUP_REMOVED lines=28> */
[----:B0-----:R-:W-:Y:S01]  /*56c0*/  IADD3.X R17, PT, PT, R35, UR9, RZ, P3, !PT ;  /* 0x0000000923117c10 */ /* 0x001fe20009ffe4ff */
[----:B------:R-:W-:Y:S01]  /*56d0*/  UIADD3.X UR7, UPT, UPT, UR7, UR27, URZ, UP1, !UPT ;  /* 0x0000001b07077290 */ /* 0x000fe20008ffe4ff */
[----:B------:R-:W-:Y:S01]  /*56e0*/  IADD3.X R97, PT, PT, R97, R114, RZ, P4, !PT ;  /* 0x0000007261617210 */ /* 0x000fe200027fe4ff */
[----:B------:R-:W-:Y:S10]  /*56f0*/  BRA.U UP0, `(.L_x_5103) ;  /* 0xffffffe5007c7547 */ /* 0x000ff4000b83ffff */
.L_x_5093:
[----:B------:R-:W-:Y:S01]  /*5700*/  BAR.SYNC.DEFER_BLOCKING 0x0 ;  /* 0x0000000000007b1d */ /* 0x000fe20000010000 */
[----:B------:R-:W-:Y:S01]  /*5710*/  F2FP.BF16.F32.PACK_AB R7, R72, R65 ;  /* 0x000000414807723e */ /* 0x000fe200000010ff */
[----:B------:R-:W-:Y:S01]  /*5720*/  HFMA2 R31, -RZ, RZ, 0, 0 ;  /* 0x00000000ff1f7431 */ /* 0x000fe200000001ff */
[----:B------:R-:W-:Y:S02]  /*5730*/  F2FP.BF16.F32.PACK_AB R6, R73, R64 ;  /* 0x000000404906723e */ /* 0x000fe400000010ff */
[----:B------:R-:W-:Y:S01]  /*5740*/  F2FP.BF16.F32.PACK_AB R5, R70, R63 ;  /* 0x0000003f4605723e */ /* 0x000fe200000010ff */
[----:B------:R-:W0:Y:S01]  /*5750*/  LDCU.128 UR8, c[0x0][0x430] ;  /* 0x00008600ff0877ac */ /* 0x000e220008000c00 */
[----:B------:R-:W-:Y:S01]  /*5760*/  F2FP.BF16.F32.PACK_AB R4, R71, R62 ;  /* 0x0000003e4704723e */ /* 0x000fe200000010ff */
[----:B------:R-:W1:Y:S01]  /*5770*/  LDC.64 R78, c[0x0][0x4a8] ;  /* 0x00012a00ff4e7b82 */ /* 0x000e620000000a00 */
[----:B------:R-:W-:Y:S01]  /*5780*/  F2FP.BF16.F32.PACK_AB R11, R76, R69 ;  /* 0x000000454c0b723e */ /* 0x000fe200000010ff */
[----:B------:R-:W2:Y:S01]  /*5790*/  LDCU.128 UR16, c[0x0][0x420] ;  /* 0x00008400ff1077ac */ /* 0x000ea20008000c00 */
[----:B------:R-:W-:-:S02]  /*57a0*/  F2FP.BF16.F32.PACK_AB R10, R77, R68 ;  /* 0x000000444d0a723e */ /* 0x000fc400000010ff */
[----:B------:R-:W-:Y:S02]  /*57b0*/  F2FP.BF16.F32.PACK_AB R9, R74, R67 ;  /* 0x000000434a09723e */ /* 0x000fe400000010ff */
[----:B------:R-:W-:Y:S01]  /*57c0*/  F2FP.BF16.F32.PACK_AB R8, R75, R66 ;  /* 0x000000424b08723e */ /* 0x000fe200000010ff */
        /* <DEDUP_REMOVED lines=11> */
[C---:B0-----:R-:W-:Y:S01]  /*5880*/  IMAD R8, R37.reuse, UR11, R5 ;  /* 0x0000000b25087c24 */ /* 0x041fe2000f8e0205 */
[----:B-1----:R-:W-:Y:S01]  /*5890*/  LEA R78, P0, R4, R78, 0x1 ;  /* 0x0000004e044e7211 */ /* 0x002fe200078008ff */
        /* <DEDUP_REMOVED lines=24> */
[----:B------:R-:W1:Y:S04]  /*5a20*/  LDS.128 R20, [R59] ;  /* 0x000000003b147984 */ /* 0x000e680000000c00 */
[----:B------:R-:W2:Y:S01]  /*5a30*/  LDS.128 R32, [R59+0x10] ;  /* 0x000010003b207984 */ /* 0x000ea20000000c00 */
[----:B-1----:R-:W-:Y:S01]  /*5a40*/  SHF.L.U32 R13, R21, 0x10, RZ ;  /* 0x00000010150d7819 */ /* 0x002fe200000006ff */
[----:B------:R-:W-:Y:S01]  /*5a50*/  IMAD.U32 R82, R20, 0x10000, RZ ;  /* 0x0001000014527824 */ /* 0x000fe200078e00ff */
[----:B------:R-:W-:Y:S02]  /*5a60*/  SHF.L.U32 R15, R22, 0x10, RZ ;  /* 0x00000010160f7819 */ /* 0x000fe400000006ff */
[----:B------:R-:W-:Y:S01]  /*5a70*/  SHF.L.U32 R16, R23, 0x10, RZ ;  /* 0x0000001017107819 */ /* 0x000fe200000006ff */
[----:B------:R-:W-:Y:S01]  /*5a80*/  FMUL.FTZ R14, R13, -1.4426950216293334961 ;  /* 0xbfb8aa3b0d0e7820 */ /* 0x000fe20000410000 */
[----:B--2---:R-:W-:Y:S01]  /*5a90*/  SHF.L.U32 R10, R32, 0x10, RZ ;  /* 0x00000010200a7819 */ /* 0x004fe200000006ff */
[----:B------:R-:W-:Y:S01]  /*5aa0*/  IMAD.U32 R78, R34, 0x10000, RZ ;  /* 0x00010000224e7824 */ /* 0x000fe200078e00ff */
[----:B------:R-:W-:Y:S01]  /*5ab0*/  SHF.L.U32 R18, R33, 0x10, RZ ;  /* 0x0000001021127819 */ /* 0x000fe200000006ff */
[----:B------:R-:W-:Y:S01]  /*5ac0*/  FMUL.FTZ R5, R16, -1.4426950216293334961 ;  /* 0xbfb8aa3b10057820 */ /* 0x000fe20000410000 */
[----:B------:R-:W-:Y:S01]  /*5ad0*/  PRMT R21, R21, 0x7632, R21 ;  /* 0x0000763215157816 */ /* 0x000fe20000000015 */
[----:B------:R-:W1:Y:S01]  /*5ae0*/  MUFU.EX2 R14, R14 ;  /* 0x0000000e000e7308 */ /* 0x000e620000000800 */
[----:B------:R-:W-:Y:S01]  /*5af0*/  PRMT R22, R22, 0x7632, R22 ;  /* 0x0000763216167816 */ /* 0x000fe20000000016 */
[----:B------:R-:W-:Y:S01]  /*5b00*/  FMUL.FTZ R7, R10, -1.4426950216293334961 ;  /* 0xbfb8aa3b0a077820 */ /* 0x000fe20000410000 */
[----:B------:R-:W-:Y:S01]  /*5b10*/  PRMT R32, R32, 0x7632, R32 ;  /* 0x0000763220207816 */ /* 0x000fe20000000020 */
[----:B------:R-:W-:Y:S01]  /*5b20*/  FMUL.FTZ R17, R78, -1.4426950216293334961 ;  /* 0xbfb8aa3b4e117820 */ /* 0x000fe20000410000 */
[----:B------:R-:W-:Y:S01]  /*5b30*/  PRMT R33, R33, 0x7632, R33 ;  /* 0x0000763221217816 */ /* 0x000fe20000000021 */
[----:B------:R-:W-:Y:S01]  /*5b40*/  FMUL.FTZ R9, R18, -1.4426950216293334961 ;  /* 0xbfb8aa3b12097820 */ /* 0x000fe20000410000 */
[----:B------:R-:W-:Y:S01]  /*5b50*/  PRMT R34, R34, 0x7632, R34 ;  /* 0x0000763222227816 */ /* 0x000fe20000000022 */
[----:B------:R-:W-:Y:S01]  /*5b60*/  IMAD.U32 R32, R32, 0x10000, RZ ;  /* 0x0001000020207824 */ /* 0x000fe200078e00ff */
[----:B------:R-:W-:Y:S01]  /*5b70*/  PRMT R23, R23, 0x7632, R23 ;  /* 0x0000763217177816 */ /* 0x000fe20000000017 */
[----:B------:R-:W-:Y:S01]  /*5b80*/  FMUL.FTZ R4, R15, -1.4426950216293334961 ;  /* 0xbfb8aa3b0f047820 */ /* 0x000fe20000410000 */
[----:B------:R-:W-:Y:S01]  /*5b90*/  PRMT R20, R20, 0x7632, R20 ;  /* 0x0000763214147816 */ /* 0x000fe20000000014 */
[----:B------:R-:W-:Y:S01]  /*5ba0*/  FMUL.FTZ R12, R82, -1.4426950216293334961 ;  /* 0xbfb8aa3b520c7820 */ /* 0x000fe20000410000 */
[C---:B------:R-:W-:Y:S01]  /*5bb0*/  PRMT R80, R35.reuse, 0x7632, R80 ;  /* 0x0000763223507816 */ /* 0x040fe20000000050 */
[----:B------:R2:W3:Y:S01]  /*5bc0*/  MUFU.EX2 R8, R5 ;  /* 0x0000000500087308 */ /* 0x0004e20000000800 */
[----:B------:R-:W-:Y:S01]  /*5bd0*/  SHF.L.U32 R81, R35, 0x10, RZ ;  /* 0x0000001023517819 */ /* 0x000fe200000006ff */
[----:B-1----:R-:W-:Y:S01]  /*5be0*/  FADD.FTZ R14, R14, 1 ;  /* 0x3f8000000e0e7421 */ /* 0x002fe20000010000 */
[----:B------:R-:W-:Y:S01]  /*5bf0*/  SHF.L.U32 R21, R21, 0x10, RZ ;  /* 0x0000001015157819 */ /* 0x000fe200000006ff */
[----:B------:R1:W4:Y:S01]  /*5c00*/  MUFU.EX2 R11, R7 ;  /* 0x00000007000b7308 */ /* 0x0003220000000800 */
[----:B------:R-:W-:Y:S01]  /*5c10*/  SHF.L.U32 R22, R22, 0x10, RZ ;  /* 0x0000001016167819 */ /* 0x000fe200000006ff */
[----:B------:R-:W-:Y:S01]  /*5c20*/  FMUL.FTZ R83, R81, -1.4426950216293334961 ;  /* 0xbfb8aa3b51537820 */ /* 0x000fe20000410000 */
[----:B------:R-:W-:Y:S01]  /*5c30*/  SHF.L.U32 R33, R33, 0x10, RZ ;  /* 0x0000001021217819 */ /* 0x000fe200000006ff */
[----:B------:R5:W0:Y:S01]  /*5c40*/  MUFU.EX2 R79, R17 ;  /* 0x00000011004f7308 */ /* 0x000a220000000800 */
[----:B------:R-:W-:Y:S01]  /*5c50*/  SHF.L.U32 R35, R34, 0x10, RZ ;  /* 0x0000001022237819 */ /* 0x000fe200000006ff */
[----:B--2---:R-:W-:Y:S01]  /*5c60*/  FMUL.FTZ R5, R21, -1.4426950216293334961 ;  /* 0xbfb8aa3b15057820 */ /* 0x004fe20000410000 */
[----:B------:R-:W-:Y:S01]  /*5c70*/  SHF.L.U32 R23, R23, 0x10, RZ ;  /* 0x0000001017177819 */ /* 0x000fe200000006ff */
[----:B------:R2:W0:Y:S01]  /*5c80*/  MUFU.EX2 R19, R9 ;  /* 0x0000000900137308 */ /* 0x0004220000000800 */
[----:B------:R-:W-:Y:S01]  /*5c90*/  SHF.L.U32 R20, R20, 0x10, RZ ;  /* 0x0000001014147819 */ /* 0x000fe200000006ff */
[----:B-1----:R-:W-:Y:S01]  /*5ca0*/  FMUL.FTZ R7, R22, -1.4426950216293334961 ;  /* 0xbfb8aa3b16077820 */ /* 0x002fe20000410000 */
[----:B------:R-:W-:Y:S01]  /*5cb0*/  SHF.L.U32 R84, R80, 0x10, RZ ;  /* 0x0000001050547819 */ /* 0x000fe200000006ff */
[----:B------:R-:W-:Y:S01]  /*5cc0*/  FMUL.FTZ R34, R33, -1.4426950216293334961 ;  /* 0xbfb8aa3b21227820 */ /* 0x000fe20000410000 */
[----:B-----5:R-:W-:Y:S01]  /*5cd0*/  FMUL.FTZ R17, R32, -1.4426950216293334961 ;  /* 0xbfb8aa3b20117820 */ /* 0x020fe20000410000 */
[----:B------:R-:W-:Y:S01]  /*5ce0*/  FMUL.FTZ R80, R35, -1.4426950216293334961 ;  /* 0xbfb8aa3b23507820 */ /* 0x000fe20000410000 */
[----:B------:R1:W5:Y:S01]  /*5cf0*/  MUFU.EX2 R6, R4 ;  /* 0x0000000400067308 */ /* 0x0003620000000800 */
[----:B------:R-:W-:Y:S01]  /*5d00*/  FMUL.FTZ R85, R84, -1.4426950216293334961 ;  /* 0xbfb8aa3b54557820 */ /* 0x000fe20000410000 */
[----:B--2---:R-:W-:Y:S01]  /*5d10*/  FMUL.FTZ R9, R23, -1.4426950216293334961 ;  /* 0xbfb8aa3b17097820 */ /* 0x004fe20000410000 */
[----:B---3--:R-:W-:Y:S01]  /*5d20*/  FADD.FTZ R8, R8, 1 ;  /* 0x3f80000008087421 */ /* 0x008fe20000010000 */
[----:B------:R-:W2:Y:S01]  /*5d30*/  MUFU.EX2 R12, R12 ;  /* 0x0000000c000c7308 */ /* 0x000ea20000000800 */
[----:B----4-:R-:W-:Y:S01]  /*5d40*/  FADD.FTZ R11, R11, 1 ;  /* 0x3f8000000b0b7421 */ /* 0x010fe20000010000 */
[----:B0-----:R-:W-:Y:S01]  /*5d50*/  FADD.FTZ R79, R79, 1 ;  /* 0x3f8000004f4f7421 */ /* 0x001fe20000010000 */
[----:B------:R-:W-:Y:S01]  /*5d60*/  FADD.FTZ R19, R19, 1 ;  /* 0x3f80000013137421 */ /* 0x000fe20000010000 */
[----:B------:R-:W-:Y:S01]  /*5d70*/  MUFU.EX2 R5, R5 ;  /* 0x0000000500057308 */ /* 0x000fe20000000800 */
[----:B-1----:R-:W-:-:S03]  /*5d80*/  FMUL.FTZ R4, R20, -1.4426950216293334961 ;  /* 0xbfb8aa3b14047820 */ /* 0x002fc60000410000 */
[----:B------:R-:W0:Y:S01]  /*5d90*/  MUFU.EX2 R7, R7 ;  /* 0x0000000700077308 */ /* 0x000e220000000800 */
[----:B-----5:R-:W-:-:S03]  /*5da0*/  FADD.FTZ R6, R6, 1 ;  /* 0x3f80000006067421 */ /* 0x020fc60000010000 */
[----:B------:R-:W1:Y:S01]  /*5db0*/  MUFU.EX2 R17, R17 ;  /* 0x0000001100117308 */ /* 0x000e620000000800 */
[----:B--2---:R-:W-:-:S03]  /*5dc0*/  FADD.FTZ R12, R12, 1 ;  /* 0x3f8000000c0c7421 */ /* 0x004fc60000010000 */
[----:B------:R-:W2:Y:S04]  /*5dd0*/  MUFU.EX2 R34, R34 ;  /* 0x0000002200227308 */ /* 0x000ea80000000800 */
[----:B------:R-:W3:Y:S01]  /*5de0*/  MUFU.EX2 R80, R80 ;  /* 0x0000005000507308 */ /* 0x000ee20000000800 */
[----:B0-----:R-:W-:-:S03]  /*5df0*/  FADD.FTZ R7, R7, 1 ;  /* 0x3f80000007077421 */ /* 0x001fc60000010000 */
[----:B------:R-:W0:Y:S01]  /*5e00*/  MUFU.EX2 R9, R9 ;  /* 0x0000000900097308 */ /* 0x000e220000000800 */
[----:B-1----:R-:W-:-:S03]  /*5e10*/  FADD.FTZ R17, R17, 1 ;  /* 0x3f80000011117421 */ /* 0x002fc60000010000 */
[----:B------:R-:W-:Y:S01]  /*5e20*/  MUFU.RCP R14, R14 ;  /* 0x0000000e000e7308 */ /* 0x000fe20000001000 */
[----:B--2---:R-:W-:Y:S01]  /*5e30*/  FADD.FTZ R34, R34, 1 ;  /* 0x3f80000022227421 */ /* 0x004fe20000010000 */
[----:B---3--:R-:W-:-:S06]  /*5e40*/  FADD.FTZ R80, R80, 1 ;  /* 0x3f80000050507421 */ /* 0x008fcc0000010000 */
[----:B------:R-:W1:Y:S01]  /*5e50*/  MUFU.EX2 R83, R83 ;  /* 0x0000005300537308 */ /* 0x000e620000000800 */
[----:B0-----:R-:W-:-:S03]  /*5e60*/  FADD.FTZ R9, R9, 1 ;  /* 0x3f80000009097421 */ /* 0x001fc60000010000 */
[----:B------:R-:W0:Y:S04]  /*5e70*/  MUFU.EX2 R4, R4 ;  /* 0x0000000400047308 */ /* 0x000e280000000800 */
[----:B------:R-:W2:Y:S04]  /*5e80*/  MUFU.EX2 R85, R85 ;  /* 0x0000005500557308 */ /* 0x000ea80000000800 */
[----:B------:R3:W4:Y:S01]  /*5e90*/  MUFU.RCP R86, R6 ;  /* 0x0000000600567308 */ /* 0x0007220000001000 */
[----:B-1----:R-:W-:Y:S01]  /*5ea0*/  FADD.FTZ R83, R83, 1 ;  /* 0x3f80000053537421 */ /* 0x002fe20000010000 */
[----:B0-----:R-:W-:-:S06]  /*5eb0*/  FADD.FTZ R4, R4, 1 ;  /* 0x3f80000004047421 */ /* 0x001fcc0000010000 */
[----:B------:R-:W0:Y:S01]  /*5ec0*/  MUFU.RCP R91, R8 ;  /* 0x00000008005b7308 */ /* 0x000e220000001000 */
[----:B---3--:R-:W-:Y:S01]  /*5ed0*/  FADD.FTZ R6, R5, 1 ;  /* 0x3f80000005067421 */ /* 0x008fe20000010000 */
[----:B--2---:R-:W-:-:S06]  /*5ee0*/  FADD.FTZ R85, R85, 1 ;  /* 0x3f80000055557421 */ /* 0x004fcc0000010000 */
[----:B------:R-:W1:Y:S01]  /*5ef0*/  MUFU.RCP R87, R12 ;  /* 0x0000000c00577308 */ /* 0x000e620000001000 */
[----:B----4-:R-:W-:-:S07]  /*5f00*/  FMUL.FTZ R15, R15, R86 ;  /* 0x000000560f0f7220 */ /* 0x010fce0000410000 */
[----:B------:R-:W-:Y:S01]  /*5f10*/  MUFU.RCP R11, R11 ;  /* 0x0000000b000b7308 */ /* 0x000fe20000001000 */
[----:B0-----:R-:W-:-:S07]  /*5f20*/  FMUL.FTZ R16, R16, R91 ;  /* 0x0000005b10107220 */ /* 0x001fce0000410000 */
[----:B------:R0:W2:Y:S01]  /*5f30*/  MUFU.RCP R8, R6 ;  /* 0x0000000600087308 */ /* 0x0000a20000001000 */
[----:B-1----:R-:W-:-:S07]  /*5f40*/  FMUL.FTZ R5, R82, R87 ;  /* 0x0000005752057220 */ /* 0x002fce0000410000 */
[----:B------:R-:W1:Y:S01]  /*5f50*/  MUFU.RCP R79, R79 ;  /* 0x0000004f004f7308 */ /* 0x000e620000001000 */
[----:B0-----:R-:W-:-:S07]  /*5f60*/  FMUL.FTZ R6, R13, R14 ;  /* 0x0000000e0d067220 */ /* 0x001fce0000410000 */
[----:B------:R0:W3:Y:S01]  /*5f70*/  MUFU.RCP R12, R9 ;  /* 0x00000009000c7308 */ /* 0x0000e20000001000 */
[----:B--2---:R-:W-:-:S04]  /*5f80*/  FMUL.FTZ R21, R21, R8 ;  /* 0x0000000815157220 */ /* 0x004fc80000410000 */
[----:B------:R-:W-:-:S03]  /*5f90*/  FMUL.FTZ R70, R21, R70 ;  /* 0x0000004615467220 */ /* 0x000fc60000410000 */
[----:B------:R-:W2:Y:S01]  /*5fa0*/  MUFU.RCP R19, R19 ;  /* 0x0000001300137308 */ /* 0x000ea20000001000 */
[----:B0-----:R-:W-:Y:S01]  /*5fb0*/  FMUL.FTZ R9, R10, R11 ;  /* 0x0000000b0a097220 */ /* 0x001fe20000410000 */
[----:B-1----:R-:W-:-:S03]  /*5fc0*/  FMUL.FTZ R11, R78, R79 ;  /* 0x0000004f4e0b7220 */ /* 0x002fc60000410000 */
[----:B------:R-:W-:Y:S01]  /*5fd0*/  FMUL.FTZ R8, R9, R66 ;  /* 0x0000004209087220 */ /* 0x000fe20000410000 */
[----:B------:R-:W-:Y:S02]  /*5fe0*/  FMUL.FTZ R10, R11, R68 ;  /* 0x000000440b0a7220 */ /* 0x000fe40000410000 */
[----:B------:R-:W0:Y:S01]  /*5ff0*/  MUFU.RCP R90, R83 ;  /* 0x00000053005a7308 */ /* 0x000e220000001000 */
[----:B---3--:R-:W-:-:S04]  /*6000*/  FMUL.FTZ R23, R23, R12 ;  /* 0x0000000c17177220 */ /* 0x008fc80000410000 */
[----:B------:R-:W-:-:S03]  /*6010*/  FMUL.FTZ R72, R23, R72 ;  /* 0x0000004817487220 */ /* 0x000fc60000410000 */
[----:B------:R1:W3:Y:S01]  /*6020*/  MUFU.RCP R89, R4 ;  /* 0x0000000400597308 */ /* 0x0002e20000001000 */
[----:B--2---:R-:W-:-:S04]  /*6030*/  FMUL.FTZ R18, R18, R19 ;  /* 0x0000001312127220 */ /* 0x004fc80000410000 */
[----:B------:R-:W-:-:S03]  /*6040*/  FMUL.FTZ R9, R18, R67 ;  /* 0x0000004312097220 */ /* 0x000fc60000410000 */
[----:B------:R-:W2:Y:S01]  /*6050*/  MUFU.RCP R7, R7 ;  /* 0x0000000700077308 */ /* 0x000ea20000001000 */
[----:B-1----:R-:W-:Y:S01]  /*6060*/  FMUL.FTZ R4, R5, R62 ;  /* 0x0000003e05047220 */ /* 0x002fe20000410000 */
[----:B0-----:R-:W-:Y:S01]  /*6070*/  FMUL.FTZ R14, R81, R90 ;  /* 0x0000005a510e7220 */ /* 0x001fe20000410000 */
[----:B------:R-:W-:Y:S01]  /*6080*/  FMUL.FTZ R5, R6, R63 ;  /* 0x0000003f06057220 */ /* 0x000fe20000410000 */
[----:B------:R-:W-:Y:S02]  /*6090*/  FMUL.FTZ R6, R15, R64 ;  /* 0x000000400f067220 */ /* 0x000fe40000410000 */
[----:B------:R-:W-:Y:S02]  /*60a0*/  FMUL.FTZ R11, R14, R69 ;  /* 0x000000450e0b7220 */ /* 0x000fe40000410000 */
[----:B------:R-:W0:Y:S01]  /*60b0*/  MUFU.RCP R17, R17 ;  /* 0x0000001100117308 */ /* 0x000e220000001000 */
[----:B------:R-:W-:Y:S01]  /*60c0*/  F2FP.BF16.F32.PACK_AB R5, R70, R5 ;  /* 0x000000054605723e */ /* 0x000fe200000010ff */
[----:B---3--:R-:W-:-:S04]  /*60d0*/  FMUL.FTZ R20, R20, R89 ;  /* 0x0000005914147220 */ /* 0x008fc80000410000 */
[----:B------:R-:W-:Y:S01]  /*60e0*/  FMUL.FTZ R71, R20, R71 ;  /* 0x0000004714477220 */ /* 0x000fe20000410000 */
[----:B------:R-:W-:Y:S01]  /*60f0*/  IMAD.WIDE.U32 R20, R0, UR8, R30 ;  /* 0x0000000800147c25 */ /* 0x000fe2000f8e001e */
[----:B------:R-:W1:Y:S03]  /*6100*/  MUFU.RCP R34, R34 ;  /* 0x0000002200227308 */ /* 0x000e660000001000 */
[----:B--2---:R-:W-:Y:S01]  /*6110*/  FMUL.FTZ R22, R22, R7 ;  /* 0x0000000716167220 */ /* 0x004fe20000410000 */
[----:B------:R-:W-:Y:S01]  /*6120*/  FMUL.FTZ R7, R16, R65 ;  /* 0x0000004110077220 */ /* 0x000fe20000410000 */
[----:B------:R-:W-:Y:S01]  /*6130*/  F2FP.BF16.F32.PACK_AB R4, R71, R4 ;  /* 0x000000044704723e */ /* 0x000fe200000010ff */
[----:B------:R-:W-:Y:S02]  /*6140*/  IMAD R21, R0, UR9, R21 ;  /* 0x0000000900157c24 */ /* 0x000fe4000f8e0215 */
[----:B------:R-:W-:Y:S01]  /*6150*/  FMUL.FTZ R73, R22, R73 ;  /* 0x0000004916497220 */ /* 0x000fe20000410000 */
[----:B------:R-:W2:Y:S01]  /*6160*/  MUFU.RCP R80, R80 ;  /* 0x0000005000507308 */ /* 0x000ea20000001000 */
[----:B------:R-:W-:Y:S01]  /*6170*/  F2FP.BF16.F32.PACK_AB R7, R72, R7 ;  /* 0x000000074807723e */ /* 0x000fe200000010ff */
[----:B0-----:R-:W-:Y:S01]  /*6180*/  FMUL.FTZ R32, R32, R17 ;  /* 0x0000001120207220 */ /* 0x001fe20000410000 */
[----:B------:R-:W-:Y:S01]  /*6190*/  BAR.SYNC.DEFER_BLOCKING 0x0 ;  /* 0x0000000000007b1d */ /* 0x000fe20000010000 */
[----:B------:R-:W-:Y:S01]  /*61a0*/  F2FP.BF16.F32.PACK_AB R6, R73, R6 ;  /* 0x000000064906723e */ /* 0x000fe200000010ff */
[----:B------:R-:W-:-:S04]  /*61b0*/  IMAD.WIDE.U32 R20, R37, UR10, R20 ;  /* 0x0000000a25147c25 */ /* 0x000fc8000f8e0014 */
[----:B------:R-:W-:Y:S01]  /*61c0*/  FMUL.FTZ R75, R32, R75 ;  /* 0x0000004b204b7220 */ /* 0x000fe20000410000 */
[----:B------:R-:W0:Y:S01]  /*61d0*/  MUFU.RCP R13, R85 ;  /* 0x00000055000d7308 */ /* 0x000e220000001000 */
[----:B-1----:R-:W-:-:S03]  /*61e0*/  FMUL.FTZ R33, R33, R34 ;  /* 0x0000002221217220 */ /* 0x002fc60000410000 */
[----:B------:R-:W-:Y:S01]  /*61f0*/  F2FP.BF16.F32.PACK_AB R8, R75, R8 ;  /* 0x000000084b08723e */ /* 0x000fe200000010ff */
[----:B------:R-:W1:Y:S01]  /*6200*/  LDC.64 R22, c[0x0][0x4c0] ;  /* 0x00013000ff167b82 */ /* 0x000e620000000a00 */
[----:B------:R-:W-:Y:S01]  /*6210*/  FMUL.FTZ R74, R33, R74 ;  /* 0x0000004a214a7220 */ /* 0x000fe20000410000 */
[----:B--2---:R-:W-:-:S04]  /*6220*/  FMUL.FTZ R12, R35, R80 ;  /* 0x00000050230c7220 */ /* 0x004fc80000410000 */
[----:B------:R-:W-:Y:S01]  /*6230*/  F2FP.BF16.F32.PACK_AB R9, R74, R9 ;  /* 0x000000094a09723e */ /* 0x000fe200000010ff */
[----:B------:R-:W-:Y:S01]  /*6240*/  FMUL.FTZ R77, R12, R77 ;  /* 0x0000004d0c4d7220 */ /* 0x000fe20000410000 */
[----:B0-----:R-:W-:-:S04]  /*6250*/  FMUL.FTZ R13, R84, R13 ;  /* 0x0000000d540d7220 */ /* 0x001fc80000410000 */
[----:B------:R-:W-:Y:S01]  /*6260*/  F2FP.BF16.F32.PACK_AB R10, R77, R10 ;  /* 0x0000000a4d0a723e */ /* 0x000fe200000010ff */
[----:B------:R0:W-:Y:S01]  /*6270*/  STS.128 [R59], R4 ;  /* 0x000000043b007388 */ /* 0x0001e20000000c00 */
[----:B------:R-:W-:-:S05]  /*6280*/  FMUL.FTZ R76, R13, R76 ;  /* 0x0000004c0d4c7220 */ /* 0x000fca0000410000 */
[----:B------:R-:W-:-:S05]  /*6290*/  F2FP.BF16.F32.PACK_AB R11, R76, R11 ;  /* 0x0000000b4c0b723e */ /* 0x000fca00000010ff */
[----:B------:R-:W-:Y:S01]  /*62a0*/  STS.128 [R59+0x10], R8 ;  /* 0x000010083b007388 */ /* 0x000fe20000000c00 */
[----:B------:R-:W-:-:S03]  /*62b0*/  NOP ;  /* 0x0000000000007918 */ /* 0x000fc60000000000 */
[----:B------:R-:W2:Y:S01]  /*62c0*/  LDS.128 R12, [R58] ;  /* 0x000000003a0c7984 */ /* 0x000ea20000000c00 */
[----:B0-----:R-:W-:Y:S01]  /*62d0*/  IMAD R5, R37, UR11, R21 ;  /* 0x0000000b25057c24 */ /* 0x001fe2000f8e0215 */
[C---:B-1----:R-:W-:Y:S02]  /*62e0*/  LEA R4, P0, R20.reuse, R22, 0x1 ;  /* 0x0000001614047211 */ /* 0x042fe400078008ff */
[----:B------:R-:W0:Y:S02]  /*62f0*/  LDS.128 R16, [R58+0x200] ;  /* 0x000200003a107984 */ /* 0x000e240000000c00 */
[----:B------:R-:W-:Y:S02]  /*6300*/  LEA.HI.X R5, R20, R23, R5, 0x1, P0 ;  /* 0x0000001714057211 */ /* 0x000fe400000f0c05 */
[----:B------:R-:W-:Y:S01]  /*6310*/  ISETP.NE.AND P0, PT, R48, UR4, PT ;  /* 0x0000000430007c0c */ /* 0x000fe2000bf05270 */
[----:B------:R-:W-:-:S05]  /*6320*/  IMAD.WIDE.U32 R4, R57, 0x10, R4 ;  /* 0x0000001039047825 */ /* 0x000fca00078e0004 */
[----:B--2---:R1:W-:Y:S04]  /*6330*/  STG.E.128 desc[UR14][R4.64], R12 ;  /* 0x0000000c04007986 */ /* 0x0043e8000c101d0e */
[----:B0-----:R1:W-:Y:S03]  /*6340*/  STG.E.128 desc[UR14][R4.64+0x200], R16 ;  /* 0x0002001004007986 */ /* 0x0013e6000c101d0e */
[----:B------:R-:W-:Y:S05]  /*6350*/  @P0 BRA `(.L_x_5104) ;  /* 0xffffffac00100947 */ /* 0x000fea000383ffff */
[----:B------:R-:W-:Y:S05]  /*6360*/  EXIT ;  /* 0x000000000000794d */ /* 0x000fea0003800000 */
.L_x_5105:
        /* <DEDUP_REMOVED lines=9> */
.L_x_8058:


//--------------------- .text._Z25selective_scan_fwd_kernelI32Selective_Scan_fwd_kernel_traitsILi128ELi16ELi1ELb1ELb1ELb1ELb1ELb1EN3c108BFloat16EffEEv13SSMParamsBase --------------------------
	.section	.text._Z25selective_scan_fwd_kernelI32Selective_Scan_fwd_kernel_traitsILi128ELi16ELi1ELb1ELb1ELb1ELb1ELb1EN3c108BFloat16EffEEv13SSMParamsBase,"ax",@progbits
	.align	128
        .global         _Z25selective_scan_fwd_kernelI32Selective_Scan_fwd_kernel_traitsILi128ELi16ELi1ELb1ELb1ELb1ELb1ELb1EN3c108BFloat16EffEEv13SSMParamsBase
        .type           _Z25selective_scan_fwd_kernelI32Selective_Scan_fwd_kernel_traitsILi128ELi16ELi1ELb1ELb1ELb1ELb1ELb1EN3c108BFloat16EffEEv13SSMParamsBase,@function
        .size           _Z25selective_scan_fwd_kernelI32Selective_Scan_fwd_kernel_traitsILi128ELi16ELi1ELb1ELb1ELb1ELb1ELb1EN3c108BFloat16EffEEv13SSMParamsBase,(.L_x_8059 - _Z25selective_scan_fwd_kernelI32Selective_Scan_fwd_kernel_traitsILi128ELi16ELi1ELb1ELb1ELb1ELb1ELb1EN3c108BFloat16EffEEv13SSMParamsBase)
        .other          _Z25selective_scan_fwd_kernelI32Selective_Scan_fwd_kernel_traitsILi128ELi16ELi1ELb1ELb1ELb1ELb1ELb1EN3c108BFloat16EffEEv13SSMParamsBase,@"STO_CUDA_ENTRY STV_DEFAULT"
_Z25selective_scan_fwd_kernelI32Selective_Scan_fwd_kernel_traitsILi128ELi16ELi1ELb1ELb1ELb1ELb1ELb1EN3c108BFloat16EffEEv13SSMParamsBase:
.text._Z25selective_scan_fwd_kernelI32Selective_Scan_fwd_kernel_traitsILi128ELi16ELi1ELb1ELb1ELb1ELb1ELb1EN3c108BFloat16EffEEv13SSMParamsBase:
        /* <DEDUP_REMOVED lines=58> */
.L_x_5106:
        /* <DEDUP_REMOVED lines=101> */
.L_x_5107:
        /* <DEDUP_REMOVED lines=10> */
.L_x_5108:
        /* <DEDUP_REMOVED lines=100> */
.L_x_5109:
        /* <DEDUP_REMOVED lines=35> */
.L_x_5110:
[----:B------:R-:W-:-:S06]  /*1300*/  UISETP.GE.AND UP0, UPT, UR36, 0x1, UPT ;  /* 0x000000012400788c */ /* 0x000fcc000bf06270 */
[----:B------:R-:W-:-:S13]  /*1310*/  PLOP3.LUT P0, PT, PT, PT, UP0, 0x80, 0x8 ;  /* 0x000000000008781c */ /* 0x000fda0003f0f008 */
[----:B------:R-:W-:Y:S05]  /*1320*/  @!P0 EXIT ;  /* 0x000000000000894d */ /* 0x000fea0003800000 */
[----:B------:R-:W-:Y:S01]  /*1330*/  UMOV UR7, URZ ;  /* 0x000000ff00077c82 */ /* 0x000fe20008000000 */
[----:B------:R-:W-:-:S05]  /*1340*/  UMOV UR8, URZ ;  /* 0x000000ff00087c82 */ /* 0x000fca0008000000 */
.L_x_5154:
        /* <DEDUP_REMOVED lines=388> */
.L_x_5112:
[----:B------:R-:W-:Y:S05]  /*2b90*/  BSYNC.RECONVERGENT B0 ;  /* 0x0000000000007941 */ /* 0x000fea0003800200 */
.L_x_5111:
        /* <DEDUP_REMOVED lines=38> */
.L_x_5114:
[----:B------:R-:W-:Y:S05]  /*2e00*/  BSYNC.RECONVERGENT B0 ;  /* 0x0000000000007941 */ /* 0x000fea0003800200 */
.L_x_5113:
        /* <DEDUP_REMOVED lines=38> */
.L_x_5116:
[----:B------:R-:W-:Y:S05]  /*3070*/  BSYNC.RECONVERGENT B0 ;  /* 0x0000000000007941 */ /* 0x000fea0003800200 */
.L_x_5115:
        /* <DEDUP_REMOVED lines=38> */
.L_x_5118:
[----:B------:R-:W-:Y:S05]  /*32e0*/  BSYNC.RECONVERGENT B0 ;  /* 0x0000000000007941 */ /* 0x000fea0003800200 */
.L_x_5117:
        /* <DEDUP_REMOVED lines=38> */
.L_x_5120:
[----:B------:R-:W-:Y:S05]  /*3550*/  BSYNC.RECONVERGENT B0 ;  /* 0x0000000000007941 */ /* 0x000fea0003800200 */
.L_x_5119:
        /* <DEDUP_REMOVED lines=38> */
.L_x_5122:
[----:B------:R-:W-:Y:S05]  /*37c0*/  BSYNC.RECONVERGENT B0 ;  /* 0x0000000000007941 */ /* 0x000fea0003800200 */
.L_x_5121:
        /* <DEDUP_REMOVED lines=38> */
.L_x_5124:
[----:B------:R-:W-:Y:S05]  /*3a30*/  BSYNC.RECONVERGENT B0 ;  /* 0x0000000000007941 */ /* 0x000fea0003800200 */
.L_x_5123:
        /* <DEDUP_REMOVED lines=38> */
.L_x_5126:
[----:B------:R-:W-:Y:S05]  /*3ca0*/  BSYNC.RECONVERGENT B0 ;  /* 0x0000000000007941 */ /* 0x000fea0003800200 */
.L_x_5125:
        /* <DEDUP_REMOVED lines=38> */
.L_x_5128:
[----:B------:R-:W-:Y:S05]  /*3f10*/  BSYNC.RECONVERGENT B0 ;  /* 0x0000000000007941 */ /* 0x000fea0003800200 */
.L_x_5127:
        /* <DEDUP_REMOVED lines=38> */
.L_x_5130:
[----:B------:R-:W-:Y:S05]  /*4180*/  BSYNC.RECONVERGENT B0 ;  /* 0x0000000000007941 */ /* 0x000fea0003800200 */
.L_x_5129:
        /* <DEDUP_REMOVED lines=38> */
.L_x_5132:
[----:B------:R-:W-:Y:S05]  /*43f0*/  BSYNC.RECONVERGENT B0 ;  /* 0x0000000000007941 */ /* 0x000fea0003800200 */
.L_x_5131:
        /* <DEDUP_REMOVED lines=38> */
.L_x_5134:
[----:B------:R-:W-:Y:S05]  /*4660*/  BSYNC.RECONVERGENT B0 ;  /* 0x0000000000007941 */ /* 0x000fea0003800200 */
.L_x_5133:
        /* <DEDUP_REMOVED lines=43> */
.L_x_5136:
[----:B------:R-:W-:Y:S05]  /*4920*/  BSYNC.RECONVERGENT B0 ;  /* 0x0000000000007941 */ /* 0x000fea0003800200 */
.L_x_5135:
        /* <DEDUP_REMOVED lines=43> */
.L_x_5138:
[----:B------:R-:W-:Y:S05]  /*4be0*/  BSYNC.RECONVERGENT B0 ;  /* 0x0000000000007941 */ /* 0x000fea0003800200 */
.L_x_5137:
        /* <DEDUP_REMOVED lines=43> */
.L_x_5140:
[----:B------:R-:W-:Y:S05]  /*4ea0*/  BSYNC.RECONVERGENT B0 ;  /* 0x0000000000007941 */ /* 0x000fea0003800200 */
.L_x_5139:
        /* <DEDUP_REMOVED lines=43> */
.L_x_5142:
[----:B------:R-:W-:Y:S05]  /*5160*/  BSYNC.RECONVERGENT B0 ;  /* 0x0000000000007941 */ /* 0x000fea0003800200 */
.L_x_5141:
        /* <DEDUP_REMOVED lines=64> */
.L_x_5153:
        /* <DEDUP_REMOVED lines=465> */
.L_x_5145:
[----:B------:R-:W-:Y:S01]  /*7280*/  IMAD.MOV.U32 R85, RZ, RZ, RZ ;  /* 0x000000ffff557224 */ /* 0x000fe200078e00ff */
[----:B------:R-:W-:Y:S06]  /*7290*/  BRA.U !UP2, `(.L_x_5144) ;  /* 0x000000010a147547 */ /* 0x000fec000b800000 */
[----:B------:R-:W-:-:S04]  /*72a0*/  UIADD3 UR10, UP0, UPT, UR32, UR12, URZ ;  /* 0x0000000c200a7290 */ /* 0x000fc8000ff1e0ff */
[----:B------:R-:W-:Y:S02]  /*72b0*/  UIADD3.X UR11, UPT, UPT, UR33, UR13, URZ, UP0, !UPT ;  /* 0x0000000d210b7290 */ /* 0x000fe400087fe4ff */
[----:B------:R-:W-:-:S04]  /*72c0*/  IMAD.U32 R40, RZ, RZ, UR10 ;  /* 0x0000000aff287e24 */ /* 0x000fc8000f8e00ff */
[----:B------:R-:W-:-:S05]  /*72d0*/  IMAD.U32 R41, RZ, RZ, UR11 ;  /* 0x0000000bff297e24 */ /* 0x000fca000f8e00ff */
[----:B------:R1:W5:Y:S02]  /*72e0*/  LDG.E R85, desc[UR34][R40.64] ;  /* 0x0000002228557981 */ /* 0x000364000c1e1900 */
.L_x_5144:
        /* <DEDUP_REMOVED lines=107> */
.L_x_5147:
[----:B------:R-:W-:Y:S05]  /*79a0*/  BSYNC.RECONVERGENT B0 ;  /* 0x0000000000007941 */ /* 0x000fea0003800200 */
.L_x_5146:
        /* <DEDUP_REMOVED lines=40> */
.L_x_5151:
        /* <DEDUP_REMOVED lines=35> */
.L_x_5152:
        /* <DEDUP_REMOVED lines=10> */
.L_x_5150:
        /* <DEDUP_REMOVED lines=9> */
.L_x_5149:
[----:B------:R-:W-:Y:S05]  /*7f90*/  BSYNC.RECONVERGENT B0 ;  /* 0x0000000000007941 */ /* 0x000fea0003800200 */
.L_x_5148:
        /* <DEDUP_REMOVED lines=32> */
.L_x_5143:
        /* <DEDUP_REMOVED lines=441> */
.L_x_5155:
        /* <DEDUP_REMOVED lines=13> */
.L_x_8059:


//--------------------- .text._Z25selective_scan_fwd_kernelI32Selective_Scan_fwd_kernel_traitsILi32ELi16ELi1ELb0ELb1ELb1ELb0ELb0EN3c108BFloat16EffEEv13SSMParamsBase --------------------------
	.section	.text._Z25selective_scan_fwd_kernelI32Selective_Scan_fwd_kernel_traitsILi32ELi16ELi1ELb0ELb1ELb1ELb0ELb0EN3c108BFloat16EffEEv13SSMParamsBase,"ax",@progbits
	.align	128
        .global         _Z25selective_scan_fwd_kernelI32Selective_Scan_fwd_kernel_traitsILi32ELi16ELi1ELb0ELb1ELb1ELb0ELb0EN3c108BFloat16EffEEv13SSMParamsBase
        .type           _Z25selective_scan_fwd_kernelI32Selective_Scan_fwd_kernel_traitsILi32ELi16ELi1ELb0ELb1ELb1ELb0ELb0EN3c108BFloat16EffEEv13SSMParamsBase,@function
        .size           _Z25selective_scan_fwd_kernelI32Selective_Scan_fwd_kernel_traitsILi32ELi16ELi1ELb0ELb1ELb1ELb0ELb0EN3c108BFloat16EffEEv13SSMParamsBase,(.L_x_8060 - _Z25selective_scan_fwd_kernelI32Selective_Scan_fwd_kernel_traitsILi32ELi16ELi1ELb0ELb1ELb1ELb0ELb0EN3c108BFloat16EffEEv13SSMParamsBase)
        .other          _Z25selective_scan_fwd_kernelI32Selective_Scan_fwd_kernel_traitsILi32ELi16ELi1ELb0ELb1ELb1ELb0ELb0EN3c108BFloat16EffEEv13SSMParamsBase,@"STO_CUDA_ENTRY STV_DEFAULT"
_Z25selective_scan_fwd_kernelI32Selective_Scan_fwd_kernel_traitsILi32ELi16ELi1ELb0ELb1ELb1ELb0ELb0EN3c108BFloat16EffEEv13SSMParamsBase:
.text._Z25selective_scan_fwd_kernelI32Selective_Scan_fwd_kernel_traitsILi32ELi16ELi1ELb0ELb1ELb1ELb0ELb0EN3c108BFloat16EffEEv13SSMParamsBase:
        /* <DEDUP_REMOVED lines=38> */
.L_x_5156:
        /* <DEDUP_REMOVED lines=85> */
.L_x_5157:
        /* <DEDUP_REMOVED lines=11> */
.L_x_5158:
        /* <DEDUP_REMOVED lines=72> */
.L_x_5159:
        /* <DEDUP_REMOVED lines=30> */
.L_x_5160:
        /* <DEDUP_REMOVED lines=51> */
.L_x_5200:
        /* <DEDUP_REMOVED lines=92> */
[----:B------:R-:W-:Y:S02]  /*17b0*/  LEA R48, R27, UR6, 0x1 ;  /* 0x000000061b307c11 */ /* 0x000fe4000f8e08ff */
[-C--:B------:R-:W-:Y:S01]  /*17c0*/  LEA.HI.SX32 R13, R13, R52.reuse, 0x1b ;  /* 0x000000340d0d7211 */ /* 0x080fe200078fdaff */
[C---:B------:R-:W-:Y:S01]  /*17d0*/  VIADD R27, R52.reuse, 0x120 ;  /* 0x00000120341b7836 */ /* 0x040fe20000000000 */
[----:B------:R-:W-:Y:S01]  /*17e0*/  LEA R47, R33, UR6, 0x1 ;  /* 0x00000006212f7c11 */ /* 0x000fe2000f8e08ff */
[C---:B------:R-:W-:Y:S01]  /*17f0*/  VIADD R33, R52.reuse, 0x140 ;  /* 0x0000014034217836 */ /* 0x040fe20000000000 */
[----:B------:R-:W-:Y:S02]  /*1800*/  LEA R46, R35, UR6, 0x1 ;  /* 0x00000006232e7c11 */ /* 0x000fe4000f8e08ff */
[----:B------:R-:W-:Y:S02]  /*1810*/  LEA.HI.SX32 R37, R37, R52, 0x1b ;  /* 0x0000003425257211 */ /* 0x000fe400078fdaff */
[----:B------:R-:W-:Y:S01]  /*1820*/  LEA R44, R13, UR6, 0x1 ;  /* 0x000000060d2c7c11 */ /* 0x000fe2000f8e08ff */
[C---:B------:R-:W-:Y:S01]  /*1830*/  VIADD R13, R52.reuse, 0x180 ;  /* 0x00000180340d7836 */ /* 0x040fe20000000000 */
[----:B------:R-:W-:-:S02]  /*1840*/  IADD3 R35, PT, PT, R52, 0x160, RZ ;  /* 0x0000016034237810 */ /* 0x000fc40007ffe0ff */
[-C--:B------:R-:W-:Y:S02]  /*1850*/  LEA.HI.SX32 R27, R27, R52.reuse, 0x1b ;  /* 0x000000341b1b7211 */ /* 0x080fe400078fdaff */
[----:B------:R-:W-:Y:S02]  /*1860*/  LEA R45, R37, UR6, 0x1 ;  /* 0x00000006252d7c11 */ /* 0x000fe4000f8e08ff */
[-C--:B------:R-:W-:Y:S02]  /*1870*/  LEA.HI.SX32 R33, R33, R52.reuse, 0x1b ;  /* 0x0000003421217211 */ /* 0x080fe400078fdaff */
[-C--:B------:R-:W-:Y:S02]  /*1880*/  LEA.HI.SX32 R35, R35, R52.reuse, 0x1b ;  /* 0x0000003423237211 */ /* 0x080fe400078fdaff */
[----:B------:R-:W-:Y:S02]  /*1890*/  LEA.HI.SX32 R13, R13, R52, 0x1b ;  /* 0x000000340d0d7211 */ /* 0x000fe400078fdaff */
[----:B------:R-:W-:-:S02]  /*18a0*/  LEA R42, R27, UR6, 0x1 ;  /* 0x000000061b2a7c11 */ /* 0x000fc4000f8e08ff */
[----:B------:R-:W-:Y:S02]  /*18b0*/  LEA R41, R33, UR6, 0x1 ;  /* 0x0000000621297c11 */ /* 0x000fe4000f8e08ff */
[----:B------:R-:W-:Y:S02]  /*18c0*/  LEA R40, R35, UR6, 0x1 ;  /* 0x0000000623287c11 */ /* 0x000fe4000f8e08ff */
[----:B------:R-:W-:Y:S02]  /*18d0*/  LEA R39, R13, UR6, 0x1 ;  /* 0x000000060d277c11 */ /* 0x000fe4000f8e08ff */
[-C--:B------:R-:W-:Y:S02]  /*18e0*/  ISETP.GE.AND P6, PT, R82, R53.reuse, PT ;  /* 0x000000355200720c */ /* 0x080fe40003fc6270 */
[----:B------:R-:W-:Y:S02]  /*18f0*/  P2R R79, PR, RZ, 0x20 ;  /* 0x00000020ff4f7803 */ /* 0x000fe40000000000 */
[----:B------:R-:W-:-:S02]  /*1900*/  ISETP.GE.AND P5, PT, R84, R53, PT ;  /* 0x000000355400720c */ /* 0x000fc40003fa6270 */
[----:B------:R-:W-:Y:S02]  /*1910*/  PRMT R30, RZ, 0x7610, R30 ;  /* 0x00007610ff1e7816 */ /* 0x000fe4000000001e */
[----:B------:R-:W-:Y:S02]  /*1920*/  PRMT R33, RZ, 0x7610, R33 ;  /* 0x00007610ff217816 */ /* 0x000fe40000000021 */
[----:B------:R-:W-:Y:S02]  /*1930*/  PRMT R32, RZ, 0x7610, R32 ;  /* 0x00007610ff207816 */ /* 0x000fe40000000020 */
        /* <DEDUP_REMOVED lines=11> */
[----:B------:R-:W-:-:S03]  /*19f0*/  VIADD R15, R52, 0x1a0 ;  /* 0x000001a0340f7836 */ /* 0x000fc60000000000 */
[----:B------:R2:W-:Y:S01]  /*1a00*/  STS.U16 [R46+0x140], R19 ;  /* 0x000140132e007388 */ /* 0x0005e20000000400 */
[C---:B-1----:R-:W-:Y:S01]  /*1a10*/  IADD3 R17, PT, PT, R52.reuse, 0x1c0, RZ ;  /* 0x000001c034117810 */ /* 0x042fe20007ffe0ff */
[C---:B------:R-:W-:Y:S01]  /*1a20*/  IMAD.SHL.U32 R0, R52.reuse, 0x10, RZ ;  /* 0x0000001034007824 */ /* 0x040fe200078e00ff */
[-C--:B------:R-:W-:Y:S01]  /*1a30*/  LEA.HI.SX32 R15, R15, R52.reuse, 0x1b ;  /* 0x000000340f0f7211 */ /* 0x080fe200078fdaff */
[----:B------:R-:W-:Y:S01]  /*1a40*/  STS.U16 [R45+0x180], R18 ;  /* 0x000180122d007388 */ /* 0x000fe20000000400 */
[-C--:B------:R-:W-:Y:S01]  /*1a50*/  LEA.HI.SX32 R17, R17, R52.reuse, 0x1b ;  /* 0x0000003411117211 */ /* 0x080fe200078fdaff */
[----:B--2---:R-:W-:Y:S02]  /*1a60*/  VIADD R19, R52, 0x1e0 ;  /* 0x000001e034137836 */ /* 0x004fe40000000000 */
        /* <DEDUP_REMOVED lines=102> */
[----:B-1----:R-:W-:-:S05]  /*20d0*/  SHF.L.U32 R34, R34, 0x10, RZ ;  /* 0x0000001022227819 */ /* 0x002fca00000006ff */
[----:B------:R-:W-:-:S05]  /*20e0*/  FADD.FTZ R95, R34, R65 ;  /* 0x00000041225f7221 */ /* 0x000fca0000010000 */
[----:B------:R-:W-:-:S04]  /*20f0*/  FSETP.GTU.FTZ.AND P0, PT, R95, 20, PT ;  /* 0x41a000005f00780b */ /* 0x000fc80003f1c000 */
[----:B0-----:R-:W-:Y:S01]  /*2100*/  ISETP.EQ.OR P0, PT, RZ, UR4, P0 ;  /* 0x00000004ff007c0c */ /* 0x001fe20008702670 */
[----:B--2---:R-:W-:Y:S02]  /*2110*/  IMAD.U32 R140, R35, 0x10000, RZ ;  /* 0x00010000238c7824 */ /* 0x004fe400078e00ff */
[----:B---3--:R-:W-:Y:S01]  /*2120*/  IMAD.U32 R142, R87, 0x10000, RZ ;  /* 0x00010000578e7824 */ /* 0x008fe200078e00ff */
[----:B----4-:R-:W-:Y:S01]  /*2130*/  SHF.L.U32 R34, R79, 0x10, RZ ;  /* 0x000000104f227819 */ /* 0x010fe200000006ff */
[--C-:B------:R-:W-:Y:S02]  /*2140*/  FADD.FTZ R93, R140, R65.reuse ;  /* 0x000000418c5d7221 */ /* 0x100fe40000010000 */
[--C-:B------:R-:W-:Y:S02]  /*2150*/  FADD.FTZ R91, R142, R65.reuse ;  /* 0x000000418e5b7221 */ /* 0x100fe40000010000 */
[----:B------:R-:W-:Y:S01]  /*2160*/  FADD.FTZ R89, R34, R65 ;  /* 0x0000004122597221 */ /* 0x000fe20000010000 */
        /* <DEDUP_REMOVED lines=33> */
.L_x_5162:
[----:B------:R-:W-:Y:S05]  /*2380*/  BSYNC.RECONVERGENT B0 ;  /* 0x0000000000007941 */ /* 0x000fea0003800200 */
.L_x_5161:
        /* <DEDUP_REMOVED lines=37> */
.L_x_5164:
[----:B------:R-:W-:Y:S05]  /*25e0*/  BSYNC.RECONVERGENT B0 ;  /* 0x0000000000007941 */ /* 0x000fea0003800200 */
.L_x_5163:
[----:B------:R-:W-:Y:S01]  /*25f0*/  SHF.L.U32 R34, R81, 0x10, RZ ;  /* 0x0000001051227819 */ /* 0x000fe200000006ff */
        /* <DEDUP_REMOVED lines=34> */
.L_x_5166:
[----:B------:R-:W-:Y:S05]  /*2820*/  BSYNC.RECONVERGENT B0 ;  /* 0x0000000000007941 */ /* 0x000fea0003800200 */
.L_x_5165:
        /* <DEDUP_REMOVED lines=37> */
.L_x_5168:
[----:B------:R-:W-:Y:S05]  /*2a80*/  BSYNC.RECONVERGENT B0 ;  /* 0x0000000000007941 */ /* 0x000fea0003800200 */
.L_x_5167:
        /* <DEDUP_REMOVED lines=35> */
.L_x_5170:
[----:B------:R-:W-:Y:S05]  /*2cc0*/  BSYNC.RECONVERGENT B0 ;  /* 0x0000000000007941 */ /* 0x000fea0003800200 */
.L_x_5169:
        /* <DEDUP_REMOVED lines=37> */
.L_x_5172:
[----:B------:R-:W-:Y:S05]  /*2f20*/  BSYNC.RECONVERGENT B0 ;  /* 0x0000000000007941 */ /* 0x000fea0003800200 */
.L_x_5171:
        /* <DEDUP_REMOVED lines=35> */
.L_x_5174:
[----:B------:R-:W-:Y:S05]  /*3160*/  BSYNC.RECONVERGENT B0 ;  /* 0x0000000000007941 */ /* 0x000fea0003800200 */
.L_x_5173:
        /* <DEDUP_REMOVED lines=37> */
.L_x_5176:
[----:B------:R-:W-:Y:S05]  /*33c0*/  BSYNC.RECONVERGENT B0 ;  /* 0x0000000000007941 */ /* 0x000fea0003800200 */
.L_x_5175:
        /* <DEDUP_REMOVED lines=35> */
.L_x_5178:
[----:B------:R-:W-:Y:S05]  /*3600*/  BSYNC.RECONVERGENT B0 ;  /* 0x0000000000007941 */ /* 0x000fea0003800200 */
.L_x_5177:
[----:B------:R-:W-:Y:S01]  /*3610*/  ISETP.EQ.OR P3, PT, RZ, UR4, P1 ;  /* 0x00000004ff007c0c */ /* 0x000fe20008f62670 */
[----:B------:R-:W-:Y:S01]  /*3620*/  BSSY.RECONVERGENT B0, `(.L_x_5179) ;  /* 0x0000025000007945 */ /* 0x000fe20003800200 */
[----:B------:R-:W-:Y:S01]  /*3630*/  SHF.L.U32 R32, R29, 0x10, RZ ;  /* 0x000000101d207819 */ /* 0x000fe200000006ff */
[----:B------:R-:W-:Y:S01]  /*3640*/  IMAD.WIDE.U32 R30, R53, 0x2, R138 ;  /* 0x00000002351e7825 */ /* 0x000fe200078e008a */
        /* <DEDUP_REMOVED lines=34> */
.L_x_5180:
[----:B------:R-:W-:Y:S05]  /*3870*/  BSYNC.RECONVERGENT B0 ;  /* 0x0000000000007941 */ /* 0x000fea0003800200 */
.L_x_5179:
[----:B------:R-:W-:Y:S01]  /*3880*/  SHF.L.U32 R28, R28, 0x10, RZ ;  /* 0x000000101c1c7819 */ /* 0x000fe200000006ff */
[----:B------:R-:W-:Y:S01]  /*3890*/  BSSY.RECONVERGENT B0, `(.L_x_5181) ;  /* 0x0000024000007945 */ /* 0x000fe20003800200 */
[----:B------:R-:W-:Y:S01]  /*38a0*/  FSETP.GTU.FTZ.AND P2, PT, R103, 20, PT ;  /* 0x41a000006700780b */ /* 0x000fe20003f5c000 */
[----:B------:R-:W-:-:S04]  /*38b0*/  IMAD.WIDE.U32 R136, R53, 0x2, R136 ;  /* 0x0000000235887825 */ /* 0x000fc800078e0088 */
[----:B------:R-:W-:Y:S01]  /*38c0*/  FADD.FTZ R105, R28, R65 ;  /* 0x000000411c697221 */ /* 0x000fe20000010000 */
[----:B------:R-:W-:Y:S01]  /*38d0*/  IMAD.MOV.U32 R138, RZ, RZ, R30 ;  /* 0x000000ffff8a7224 */ /* 0x000fe200078e001e */
        /* <DEDUP_REMOVED lines=31> */
.L_x_5182:
[----:B------:R-:W-:Y:S05]  /*3ad0*/  BSYNC.RECONVERGENT B0 ;  /* 0x0000000000007941 */ /* 0x000fea0003800200 */
.L_x_5181:
[----:B------:R-:W-:Y:S01]  /*3ae0*/  ISETP.EQ.OR P0, PT, RZ, UR4, P0 ;  /* 0x00000004ff007c0c */ /* 0x000fe20008702670 */
[----:B------:R-:W-:Y:S01]  /*3af0*/  IMAD.U32 R30, R11, 0x10000, RZ ;  /* 0x000100000b1e7824 */ /* 0x000fe200078e00ff */
[----:B------:R-:W-:Y:S01]  /*3b00*/  BSSY.RECONVERGENT B0, `(.L_x_5183) ;  /* 0x0000025000007945 */ /* 0x000fe20003800200 */
[----:B------:R-:W-:Y:S01]  /*3b10*/  FSETP.GTU.FTZ.AND P1, PT, R105, 20, PT ;  /* 0x41a000006900780b */ /* 0x000fe20003f3c000 */
[----:B------:R-:W-:Y:S01]  /*3b20*/  IMAD.MOV.U32 R139, RZ, RZ, R31 ;  /* 0x000000ffff8b7224 */ /* 0x000fe200078e001f */
[----:B------:R-:W-:Y:S01]  /*3b30*/  ISETP.EQ.OR P2, PT, RZ, UR4, P2 ;  /* 0x00000004ff007c0c */ /* 0x000fe20009742670 */
[----:B------:R-:W-:Y:S01]  /*3b40*/  FADD.FTZ R107, R30, R65 ;  /* 0x000000411e6b7221 */ /* 0x000fe20000010000 */
[----:B------:R-:W-:-:S06]  /*3b50*/  SHF.L.U32 R28, R27, 0x10, RZ ;  /* 0x000000101b1c7819 */ /* 0x000fcc00000006ff */
        /* <DEDUP_REMOVED lines=31> */
.L_x_5184:
[----:B------:R-:W-:Y:S05]  /*3d50*/  BSYNC.RECONVERGENT B0 ;  /* 0x0000000000007941 */ /* 0x000fea0003800200 */
.L_x_5183:
[----:B------:R-:W-:Y:S01]  /*3d60*/  SHF.L.U32 R10, R10, 0x10, RZ ;  /* 0x000000100a0a7819 */ /* 0x000fe200000006ff */
[----:B------:R-:W-:Y:S01]  /*3d70*/  BSSY.RECONVERGENT B0, `(.L_x_5185) ;  /* 0x0000026000007945 */ /* 0x000fe20003800200 */
[----:B------:R-:W-:Y:S01]  /*3d80*/  FSETP.GTU.FTZ.AND P0, PT, R107, 20, PT ;  /* 0x41a000006b00780b */ /* 0x000fe20003f1c000 */
[----:B------:R-:W-:Y:S01]  /*3d90*/  IMAD.U32 R26, R26, 0x10000, RZ ;  /* 0x000100001a1a7824 */ /* 0x000fe200078e00ff */
[----:B------:R-:W-:Y:S01]  /*3da0*/  SHF.L.U32 R24, R24, 0x10, RZ ;  /* 0x0000001018187819 */ /* 0x000fe200000006ff */
[----:B------:R-:W-:Y:S02]  /*3db0*/  IMAD.U32 R30, R25, 0x10000, RZ ;  /* 0x00010000191e7824 */ /* 0x000fe400078e00ff */
[----:B------:R-:W-:Y:S01]  /*3dc0*/  FADD.FTZ R109, R10, R65 ;  /* 0x000000410a6d7221 */ /* 0x000fe20000010000 */
        /* <DEDUP_REMOVED lines=32> */
.L_x_5186:
[----:B------:R-:W-:Y:S05]  /*3fd0*/  BSYNC.RECONVERGENT B0 ;  /* 0x0000000000007941 */ /* 0x000fea0003800200 */
.L_x_5185:
        /* <DEDUP_REMOVED lines=8> */
[----:B------:R-:W-:Y:S01]  /*4060*/  SHF.L.U32 R14, R14, 0x10, RZ ;  /* 0x000000100e0e7819 */ /* 0x000fe200000006ff */
[----:B------:R-:W-:Y:S01]  /*4070*/  IMAD.U32 R16, R16, 0x10000, RZ ;  /* 0x0001000010107824 */ /* 0x000fe200078e00ff */
[----:B------:R-:W-:Y:S01]  /*4080*/  SHF.L.U32 R158, R17, 0x10, RZ ;  /* 0x00000010119e7819 */ /* 0x000fe200000006ff */
[----:B------:R-:W-:-:S02]  /*4090*/  IMAD.U32 R18, R18, 0x10000, RZ ;  /* 0x0001000012127824 */ /* 0x000fc400078e00ff */
        /* <DEDUP_REMOVED lines=31> */
.L_x_5188:
[----:B------:R-:W-:Y:S05]  /*4290*/  BSYNC.RECONVERGENT B0 ;  /* 0x0000000000007941 */ /* 0x000fea0003800200 */
.L_x_5187:
        /* <DEDUP_REMOVED lines=32> */
.L_x_5190:
[----:B------:R-:W-:Y:S05]  /*44a0*/  BSYNC.RECONVERGENT B0 ;  /* 0x0000000000007941 */ /* 0x000fea0003800200 */
.L_x_5189:
        /* <DEDUP_REMOVED lines=32> */
.L_x_5192:
[----:B------:R-:W-:Y:S05]  /*46b0*/  BSYNC.RECONVERGENT B0 ;  /* 0x0000000000007941 */ /* 0x000fea0003800200 */
.L_x_5191:
[----:B------:R-:W0:Y:S01]  /*46c0*/  LDCU UR7, c[0x0][0x38c] ;  /* 0x00007180ff0777ac */ /* 0x000e220008000800 */
[----:B------:R-:W-:Y:S01]  /*46d0*/  SHF.L.U32 R162, R20, 0x10, RZ ;  /* 0x0000001014a27819 */ /* 0x000fe200000006ff */
[----:B------:R-:W-:Y:S02]  /*46e0*/  IMAD.U32 R160, R19, 0x10000, RZ ;  /* 0x0001000013a07824 */ /* 0x000fe400078e00ff */
[-C--:B------:R-:W-:Y:S01]  /*46f0*/  FMUL.FTZ R111, R28, R67.reuse ;  /* 0x000000431c6f7220 */ /* 0x080fe20000410000 */
[----:B------:R-:W-:Y:S02]  /*4700*/  IMAD.U32 R164, R21, 0x10000, RZ ;  /* 0x0001000015a47824 */ /* 0x000fe400078e00ff */
[-C--:B------:R-:W-:Y:S01]  /*4710*/  FMUL.FTZ R140, R26, R67.reuse ;  /* 0x000000431a8c7220 */ /* 0x080fe20000410000 */
[----:B------:R-:W-:Y:S02]  /*4720*/  IMAD.U32 R166, R22, 0x10000, RZ ;  /* 0x0001000016a67824 */ /* 0x000fe400078e00ff */
        /* <DEDUP_REMOVED lines=29> */
[----:B------:R-:W-:Y:S01]  /*4900*/  IMAD.MOV.U32 R131, RZ, RZ, R69 ;  /* 0x000000ffff837224 */ /* 0x000fe200078e0045 */
[----:B------:R-:W-:Y:S01]  /*4910*/  ISETP.GE.AND P0, PT, R20, RZ, PT ;  /* 0x000000ff1400720c */ /* 0x000fe20003f06270 */
[----:B------:R-:W-:Y:S01]  /*4920*/  FMUL.FTZ R145, R14, R81 ;  /* 0x000000510e917220 */ /* 0x000fe20000410000 */
[----:B------:R-:W-:Y:S01]  /*4930*/  IADD3 R172, P3, PT, R132, R54, RZ ;  /* 0x0000003684ac7210 */ /* 0x000fe20007f7e0ff */
[----:B------:R-:W-:Y:S01]  /*4940*/  FMUL.FTZ R147, R156, R79 ;  /* 0x0000004f9c937220 */ /* 0x000fe20000410000 */
        /* <DEDUP_REMOVED lines=11> */
[----:B------:R-:W-:Y:S01]  /*4a00*/  CS2R R160, SRZ ;  /* 0x0000000000a07805 */ /* 0x000fe2000001ff00 */
[----:B------:R-:W-:Y:S01]  /*4a10*/  IMAD.MOV.U32 R159, RZ, RZ, R59 ;  /* 0x000000ffff9f7224 */ /* 0x000fe200078e003b */
[----:B------:R-:W-:Y:S01]  /*4a20*/  IADD3.X R175, PT, PT, R3, R71, RZ, P3, !PT ;  /* 0x0000004703af7210 */ /* 0x000fe20001ffe4ff */
[----:B------:R-:W-:Y:S01]  /*4a30*/  IMAD.MOV.U32 R158, RZ, RZ, R57 ;  /* 0x000000ffff9e7224 */ /* 0x000fe200078e0039 */
[----:B--2---:R-:W-:Y:S01]  /*4a40*/  SHF.L.U64.HI R23, R22, 0x1, R23 ;  /* 0x0000000116177819 */ /* 0x004fe20000010217 */
[----:B------:R-:W-:-:S02]  /*4a50*/  UIADD3 UR8, UPT, UPT, UR6, 0x860, URZ ;  /* 0x0000086006087890 */ /* 0x000fc4000fffe0ff */
[----:B------:R-:W-:Y:S01]  /*4a60*/  UIADD3 UR7, UPT, UPT, -UR7, URZ, URZ ;  /* 0x000000ff07077290 */ /* 0x000fe2000fffe1ff */
[----:B-1----:R-:W-:Y:S01]  /*4a70*/  IADD3 R11, PT, PT, R13, 0xffffffe, RZ ;  /* 0x0ffffffe0d0b7810 */ /* 0x002fe20007ffe0ff */
[----:B0-----:R-:W-:Y:S01]  /*4a80*/  IMAD R13, R5, UR4, RZ ;  /* 0x00000004050d7c24 */ /* 0x001fe2000f8e02ff */
[----:B------:R-:W0:Y:S03]  /*4a90*/  LDCU.64 UR12, c[0x0][0x460] ;  /* 0x00008c00ff0c77ac */ /* 0x000e260008000a00 */
[----:B------:R-:W-:Y:S01]  /*4aa0*/  IMAD R165, R4, UR5, R13 ;  /* 0x0000000504a57c24 */ /* 0x000fe2000f8e020d */
[----:B------:R-:W1:Y:S01]  /*4ab0*/  F2I.FTZ.U32.TRUNC.NTZ R11, R11 ;  /* 0x0000000b000b7305 */ /* 0x000e62000021f000 */
[----:B------:R-:W2:Y:S01]  /*4ac0*/  LDC.64 R12, c[0x0][0x450] ;  /* 0x00011400ff0c7b82 */ /* 0x000ea20000000a00 */
[----:B------:R-:W-:Y:S01]  /*4ad0*/  UMOV UR5, URZ ;  /* 0x000000ff00057c82 */ /* 0x000fe20008000000 */
[----:B-1----:R-:W-:-:S04]  /*4ae0*/  IMAD.MOV R10, RZ, RZ, -R11 ;  /* 0x000000ffff0a7224 */ /* 0x002fc800078e0a0b */
[----:B------:R-:W-:Y:S01]  /*4af0*/  IMAD R17, R10, R15, RZ ;  /* 0x0000000f0a117224 */ /* 0x000fe200078e02ff */
[----:B------:R-:W-:-:S05]  /*4b00*/  MOV R10, RZ ;  /* 0x000000ff000a7202 */ /* 0x000fca0000000f00 */
[----:B------:R-:W-:-:S04]  /*4b10*/  IMAD.HI.U32 R17, R11, R17, R10 ;  /* 0x000000110b117227 */ /* 0x000fc800078e000a */
[----:B------:R-:W-:Y:S02]  /*4b20*/  IMAD.MOV.U32 R10, RZ, RZ, R19 ;  /* 0x000000ffff0a7224 */ /* 0x000fe400078e0013 */
[----:B------:R-:W-:Y:S01]  /*4b30*/  IMAD.MOV.U32 R11, RZ, RZ, R21 ;  /* 0x000000ffff0b7224 */ /* 0x000fe200078e0015 */
[----:B------:R-:W1:Y:S01]  /*4b40*/  LDC.64 R18, c[0x0][0x460] ;  /* 0x00011800ff127b82 */ /* 0x000e620000000a00 */
[----:B------:R-:W-:-:S04]  /*4b50*/  IMAD.HI.U32 R163, R17, R10, RZ ;  /* 0x0000000a11a37227 */ /* 0x000fc800078e00ff */
[----:B------:R-:W-:-:S03]  /*4b60*/  IMAD R10, R163, R11, R10 ;  /* 0x0000000ba30a7224 */ /* 0x000fc600078e020a */
[----:B------:R-:W3:Y:S02]  /*4b70*/  LDC.64 R16, c[0x0][0x3b8] ;  /* 0x0000ee00ff107b82 */ /* 0x000ee40000000a00 */
[----:B------:R-:W-:-:S06]  /*4b80*/  ISETP.GT.U32.AND P2, PT, R15, R10, PT ;  /* 0x0000000a0f00720c */ /* 0x000fcc0003f44070 */
[----:B------:R-:W4:Y:S07]  /*4b90*/  LDC.64 R20, c[0x0][0x3f0] ;  /* 0x0000fc00ff147b82 */ /* 0x000f2e0000000a00 */
[-C--:B------:R-:W-:Y:S01]  /*4ba0*/  @!P2 IADD3 R10, PT, PT, R10, -R15.reuse, RZ ;  /* 0x8000000f0a0aa210 */ /* 0x080fe20007ffe0ff */
[----:B------:R-:W-:Y:S01]  /*4bb0*/  @!P2 VIADD R163, R163, 0x1 ;  /* 0x00000001a3a3a836 */ /* 0x000fe20000000000 */
[----:B------:R-:W-:Y:S02]  /*4bc0*/  ISETP.NE.AND P2, PT, R63, RZ, PT ;  /* 0x000000ff3f00720c */ /* 0x000fe40003f45270 */
[----:B------:R-:W-:Y:S01]  /*4bd0*/  ISETP.GE.U32.AND P1, PT, R10, R15, PT ;  /* 0x0000000f0a00720c */ /* 0x000fe20003f26070 */
[----:B------:R-:W-:-:S04]  /*4be0*/  IMAD.WIDE.U32 R10, R4, UR4, R130 ;  /* 0x00000004040a7c25 */ /* 0x000fc8000f8e0082 */
[----:B------:R-:W-:Y:S01]  /*4bf0*/  FMUL.FTZ R131, R30, R91 ;  /* 0x0000005b1e837220 */ /* 0x000fe20000410000 */
[----:B-1----:R-:W-:Y:S01]  /*4c00*/  SHF.L.U64.HI R19, R18, 0x2, R19 ;  /* 0x0000000212137819 */ /* 0x002fe20000010213 */
[----:B------:R-:W-:Y:S01]  /*4c10*/  UMOV UR4, URZ ;  /* 0x000000ff00047c82 */ /* 0x000fe20008000000 */
[----:B---3--:R-:W-:Y:S02]  /*4c20*/  SHF.L.U64.HI R17, R16, 0x2, R17 ;  /* 0x0000000210117819 */ /* 0x008fe40000010211 */
[----:B------:R-:W-:-:S03]  /*4c30*/  IADD3 R165, PT, PT, R11, R165, RZ ;  /* 0x000000a50ba57210 */ /* 0x000fc60007ffe0ff */
[----:B------:R-:W-:Y:S02]  /*4c40*/  @P1 IADD3 R163, PT, PT, R163, 0x1, RZ ;  /* 0x00000001a3a31810 */ /* 0x000fe40007ffe0ff */
[----:B------:R-:W-:Y:S02]  /*4c50*/  IADD3 R14, P1, PT, R134, R54, RZ ;  /* 0x00000036860e7210 */ /* 0x000fe40007f3e0ff */
[----:B----4-:R-:W-:Y:S01]  /*4c60*/  SHF.L.U64.HI R21, R20, 0x1, R21 ;  /* 0x0000000114157819 */ /* 0x010fe20000010215 */
[----:B------:R-:W-:Y:S01]  /*4c70*/  @!P0 IMAD.MOV R163, RZ, RZ, -R163 ;  /* 0x000000ffffa38224 */ /* 0x000fe200078e0aa3 */
[----:B------:R-:W-:Y:S01]  /*4c80*/  @!P2 LOP3.LUT R163, RZ, R63, RZ, 0x33, !PT ;  /* 0x0000003fffa3a212 */ /* 0x000fe200078e33ff */
[----:B0-2---:R-:W-:-:S08]  /*4c90*/  IMAD.X R15, R3, 0x1, R73, P1 ;  /* 0x00000001030f7824 */ /* 0x005fd000008e0649 */
.L_x_5199:
        /* <DEDUP_REMOVED lines=36> */
[----:B------:R-:W-:Y:S02]  /*4ee0*/  IMAD.MOV.U32 R26, RZ, RZ, RZ ;  /* 0x000000ffff1a7224 */ /* 0x000fe400078e00ff */
[----:B------:R-:W-:Y:S01]  /*4ef0*/  IMAD.MOV.U32 R28, RZ, RZ, RZ ;  /* 0x000000ffff1c7224 */ /* 0x000fe200078e00ff */
[----:B------:R-:W-:Y:S01]  /*4f00*/  MOV R25, R158 ;  /* 0x0000009e00197202 */ /* 0x000fe20000000f00 */
[----:B------:R-:W-:-:S05]  /*4f10*/  IMAD.MOV.U32 R24, RZ, RZ, R159 ;  /* 0x000000ffff187224 */ /* 0x000fca00078e009f */
[----:B------:R0:W4:Y:S01]  /*4f20*/  LDG.E R196, desc[UR10][R24.64] ;  /* 0x0000000a18c47981 */ /* 0x000122000c1e1900 */
[----:B------:R-:W-:Y:S01]  /*4f30*/  P2R R174, PR, RZ, 0x4 ;  /* 0x00000004ffae7803 */ /* 0x000fe20000000000 */
[----:B0-----:R-:W-:Y:S01]  /*4f40*/  HFMA2 R24, -RZ, RZ, 0, 0 ;  /* 0x00000000ff187431 */ /* 0x001fe200000001ff */
        /* <DEDUP_REMOVED lines=34> */
[----:B------:R-:W-:Y:S02]  /*5170*/  @!P2 PRMT R28, R28, 0x5410, R169 ;  /* 0x000054101c1ca816 */ /* 0x000fe400000000a9 */
[----:B-1----:R-:W-:Y:S02]  /*5180*/  MOV R30, RZ ;  /* 0x000000ff001e7202 */ /* 0x002fe40000000f00 */
        /* <DEDUP_REMOVED lines=25> */
[----:B------:R-:W-:-:S02]  /*5320*/  IMAD.MOV.U32 R178, RZ, RZ, RZ ;  /* 0x000000ffffb27224 */ /* 0x000fc400078e00ff */
[----:B------:R-:W-:Y:S01]  /*5330*/  IMAD.MOV.U32 R180, RZ, RZ, RZ ;  /* 0x000000ffffb47224 */ /* 0x000fe200078e00ff */
[----:B------:R-:W2:Y:S01]  /*5340*/  @!P1 LDG.E.U16 R26, desc[UR10][R24.64+-0x200] ;  /* 0xfffe000a181a9981 */ /* 0x000ea2000c1e1500 */
[----:B------:R-:W-:Y:S01]  /*5350*/  ISETP.GE.AND P0, PT, R82, R53, PT ;  /* 0x000000355200720c */ /* 0x000fe20003f06270 */
[----:B------:R-:W-:Y:S01]  /*5360*/  HFMA2 R182, -RZ, RZ, 0, 0 ;  /* 0x00000000ffb67431 */ /* 0x000fe200000001ff */
[----:B------:R-:W-:Y:S01]  /*5370*/  P2R R32, PR, RZ, 0x4 ;  /* 0x00000004ff207803 */ /* 0x000fe20000000000 */
[----:B------:R-:W-:Y:S02]  /*5380*/  IMAD.MOV.U32 R184, RZ, RZ, RZ ;  /* 0x000000ffffb87224 */ /* 0x000fe400078e00ff */
[----:B------:R-:W-:Y:S01]  /*5390*/  IMAD.MOV.U32 R186, RZ, RZ, RZ ;  /* 0x000000ffffba7224 */ /* 0x000fe200078e00ff */
[----:B------:R-:W-:Y:S01]  /*53a0*/  MOV R188, RZ ;  /* 0x000000ff00bc7202 */ /* 0x000fe20000000f00 */
[----:B------:R-:W3:Y:S04]  /*53b0*/  @!P5 LDG.E.U16 R28, desc[UR10][R24.64+0x180] ;  /* 0x0001800a181cd981 */ /* 0x000ee8000c1e1500 */
[----:B------:R-:W4:Y:S01]  /*53c0*/  @!P6 LDG.E.U16 R29, desc[UR10][R24.64+0x1c0] ;  /* 0x0001c00a181de981 */ /* 0x000f22000c1e1500 */
[----:B------:R-:W-:-:S02]  /*53d0*/  IMAD.MOV.U32 R190, RZ, RZ, RZ ;  /* 0x000000ffffbe7224 */ /* 0x000fc400078e00ff */
[----:B------:R-:W-:Y:S01]  /*53e0*/  IMAD.MOV.U32 R194, RZ, RZ, RZ ;  /* 0x000000ffffc27224 */ /* 0x000fe200078e00ff */
        /* <DEDUP_REMOVED lines=43> */
[----:B------:R-:W-:-:S03]  /*56a0*/  PRMT R35, R178, 0x7632, R35 ;  /* 0x00007632b2237816 */ /* 0x000fc60000000023 */
        /* <DEDUP_REMOVED lines=9> */
[----:B------:R-:W-:Y:S02]  /*5740*/  PRMT R167, R180, 0x7632, R167 ;  /* 0x00007632b4a77816 */ /* 0x000fe400000000a7 */
[----:B---3--:R-:W-:Y:S02]  /*5750*/  @!P3 PRMT R190, R26, 0x5410, RZ ;  /* 0x000054101abeb816 */ /* 0x008fe400000000ff */
[----:B------:R-:W-:Y:S01]  /*5760*/  LDS.U16 R26, [R0+0x1a] ;  /* 0x00001a00001a7984 */ /* 0x000fe20000000400 */
[----:B------:R-:W-:Y:S02]  /*5770*/  PRMT R169, R182, 0x7632, R169 ;  /* 0x00007632b6a97816 */ /* 0x000fe400000000a9 */
[----:B------:R-:W-:Y:S02]  /*5780*/  PRMT R171, R184, 0x7632, R171 ;  /* 0x00007632b8ab7816 */ /* 0x000fe400000000ab */
[----:B------:R-:W-:-:S02]  /*5790*/  PRMT R173, R186, 0x7632, R173 ;  /* 0x00007632baad7816 */ /* 0x000fc400000000ad */
[----:B------:R-:W-:Y:S02]  /*57a0*/  PRMT R175, R188, 0x7632, R175 ;  /* 0x00007632bcaf7816 */ /* 0x000fe400000000af */
[-C--:B------:R-:W-:Y:S02]  /*57b0*/  ISETP.GE.U32.AND P1, PT, R116, R53.reuse, PT ;  /* 0x000000357400720c */ /* 0x080fe40003f26070 */
[-C--:B------:R-:W-:Y:S02]  /*57c0*/  ISETP.GE.U32.AND P0, PT, R114, R53.reuse, PT ;  /* 0x000000357200720c */ /* 0x080fe40003f06070 */
[-C--:B------:R-:W-:Y:S02]  /*57d0*/  ISETP.GE.U32.AND P3, PT, R112, R53.reuse, PT ;  /* 0x000000357000720c */ /* 0x080fe40003f66070 */
[----:B0-----:R-:W-:Y:S02]  /*57e0*/  SHF.L.U32 R32, R32, 0x10, RZ ;  /* 0x0000001020207819 */ /* 0x001fe400000006ff */
[----:B------:R-:W-:-:S03]  /*57f0*/  ISETP.GE.U32.AND P2, PT, R110, R53, PT ;  /* 0x000000356e00720c */ /* 0x000fc60003f46070 */
[----:B------:R-:W-:-:S05]  /*5800*/  FMUL.FTZ R32, R129, R32 ;  /* 0x0000002081207220 */ /* 0x000fca0000410000 */
[----:B------:R-:W-:Y:S01]  /*5810*/  FSEL R32, R32, RZ, !P1 ;  /* 0x000000ff20207208 */ /* 0x000fe20004800000 */
[C---:B------:R-:W-:Y:S01]  /*5820*/  FMUL.FTZ R181, R196.reuse, R99 ;  /* 0x00000063c4b57220 */ /* 0x040fe20000410000 */
[----:B------:R-:W-:Y:S01]  /*5830*/  FMUL.FTZ R179, R196, R79 ;  /* 0x0000004fc4b37220 */ /* 0x000fe20000410000 */
[----:B------:R-:W-:-:S04]  /*5840*/  SHF.L.U32 R176, R176, 0x10, RZ ;  /* 0x00000010b0b07819 */ /* 0x000fc800000006ff */
[----:B------:R-:W-:Y:S01]  /*5850*/  MUFU.EX2 R181, R181 ;  /* 0x000000b500b57308 */ /* 0x000fe20000000800 */
[----:B------:R-:W-:-:S03]  /*5860*/  FMUL.FTZ R183, R196, R101 ;  /* 0x00000065c4b77220 */ /* 0x000fc60000410000 */
[----:B------:R-:W-:Y:S01]  /*5870*/  MUFU.EX2 R179, R179 ;  /* 0x000000b300b37308 */ /* 0x000fe20000000800 */
[C---:B------:R-:W-:Y:S01]  /*5880*/  FMUL.FTZ R185, R196.reuse, R103 ;  /* 0x00000067c4b97220 */ /* 0x040fe20000410000 */
[----:B------:R-:W-:-:S05]  /*5890*/  FMUL.FTZ R187, R196, R107 ;  /* 0x0000006bc4bb7220 */ /* 0x000fca0000410000 */
[----:B------:R-:W-:Y:S04]  /*58a0*/  MUFU.EX2 R185, R185 ;  /* 0x000000b900b97308 */ /* 0x000fe80000000800 */
[----:B------:R-:W-:Y:S01]  /*58b0*/  MUFU.EX2 R193, R187 ;  /* 0x000000bb00c17308 */ /* 0x000fe20000000800 */
[----:B------:R-:W-:-:S04]  /*58c0*/  IMAD.U32 R30, R30, 0x10000, RZ ;  /* 0x000100001e1e7824 */ /* 0x000fc800078e00ff */
        /* <DEDUP_REMOVED lines=11> */
[----:B-1----:R-:W-:-:S03]  /*5980*/  FMUL.FTZ R167, R196, R91 ;  /* 0x0000005bc4a77220 */ /* 0x002fc60000410000 */
[----:B------:R-:W-:Y:S01]  /*5990*/  STS.U16 [R45+0x5a0], R184 ;  /* 0x0005a0b82d007388 */ /* 0x000fe20000000400 */
[----:B------:R-:W-:-:S03]  /*59a0*/  PRMT R177, R190, 0x7632, R177 ;  /* 0x00007632beb17816 */ /* 0x000fc600000000b1 */
[----:B------:R1:W-:Y:S01]  /*59b0*/  STS.U16 [R44+0x5e0], R171 ;  /* 0x0005e0ab2c007388 */ /* 0x0003e20000000400 */
[----:B------:R-:W-:-:S03]  /*59c0*/  PRMT R178, R194, 0x7632, R178 ;  /* 0x00007632c2b27816 */ /* 0x000fc600000000b2 */
[----:B------:R-:W-:Y:S01]  /*59d0*/  STS.U16 [R43+0x620], R186 ;  /* 0x000620ba2b007388 */ /* 0x000fe20000000400 */
[----:B------:R-:W4:Y:S03]  /*59e0*/  MUFU.EX2 R167, R167 ;  /* 0x000000a700a77308 */ /* 0x000f260000000800 */
[----:B------:R5:W-:Y:S01]  /*59f0*/  STS.U16 [R42+0x660], R173 ;  /* 0x000660ad2a007388 */ /* 0x000be20000000400 */
[----:B---3--:R-:W-:-:S03]  /*5a00*/  FMUL.FTZ R169, R196, R89 ;  /* 0x00000059c4a97220 */ /* 0x008fc60000410000 */
[----:B------:R-:W-:Y:S04]  /*5a10*/  STS.U16 [R41+0x6a0], R188 ;  /* 0x0006a0bc29007388 */ /* 0x000fe80000000400 */
[----:B------:R3:W-:Y:S04]  /*5a20*/  STS.U16 [R40+0x6e0], R175 ;  /* 0x0006e0af28007388 */ /* 0x0007e80000000400 */
[----:B------:R-:W-:Y:S04]  /*5a30*/  STS.U16 [R39+0x720], R190 ;  /* 0x000720be27007388 */ /* 0x000fe80000000400 */
[----:B------:R0:W-:Y:S04]  /*5a40*/  STS.U16 [R38+0x760], R177 ;  /* 0x000760b126007388 */ /* 0x0001e80000000400 */
[----:B------:R-:W-:Y:S04]  /*5a50*/  STS.U16 [R37+0x7a0], R194 ;  /* 0x0007a0c225007388 */ /* 0x000fe80000000400 */
[----:B------:R2:W-:Y:S01]  /*5a60*/  STS.U16 [R36+0x7e0], R178 ;  /* 0x0007e0b224007388 */ /* 0x0005e20000000400 */
[----:B------:R-:W4:Y:S01]  /*5a70*/  MUFU.EX2 R169, R169 ;  /* 0x000000a900a97308 */ /* 0x000f220000000800 */
[C---:B-1----:R-:W-:Y:S01]  /*5a80*/  FMUL.FTZ R171, R196.reuse, R87 ;  /* 0x00000057c4ab7220 */ /* 0x042fe20000410000 */
[C---:B-----5:R-:W-:Y:S01]  /*5a90*/  FMUL.FTZ R173, R196.reuse, R85 ;  /* 0x00000055c4ad7220 */ /* 0x060fe20000410000 */
[C---:B---3--:R-:W-:Y:S01]  /*5aa0*/  FMUL.FTZ R175, R196.reuse, R83 ;  /* 0x00000053c4af7220 */ /* 0x048fe20000410000 */
[C---:B0-----:R-:W-:Y:S01]  /*5ab0*/  FMUL.FTZ R177, R196.reuse, R81 ;  /* 0x00000051c4b17220 */ /* 0x041fe20000410000 */
[----:B------:R-:W-:Y:S01]  /*5ac0*/  FMUL.FTZ R180, R196, R97 ;  /* 0x00000061c4b47220 */ /* 0x000fe20000410000 */
[----:B------:R-:W-:Y:S01]  /*5ad0*/  FMUL.FTZ R182, R151, R176 ;  /* 0x000000b097b67220 */ /* 0x000fe20000410000 */
[----:B--2---:R-:W-:Y:S01]  /*5ae0*/  IMAD.U32 R178, R33, 0x10000, RZ ;  /* 0x0001000021b27824 */ /* 0x004fe200078e00ff */
[----:B------:R-:W-:Y:S01]  /*5af0*/  FSEL R33, R35, 1, !P1 ;  /* 0x3f80000023217808 */ /* 0x000fe20004800000 */
[----:B------:R0:W-:Y:S01]  /*5b00*/  MUFU.EX2 R184, R183 ;  /* 0x000000b700b87308 */ /* 0x0001e20000000800 */
[----:B------:R-:W-:Y:S01]  /*5b10*/  NOP ;  /* 0x0000000000007918 */ /* 0x000fe20000000000 */
[----:B------:R-:W-:Y:S01]  /*5b20*/  FMUL.FTZ R35, R131, R178 ;  /* 0x000000b283237220 */ /* 0x000fe20000410000 */
[----:B------:R-:W-:Y:S01]  /*5b30*/  IMAD.U32 R178, R34, 0x10000, RZ ;  /* 0x0001000022b27824 */ /* 0x000fe200078e00ff */
[----:B------:R-:W1:Y:S04]  /*5b40*/  MUFU.EX2 R171, R171 ;  /* 0x000000ab00ab7308 */ /* 0x000e680000000800 */
[----:B------:R-:W2:Y:S01]  /*5b50*/  MUFU.EX2 R173, R173 ;  /* 0x000000ad00ad7308 */ /* 0x000ea20000000800 */
[----:B------:R-:W-:-:S03]  /*5b60*/  FSEL R34, R35, RZ, !P0 ;  /* 0x000000ff23227208 */ /* 0x000fc60004000000 */
[----:B------:R-:W3:Y:S01]  /*5b70*/  MUFU.EX2 R175, R175 ;  /* 0x000000af00af7308 */ /* 0x000ee20000000800 */
[----:B----4-:R-:W-:Y:S01]  /*5b80*/  FSEL R35, R167, 1, !P0 ;  /* 0x3f800000a7237808 */ /* 0x010fe20004000000 */
[----:B------:R-:W-:Y:S01]  /*5b90*/  FMUL.FTZ R167, R133, R178 ;  /* 0x000000b285a77220 */ /* 0x000fe20000410000 */
[----:B------:R-:W-:Y:S02]  /*5ba0*/  SHF.L.U32 R178, R164, 0x10, RZ ;  /* 0x00000010a4b27819 */ /* 0x000fe400000006ff */
[----:B------:R-:W-:Y:S01]  /*5bb0*/  ISETP.GE.U32.AND P1, PT, R108, R53, PT ;  /* 0x000000356c00720c */ /* 0x000fe20003f26070 */
[----:B------:R-:W4:Y:S01]  /*5bc0*/  MUFU.EX2 R177, R177 ;  /* 0x000000b100b17308 */ /* 0x000f220000000800 */
[----:B------:R-:W-:-:S03]  /*5bd0*/  FSEL R164, R167, RZ, !P3 ;  /* 0x000000ffa7a47208 */ /* 0x000fc60005800000 */
[----:B------:R-:W5:Y:S01]  /*5be0*/  MUFU.EX2 R180, R180 ;  /* 0x000000b400b47308 */ /* 0x000f620000000800 */
[----:B------:R-:W-:Y:S01]  /*5bf0*/  FSEL R167, R169, 1, !P3 ;  /* 0x3f800000a9a77808 */ /* 0x000fe20005800000 */
[----:B------:R-:W-:Y:S01]  /*5c00*/  FMUL.FTZ R169, R135, R178 ;  /* 0x000000b287a97220 */ /* 0x000fe20000410000 */
[----:B------:R-:W-:Y:S02]  /*5c10*/  IMAD.U32 R178, R166, 0x10000, RZ ;  /* 0x00010000a6b27824 */ /* 0x000fe400078e00ff */
[----:B0-----:R-:W-:Y:S01]  /*5c20*/  FMUL.FTZ R183, R196, R95 ;  /* 0x0000005fc4b77220 */ /* 0x001fe20000410000 */
[----:B------:R-:W0:Y:S01]  /*5c30*/  LDS.U16 R189, [R0+0x422] ;  /* 0x0004220000bd7984 */ /* 0x000e220000000400 */
[----:B------:R-:W-:Y:S02]  /*5c40*/  FSEL R166, R169, RZ, !P2 ;  /* 0x000000ffa9a67208 */ /* 0x000fe40005000000 */
[----:B-1----:R-:W-:Y:S01]  /*5c50*/  FSEL R169, R171, 1, !P2 ;  /* 0x3f800000aba97808 */ /* 0x002fe20005000000 */
[----:B------:R-:W-:Y:S01]  /*5c60*/  FMUL.FTZ R171, R141, R178 ;  /* 0x000000b28dab7220 */ /* 0x000fe20000410000 */
[----:B------:R-:W-:Y:S01]  /*5c70*/  IMAD.U32 R178, R168, 0x10000, RZ ;  /* 0x00010000a8b27824 */ /* 0x000fe200078e00ff */
[----:B------:R-:W-:Y:S01]  /*5c80*/  ISETP.GE.U32.AND P0, PT, R106, R53, PT ;  /* 0x000000356a00720c */ /* 0x000fe20003f06070 */
[----:B------:R-:W-:Y:S02]  /*5c90*/  LDS.U16 R188, [R0+0x424] ;  /* 0x0004240000bc7984 */ /* 0x000fe40000000400 */
[----:B------:R-:W-:-:S02]  /*5ca0*/  FSEL R168, R171, RZ, !P1 ;  /* 0x000000ffaba87208 */ /* 0x000fc40004800000 */
[----:B--2---:R-:W-:Y:S01]  /*5cb0*/  FSEL R171, R173, 1, !P1 ;  /* 0x3f800000adab7808 */ /* 0x004fe20004800000 */
[----:B------:R-:W-:Y:S01]  /*5cc0*/  FMUL.FTZ R173, R143, R178 ;  /* 0x000000b28fad7220 */ /* 0x000fe20000410000 */
[----:B------:R-:W-:Y:S01]  /*5cd0*/  SHF.L.U32 R178, R170, 0x10, RZ ;  /* 0x00000010aab27819 */ /* 0x000fe200000006ff */
[----:B------:R-:W-:Y:S03]  /*5ce0*/  LDS.U16 R191, [R0+0x426] ;  /* 0x0004260000bf7984 */ /* 0x000fe60000000400 */
[----:B------:R-:W-:Y:S01]  /*5cf0*/  FSEL R170, R173, RZ, !P0 ;  /* 0x000000ffadaa7208 */ /* 0x000fe20004000000 */
[----:B------:R-:W-:Y:S01]  /*5d00*/  LDS.U16 R190, [R0+0x428] ;  /* 0x0004280000be7984 */ /* 0x000fe20000000400 */
[----:B---3--:R-:W-:Y:S01]  /*5d10*/  FSEL R173, R175, 1, !P0 ;  /* 0x3f800000afad7808 */ /* 0x008fe20004000000 */
[----:B------:R-:W-:Y:S01]  /*5d20*/  FMUL.FTZ R175, R145, R178 ;  /* 0x000000b291af7220 */ /* 0x000fe20000410000 */
[----:B------:R-:W-:Y:S01]  /*5d30*/  ISETP.GE.U32.AND P3, PT, R104, R53, PT ;  /* 0x000000356800720c */ /* 0x000fe20003f66070 */
[----:B------:R-:W-:Y:S01]  /*5d40*/  IMAD.U32 R178, R172, 0x10000, RZ ;  /* 0x00010000acb27824 */ /* 0x000fe200078e00ff */
[----:B------:R-:W-:Y:S02]  /*5d50*/  LDS.U16 R195, [R0+0x42a] ;  /* 0x00042a0000c37984 */ /* 0x000fe40000000400 */
[----:B------:R-:W-:-:S02]  /*5d60*/  FSEL R172, R175, RZ, !P3 ;  /* 0x000000ffafac7208 */ /* 0x000fc40005800000 */
[----:B----4-:R-:W-:Y:S01]  /*5d70*/  FSEL R175, R177, 1, !P3 ;  /* 0x3f800000b1af7808 */ /* 0x010fe20005800000 */
[----:B------:R-:W-:Y:S01]  /*5d80*/  FMUL.FTZ R177, R147, R178 ;  /* 0x000000b293b17220 */ /* 0x000fe20000410000 */
[----:B------:R-:W-:Y:S01]  /*5d90*/  IMAD.U32 R178, R174, 0x10000, RZ ;  /* 0x00010000aeb27824 */ /* 0x000fe200078e00ff */
[-C--:B------:R-:W-:Y:S01]  /*5da0*/  ISETP.GE.U32.AND P1, PT, R100, R53.reuse, PT ;  /* 0x000000356400720c */ /* 0x080fe20003f26070 */
[----:B------:R-:W-:Y:S02]  /*5db0*/  LDS.U16 R194, [R0+0x42c] ;  /* 0x00042c0000c27984 */ /* 0x000fe40000000400 */
[----:B------:R-:W-:Y:S01]  /*5dc0*/  FMUL.FTZ R178, R149, R178 ;  /* 0x000000b295b27220 */ /* 0x000fe20000410000 */
[----:B------:R-:W-:Y:S01]  /*5dd0*/  ISETP.GE.U32.AND P0, PT, R98, R53, PT ;  /* 0x000000356200720c */ /* 0x000fe20003f06070 */
[----:B------:R-:W-:Y:S03]  /*5de0*/  LDS.U16 R197, [R0+0x42e] ;  /* 0x00042e0000c57984 */ /* 0x000fe60000000400 */
[----:B------:R-:W-:Y:S01]  /*5df0*/  FSEL R176, R178, RZ, !P1 ;  /* 0x000000ffb2b07208 */ /* 0x000fe20004800000 */
[----:B------:R-:W-:Y:S01]  /*5e00*/  LDS.U16 R198, [R0+0x430] ;  /* 0x0004300000c67984 */ /* 0x000fe20000000400 */
[----:B------:R-:W-:-:S02]  /*5e10*/  FSEL R178, R182, RZ, !P0 ;  /* 0x000000ffb6b27208 */ /* 0x000fc40004000000 */
[----:B------:R-:W-:Y:S01]  /*5e20*/  FSEL R181, R181, 1, !P0 ;  /* 0x3f800000b5b57808 */ /* 0x000fe20004000000 */
[----:B------:R-:W-:Y:S01]  /*5e30*/  LDS.U16 R201, [R0+0x432] ;  /* 0x0004320000c97984 */ /* 0x000fe20000000400 */
[----:B------:R-:W-:Y:S02]  /*5e40*/  ISETP.NE.AND P0, PT, R55, RZ, PT ;  /* 0x000000ff3700720c */ /* 0x000fe40003f05270 */
[-C--:B------:R-:W-:Y:S01]  /*5e50*/  ISETP.GE.U32.AND P2, PT, R102, R53.reuse, PT ;  /* 0x000000356600720c */ /* 0x080fe20003f46070 */
[----:B------:R-:W-:Y:S01]  /*5e60*/  IMAD.U32 R182, R27, 0x10000, RZ ;  /* 0x000100001bb67824 */ /* 0x000fe200078e00ff */
[----:B------:R-:W-:Y:S01]  /*5e70*/  ISETP.GE.U32.AND P3, PT, R96, R53, PT ;  /* 0x000000356000720c */ /* 0x000fe20003f66070 */
[----:B------:R-:W-:Y:S01]  /*5e80*/  LDS.U16 R202, [R0+0x434] ;  /* 0x0004340000ca7984 */ /* 0x000fe20000000400 */
[----:B------:R-:W-:Y:S02]  /*5e90*/  FSEL R174, R177, RZ, !P2 ;  /* 0x000000ffb1ae7208 */ /* 0x000fe40005000000 */
[----:B------:R-:W-:Y:S01]  /*5ea0*/  FSEL R177, R179, 1, !P2 ;  /* 0x3f800000b3b17808 */ /* 0x000fe20005000000 */
[----:B------:R-:W-:Y:S01]  /*5eb0*/  LDS.U16 R205, [R0+0x436] ;  /* 0x0004360000cd7984 */ /* 0x000fe20000000400 */
[----:B-----5:R-:W-:Y:S01]  /*5ec0*/  FSEL R179, R180, 1, !P1 ;  /* 0x3f800000b4b37808 */ /* 0x020fe20004800000 */
[----:B------:R-:W-:Y:S01]  /*5ed0*/  IMAD.U32 R180, R31, 0x10000, RZ ;  /* 0x000100001fb47824 */ /* 0x000fe200078e00ff */
[----:B------:R-:W-:Y:S01]  /*5ee0*/  SHF.L.U32 R27, R26, 0x10, RZ ;  /* 0x000000101a1b7819 */ /* 0x000fe200000006ff */
[----:B------:R-:W1:Y:S01]  /*5ef0*/  LDS.U16 R31, [R0+0x420] ;  /* 0x00042000001f7984 */ /* 0x000e620000000400 */
[----:B------:R2:W-:Y:S03]  /*5f00*/  MUFU.EX2 R200, R183 ;  /* 0x000000b700c87308 */ /* 0x0005e60000000800 */
[----:B------:R-:W3:Y:S04]  /*5f10*/  LDS.U16 R206, [R0+0x438] ;  /* 0x0004380000ce7984 */ /* 0x000ee80000000400 */
[----:B------:R-:W4:Y:S01]  /*5f20*/  LDS.U16 R207, [R0+0x43a] ;  /* 0x00043a0000cf7984 */ /* 0x000f220000000400 */
[----:B--2---:R-:W-:-:S03]  /*5f30*/  FSEL R183, R184, 1, !P3 ;  /* 0x3f800000b8b77808 */ /* 0x004fc60005800000 */
[----:B------:R-:W-:Y:S01]  /*5f40*/  LDS.U16 R208, [R0+0x43c] ;  /* 0x00043c0000d07984 */ /* 0x000fe20000000400 */
[----:B------:R-:W-:-:S03]  /*5f50*/  FMUL.FTZ R184, R156, R27 ;  /* 0x0000001b9cb87220 */ /* 0x000fc60000410000 */
[----:B------:R-:W2:Y:S04]  /*5f60*/  LDS.U16 R209, [R0+0x43e] ;  /* 0x00043e0000d17984 */ /* 0x000ea80000000400 */
        /* <DEDUP_REMOVED lines=10> */
[----:B------:R-:W-:Y:S01]  /*6010*/  IMAD.U32 R186, R29, 0x10000, RZ ;  /* 0x000100001dba7824 */ /* 0x000fe200078e00ff */
[----:B------:R-:W-:Y:S02]  /*6020*/  SHF.L.U32 R29, R28, 0x10, RZ ;  /* 0x000000101c1d7819 */ /* 0x000fe400000006ff */
[----:B------:R-:W-:Y:S01]  /*6030*/  FSEL R180, R180, RZ, !P3 ;  /* 0x000000ffb4b47208 */ /* 0x000fe20005800000 */
        /* <DEDUP_REMOVED lines=8> */
[----:B0-----:R-:W-:Y:S01]  /*60c0*/  IMAD.U32 R189, R189, 0x10000, RZ ;  /* 0x00010000bdbd7824 */ /* 0x001fe200078e00ff */
[----:B------:R-:W-:Y:S01]  /*60d0*/  FSEL R204, R186, RZ, !P3 ;  /* 0x000000ffbacc7208 */ /* 0x000fe20005800000 */
[----:B-1----:R-:W-:Y:S01]  /*60e0*/  IMAD.U32 R186, R31, 0x10000, RZ ;  /* 0x000100001fba7824 */ /* 0x002fe200078e00ff */
[----:B------:R-:W-:Y:S01]  /*60f0*/  FSEL R193, R193, 1, !P3 ;  /* 0x3f800000c1c17808 */ /* 0x000fe20005800000 */
[----:B------:R-:W-:Y:S01]  /*6100*/  IMAD.U32 R191, R191, 0x10000, RZ ;  /* 0x00010000bfbf7824 */ /* 0x000fe200078e00ff */
[----:B---3--:R-:W-:Y:S01]  /*6110*/  FSEL R196, R196, 1, !P2 ;  /* 0x3f800000c4c47808 */ /* 0x008fe20005000000 */
[----:B------:R-:W-:Y:S01]  /*6120*/  IMAD.U32 R190, R190, 0x10000, RZ ;  /* 0x00010000bebe7824 */ /* 0x000fe200078e00ff */
[----:B------:R-:W-:Y:S01]  /*6130*/  FSEL R199, R30, RZ, !P1 ;  /* 0x000000ff1ec77208 */ /* 0x000fe20004800000 */
[----:B------:R-:W-:Y:S01]  /*6140*/  IMAD.U32 R194, R194, 0x10000, RZ ;  /* 0x00010000c2c27824 */ /* 0x000fe200078e00ff */
[----:B------:R-:W-:Y:S01]  /*6150*/  FSEL R200, R200, 1, !P1 ;  /* 0x3f800000c8c87808 */ /* 0x000fe20004800000 */
        /* <DEDUP_REMOVED lines=8> */
[----:B----4-:R-:W-:Y:S01]  /*61e0*/  IMAD.U32 R207, R207, 0x10000, RZ ;  /* 0x00010000cfcf7824 */ /* 0x010fe200078e00ff */
[----:B------:R-:W-:Y:S01]  /*61f0*/  SHF.L.U32 R205, R205, 0x10, RZ ;  /* 0x00000010cdcd7819 */ /* 0x000fe200000006ff */
[----:B--2---:R-:W-:Y:S01]  /*6200*/  IMAD.U32 R209, R209, 0x10000, RZ ;  /* 0x00010000d1d17824 */ /* 0x004fe200078e00ff */
[----:B------:R-:W-:Y:S01]  /*6210*/  SHF.L.U32 R208, R208, 0x10, RZ ;  /* 0x00000010d0d07819 */ /* 0x000fe200000006ff */
        /* <DEDUP_REMOVED lines=12> */
.L_x_5195:
[----:B------:R-:W-:Y:S01]  /*62e0*/  IMAD.MOV.U32 R27, RZ, RZ, RZ ;  /* 0x000000ffff1b7224 */ /* 0x000fe200078e00ff */
[----:B------:R-:W-:Y:S06]  /*62f0*/  @!P4 BRA `(.L_x_5194) ;  /* 0x00000000000cc947 */ /* 0x000fec0003800000 */
[----:B------:R-:W-:-:S05]  /*6300*/  IADD3 R28, P0, PT, R130, R161, RZ ;  /* 0x000000a1821c7210 */ /* 0x000fca0007f1e0ff */
[----:B------:R-:W-:-:S05]  /*6310*/  IMAD.X R29, R69, 0x1, R160, P0 ;  /* 0x00000001451d7824 */ /* 0x000fca00000e06a0 */
[----:B------:R1:W5:Y:S03]  /*6320*/  LDG.E R27, desc[UR10][R28.64] ;  /* 0x0000000a1c1b7981 */ /* 0x000366000c1e1900 */
.L_x_5194:
        /* <DEDUP_REMOVED lines=119> */
.L_x_5198:
[----:B------:R-:W-:-:S04]  /*6aa0*/  ISETP.NE.AND P0, PT, R55, R122, PT ;  /* 0x0000007a3700720c */ /* 0x000fc80003f05270 */
[----:B------:R-:W-:-:S13]  /*6ab0*/  ISETP.NE.OR P0, PT, R28, RZ, P0 ;  /* 0x000000ff1c00720c */ /* 0x000fda0000705670 */
[----:B------:R-:W-:-:S05]  /*6ac0*/  @!P0 IADD3 R28, P1, PT, R130, R161, RZ ;  /* 0x000000a1821c8210 */ /* 0x000fca0007f3e0ff */
[----:B------:R-:W-:-:S05]  /*6ad0*/  @!P0 IMAD.X R29, R69, 0x1, R160, P1 ;  /* 0x00000001451d8824 */ /* 0x000fca00008e06a0 */
[----:B------:R0:W-:Y:S03]  /*6ae0*/  @!P0 STG.E desc[UR10][R28.64], R27 ;  /* 0x0000001b1c008986 */ /* 0x0001e6000c10190a */
.L_x_5197:
[----:B------:R-:W-:Y:S05]  /*6af0*/  BSYNC.RECONVERGENT B0 ;  /* 0x0000000000007941 */ /* 0x000fea0003800200 */
.L_x_5196:
        /* <DEDUP_REMOVED lines=30> */
.L_x_5193:
[----:B------:R-:W-:Y:S01]  /*6ce0*/  BAR.SYNC.DEFER_BLOCKING 0x0 ;  /* 0x0000000000007b1d */ /* 0x000fe20000010000 */
[----:B------:R-:W-:Y:S01]  /*6cf0*/  F2FP.BF16.F32.PACK_AB R113, R142, R113 ;  /* 0x000000718e71723e */ /* 0x000fe200000010ff */
[----:B------:R-:W-:Y:S01]  /*6d00*/  VIADD R55, R55, 0x1 ;  /* 0x0000000137377836 */ /* 0x000fe20000000000 */
[----:B------:R-:W-:Y:S01]  /*6d10*/  F2FP.BF16.F32.PACK_AB R115, R144, R115 ;  /* 0x000000739073723e */ /* 0x000fe200000010ff */
[----:B------:R-:W-:Y:S01]  /*6d20*/  IMAD.IADD R124, R53, 0x1, R124 ;  /* 0x00000001357c7824 */ /* 0x000fe200078e027c */
[----:B------:R-:W-:Y:S01]  /*6d30*/  F2FP.BF16.F32.PACK_AB R117, R146, R117 ;  /* 0x000000759275723e */ /* 0x000fe200000010ff */
[----:B------:R-:W2:Y:S01]  /*6d40*/  LDCU.64 UR8, c[0x0][0x4a8] ;  /* 0x00009500ff0877ac */ /* 0x000ea20008000a00 */
[----:B------:R-:W-:Y:S02]  /*6d50*/  PRMT R10, R113, 0x7632, R10 ;  /* 0x00007632710a7816 */ /* 0x000fe4000000000a */
[----:B------:R-:W-:Y:S02]  /*6d60*/  PRMT R11, R115, 0x7632, R11 ;  /* 0x00007632730b7816 */ /* 0x000fe4000000000b */
[----:B------:R-:W-:-:S02]  /*6d70*/  PRMT R12, R117, 0x7632, R12 ;  /* 0x00007632750c7816 */ /* 0x000fc4000000000c */
[----:B------:R-:W-:Y:S02]  /*6d80*/  ISETP.NE.AND P0, PT, R61, RZ, PT ;  /* 0x000000ff3d00720c */ /* 0x000fe40003f05270 */
[----:B------:R-:W-:Y:S02]  /*6d90*/  F2FP.BF16.F32.PACK_AB R119, R148, R119 ;  /* 0x000000779477723e */ /* 0x000fe400000010ff */
[----:B------:R-:W-:Y:S02]  /*6da0*/  F2FP.BF16.F32.PACK_AB R121, R150, R121 ;  /* 0x000000799679723e */ /* 0x000fe400000010ff */
[----:B------:R-:W-:Y:S02]  /*6db0*/  F2FP.BF16.F32.PACK_AB R123, R152, R123 ;  /* 0x0000007b987b723e */ /* 0x000fe400000010ff */
[----:B------:R-:W-:Y:S02]  /*6dc0*/  F2FP.BF16.F32.PACK_AB R125, R154, R125 ;  /* 0x0000007d9a7d723e */ /* 0x000fe400000010ff */
[----:B------:R-:W-:Y:S01]  /*6dd0*/  F2FP.BF16.F32.PACK_AB R111, R140, R111 ;  /* 0x0000006f8c6f723e */ /* 0x000fe200000010ff */
        /* <DEDUP_REMOVED lines=93> */
.L_x_5201:
        /* <DEDUP_REMOVED lines=13> */
.L_x_8060:


//--------------------- .text._Z25selective_scan_fwd_kernelI32Selective_Scan_fwd_kernel_traitsILi32ELi16ELi1ELb0ELb1ELb1ELb0ELb1EN3c108BFloat16EffEEv13SSMParamsBase --------------------------
	.section	.text._Z25selective_scan_fwd_kernelI32Selective_Scan_fwd_kernel_traitsILi32ELi16ELi1ELb0ELb1ELb1ELb0ELb1EN3c108BFloat16EffEEv13SSMParamsBase,"ax",@progbits
	.align	128
        .global         _Z25selective_scan_fwd_kernelI32Selective_Scan_fwd_kernel_traitsILi32ELi16ELi1ELb0ELb1ELb1ELb0ELb1EN3c108BFloat16EffEEv13SSMParamsBase
        .type           _Z25selective_scan_fwd_kernelI32Selective_Scan_fwd_kernel_traitsILi32ELi16ELi1ELb0ELb1ELb1ELb0ELb1EN3c108BFloat16EffEEv13SSMParamsBase,@function
        .size           _Z25selective_scan_fwd_kernelI32Selective_Scan_fwd_kernel_traitsILi32ELi16ELi1ELb0ELb1ELb1ELb0ELb1EN3c108BFloat16EffEEv13SSMParamsBase,(.L_x_8061 - _Z25selective_scan_fwd_kernelI32Selective_Scan_fwd_kernel_traitsILi32ELi16ELi1ELb0ELb1ELb1ELb0ELb1EN3c108BFloat16EffEEv13SSMParamsBase)
        .other          _Z25selective_scan_fwd_kernelI32Selective_Scan_fwd_kernel_traitsILi32ELi16ELi1ELb0ELb1ELb1ELb0ELb1EN3c108BFloat16EffEEv13SSMParamsBase,@"STO_CUDA_ENTRY STV_DEFAULT"
_Z25selective_scan_fwd_kernelI32Selective_Scan_fwd_kernel_traitsILi32ELi16ELi1ELb0ELb1ELb1ELb0ELb1EN3c108BFloat16EffEEv13SSMParamsBase:
.text._Z25selective_scan_fwd_kernelI32Selective_Scan_fwd_kernel_traitsILi32ELi16ELi1ELb0ELb1ELb1ELb0ELb1EN3c108BFloat16EffEEv13SSMParamsBase:
        /* <DEDUP_REMOVED lines=43> */
.L_x_5202:
        /* <DEDUP_REMOVED lines=94> */
.L_x_5203:
        /* <DEDUP_REMOVED lines=11> */
.L_x_5204:
        /* <DEDUP_REMOVED lines=72> */
.L_x_5205:
        /* <DEDUP_REMOVED lines=29> */
.L_x_5206:
        /* <DEDUP_REMOVED lines=51> */
.L_x_5246:
        /* <DEDUP_REMOVED lines=279> */
.L_x_5208:
[----:B------:R-:W-:Y:S05]  /*2430*/  BSYNC.RECONVERGENT B0 ;  /* 0x0000000000007941 */ /* 0x000fea0003800200 */
.L_x_5207:
        /* <DEDUP_REMOVED lines=37> */
.L_x_5210:
[----:B------:R-:W-:Y:S05]  /*2690*/  BSYNC.RECONVERGENT B0 ;  /* 0x0000000000007941 */ /* 0x000fea0003800200 */
.L_x_5209:
        /* <DEDUP_REMOVED lines=35> */
.L_x_5212:
[----:B------:R-:W-:Y:S05]  /*28d0*/  BSYNC.RECONVERGENT B0 ;  /* 0x0000000000007941 */ /* 0x000fea0003800200 */
.L_x_5211:
        /* <DEDUP_REMOVED lines=37> */
.L_x_5214:
[----:B------:R-:W-:Y:S05]  /*2b30*/  BSYNC.RECONVERGENT B0 ;  /* 0x0000000000007941 */ /* 0x000fea0003800200 */
.L_x_5213:
        /* <DEDUP_REMOVED lines=35> */
.L_x_5216:
[----:B------:R-:W-:Y:S05]  /*2d70*/  BSYNC.RECONVERGENT B0 ;  /* 0x0000000000007941 */ /* 0x000fea0003800200 */
.L_x_5215:
        /* <DEDUP_REMOVED lines=37> */
.L_x_5218:
[----:B------:R-:W-:Y:S05]  /*2fd0*/  BSYNC.RECONVERGENT B0 ;  /* 0x0000000000007941 */ /* 0x000fea0003800200 */
.L_x_5217:
        /* <DEDUP_REMOVED lines=35> */
.L_x_5220:
[----:B------:R-:W-:Y:S05]  /*3210*/  BSYNC.RECONVERGENT B0 ;  /* 0x0000000000007941 */ /* 0x000fea0003800200 */
.L_x_5219:
        /* <DEDUP_REMOVED lines=37> */
.L_x_5222:
[----:B------:R-:W-:Y:S05]  /*3470*/  BSYNC.RECONVERGENT B0 ;  /* 0x0000000000007941 */ /* 0x000fea0003800200 */
.L_x_5221:
        /* <DEDUP_REMOVED lines=35> */
.L_x_5224:
[----:B------:R-:W-:Y:S05]  /*36b0*/  BSYNC.RECONVERGENT B0 ;  /* 0x0000000000007941 */ /* 0x000fea0003800200 */
.L_x_5223:
        /* <DEDUP_REMOVED lines=38> */
.L_x_5226:
[----:B------:R-:W-:Y:S05]  /*3920*/  BSYNC.RECONVERGENT B0 ;  /* 0x0000000000007941 */ /* 0x000fea0003800200 */
.L_x_5225:
        /* <DEDUP_REMOVED lines=37> */
.L_x_5228:
[----:B------:R-:W-:Y:S05]  /*3b80*/  BSYNC.RECONVERGENT B0 ;  /* 0x0000000000007941 */ /* 0x000fea0003800200 */
.L_x_5227:
        /* <DEDUP_REMOVED lines=39> */
.L_x_5230:
[----:B------:R-:W-:Y:S05]  /*3e00*/  BSYNC.RECONVERGENT B0 ;  /* 0x0000000000007941 */ /* 0x000fea0003800200 */
.L_x_5229:
        /* <DEDUP_REMOVED lines=39> */
.L_x_5232:
[----:B------:R-:W-:Y:S05]  /*4080*/  BSYNC.RECONVERGENT B0 ;  /* 0x0000000000007941 */ /* 0x000fea0003800200 */
.L_x_5231:
        /* <DEDUP_REMOVED lines=43> */
.L_x_5234:
[----:B------:R-:W-:Y:S05]  /*4340*/  BSYNC.RECONVERGENT B0 ;  /* 0x0000000000007941 */ /* 0x000fea0003800200 */
.L_x_5233:
        /* <DEDUP_REMOVED lines=32> */
.L_x_5236:
[----:B------:R-:W-:Y:S05]  /*4550*/  BSYNC.RECONVERGENT B0 ;  /* 0x0000000000007941 */ /* 0x000fea0003800200 */
.L_x_5235:
        /* <DEDUP_REMOVED lines=32> */
.L_x_5238:
[----:B------:R-:W-:Y:S05]  /*4760*/  BSYNC.RECONVERGENT B0 ;  /* 0x0000000000007941 */ /* 0x000fea0003800200 */
.L_x_5237:
        /* <DEDUP_REMOVED lines=54> */
[----:B------:R-:W-:Y:S01]  /*4ad0*/  IMAD.MOV.U32 R162, RZ, RZ, RZ ;  /* 0x000000ffffa27224 */ /* 0x000fe200078e00ff */
[----:B------:R-:W-:Y:S01]  /*4ae0*/  UIADD3 UR8, UPT, UPT, UR6, 0x860, URZ ;  /* 0x0000086006087890 */ /* 0x000fe2000fffe0ff */
[----:B--2---:R-:W-:Y:S01]  /*4af0*/  SHF.L.U64.HI R167, R22, 0x1, R23 ;  /* 0x0000000116a77819 */ /* 0x004fe20000010217 */
[----:B------:R-:W-:Y:S01]  /*4b00*/  IMAD.MOV.U32 R164, RZ, RZ, R57 ;  /* 0x000000ffffa47224 */ /* 0x000fe200078e0039 */
[----:B------:R-:W-:Y:S01]  /*4b10*/  UIADD3 UR7, UPT, UPT, -UR7, URZ, URZ ;  /* 0x000000ff07077290 */ /* 0x000fe2000fffe1ff */
[----:B------:R-:W-:Y:S01]  /*4b20*/  IMAD.X R177, R3, 0x1, R71, P3 ;  /* 0x0000000103b17824 */ /* 0x000fe200018e0647 */
        /* <DEDUP_REMOVED lines=25> */
[----:B0-----:R-:W-:Y:S01]  /*4cc0*/  SHF.L.U64.HI R19, R18, 0x2, R19 ;  /* 0x0000000212137819 */ /* 0x001fe20000010213 */
[----:B------:R-:W-:Y:S01]  /*4cd0*/  UMOV UR4, URZ ;  /* 0x000000ff00047c82 */ /* 0x000fe20008000000 */
[----:B---3--:R-:W-:Y:S01]  /*4ce0*/  SHF.L.U64.HI R17, R16, 0x2, R17 ;  /* 0x0000000210117819 */ /* 0x008fe20000010211 */
[----:B------:R-:W-:-:S04]  /*4cf0*/  IMAD.IADD R23, R11, 0x1, R25 ;  /* 0x000000010b177824 */ /* 0x000fc800078e0219 */
[----:B------:R-:W-:Y:S02]  /*4d00*/  @P1 IADD3 R165, PT, PT, R165, 0x1, RZ ;  /* 0x00000001a5a51810 */ /* 0x000fe40007ffe0ff */
[----:B------:R-:W-:Y:S02]  /*4d10*/  IADD3 R14, P1, PT, R136, R54, RZ ;  /* 0x00000036880e7210 */ /* 0x000fe40007f3e0ff */
[----:B----4-:R-:W-:Y:S01]  /*4d20*/  SHF.L.U64.HI R21, R20, 0x1, R21 ;  /* 0x0000000114157819 */ /* 0x010fe20000010215 */
[----:B------:R-:W-:Y:S01]  /*4d30*/  @!P0 IMAD.MOV R165, RZ, RZ, -R165 ;  /* 0x000000ffffa58224 */ /* 0x000fe200078e0aa5 */
[----:B------:R-:W-:Y:S02]  /*4d40*/  IADD3.X R15, PT, PT, R3, R73, RZ, P1, !PT ;  /* 0x00000049030f7210 */ /* 0x000fe40000ffe4ff */
[----:B-12---:R-:W-:-:S07]  /*4d50*/  @!P2 LOP3.LUT R165, RZ, R63, RZ, 0x33, !PT ;  /* 0x0000003fffa5a212 */ /* 0x006fce00078e33ff */
.L_x_5245:
        /* <DEDUP_REMOVED lines=36> */
[----:B------:R-:W-:Y:S01]  /*4fa0*/  HFMA2 R26, -RZ, RZ, 0, 0 ;  /* 0x00000000ff1a7431 */ /* 0x000fe200000001ff */
[----:B------:R-:W-:Y:S01]  /*4fb0*/  MOV R28, RZ ;  /* 0x000000ff001c7202 */ /* 0x000fe20000000f00 */
[----:B------:R-:W-:Y:S02]  /*4fc0*/  IMAD.MOV.U32 R24, RZ, RZ, R163 ;  /* 0x000000ffff187224 */ /* 0x000fe400078e00a3 */
        /* <DEDUP_REMOVED lines=23> */
[----:B0-----:R-:W-:-:S06]  /*5140*/  HFMA2 R26, -RZ, RZ, 0, 0 ;  /* 0x00000000ff1a7431 */ /* 0x001fcc00000001ff */
        /* <DEDUP_REMOVED lines=15> */
[----:B-1----:R-:W-:Y:S01]  /*5240*/  IMAD.MOV.U32 R30, RZ, RZ, RZ ;  /* 0x000000ffff1e7224 */ /* 0x002fe200078e00ff */
[----:B------:R-:W-:Y:S01]  /*5250*/  @!P3 PRMT R30, R170, 0x5410, RZ ;  /* 0x00005410aa1eb816 */ /* 0x000fe200000000ff */
[----:B------:R0:W-:Y:S01]  /*5260*/  STS.U16 [R45+0x180], R24 ;  /* 0x000180182d007388 */ /* 0x0001e20000000400 */
[----:B------:R-:W-:-:S02]  /*5270*/  PRMT R25, R26, 0x7632, R25 ;  /* 0x000076321a197816 */ /* 0x000fc40000000019 */
[----:B------:R-:W-:Y:S01]  /*5280*/  @!P4 PRMT R30, R30, 0x5410, R173 ;  /* 0x000054101e1ec816 */ /* 0x000fe200000000ad */
[----:B------:R1:W-:Y:S01]  /*5290*/  STS.U16 [R44+0x1c0], R31 ;  /* 0x0001c01f2c007388 */ /* 0x0003e20000000400 */
[----:B------:R-:W-:Y:S02]  /*52a0*/  P2R R33, PR, RZ, 0x2 ;  /* 0x00000002ff217803 */ /* 0x000fe40000000000 */
[----:B------:R-:W-:Y:S02]  /*52b0*/  PRMT R27, R28, 0x7632, R27 ;  /* 0x000076321c1b7816 */ /* 0x000fe4000000001b */
[----:B0-----:R-:W-:Y:S02]  /*52c0*/  MOV R24, RZ ;  /* 0x000000ff00187202 */ /* 0x001fe40000000f00 */
[----:B------:R-:W-:Y:S01]  /*52d0*/  @!P5 PRMT R24, R172, 0x5410, RZ ;  /* 0x00005410ac18d816 */ /* 0x000fe200000000ff */
        /* <DEDUP_REMOVED lines=14> */
[----:B0-----:R-:W-:Y:S01]  /*53c0*/  IMAD.MOV.U32 R24, RZ, RZ, R174 ;  /* 0x000000ffff187224 */ /* 0x001fe200078e00ae */
[----:B------:R-:W-:Y:S01]  /*53d0*/  P2R R34, PR, RZ, 0x1 ;  /* 0x00000001ff227803 */ /* 0x000fe20000000000 */
[----:B------:R-:W-:-:S02]  /*53e0*/  HFMA2 R180, -RZ, RZ, 0, 0 ;  /* 0x00000000ffb47431 */ /* 0x000fc400000001ff */
[----:B------:R-:W-:Y:S02]  /*53f0*/  IMAD.MOV.U32 R182, RZ, RZ, RZ ;  /* 0x000000ffffb67224 */ /* 0x000fe400078e00ff */
[----:B------:R-:W-:Y:S01]  /*5400*/  IMAD.MOV.U32 R184, RZ, RZ, RZ ;  /* 0x000000ffffb87224 */ /* 0x000fe200078e00ff */
[----:B------:R-:W2:Y:S01]  /*5410*/  @!P1 LDG.E.U16 R26, desc[UR10][R24.64+-0x200] ;  /* 0xfffe000a181a9981 */ /* 0x000ea2000c1e1500 */
[----:B------:R-:W-:Y:S02]  /*5420*/  ISETP.GE.AND P0, PT, R82, R53, PT ;  /* 0x000000355200720c */ /* 0x000fe40003f06270 */
[----:B------:R-:W-:Y:S02]  /*5430*/  P2R R32, PR, RZ, 0x4 ;  /* 0x00000004ff207803 */ /* 0x000fe40000000000 */
[----:B------:R-:W-:Y:S01]  /*5440*/  MOV R186, RZ ;  /* 0x000000ff00ba7202 */ /* 0x000fe20000000f00 */
[----:B------:R-:W-:Y:S01]  /*5450*/  IMAD.MOV.U32 R188, RZ, RZ, RZ ;  /* 0x000000ffffbc7224 */ /* 0x000fe200078e00ff */
[----:B------:R-:W3:Y:S01]  /*5460*/  @!P5 LDG.E.U16 R28, desc[UR10][R24.64+0x180] ;  /* 0x0001800a181cd981 */ /* 0x000ee2000c1e1500 */
[----:B------:R-:W-:-:S03]  /*5470*/  IMAD.MOV.U32 R190, RZ, RZ, RZ ;  /* 0x000000ffffbe7224 */ /* 0x000fc600078e00ff */
[----:B------:R-:W4:Y:S01]  /*5480*/  @!P6 LDG.E.U16 R29, desc[UR10][R24.64+0x1c0] ;  /* 0x0001c00a181de981 */ /* 0x000f22000c1e1500 */
[----:B------:R-:W-:Y:S02]  /*5490*/  HFMA2 R194, -RZ, RZ, 0, 0 ;  /* 0x00000000ffc27431 */ /* 0x000fe400000001ff */
        /* <DEDUP_REMOVED lines=41> */
[----:B---3--:R-:W-:Y:S02]  /*5730*/  @!P5 PRMT R196, R28, 0x5410, RZ ;  /* 0x000054101cc4d816 */ /* 0x008fe400000000ff */
[----:B------:R-:W-:Y:S01]  /*5740*/  PRMT R35, R180, 0x7632, R35 ;  /* 0x00007632b4237816 */ /* 0x000fe20000000023 */
        /* <DEDUP_REMOVED lines=21> */
[----:B0-----:R-:W-:Y:S01]  /*58a0*/  IMAD.U32 R32, R32, 0x10000, RZ ;  /* 0x0001000020207824 */ /* 0x001fe200078e00ff */
[----:B------:R-:W-:-:S03]  /*58b0*/  ISETP.GE.U32.AND P2, PT, R110, R53, PT ;  /* 0x000000356e00720c */ /* 0x000fc60003f46070 */
[----:B------:R-:W-:-:S05]  /*58c0*/  FMUL.FTZ R32, R131, R32 ;  /* 0x0000002083207220 */ /* 0x000fca0000410000 */
[----:B------:R-:W-:Y:S01]  /*58d0*/  FSEL R32, R32, RZ, !P1 ;  /* 0x000000ff20207208 */ /* 0x000fe20004800000 */
[C---:B------:R-:W-:Y:S01]  /*58e0*/  FMUL.FTZ R183, R198.reuse, R101 ;  /* 0x00000065c6b77220 */ /* 0x040fe20000410000 */
[----:B------:R-:W-:-:S05]  /*58f0*/  FMUL.FTZ R181, R198, R81 ;  /* 0x00000051c6b57220 */ /* 0x000fca0000410000 */
[----:B------:R-:W-:Y:S01]  /*5900*/  MUFU.EX2 R183, R183 ;  /* 0x000000b700b77308 */ /* 0x000fe20000000800 */
[----:B------:R-:W-:Y:S02]  /*5910*/  IMAD.U32 R178, R178, 0x10000, RZ ;  /* 0x00010000b2b27824 */ /* 0x000fe400078e00ff */
[C---:B------:R-:W-:Y:S01]  /*5920*/  FMUL.FTZ R185, R198.reuse, R103 ;  /* 0x00000067c6b97220 */ /* 0x040fe20000410000 */
[----:B------:R-:W-:Y:S01]  /*5930*/  MUFU.EX2 R181, R181 ;  /* 0x000000b500b57308 */ /* 0x000fe20000000800 */
[C---:B------:R-:W-:Y:S01]  /*5940*/  FMUL.FTZ R187, R198.reuse, R105 ;  /* 0x00000069c6bb7220 */ /* 0x040fe20000410000 */
[----:B------:R-:W-:-:S05]  /*5950*/  FMUL.FTZ R189, R198, R109 ;  /* 0x0000006dc6bd7220 */ /* 0x000fca0000410000 */
[----:B------:R-:W-:Y:S04]  /*5960*/  MUFU.EX2 R187, R187 ;  /* 0x000000bb00bb7308 */ /* 0x000fe80000000800 */
[----:B------:R-:W-:Y:S01]  /*5970*/  MUFU.EX2 R195, R189 ;  /* 0x000000bd00c37308 */ /* 0x000fe20000000800 */
[----:B------:R-:W-:-:S05]  /*5980*/  SHF.L.U32 R30, R30, 0x10, RZ ;  /* 0x000000101e1e7819 */ /* 0x000fca00000006ff */
        /* <DEDUP_REMOVED lines=33> */
[----:B--2---:R-:W-:Y:S01]  /*5ba0*/  SHF.L.U32 R180, R33, 0x10, RZ ;  /* 0x0000001021b47819 */ /* 0x004fe200000006ff */
[----:B------:R0:W-:Y:S01]  /*5bb0*/  MUFU.EX2 R186, R185 ;  /* 0x000000b900ba7308 */ /* 0x0001e20000000800 */
[----:B------:R-:W-:Y:S01]  /*5bc0*/  FSEL R33, R35, 1, !P1 ;  /* 0x3f80000023217808 */ /* 0x000fe20004800000 */
[----:B------:R-:W-:-:S02]  /*5bd0*/  NOP ;  /* 0x0000000000007918 */ /* 0x000fc40000000000 */
[----:B------:R-:W-:Y:S01]  /*5be0*/  FMUL.FTZ R35, R133, R180 ;  /* 0x000000b485237220 */ /* 0x000fe20000410000 */
[----:B------:R-:W-:Y:S01]  /*5bf0*/  IMAD.U32 R180, R34, 0x10000, RZ ;  /* 0x0001000022b47824 */ /* 0x000fe200078e00ff */
[----:B------:R-:W1:Y:S04]  /*5c00*/  MUFU.EX2 R173, R173 ;  /* 0x000000ad00ad7308 */ /* 0x000e680000000800 */
[----:B------:R-:W2:Y:S01]  /*5c10*/  MUFU.EX2 R175, R175 ;  /* 0x000000af00af7308 */ /* 0x000ea20000000800 */
[----:B------:R-:W-:-:S03]  /*5c20*/  FSEL R34, R35, RZ, !P0 ;  /* 0x000000ff23227208 */ /* 0x000fc60004000000 */
[----:B------:R-:W3:Y:S01]  /*5c30*/  MUFU.EX2 R177, R177 ;  /* 0x000000b100b17308 */ /* 0x000ee20000000800 */
[----:B-----5:R-:W-:Y:S01]  /*5c40*/  FSEL R35, R169, 1, !P0 ;  /* 0x3f800000a9237808 */ /* 0x020fe20004000000 */
[----:B------:R-:W-:Y:S01]  /*5c50*/  FMUL.FTZ R169, R135, R180 ;  /* 0x000000b487a97220 */ /* 0x000fe20000410000 */
[----:B------:R-:W-:Y:S01]  /*5c60*/  IMAD.U32 R180, R166, 0x10000, RZ ;  /* 0x00010000a6b47824 */ /* 0x000fe200078e00ff */
[----:B------:R-:W-:Y:S01]  /*5c70*/  ISETP.GE.U32.AND P1, PT, R108, R53, PT ;  /* 0x000000356c00720c */ /* 0x000fe20003f26070 */
[----:B------:R-:W4:Y:S04]  /*5c80*/  MUFU.EX2 R179, R179 ;  /* 0x000000b300b37308 */ /* 0x000f280000000800 */
[----:B------:R-:W5:Y:S01]  /*5c90*/  MUFU.EX2 R182, R182 ;  /* 0x000000b600b67308 */ /* 0x000f620000000800 */
[----:B------:R-:W-:Y:S01]  /*5ca0*/  FSEL R166, R169, RZ, !P3 ;  /* 0x000000ffa9a67208 */ /* 0x000fe20005800000 */
[----:B0-----:R-:W-:Y:S01]  /*5cb0*/  FMUL.FTZ R185, R198, R97 ;  /* 0x00000061c6b97220 */ /* 0x001fe20000410000 */
[----:B------:R-:W-:Y:S01]  /*5cc0*/  FSEL R169, R171, 1, !P3 ;  /* 0x3f800000aba97808 */ /* 0x000fe20005800000 */
[----:B------:R-:W-:Y:S01]  /*5cd0*/  FMUL.FTZ R171, R137, R180 ;  /* 0x000000b489ab7220 */ /* 0x000fe20000410000 */
[----:B------:R-:W-:Y:S01]  /*5ce0*/  SHF.L.U32 R180, R168, 0x10, RZ ;  /* 0x00000010a8b47819 */ /* 0x000fe200000006ff */
[----:B------:R-:W0:Y:S03]  /*5cf0*/  LDS.U16 R191, [R0+0x422] ;  /* 0x0004220000bf7984 */ /* 0x000e260000000400 */
[----:B------:R-:W-:Y:S01]  /*5d00*/  FSEL R168, R171, RZ, !P2 ;  /* 0x000000ffaba87208 */ /* 0x000fe20005000000 */
[----:B------:R-:W0:Y:S01]  /*5d10*/  LDS.U16 R190, [R0+0x424] ;  /* 0x0004240000be7984 */ /* 0x000e220000000400 */
        /* <DEDUP_REMOVED lines=8> */
[----:B------:R-:W-:Y:S01]  /*5da0*/  IMAD.U32 R180, R172, 0x10000, RZ ;  /* 0x00010000acb47824 */ /* 0x000fe200078e00ff */
[-C--:B------:R-:W-:Y:S01]  /*5db0*/  ISETP.GE.U32.AND P3, PT, R104, R53.reuse, PT ;  /* 0x000000356800720c */ /* 0x080fe20003f66070 */
[----:B------:R-:W1:Y:S02]  /*5dc0*/  LDS.U16 R194, [R0+0x428] ;  /* 0x0004280000c27984 */ /* 0x000e640000000400 */
[----:B------:R-:W-:Y:S02]  /*5dd0*/  FSEL R172, R175, RZ, !P0 ;  /* 0x000000ffafac7208 */ /* 0x000fe40004000000 */
[----:B---3--:R-:W-:Y:S01]  /*5de0*/  FSEL R175, R177, 1, !P0 ;  /* 0x3f800000b1af7808 */ /* 0x008fe20004000000 */
[----:B------:R-:W-:Y:S01]  /*5df0*/  FMUL.FTZ R177, R147, R180 ;  /* 0x000000b493b17220 */ /* 0x000fe20000410000 */
[----:B------:R-:W-:Y:S01]  /*5e00*/  SHF.L.U32 R180, R174, 0x10, RZ ;  /* 0x00000010aeb47819 */ /* 0x000fe200000006ff */
[----:B------:R-:W2:Y:S03]  /*5e10*/  LDS.U16 R197, [R0+0x42a] ;  /* 0x00042a0000c57984 */ /* 0x000ea60000000400 */
[----:B------:R-:W-:Y:S01]  /*5e20*/  FSEL R174, R177, RZ, !P3 ;  /* 0x000000ffb1ae7208 */ /* 0x000fe20005800000 */
[----:B------:R-:W-:Y:S01]  /*5e30*/  LDS.U16 R196, [R0+0x42c] ;  /* 0x00042c0000c47984 */ /* 0x000fe20000000400 */
[----:B----4-:R-:W-:Y:S01]  /*5e40*/  FSEL R177, R179, 1, !P3 ;  /* 0x3f800000b3b17808 */ /* 0x010fe20005800000 */
[----:B------:R-:W-:Y:S01]  /*5e50*/  FMUL.FTZ R179, R149, R180 ;  /* 0x000000b495b37220 */ /* 0x000fe20000410000 */
[----:B------:R-:W-:Y:S01]  /*5e60*/  IMAD.U32 R180, R176, 0x10000, RZ ;  /* 0x00010000b0b47824 */ /* 0x000fe200078e00ff */
[-C--:B------:R-:W-:Y:S01]  /*5e70*/  ISETP.GE.U32.AND P1, PT, R100, R53.reuse, PT ;  /* 0x000000356400720c */ /* 0x080fe20003f26070 */
[----:B------:R-:W3:Y:S02]  /*5e80*/  LDS.U16 R199, [R0+0x42e] ;  /* 0x00042e0000c77984 */ /* 0x000ee40000000400 */
[----:B------:R-:W-:Y:S01]  /*5e90*/  FMUL.FTZ R180, R151, R180 ;  /* 0x000000b497b47220 */ /* 0x000fe20000410000 */
[----:B------:R-:W-:Y:S01]  /*5ea0*/  ISETP.GE.U32.AND P0, PT, R98, R53, PT ;  /* 0x000000356200720c */ /* 0x000fe20003f06070 */
[----:B------:R-:W4:Y:S03]  /*5eb0*/  LDS.U16 R200, [R0+0x430] ;  /* 0x0004300000c87984 */ /* 0x000f260000000400 */
[----:B------:R-:W-:Y:S01]  /*5ec0*/  FSEL R178, R180, RZ, !P1 ;  /* 0x000000ffb4b27208 */ /* 0x000fe20004800000 */
[----:B------:R-:W-:Y:S01]  /*5ed0*/  LDS.U16 R203, [R0+0x432] ;  /* 0x0004320000cb7984 */ /* 0x000fe20000000400 */
[----:B------:R-:W-:-:S02]  /*5ee0*/  FSEL R180, R184, RZ, !P0 ;  /* 0x000000ffb8b47208 */ /* 0x000fc40004000000 */
[----:B------:R-:W-:Y:S01]  /*5ef0*/  FSEL R183, R183, 1, !P0 ;  /* 0x3f800000b7b77808 */ /* 0x000fe20004000000 */
[----:B------:R-:W4:Y:S01]  /*5f00*/  LDS.U16 R204, [R0+0x434] ;  /* 0x0004340000cc7984 */ /* 0x000f220000000400 */
[----:B------:R-:W-:Y:S02]  /*5f10*/  ISETP.NE.AND P0, PT, R55, RZ, PT ;  /* 0x000000ff3700720c */ /* 0x000fe40003f05270 */
[-C--:B------:R-:W-:Y:S01]  /*5f20*/  ISETP.GE.U32.AND P2, PT, R102, R53.reuse, PT ;  /* 0x000000356600720c */ /* 0x080fe20003f46070 */
[----:B------:R-:W-:Y:S01]  /*5f30*/  IMAD.U32 R184, R27, 0x10000, RZ ;  /* 0x000100001bb87824 */ /* 0x000fe200078e00ff */
[----:B------:R-:W-:Y:S01]  /*5f40*/  ISETP.GE.U32.AND P3, PT, R96, R53, PT ;  /* 0x000000356000720c */ /* 0x000fe20003f66070 */
[----:B------:R-:W-:Y:S01]  /*5f50*/  LDS.U16 R207, [R0+0x436] ;  /* 0x0004360000cf7984 */ /* 0x000fe20000000400 */
[----:B------:R-:W-:Y:S01]  /*5f60*/  FSEL R176, R179, RZ, !P2 ;  /* 0x000000ffb3b07208 */ /* 0x000fe20005000000 */
[----:B------:R-:W-:Y:S01]  /*5f70*/  IMAD.U32 R27, R26, 0x10000, RZ ;  /* 0x000100001a1b7824 */ /* 0x000fe200078e00ff */
[----:B------:R-:W-:Y:S01]  /*5f80*/  FSEL R179, R181, 1, !P2 ;  /* 0x3f800000b5b37808 */ /* 0x000fe20005000000 */
[----:B------:R-:W-:Y:S01]  /*5f90*/  LDS.U16 R208, [R0+0x438] ;  /* 0x0004380000d07984 */ /* 0x000fe20000000400 */
[----:B-----5:R-:W-:-:S02]  /*5fa0*/  FSEL R181, R182, 1, !P1 ;  /* 0x3f800000b6b57808 */ /* 0x020fc40004800000 */
[----:B------:R-:W-:Y:S01]  /*5fb0*/  SHF.L.U32 R182, R31, 0x10, RZ ;  /* 0x000000101fb67819 */ /* 0x000fe200000006ff */
[----:B------:R-:W-:Y:S01]  /*5fc0*/  LDS.U16 R209, [R0+0x43a] ;  /* 0x00043a0000d17984 */ /* 0x000fe20000000400 */
[----:B------:R5:W-:Y:S03]  /*5fd0*/  MUFU.EX2 R202, R185 ;  /* 0x000000b900ca7308 */ /* 0x000be60000000800 */
[----:B------:R-:W4:Y:S04]  /*5fe0*/  LDS.U16 R31, [R0+0x420] ;  /* 0x00042000001f7984 */ /* 0x000f280000000400 */
[----:B------:R-:W4:Y:S01]  /*5ff0*/  LDS.U16 R210, [R0+0x43c] ;  /* 0x00043c0000d27984 */ /* 0x000f220000000400 */
[----:B-----5:R-:W-:-:S03]  /*6000*/  FSEL R185, R186, 1, !P3 ;  /* 0x3f800000bab97808 */ /* 0x020fc60005800000 */
[----:B------:R-:W5:Y:S01]  /*6010*/  LDS.U16 R211, [R0+0x43e] ;  /* 0x00043e0000d37984 */ /* 0x000f620000000400 */
[----:B------:R-:W-:-:S03]  /*6020*/  FMUL.FTZ R186, R158, R27 ;  /* 0x0000001b9eba7220 */ /* 0x000fc60000410000 */
[----:B------:R-:W1:Y:S01]  /*6030*/  @P0 LDS.64 R26, [UR8] ;  /* 0x00000008ff1a0984 */ /* 0x000e620008000a00 */
[C---:B------:R-:W-:Y:S01]  /*6040*/  FMUL.FTZ R188, R198.reuse, R107 ;  /* 0x0000006bc6bc7220 */ /* 0x040fe20000410000 */
[----:B------:R-:W-:-:S05]  /*6050*/  FMUL.FTZ R198, R198, R111 ;  /* 0x0000006fc6c67220 */ /* 0x000fca0000410000 */
[----:B------:R-:W0:Y:S01]  /*6060*/  MUFU.EX2 R188, R188 ;  /* 0x000000bc00bc7308 */ /* 0x000e220000000800 */
[----:B------:R-:W-:-:S03]  /*6070*/  ISETP.GE.U32.AND P1, PT, R90, R53, PT ;  /* 0x000000355a00720c */ /* 0x000fc60003f26070 */
[----:B------:R-:W2:Y:S01]  /*6080*/  MUFU.EX2 R198, R198 ;  /* 0x000000c600c67308 */ /* 0x000ea20000000800 */
[----:B------:R-:W-:Y:S01]  /*6090*/  FMUL.FTZ R182, R155, R182 ;  /* 0x000000b69bb67220 */ /* 0x000fe20000410000 */
[----:B------:R-:W-:Y:S01]  /*60a0*/  FMUL.FTZ R184, R157, R184 ;  /* 0x000000b89db87220 */ /* 0x000fe20000410000 */
[-C--:B------:R-:W-:Y:S02]  /*60b0*/  ISETP.GE.U32.AND P2, PT, R94, R53.reuse, PT ;  /* 0x000000355e00720c */ /* 0x080fe40003f46070 */
[----:B0-----:R-:W-:Y:S01]  /*60c0*/  FSEL R189, R188, 1, !P1 ;  /* 0x3f800000bcbd7808 */ /* 0x001fe20004800000 */
[----:B------:R-:W-:Y:S02]  /*60d0*/  IMAD.U32 R188, R29, 0x10000, RZ ;  /* 0x000100001dbc7824 */ /* 0x000fe400078e00ff */
[----:B------:R-:W-:Y:S01]  /*60e0*/  IMAD.U32 R29, R28, 0x10000, RZ ;  /* 0x000100001c1d7824 */ /* 0x000fe200078e00ff */
        /* <DEDUP_REMOVED lines=9> */
[----:B------:R-:W-:Y:S01]  /*6180*/  IMAD.U32 R191, R191, 0x10000, RZ ;  /* 0x00010000bfbf7824 */ /* 0x000fe200078e00ff */
[----:B------:R-:W-:Y:S01]  /*6190*/  FSEL R206, R188, RZ, !P3 ;  /* 0x000000ffbcce7208 */ /* 0x000fe20005800000 */
[----:B------:R-:W-:Y:S01]  /*61a0*/  IMAD.U32 R190, R190, 0x10000, RZ ;  /* 0x00010000bebe7824 */ /* 0x000fe200078e00ff */
[----:B------:R-:W-:Y:S01]  /*61b0*/  FSEL R195, R195, 1, !P3 ;  /* 0x3f800000c3c37808 */ /* 0x000fe20005800000 */
[----:B-1----:R-:W-:Y:S01]  /*61c0*/  IMAD.U32 R194, R194, 0x10000, RZ ;  /* 0x00010000c2c27824 */ /* 0x002fe200078e00ff */
[----:B--2---:R-:W-:Y:S01]  /*61d0*/  FSEL R198, R198, 1, !P2 ;  /* 0x3f800000c6c67808 */ /* 0x004fe20005000000 */
[----:B------:R-:W-:Y:S01]  /*61e0*/  IMAD.U32 R197, R197, 0x10000, RZ ;  /* 0x00010000c5c57824 */ /* 0x000fe200078e00ff */
[----:B------:R-:W-:Y:S01]  /*61f0*/  FSEL R201, R30, RZ, !P1 ;  /* 0x000000ff1ec97208 */ /* 0x000fe20004800000 */
[----:B---3--:R-:W-:Y:S01]  /*6200*/  IMAD.U32 R199, R199, 0x10000, RZ ;  /* 0x00010000c7c77824 */ /* 0x008fe200078e00ff */
[----:B------:R-:W-:Y:S01]  /*6210*/  FSEL R202, R202, 1, !P1 ;  /* 0x3f800000caca7808 */ /* 0x000fe20004800000 */
[----:B----4-:R-:W-:Y:S01]  /*6220*/  IMAD.U32 R200, R200, 0x10000, RZ ;  /* 0x00010000c8c87824 */ /* 0x010fe200078e00ff */
        /* <DEDUP_REMOVED lines=8> */
[----:B------:R-:W-:-:S02]  /*62b0*/  SHF.L.U32 R203, R203, 0x10, RZ ;  /* 0x00000010cbcb7819 */ /* 0x000fc400000006ff */
[----:B------:R-:W-:Y:S02]  /*62c0*/  SHF.L.U32 R208, R208, 0x10, RZ ;  /* 0x00000010d0d07819 */ /* 0x000fe400000006ff */
[----:B-----5:R-:W-:Y:S01]  /*62d0*/  SHF.L.U32 R211, R211, 0x10, RZ ;  /* 0x00000010d3d37819 */ /* 0x020fe200000006ff */
        /* <DEDUP_REMOVED lines=12> */
.L_x_5241:
[----:B------:R-:W-:Y:S01]  /*63a0*/  IMAD.MOV.U32 R27, RZ, RZ, RZ ;  /* 0x000000ffff1b7224 */ /* 0x000fe200078e00ff */
[----:B------:R-:W-:Y:S06]  /*63b0*/  @!P4 BRA `(.L_x_5240) ;  /* 0x00000000000cc947 */ /* 0x000fec0003800000 */
[----:B------:R-:W-:-:S04]  /*63c0*/  IADD3 R28, P0, PT, R130, R161, RZ ;  /* 0x000000a1821c7210 */ /* 0x000fc80007f1e0ff */
[----:B------:R-:W-:-:S05]  /*63d0*/  IADD3.X R29, PT, PT, R69, R162, RZ, P0, !PT ;  /* 0x000000a2451d7210 */ /* 0x000fca00007fe4ff */
[----:B------:R1:W5:Y:S04]  /*63e0*/  LDG.E R27, desc[UR10][R28.64] ;  /* 0x0000000a1c1b7981 */ /* 0x000368000c1e1900 */
.L_x_5240:
        /* <DEDUP_REMOVED lines=119> */
.L_x_5244:
[----:B------:R-:W-:-:S04]  /*6b60*/  ISETP.NE.AND P0, PT, R55, R122, PT ;  /* 0x0000007a3700720c */ /* 0x000fc80003f05270 */
[----:B------:R-:W-:-:S13]  /*6b70*/  ISETP.NE.OR P0, PT, R28, RZ, P0 ;  /* 0x000000ff1c00720c */ /* 0x000fda0000705670 */
[----:B------:R-:W-:-:S04]  /*6b80*/  @!P0 IADD3 R28, P1, PT, R130, R161, RZ ;  /* 0x000000a1821c8210 */ /* 0x000fc80007f3e0ff */
[----:B------:R-:W-:-:S05]  /*6b90*/  @!P0 IADD3.X R29, PT, PT, R69, R162, RZ, P1, !PT ;  /* 0x000000a2451d8210 */ /* 0x000fca0000ffe4ff */
[----:B------:R0:W-:Y:S04]  /*6ba0*/  @!P0 STG.E desc[UR10][R28.64], R27 ;  /* 0x0000001b1c008986 */ /* 0x0001e8000c10190a */
.L_x_5243:
[----:B------:R-:W-:Y:S05]  /*6bb0*/  BSYNC.RECONVERGENT B0 ;  /* 0x0000000000007941 */ /* 0x000fea0003800200 */
.L_x_5242:
        /* <DEDUP_REMOVED lines=30> */
.L_x_5239:
[----:B------:R-:W-:Y:S01]  /*6da0*/  BAR.SYNC.DEFER_BLOCKING 0x0 ;  /* 0x0000000000007b1d */ /* 0x000fe20000010000 */
[----:B------:R-:W-:Y:S01]  /*6db0*/  F2FP.BF16.F32.PACK_AB R115, R144, R115 ;  /* 0x000000739073723e */ /* 0x000fe200000010ff */
[----:B------:R-:W-:Y:S01]  /*6dc0*/  VIADD R55, R55, 0x1 ;  /* 0x0000000137377836 */ /* 0x000fe20000000000 */
[----:B------:R-:W-:Y:S01]  /*6dd0*/  F2FP.BF16.F32.PACK_AB R117, R146, R117 ;  /* 0x000000759275723e */ /* 0x000fe200000010ff */
[----:B------:R-:W-:Y:S01]  /*6de0*/  IMAD.IADD R124, R53, 0x1, R124 ;  /* 0x00000001357c7824 */ /* 0x000fe200078e027c */
[----:B------:R-:W-:Y:S01]  /*6df0*/  F2FP.BF16.F32.PACK_AB R119, R148, R119 ;  /* 0x000000779477723e */ /* 0x000fe200000010ff */
[----:B------:R-:W2:Y:S01]  /*6e00*/  LDCU.128 UR12, c[0x0][0x430] ;  /* 0x00008600ff0c77ac */ /* 0x000ea20008000c00 */
[----:B------:R-:W-:Y:S02]  /*6e10*/  PRMT R10, R115, 0x7632, R10 ;  /* 0x00007632730a7816 */ /* 0x000fe4000000000a */
[----:B------:R-:W-:Y:S01]  /*6e20*/  PRMT R11, R117, 0x7632, R11 ;  /* 0x00007632750b7816 */ /* 0x000fe2000000000b */
[----:B------:R-:W3:Y:S01]  /*6e30*/  LDCU.64 UR4, c[0x0][0x4a8] ;  /* 0x00009500ff0477ac */ /* 0x000ee20008000a00 */
        /* <DEDUP_REMOVED lines=101> */
.L_x_5247:
        /* <DEDUP_REMOVED lines=15> */
.L_x_8061:


//--------------------- .text._Z25selective_scan_fwd_kernelI32Selective_Scan_fwd_kernel_traitsILi32ELi16ELi1ELb0ELb1ELb1ELb1ELb0EN3c108BFloat16EffEEv13SSMParamsBase --------------------------
	.section	.text._Z25selective_scan_fwd_kernelI32Selective_Scan_fwd_kernel_traitsILi32ELi16ELi1ELb0ELb1ELb1ELb1ELb0EN3c108BFloat16EffEEv13SSMParamsBase,"ax",@progbits
	.align	128
        .global         _Z25selective_scan_fwd_kernelI32Selective_Scan_fwd_kernel_traitsILi32ELi16ELi1ELb0ELb1ELb1ELb1ELb0EN3c108BFloat16EffEEv13SSMParamsBase
        .type           _Z25selective_scan_fwd_kernelI32Selective_Scan_fwd_kernel_traitsILi32ELi16ELi1ELb0ELb1ELb1ELb1ELb0EN3c108BFloat16EffEEv13SSMParamsBase,@function
        .size           _Z25selective_scan_fwd_kernelI32Selective_Scan_fwd_kernel_traitsILi32ELi16ELi1ELb0ELb1ELb1ELb1ELb0EN3c108BFloat16EffEEv13SSMParamsBase,(.L_x_8062 - _Z25selective_scan_fwd_kernelI32Selective_Scan_fwd_kernel_traitsILi32ELi16ELi1ELb0ELb1ELb1ELb1ELb0EN3c108BFloat16EffEEv13SSMParamsBase)
        .other          _Z25selective_scan_fwd_kernelI32Selective_Scan_fwd_kernel_traitsILi32ELi16ELi1ELb0ELb1ELb1ELb1ELb0EN3c108BFloat16EffEEv13SSMParamsBase,@"STO_CUDA_ENTRY STV_DEFAULT"
_Z25selective_scan_fwd_kernelI32Selective_Scan_fwd_kernel_traitsILi32ELi16ELi1ELb0ELb1ELb1ELb1ELb0EN3c108BFloat16EffEEv13SSMParamsBase:
.text._Z25selective_scan_fwd_kernelI32Selective_Scan_fwd_kernel_traitsILi32ELi16ELi1ELb0ELb1ELb1ELb1ELb0EN3c108BFloat16EffEEv13SSMParamsBase:
        /* <DEDUP_REMOVED lines=38> */
.L_x_5248:
        /* <DEDUP_REMOVED lines=32> */
[----:B------:R-:W4:Y:S01]  /*0460*/  LDC.64 R6, c[0x0][0x400] ;  /* 0x00010000ff067b82 */ /* 0x000f220000000a00 */
[----:B------:R-:W-:-:S04]  /*0470*/  IMAD.MOV R3, RZ, RZ, -R4 ;  /* 0x000000ffff037224 */ /* 0x000fc800078e0a04 */
[----:B------:R-:W-:-:S03]  /*0480*/  IMAD R5, R14, R3, R5 ;  /* 0x000000030e057224 */ /* 0x000fc600078e0205 */
[----:B------:R-:W3:Y:S02]  /*0490*/  LDC.64 R26, c[0x0][0x480] ;  /* 0x00012000ff1a7b82 */ /* 0x000ee40000000a00 */
[----:B------:R-:W-:-:S13]  /*04a0*/  ISETP.GT.U32.AND P4, PT, R14, R5, PT ;  /* 0x000000050e00720c */ /* 0x000fda0003f84070 */
[----:B------:R-:W-:Y:S02]  /*04b0*/  @!P4 IMAD.IADD R5, R5, 0x1, -R14 ;  /* 0x000000010505c824 */ /* 0x000fe400078e0a0e */
[----:B------:R-:W-:Y:S01]  /*04c0*/  @!P4 VIADD R4, R4, 0x1 ;  /* 0x000000010404c836 */ /* 0x000fe20000000000 */
[----:B------:R-:W-:Y:S01]  /*04d0*/  ISETP.NE.AND P4, PT, R9, RZ, PT ;  /* 0x000000ff0900720c */ /* 0x000fe20003f85270 */
[----:B----4-:R-:W-:Y:S01]  /*04e0*/  IMAD.WIDE.U32 R2, R0, R6, RZ ;  /* 0x0000000600027225 */ /* 0x010fe200078e00ff */
[----:B------:R-:W-:Y:S02]  /*04f0*/  ISETP.GE.U32.AND P5, PT, R5, R14, PT ;  /* 0x0000000e0500720c */ /* 0x000fe40003fa6070 */
[----:B------:R-:W-:Y:S01]  /*0500*/  LOP3.LUT R5, R36, R9, RZ, 0x3c, !PT ;  /* 0x0000000924057212 */ /* 0x000fe200078e3cff */
[C---:B------:R-:W-:Y:S02]  /*0510*/  IMAD R3, R0.reuse, R7, R3 ;  /* 0x0000000700037224 */ /* 0x040fe400078e0203 */
[----:B0-----:R-:W-:Y:S01]  /*0520*/  IMAD.WIDE.U32 R6, R0, R20, RZ ;  /* 0x0000001400067225 */ /* 0x001fe200078e00ff */
[----:B------:R-:W-:-:S03]  /*0530*/  ISETP.GE.AND P3, PT, R5, RZ, PT ;  /* 0x000000ff0500720c */ /* 0x000fc60003f66270 */
[----:B------:R-:W-:-:S04]  /*0540*/  IMAD.WIDE.U32 R2, R36, R116, R2 ;  /* 0x0000007424027225 */ /* 0x000fc800078e0002 */
[----:B------:R-:W-:Y:S01]  /*0550*/  @P5 IADD3 R4, PT, PT, R4, 0x1, RZ ;  /* 0x0000000104045810 */ /* 0x000fe20007ffe0ff */
[----:B------:R-:W-:Y:S01]  /*0560*/  IMAD R117, R36, R117, R3 ;  /* 0x0000007524757224 */ /* 0x000fe200078e0203 */
[----:B-----5:R-:W-:Y:S01]  /*0570*/  LEA R38, P2, R2, R38, 0x1 ;  /* 0x0000002602267211 */ /* 0x020fe200078408ff */
[----:B------:R-:W-:Y:S02]  /*0580*/  IMAD R7, R0, R21, R7 ;  /* 0x0000001500077224 */ /* 0x000fe400078e0207 */
[----:B------:R-:W-:Y:S01]  /*0590*/  IMAD.MOV.U32 R11, RZ, RZ, R4 ;  /* 0x000000ffff0b7224 */ /* 0x000fe200078e0004 */
[----:B------:R-:W-:Y:S01]  /*05a0*/  LEA.HI.X R117, R2, R39, R117, 0x1, P2 ;  /* 0x0000002702757211 */ /* 0x000fe200010f0c75 */
        /* <DEDUP_REMOVED lines=32> */
.L_x_5249:
        /* <DEDUP_REMOVED lines=11> */
.L_x_5250:
        /* <DEDUP_REMOVED lines=71> */
.L_x_5251:
        /* <DEDUP_REMOVED lines=30> */
.L_x_5252:
        /* <DEDUP_REMOVED lines=51> */
.L_x_5292:
        /* <DEDUP_REMOVED lines=99> */
[CC--:B------:R-:W-:Y:S01]  /*1810*/  LEA.HI.SX32 R91, R90.reuse, R90.reuse, 0x1b ;  /* 0x0000005a5a5b7211 */ /* 0x0c0fe200078fdaff */
[C---:B------:R-:W-:Y:S01]  /*1820*/  VIADD R97, R90.reuse, 0x140 ;  /* 0x000001405a617836 */ /* 0x040fe20000000000 */
[----:B------:R-:W-:Y:S01]  /*1830*/  IADD3 R93, PT, PT, R90, 0xa0, RZ ;  /* 0x000000a05a5d7810 */ /* 0x000fe20007ffe0ff */
[----:B------:R-:W0:Y:S01]  /*1840*/  LDCU.U8 UR4, c[0x0][0x3a8] ;  /* 0x00007500ff0477ac */ /* 0x000e220008000000 */
[----:B------:R-:W-:-:S02]  /*1850*/  LEA.HI.SX32 R31, R31, R90, 0x1b ;  /* 0x0000005a1f1f7211 */ /* 0x000fc400078fdaff */
[----:B------:R-:W-:Y:S01]  /*1860*/  LEA R95, R13, UR6, 0x1 ;  /* 0x000000060d5f7c11 */ /* 0x000fe2000f8e08ff */
[C---:B------:R-:W-:Y:S01]  /*1870*/  VIADD R13, R90.reuse, 0xc0 ;  /* 0x000000c05a0d7836 */ /* 0x040fe20000000000 */
        /* <DEDUP_REMOVED lines=8> */
[-C--:B------:R-:W-:Y:S01]  /*1900*/  LEA.HI.SX32 R13, R13, R90.reuse, 0x1b ;  /* 0x0000005a0d0d7211 */ /* 0x080fe200078fdaff */
[C---:B------:R-:W-:Y:S01]  /*1910*/  VIADD R33, R90.reuse, 0x100 ;  /* 0x000001005a217836 */ /* 0x040fe20000000000 */
[----:B------:R-:W-:Y:S01]  /*1920*/  P2R R126, PR, RZ, 0x40 ;  /* 0x00000040ff7e7803 */ /* 0x000fe20000000000 */
[----:B------:R-:W-:Y:S01]  /*1930*/  VIADD R35, R90, 0x120 ;  /* 0x000001205a237836 */ /* 0x000fe20000000000 */
[----:B------:R-:W-:Y:S02]  /*1940*/  LOP3.LUT P6, RZ, R194, 0x8, RZ, 0xc0, !PT ;  /* 0x00000008c2ff7812 */ /* 0x000fe400078cc0ff */
[----:B------:R-:W-:Y:S02]  /*1950*/  LEA R96, R96, UR6, 0x1 ;  /* 0x0000000660607c11 */ /* 0x000fe4000f8e08ff */
[----:B------:R-:W-:-:S02]  /*1960*/  LEA.HI.SX32 R101, R97, R90, 0x1b ;  /* 0x0000005a61657211 */ /* 0x000fc400078fdaff */
[-C--:B------:R-:W-:Y:S02]  /*1970*/  LEA.HI.SX32 R31, R31, R90.reuse, 0x1b ;  /* 0x0000005a1f1f7211 */ /* 0x080fe400078fdaff */
[----:B------:R-:W-:Y:S01]  /*1980*/  LEA R97, R13, UR6, 0x1 ;  /* 0x000000060d617c11 */ /* 0x000fe2000f8e08ff */
[----:B------:R-:W-:Y:S01]  /*1990*/  VIADD R13, R90, 0x160 ;  /* 0x000001605a0d7836 */ /* 0x000fe20000000000 */
[----:B------:R-:W-:Y:S02]  /*19a0*/  P2R R125, PR, RZ, 0x40 ;  /* 0x00000040ff7d7803 */ /* 0x000fe40000000000 */
[----:B------:R-:W-:Y:S02]  /*19b0*/  LOP3.LUT P6, RZ, R194, 0x10, RZ, 0xc0, !PT ;  /* 0x00000010c2ff7812 */ /* 0x000fe400078cc0ff */
[-C--:B------:R-:W-:Y:S02]  /*19c0*/  LEA.HI.SX32 R33, R33, R90.reuse, 0x1b ;  /* 0x0000005a21217211 */ /* 0x080fe400078fdaff */
[----:B------:R-:W-:-:S02]  /*19d0*/  LEA.HI.SX32 R35, R35, R90, 0x1b ;  /* 0x0000005a23237211 */ /* 0x000fc400078fdaff */
[----:B------:R-:W-:Y:S01]  /*19e0*/  LEA R98, R31, UR6, 0x1 ;  /* 0x000000061f627c11 */ /* 0x000fe2000f8e08ff */
[----:B------:R-:W-:Y:S01]  /*19f0*/  VIADD R31, R90, 0x1e0 ;  /* 0x000001e05a1f7836 */ /* 0x000fe20000000000 */
[----:B------:R-:W-:Y:S02]  /*1a00*/  LEA.HI.SX32 R13, R13, R90, 0x1b ;  /* 0x0000005a0d0d7211 */ /* 0x000fe400078fdaff */
[----:B------:R-:W-:Y:S02]  /*1a10*/  P2R R124, PR, RZ, 0x40 ;  /* 0x00000040ff7c7803 */ /* 0x000fe40000000000 */
[----:B------:R-:W-:Y:S02]  /*1a20*/  LEA R99, R33, UR6, 0x1 ;  /* 0x0000000621637c11 */ /* 0x000fe4000f8e08ff */
[----:B------:R-:W-:Y:S02]  /*1a30*/  LOP3.LUT P6, RZ, R194, 0x20, RZ, 0xc0, !PT ;  /* 0x00000020c2ff7812 */ /* 0x000fe400078cc0ff */
[----:B------:R-:W-:-:S02]  /*1a40*/  LEA R100, R35, UR6, 0x1 ;  /* 0x0000000623647c11 */ /* 0x000fc4000f8e08ff */
[----:B------:R-:W-:Y:S02]  /*1a50*/  SHF.L.U32 R12, R90, 0x4, RZ ;  /* 0x000000045a0c7819 */ /* 0x000fe400000006ff */
[----:B------:R-:W-:Y:S02]  /*1a60*/  LEA R101, R101, UR6, 0x1 ;  /* 0x0000000665657c11 */ /* 0x000fe4000f8e08ff */
[----:B------:R-:W-:Y:S02]  /*1a70*/  LEA R102, R13, UR6, 0x1 ;  /* 0x000000060d667c11 */ /* 0x000fe4000f8e08ff */
[----:B------:R-:W-:Y:S02]  /*1a80*/  LEA.HI.SX32 R31, R31, R90, 0x1b ;  /* 0x0000005a1f1f7211 */ /* 0x000fe400078fdaff */
[----:B------:R-:W-:Y:S02]  /*1a90*/  P2R R123, PR, RZ, 0x40 ;  /* 0x00000040ff7b7803 */ /* 0x000fe40000000000 */
[----:B------:R-:W-:-:S02]  /*1aa0*/  LEA.HI.SX32 R107, R12, R12, 0x1b ;  /* 0x0000000c0c6b7211 */ /* 0x000fc400078fdaff */
        /* <DEDUP_REMOVED lines=19> */
[----:B------:R-:W-:Y:S02]  /*1be0*/  LEA.HI.SX32 R15, R15, R90, 0x1b ;  /* 0x0000005a0f0f7211 */ /* 0x000fe400078fdaff */
        /* <DEDUP_REMOVED lines=110> */
[----:B------:R-:W-:-:S05]  /*22d0*/  FADD.FTZ R115, R108, R45 ;  /* 0x0000002d6c737221 */ /* 0x000fca0000010000 */
[----:B------:R-:W-:-:S04]  /*22e0*/  FSETP.GTU.FTZ.AND P6, PT, R115, 20, PT ;  /* 0x41a000007300780b */ /* 0x000fc80003fdc000 */
[----:B0-----:R-:W-:Y:S01]  /*22f0*/  ISETP.EQ.OR P6, PT, RZ, UR4, P6 ;  /* 0x00000004ff007c0c */ /* 0x001fe2000b7c2670 */
[----:B--2---:R-:W-:-:S04]  /*2300*/  IMAD.U32 R114, R109, 0x10000, RZ ;  /* 0x000100006d727824 */ /* 0x004fc800078e00ff */
[----:B------:R-:W-:-:S08]  /*2310*/  FADD.FTZ R114, R114, R45 ;  /* 0x0000002d72727221 */ /* 0x000fd00000010000 */
        /* <DEDUP_REMOVED lines=33> */
.L_x_5254:
[----:B------:R-:W-:Y:S05]  /*2530*/  BSYNC.RECONVERGENT B0 ;  /* 0x0000000000007941 */ /* 0x000fea0003800200 */
.L_x_5253:
[----:B------:R-:W-:Y:S01]  /*2540*/  FSETP.GTU.FTZ.AND P6, PT, R114, 20, PT ;  /* 0x41a000007200780b */ /* 0x000fe20003fdc000 */
[----:B------:R-:W-:Y:S01]  /*2550*/  IMAD.U32 R110, R110, 0x10000, RZ ;  /* 0x000100006e6e7824 */ /* 0x000fe200078e00ff */
[----:B------:R-:W-:Y:S02]  /*2560*/  BSSY.RECONVERGENT B0, `(.L_x_5255) ;  /* 0x0000024000007945 */ /* 0x000fe40003800200 */
        /* <DEDUP_REMOVED lines=35> */
.L_x_5256:
[----:B------:R-:W-:Y:S05]  /*27a0*/  BSYNC.RECONVERGENT B0 ;  /* 0x0000000000007941 */ /* 0x000fea0003800200 */
.L_x_5255:
        /* <DEDUP_REMOVED lines=38> */
.L_x_5258:
[----:B------:R-:W-:Y:S05]  /*2a10*/  BSYNC.RECONVERGENT B0 ;  /* 0x0000000000007941 */ /* 0x000fea0003800200 */
.L_x_5257:
[----:B------:R-:W-:Y:S01]  /*2a20*/  FSETP.GTU.FTZ.AND P6, PT, R112, 20, PT ;  /* 0x41a000007000780b */ /* 0x000fe20003fdc000 */
[----:B------:R-:W-:Y:S01]  /*2a30*/  IMAD.U32 R118, R118, 0x10000, RZ ;  /* 0x0001000076767824 */ /* 0x000fe200078e00ff */
[----:B------:R-:W-:Y:S02]  /*2a40*/  BSSY.RECONVERGENT B0, `(.L_x_5259) ;  /* 0x0000024000007945 */ /* 0x000fe40003800200 */
[----:B------:R-:W-:Y:S01]  /*2a50*/  ISETP.EQ.OR P6, PT, RZ, UR4, P6 ;  /* 0x00000004ff007c0c */ /* 0x000fe2000b7c2670 */
[----:B------:R-:W-:-:S12]  /*2a60*/  FADD.FTZ R111, R118, R45 ;  /* 0x0000002d766f7221 */ /* 0x000fd80000010000 */
        /* <DEDUP_REMOVED lines=33> */
.L_x_5260:
[----:B------:R-:W-:Y:S05]  /*2c80*/  BSYNC.RECONVERGENT B0 ;  /* 0x0000000000007941 */ /* 0x000fea0003800200 */
.L_x_5259:
        /* <DEDUP_REMOVED lines=38> */
.L_x_5262:
[----:B------:R-:W-:Y:S05]  /*2ef0*/  BSYNC.RECONVERGENT B0 ;  /* 0x0000000000007941 */ /* 0x000fea0003800200 */
.L_x_5261:
        /* <DEDUP_REMOVED lines=38> */
.L_x_5264:
[----:B------:R-:W-:Y:S05]  /*3160*/  BSYNC.RECONVERGENT B0 ;  /* 0x0000000000007941 */ /* 0x000fea0003800200 */
.L_x_5263:
        /* <DEDUP_REMOVED lines=38> */
.L_x_5266:
[----:B------:R-:W-:Y:S05]  /*33d0*/  BSYNC.RECONVERGENT B0 ;  /* 0x0000000000007941 */ /* 0x000fea0003800200 */
.L_x_5265:
[----:B------:R-:W-:Y:S01]  /*33e0*/  FSETP.GTU.FTZ.AND P6, PT, R108, 20, PT ;  /* 0x41a000006c00780b */ /* 0x000fe20003fdc000 */
[----:B------:R-:W-:Y:S01]  /*33f0*/  BSSY.RECONVERGENT B0, `(.L_x_5267) ;  /* 0x0000025000007945 */ /* 0x000fe20003800200 */
[----:B------:R-:W-:Y:S02]  /*3400*/  SHF.L.U32 R118, R33, 0x10, RZ ;  /* 0x0000001021767819 */ /* 0x000fe400000006ff */
[----:B------:R-:W-:-:S03]  /*3410*/  ISETP.EQ.OR P6, PT, RZ, UR4, P6 ;  /* 0x00000004ff007c0c */ /* 0x000fc6000b7c2670 */
[----:B------:R-:W-:-:S10]  /*3420*/  FADD.FTZ R118, R118, R45 ;  /* 0x0000002d76767221 */ /* 0x000fd40000010000 */
        /* <DEDUP_REMOVED lines=33> */
.L_x_5268:
[----:B------:R-:W-:Y:S05]  /*3640*/  BSYNC.RECONVERGENT B0 ;  /* 0x0000000000007941 */ /* 0x000fea0003800200 */
.L_x_5267:
[----:B------:R-:W-:Y:S01]  /*3650*/  FSETP.GTU.FTZ.AND P6, PT, R118, 20, PT ;  /* 0x41a000007600780b */ /* 0x000fe20003fdc000 */
[----:B---3--:R-:W-:Y:S01]  /*3660*/  IMAD.U32 R32, R32, 0x10000, RZ ;  /* 0x0001000020207824 */ /* 0x008fe200078e00ff */
        /* <DEDUP_REMOVED lines=36> */
.L_x_5270:
[----:B------:R-:W-:Y:S05]  /*38b0*/  BSYNC.RECONVERGENT B0 ;  /* 0x0000000000007941 */ /* 0x000fea0003800200 */
.L_x_5269:
        /* <DEDUP_REMOVED lines=38> */
.L_x_5272:
[----:B------:R-:W-:Y:S05]  /*3b20*/  BSYNC.RECONVERGENT B0 ;  /* 0x0000000000007941 */ /* 0x000fea0003800200 */
.L_x_5271:
[----:B------:R-:W-:Y:S01]  /*3b30*/  FSETP.GTU.FTZ.AND P6, PT, R120, 20, PT ;  /* 0x41a000007800780b */ /* 0x000fe20003fdc000 */
[----:B------:R-:W-:Y:S01]  /*3b40*/  IMAD.U32 R30, R30, 0x10000, RZ ;  /* 0x000100001e1e7824 */ /* 0x000fe200078e00ff */
[----:B------:R-:W-:Y:S02]  /*3b50*/  BSSY.RECONVERGENT B0, `(.L_x_5273) ;  /* 0x0000024000007945 */ /* 0x000fe40003800200 */
[----:B------:R-:W-:Y:S01]  /*3b60*/  ISETP.EQ.OR P6, PT, RZ, UR4, P6 ;  /* 0x00000004ff007c0c */ /* 0x000fe2000b7c2670 */
[----:B------:R-:W-:-:S12]  /*3b70*/  FADD.FTZ R122, R30, R45 ;  /* 0x0000002d1e7a7221 */ /* 0x000fd80000010000 */
        /* <DEDUP_REMOVED lines=33> */
.L_x_5274:
[----:B------:R-:W-:Y:S05]  /*3d90*/  BSYNC.RECONVERGENT B0 ;  /* 0x0000000000007941 */ /* 0x000fea0003800200 */
.L_x_5273:
        /* <DEDUP_REMOVED lines=38> */
.L_x_5276:
[----:B------:R-:W-:Y:S05]  /*4000*/  BSYNC.RECONVERGENT B0 ;  /* 0x0000000000007941 */ /* 0x000fea0003800200 */
.L_x_5275:
[----:B------:R-:W-:Y:S01]  /*4010*/  FSETP.GTU.FTZ.AND P6, PT, R123, 20, PT ;  /* 0x41a000007b00780b */ /* 0x000fe20003fdc000 */
[----:B------:R-:W-:Y:S01]  /*4020*/  IMAD.U32 R124, R28, 0x10000, RZ ;  /* 0x000100001c7c7824 */ /* 0x000fe200078e00ff */
[----:B------:R-:W-:Y:S01]  /*4030*/  MOV R30, R116 ;  /* 0x00000074001e7202 */ /* 0x000fe20000000f00 */
[----:B------:R-:W-:Y:S01]  /*4040*/  IMAD.MOV.U32 R28, RZ, RZ, R38 ;  /* 0x000000ffff1c7224 */ /* 0x000fe200078e0026 */
[----:B------:R-:W-:Y:S01]  /*4050*/  ISETP.EQ.OR P6, PT, RZ, UR4, P6 ;  /* 0x00000004ff007c0c */ /* 0x000fe2000b7c2670 */
[----:B------:R-:W-:Y:S01]  /*4060*/  IMAD.MOV.U32 R29, RZ, RZ, R117 ;  /* 0x000000ffff1d7224 */ /* 0x000fe200078e0075 */
[----:B------:R-:W-:Y:S01]  /*4070*/  BSSY.RECONVERGENT B0, `(.L_x_5277) ;  /* 0x0000026000007945 */ /* 0x000fe20003800200 */
[----:B------:R-:W-:Y:S02]  /*4080*/  IMAD.MOV.U32 R31, RZ, RZ, R121 ;  /* 0x000000ffff1f7224 */ /* 0x000fe400078e0079 */
[----:B------:R-:W-:Y:S01]  /*4090*/  FADD.FTZ R124, R124, R45 ;  /* 0x0000002d7c7c7221 */ /* 0x000fe20000010000 */
[----:B------:R-:W-:-:S04]  /*40a0*/  IMAD.WIDE.U32 R116, R88, 0x2, R28 ;  /* 0x0000000258747825 */ /* 0x000fc800078e001c */
[----:B------:R-:W-:-:S03]  /*40b0*/  IMAD.WIDE.U32 R28, R88, 0x2, R30 ;  /* 0x00000002581c7825 */ /* 0x000fc600078e001e */
        /* <DEDUP_REMOVED lines=33> */
.L_x_5278:
[----:B------:R-:W-:Y:S05]  /*42d0*/  BSYNC.RECONVERGENT B0 ;  /* 0x0000000000007941 */ /* 0x000fea0003800200 */
.L_x_5277:
[----:B------:R-:W-:Y:S01]  /*42e0*/  FSETP.GTU.FTZ.AND P6, PT, R124, 20, PT ;  /* 0x41a000007c00780b */ /* 0x000fe20003fdc000 */
[----:B------:R-:W-:Y:S01]  /*42f0*/  IMAD.U32 R30, R11, 0x10000, RZ ;  /* 0x000100000b1e7824 */ /* 0x000fe200078e00ff */
        /* <DEDUP_REMOVED lines=40> */
.L_x_5280:
[----:B------:R-:W-:Y:S05]  /*4580*/  BSYNC.RECONVERGENT B0 ;  /* 0x0000000000007941 */ /* 0x000fea0003800200 */
.L_x_5279:
[----:B------:R-:W-:Y:S01]  /*4590*/  FSETP.GTU.FTZ.AND P6, PT, R125, 20, PT ;  /* 0x41a000007d00780b */ /* 0x000fe20003fdc000 */
[----:B------:R-:W-:Y:S01]  /*45a0*/  IMAD.U32 R10, R10, 0x10000, RZ ;  /* 0x000100000a0a7824 */ /* 0x000fe200078e00ff */
[----:B------:R-:W-:Y:S01]  /*45b0*/  BSSY.RECONVERGENT B0, `(.L_x_5281) ;  /* 0x0000029000007945 */ /* 0x000fe20003800200 */
[----:B------:R-:W-:Y:S01]  /*45c0*/  IMAD.U32 R27, R27, 0x10000, RZ ;  /* 0x000100001b1b7824 */ /* 0x000fe200078e00ff */
[----:B------:R-:W-:Y:S01]  /*45d0*/  ISETP.EQ.OR P6, PT, RZ, UR4, P6 ;  /* 0x00000004ff007c0c */ /* 0x000fe2000b7c2670 */
[----:B------:R-:W-:Y:S02]  /*45e0*/  IMAD.U32 R145, R26, 0x10000, RZ ;  /* 0x000100001a917824 */ /* 0x000fe400078e00ff */
[----:B------:R-:W-:Y:S01]  /*45f0*/  FADD.FTZ R142, R10, R45 ;  /* 0x0000002d0a8e7221 */ /* 0x000fe20000010000 */
        /* <DEDUP_REMOVED lines=36> */
.L_x_5282:
[----:B------:R-:W-:Y:S05]  /*4840*/  BSYNC.RECONVERGENT B0 ;  /* 0x0000000000007941 */ /* 0x000fea0003800200 */
.L_x_5281:
[----:B------:R-:W-:Y:S01]  /*4850*/  FSETP.GTU.FTZ.AND P6, PT, R142, 20, PT ;  /* 0x41a000008e00780b */ /* 0x000fe20003fdc000 */
[----:B------:R-:W-:Y:S01]  /*4860*/  BSSY.RECONVERGENT B0, `(.L_x_5283) ;  /* 0x000002a000007945 */ /* 0x000fe20003800200 */
[----:B------:R-:W-:Y:S01]  /*4870*/  IMAD.U32 R149, R12, 0x10000, RZ ;  /* 0x000100000c957824 */ /* 0x000fe200078e00ff */
[----:B------:R-:W-:Y:S01]  /*4880*/  SHF.L.U32 R155, R18, 0x10, RZ ;  /* 0x00000010129b7819 */ /* 0x000fe200000006ff */
[----:B------:R-:W-:Y:S01]  /*4890*/  IMAD.U32 R13, R13, 0x10000, RZ ;  /* 0x000100000d0d7824 */ /* 0x000fe200078e00ff */
[----:B------:R-:W-:Y:S01]  /*48a0*/  ISETP.EQ.OR P6, PT, RZ, UR4, P6 ;  /* 0x00000004ff007c0c */ /* 0x000fe2000b7c2670 */
[----:B------:R-:W-:Y:S02]  /*48b0*/  IMAD.U32 R151, R14, 0x10000, RZ ;  /* 0x000100000e977824 */ /* 0x000fe400078e00ff */
[----:B------:R-:W-:Y:S02]  /*48c0*/  IMAD.U32 R15, R15, 0x10000, RZ ;  /* 0x000100000f0f7824 */ /* 0x000fe400078e00ff */
[----:B------:R-:W-:-:S02]  /*48d0*/  IMAD.U32 R16, R16, 0x10000, RZ ;  /* 0x0001000010107824 */ /* 0x000fc400078e00ff */
[----:B------:R-:W-:-:S06]  /*48e0*/  IMAD.U32 R17, R17, 0x10000, RZ ;  /* 0x0001000011117824 */ /* 0x000fcc00078e00ff */
        /* <DEDUP_REMOVED lines=33> */
.L_x_5284:
[----:B------:R-:W-:Y:S05]  /*4b00*/  BSYNC.RECONVERGENT B0 ;  /* 0x0000000000007941 */ /* 0x000fea0003800200 */
.L_x_5283:
[----:B------:R-:W0:Y:S01]  /*4b10*/  LDCU UR7, c[0x0][0x38c] ;  /* 0x00007180ff0777ac */ /* 0x000e220008000800 */
[----:B------:R-:W-:Y:S02]  /*4b20*/  IMAD.U32 R19, R19, 0x10000, RZ ;  /* 0x0001000013137824 */ /* 0x000fe400078e00ff */
[-C--:B------:R-:W-:Y:S01]  /*4b30*/  FMUL.FTZ R128, R27, R44.reuse ;  /* 0x0000002c1b807220 */ /* 0x080fe20000410000 */
[----:B------:R-:W-:Y:S02]  /*4b40*/  IMAD.U32 R157, R20, 0x10000, RZ ;  /* 0x00010000149d7824 */ /* 0x000fe400078e00ff */
[-C--:B------:R-:W-:Y:S01]  /*4b50*/  FMUL.FTZ R141, R145, R44.reuse ;  /* 0x0000002c918d7220 */ /* 0x080fe20000410000 */
[----:B------:R-:W-:Y:S02]  /*4b60*/  IMAD.U32 R158, R21, 0x10000, RZ ;  /* 0x00010000159e7824 */ /* 0x000fe400078e00ff */
[----:B------:R-:W-:Y:S01]  /*4b70*/  FMUL.FTZ R130, R25, R44 ;  /* 0x0000002c19827220 */ /* 0x000fe20000410000 */
[----:B------:R-:W-:-:S02]  /*4b80*/  IMAD.U32 R159, R22, 0x10000, RZ ;  /* 0x00010000169f7824 */ /* 0x000fc400078e00ff */
        /* <DEDUP_REMOVED lines=61> */
[----:B----4-:R-:W-:Y:S02]  /*4f60*/  SHF.L.U64.HI R23, R22, 0x1, R23 ;  /* 0x0000000116177819 */ /* 0x010fe40000010217 */
[----:B-----5:R-:W-:-:S05]  /*4f70*/  IADD3 R10, PT, PT, RZ, -R11, RZ ;  /* 0x8000000bff0a7210 */ /* 0x020fca0007ffe0ff */
[----:B------:R-:W-:Y:S02]  /*4f80*/  IMAD R29, R10, R31, RZ ;  /* 0x0000001f0a1d7224 */ /* 0x000fe400078e02ff */
[----:B------:R-:W-:-:S04]  /*4f90*/  IMAD.MOV.U32 R10, RZ, RZ, RZ ;  /* 0x000000ffff0a7224 */ /* 0x000fc800078e00ff */
[----:B------:R-:W-:-:S04]  /*4fa0*/  IMAD.HI.U32 R29, R11, R29, R10 ;  /* 0x0000001d0b1d7227 */ /* 0x000fc800078e000a */
[----:B------:R-:W-:Y:S02]  /*4fb0*/  IMAD.MOV.U32 R10, RZ, RZ, R14 ;  /* 0x000000ffff0a7224 */ /* 0x000fe400078e000e */
[----:B------:R-:W-:Y:S02]  /*4fc0*/  IMAD.MOV.U32 R11, RZ, RZ, R18 ;  /* 0x000000ffff0b7224 */ /* 0x000fe400078e0012 */
[----:B------:R-:W-:Y:S01]  /*4fd0*/  IMAD.HI.U32 R163, R29, R10, RZ ;  /* 0x0000000a1da37227 */ /* 0x000fe200078e00ff */
[----:B------:R-:W3:Y:S03]  /*4fe0*/  LDC.64 R18, c[0x0][0x460] ;  /* 0x00011800ff127b82 */ /* 0x000ee60000000a00 */
[----:B------:R-:W-:Y:S02]  /*4ff0*/  IMAD R10, R163, R11, R10 ;  /* 0x0000000ba30a7224 */ /* 0x000fe400078e020a */
[----:B0-----:R-:W-:-:S02]  /*5000*/  IMAD R29, R5, UR4, RZ ;  /* 0x00000004051d7c24 */ /* 0x001fc4000f8e02ff */
        /* <DEDUP_REMOVED lines=19> */
.L_x_5291:
        /* <DEDUP_REMOVED lines=81> */
[----:B------:R-:W-:Y:S02]  /*5650*/  ISETP.NE.AND P6, PT, R177, RZ, PT ;  /* 0x000000ffb100720c */ /* 0x000fe40003fc5270 */
[----:B------:R-:W-:-:S11]  /*5660*/  MOV R32, RZ ;  /* 0x000000ff00207202 */ /* 0x000fd60000000f00 */
        /* <DEDUP_REMOVED lines=32> */
[----:B------:R-:W-:Y:S01]  /*5870*/  STS.U16 [R98+0x1c0], R29 ;  /* 0x0001c01d62007388 */ /* 0x000fe20000000400 */
[----:B------:R-:W-:-:S02]  /*5880*/  PRMT R33, R30, 0x7632, R33 ;  /* 0x000076321e217816 */ /* 0x000fc40000000021 */
        /* <DEDUP_REMOVED lines=19> */
[----:B--2---:R-:W-:-:S04]  /*59c0*/  IMAD.U32 R29, R28, 0x10000, RZ ;  /* 0x000100001c1d7824 */ /* 0x004fc800078e00ff */
[----:B------:R-:W-:Y:S01]  /*59d0*/  FMUL.FTZ R29, R144, R29 ;  /* 0x0000001d901d7220 */ /* 0x000fe20000410000 */
[----:B---3--:R-:W-:-:S04]  /*59e0*/  IMAD.U32 R24, R24, 0x10000, RZ ;  /* 0x0001000018187824 */ /* 0x008fc800078e00ff */
[----:B------:R-:W-:Y:S01]  /*59f0*/  FSEL R33, R29, RZ, !P6 ;  /* 0x000000ff1d217208 */ /* 0x000fe20007000000 */
[----:B------:R-:W-:Y:S01]  /*5a00*/  FMUL.FTZ R24, R145, R24 ;  /* 0x0000001891187220 */ /* 0x000fe20000410000 */
[----:B------:R-:W-:-:S04]  /*5a10*/  ISETP.GE.U32.AND P6, PT, R55, R88, PT ;  /* 0x000000583700720c */ /* 0x000fc80003fc6070 */
[----:B------:R-:W-:Y:S02]  /*5a20*/  FSEL R35, R24, RZ, !P6 ;  /* 0x000000ff18237208 */ /* 0x000fe40007000000 */
[----:B------:R-:W0:Y:S01]  /*5a30*/  LDS.U16 R24, [R107+0x4] ;  /* 0x000004006b187984 */ /* 0x000e220000000400 */
[C---:B------:R-:W-:Y:S01]  /*5a40*/  FMUL.FTZ R28, R25.reuse, R114 ;  /* 0x00000072191c7220 */ /* 0x040fe20000410000 */
[----:B------:R-:W-:-:S05]  /*5a50*/  FMUL.FTZ R30, R25, R113 ;  /* 0x00000071191e7220 */ /* 0x000fca0000410000 */
[----:B------:R-:W1:Y:S01]  /*5a60*/  MUFU.EX2 R28, R28 ;  /* 0x0000001c001c7308 */ /* 0x000e620000000800 */
[----:B0-----:R-:W-:Y:S02]  /*5a70*/  IMAD.U32 R29, R24, 0x10000, RZ ;  /* 0x00010000181d7824 */ /* 0x001fe400078e00ff */
        /* <DEDUP_REMOVED lines=8> */
[----:B0-----:R-:W-:-:S04]  /*5b00*/  IMAD.U32 R24, R24, 0x10000, RZ ;  /* 0x0001000018187824 */ /* 0x001fc800078e00ff */
[----:B------:R-:W-:-:S05]  /*5b10*/  FMUL.FTZ R24, R147, R24 ;  /* 0x0000001893187220 */ /* 0x000fca0000410000 */
        /* <DEDUP_REMOVED lines=14> */
[----:B0-----:R-:W-:-:S05]  /*5c00*/  SHF.L.U32 R24, R24, 0x10, RZ ;  /* 0x0000001018187819 */ /* 0x001fca00000006ff */
        /* <DEDUP_REMOVED lines=76> */
[----:B0-----:R-:W-:Y:S02]  /*60d0*/  IMAD.U32 R29, R24, 0x10000, RZ ;  /* 0x00010000181d7824 */ /* 0x001fe400078e00ff */
        /* <DEDUP_REMOVED lines=20> */
[----:B------:R-:W-:Y:S02]  /*6220*/  FSEL R191, R29, RZ, !P6 ;  /* 0x000000ff1dbf7208 */ /* 0x000fe40007000000 */
[----:B------:R-:W-:Y:S01]  /*6230*/  ISETP.GE.U32.AND P6, PT, R72, R88, PT ;  /* 0x000000584800720c */ /* 0x000fe20003fc6070 */
[----:B0-----:R-:W-:-:S04]  /*6240*/  IMAD.U32 R24, R24, 0x10000, RZ ;  /* 0x0001000018187824 */ /* 0x001fc800078e00ff */
[----:B------:R-:W-:Y:S01]  /*6250*/  FMUL.FTZ R24, R159, R24 ;  /* 0x000000189f187220 */ /* 0x000fe20000410000 */
[----:B---3--:R-:W-:Y:S01]  /*6260*/  FSEL R192, R25, 1, !P6 ;  /* 0x3f80000019c07808 */ /* 0x008fe20007000000 */
[----:B------:R-:W-:-:S03]  /*6270*/  IMAD.MOV.U32 R25, RZ, RZ, R27 ;  /* 0x000000ffff197224 */ /* 0x000fc600078e001b */
        /* <DEDUP_REMOVED lines=124> */
[----:B0-----:R-:W-:Y:S01]  /*6a40*/  IMAD.U32 R195, R195, 0x10000, RZ ;  /* 0x00010000c3c37824 */ /* 0x001fe200078e00ff */
[----:B-1----:R-:W-:Y:S01]  /*6a50*/  SHF.L.U32 R196, R28, 0x10, RZ ;  /* 0x000000101cc47819 */ /* 0x002fe200000006ff */
[----:B--2---:R-:W-:-:S02]  /*6a60*/  IMAD.U32 R197, R197, 0x10000, RZ ;  /* 0x00010000c5c57824 */ /* 0x004fc400078e00ff */
[----:B---3--:R-:W-:Y:S02]  /*6a70*/  IMAD.U32 R198, R198, 0x10000, RZ ;  /* 0x00010000c6c67824 */ /* 0x008fe400078e00ff */
[----:B----4-:R-:W-:Y:S02]  /*6a80*/  IMAD.U32 R200, R200, 0x10000, RZ ;  /* 0x00010000c8c87824 */ /* 0x010fe400078e00ff */
[----:B-----5:R-:W-:Y:S02]  /*6a90*/  IMAD.U32 R199, R199, 0x10000, RZ ;  /* 0x00010000c7c77824 */ /* 0x020fe400078e00ff */
[----:B------:R-:W-:Y:S02]  /*6aa0*/  IMAD.U32 R202, R202, 0x10000, RZ ;  /* 0x00010000caca7824 */ /* 0x000fe400078e00ff */
[----:B------:R-:W-:Y:S02]  /*6ab0*/  IMAD.U32 R201, R201, 0x10000, RZ ;  /* 0x00010000c9c97824 */ /* 0x000fe400078e00ff */
[----:B------:R-:W-:-:S02]  /*6ac0*/  IMAD.U32 R203, R203, 0x10000, RZ ;  /* 0x00010000cbcb7824 */ /* 0x000fc400078e00ff */
[----:B------:R-:W-:Y:S02]  /*6ad0*/  IMAD.U32 R204, R204, 0x10000, RZ ;  /* 0x00010000cccc7824 */ /* 0x000fe400078e00ff */
[----:B------:R-:W-:Y:S02]  /*6ae0*/  IMAD.U32 R206, R206, 0x10000, RZ ;  /* 0x00010000cece7824 */ /* 0x000fe400078e00ff */
[----:B------:R-:W-:Y:S01]  /*6af0*/  IMAD.U32 R205, R205, 0x10000, RZ ;  /* 0x00010000cdcd7824 */ /* 0x000fe200078e00ff */
[----:B------:R-:W-:Y:S01]  /*6b00*/  SHF.L.U32 R208, R208, 0x10, RZ ;  /* 0x00000010d0d07819 */ /* 0x000fe200000006ff */
[----:B------:R-:W-:Y:S02]  /*6b10*/  IMAD.U32 R207, R207, 0x10000, RZ ;  /* 0x00010000cfcf7824 */ /* 0x000fe400078e00ff */
[----:B------:R-:W-:Y:S02]  /*6b20*/  IMAD.U32 R209, R209, 0x10000, RZ ;  /* 0x00010000d1d17824 */ /* 0x000fe400078e00ff */
[----:B------:R-:W-:Y:S01]  /*6b30*/  IMAD.U32 R210, R210, 0x10000, RZ ;  /* 0x00010000d2d27824 */ /* 0x000fe200078e00ff */
        /* <DEDUP_REMOVED lines=14> */
.L_x_5287:
[----:B------:R-:W-:Y:S01]  /*6c20*/  LOP3.LUT P6, RZ, R194, 0x2000, RZ, 0xc0, !PT ;  /* 0x00002000c2ff7812 */ /* 0x000fe200078cc0ff */
[----:B------:R-:W-:-:S12]  /*6c30*/  IMAD.MOV.U32 R27, RZ, RZ, RZ ;  /* 0x000000ffff1b7224 */ /* 0x000fd800078e00ff */
[----:B------:R-:W-:Y:S05]  /*6c40*/  @!P6 BRA `(.L_x_5286) ;  /* 0x00000000000ce947 */ /* 0x000fea0003800000 */
[----:B------:R-:W-:-:S05]  /*6c50*/  IADD3 R28, P6, PT, R37, R160, RZ ;  /* 0x000000a0251c7210 */ /* 0x000fca0007fde0ff */
[----:B------:R-:W-:-:S05]  /*6c60*/  IMAD.X R29, R39, 0x1, R162, P6 ;  /* 0x00000001271d7824 */ /* 0x000fca00030e06a2 */
[----:B------:R1:W5:Y:S03]  /*6c70*/  LDG.E R27, desc[UR10][R28.64] ;  /* 0x0000000a1c1b7981 */ /* 0x000366000c1e1900 */
.L_x_5286:
        /* <DEDUP_REMOVED lines=119> */
.L_x_5290:
[----:B------:R-:W-:Y:S02]  /*73f0*/  ISETP.NE.AND P6, PT, R56, R53, PT ;  /* 0x000000353800720c */ /* 0x000fe40003fc5270 */
[----:B------:R-:W-:Y:S02]  /*7400*/  P2R R26, PR, RZ, 0x1 ;  /* 0x00000001ff1a7803 */ /* 0x000fe40000000000 */
[----:B------:R-:W-:-:S13]  /*7410*/  ISETP.NE.OR P6, PT, R28, RZ, P6 ;  /* 0x000000ff1c00720c */ /* 0x000fda00037c5670 */
[----:B------:R-:W-:-:S04]  /*7420*/  @!P6 IADD3 R28, P0, PT, R37, R160, RZ ;  /* 0x000000a0251ce210 */ /* 0x000fc80007f1e0ff */
[----:B------:R-:W-:Y:S02]  /*7430*/  @!P6 IADD3.X R29, PT, PT, R39, R162, RZ, P0, !PT ;  /* 0x000000a2271de210 */ /* 0x000fe400007fe4ff */
[----:B------:R-:W-:-:S03]  /*7440*/  ISETP.NE.AND P0, PT, R26, RZ, PT ;  /* 0x000000ff1a00720c */ /* 0x000fc60003f05270 */
[----:B------:R0:W-:Y:S10]  /*7450*/  @!P6 STG.E desc[UR10][R28.64], R27 ;  /* 0x0000001b1c00e986 */ /* 0x0001f4000c10190a */
.L_x_5289:
[----:B------:R-:W-:Y:S05]  /*7460*/  BSYNC.RECONVERGENT B0 ;  /* 0x0000000000007941 */ /* 0x000fea0003800200 */
.L_x_5288:
        /* <DEDUP_REMOVED lines=30> */
.L_x_5285:
[----:B------:R-:W0:Y:S01]  /*7650*/  LDCU.128 UR12, c[0x0][0x430] ;  /* 0x00008600ff0c77ac */ /* 0x000e220008000c00 */
[----:B------:R-:W-:Y:S01]  /*7660*/  IMAD.MOV.U32 R10, RZ, RZ, R58 ;  /* 0x000000ffff0a7224 */ /* 0x000fe200078e003a */
[----:B------:R-:W-:Y:S01]  /*7670*/  F2FP.BF16.F32.PACK_AB R17, R143, R130 ;  /* 0x000000828f11723e */ /* 0x000fe200000010ff */
[----:B------:R-:W-:Y:S01]  /*7680*/  IMAD.MOV.U32 R11, RZ, RZ, RZ ;  /* 0x000000ffff0b7224 */ /* 0x000fe200078e00ff */
[----:B------:R-:W1:Y:S01]  /*7690*/  LDCU.64 UR4, c[0x0][0x4a8] ;  /* 0x00009500ff0477ac */ /* 0x000e620008000a00 */
[----:B------:R-:W-:Y:S02]  /*76a0*/  P2R R30, PR, RZ, 0x1 ;  /* 0x00000001ff1e7803 */ /* 0x000fe40000000000 */
[C---:B------:R-:W-:Y:S01]  /*76b0*/  PRMT R20, R17.reuse, 0x7610, R20 ;  /* 0x0000761011147816 */ /* 0x040fe20000000014 */
[----:B------:R-:W-:Y:S01]  /*76c0*/  BAR.SYNC.DEFER_BLOCKING 0x0 ;  /* 0x0000000000007b1d */ /* 0x000fe20000010000 */
[----:B------:R-:W-:Y:S02]  /*76d0*/  PRMT R21, R17, 0x7632, R21 ;  /* 0x0000763211157816 */ /* 0x000fe40000000015 */
[----:B------:R-:W-:-:S02]  /*76e0*/  F2FP.BF16.F32.PACK_AB R17, R131, R138 ;  /* 0x0000008a8311723e */ /* 0x000fc400000010ff */
[----:B------:R-:W-:Y:S01]  /*76f0*/  ISETP.NE.AND P0, PT, R50, RZ, PT ;  /* 0x000000ff3200720c */ /* 0x000fe20003f05270 */
[----:B------:R-:W2:Y:S01]  /*7700*/  LDCU.64 UR8, c[0x0][0x4c0] ;  /* 0x00009800ff0877ac */ /* 0x000ea20008000a00 */
[C---:B------:R-:W-:Y:S02]  /*7710*/  PRMT R25, R17.reuse, 0x7610, R25 ;  /* 0x0000761011197816 */ /* 0x040fe40000000019 */
[----:B------:R-:W-:Y:S01]  /*7720*/  PRMT R26, R17, 0x7632, R26 ;  /* 0x00007632111a7816 */ /* 0x000fe2000000001a */
[C---:B0-----:R-:W-:Y:S01]  /*7730*/  IMAD.WIDE.U32 R12, R0.reuse, UR12, R10 ;  /* 0x0000000c000c7c25 */ /* 0x041fe2000f8e000a */
[----:B------:R-:W-:Y:S02]  /*7740*/  F2FP.BF16.F32.PACK_AB R17, R139, R132 ;  /* 0x000000848b11723e */ /* 0x000fe400000010ff */
        /* <DEDUP_REMOVED lines=33> */
[----:B------:R-:W-:-:S04]  /*7960*/  F2FP.BF16.F32.PACK_AB R16, R141, R128 ;  /* 0x000000808d10723e */ /* 0x000fc800000010ff */
[C---:B------:R-:W-:Y:S02]  /*7970*/  PRMT R18, R16.reuse, 0x7610, R18 ;  /* 0x0000761010127816 */ /* 0x040fe40000000012 */
[----:B------:R-:W-:Y:S02]  /*7980*/  PRMT R19, R16, 0x7632, R19 ;  /* 0x0000763210137816 */ /* 0x000fe40000000013 */
[----:B------:R-:W-:Y:S01]  /*7990*/  F2FP.BF16.F32.PACK_AB R16, R126, R135 ;  /* 0x000000877e10723e */ /* 0x000fe200000010ff */
[----:B------:R0:W-:Y:S03]  /*79a0*/  STS.U16 [R107], R18 ;  /* 0x000000126b007388 */ /* 0x0001e60000000400 */
[C---:B------:R-:W-:Y:S01]  /*79b0*/  PRMT R22, R16.reuse, 0x7610, R22 ;  /* 0x0000761010167816 */ /* 0x040fe20000000016 */
[----:B------:R1:W-:Y:S01]  /*79c0*/  STS.U16 [R107+0x2], R19 ;  /* 0x000002136b007388 */ /* 0x0003e20000000400 */
[----:B------:R-:W-:-:S02]  /*79d0*/  PRMT R23, R16, 0x7632, R23 ;  /* 0x0000763210177816 */ /* 0x000fc40000000017 */
[----:B------:R-:W-:Y:S01]  /*79e0*/  F2FP.BF16.F32.PACK_AB R16, R136, R129 ;  /* 0x000000818810723e */ /* 0x000fe200000010ff */
[----:B------:R3:W-:Y:S01]  /*79f0*/  STS.U16 [R107+0x8], R22 ;  /* 0x000008166b007388 */ /* 0x0007e20000000400 */
[----:B0-----:R-:W-:Y:S02]  /*7a00*/  F2FP.BF16.F32.PACK_AB R18, R134, R137 ;  /* 0x000000898612723e */ /* 0x001fe400000010ff */
[C---:B------:R-:W-:Y:S01]  /*7a10*/  PRMT R24, R16.reuse, 0x7610, R24 ;  /* 0x0000761010187816 */ /* 0x040fe20000000018 */
[----:B------:R-:W-:Y:S01]  /*7a20*/  STS.U16 [R107+0xa], R23 ;  /* 0x00000a176b007388 */ /* 0x000fe20000000400 */
[----:B-1----:R-:W-:Y:S02]  /*7a30*/  PRMT R19, R16, 0x7632, R19 ;  /* 0x0000763210137816 */ /* 0x002fe40000000013 */
[----:B------:R-:W-:Y:S01]  /*7a40*/  F2FP.BF16.F32.PACK_AB R16, R140, R133 ;  /* 0x000000858c10723e */ /* 0x000fe200000010ff */
        /* <DEDUP_REMOVED lines=139> */
[----:B0-----:R-:W-:-:S03]  /*8300*/  SHF.L.U32 R28, R13, 0x10, RZ ;  /* 0x000000100d1c7819 */ /* 0x001fc600000006ff */
[----:B------:R-:W0:Y:S01]  /*8310*/  LDS.U16 R24, [R107+0x1a] ;  /* 0x00001a006b187984 */ /* 0x000e220000000400 */
[----:B-1----:R-:W-:-:S03]  /*8320*/  IMAD.U32 R26, R12, 0x10000, RZ ;  /* 0x000100000c1a7824 */ /* 0x002fc600078e00ff */
[----:B------:R-:W1:Y:S04]  /*8330*/  LDS.U16 R13, [R107+0x1c] ;  /* 0x00001c006b0d7984 */ /* 0x000e680000000400 */
[----:B------:R-:W1:Y:S04]  /*8340*/  LDS.U16 R25, [R107+0x1e] ;  /* 0x00001e006b197984 */ /* 0x000e680000000400 */
[----:B------:R-:W1:Y:S04]  /*8350*/  LDS.U16 R12, [R107+0x18] ;  /* 0x000018006b0c7984 */ /* 0x000e680000000400 */
[----:B------:R-:W1:Y:S04]  /*8360*/  LDS.U16 R20, [R107+0x10] ;  /* 0x000010006b147984 */ /* 0x000e680000000400 */
[----:B------:R-:W1:Y:S01]  /*8370*/  LDS.U16 R21, [R107+0x12] ;  /* 0x000012006b157984 */ /* 0x000e620000000400 */
[----:B------:R-:W-:Y:S01]  /*8380*/  FMUL.FTZ R27, R26, -1.4426950216293334961 ;  /* 0xbfb8aa3b1a1b7820 */ /* 0x000fe20000410000 */
[----:B--2---:R-:W-:-:S02]  /*8390*/  IMAD.U32 R29, R14, 0x10000, RZ ;  /* 0x000100000e1d7824 */ /* 0x004fc400078e00ff */
[----:B------:R-:W-:Y:S01]  /*83a0*/  FMUL.FTZ R14, R28, -1.4426950216293334961 ;  /* 0xbfb8aa3b1c0e7820 */ /* 0x000fe20000410000 */
[----:B---3--:R-:W-:Y:S02]  /*83b0*/  IMAD.U32 R30, R15, 0x10000, RZ ;  /* 0x000100000f1e7824 */ /* 0x008fe400078e00ff */
[----:B----4-:R-:W-:Y:S02]  /*83c0*/  IMAD.U32 R33, R18, 0x10000, RZ ;  /* 0x0001000012217824 */ /* 0x010fe400078e00ff */
[----:B-----5:R-:W-:Y:S02]  /*83d0*/  IMAD.U32 R31, R16, 0x10000, RZ ;  /* 0x00010000101f7824 */ /* 0x020fe400078e00ff */
[----:B------:R-:W-:Y:S02]  /*83e0*/  IMAD.U32 R32, R17, 0x10000, RZ ;  /* 0x0001000011207824 */ /* 0x000fe400078e00ff */
[----:B------:R-:W-:Y:S02]  /*83f0*/  IMAD.U32 R34, R19, 0x10000, RZ ;  /* 0x0001000013227824 */ /* 0x000fe400078e00ff */
[----:B------:R-:W-:Y:S01]  /*8400*/  IMAD.U32 R108, R22, 0x10000, RZ ;  /* 0x00010000166c7824 */ /* 0x000fe200078e00ff */
[----:B------:R-:W-:Y:S01]  /*8410*/  SHF.L.U32 R109, R23, 0x10, RZ ;  /* 0x00000010176d7819 */ /* 0x000fe200000006ff */
[----:B------:R-:W-:Y:S01]  /*8420*/  FMUL.FTZ R16, R30, -1.4426950216293334961 ;  /* 0xbfb8aa3b1e107820 */ /* 0x000fe20000410000 */
[----:B------:R-:W-:Y:S01]  /*8430*/  FMUL.FTZ R19, R33, -1.4426950216293334961 ;  /* 0xbfb8aa3b21137820 */ /* 0x000fe20000410000 */
[----:B0-----:R-:W-:-:S02]  /*8440*/  IMAD.U32 R24, R24, 0x10000, RZ ;  /* 0x0001000018187824 */ /* 0x001fc400078e00ff */
[----:B-1----:R-:W-:Y:S02]  /*8450*/  IMAD.U32 R111, R13, 0x10000, RZ ;  /* 0x000100000d6f7824 */ /* 0x002fe400078e00ff */
[----:B------:R-:W-:Y:S01]  /*8460*/  IMAD.U32 R113, R25, 0x10000, RZ ;  /* 0x0001000019717824 */ /* 0x000fe200078e00ff */
[----:B------:R-:W0:Y:S01]  /*8470*/  MUFU.EX2 R27, R27 ;  /* 0x0000001b001b7308 */ /* 0x000e220000000800 */
[----:B------:R-:W-:Y:S02]  /*8480*/  IMAD.U32 R110, R12, 0x10000, RZ ;  /* 0x000100000c6e7824 */ /* 0x000fe400078e00ff */
[----:B------:R-:W-:Y:S01]  /*8490*/  FMUL.FTZ R17, R31, -1.4426950216293334961 ;  /* 0xbfb8aa3b1f117820 */ /* 0x000fe20000410000 */
[----:B------:R-:W-:Y:S01]  /*84a0*/  FMUL.FTZ R18, R32, -1.4426950216293334961 ;  /* 0xbfb8aa3b20127820 */ /* 0x000fe20000410000 */
[----:B------:R-:W-:Y:S02]  /*84b0*/  IMAD.U32 R35, R20, 0x10000, RZ ;  /* 0x0001000014237824 */ /* 0x000fe400078e00ff */
[----:B------:R-:W-:Y:S01]  /*84c0*/  FMUL.FTZ R20, R34, -1.4426950216293334961 ;  /* 0xbfb8aa3b22147820 */ /* 0x000fe20000410000 */
[----:B------:R-:W-:Y:S01]  /*84d0*/  FMUL.FTZ R23, R108, -1.4426950216293334961 ;  /* 0xbfb8aa3b6c177820 */ /* 0x000fe20000410000 */
[----:B------:R-:W-:-:S02]  /*84e0*/  IMAD.U32 R90, R21, 0x10000, RZ ;  /* 0x00010000155a7824 */ /* 0x000fc400078e00ff */
        /* <DEDUP_REMOVED lines=8> */
[----:B------:R-:W-:Y:S02]  /*8570*/  FMUL.FTZ R22, R90, -1.4426950216293334961 ;  /* 0xbfb8aa3b5a167820 */ /* 0x000fe40000410000 */
        /* <DEDUP_REMOVED lines=81> */
[----:B------:R-:W-:Y:S02]  /*8a90*/  F2FP.BF16.F32.PACK_AB R12, R15, R12 ;  /* 0x0000000c0f0c723e */ /* 0x000fe400000010ff */
[----:B------:R-:W-:Y:S02]  /*8aa0*/  F2FP.BF16.F32.PACK_AB R14, R17, R14 ;  /* 0x0000000e110e723e */ /* 0x000fe400000010ff */
[----:B------:R-:W-:Y:S02]  /*8ab0*/  F2FP.BF16.F32.PACK_AB R29, R30, R29 ;  /* 0x0000001d1e1d723e */ /* 0x000fe400000010ff */
[----:B------:R-:W-:Y:S02]  /*8ac0*/  F2FP.BF16.F32.PACK_AB R35, R90, R35 ;  /* 0x000000235a23723e */ /* 0x000fe400000010ff */
[----:B------:R-:W-:Y:S02]  /*8ad0*/  F2FP.BF16.F32.PACK_AB R108, R109, R108 ;  /* 0x0000006c6d6c723e */ /* 0x000fe400000010ff */
[----:B------:R-:W-:-:S02]  /*8ae0*/  F2FP.BF16.F32.PACK_AB R19, R19, R110 ;  /* 0x0000006e1313723e */ /* 0x000fc400000010ff */
[----:B------:R-:W-:Y:S01]  /*8af0*/  F2FP.BF16.F32.PACK_AB R16, R16, R111 ;  /* 0x0000006f1010723e */ /* 0x000fe200000010ff */
        /* <DEDUP_REMOVED lines=92> */
.L_x_5293:
        /* <DEDUP_REMOVED lines=12> */
.L_x_8062:


//--------------------- .text._Z25selective_scan_fwd_kernelI32Selective_Scan_fwd_kernel_traitsILi32ELi16ELi1ELb0ELb1ELb1ELb1ELb1EN3c108BFloat16EffEEv13SSMParamsBase --------------------------
	.section	.text._Z25selective_scan_fwd_kernelI32Selective_Scan_fwd_kernel_traitsILi32ELi16ELi1ELb0ELb1ELb1ELb1ELb1EN3c108BFloat16EffEEv13SSMParamsBase,"ax",@progbits
	.align	128
        .global         _Z25selective_scan_fwd_kernelI32Selective_Scan_fwd_kernel_traitsILi32ELi16ELi1ELb0ELb1ELb1ELb1ELb1EN3c108BFloat16EffEEv13SSMParamsBase
        .type           _Z25selective_scan_fwd_kernelI32Selective_Scan_fwd_kernel_traitsILi32ELi16ELi1ELb0ELb1ELb1ELb1ELb1EN3c108BFloat16EffEEv13SSMParamsBase,@function
        .size           _Z25selective_scan_fwd_kernelI32Selective_Scan_fwd_kernel_traitsILi32ELi16ELi1ELb0ELb1ELb1ELb1ELb1EN3c108BFloat16EffEEv13SSMParamsBase,(.L_x_8063 - _Z25selective_scan_fwd_kernelI32Selective_Scan_fwd_kernel_traitsILi32ELi16ELi1ELb0ELb1ELb1ELb1ELb1EN3c108BFloat16EffEEv13SSMParamsBase)
        .other          _Z25selective_scan_fwd_kernelI32Selective_Scan_fwd_kernel_traitsILi32ELi16ELi1ELb0ELb1ELb1ELb1ELb1EN3c108BFloat16EffEEv13SSMParamsBase,@"STO_CUDA_ENTRY STV_DEFAULT"
_Z25selective_scan_fwd_kernelI32Selective_Scan_fwd_kernel_traitsILi32ELi16ELi1ELb0ELb1ELb1ELb1ELb1EN3c108BFloat16EffEEv13SSMParamsBase:
.text._Z25selective_scan_fwd_kernelI32Selective_Scan_fwd_kernel_traitsILi32ELi16ELi1ELb0ELb1ELb1ELb1ELb1EN3c108BFloat16EffEEv13SSMParamsBase:
        /* <DEDUP_REMOVED lines=43> */
.L_x_5294:
        /* <DEDUP_REMOVED lines=40> */
[----:B------:R-:W-:Y:S02]  /*0530*/  @!P5 IMAD.IADD R2, R2, 0x1, -R5 ;  /* 0x000000010202d824 */ /* 0x000fe400078e0a05 */
[----:B------:R-:W-:Y:S01]  /*0540*/  @!P5 VIADD R4, R4, 0x1 ;  /* 0x000000010404d836 */ /* 0x000fe20000000000 */
[----:B------:R-:W-:Y:S02]  /*0550*/  ISETP.NE.AND P5, PT, R8, RZ, PT ;  /* 0x000000ff0800720c */ /* 0x000fe40003fa5270 */
[----:B------:R-:W-:Y:S01]  /*0560*/  ISETP.GE.U32.AND P4, PT, R2, R5, PT ;  /* 0x000000050200720c */ /* 0x000fe20003f86070 */
[----:B---3--:R-:W-:-:S04]  /*0570*/  IMAD R2, R75, R6, RZ ;  /* 0x000000064b027224 */ /* 0x008fc800078e02ff */
[C---:B------:R-:W-:Y:S02]  /*0580*/  IMAD R5, R79.reuse, R7, R2 ;  /* 0x000000074f057224 */ /* 0x040fe400078e0202 */
[----:B------:R-:W-:-:S04]  /*0590*/  IMAD.WIDE.U32 R2, R79, R6, RZ ;  /* 0x000000064f027225 */ /* 0x000fc800078e00ff */
[----:B0-----:R-:W-:Y:S01]  /*05a0*/  IMAD R0, R75, R14, RZ ;  /* 0x0000000e4b007224 */ /* 0x001fe200078e02ff */
[----:B------:R-:W-:Y:S01]  /*05b0*/  IADD3 R3, PT, PT, R3, R5, RZ ;  /* 0x0000000503037210 */ /* 0x000fe20007ffe0ff */
[----:B------:R-:W-:Y:S02]  /*05c0*/  @P4 VIADD R4, R4, 0x1 ;  /* 0x0000000104044836 */ /* 0x000fe40000000000 */
        /* <DEDUP_REMOVED lines=11> */
[----:B------:R-:W-:Y:S01]  /*0680*/  IMAD.IADD R5, R5, 0x1, R15 ;  /* 0x0000000105057824 */ /* 0x000fe200078e020f */
[----:B------:R-:W-:Y:S01]  /*0690*/  SHF.R.S32.HI R15, RZ, 0x1f, R11 ;  /* 0x0000001fff0f7819 */ /* 0x000fe2000001140b */
        /* <DEDUP_REMOVED lines=31> */
.L_x_5295:
        /* <DEDUP_REMOVED lines=11> */
.L_x_5296:
        /* <DEDUP_REMOVED lines=66> */
[----:B------:R-:W-:-:S04]  /*0d60*/  ISETP.GT.AND P0, PT, R126, RZ, PT ;  /* 0x000000ff7e00720c */ /* 0x000fc80003f04270 */
[----:B------:R-:W-:Y:S02]  /*0d70*/  SEL R0, R0, RZ, P1 ;  /* 0x000000ff00007207 */ /* 0x000fe40000800000 */
[----:B------:R-:W-:Y:S02]  /*0d80*/  IADD3 R126, PT, PT, R126, 0x1, RZ ;  /* 0x000000017e7e7810 */ /* 0x000fe40007ffe0ff */
[----:B------:R-:W-:-:S05]  /*0d90*/  SEL R0, R0, RZ, P0 ;  /* 0x000000ff00007207 */ /* 0x000fca0000000000 */
[----:B-----5:R-:W-:Y:S01]  /*0da0*/  IMAD R124, R124, R63, R0 ;  /* 0x0000003f7c7c7224 */ /* 0x020fe200078e0200 */
[----:B------:R-:W-:Y:S06]  /*0db0*/  BRA `(.L_x_5298) ;  /* 0x0000000000747947 */ /* 0x000fec0003800000 */
.L_x_5297:
[-C--:B------:R-:W-:Y:S01]  /*0dc0*/  IABS R5, R63.reuse ;  /* 0x0000003f00057213 */ /* 0x080fe20000000000 */
[----:B------:R-:W-:Y:S01]  /*0dd0*/  HFMA2 R128, -RZ, RZ, 0, 0 ;  /* 0x00000000ff807431 */ /* 0x000fe200000001ff */
[----:B------:R-:W-:Y:S01]  /*0de0*/  IADD3 R0, PT, PT, R132, -0x1, R63 ;  /* 0xffffffff84007810 */ /* 0x000fe20007ffe03f */
[----:B-----5:R-:W-:Y:S01]  /*0df0*/  IMAD.MOV.U32 R124, RZ, RZ, RZ ;  /* 0x000000ffff7c7224 */ /* 0x020fe200078e00ff */
[----:B------:R-:W0:Y:S01]  /*0e00*/  I2F.RP R4, R5 ;  /* 0x0000000500047306 */ /* 0x000e220000209400 */
[----:B------:R-:W-:-:S05]  /*0e10*/  IABS R10, R63 ;  /* 0x0000003f000a7213 */ /* 0x000fca0000000000 */
[----:B------:R-:W-:Y:S02]  /*0e20*/  IMAD.MOV R10, RZ, RZ, -R10 ;  /* 0x000000ffff0a7224 */ /* 0x000fe400078e0a0a */
[----:B0-----:R-:W0:Y:S02]  /*0e30*/  MUFU.RCP R4, R4 ;  /* 0x0000000400047308 */ /* 0x001e240000001000 */
[----:B0-----:R-:W-:Y:S01]  /*0e40*/  VIADD R2, R4, 0xffffffe ;  /* 0x0ffffffe04027836 */ /* 0x001fe20000000000 */
[----:B------:R-:W-:Y:S02]  /*0e50*/  IABS R4, R0 ;  /* 0x0000000000047213 */ /* 0x000fe40000000000 */
[----:B------:R-:W-:-:S03]  /*0e60*/  LOP3.LUT R0, R0, R63, RZ, 0x3c, !PT ;  /* 0x0000003f00007212 */ /* 0x000fc600078e3cff */
[----:B------:R0:W1:Y:S01]  /*0e70*/  F2I.FTZ.U32.TRUNC.NTZ R3, R2 ;  /* 0x0000000200037305 */ /* 0x000062000021f000 */
        /* <DEDUP_REMOVED lines=13> */
[----:B------:R-:W-:-:S04]  /*0f50*/  @P0 VIADD R3, R3, 0x1 ;  /* 0x0000000103030836 */ /* 0x000fc80000000000 */
[----:B------:R-:W-:Y:S01]  /*0f60*/  @!P2 IMAD.MOV R3, RZ, RZ, -R3 ;  /* 0x000000ffff03a224 */ /* 0x000fe200078e0a03 */
[----:B------:R-:W-:-:S05]  /*0f70*/  @!P1 LOP3.LUT R3, RZ, R63, RZ, 0x33, !PT ;  /* 0x0000003fff039212 */ /* 0x000fca00078e33ff */
[----:B------:R-:W-:-:S07]  /*0f80*/  IMAD.MOV.U32 R126, RZ, RZ, R3 ;  /* 0x000000ffff7e7224 */ /* 0x000fce00078e0003 */
.L_x_5298:
        /* <DEDUP_REMOVED lines=51> */
.L_x_5338:
        /* <DEDUP_REMOVED lines=43> */
[----:B------:R-:W-:Y:S02]  /*1570*/  LOP3.LUT R193, R193, 0xffffffdf, RZ, 0xc0, !PT ;  /* 0xffffffdfc1c17812 */ /* 0x000fe400078ec0ff */
[----:B------:R-:W-:Y:S01]  /*1580*/  PRMT R17, RZ, 0x7610, R17 ;  /* 0x00007610ff117816 */ /* 0x000fe20000000011 */
[----:B------:R-:W4:Y:S01]  /*1590*/  @!P0 LDG.E.U16 R19, desc[UR10][R12.64+0x140] ;  /* 0x0001400a0c138981 */ /* 0x000f22000c1e1500 */
[----:B------:R-:W-:Y:S02]  /*15a0*/  @P0 LOP3.LUT R193, R193, 0x20, RZ, 0xfc, !PT ;  /* 0x00000020c1c10812 */ /* 0x000fe400078efcff */
[----:B------:R-:W-:Y:S01]  /*15b0*/  ISETP.GE.AND P0, PT, R74, R53, PT ;  /* 0x000000354a00720c */ /* 0x000fe20003f06270 */
[----:B------:R-:W5:Y:S01]  /*15c0*/  @!P4 LDG.E.U16 R14, desc[UR10][R12.64+0x80] ;  /* 0x0000800a0c0ec981 */ /* 0x000f62000c1e1500 */
[----:B------:R-:W-:-:S02]  /*15d0*/  LOP3.LUT R193, R193, 0xffffffef, RZ, 0xc0, !PT ;  /* 0xffffffefc1c17812 */ /* 0x000fc400078ec0ff */
[----:B------:R-:W-:Y:S01]  /*15e0*/  PRMT R16, RZ, 0x7610, R16 ;  /* 0x00007610ff107816 */ /* 0x000fe20000000010 */
[----:B------:R-:W4:Y:S01]  /*15f0*/  @!P3 LDG.E.U16 R17, desc[UR10][R12.64+0xc0] ;  /* 0x0000c00a0c11b981 */ /* 0x000f22000c1e1500 */
[----:B------:R-:W-:Y:S02]  /*1600*/  PRMT R23, RZ, 0x7610, R23 ;  /* 0x00007610ff177816 */ /* 0x000fe40000000017 */
[----:B------:R-:W-:Y:S02]  /*1610*/  PRMT R22, RZ, 0x7610, R22 ;  /* 0x00007610ff167816 */ /* 0x000fe40000000016 */
[-C--:B------:R-:W-:Y:S01]  /*1620*/  ISETP.GE.AND P6, PT, R68, R53.reuse, PT ;  /* 0x000000354400720c */ /* 0x080fe20003fc6270 */
[----:B------:R-:W4:Y:S01]  /*1630*/  @!P2 LDG.E.U16 R16, desc[UR10][R12.64+0x100] ;  /* 0x0001000a0c10a981 */ /* 0x000f22000c1e1500 */
[----:B------:R-:W-:Y:S02]  /*1640*/  PRMT R25, RZ, 0x7610, R25 ;  /* 0x00007610ff197816 */ /* 0x000fe40000000019 */
[----:B------:R-:W-:Y:S01]  /*1650*/  @P0 LOP3.LUT R193, R193, 0x10, RZ, 0xfc, !PT ;  /* 0x00000010c1c10812 */ /* 0x000fe200078efcff */
[----:B------:R-:W4:Y:S01]  /*1660*/  @!P0 LDG.E.U16 R18, desc[UR10][R12.64+0x180] ;  /* 0x0001800a0c128981 */ /* 0x000f22000c1e1500 */
[----:B------:R-:W-:-:S02]  /*1670*/  ISETP.GE.AND P0, PT, R72, R53, PT ;  /* 0x000000354800720c */ /* 0x000fc40003f06270 */
[----:B------:R-:W-:Y:S02]  /*1680*/  LOP3.LUT R193, R193, 0xfffffff7, RZ, 0xc0, !PT ;  /* 0xfffffff7c1c17812 */ /* 0x000fe400078ec0ff */
[-C--:B------:R-:W-:Y:S02]  /*1690*/  ISETP.GE.AND P1, PT, R64, R53.reuse, PT ;  /* 0x000000354000720c */ /* 0x080fe40003f26270 */
[----:B------:R-:W-:Y:S01]  /*16a0*/  ISETP.GE.AND P3, PT, R60, R53, PT ;  /* 0x000000353c00720c */ /* 0x000fe20003f66270 */
[----:B------:R-:W4:Y:S01]  /*16b0*/  @!P6 LDG.E.U16 R23, desc[UR10][R12.64+0x240] ;  /* 0x0002400a0c17e981 */ /* 0x000f22000c1e1500 */
[----:B------:R-:W-:Y:S02]  /*16c0*/  PRMT R24, RZ, 0x7610, R24 ;  /* 0x00007610ff187816 */ /* 0x000fe40000000018 */
[----:B------:R-:W-:Y:S02]  /*16d0*/  PRMT R27, RZ, 0x7610, R27 ;  /* 0x00007610ff1b7816 */ /* 0x000fe4000000001b */
[----:B------:R-:W-:Y:S01]  /*16e0*/  PRMT R26, RZ, 0x7610, R26 ;  /* 0x00007610ff1a7816 */ /* 0x000fe2000000001a */
[----:B------:R-:W4:Y:S01]  /*16f0*/  @!P0 LDG.E.U16 R21, desc[UR10][R12.64+0x1c0] ;  /* 0x0001c00a0c158981 */ /* 0x000f22000c1e1500 */
[----:B------:R-:W-:-:S02]  /*1700*/  @P0 LOP3.LUT R193, R193, 0x8, RZ, 0xfc, !PT ;  /* 0x00000008c1c10812 */ /* 0x000fc400078efcff */
[-C--:B------:R-:W-:Y:S01]  /*1710*/  ISETP.GE.AND P0, PT, R70, R53.reuse, PT ;  /* 0x000000354600720c */ /* 0x080fe20003f06270 */
[----:B------:R-:W4:Y:S01]  /*1720*/  @!P1 LDG.E.U16 R25, desc[UR10][R12.64+0x2c0] ;  /* 0x0002c00a0c199981 */ /* 0x000f22000c1e1500 */
[----:B------:R-:W-:Y:S02]  /*1730*/  LOP3.LUT R193, R193, 0xfffffffb, RZ, 0xc0, !PT ;  /* 0xfffffffbc1c17812 */ /* 0x000fe400078ec0ff */
[-C--:B------:R-:W-:Y:S01]  /*1740*/  ISETP.GE.AND P2, PT, R62, R53.reuse, PT ;  /* 0x000000353e00720c */ /* 0x080fe20003f46270 */
[----:B------:R-:W4:Y:S01]  /*1750*/  @!P3 LDG.E.U16 R27, desc[UR10][R12.64+0x340] ;  /* 0x0003400a0c1bb981 */ /* 0x000f22000c1e1500 */
[----:B------:R-:W-:Y:S02]  /*1760*/  ISETP.GE.AND P4, PT, R58, R53, PT ;  /* 0x000000353a00720c */ /* 0x000fe40003f86270 */
[----:B------:R-:W-:-:S05]  /*1770*/  PRMT R29, RZ, 0x7610, R29 ;  /* 0x00007610ff1d7816 */ /* 0x000fca000000001d */
[----:B------:R-:W-:Y:S01]  /*1780*/  @P0 LOP3.LUT R193, R193, 0x4, RZ, 0xfc, !PT ;  /* 0x00000004c1c10812 */ /* 0x000fe200078efcff */
[----:B------:R-:W4:Y:S01]  /*1790*/  @!P0 LDG.E.U16 R20, desc[UR10][R12.64+0x200] ;  /* 0x0002000a0c148981 */ /* 0x000f22000c1e1500 */
[-C--:B------:R-:W-:Y:S02]  /*17a0*/  ISETP.GE.AND P0, PT, R66, R53.reuse, PT ;  /* 0x000000354200720c */ /* 0x080fe40003f06270 */
[----:B------:R-:W-:Y:S01]  /*17b0*/  ISETP.GE.AND P5, PT, R56, R53, PT ;  /* 0x000000353800720c */ /* 0x000fe20003fa6270 */
[----:B------:R-:W4:Y:S04]  /*17c0*/  @!P2 LDG.E.U16 R24, desc[UR10][R12.64+0x300] ;  /* 0x0003000a0c18a981 */ /* 0x000f28000c1e1500 */
[----:B------:R-:W4:Y:S06]  /*17d0*/  @!P4 LDG.E.U16 R26, desc[UR10][R12.64+0x380] ;  /* 0x0003800a0c1ac981 */ /* 0x000f2c000c1e1500 */
[----:B------:R-:W4:Y:S04]  /*17e0*/  @!P0 LDG.E.U16 R22, desc[UR10][R12.64+0x280] ;  /* 0x0002800a0c168981 */ /* 0x000f28000c1e1500 */
[----:B------:R0:W4:Y:S01]  /*17f0*/  @!P5 LDG.E.U16 R29, desc[UR10][R12.64+0x3c0] ;  /* 0x0003c00a0c1dd981 */ /* 0x000122000c1e1500 */
        /* <DEDUP_REMOVED lines=16> */
[----:B------:R-:W0:Y:S01]  /*1900*/  LDCU.U8 UR4, c[0x0][0x3a8] ;  /* 0x00007500ff0477ac */ /* 0x000e220008000000 */
[----:B------:R-:W-:Y:S01]  /*1910*/  LEA R47, R13, UR6, 0x1 ;  /* 0x000000060d2f7c11 */ /* 0x000fe2000f8e08ff */
[----:B------:R-:W-:Y:S01]  /*1920*/  VIADD R13, R52, 0xc0 ;  /* 0x000000c0340d7836 */ /* 0x000fe20000000000 */
[----:B------:R-:W-:-:S02]  /*1930*/  LEA.HI.SX32 R33, R33, R52, 0x1b ;  /* 0x0000003421217211 */ /* 0x000fc400078fdaff */
[-C--:B------:R-:W-:Y:S02]  /*1940*/  LEA.HI.SX32 R35, R35, R52.reuse, 0x1b ;  /* 0x0000003423237211 */ /* 0x080fe400078fdaff */
[----:B------:R-:W-:Y:S02]  /*1950*/  LEA R51, R51, UR6, 0x1 ;  /* 0x0000000633337c11 */ /* 0x000fe4000f8e08ff */
[----:B------:R-:W-:Y:S01]  /*1960*/  LEA R50, R31, UR6, 0x1 ;  /* 0x000000061f327c11 */ /* 0x000fe2000f8e08ff */
[C---:B------:R-:W-:Y:S01]  /*1970*/  VIADD R31, R52.reuse, 0xe0 ;  /* 0x000000e0341f7836 */ /* 0x040fe20000000000 */
[-C--:B------:R-:W-:Y:S02]  /*1980*/  LEA.HI.SX32 R37, R37, R52.reuse, 0x1b ;  /* 0x0000003425257211 */ /* 0x080fe400078fdaff */
[----:B------:R-:W-:Y:S02]  /*1990*/  LEA R49, R33, UR6, 0x1 ;  /* 0x0000000621317c11 */ /* 0x000fe4000f8e08ff */
[----:B------:R-:W-:Y:S01]  /*19a0*/  LEA.HI.SX32 R13, R13, R52, 0x1b ;  /* 0x000000340d0d7211 */ /* 0x000fe200078fdaff */
[----:B------:R-:W-:Y:S01]  /*19b0*/  VIADD R33, R52, 0x100 ;  /* 0x0000010034217836 */ /* 0x000fe20000000000 */
[----:B------:R-:W-:-:S02]  /*19c0*/  P2R R103, PR, RZ, 0x40 ;  /* 0x00000040ff677803 */ /* 0x000fc40000000000 */
[----:B------:R-:W-:Y:S01]  /*19d0*/  LEA R48, R35, UR6, 0x1 ;  /* 0x0000000623307c11 */ /* 0x000fe2000f8e08ff */
[C---:B------:R-:W-:Y:S01]  /*19e0*/  VIADD R35, R52.reuse, 0x120 ;  /* 0x0000012034237836 */ /* 0x040fe20000000000 */
[----:B------:R-:W-:Y:S02]  /*19f0*/  LOP3.LUT P6, RZ, R193, 0x8, RZ, 0xc0, !PT ;  /* 0x00000008c1ff7812 */ /* 0x000fe400078cc0ff */
[----:B------:R-:W-:Y:S01]  /*1a00*/  LEA R46, R37, UR6, 0x1 ;  /* 0x00000006252e7c11 */ /* 0x000fe2000f8e08ff */
[C---:B------:R-:W-:Y:S01]  /*1a10*/  VIADD R37, R52.reuse, 0x140 ;  /* 0x0000014034257836 */ /* 0x040fe20000000000 */
[----:B------:R-:W-:Y:S02]  /*1a20*/  LEA.HI.SX32 R31, R31, R52, 0x1b ;  /* 0x000000341f1f7211 */ /* 0x000fe400078fdaff */
[----:B------:R-:W-:Y:S01]  /*1a30*/  LEA R45, R13, UR6, 0x1 ;  /* 0x000000060d2d7c11 */ /* 0x000fe2000f8e08ff */
[----:B------:R-:W-:Y:S01]  /*1a40*/  VIADD R13, R52, 0x160 ;  /* 0x00000160340d7836 */ /* 0x000fe20000000000 */
[----:B------:R-:W-:-:S02]  /*1a50*/  P2R R101, PR, RZ, 0x40 ;  /* 0x00000040ff657803 */ /* 0x000fc40000000000 */
[----:B------:R-:W-:Y:S02]  /*1a60*/  LOP3.LUT P6, RZ, R193, 0x10, RZ, 0xc0, !PT ;  /* 0x00000010c1ff7812 */ /* 0x000fe400078cc0ff */
[-C--:B------:R-:W-:Y:S02]  /*1a70*/  LEA.HI.SX32 R33, R33, R52.reuse, 0x1b ;  /* 0x0000003421217211 */ /* 0x080fe400078fdaff */
[-C--:B------:R-:W-:Y:S02]  /*1a80*/  LEA.HI.SX32 R35, R35, R52.reuse, 0x1b ;  /* 0x0000003423237211 */ /* 0x080fe400078fdaff */
[----:B------:R-:W-:Y:S01]  /*1a90*/  LEA R44, R31, UR6, 0x1 ;  /* 0x000000061f2c7c11 */ /* 0x000fe2000f8e08ff */
[----:B------:R-:W-:Y:S01]  /*1aa0*/  VIADD R31, R52, 0x1e0 ;  /* 0x000001e0341f7836 */ /* 0x000fe20000000000 */
[-C--:B------:R-:W-:Y:S02]  /*1ab0*/  LEA.HI.SX32 R37, R37, R52.reuse, 0x1b ;  /* 0x0000003425257211 */ /* 0x080fe400078fdaff */
[----:B------:R-:W-:-:S02]  /*1ac0*/  LEA.HI.SX32 R13, R13, R52, 0x1b ;  /* 0x000000340d0d7211 */ /* 0x000fc400078fdaff */
[----:B------:R-:W-:Y:S02]  /*1ad0*/  P2R R99, PR, RZ, 0x40 ;  /* 0x00000040ff637803 */ /* 0x000fe40000000000 */
[----:B------:R-:W-:Y:S02]  /*1ae0*/  LEA R43, R33, UR6, 0x1 ;  /* 0x00000006212b7c11 */ /* 0x000fe4000f8e08ff */
[----:B------:R-:W-:Y:S02]  /*1af0*/  LOP3.LUT P6, RZ, R193, 0x20, RZ, 0xc0, !PT ;  /* 0x00000020c1ff7812 */ /* 0x000fe400078cc0ff */
[----:B------:R-:W-:Y:S02]  /*1b00*/  LEA R42, R35, UR6, 0x1 ;  /* 0x00000006232a7c11 */ /* 0x000fe4000f8e08ff */
[----:B------:R-:W-:Y:S02]  /*1b10*/  LEA R41, R37, UR6, 0x1 ;  /* 0x0000000625297c11 */ /* 0x000fe4000f8e08ff */
[----:B------:R-:W-:-:S02]  /*1b20*/  LEA R40, R13, UR6, 0x1 ;  /* 0x000000060d287c11 */ /* 0x000fc4000f8e08ff */
[----:B------:R-:W-:Y:S02]  /*1b30*/  LEA.HI.SX32 R31, R31, R52, 0x1b ;  /* 0x000000341f1f7211 */ /* 0x000fe400078fdaff */
[----:B------:R-:W-:Y:S02]  /*1b40*/  P2R R97, PR, RZ, 0x40 ;  /* 0x00000040ff617803 */ /* 0x000fe40000000000 */
        /* <DEDUP_REMOVED lines=12> */
[----:B------:R-:W-:Y:S02]  /*1c10*/  PRMT R30, RZ, 0x7610, R30 ;  /* 0x00007610ff1e7816 */ /* 0x000fe4000000001e */
[----:B------:R-:W-:Y:S01]  /*1c20*/  PRMT R33, RZ, 0x7610, R33 ;  /* 0x00007610ff217816 */ /* 0x000fe20000000021 */
[----:B--2---:R-:W-:Y:S04]  /*1c30*/  STS.U16 [R51], R0 ;  /* 0x0000000033007388 */ /* 0x004fe80000000400 */
[----:B---3--:R1:W-:Y:S02]  /*1c40*/  STS.U16 [R50+0x40], R15 ;  /* 0x0000400f32007388 */ /* 0x0083e40000000400 */
[----:B-1----:R-:W-:-:S02]  /*1c50*/  VIADD R15, R52, 0x180 ;  /* 0x00000180340f7836 */ /* 0x002fc40000000000 */
[----:B-----5:R-:W-:Y:S04]  /*1c60*/  STS.U16 [R49+0x80], R14 ;  /* 0x0000800e31007388 */ /* 0x020fe80000000400 */
[----:B----4-:R1:W-:Y:S01]  /*1c70*/  STS.U16 [R48+0xc0], R17 ;  /* 0x0000c01130007388 */ /* 0x0103e20000000400 */
[----:B------:R-:W-:Y:S01]  /*1c80*/  LEA.HI.SX32 R15, R15, R52, 0x1b ;  /* 0x000000340f0f7211 */ /* 0x000fe200078fdaff */
[C---:B------:R-:W-:Y:S02]  /*1c90*/  IMAD.SHL.U32 R0, R52.reuse, 0x10, RZ ;  /* 0x0000001034007824 */ /* 0x040fe400078e00ff */
[----:B------:R-:W-:Y:S01]  /*1ca0*/  STS.U16 [R47+0x100], R16 ;  /* 0x000100102f007388 */ /* 0x000fe20000000400 */
[----:B-1----:R-:W-:-:S03]  /*1cb0*/  VIADD R17, R52, 0x1a0 ;  /* 0x000001a034117836 */ /* 0x002fc60000000000 */
[----:B------:R1:W-:Y:S01]  /*1cc0*/  STS.U16 [R46+0x140], R19 ;  /* 0x000140132e007388 */ /* 0x0003e20000000400 */
[----:B------:R-:W-:Y:S02]  /*1cd0*/  LEA R39, R15, UR6, 0x1 ;  /* 0x000000060f277c11 */ /* 0x000fe4000f8e08ff */
[----:B------:R-:W-:Y:S01]  /*1ce0*/  LEA.HI.SX32 R17, R17, R52, 0x1b ;  /* 0x0000003411117211 */ /* 0x000fe200078fdaff */
[----:B------:R-:W-:Y:S01]  /*1cf0*/  STS.U16 [R45+0x180], R18 ;  /* 0x000180122d007388 */ /* 0x000fe20000000400 */
[----:B-1----:R-:W-:-:S04]  /*1d00*/  IADD3 R19, PT, PT, R52, 0x1c0, RZ ;  /* 0x000001c034137810 */ /* 0x002fc80007ffe0ff */
        /* <DEDUP_REMOVED lines=142> */
.L_x_5300:
[----:B------:R-:W-:Y:S05]  /*25f0*/  BSYNC.RECONVERGENT B0 ;  /* 0x0000000000007941 */ /* 0x000fea0003800200 */
.L_x_5299:
        /* <DEDUP_REMOVED lines=38> */
.L_x_5302:
[----:B------:R-:W-:Y:S05]  /*2860*/  BSYNC.RECONVERGENT B0 ;  /* 0x0000000000007941 */ /* 0x000fea0003800200 */
.L_x_5301:
        /* <DEDUP_REMOVED lines=38> */
.L_x_5304:
[----:B------:R-:W-:Y:S05]  /*2ad0*/  BSYNC.RECONVERGENT B0 ;  /* 0x0000000000007941 */ /* 0x000fea0003800200 */
.L_x_5303:
        /* <DEDUP_REMOVED lines=38> */
.L_x_5306:
[----:B------:R-:W-:Y:S05]  /*2d40*/  BSYNC.RECONVERGENT B0 ;  /* 0x0000000000007941 */ /* 0x000fea0003800200 */
.L_x_5305:
        /* <DEDUP_REMOVED lines=38> */
.L_x_5308:
[----:B------:R-:W-:Y:S05]  /*2fb0*/  BSYNC.RECONVERGENT B0 ;  /* 0x0000000000007941 */ /* 0x000fea0003800200 */
.L_x_5307:
        /* <DEDUP_REMOVED lines=38> */
.L_x_5310:
[----:B------:R-:W-:Y:S05]  /*3220*/  BSYNC.RECONVERGENT B0 ;  /* 0x0000000000007941 */ /* 0x000fea0003800200 */
.L_x_5309:
        /* <DEDUP_REMOVED lines=38> */
.L_x_5312:
[----:B------:R-:W-:Y:S05]  /*3490*/  BSYNC.RECONVERGENT B0 ;  /* 0x0000000000007941 */ /* 0x000fea0003800200 */
.L_x_5311:
        /* <DEDUP_REMOVED lines=38> */
.L_x_5314:
[----:B------:R-:W-:Y:S05]  /*3700*/  BSYNC.RECONVERGENT B0 ;  /* 0x0000000000007941 */ /* 0x000fea0003800200 */
.L_x_5313:
        /* <DEDUP_REMOVED lines=38> */
.L_x_5316:
[----:B------:R-:W-:Y:S05]  /*3970*/  BSYNC.RECONVERGENT B0 ;  /* 0x0000000000007941 */ /* 0x000fea0003800200 */
.L_x_5315:
        /* <DEDUP_REMOVED lines=38> */
.L_x_5318:
[----:B------:R-:W-:Y:S05]  /*3be0*/  BSYNC.RECONVERGENT B0 ;  /* 0x0000000000007941 */ /* 0x000fea0003800200 */
.L_x_5317:
        /* <DEDUP_REMOVED lines=38> */
.L_x_5320:
[----:B------:R-:W-:Y:S05]  /*3e50*/  BSYNC.RECONVERGENT B0 ;  /* 0x0000000000007941 */ /* 0x000fea0003800200 */
.L_x_5319:
        /* <DEDUP_REMOVED lines=38> */
.L_x_5322:
[----:B------:R-:W-:Y:S05]  /*40c0*/  BSYNC.RECONVERGENT B0 ;  /* 0x0000000000007941 */ /* 0x000fea0003800200 */
.L_x_5321:
[----:B------:R-:W-:Y:S01]  /*40d0*/  FSETP.GTU.FTZ.AND P6, PT, R105, 20, PT ;  /* 0x41a000006900780b */ /* 0x000fe20003fdc000 */
[----:B------:R-:W-:Y:S01]  /*40e0*/  IMAD.U32 R28, R28, 0x10000, RZ ;  /* 0x000100001c1c7824 */ /* 0x000fe200078e00ff */
        /* <DEDUP_REMOVED lines=38> */
.L_x_5324:
[----:B------:R-:W-:Y:S05]  /*4350*/  BSYNC.RECONVERGENT B0 ;  /* 0x0000000000007941 */ /* 0x000fea0003800200 */
.L_x_5323:
[----:B------:R-:W-:Y:S01]  /*4360*/  FSETP.GTU.FTZ.AND P6, PT, R107, 20, PT ;  /* 0x41a000006b00780b */ /* 0x000fe20003fdc000 */
[----:B------:R-:W-:Y:S01]  /*4370*/  IMAD.U32 R28, R11, 0x10000, RZ ;  /* 0x000100000b1c7824 */ /* 0x000fe200078e00ff */
        /* <DEDUP_REMOVED lines=37> */
.L_x_5326:
[----:B------:R-:W-:Y:S05]  /*45d0*/  BSYNC.RECONVERGENT B0 ;  /* 0x0000000000007941 */ /* 0x000fea0003800200 */
.L_x_5325:
[----:B------:R-:W-:Y:S01]  /*45e0*/  FSETP.GTU.FTZ.AND P6, PT, R109, 20, PT ;  /* 0x41a000006d00780b */ /* 0x000fe20003fdc000 */
[----:B------:R-:W-:Y:S01]  /*45f0*/  IMAD.U32 R10, R10, 0x10000, RZ ;  /* 0x000100000a0a7824 */ /* 0x000fe200078e00ff */
[----:B------:R-:W-:Y:S01]  /*4600*/  BSSY.RECONVERGENT B0, `(.L_x_5327) ;  /* 0x0000029000007945 */ /* 0x000fe20003800200 */
[----:B------:R-:W-:Y:S01]  /*4610*/  IMAD.U32 R28, R27, 0x10000, RZ ;  /* 0x000100001b1c7824 */ /* 0x000fe200078e00ff */
[----:B------:R-:W-:Y:S01]  /*4620*/  ISETP.EQ.OR P6, PT, RZ, UR4, P6 ;  /* 0x00000004ff007c0c */ /* 0x000fe2000b7c2670 */
[----:B------:R-:W-:Y:S01]  /*4630*/  IMAD.U32 R30, R25, 0x10000, RZ ;  /* 0x00010000191e7824 */ /* 0x000fe200078e00ff */
[----:B------:R-:W-:Y:S01]  /*4640*/  SHF.L.U32 R26, R26, 0x10, RZ ;  /* 0x000000101a1a7819 */ /* 0x000fe200000006ff */
[----:B------:R-:W-:Y:S02]  /*4650*/  IMAD.U32 R24, R24, 0x10000, RZ ;  /* 0x0001000018187824 */ /* 0x000fe400078e00ff */
[----:B------:R-:W-:Y:S01]  /*4660*/  FADD.FTZ R129, R10, R65 ;  /* 0x000000410a817221 */ /* 0x000fe20000010000 */
[----:B------:R-:W-:-:S07]  /*4670*/  IMAD.U32 R32, R23, 0x10000, RZ ;  /* 0x0001000017207824 */ /* 0x000fce00078e00ff */
        /* <DEDUP_REMOVED lines=33> */
.L_x_5328:
[----:B------:R-:W-:Y:S05]  /*4890*/  BSYNC.RECONVERGENT B0 ;  /* 0x0000000000007941 */ /* 0x000fea0003800200 */
.L_x_5327:
        /* <DEDUP_REMOVED lines=43> */
.L_x_5330:
[----:B------:R-:W-:Y:S05]  /*4b50*/  BSYNC.RECONVERGENT B0 ;  /* 0x0000000000007941 */ /* 0x000fea0003800200 */
.L_x_5329:
        /* <DEDUP_REMOVED lines=57> */
[----:B------:R-:W-:Y:S01]  /*4ef0*/  IMAD.MOV.U32 R164, RZ, RZ, RZ ;  /* 0x000000ffffa47224 */ /* 0x000fe200078e00ff */
[----:B------:R-:W-:Y:S01]  /*4f00*/  UIADD3 UR7, UPT, UPT, -UR7, URZ, URZ ;  /* 0x000000ff07077290 */ /* 0x000fe2000fffe1ff */
[----:B------:R-:W-:Y:S01]  /*4f10*/  IMAD.MOV.U32 R162, RZ, RZ, R59 ;  /* 0x000000ffffa27224 */ /* 0x000fe200078e003b */
[----:B------:R-:W3:Y:S01]  /*4f20*/  LDCU.64 UR12, c[0x0][0x460] ;  /* 0x00008c00ff0c77ac */ /* 0x000ee20008000a00 */
[----:B-1----:R-:W-:-:S02]  /*4f30*/  VIADD R11, R13, 0xffffffe ;  /* 0x0ffffffe0d0b7836 */ /* 0x002fc40000000000 */
[----:B0-----:R-:W-:Y:S01]  /*4f40*/  IMAD R13, R5, UR4, RZ ;  /* 0x00000004050d7c24 */ /* 0x001fe2000f8e02ff */
[----:B--2---:R-:W-:Y:S01]  /*4f50*/  SHF.L.U64.HI R23, R22, 0x1, R23 ;  /* 0x0000000116177819 */ /* 0x004fe20000010217 */
[----:B------:R-:W-:Y:S02]  /*4f60*/  IMAD.MOV.U32 R161, RZ, RZ, R57 ;  /* 0x000000ffffa17224 */ /* 0x000fe400078e0039 */
        /* <DEDUP_REMOVED lines=13> */
[----:B------:R-:W-:-:S05]  /*5040*/  IMAD R10, R167, R11, R10 ;  /* 0x0000000ba70a7224 */ /* 0x000fca00078e020a */
[----:B------:R-:W-:Y:S02]  /*5050*/  ISETP.GT.U32.AND P3, PT, R15, R10, PT ;  /* 0x0000000a0f00720c */ /* 0x000fe40003f64070 */
[----:B------:R-:W4:Y:S01]  /*5060*/  LDC.64 R18, c[0x0][0x460] ;  /* 0x00011800ff127b82 */ /* 0x000f220000000a00 */
[----:B0-----:R-:W-:-:S10]  /*5070*/  SHF.L.U64.HI R21, R20, 0x1, R21 ;  /* 0x0000000114157819 */ /* 0x001fd40000010215 */
[----:B------:R-:W-:Y:S02]  /*5080*/  @!P3 IMAD.IADD R10, R10, 0x1, -R15 ;  /* 0x000000010a0ab824 */ /* 0x000fe400078e0a0f */
[----:B------:R-:W-:Y:S01]  /*5090*/  @!P3 VIADD R167, R167, 0x1 ;  /* 0x00000001a7a7b836 */ /* 0x000fe20000000000 */
[----:B------:R-:W-:Y:S02]  /*50a0*/  IADD3 R26, P3, PT, R134, R54, RZ ;  /* 0x00000036861a7210 */ /* 0x000fe40007f7e0ff */
[----:B------:R-:W-:Y:S01]  /*50b0*/  ISETP.GE.U32.AND P2, PT, R10, R15, PT ;  /* 0x0000000f0a00720c */ /* 0x000fe20003f46070 */
[----:B------:R-:W-:Y:S01]  /*50c0*/  IMAD.WIDE.U32 R10, R4, UR4, R130 ;  /* 0x00000004040a7c25 */ /* 0x000fe2000f8e0082 */
[----:B--2---:R-:W-:-:S03]  /*50d0*/  SHF.L.U64.HI R166, R16, 0x2, R17 ;  /* 0x0000000210a67819 */ /* 0x004fc60000010211 */
[----:B------:R-:W-:Y:S01]  /*50e0*/  FMUL.FTZ R131, R28, R93 ;  /* 0x0000005d1c837220 */ /* 0x000fe20000410000 */
[----:B------:R-:W-:Y:S01]  /*50f0*/  UMOV UR4, URZ ;  /* 0x000000ff00047c82 */ /* 0x000fe20008000000 */
[----:B------:R-:W-:Y:S02]  /*5100*/  IMAD.X R27, R3, 0x1, R71, P3 ;  /* 0x00000001031b7824 */ /* 0x000fe400018e0647 */
[----:B------:R-:W-:Y:S01]  /*5110*/  IMAD.IADD R17, R11, 0x1, R25 ;  /* 0x000000010b117824 */ /* 0x000fe200078e0219 */
[----:B----4-:R-:W-:-:S03]  /*5120*/  SHF.L.U64.HI R19, R18, 0x2, R19 ;  /* 0x0000000212137819 */ /* 0x010fc60000010213 */
[----:B------:R-:W-:Y:S01]  /*5130*/  @P2 VIADD R167, R167, 0x1 ;  /* 0x00000001a7a72836 */ /* 0x000fe20000000000 */
[----:B------:R-:W-:-:S03]  /*5140*/  IADD3 R14, P2, PT, R136, R54, RZ ;  /* 0x00000036880e7210 */ /* 0x000fc60007f5e0ff */
[----:B------:R-:W-:Y:S01]  /*5150*/  @!P1 IMAD.MOV R167, RZ, RZ, -R167 ;  /* 0x000000ffffa79224 */ /* 0x000fe200078e0aa7 */
[----:B------:R-:W-:Y:S02]  /*5160*/  IADD3.X R15, PT, PT, R3, R73, RZ, P2, !PT ;  /* 0x00000049030f7210 */ /* 0x000fe400017fe4ff */
[----:B-1-3--:R-:W-:-:S07]  /*5170*/  @!P0 LOP3.LUT R167, RZ, R63, RZ, 0x33, !PT ;  /* 0x0000003fffa78212 */ /* 0x00afce00078e33ff */
.L_x_5337:
        /* <DEDUP_REMOVED lines=103> */
[----:B0-----:R-:W-:Y:S01]  /*57f0*/  HFMA2 R30, -RZ, RZ, 0, 0 ;  /* 0x00000000ff1e7431 */ /* 0x001fe200000001ff */
        /* <DEDUP_REMOVED lines=27> */
[----:B0-----:R-:W-:Y:S02]  /*59b0*/  IMAD.U32 R28, R25, 0x10000, RZ ;  /* 0x00010000191c7824 */ /* 0x001fe400078e00ff */
[----:B------:R-:W0:Y:S02]  /*59c0*/  LDS.U16 R25, [R0+0x2] ;  /* 0x0000020000197984 */ /* 0x000e240000000400 */
[----:B------:R-:W-:-:S05]  /*59d0*/  FMUL.FTZ R28, R131, R28 ;  /* 0x0000001c831c7220 */ /* 0x000fca0000410000 */
[----:B------:R-:W-:Y:S01]  /*59e0*/  FSEL R32, R28, RZ, !P6 ;  /* 0x000000ff1c207208 */ /* 0x000fe20007000000 */
[----:B------:R-:W-:-:S04]  /*59f0*/  FMUL.FTZ R24, R178, 1.4426950216293334961 ;  /* 0x3fb8aa3bb2187820 */ /* 0x000fc80000410000 */
[----:B------:R-:W-:-:S06]  /*5a00*/  FMUL.FTZ R29, R24, R93 ;  /* 0x0000005d181d7220 */ /* 0x000fcc0000410000 */
[----:B------:R-:W1:Y:S01]  /*5a10*/  MUFU.EX2 R29, R29 ;  /* 0x0000001d001d7308 */ /* 0x000e620000000800 */
[----:B0-----:R-:W-:Y:S02]  /*5a20*/  IMAD.U32 R28, R25, 0x10000, RZ ;  /* 0x00010000191c7824 */ /* 0x001fe400078e00ff */
[----:B------:R-:W0:Y:S01]  /*5a30*/  LDS.U16 R25, [R0+0x4] ;  /* 0x0000040000197984 */ /* 0x000e220000000400 */
[----:B-1----:R-:W-:Y:S01]  /*5a40*/  FSEL R33, R29, 1, !P6 ;  /* 0x3f8000001d217808 */ /* 0x002fe20007000000 */
[----:B------:R-:W-:Y:S01]  /*5a50*/  FMUL.FTZ R28, R133, R28 ;  /* 0x0000001c851c7220 */ /* 0x000fe20000410000 */
[----:B------:R-:W-:-:S04]  /*5a60*/  ISETP.GE.U32.AND P6, PT, R116, R53, PT ;  /* 0x000000357400720c */ /* 0x000fc80003fc6070 */
[----:B------:R-:W-:Y:S01]  /*5a70*/  FSEL R35, R28, RZ, !P6 ;  /* 0x000000ff1c237208 */ /* 0x000fe20007000000 */
        /* <DEDUP_REMOVED lines=42> */
[----:B0-----:R-:W-:Y:S02]  /*5d20*/  SHF.L.U32 R28, R25, 0x10, RZ ;  /* 0x00000010191c7819 */ /* 0x001fe400000006ff */
[----:B------:R-:W0:Y:S01]  /*5d30*/  LDS.U16 R25, [R0+0x10] ;  /* 0x0000100000197984 */ /* 0x000e220000000400 */
[----:B-1----:R-:W-:Y:S02]  /*5d40*/  FSEL R177, R29, 1, !P6 ;  /* 0x3f8000001db17808 */ /* 0x002fe40007000000 */
        /* <DEDUP_REMOVED lines=79> */
[----:B0-----:R-:W-:-:S03]  /*6240*/  IMAD.U32 R24, R25, 0x10000, RZ ;  /* 0x0001000019187824 */ /* 0x001fc600078e00ff */
[----:B------:R-:W-:Y:S02]  /*6250*/  P2R R204, PR, RZ, 0x1 ;  /* 0x00000001ffcc7803 */ /* 0x000fe40000000000 */
[-C--:B------:R-:W-:Y:S01]  /*6260*/  ISETP.GE.AND P0, PT, R92, R53.reuse, PT ;  /* 0x000000355c00720c */ /* 0x080fe20003f06270 */
[----:B------:R-:W-:Y:S01]  /*6270*/  FMUL.FTZ R24, R165, R24 ;  /* 0x00000018a5187220 */ /* 0x000fe20000410000 */
[----:B-1----:R-:W-:Y:S02]  /*6280*/  FSEL R192, R28, 1, !P6 ;  /* 0x3f8000001cc07808 */ /* 0x002fe40007000000 */
[----:B------:R-:W-:Y:S02]  /*6290*/  ISETP.GE.U32.AND P6, PT, R86, R53, PT ;  /* 0x000000355600720c */ /* 0x000fe40003fc6070 */
[----:B------:R-:W-:Y:S02]  /*62a0*/  MOV R25, R27 ;  /* 0x0000001b00197202 */ /* 0x000fe40000000f00 */
[----:B--2---:R-:W-:-:S02]  /*62b0*/  FSEL R194, R194, 1, !P6 ;  /* 0x3f800000c2c27808 */ /* 0x004fc40007000000 */
        /* <DEDUP_REMOVED lines=134> */
[----:B------:R-:W-:Y:S01]  /*6b20*/  IMAD.U32 R209, R209, 0x10000, RZ ;  /* 0x00010000d1d17824 */ /* 0x000fe200078e00ff */
[----:B------:R-:W-:Y:S01]  /*6b30*/  SHF.L.U32 R206, R206, 0x10, RZ ;  /* 0x00000010cece7819 */ /* 0x000fe200000006ff */
[----:B------:R-:W-:Y:S02]  /*6b40*/  IMAD.U32 R208, R208, 0x10000, RZ ;  /* 0x00010000d0d07824 */ /* 0x000fe400078e00ff */
        /* <DEDUP_REMOVED lines=17> */
.L_x_5333:
[----:B------:R-:W-:Y:S01]  /*6c60*/  LOP3.LUT P6, RZ, R193, 0x2000, RZ, 0xc0, !PT ;  /* 0x00002000c1ff7812 */ /* 0x000fe200078cc0ff */
[----:B------:R-:W-:-:S12]  /*6c70*/  IMAD.MOV.U32 R27, RZ, RZ, RZ ;  /* 0x000000ffff1b7224 */ /* 0x000fd800078e00ff */
[----:B------:R-:W-:Y:S05]  /*6c80*/  @!P6 BRA `(.L_x_5332) ;  /* 0x00000000000ce947 */ /* 0x000fea0003800000 */
[----:B------:R-:W-:-:S05]  /*6c90*/  IADD3 R28, P6, PT, R130, R163, RZ ;  /* 0x000000a3821c7210 */ /* 0x000fca0007fde0ff */
[----:B------:R-:W-:-:S05]  /*6ca0*/  IMAD.X R29, R69, 0x1, R164, P6 ;  /* 0x00000001451d7824 */ /* 0x000fca00030e06a4 */
[----:B------:R1:W5:Y:S03]  /*6cb0*/  LDG.E R27, desc[UR10][R28.64] ;  /* 0x0000000a1c1b7981 */ /* 0x000366000c1e1900 */
.L_x_5332:
        /* <DEDUP_REMOVED lines=119> */
.L_x_5336:
[----:B------:R-:W-:Y:S02]  /*7430*/  ISETP.NE.AND P6, PT, R55, R122, PT ;  /* 0x0000007a3700720c */ /* 0x000fe40003fc5270 */
[----:B------:R-:W-:Y:S02]  /*7440*/  P2R R26, PR, RZ, 0x1 ;  /* 0x00000001ff1a7803 */ /* 0x000fe40000000000 */
[----:B------:R-:W-:-:S13]  /*7450*/  ISETP.NE.OR P6, PT, R28, RZ, P6 ;  /* 0x000000ff1c00720c */ /* 0x000fda00037c5670 */
[----:B------:R-:W-:-:S05]  /*7460*/  @!P6 IADD3 R28, P0, PT, R130, R163, RZ ;  /* 0x000000a3821ce210 */ /* 0x000fca0007f1e0ff */
[----:B------:R-:W-:Y:S01]  /*7470*/  @!P6 IMAD.X R29, R69, 0x1, R164, P0 ;  /* 0x00000001451de824 */ /* 0x000fe200000e06a4 */
[----:B------:R-:W-:-:S04]  /*7480*/  ISETP.NE.AND P0, PT, R26, RZ, PT ;  /* 0x000000ff1a00720c */ /* 0x000fc80003f05270 */
[----:B------:R0:W-:Y:S09]  /*7490*/  @!P6 STG.E desc[UR10][R28.64], R27 ;  /* 0x0000001b1c00e986 */ /* 0x0001f2000c10190a */
.L_x_5335:
[----:B------:R-:W-:Y:S05]  /*74a0*/  BSYNC.RECONVERGENT B0 ;  /* 0x0000000000007941 */ /* 0x000fea0003800200 */
.L_x_5334:
        /* <DEDUP_REMOVED lines=30> */
.L_x_5331:
        /* <DEDUP_REMOVED lines=19> */
[----:B------:R-:W-:-:S02]  /*77c0*/  LOP3.LUT P5, RZ, R193, 0x4, RZ, 0xc0, !PT ;  /* 0x00000004c1ff7812 */ /* 0x000fc400078ac0ff */
[----:B------:R-:W-:Y:S02]  /*77d0*/  IMAD.IADD R13, R13, 0x1, R15 ;  /* 0x000000010d0d7824 */ /* 0x000fe400078e020f */
[----:B------:R-:W-:-:S04]  /*77e0*/  IMAD.WIDE.U32 R12, R77, UR14, R12 ;  /* 0x0000000e4d0c7c25 */ /* 0x000fc8000f8e000c */
[----:B------:R-:W-:Y:S01]  /*77f0*/  IMAD R18, R77, UR15, R13 ;  /* 0x0000000f4d127c24 */ /* 0x000fe2000f8e020d */
[----:B------:R-:W0:Y:S01]  /*7800*/  LDCU.128 UR12, c[0x0][0x420] ;  /* 0x00008400ff0c77ac */ /* 0x000e220008000c00 */
[----:B------:R-:W-:-:S04]  /*7810*/  IADD3 R15, P6, PT, R92, R12, RZ ;  /* 0x0000000c5c0f7210 */ /* 0x000fc80007fde0ff */
[----:B------:R-:W-:Y:S01]  /*7820*/  IADD3.X R18, PT, PT, RZ, R18, RZ, P6, !PT ;  /* 0x00000012ff127210 */ /* 0x000fe200037fe4ff */
[----:B0-----:R-:W-:Y:S02]  /*7830*/  IMAD R14, R75, UR12, RZ ;  /* 0x0000000c4b0e7c24 */ /* 0x001fe4000f8e02ff */
[----:B------:R-:W-:-:S04]  /*7840*/  IMAD.WIDE.U32 R12, R79, UR12, R10 ;  /* 0x0000000c4f0c7c25 */ /* 0x000fc8000f8e000a */
[----:B------:R-:W-:-:S04]  /*7850*/  IMAD R17, R79, UR13, R14 ;  /* 0x0000000d4f117c24 */ /* 0x000fc8000f8e020e */
[----:B------:R-:W-:Y:S01]  /*7860*/  IMAD.IADD R13, R13, 0x1, R17 ;  /* 0x000000010d0d7824 */ /* 0x000fe200078e0211 */
[----:B------:R-:W-:Y:S01]  /*7870*/  F2FP.BF16.F32.PACK_AB R17, R154, R119 ;  /* 0x000000779a11723e */ /* 0x000fe200000010ff */
[----:B------:R-:W-:-:S03]  /*7880*/  IMAD.WIDE.U32 R12, R77, UR14, R12 ;  /* 0x0000000e4d0c7c25 */ /* 0x000fc6000f8e000c */
[C---:B------:R-:W-:Y:S02]  /*7890*/  PRMT R20, R17.reuse, 0x7610, R20 ;  /* 0x0000761011147816 */ /* 0x040fe40000000014 */
[----:B------:R-:W-:Y:S01]  /*78a0*/  PRMT R21, R17, 0x7632, R21 ;  /* 0x0000763211157816 */ /* 0x000fe20000000015 */
[----:B------:R-:W-:Y:S01]  /*78b0*/  IMAD R16, R77, UR15, R13 ;  /* 0x0000000f4d107c24 */ /* 0x000fe2000f8e020d */
[----:B------:R-:W-:Y:S01]  /*78c0*/  IADD3 R13, P6, PT, R92, R12, RZ ;  /* 0x0000000c5c0d7210 */ /* 0x000fe20007fde0ff */
[----:B------:R-:W-:Y:S01]  /*78d0*/  STS.U16 [R0+0x4], R20 ;  /* 0x0000041400007388 */ /* 0x000fe20000000400 */
[----:B------:R-:W-:Y:S01]  /*78e0*/  F2FP.BF16.F32.PACK_AB R17, R121, R148 ;  /* 0x000000947911723e */ /* 0x000fe200000010ff */
        /* <DEDUP_REMOVED lines=9> */
[----:B------:R-:W-:-:S03]  /*7980*/  F2FP.BF16.F32.PACK_AB R17, R150, R123 ;  /* 0x0000007b9611723e */ /* 0x000fc600000010ff */
[----:B------:R-:W-:Y:S01]  /*7990*/  STS.U16 [R0+0x12], R26 ;  /* 0x0000121a00007388 */ /* 0x000fe20000000400 */
[----:B------:R-:W-:-:S05]  /*79a0*/  PRMT R28, R17, 0x7632, R28 ;  /* 0x00007632111c7816 */ /* 0x000fca000000001c */
[----:B------:R-:W-:Y:S01]  /*79b0*/  STS.U16 [R0+0x1e], R28 ;  /* 0x00001e1c00007388 */ /* 0x000fe20000000400 */
[----:B-1----:R-:W-:-:S04]  /*79c0*/  LEA R12, P6, R13, UR4, 0x1 ;  /* 0x000000040d0c7c11 */ /* 0x002fc8000f8c08ff */
[----:B------:R-:W-:Y:S01]  /*79d0*/  LEA.HI.X R13, R13, UR5, R16, 0x1, P6 ;  /* 0x000000050d0d7c11 */ /* 0x000fe2000b0f0c10 */
[----:B0-----:R-:W-:Y:S01]  /*79e0*/  IMAD.WIDE.U32 R10, R79, UR12, R10 ;  /* 0x0000000c4f0a7c25 */ /* 0x001fe2000f8e000a */
[----:B------:R-:W-:Y:S01]  /*79f0*/  F2FP.BF16.F32.PACK_AB R16, R152, R115 ;  /* 0x000000739810723e */ /* 0x000fe200000010ff */
[----:B------:R-:W0:Y:S03]  /*7a00*/  LDCU.64 UR4, c[0x0][0x4c0] ;  /* 0x00009800ff0477ac */ /* 0x000e260008000a00 */
        /* <DEDUP_REMOVED lines=9> */
[----:B-1----:R-:W-:Y:S02]  /*7aa0*/  F2FP.BF16.F32.PACK_AB R18, R127, R144 ;  /* 0x000000907f12723e */ /* 0x002fe400000010ff */
[C---:B------:R-:W-:Y:S01]  /*7ab0*/  PRMT R24, R16.reuse, 0x7610, R24 ;  /* 0x0000761010187816 */ /* 0x040fe20000000018 */
[----:B------:R-:W-:Y:S01]  /*7ac0*/  STS.U16 [R0+0xa], R23 ;  /* 0x00000a1700007388 */ /* 0x000fe20000000400 */
[----:B--2---:R-:W-:Y:S02]  /*7ad0*/  PRMT R19, R16, 0x7632, R19 ;  /* 0x0000763210137816 */ /* 0x004fe40000000013 */
[----:B------:R-:W-:Y:S01]  /*7ae0*/  F2FP.BF16.F32.PACK_AB R16, R156, R125 ;  /* 0x0000007d9c10723e */ /* 0x000fe200000010ff */
        /* <DEDUP_REMOVED lines=133> */
[----:B------:R-:W-:Y:S04]  /*8340*/  LDS.U16 R17, [R0+0xa] ;  /* 0x00000a0000117984 */ /* 0x000fe80000000400 */
[----:B------:R-:W5:Y:S04]  /*8350*/  LDS.U16 R19, [R0+0xe] ;  /* 0x00000e0000137984 */ /* 0x000f680000000400 */
[----:B------:R-:W0:Y:S04]  /*8360*/  LDS.U16 R16, [R0+0x8] ;  /* 0x0000080000107984 */ /* 0x000e280000000400 */
[----:B------:R-:W0:Y:S04]  /*8370*/  LDS.U16 R18, [R0+0xc] ;  /* 0x00000c0000127984 */ /* 0x000e280000000400 */
[----:B------:R-:W0:Y:S04]  /*8380*/  LDS.U16 R21, [R0+0x12] ;  /* 0x0000120000157984 */ /* 0x000e280000000400 */
[----:B------:R-:W0:Y:S01]  /*8390*/  LDS.U16 R23, [R0+0x16] ;  /* 0x0000160000177984 */ /* 0x000e220000000400 */
[----:B-1----:R-:W-:-:S03]  /*83a0*/  IMAD.U32 R26, R12, 0x10000, RZ ;  /* 0x000100000c1a7824 */ /* 0x002fc600078e00ff */
[----:B------:R-:W1:Y:S01]  /*83b0*/  LDS.U16 R20, [R0+0x10] ;  /* 0x0000100000147984 */ /* 0x000e620000000400 */
[----:B--2---:R-:W-:-:S03]  /*83c0*/  IMAD.U32 R28, R13, 0x10000, RZ ;  /* 0x000100000d1c7824 */ /* 0x004fc600078e00ff */
[----:B------:R-:W2:Y:S04]  /*83d0*/  LDS.U16 R22, [R0+0x14] ;  /* 0x0000140000167984 */ /* 0x000ea80000000400 */
[----:B------:R-:W2:Y:S04]  /*83e0*/  LDS.U16 R12, [R0+0x18] ;  /* 0x00001800000c7984 */ /* 0x000ea80000000400 */
[----:B------:R-:W2:Y:S04]  /*83f0*/  LDS.U16 R24, [R0+0x1a] ;  /* 0x00001a0000187984 */ /* 0x000ea80000000400 */
[----:B------:R-:W2:Y:S04]  /*8400*/  LDS.U16 R13, [R0+0x1c] ;  /* 0x00001c00000d7984 */ /* 0x000ea80000000400 */
[----:B------:R-:W2:Y:S01]  /*8410*/  LDS.U16 R25, [R0+0x1e] ;  /* 0x00001e0000197984 */ /* 0x000ea20000000400 */
[----:B---3--:R-:W-:-:S02]  /*8420*/  IMAD.U32 R30, R15, 0x10000, RZ ;  /* 0x000100000f1e7824 */ /* 0x008fc400078e00ff */
[----:B------:R-:W-:Y:S01]  /*8430*/  FMUL.FTZ R27, R26, -1.4426950216293334961 ;  /* 0xbfb8aa3b1a1b7820 */ /* 0x000fe20000410000 */
[----:B----4-:R-:W-:Y:S01]  /*8440*/  IMAD.U32 R29, R14, 0x10000, RZ ;  /* 0x000100000e1d7824 */ /* 0x010fe200078e00ff */
[----:B-----5:R-:W-:Y:S01]  /*8450*/  SHF.L.U32 R34, R19, 0x10, RZ ;  /* 0x0000001013227819 */ /* 0x020fe200000006ff */
[----:B------:R-:W-:Y:S02]  /*8460*/  IMAD.U32 R32, R17, 0x10000, RZ ;  /* 0x0001000011207824 */ /* 0x000fe400078e00ff */
[----:B------:R-:W-:Y:S01]  /*8470*/  FMUL.FTZ R14, R28, -1.4426950216293334961 ;  /* 0xbfb8aa3b1c0e7820 */ /* 0x000fe20000410000 */
[----:B0-----:R-:W-:Y:S02]  /*8480*/  IMAD.U32 R31, R16, 0x10000, RZ ;  /* 0x00010000101f7824 */ /* 0x001fe400078e00ff */
[----:B------:R-:W-:Y:S01]  /*8490*/  FMUL.FTZ R16, R30, -1.4426950216293334961 ;  /* 0xbfb8aa3b1e107820 */ /* 0x000fe20000410000 */
[----:B------:R-:W-:Y:S02]  /*84a0*/  IMAD.U32 R33, R18, 0x10000, RZ ;  /* 0x0001000012217824 */ /* 0x000fe400078e00ff */
[----:B------:R-:W-:-:S02]  /*84b0*/  IMAD.U32 R52, R21, 0x10000, RZ ;  /* 0x0001000015347824 */ /* 0x000fc400078e00ff */
[----:B------:R-:W-:Y:S01]  /*84c0*/  FMUL.FTZ R15, R29, -1.4426950216293334961 ;  /* 0xbfb8aa3b1d0f7820 */ /* 0x000fe20000410000 */
[----:B------:R-:W-:Y:S01]  /*84d0*/  FMUL.FTZ R18, R32, -1.4426950216293334961 ;  /* 0xbfb8aa3b20127820 */ /* 0x000fe20000410000 */
[----:B------:R-:W-:Y:S01]  /*84e0*/  IMAD.U32 R83, R23, 0x10000, RZ ;  /* 0x0001000017537824 */ /* 0x000fe200078e00ff */
[----:B------:R-:W0:Y:S01]  /*84f0*/  MUFU.EX2 R27, R27 ;  /* 0x0000001b001b7308 */ /* 0x000e220000000800 */
[----:B------:R-:W-:Y:S01]  /*8500*/  FMUL.FTZ R19, R33, -1.4426950216293334961 ;  /* 0xbfb8aa3b21137820 */ /* 0x000fe20000410000 */
[----:B-1----:R-:W-:Y:S02]  /*8510*/  IMAD.U32 R35, R20, 0x10000, RZ ;  /* 0x0001000014237824 */ /* 0x002fe400078e00ff */
[----:B------:R-:W-:Y:S01]  /*8520*/  FMUL.FTZ R20, R34, -1.4426950216293334961 ;  /* 0xbfb8aa3b22147820 */ /* 0x000fe20000410000 */
[----:B--2---:R-:W-:Y:S02]  /*8530*/  IMAD.U32 R81, R22, 0x10000, RZ ;  /* 0x0001000016517824 */ /* 0x004fe400078e00ff */
[----:B------:R-:W-:Y:S01]  /*8540*/  FMUL.FTZ R22, R52, -1.4426950216293334961 ;  /* 0xbfb8aa3b34167820 */ /* 0x000fe20000410000 */
[----:B------:R-:W-:-:S02]  /*8550*/  IMAD.U32 R85, R12, 0x10000, RZ ;  /* 0x000100000c557824 */ /* 0x000fc400078e00ff */
[----:B------:R-:W-:Y:S01]  /*8560*/  FMUL.FTZ R12, R83, -1.4426950216293334961 ;  /* 0xbfb8aa3b530c7820 */ /* 0x000fe20000410000 */
[----:B------:R-:W-:Y:S02]  /*8570*/  IMAD.U32 R24, R24, 0x10000, RZ ;  /* 0x0001000018187824 */ /* 0x000fe400078e00ff */
[----:B------:R-:W-:Y:S02]  /*8580*/  IMAD.U32 R87, R13, 0x10000, RZ ;  /* 0x000100000d577824 */ /* 0x000fe400078e00ff */
[----:B------:R-:W-:Y:S01]  /*8590*/  IMAD.U32 R91, R25, 0x10000, RZ ;  /* 0x00010000195b7824 */ /* 0x000fe200078e00ff */
        /* <DEDUP_REMOVED lines=88> */
[----:B------:R-:W-:-:S02]  /*8b20*/  F2FP.BF16.F32.PACK_AB R12, R15, R12 ;  /* 0x0000000c0f0c723e */ /* 0x000fc400000010ff */
[----:B------:R-:W-:Y:S02]  /*8b30*/  PRMT R15, R13, 0x7632, R15 ;  /* 0x000076320d0f7816 */ /* 0x000fe4000000000f */
        /* <DEDUP_REMOVED lines=102> */
.L_x_5339:
        /* <DEDUP_REMOVED lines=14> */
.L_x_8063:


//--------------------- .text._Z25selective_scan_fwd_kernelI32Selective_Scan_fwd_kernel_traitsILi32ELi16ELi1ELb1ELb1ELb1ELb0ELb0EN3c108BFloat16EffEEv13SSMParamsBase --------------------------
	.section	.text._Z25selective_scan_fwd_kernelI32Selective_Scan_fwd_kernel_traitsILi32ELi16ELi1ELb1ELb1ELb1ELb0ELb0EN3c108BFloat16EffEEv13SSMParamsBase,"ax",@progbits
	.align	128
        .global         _Z25selective_scan_fwd_kernelI32Selective_Scan_fwd_kernel_traitsILi32ELi16ELi1ELb1ELb1ELb1ELb0ELb0EN3c108BFloat16EffEEv13SSMParamsBase
        .type           _Z25selective_scan_fwd_kernelI32Selective_Scan_fwd_kernel_traitsILi32ELi16ELi1ELb1ELb1ELb1ELb0ELb0EN3c108BFloat16EffEEv13SSMParamsBase,@function
        .size           _Z25selective_scan_fwd_kernelI32Selective_Scan_fwd_kernel_traitsILi32ELi16ELi1ELb1ELb1ELb1ELb0ELb0EN3c108BFloat16EffEEv13SSMParamsBase,(.L_x_8064 - _Z25selective_scan_fwd_kernelI32Selective_Scan_fwd_kernel_traitsILi32ELi16ELi1ELb1ELb1ELb1ELb0ELb0EN3c108BFloat16EffEEv13SSMParamsBase)
        .other          _Z25selective_scan_fwd_kernelI32Selective_Scan_fwd_kernel_traitsILi32ELi16ELi1ELb1ELb1ELb1ELb0ELb0EN3c108BFloat16EffEEv13SSMParamsBase,@"STO_CUDA_ENTRY STV_DEFAULT"
_Z25selective_scan_fwd_kernelI32Selective_Scan_fwd_kernel_traitsILi32ELi16ELi1ELb1ELb1ELb1ELb0ELb0EN3c108BFloat16EffEEv13SSMParamsBase:
.text._Z25selective_scan_fwd_kernelI32Selective_Scan_fwd_kernel_traitsILi32ELi16ELi1ELb1ELb1ELb1ELb0ELb0EN3c108BFloat16EffEEv13SSMParamsBase:
        /* <DEDUP_REMOVED lines=38> */
.L_x_5340:
        /* <DEDUP_REMOVED lines=83> */
.L_x_5341:
        /* <DEDUP_REMOVED lines=11> */
.L_x_5342:
        /* <DEDUP_REMOVED lines=9> */
[----:B------:R-:W-:Y:S01]  /*08d0*/  IMAD.MOV.U32 R88, RZ, RZ, RZ ;  /* 0x000000ffff587224 */ /* 0x000fe200078e00ff */
        /* <DEDUP_REMOVED lines=60> */
.L_x_5343:
[-C--:B------:R-:W-:Y:S01]  /*0ca0*/  IABS R5, R61.reuse ;  /* 0x0000003d00057213 */ /* 0x080fe20000000000 */
[----:B------:R-:W0:Y:S01]  /*0cb0*/  LDC R0, c[0x0][0x388] ;  /* 0x0000e200ff007b82 */ /* 0x000e220000000800 */
[----:B------:R-:W-:Y:S02]  /*0cc0*/  IABS R8, R61 ;  /* 0x0000003d00087213 */ /* 0x000fe40000000000 */
[----:B------:R-:W1:Y:S01]  /*0cd0*/  I2F.RP R4, R5 ;  /* 0x0000000500047306 */ /* 0x000e620000209400 */
[----:B------:R-:W-:Y:S02]  /*0ce0*/  MOV R92, RZ ;  /* 0x000000ff005c7202 */ /* 0x000fe40000000f00 */
[----:B------:R-:W-:Y:S01]  /*0cf0*/  IMAD.MOV R8, RZ, RZ, -R8 ;  /* 0x000000ffff087224 */ /* 0x000fe200078e0a08 */
[----:B-----5:R-:W-:-:S04]  /*0d00*/  MOV R88, RZ ;  /* 0x000000ff00587202 */ /* 0x020fc80000000f00 */
        /* <DEDUP_REMOVED lines=23> */
.L_x_5344:
[----:B------:R-:W-:-:S13]  /*0e80*/  ISETP.GE.AND P0, PT, R90, 0x1, PT ;  /* 0x000000015a00780c */ /* 0x000fda0003f06270 */
[----:B------:R-:W-:Y:S05]  /*0e90*/  @!P0 EXIT ;  /* 0x000000000000894d */ /* 0x000fea0003800000 */
[----:B------:R-:W0:Y:S01]  /*0ea0*/  S2R R59, SR_TID.X ;  /* 0x00000000003b7919 */ /* 0x000e220000002100 */
[----:B------:R-:W1:Y:S01]  /*0eb0*/  LDC.64 R4, c[0x0][0x470] ;  /* 0x00011c00ff047b82 */ /* 0x000e620000000a00 */
[----:B------:R-:W2:Y:S01]  /*0ec0*/  LDCU.64 UR4, c[0x0][0x3b0] ;  /* 0x00007600ff0477ac */ /* 0x000ea20008000a00 */
[----:B------:R-:W-:Y:S01]  /*0ed0*/  HFMA2 R82, -RZ, RZ, 0, 0 ;  /* 0x00000000ff527431 */ /* 0x000fe200000001ff */
[----:B------:R-:W-:Y:S01]  /*0ee0*/  IADD3 R86, PT, PT, R90, -0x1, RZ ;  /* 0xffffffff5a567810 */ /* 0x000fe20007ffe0ff */
[----:B------:R-:W-:-:S04]  /*0ef0*/  IMAD.WIDE R28, R10, 0x4, RZ ;  /* 0x000000040a1c7825 */ /* 0x000fc800078e02ff */
[----:B------:R-:W3:Y:S01]  /*0f00*/  LDC.64 R30, c[0x0][0x4e8] ;  /* 0x00013a00ff1e7b82 */ /* 0x000ee20000000a00 */
[----:B------:R-:W-:Y:S02]  /*0f10*/  IMAD.MOV.U32 R53, RZ, RZ, RZ ;  /* 0x000000ffff357224 */ /* 0x000fe400078e00ff */
[----:B--2---:R-:W-:-:S04]  /*0f20*/  IMAD.WIDE.U32 R2, R75, UR4, RZ ;  /* 0x000000044b027c25 */ /* 0x004fc8000f8e00ff */
[----:B------:R-:W-:Y:S01]  /*0f30*/  IMAD R55, R75, UR5, R3 ;  /* 0x000000054b377c24 */ /* 0x000fe2000f8e0203 */
[----:B-1----:R-:W-:-:S04]  /*0f40*/  LEA R57, P3, R2, R4, 0x2 ;  /* 0x0000000402397211 */ /* 0x002fc800078610ff */
[----:B------:R-:W-:Y:S02]  /*0f50*/  LEA.HI.X R55, R2, R5, R55, 0x2, P3 ;  /* 0x0000000502377211 */ /* 0x000fe400018f1437 */
[C---:B0-----:R-:W-:Y:S02]  /*0f60*/  SHF.L.U32 R0, R59.reuse, 0x1, RZ ;  /* 0x000000013b007819 */ /* 0x041fe400000006ff */
[----:B------:R-:W-:Y:S02]  /*0f70*/  SHF.L.U32 R84, R59, 0x4, RZ ;  /* 0x000000043b547819 */ /* 0x000fe400000006ff */
[----:B------:R-:W-:Y:S02]  /*0f80*/  LOP3.LUT R0, R0, 0x7c0, RZ, 0xc0, !PT ;  /* 0x000007c000007812 */ /* 0x000fe400078ec0ff */
[C---:B---3--:R-:W-:Y:S01]  /*0f90*/  LEA R30, P0, R77.reuse, R30, 0x2 ;  /* 0x0000001e4d1e7211 */ /* 0x048fe200078010ff */
[----:B------:R-:W-:Y:S01]  /*0fa0*/  VIADD R76, R84, 0x3 ;  /* 0x00000003544c7836 */ /* 0x000fe20000000000 */
[----:B------:R-:W-:Y:S01]  /*0fb0*/  LOP3.LUT R51, R0, 0x1f, R59, 0xf8, !PT ;  /* 0x0000001f00337812 */ /* 0x000fe200078ef83b */
[C---:B------:R-:W-:Y:S01]  /*0fc0*/  VIADD R68, R84.reuse, 0x7 ;  /* 0x0000000754447836 */ /* 0x040fe20000000000 */
[----:B------:R-:W-:Y:S01]  /*0fd0*/  LEA.HI.X R31, R77, R31, RZ, 0x2, P0 ;  /* 0x0000001f4d1f7211 */ /* 0x000fe200000f14ff */
[C---:B------:R-:W-:Y:S01]  /*0fe0*/  VIADD R60, R84.reuse, 0xb ;  /* 0x0000000b543c7836 */ /* 0x040fe20000000000 */
[C---:B------:R-:W-:Y:S01]  /*0ff0*/  IADD3 R80, PT, PT, R84.reuse, 0x1, RZ ;  /* 0x0000000154507810 */ /* 0x040fe20007ffe0ff */
[----:B------:R-:W-:Y:S01]  /*1000*/  IMAD.WIDE.U32 R2, R51, 0x10, RZ ;  /* 0x0000001033027825 */ /* 0x000fe200078e00ff */
[----:B------:R-:W-:-:S02]  /*1010*/  IADD3 R78, PT, PT, R84, 0x2, RZ ;  /* 0x00000002544e7810 */ /* 0x000fc40007ffe0ff */
[C---:B------:R-:W-:Y:S01]  /*1020*/  IADD3 R74, PT, PT, R84.reuse, 0x4, RZ ;  /* 0x00000004544a7810 */ /* 0x040fe20007ffe0ff */
[C---:B------:R-:W-:Y:S01]  /*1030*/  VIADD R52, R84.reuse, 0xf ;  /* 0x0000000f54347836 */ /* 0x040fe20000000000 */
        /* <DEDUP_REMOVED lines=9> */
.L_x_5384:
        /* <DEDUP_REMOVED lines=22> */
[----:B------:R-:W-:-:S04]  /*1230*/  IMAD.MOV.U32 R20, RZ, RZ, R98 ;  /* 0x000000ffff147224 */ /* 0x000fc800078e0062 */
        /* <DEDUP_REMOVED lines=68> */
.L_x_5346:
[----:B------:R-:W-:Y:S05]  /*1680*/  BSYNC.RECONVERGENT B0 ;  /* 0x0000000000007941 */ /* 0x000fea0003800200 */
.L_x_5345:
        /* <DEDUP_REMOVED lines=36> */
.L_x_5348:
[----:B------:R-:W-:Y:S05]  /*18d0*/  BSYNC.RECONVERGENT B0 ;  /* 0x0000000000007941 */ /* 0x000fea0003800200 */
.L_x_5347:
        /* <DEDUP_REMOVED lines=37> */
.L_x_5350:
[----:B------:R-:W-:Y:S05]  /*1b30*/  BSYNC.RECONVERGENT B0 ;  /* 0x0000000000007941 */ /* 0x000fea0003800200 */
.L_x_5349:
        /* <DEDUP_REMOVED lines=36> */
.L_x_5352:
[----:B------:R-:W-:Y:S05]  /*1d80*/  BSYNC.RECONVERGENT B0 ;  /* 0x0000000000007941 */ /* 0x000fea0003800200 */
.L_x_5351:
        /* <DEDUP_REMOVED lines=37> */
.L_x_5354:
[----:B------:R-:W-:Y:S05]  /*1fe0*/  BSYNC.RECONVERGENT B0 ;  /* 0x0000000000007941 */ /* 0x000fea0003800200 */
.L_x_5353:
[----:B------:R-:W-:Y:S01]  /*1ff0*/  SHF.L.U32 R102, R5, 0x10, RZ ;  /* 0x0000001005667819 */ /* 0x000fe200000006ff */
[----:B------:R-:W-:Y:S01]  /*2000*/  BSSY.RECONVERGENT B0, `(.L_x_5355) ;  /* 0x0000024000007945 */ /* 0x000fe20003800200 */
[----:B------:R-:W-:Y:S01]  /*2010*/  FSETP.GTU.FTZ.AND P3, PT, R97, 20, PT ;  /* 0x41a000006100780b */ /* 0x000fe20003f7c000 */
[----:B------:R-:W-:Y:S01]  /*2020*/  IMAD.WIDE.U32 R16, R49, 0x2, R100 ;  /* 0x0000000231107825 */ /* 0x000fe200078e0064 */
[----:B------:R-:W-:-:S03]  /*2030*/  PRMT R22, R4, 0x7632, R22 ;  /* 0x0000763204167816 */ /* 0x000fc60000000016 */
        /* <DEDUP_REMOVED lines=32> */
.L_x_5356:
[----:B------:R-:W-:Y:S05]  /*2240*/  BSYNC.RECONVERGENT B0 ;  /* 0x0000000000007941 */ /* 0x000fea0003800200 */
.L_x_5355:
[----:B------:R-:W-:Y:S01]  /*2250*/  ISETP.EQ.OR P6, PT, RZ, UR5, P0 ;  /* 0x00000005ff007c0c */ /* 0x000fe200087c2670 */
[----:B------:R-:W-:Y:S01]  /*2260*/  BSSY.RECONVERGENT B0, `(.L_x_5357) ;  /* 0x0000026000007945 */ /* 0x000fe20003800200 */
[----:B------:R-:W-:Y:S01]  /*2270*/  SHF.L.U32 R22, R22, 0x10, RZ ;  /* 0x0000001016167819 */ /* 0x000fe200000006ff */
[----:B------:R-:W-:Y:S01]  /*2280*/  IMAD.WIDE.U32 R20, R49, 0x2, R20 ;  /* 0x0000000231147825 */ /* 0x000fe200078e0014 */
[----:B------:R-:W-:Y:S02]  /*2290*/  FSETP.GTU.FTZ.AND P5, PT, R102, 20, PT ;  /* 0x41a000006600780b */ /* 0x000fe40003fbc000 */
[----:B------:R-:W-:Y:S01]  /*22a0*/  ISETP.EQ.OR P0, PT, RZ, UR5, P3 ;  /* 0x00000005ff007c0c */ /* 0x000fe20009f02670 */
[----:B------:R-:W-:Y:S02]  /*22b0*/  IMAD.MOV.U32 R100, RZ, RZ, R16 ;  /* 0x000000ffff647224 */ /* 0x000fe400078e0010 */
[----:B------:R-:W-:-:S04]  /*22c0*/  FADD.FTZ R103, R22, R63 ;  /* 0x0000003f16677221 */ /* 0x000fc80000010000 */
        /* <DEDUP_REMOVED lines=31> */
.L_x_5358:
[----:B------:R-:W-:Y:S05]  /*24c0*/  BSYNC.RECONVERGENT B0 ;  /* 0x0000000000007941 */ /* 0x000fea0003800200 */
.L_x_5357:
[----:B------:R-:W-:Y:S01]  /*24d0*/  SHF.L.U32 R104, R6, 0x10, RZ ;  /* 0x0000001006687819 */ /* 0x000fe200000006ff */
[----:B------:R-:W-:Y:S01]  /*24e0*/  BSSY.RECONVERGENT B0, `(.L_x_5359) ;  /* 0x0000026000007945 */ /* 0x000fe20003800200 */
[----:B------:R-:W-:Y:S01]  /*24f0*/  MOV R101, R17 ;  /* 0x0000001100657202 */ /* 0x000fe20000000f00 */
[----:B------:R-:W-:Y:S01]  /*2500*/  IMAD.MOV.U32 R98, RZ, RZ, R20 ;  /* 0x000000ffff627224 */ /* 0x000fe200078e0014 */
[----:B------:R-:W-:Y:S01]  /*2510*/  FSETP.GTU.FTZ.AND P3, PT, R103, 20, PT ;  /* 0x41a000006700780b */ /* 0x000fe20003f7c000 */
[----:B------:R-:W-:Y:S01]  /*2520*/  FADD.FTZ R104, R104, R63 ;  /* 0x0000003f68687221 */ /* 0x000fe20000010000 */
[----:B------:R-:W-:Y:S02]  /*2530*/  MOV R95, R21 ;  /* 0x00000015005f7202 */ /* 0x000fe40000000f00 */
[----:B------:R-:W-:Y:S01]  /*2540*/  PRMT R17, R5, 0x7632, R17 ;  /* 0x0000763205117816 */ /* 0x000fe20000000011 */
        /* <DEDUP_REMOVED lines=31> */
.L_x_5360:
[----:B------:R-:W-:Y:S05]  /*2740*/  BSYNC.RECONVERGENT B0 ;  /* 0x0000000000007941 */ /* 0x000fea0003800200 */
.L_x_5359:
[----:B------:R-:W-:Y:S01]  /*2750*/  ISETP.EQ.OR P4, PT, RZ, UR5, P4 ;  /* 0x00000005ff007c0c */ /* 0x000fe2000a782670 */
[----:B------:R-:W-:Y:S01]  /*2760*/  BSSY.RECONVERGENT B0, `(.L_x_5361) ;  /* 0x0000028000007945 */ /* 0x000fe20003800200 */
[----:B------:R-:W-:Y:S01]  /*2770*/  SHF.L.U32 R18, R17, 0x10, RZ ;  /* 0x0000001011127819 */ /* 0x000fe200000006ff */
[----:B------:R-:W-:Y:S01]  /*2780*/  IMAD.U32 R16, R12, 0x10000, RZ ;  /* 0x000100000c107824 */ /* 0x000fe200078e00ff */
[----:B------:R-:W-:Y:S02]  /*2790*/  SHF.L.U32 R4, R13, 0x10, RZ ;  /* 0x000000100d047819 */ /* 0x000fe400000006ff */
[----:B------:R-:W-:Y:S01]  /*27a0*/  FSETP.GTU.FTZ.AND P0, PT, R104, 20, PT ;  /* 0x41a000006800780b */ /* 0x000fe20003f1c000 */
[----:B------:R-:W-:Y:S01]  /*27b0*/  FADD.FTZ R105, R18, R63 ;  /* 0x0000003f12697221 */ /* 0x000fe20000010000 */
[----:B------:R-:W-:Y:S02]  /*27c0*/  ISETP.EQ.OR P3, PT, RZ, UR5, P3 ;  /* 0x00000005ff007c0c */ /* 0x000fe40009f62670 */
[----:B------:R-:W-:-:S02]  /*27d0*/  PRMT R5, R12, 0x7632, R5 ;  /* 0x000076320c057816 */ /* 0x000fc40000000005 */
        /* <DEDUP_REMOVED lines=32> */
.L_x_5362:
[----:B------:R-:W-:Y:S05]  /*29e0*/  BSYNC.RECONVERGENT B0 ;  /* 0x0000000000007941 */ /* 0x000fea0003800200 */
.L_x_5361:
[----:B------:R-:W-:Y:S01]  /*29f0*/  SHF.L.U32 R106, R7, 0x10, RZ ;  /* 0x00000010076a7819 */ /* 0x000fe200000006ff */
[----:B------:R-:W-:Y:S01]  /*2a00*/  BSSY.RECONVERGENT B0, `(.L_x_5363) ;  /* 0x0000026000007945 */ /* 0x000fe20003800200 */
[C---:B------:R-:W-:Y:S01]  /*2a10*/  IMAD.U32 R18, R14.reuse, 0x10000, RZ ;  /* 0x000100000e127824 */ /* 0x040fe200078e00ff */
[----:B------:R-:W-:Y:S02]  /*2a20*/  FSETP.GTU.FTZ.AND P4, PT, R105, 20, PT ;  /* 0x41a000006900780b */ /* 0x000fe40003f9c000 */
[----:B------:R-:W-:Y:S01]  /*2a30*/  PRMT R14, R14, 0x7632, R14 ;  /* 0x000076320e0e7816 */ /* 0x000fe2000000000e */
[----:B------:R-:W-:Y:S01]  /*2a40*/  FADD.FTZ R106, R106, R63 ;  /* 0x0000003f6a6a7221 */ /* 0x000fe20000010000 */
        /* <DEDUP_REMOVED lines=33> */
.L_x_5364:
[----:B------:R-:W-:Y:S05]  /*2c60*/  BSYNC.RECONVERGENT B0 ;  /* 0x0000000000007941 */ /* 0x000fea0003800200 */
.L_x_5363:
        /* <DEDUP_REMOVED lines=41> */
.L_x_5366:
[----:B------:R-:W-:Y:S05]  /*2f00*/  BSYNC.RECONVERGENT B0 ;  /* 0x0000000000007941 */ /* 0x000fea0003800200 */
.L_x_5365:
[----:B------:R-:W-:Y:S01]  /*2f10*/  SHF.L.U32 R108, R21, 0x10, RZ ;  /* 0x00000010156c7819 */ /* 0x000fe200000006ff */
[----:B------:R-:W-:Y:S01]  /*2f20*/  BSSY.RECONVERGENT B0, `(.L_x_5367) ;  /* 0x0000026000007945 */ /* 0x000fe20003800200 */
[----:B------:R-:W-:Y:S01]  /*2f30*/  SHF.L.U32 R135, R9, 0x10, RZ ;  /* 0x0000001009877819 */ /* 0x000fe200000006ff */
[----:B------:R-:W-:Y:S01]  /*2f40*/  IMAD.U32 R137, R10, 0x10000, RZ ;  /* 0x000100000a897824 */ /* 0x000fe200078e00ff */
[----:B------:R-:W-:Y:S01]  /*2f50*/  FSETP.GTU.FTZ.AND P4, PT, R107, 20, PT ;  /* 0x41a000006b00780b */ /* 0x000fe20003f9c000 */
[----:B------:R-:W-:Y:S01]  /*2f60*/  FADD.FTZ R108, R108, R63 ;  /* 0x0000003f6c6c7221 */ /* 0x000fe20000010000 */
[----:B------:R-:W-:Y:S02]  /*2f70*/  PRMT R9, R9, 0x7632, R9 ;  /* 0x0000763209097816 */ /* 0x000fe40000000009 */
[----:B------:R-:W-:Y:S01]  /*2f80*/  PRMT R19, R10, 0x7632, R19 ;  /* 0x000076320a137816 */ /* 0x000fe20000000013 */
[----:B------:R-:W-:Y:S08]  /*2f90*/  @P5 BRA `(.L_x_5368) ;  /* 0x0000000000785947 */ /* 0x000ff00003800000 */
        /* <DEDUP_REMOVED lines=30> */
.L_x_5368:
[----:B------:R-:W-:Y:S05]  /*3180*/  BSYNC.RECONVERGENT B0 ;  /* 0x0000000000007941 */ /* 0x000fea0003800200 */
.L_x_5367:
        /* <DEDUP_REMOVED lines=43> */
.L_x_5370:
[----:B------:R-:W-:Y:S05]  /*3440*/  BSYNC.RECONVERGENT B0 ;  /* 0x0000000000007941 */ /* 0x000fea0003800200 */
.L_x_5369:
        /* <DEDUP_REMOVED lines=32> */
.L_x_5372:
[----:B------:R-:W-:Y:S05]  /*3650*/  BSYNC.RECONVERGENT B0 ;  /* 0x0000000000007941 */ /* 0x000fea0003800200 */
.L_x_5371:
        /* <DEDUP_REMOVED lines=32> */
.L_x_5374:
[----:B------:R-:W-:Y:S05]  /*3860*/  BSYNC.RECONVERGENT B0 ;  /* 0x0000000000007941 */ /* 0x000fea0003800200 */
.L_x_5373:
        /* <DEDUP_REMOVED lines=32> */
.L_x_5376:
[----:B------:R-:W-:Y:S05]  /*3a70*/  BSYNC.RECONVERGENT B0 ;  /* 0x0000000000007941 */ /* 0x000fea0003800200 */
.L_x_5375:
        /* <DEDUP_REMOVED lines=37> */
[----:B------:R-:W-:Y:S01]  /*3cd0*/  IADD3 R36, P4, PT, R96, R50, RZ ;  /* 0x0000003260247210 */ /* 0x000fe20007f9e0ff */
        /* <DEDUP_REMOVED lines=16> */
[----:B------:R-:W-:Y:S01]  /*3de0*/  MOV R141, R69 ;  /* 0x00000045008d7202 */ /* 0x000fe20000000f00 */
[----:B------:R-:W-:Y:S01]  /*3df0*/  UIADD3 UR7, UPT, UPT, UR4, 0x860, URZ ;  /* 0x0000086004077890 */ /* 0x000fe2000fffe0ff */
[----:B------:R-:W-:Y:S01]  /*3e00*/  MOV R142, R67 ;  /* 0x00000043008e7202 */ /* 0x000fe20000000f00 */
[----:B------:R-:W-:Y:S01]  /*3e10*/  UIADD3 UR6, UPT, UPT, -UR6, URZ, URZ ;  /* 0x000000ff06067290 */ /* 0x000fe2000fffe1ff */
[----:B------:R-:W4:Y:S01]  /*3e20*/  LDC.64 R34, c[0x0][0x450] ;  /* 0x00011400ff227b82 */ /* 0x000f220000000a00 */
[----:B------:R-:W-:Y:S01]  /*3e30*/  MOV R143, R57 ;  /* 0x00000039008f7202 */ /* 0x000fe20000000f00 */
[----:B------:R-:W2:Y:S01]  /*3e40*/  LDCU.64 UR12, c[0x0][0x450] ;  /* 0x00008a00ff0c77ac */ /* 0x000ea20008000a00 */
[----:B-1----:R-:W-:-:S02]  /*3e50*/  IADD3 R9, PT, PT, R5, 0xffffffe, RZ ;  /* 0x0ffffffe05097810 */ /* 0x002fc40007ffe0ff */
[----:B------:R-:W-:Y:S01]  /*3e60*/  IADD3 R5, PT, PT, RZ, -R8, RZ ;  /* 0x80000008ff057210 */ /* 0x000fe20007ffe0ff */
[----:B------:R-:W-:Y:S01]  /*3e70*/  HFMA2 R8, -RZ, RZ, 0, 0 ;  /* 0x00000000ff087431 */ /* 0x000fe200000001ff */
[----:B------:R-:W-:Y:S01]  /*3e80*/  MOV R144, R55 ;  /* 0x0000003700907202 */ /* 0x000fe20000000f00 */
[----:B------:R-:W1:Y:S01]  /*3e90*/  LDCU.64 UR14, c[0x0][0x460] ;  /* 0x00008c00ff0e77ac */ /* 0x000e620008000a00 */
[----:B------:R-:W5:Y:S01]  /*3ea0*/  F2I.FTZ.U32.TRUNC.NTZ R9, R9 ;  /* 0x0000000900097305 */ /* 0x000f62000021f000 */
[----:B------:R-:W-:Y:S02]  /*3eb0*/  IADD3.X R37, PT, PT, R3, R73, RZ, P4, !PT ;  /* 0x0000004903257210 */ /* 0x000fe400027fe4ff */
[----:B0-----:R-:W-:Y:S01]  /*3ec0*/  SHF.L.U64.HI R39, R38, 0x1, R39 ;  /* 0x0000000126277819 */ /* 0x001fe20000010227 */
[----:B------:R-:W-:Y:S01]  /*3ed0*/  UMOV UR4, URZ ;  /* 0x000000ff00047c82 */ /* 0x000fe20008000000 */
[----:B--2---:R-:W-:Y:S01]  /*3ee0*/  SHF.L.U64.HI R41, R40, 0x2, R41 ;  /* 0x0000000228297819 */ /* 0x004fe20000010229 */
[----:B------:R-:W-:Y:S01]  /*3ef0*/  UMOV UR5, URZ ;  /* 0x000000ff00057c82 */ /* 0x000fe20008000000 */
[----:B---3--:R-:W-:-:S02]  /*3f00*/  SHF.L.U64.HI R43, R42, 0x1, R43 ;  /* 0x000000012a2b7819 */ /* 0x008fc4000001022b */
[----:B----4-:R-:W-:Y:S01]  /*3f10*/  SHF.L.U64.HI R45, R44, 0x2, R45 ;  /* 0x000000022c2d7819 */ /* 0x010fe2000001022d */
[----:B-----5:R-:W-:-:S04]  /*3f20*/  IMAD.MOV R7, RZ, RZ, -R9 ;  /* 0x000000ffff077224 */ /* 0x020fc800078e0a09 */
        /* <DEDUP_REMOVED lines=8> */
[----:B------:R-:W-:Y:S02]  /*3fb0*/  IADD3 R4, P6, PT, R94, R50, RZ ;  /* 0x000000325e047210 */ /* 0x000fe40007fde0ff */
[----:B------:R-:W-:-:S03]  /*3fc0*/  ISETP.GE.U32.AND P5, PT, R5, R20, PT ;  /* 0x000000140500720c */ /* 0x000fc60003fa6070 */
[----:B------:R-:W-:-:S10]  /*3fd0*/  IMAD.X R5, R3, 0x1, R71, P6 ;  /* 0x0000000103057824 */ /* 0x000fd400030e0647 */
[----:B------:R-:W-:-:S05]  /*3fe0*/  @P5 VIADD R145, R145, 0x1 ;  /* 0x0000000191915836 */ /* 0x000fca0000000000 */
[----:B------:R-:W-:Y:S02]  /*3ff0*/  @!P3 IADD3 R145, PT, PT, -R145, RZ, RZ ;  /* 0x000000ff9191b210 */ /* 0x000fe40007ffe1ff */
[----:B-1----:R-:W-:-:S07]  /*4000*/  @!P0 LOP3.LUT R145, RZ, R61, RZ, 0x33, !PT ;  /* 0x0000003dff918212 */ /* 0x002fce00078e33ff */
.L_x_5383:
[----:B------:R-:W2:Y:S04]  /*4010*/  LDG.E.128 R20, desc[UR10][R36.64+-0x200] ;  /* 0xfffe000a24147981 */ /* 0x000ea8000c1e1d00 */
[----:B------:R-:W3:Y:S01]  /*4020*/  LDG.E.128 R24, desc[UR10][R36.64] ;  /* 0x0000000a24187981 */ /* 0x000ee2000c1e1d00 */
[----:B------:R-:W-:Y:S02]  /*4030*/  MOV R46, R143 ;  /* 0x0000008f002e7202 */ /* 0x000fe40000000f00 */
[----:B------:R-:W-:-:S05]  /*4040*/  MOV R47, R144 ;  /* 0x00000090002f7202 */ /* 0x000fca0000000f00 */
[----:B------:R0:W4:Y:S02]  /*4050*/  LDG.E R146, desc[UR10][R46.64] ;  /* 0x0000000a2e927981 */ /* 0x000124000c1e1900 */
[----:B0-----:R-:W-:Y:S01]  /*4060*/  IMAD.MOV.U32 R46, RZ, RZ, R4 ;  /* 0x000000ffff2e7224 */ /* 0x001fe200078e0004 */
[----:B------:R-:W-:Y:S01]  /*4070*/  MOV R47, R5 ;  /* 0x00000005002f7202 */ /* 0x000fe20000000f00 */
[----:B--2---:R-:W-:Y:S04]  /*4080*/  STS.128 [R48], R20 ;  /* 0x0000001430007388 */ /* 0x004fe80000000c00 */
[----:B---3--:R-:W-:Y:S01]  /*4090*/  STS.128 [R48+0x200], R24 ;  /* 0x0002001830007388 */ /* 0x008fe20000000c00 */
[----:B------:R-:W-:-:S03]  /*40a0*/  NOP ;  /* 0x0000000000007918 */ /* 0x000fc60000000000 */
[----:B------:R-:W2:Y:S04]  /*40b0*/  LDG.E.128 R12, desc[UR10][R46.64+-0x200] ;  /* 0xfffe000a2e0c7981 */ /* 0x000ea8000c1e1d00 */
[----:B------:R-:W3:Y:S01]  /*40c0*/  LDG.E.128 R16, desc[UR10][R46.64] ;  /* 0x0000000a2e107981 */ /* 0x000ee2000c1e1d00 */
[-C--:B------:R-:W-:Y:S02]  /*40d0*/  ISETP.GE.U32.AND P6, PT, R80, R49.reuse, PT ;  /* 0x000000315000720c */ /* 0x080fe40003fc6070 */
[-C--:B------:R-:W-:Y:S01]  /*40e0*/  ISETP.GE.U32.AND P3, PT, R76, R49.reuse, PT ;  /* 0x000000314c00720c */ /* 0x080fe20003f66070 */
[----:B------:R-:W0:Y:S01]  /*40f0*/  LDS.128 R4, [R0] ;  /* 0x0000000000047984 */ /* 0x000e220000000c00 */
[-C--:B------:R-:W-:Y:S02]  /*4100*/  ISETP.GE.U32.AND P0, PT, R78, R49.reuse, PT ;  /* 0x000000314e00720c */ /* 0x080fe40003f06070 */
[-C--:B------:R-:W-:Y:S01]  /*4110*/  ISETP.GE.U32.AND P4, PT, R74, R49.reuse, PT ;  /* 0x000000314a00720c */ /* 0x080fe20003f86070 */
[----:B------:R-:W1:Y:S01]  /*4120*/  LDS.128 R8, [R0+0x10] ;  /* 0x0000100000087984 */ /* 0x000e620000000c00 */
[----:B------:R-:W-:-:S02]  /*4130*/  ISETP.GE.U32.AND P5, PT, R72, R49, PT ;  /* 0x000000314800720c */ /* 0x000fc40003fa6070 */
[C---:B0-----:R-:W-:Y:S01]  /*4140*/  PRMT R149, R6.reuse, 0x7632, R149 ;  /* 0x0000763206957816 */ /* 0x041fe20000000095 */
[----:B------:R-:W-:Y:S02]  /*4150*/  IMAD.U32 R150, R6, 0x10000, RZ ;  /* 0x0001000006967824 */ /* 0x000fe400078e00ff */
[----:B----4-:R-:W-:Y:S01]  /*4160*/  FMUL.FTZ R6, R146, 1.4426950216293334961 ;  /* 0x3fb8aa3b92067820 */ /* 0x010fe20000410000 */
[----:B------:R-:W-:Y:S01]  /*4170*/  PRMT R147, R4, 0x7632, R147 ;  /* 0x0000763204937816 */ /* 0x000fe20000000093 */
[----:B-1----:R-:W-:Y:S01]  /*4180*/  IMAD.U32 R156, R10, 0x10000, RZ ;  /* 0x000100000a9c7824 */ /* 0x002fe200078e00ff */
[----:B------:R-:W-:Y:S01]  /*4190*/  SHF.L.U32 R162, R4, 0x10, RZ ;  /* 0x0000001004a27819 */ /* 0x000fe200000006ff */
[C---:B------:R-:W-:Y:S01]  /*41a0*/  FMUL.FTZ R155, R6.reuse, R103 ;  /* 0x00000067069b7220 */ /* 0x040fe20000410000 */
[----:B------:R-:W-:Y:S01]  /*41b0*/  PRMT R4, R5, 0x7632, R4 ;  /* 0x0000763205047816 */ /* 0x000fe20000000004 */
[----:B------:R-:W-:Y:S01]  /*41c0*/  IMAD.U32 R149, R149, 0x10000, RZ ;  /* 0x0001000095957824 */ /* 0x000fe200078e00ff */
[----:B------:R-:W-:Y:S01]  /*41d0*/  SHF.L.U32 R148, R5, 0x10, RZ ;  /* 0x0000001005947819 */ /* 0x000fe200000006ff */
[C---:B------:R-:W-:Y:S01]  /*41e0*/  FMUL.FTZ R5, R6.reuse, R85 ;  /* 0x0000005506057220 */ /* 0x040fe20000410000 */
[C---:B------:R-:W-:Y:S01]  /*41f0*/  PRMT R164, R11.reuse, 0x7632, R164 ;  /* 0x000076320ba47816 */ /* 0x040fe200000000a4 */
[----:B------:R-:W-:Y:S01]  /*4200*/  MUFU.EX2 R155, R155 ;  /* 0x0000009b009b7308 */ /* 0x000fe20000000800 */
[----:B------:R-:W-:Y:S01]  /*4210*/  SHF.L.U32 R158, R11, 0x10, RZ ;  /* 0x000000100b9e7819 */ /* 0x000fe200000006ff */
[C---:B------:R-:W-:Y:S01]  /*4220*/  FMUL.FTZ R11, R6.reuse, R83 ;  /* 0x00000053060b7220 */ /* 0x040fe20000410000 */
[----:B------:R-:W-:Y:S01]  /*4230*/  SHF.L.U32 R147, R147, 0x10, RZ ;  /* 0x0000001093937819 */ /* 0x000fe200000006ff */
[----:B------:R-:W0:Y:S01]  /*4240*/  MUFU.EX2 R5, R5 ;  /* 0x0000000500057308 */ /* 0x000e220000000800 */
[C---:B------:R-:W-:Y:S01]  /*4250*/  PRMT R163, R9.reuse, 0x7632, R163 ;  /* 0x0000763209a37816 */ /* 0x040fe200000000a3 */
[C---:B------:R-:W-:Y:S01]  /*4260*/  FMUL.FTZ R159, R6.reuse, R106 ;  /* 0x0000006a069f7220 */ /* 0x040fe20000410000 */
[----:B------:R-:W-:Y:S01]  /*4270*/  SHF.L.U32 R154, R9, 0x10, RZ ;  /* 0x00000010099a7819 */ /* 0x000fe200000006ff */
[----:B------:R-:W-:Y:S01]  /*4280*/  FMUL.FTZ R157, R6, R105 ;  /* 0x00000069069d7220 */ /* 0x000fe20000410000 */
[----:B------:R-:W-:Y:S01]  /*4290*/  PRMT R9, R10, 0x7632, R9 ;  /* 0x000076320a097816 */ /* 0x000fe20000000009 */
[----:B------:R-:W-:Y:S01]  /*42a0*/  FMUL.FTZ R10, R126, R147 ;  /* 0x000000937e0a7220 */ /* 0x000fe20000410000 */
[C---:B------:R-:W-:Y:S01]  /*42b0*/  PRMT R151, R7.reuse, 0x7632, R151 ;  /* 0x0000763207977816 */ /* 0x040fe20000000097 */
[----:B------:R-:W-:Y:S01]  /*42c0*/  FMUL.FTZ R147, R6, R97 ;  /* 0x0000006106937220 */ /* 0x000fe20000410000 */
[----:B------:R-:W-:Y:S01]  /*42d0*/  SHF.L.U32 R152, R7, 0x10, RZ ;  /* 0x0000001007987819 */ /* 0x000fe200000006ff */
[----:B------:R-:W-:Y:S01]  /*42e0*/  MUFU.EX2 R159, R159 ;  /* 0x0000009f009f7308 */ /* 0x000fe20000000800 */
[----:B------:R-:W-:Y:S01]  /*42f0*/  PRMT R7, R8, 0x7632, R7 ;  /* 0x0000763208077816 */ /* 0x000fe20000000007 */
[----:B------:R-:W-:Y:S01]  /*4300*/  FMUL.FTZ R169, R6, R108 ;  /* 0x0000006c06a97220 */ /* 0x000fe20000410000 */
[----:B------:R-:W-:Y:S01]  /*4310*/  SHF.L.U32 R8, R8, 0x10, RZ ;  /* 0x0000001008087819 */ /* 0x000fe200000006ff */
[----:B------:R-:W-:Y:S01]  /*4320*/  FMUL.FTZ R146, R131, R152 ;  /* 0x0000009883927220 */ /* 0x000fe20000410000 */
[----:B------:R-:W-:Y:S01]  /*4330*/  FSEL R10, R10, RZ, !P6 ;  /* 0x000000ff0a0a7208 */ /* 0x000fe20007000000 */
[----:B------:R-:W-:Y:S01]  /*4340*/  FMUL.FTZ R152, R6, R102 ;  /* 0x0000006606987220 */ /* 0x000fe20000410000 */
[----:B------:R-:W-:Y:S01]  /*4350*/  SHF.L.U32 R151, R151, 0x10, RZ ;  /* 0x0000001097977819 */ /* 0x000fe200000006ff */
[----:B------:R-:W-:Y:S01]  /*4360*/  FMUL.FTZ R8, R133, R8 ;  /* 0x0000000885087220 */ /* 0x000fe20000410000 */
[----:B------:R-:W-:Y:S01]  /*4370*/  SHF.L.U32 R7, R7, 0x10, RZ ;  /* 0x0000001007077819 */ /* 0x000fe200000006ff */
[----:B------:R-:W-:Y:S01]  /*4380*/  FMUL.FTZ R154, R135, R154 ;  /* 0x0000009a879a7220 */ /* 0x000fe20000410000 */
[----:B------:R-:W-:Y:S01]  /*4390*/  MUFU.EX2 R160, R157 ;  /* 0x0000009d00a07308 */ /* 0x000fe20000000800 */
[----:B------:R-:W-:Y:S01]  /*43a0*/  SHF.L.U32 R163, R163, 0x10, RZ ;  /* 0x00000010a3a37819 */ /* 0x000fe200000006ff */
[----:B------:R-:W-:Y:S01]  /*43b0*/  FMUL.FTZ R158, R139, R158 ;  /* 0x0000009e8b9e7220 */ /* 0x000fe20000410000 */
[----:B------:R-:W-:Y:S01]  /*43c0*/  FMUL.FTZ R7, R134, R7 ;  /* 0x0000000786077220 */ /* 0x000fe20000410000 */
[----:B------:R-:W-:Y:S01]  /*43d0*/  MUFU.EX2 R169, R169 ;  /* 0x000000a900a97308 */ /* 0x000fe20000000800 */
[----:B------:R-:W-:Y:S01]  /*43e0*/  FMUL.FTZ R156, R137, R156 ;  /* 0x0000009c899c7220 */ /* 0x000fe20000410000 */
[----:B------:R-:W-:-:S02]  /*43f0*/  IMAD.U32 R9, R9, 0x10000, RZ ;  /* 0x0001000009097824 */ /* 0x000fc400078e00ff */
[----:B------:R-:W-:Y:S01]  /*4400*/  FMUL.FTZ R163, R136, R163 ;  /* 0x000000a388a37220 */ /* 0x000fe20000410000 */
[----:B------:R-:W-:Y:S01]  /*4410*/  FMUL.FTZ R162, R125, R162 ;  /* 0x000000a27da27220 */ /* 0x000fe20000410000 */
[----:B------:R-:W-:Y:S01]  /*4420*/  FMUL.FTZ R9, R138, R9 ;  /* 0x000000098a097220 */ /* 0x000fe20000410000 */
[----:B--2---:R1:W-:Y:S04]  /*4430*/  STS.128 [R48+0x420], R12 ;  /* 0x0004200c30007388 */ /* 0x0043e80000000c00 */
[----:B---3--:R2:W-:Y:S01]  /*4440*/  STS.128 [R48+0x620], R16 ;  /* 0x0006201030007388 */ /* 0x0085e20000000c00 */
[----:B------:R-:W-:-:S03]  /*4450*/  NOP ;  /* 0x0000000000007918 */ /* 0x000fc60000000000 */
[----:B------:R-:W3:Y:S04]  /*4460*/  LDS.128 R20, [R0+0x420] ;  /* 0x0004200000147984 */ /* 0x000ee80000000c00 */
[----:B------:R-:W4:Y:S01]  /*4470*/  LDS.128 R24, [R0+0x430] ;  /* 0x0004300000187984 */ /* 0x000f220000000c00 */
[----:B-1----:R0:W1:Y:S01]  /*4480*/  MUFU.EX2 R13, R11 ;  /* 0x0000000b000d7308 */ /* 0x0020620000000800 */
[----:B------:R-:W-:Y:S01]  /*4490*/  FMUL.FTZ R14, R6, R89 ;  /* 0x00000059060e7220 */ /* 0x000fe20000410000 */
[----:B------:R-:W-:Y:S01]  /*44a0*/  FMUL.FTZ R12, R127, R148 ;  /* 0x000000947f0c7220 */ /* 0x000fe20000410000 */
[----:B------:R-:W-:Y:S01]  /*44b0*/  FMUL.FTZ R148, R132, R151 ;  /* 0x0000009784947220 */ /* 0x000fe20000410000 */
[C---:B--2---:R-:W-:Y:S01]  /*44c0*/  FMUL.FTZ R16, R6.reuse, R81 ;  /* 0x0000005106107220 */ /* 0x044fe20000410000 */
[----:B------:R-:W2:Y:S01]  /*44d0*/  MUFU.EX2 R15, R14 ;  /* 0x0000000e000f7308 */ /* 0x000ea20000000800 */
[----:B------:R-:W-:Y:S01]  /*44e0*/  FMUL.FTZ R18, R6, R91 ;  /* 0x0000005b06127220 */ /* 0x000fe20000410000 */
[----:B------:R-:W-:-:S02]  /*44f0*/  FSEL R12, R12, RZ, !P0 ;  /* 0x000000ff0c0c7208 */ /* 0x000fc40004000000 */
[----:B0-----:R-:W-:Y:S01]  /*4500*/  FSEL R11, R5, 1, !P6 ;  /* 0x3f800000050b7808 */ /* 0x001fe20007000000 */
[----:B------:R0:W5:Y:S01]  /*4510*/  MUFU.EX2 R17, R16 ;  /* 0x0000001000117308 */ /* 0x0001620000000800 */
[----:B------:R-:W-:Y:S01]  /*4520*/  SHF.L.U32 R5, R4, 0x10, RZ ;  /* 0x0000001004057819 */ /* 0x000fe200000006ff */
[----:B------:R-:W-:Y:S01]  /*4530*/  FMUL.FTZ R4, R6, R93 ;  /* 0x0000005d06047220 */ /* 0x000fe20000410000 */
[----:B------:R-:W-:Y:S01]  /*4540*/  ISETP.GE.U32.AND P6, PT, R70, R49, PT ;  /* 0x000000314600720c */ /* 0x000fe20003fc6070 */
[----:B------:R2:W-:Y:S01]  /*4550*/  MUFU.EX2 R19, R18 ;  /* 0x0000001200137308 */ /* 0x0005e20000000800 */
[----:B-1----:R-:W-:Y:S01]  /*4560*/  FSEL R13, R13, 1, !P0 ;  /* 0x3f8000000d0d7808 */ /* 0x002fe20004000000 */
[----:B------:R-:W-:Y:S01]  /*4570*/  FMUL.FTZ R5, R128, R5 ;  /* 0x0000000580057220 */ /* 0x000fe20000410000 */
[----:B------:R-:W-:Y:S01]  /*4580*/  ISETP.GE.U32.AND P0, PT, R68, R49, PT ;  /* 0x000000314400720c */ /* 0x000fe20003f06070 */
[----:B------:R-:W1:Y:S01]  /*4590*/  MUFU.EX2 R4, R4 ;  /* 0x0000000400047308 */ /* 0x000e620000000800 */
[----:B0-----:R-:W-:Y:S01]  /*45a0*/  FMUL.FTZ R16, R129, R150 ;  /* 0x0000009681107220 */ /* 0x001fe20000410000 */
[----:B------:R-:W-:Y:S01]  /*45b0*/  FMUL.FTZ R150, R6, R99 ;  /* 0x0000006306967220 */ /* 0x000fe20000410000 */
[----:B------:R-:W-:-:S02]  /*45c0*/  FSEL R14, R5, RZ, !P3 ;  /* 0x000000ff050e7208 */ /* 0x000fc40005800000 */
[----:B------:R1:W0:Y:S01]  /*45d0*/  MUFU.EX2 R5, R147 ;  /* 0x0000009300057308 */ /* 0x0002220000000800 */
[----:B--2---:R-:W-:Y:S01]  /*45e0*/  FSEL R15, R15, 1, !P3 ;  /* 0x3f8000000f0f7808 */ /* 0x004fe20005800000 */
[----:B------:R-:W-:Y:S01]  /*45f0*/  FMUL.FTZ R18, R130, R149 ;  /* 0x0000009582127220 */ /* 0x000fe20000410000 */
[-C--:B------:R-:W-:Y:S01]  /*4600*/  ISETP.GE.U32.AND P3, PT, R66, R49.reuse, PT ;  /* 0x000000314200720c */ /* 0x080fe20003f66070 */
[----:B------:R2:W3:Y:S01]  /*4610*/  MUFU.EX2 R153, R150 ;  /* 0x0000009600997308 */ /* 0x0004e20000000800 */
[----:B------:R-:W-:Y:S02]  /*4620*/  FSEL R16, R16, RZ, !P4 ;  /* 0x000000ff10107208 */ /* 0x000fe40006000000 */
[----:B-----5:R-:W-:Y:S02]  /*4630*/  FSEL R17, R17, 1, !P4 ;  /* 0x3f80000011117808 */ /* 0x020fe40006000000 */
[----:B-1----:R-:W-:Y:S02]  /*4640*/  FSEL R147, R4, 1, !P6 ;  /* 0x3f80000004937808 */ /* 0x002fe40007000000 */
[----:B------:R-:W1:Y:S01]  /*4650*/  MUFU.EX2 R4, R152 ;  /* 0x0000009800047308 */ /* 0x000e620000000800 */
[----:B------:R-:W-:-:S02]  /*4660*/  ISETP.GE.U32.AND P4, PT, R64, R49, PT ;  /* 0x000000314000720c */ /* 0x000fc40003f86070 */
[----:B--2---:R-:W-:Y:S02]  /*4670*/  FSEL R150, R8, RZ, !P3 ;  /* 0x000000ff08967208 */ /* 0x004fe40005800000 */
[----:B0-----:R-:W-:Y:S01]  /*4680*/  FSEL R149, R5, 1, !P0 ;  /* 0x3f80000005957808 */ /* 0x001fe20004000000 */
[----:B------:R-:W-:Y:S01]  /*4690*/  FMUL.FTZ R5, R6, R104 ;  /* 0x0000006806057220 */ /* 0x000fe20000410000 */
[----:B---3--:R-:W-:Y:S02]  /*46a0*/  FSEL R151, R153, 1, !P3 ;  /* 0x3f80000099977808 */ /* 0x008fe40005800000 */
[----:B------:R-:W-:Y:S01]  /*46b0*/  ISETP.NE.AND P3, PT, R53, RZ, PT ;  /* 0x000000ff3500720c */ /* 0x000fe20003f65270 */
[----:B------:R0:W-:Y:S01]  /*46c0*/  MUFU.EX2 R8, R5 ;  /* 0x0000000500087308 */ /* 0x0001e20000000800 */
[----:B------:R-:W-:Y:S02]  /*46d0*/  FSEL R18, R18, RZ, !P5 ;  /* 0x000000ff12127208 */ /* 0x000fe40006800000 */
[----:B------:R-:W-:-:S02]  /*46e0*/  FSEL R19, R19, 1, !P5 ;  /* 0x3f80000013137808 */ /* 0x000fc40006800000 */
[----:B------:R-:W-:Y:S02]  /*46f0*/  ISETP.GE.U32.AND P5, PT, R62, R49, PT ;  /* 0x000000313e00720c */ /* 0x000fe40003fa6070 */
[----:B------:R-:W-:Y:S02]  /*4700*/  FSEL R153, R155, 1, !P4 ;  /* 0x3f8000009b997808 */ /* 0x000fe40006000000 */
[----:B-1----:R-:W-:Y:S02]  /*4710*/  FSEL R155, R4, 1, !P5 ;  /* 0x3f800000049b7808 */ /* 0x002fe40006800000 */
[----:B------:R-:W-:Y:S01]  /*4720*/  FSEL R152, R7, RZ, !P4 ;  /* 0x000000ff07987208 */ /* 0x000fe20006000000 */
[----:B0-----:R-:W0:Y:S01]  /*4730*/  @P3 LDS.64 R4, [UR7] ;  /* 0x00000007ff043984 */ /* 0x001e220008000a00 */
[C---:B------:R-:W-:Y:S01]  /*4740*/  FMUL.FTZ R7, R6.reuse, R107 ;  /* 0x0000006b06077220 */ /* 0x040fe20000410000 */
[----:B------:R-:W-:Y:S01]  /*4750*/  FMUL.FTZ R6, R6, R87 ;  /* 0x0000005706067220 */ /* 0x000fe20000410000 */
[----:B------:R-:W-:-:S02]  /*4760*/  ISETP.GE.U32.AND P4, PT, R56, R49, PT ;  /* 0x000000313800720c */ /* 0x000fc40003f86070 */
[----:B------:R-:W-:Y:S02]  /*4770*/  FSEL R154, R154, RZ, !P5 ;  /* 0x000000ff9a9a7208 */ /* 0x000fe40006800000 */
[----:B------:R-:W1:Y:S01]  /*4780*/  MUFU.EX2 R7, R7 ;  /* 0x0000000700077308 */ /* 0x000e620000000800 */
[-C--:B------:R-:W-:Y:S02]  /*4790*/  ISETP.GE.U32.AND P5, PT, R54, R49.reuse, PT ;  /* 0x000000313600720c */ /* 0x080fe40003fa6070 */
[----:B------:R-:W-:Y:S01]  /*47a0*/  FSEL R148, R148, RZ, !P0 ;  /* 0x000000ff94947208 */ /* 0x000fe20004000000 */
[----:B------:R-:W2:Y:S01]  /*47b0*/  MUFU.EX2 R6, R6 ;  /* 0x0000000600067308 */ /* 0x000ea20000000800 */
[----:B------:R-:W-:Y:S02]  /*47c0*/  FSEL R146, R146, RZ, !P6 ;  /* 0x000000ff92927208 */ /* 0x000fe40007000000 */
[-C--:B------:R-:W-:Y:S02]  /*47d0*/  ISETP.GE.U32.AND P0, PT, R58, R49.reuse, PT ;  /* 0x000000313a00720c */ /* 0x080fe40003f06070 */
[----:B------:R-:W-:-:S02]  /*47e0*/  ISETP.GE.U32.AND P6, PT, R60, R49, PT ;  /* 0x000000313c00720c */ /* 0x000fc40003fc6070 */
[----:B------:R-:W-:Y:S02]  /*47f0*/  PRMT R165, R20, 0x7632, R165 ;  /* 0x0000763214a57816 */ /* 0x000fe400000000a5 */
[C---:B------:R-:W-:Y:S01]  /*4800*/  PRMT R167, R22.reuse, 0x7632, R167 ;  /* 0x0000763216a77816 */ /* 0x040fe200000000a7 */
[----:B------:R-:W-:Y:S01]  /*4810*/  IMAD.U32 R22, R22, 0x10000, RZ ;  /* 0x0001000016167824 */ /* 0x000fe200078e00ff */
[----:B-1----:R-:W-:Y:S02]  /*4820*/  FSEL R161, R7, 1, !P4 ;  /* 0x3f80000007a17808 */ /* 0x002fe40006000000 */
[----:B------:R-:W-:Y:S02]  /*4830*/  SHF.L.U32 R7, R164, 0x10, RZ ;  /* 0x00000010a4077819 */ /* 0x000fe400000006ff */
[----:B------:R-:W-:Y:S02]  /*4840*/  FSEL R158, R158, RZ, !P5 ;  /* 0x000000ff9e9e7208 */ /* 0x000fe40006800000 */
[----:B------:R-:W-:Y:S01]  /*4850*/  FSEL R159, R159, 1, !P5 ;  /* 0x3f8000009f9f7808 */ /* 0x000fe20006800000 */
[----:B------:R-:W-:Y:S01]  /*4860*/  FMUL.FTZ R7, R140, R7 ;  /* 0x000000078c077220 */ /* 0x000fe20000410000 */
[----:B------:R-:W-:-:S02]  /*4870*/  ISETP.GE.U32.AND P5, PT, R84, R49, PT ;  /* 0x000000315400720c */ /* 0x000fc40003fa6070 */
[----:B------:R-:W-:Y:S02]  /*4880*/  PRMT R166, R21, 0x7632, R166 ;  /* 0x0000763215a67816 */ /* 0x000fe400000000a6 */
[----:B------:R-:W-:Y:S02]  /*4890*/  PRMT R168, R23, 0x7632, R168 ;  /* 0x0000763217a87816 */ /* 0x000fe400000000a8 */
[----:B----4-:R-:W-:Y:S02]  /*48a0*/  PRMT R171, R24, 0x7632, R171 ;  /* 0x0000763218ab7816 */ /* 0x010fe400000000ab */
[C---:B------:R-:W-:Y:S01]  /*48b0*/  PRMT R175, R26.reuse, 0x7632, R175 ;  /* 0x000076321aaf7816 */ /* 0x040fe200000000af */
[----:B------:R-:W-:Y:S01]  /*48c0*/  IMAD.U32 R26, R26, 0x10000, RZ ;  /* 0x000100001a1a7824 */ /* 0x000fe200078e00ff */
[----:B------:R-:W-:Y:S02]  /*48d0*/  FSEL R156, R156, RZ, !P0 ;  /* 0x000000ff9c9c7208 */ /* 0x000fe40004000000 */
[----:B------:R-:W-:-:S02]  /*48e0*/  FSEL R157, R8, 1, !P0 ;  /* 0x3f800000089d7808 */ /* 0x000fc40004000000 */
[----:B------:R-:W-:Y:S02]  /*48f0*/  PRMT R174, R25, 0x7632, R174 ;  /* 0x0000763219ae7816 */ /* 0x000fe400000000ae */
[----:B------:R-:W-:Y:S02]  /*4900*/  PRMT R176, R27, 0x7632, R176 ;  /* 0x000076321bb07816 */ /* 0x000fe400000000b0 */
[----:B------:R-:W-:Y:S02]  /*4910*/  ISETP.GE.U32.AND P0, PT, R52, R49, PT ;  /* 0x000000313400720c */ /* 0x000fe40003f06070 */
[----:B------:R-:W-:Y:S02]  /*4920*/  FSEL R173, R163, RZ, !P6 ;  /* 0x000000ffa3ad7208 */ /* 0x000fe40007000000 */
[----:B------:R-:W-:Y:S01]  /*4930*/  SHF.L.U32 R163, R165, 0x10, RZ ;  /* 0x00000010a5a37819 */ /* 0x000fe200000006ff */
[----:B------:R-:W-:Y:S01]  /*4940*/  IMAD.U32 R165, R167, 0x10000, RZ ;  /* 0x00010000a7a57824 */ /* 0x000fe200078e00ff */
[----:B------:R-:W-:-:S02]  /*4950*/  FSEL R181, R162, RZ, !P5 ;  /* 0x000000ffa2b57208 */ /* 0x000fc40006800000 */
[----:B------:R-:W-:Y:S02]  /*4960*/  SHF.L.U32 R162, R166, 0x10, RZ ;  /* 0x00000010a6a27819 */ /* 0x000fe400000006ff */
[----:B------:R-:W-:Y:S02]  /*4970*/  SHF.L.U32 R164, R168, 0x10, RZ ;  /* 0x00000010a8a47819 */ /* 0x000fe400000006ff */
[----:B------:R-:W-:Y:S01]  /*4980*/  SHF.L.U32 R167, R171, 0x10, RZ ;  /* 0x00000010aba77819 */ /* 0x000fe200000006ff */
[----:B------:R-:W-:Y:S01]  /*4990*/  IMAD.U32 R171, R175, 0x10000, RZ ;  /* 0x00010000afab7824 */ /* 0x000fe200078e00ff */
[----:B------:R-:W-:Y:S02]  /*49a0*/  SHF.L.U32 R20, R20, 0x10, RZ ;  /* 0x0000001014147819 */ /* 0x000fe400000006ff */
[----:B------:R-:W-:Y:S02]  /*49b0*/  SHF.L.U32 R21, R21, 0x10, RZ ;  /* 0x0000001015157819 */ /* 0x000fe400000006ff */
[----:B------:R-:W-:-:S02]  /*49c0*/  SHF.L.U32 R23, R23, 0x10, RZ ;  /* 0x0000001017177819 */ /* 0x000fc400000006ff */
[----:B------:R-:W-:Y:S02]  /*49d0*/  SHF.L.U32 R24, R24, 0x10, RZ ;  /* 0x0000001018187819 */ /* 0x000fe400000006ff */
[----:B------:R-:W-:Y:S02]  /*49e0*/  SHF.L.U32 R25, R25, 0x10, RZ ;  /* 0x0000001019197819 */ /* 0x000fe400000006ff */
[----:B------:R-:W-:Y:S02]  /*49f0*/  SHF.L.U32 R27, R27, 0x10, RZ ;  /* 0x000000101b1b7819 */ /* 0x000fe400000006ff */
[----:B------:R-:W-:Y:S02]  /*4a00*/  FSEL R160, R160, 1, !P6 ;  /* 0x3f800000a0a07808 */ /* 0x000fe40007000000 */
[----:B------:R-:W-:Y:S02]  /*4a10*/  FSEL R169, R169, 1, !P0 ;  /* 0x3f800000a9a97808 */ /* 0x000fe40004000000 */
[----:B--2---:R-:W-:-:S02]  /*4a20*/  FSEL R178, R6, 1, !P5 ;  /* 0x3f80000006b27808 */ /* 0x004fc40006800000 */
[----:B------:R-:W-:Y:S02]  /*4a30*/  FSEL R172, R9, RZ, !P4 ;  /* 0x000000ff09ac7208 */ /* 0x000fe40006000000 */
[----:B------:R-:W-:Y:S02]  /*4a40*/  FSEL R170, R7, RZ, !P0 ;  /* 0x000000ff07aa7208 */ /* 0x000fe40004000000 */
[----:B------:R-:W-:Y:S02]  /*4a50*/  SHF.L.U32 R168, R174, 0x10, RZ ;  /* 0x00000010aea87819 */ /* 0x000fe400000006ff */
[----:B------:R-:W-:Y:S01]  /*4a60*/  SHF.L.U32 R166, R176, 0x10, RZ ;  /* 0x00000010b0a67819 */ /* 0x000fe200000006ff */
[----:B0-----:R-:W-:Y:S06]  /*4a70*/  @P3 BRA `(.L_x_5378) ;  /* 0x0000000000483947 */ /* 0x001fec0003800000 */
[----:B------:R-:W0:Y:S02]  /*4a80*/  LDC.U8 R4, c[0x0][0x3a9] ;  /* 0x0000ea40ff047b82 */ /* 0x000e240000000000 */
[----:B0-----:R-:W-:Y:S01]  /*4a90*/  ISETP.NE.AND P0, PT, R4, RZ, P2 ;  /* 0x000000ff0400720c */ /* 0x001fe20001705270 */
[----:B------:R-:W-:-:S03]  /*4aa0*/  HFMA2 R4, -RZ, RZ, 1.875, 0 ;  /* 0x3f800000ff047431 */ /* 0x000fc600000001ff */
[----:B------:R-:W-:-:S13]  /*4ab0*/  PLOP3.LUT P0, PT, P0, P1, PT, 0x80, 0x8 ;  /* 0x000000000008781c */ /* 0x000fda0000703070 */
[----:B------:R-:W-:Y:S05]  /*4ac0*/  @!P0 BRA `(.L_x_5379) ;  /* 0x0000000000208947 */ /* 0x000fea0003800000 */
[----:B------:R-:W-:Y:S01]  /*4ad0*/  MOV R6, R141 ;  /* 0x0000008d00067202 */ /* 0x000fe20000000f00 */
[----:B------:R-:W-:Y:S02]  /*4ae0*/  IMAD R5, R29, UR12, RZ ;  /* 0x0000000c1d057c24 */ /* 0x000fe4000f8e02ff */
[----:B------:R-:W-:Y:S02]  /*4af0*/  IMAD.MOV.U32 R7, RZ, RZ, R142 ;  /* 0x000000ffff077224 */ /* 0x000fe400078e008e */
[C---:B------:R-:W-:Y:S02]  /*4b00*/  IMAD R5, R28.reuse, UR13, R5 ;  /* 0x0000000d1c057c24 */ /* 0x040fe4000f8e0205 */
[----:B------:R-:W-:-:S05]  /*4b10*/  IMAD.WIDE.U32 R6, R28, UR12, R6 ;  /* 0x0000000c1c067c25 */ /* 0x000fca000f8e0006 */
[----:B------:R-:W-:-:S05]  /*4b20*/  IADD3 R7, PT, PT, R7, R5, RZ ;  /* 0x0000000507077210 */ /* 0x000fca0007ffe0ff */
[----:B------:R0:W5:Y:S01]  /*4b30*/  LDG.E R5, desc[UR10][R6.64] ;  /* 0x0000000a06057981 */ /* 0x000162000c1e1900 */
[----:B------:R-:W-:Y:S05]  /*4b40*/  BRA `(.L_x_5378) ;  /* 0x0000000000147947 */ /* 0x000fea0003800000 */
.L_x_5379:
[----:B------:R-:W-:Y:S01]  /*4b50*/  MOV R5, RZ ;  /* 0x000000ff00057202 */ /* 0x000fe20000000f00 */
[----:B------:R-:W-:Y:S06]  /*4b60*/  @!P2 BRA `(.L_x_5378) ;  /* 0x00000000000ca947 */ /* 0x000fec0003800000 */
[----:B------:R-:W-:Y:S01]  /*4b70*/  MOV R6, R141 ;  /* 0x0000008d00067202 */ /* 0x000fe20000000f00 */
[----:B------:R-:W-:-:S05]  /*4b80*/  IMAD.MOV.U32 R7, RZ, RZ, R142 ;  /* 0x000000ffff077224 */ /* 0x000fca00078e008e */
[----:B------:R1:W5:Y:S02]  /*4b90*/  LDG.E R5, desc[UR10][R6.64] ;  /* 0x0000000a06057981 */ /* 0x000364000c1e1900 */
.L_x_5378:
        /* <DEDUP_REMOVED lines=118> */
.L_x_5382:
[----:B------:R-:W-:-:S04]  /*5300*/  ISETP.NE.AND P0, PT, R53, R86, PT ;  /* 0x000000563500720c */ /* 0x000fc80003f05270 */
[----:B------:R-:W-:-:S13]  /*5310*/  ISETP.NE.OR P0, PT, R6, RZ, P0 ;  /* 0x000000ff0600720c */ /* 0x000fda0000705670 */
[----:B------:R-:W-:Y:S01]  /*5320*/  @!P0 IMAD.MOV.U32 R6, RZ, RZ, R141 ;  /* 0x000000ffff068224 */ /* 0x000fe200078e008d */
[----:B------:R-:W-:-:S05]  /*5330*/  @!P0 MOV R7, R142 ;  /* 0x0000008e00078202 */ /* 0x000fca0000000f00 */
[----:B------:R0:W-:Y:S02]  /*5340*/  @!P0 STG.E desc[UR10][R6.64], R5 ;  /* 0x0000000506008986 */ /* 0x0001e4000c10190a */
.L_x_5381:
[----:B------:R-:W-:Y:S05]  /*5350*/  BSYNC.RECONVERGENT B0 ;  /* 0x0000000000007941 */ /* 0x000fea0003800200 */
.L_x_5380:
        /* <DEDUP_REMOVED lines=26> */
[----:B01----:R-:W-:Y:S01]  /*5500*/  IADD3.X R5, PT, PT, R47, R43, RZ, P4, !PT ;  /* 0x0000002b2f057210 */ /* 0x003fe200027fe4ff */
[----:B------:R-:W-:Y:S01]  /*5510*/  UIADD3 UR7, UPT, UPT, UR7, 0x8, URZ ;  /* 0x0000000807077890 */ /* 0x000fe2000fffe0ff */
[----:B------:R-:W-:Y:S01]  /*5520*/  IADD3.X R142, PT, PT, R142, R45, RZ, P5, !PT ;  /* 0x0000002d8e8e7210 */ /* 0x000fe20002ffe4ff */
[----:B------:R-:W-:Y:S10]  /*5530*/  BRA.U UP0, `(.L_x_5383) ;  /* 0xffffffe900b47547 */ /* 0x000ff4000b83ffff */
.L_x_5377:
[----:B------:R-:W-:Y:S01]  /*5540*/  BAR.SYNC.DEFER_BLOCKING 0x0 ;  /* 0x0000000000007b1d */ /* 0x000fe20000010000 */
[----:B------:R-:W-:Y:S01]  /*5550*/  F2FP.BF16.F32.PACK_AB R7, R123, R112 ;  /* 0x000000707b07723e */ /* 0x000fe200000010ff */
[----:B------:R-:W-:Y:S01]  /*5560*/  HFMA2 R83, -RZ, RZ, 0, 0 ;  /* 0x00000000ff537431 */ /* 0x000fe200000001ff */
[----:B------:R-:W-:Y:S01]  /*5570*/  F2FP.BF16.F32.PACK_AB R6, R124, R111 ;  /* 0x0000006f7c06723e */ /* 0x000fe200000010ff */
[----:B------:R-:W-:Y:S01]  /*5580*/  VIADD R53, R53, 0x1 ;  /* 0x0000000135357836 */ /* 0x000fe20000000000 */
[----:B------:R-:W-:Y:S01]  /*5590*/  F2FP.BF16.F32.PACK_AB R5, R121, R110 ;  /* 0x0000006e7905723e */ /* 0x000fe200000010ff */
[----:B------:R-:W0:Y:S01]  /*55a0*/  LDCU.128 UR4, c[0x0][0x430] ;  /* 0x00008600ff0477ac */ /* 0x000e220008000c00 */
[----:B------:R-:W-:Y:S01]  /*55b0*/  F2FP.BF16.F32.PACK_AB R4, R122, R109 ;  /* 0x0000006d7a04723e */ /* 0x000fe200000010ff */
[----:B------:R-:W1:Y:S01]  /*55c0*/  LDC.64 R10, c[0x0][0x4a8] ;  /* 0x00012a00ff0a7b82 */ /* 0x000e620000000a00 */
[----:B------:R-:W-:Y:S02]  /*55d0*/  F2FP.BF16.F32.PACK_AB R15, R119, R116 ;  /* 0x00000074770f723e */ /* 0x000fe400000010ff */
[----:B------:R-:W-:-:S02]  /*55e0*/  F2FP.BF16.F32.PACK_AB R14, R120, R115 ;  /* 0x00000073780e723e */ /* 0x000fc400000010ff */
[----:B------:R-:W-:Y:S02]  /*55f0*/  F2FP.BF16.F32.PACK_AB R13, R117, R114 ;  /* 0x00000072750d723e */ /* 0x000fe400000010ff */
[----:B------:R-:W-:Y:S02]  /*5600*/  F2FP.BF16.F32.PACK_AB R12, R118, R113 ;  /* 0x00000071760c723e */ /* 0x000fe400000010ff */
[----:B------:R-:W-:Y:S02]  /*5610*/  MOV R97, R73 ;  /* 0x0000004900617202 */ /* 0x000fe40000000f00 */
[C---:B------:R-:W-:Y:S01]  /*5620*/  IADD3 R88, PT, PT, R49.reuse, R88, RZ ;  /* 0x0000005831587210 */ /* 0x040fe20007ffe0ff */
[----:B------:R-:W-:Y:S01]  /*5630*/  IMAD.WIDE.U32 R96, R49, 0x2, R96 ;  /* 0x0000000231607825 */ /* 0x000fe200078e0060 */
[----:B------:R2:W-:Y:S03]  /*5640*/  STS.128 [R0], R4 ;  /* 0x0000000400007388 */ /* 0x0005e60000000c00 */
[----:B0-----:R-:W-:Y:S01]  /*5650*/  IMAD.WIDE.U32 R8, R77, UR4, R82 ;  /* 0x000000044d087c25 */ /* 0x001fe2000f8e0052 */
[----:B------:R-:W-:Y:S01]  /*5660*/  MOV R73, R97 ;  /* 0x0000006100497202 */ /* 0x000fe20000000f00 */
[----:B------:R-:W-:Y:S01]  /*5670*/  STS.128 [R0+0x10], R12 ;  /* 0x0000100c00007388 */ /* 0x000fe20000000c00 */
[----:B------:R-:W-:-:S03]  /*5680*/  NOP ;  /* 0x0000000000007918 */ /* 0x000fc60000000000 */
[----:B------:R-:W0:Y:S01]  /*5690*/  LDS.128 R16, [R48] ;  /* 0x0000000030107984 */ /* 0x000e220000000c00 */
[----:B------:R-:W-:Y:S02]  /*56a0*/  IMAD R9, R77, UR5, R9 ;  /* 0x000000054d097c24 */ /* 0x000fe4000f8e0209 */
[----:B------:R-:W-:Y:S01]  /*56b0*/  IMAD.IADD R82, R49, 0x1, R82 ;  /* 0x0000000131527824 */ /* 0x000fe200078e0252 */
[----:B------:R-:W3:Y:S01]  /*56c0*/  LDS.128 R20, [R48+0x200] ;  /* 0x0002000030147984 */ /* 0x000ee20000000c00 */
[----:B--2---:R-:W-:-:S04]  /*56d0*/  IMAD.WIDE.U32 R4, R75, UR6, R8 ;  /* 0x000000064b047c25 */ /* 0x004fc8000f8e0008 */
[----:B------:R-:W-:Y:S01]  /*56e0*/  IMAD R5, R75, UR7, R5 ;  /* 0x000000074b057c24 */ /* 0x000fe2000f8e0205 */
[----:B-1----:R-:W-:-:S04]  /*56f0*/  LEA R6, P0, R4, R10, 0x1 ;  /* 0x0000000a04067211 */ /* 0x002fc800078008ff */
[----:B------:R-:W-:Y:S02]  /*5700*/  LEA.HI.X R7, R4, R11, R5, 0x1, P0 ;  /* 0x0000000b04077211 */ /* 0x000fe400000f0c05 */
[----:B------:R-:W-:Y:S01]  /*5710*/  ISETP.NE.AND P0, PT, R53, R90, PT ;  /* 0x0000005a3500720c */ /* 0x000fe20003f05270 */
[----:B------:R-:W-:Y:S01]  /*5720*/  IMAD.WIDE.U32 R4, R51, 0x10, R6 ;  /* 0x0000001033047825 */ /* 0x000fe200078e0006 */
[----:B------:R-:W-:Y:S02]  /*5730*/  MOV R6, R94 ;  /* 0x0000005e00067202 */ /* 0x000fe40000000f00 */
[----:B------:R-:W-:-:S03]  /*5740*/  MOV R7, R71 ;  /* 0x0000004700077202 */ /* 0x000fc60000000f00 */
[----:B------:R-:W-:-:S03]  /*5750*/  IMAD.WIDE.U32 R6, R49, 0x2, R6 ;  /* 0x0000000231067825 */ /* 0x000fc600078e0006 */
[----:B------:R-:W-:Y:S02]  /*5760*/  MOV R94, R6 ;  /* 0x00000006005e7202 */ /* 0x000fe40000000f00 */
[----:B------:R-:W-:Y:S01]  /*5770*/  MOV R71, R7 ;  /* 0x0000000700477202 */ /* 0x000fe20000000f00 */
[----:B0-----:R0:W-:Y:S04]  /*5780*/  STG.E.128 desc[UR10][R4.64], R16 ;  /* 0x0000001004007986 */ /* 0x0011e8000c101d0a */
[----:B---3--:R0:W-:Y:S01]  /*5790*/  STG.E.128 desc[UR10][R4.64+0x200], R20 ;  /* 0x0002001404007986 */ /* 0x0081e2000c101d0a */
[----:B------:R-:W-:Y:S05]  /*57a0*/  @P0 BRA `(.L_x_5384) ;  /* 0xffffffb800480947 */ /* 0x000fea000383ffff */
[----:B------:R-:W-:Y:S05]  /*57b0*/  EXIT ;  /* 0x000000000000794d */ /* 0x000fea0003800000 */
.L_x_5385:
        /* <DEDUP_REMOVED lines=12> */
.L_x_8064:


//--------------------- .text._Z25selective_scan_fwd_kernelI32Selective_Scan_fwd_kernel_traitsILi32ELi16ELi1ELb1ELb1ELb1ELb0ELb1EN3c108BFloat16EffEEv13SSMParamsBase --------------------------
	.section	.text._Z25selective_scan_fwd_kernelI32Selective_Scan_fwd_kernel_traitsILi32ELi16ELi1ELb1ELb1ELb1ELb0ELb1EN3c108BFloat16EffEEv13SSMParamsBase,"ax",@progbits
	.align	128
        .global         _Z25selective_scan_fwd_kernelI32Selective_Scan_fwd_kernel_traitsILi32ELi16ELi1ELb1ELb1ELb1ELb0ELb1EN3c108BFloat16EffEEv13SSMParamsBase
        .type           _Z25selective_scan_fwd_kernelI32Selective_Scan_fwd_kernel_traitsILi32ELi16ELi1ELb1ELb1ELb1ELb0ELb1EN3c108BFloat16EffEEv13SSMParamsBase,@function
        .size           _Z25selective_scan_fwd_kernelI32Selective_Scan_fwd_kernel_traitsILi32ELi16ELi1ELb1ELb1ELb1ELb0ELb1EN3c108BFloat16EffEEv13SSMParamsBase,(.L_x_8065 - _Z25selective_scan_fwd_kernelI32Selective_Scan_fwd_kernel_traitsILi32ELi16ELi1ELb1ELb1ELb1ELb0ELb1EN3c108BFloat16EffEEv13SSMParamsBase)
        .other          _Z25selective_scan_fwd_kernelI32Selective_Scan_fwd_kernel_traitsILi32ELi16ELi1ELb1ELb1ELb1ELb0ELb1EN3c108BFloat16EffEEv13SSMParamsBase,@"STO_CUDA_ENTRY STV_DEFAULT"
_Z25selective_scan_fwd_kernelI32Selective_Scan_fwd_kernel_traitsILi32ELi16ELi1ELb1ELb1ELb1ELb0ELb1EN3c108BFloat16EffEEv13SSMParamsBase:
.text._Z25selective_scan_fwd_kernelI32Selective_Scan_fwd_kernel_traitsILi32ELi16ELi1ELb1ELb1ELb1ELb0ELb1EN3c108BFloat16EffEEv13SSMParamsBase:
        /* <DEDUP_REMOVED lines=43> */
.L_x_5386:
        /* <DEDUP_REMOVED lines=94> */
.L_x_5387:
        /* <DEDUP_REMOVED lines=11> */
.L_x_5388:
        /* <DEDUP_REMOVED lines=72> */
.L_x_5389:
        /* <DEDUP_REMOVED lines=29> */
.L_x_5390:
        /* <DEDUP_REMOVED lines=51> */
.L_x_5430:
        /* <DEDUP_REMOVED lines=279> */
.L_x_5392:
[----:B------:R-:W-:Y:S05]  /*2430*/  BSYNC.RECONVERGENT B0 ;  /* 0x0000000000007941 */ /* 0x000fea0003800200 */
.L_x_5391:
        /* <DEDUP_REMOVED lines=37> */
.L_x_5394:
[----:B------:R-:W-:Y:S05]  /*2690*/  BSYNC.RECONVERGENT B0 ;  /* 0x0000000000007941 */ /* 0x000fea0003800200 */
.L_x_5393:
        /* <DEDUP_REMOVED lines=35> */
.L_x_5396:
[----:B------:R-:W-:Y:S05]  /*28d0*/  BSYNC.RECONVERGENT B0 ;  /* 0x0000000000007941 */ /* 0x000fea0003800200 */
.L_x_5395:
        /* <DEDUP_REMOVED lines=37> */
.L_x_5398:
[----:B------:R-:W-:Y:S05]  /*2b30*/  BSYNC.RECONVERGENT B0 ;  /* 0x0000000000007941 */ /* 0x000fea0003800200 */
.L_x_5397:
        /* <DEDUP_REMOVED lines=35> */
.L_x_5400:
[----:B------:R-:W-:Y:S05]  /*2d70*/  BSYNC.RECONVERGENT B0 ;  /* 0x0000000000007941 */ /* 0x000fea0003800200 */
.L_x_5399:
        /* <DEDUP_REMOVED lines=37> */
.L_x_5402:
[----:B------:R-:W-:Y:S05]  /*2fd0*/  BSYNC.RECONVERGENT B0 ;  /* 0x0000000000007941 */ /* 0x000fea0003800200 */
.L_x_5401:
        /* <DEDUP_REMOVED lines=35> */
.L_x_5404:
[----:B------:R-:W-:Y:S05]  /*3210*/  BSYNC.RECONVERGENT B0 ;  /* 0x0000000000007941 */ /* 0x000fea0003800200 */
.L_x_5403:
        /* <DEDUP_REMOVED lines=37> */
.L_x_5406:
[----:B------:R-:W-:Y:S05]  /*3470*/  BSYNC.RECONVERGENT B0 ;  /* 0x0000000000007941 */ /* 0x000fea0003800200 */
.L_x_5405:
        /* <DEDUP_REMOVED lines=35> */
.L_x_5408:
[----:B------:R-:W-:Y:S05]  /*36b0*/  BSYNC.RECONVERGENT B0 ;  /* 0x0000000000007941 */ /* 0x000fea0003800200 */
.L_x_5407:
        /* <DEDUP_REMOVED lines=38> */
.L_x_5410:
[----:B------:R-:W-:Y:S05]  /*3920*/  BSYNC.RECONVERGENT B0 ;  /* 0x0000000000007941 */ /* 0x000fea0003800200 */
.L_x_5409:
        /* <DEDUP_REMOVED lines=37> */
.L_x_5412:
[----:B------:R-:W-:Y:S05]  /*3b80*/  BSYNC.RECONVERGENT B0 ;  /* 0x0000000000007941 */ /* 0x000fea0003800200 */
.L_x_5411:
        /* <DEDUP_REMOVED lines=39> */
.L_x_5414:
[----:B------:R-:W-:Y:S05]  /*3e00*/  BSYNC.RECONVERGENT B0 ;  /* 0x0000000000007941 */ /* 0x000fea0003800200 */
.L_x_5413:
        /* <DEDUP_REMOVED lines=39> */
.L_x_5416:
[----:B------:R-:W-:Y:S05]  /*4080*/  BSYNC.RECONVERGENT B0 ;  /* 0x0000000000007941 */ /* 0x000fea0003800200 */
.L_x_5415:
        /* <DEDUP_REMOVED lines=43> */
.L_x_5418:
[----:B------:R-:W-:Y:S05]  /*4340*/  BSYNC.RECONVERGENT B0 ;  /* 0x0000000000007941 */ /* 0x000fea0003800200 */
.L_x_5417:
        /* <DEDUP_REMOVED lines=32> */
.L_x_5420:
[----:B------:R-:W-:Y:S05]  /*4550*/  BSYNC.RECONVERGENT B0 ;  /* 0x0000000000007941 */ /* 0x000fea0003800200 */
.L_x_5419:
        /* <DEDUP_REMOVED lines=32> */
.L_x_5422:
[----:B------:R-:W-:Y:S05]  /*4760*/  BSYNC.RECONVERGENT B0 ;  /* 0x0000000000007941 */ /* 0x000fea0003800200 */
.L_x_5421:
        /* <DEDUP_REMOVED lines=95> */
.L_x_5429:
        /* <DEDUP_REMOVED lines=356> */
.L_x_5425:
[----:B------:R-:W-:Y:S01]  /*63a0*/  IMAD.MOV.U32 R27, RZ, RZ, RZ ;  /* 0x000000ffff1b7224 */ /* 0x000fe200078e00ff */
[----:B------:R-:W-:Y:S06]  /*63b0*/  @!P4 BRA `(.L_x_5424) ;  /* 0x00000000000cc947 */ /* 0x000fec0003800000 */
[----:B------:R-:W-:-:S04]  /*63c0*/  IADD3 R28, P0, PT, R130, R161, RZ ;  /* 0x000000a1821c7210 */ /* 0x000fc80007f1e0ff */
[----:B------:R-:W-:-:S05]  /*63d0*/  IADD3.X R29, PT, PT, R69, R162, RZ, P0, !PT ;  /* 0x000000a2451d7210 */ /* 0x000fca00007fe4ff */
[----:B------:R1:W5:Y:S04]  /*63e0*/  LDG.E R27, desc[UR10][R28.64] ;  /* 0x0000000a1c1b7981 */ /* 0x000368000c1e1900 */
.L_x_5424:
        /* <DEDUP_REMOVED lines=119> */
.L_x_5428:
[----:B------:R-:W-:-:S04]  /*6b60*/  ISETP.NE.AND P0, PT, R55, R122, PT ;  /* 0x0000007a3700720c */ /* 0x000fc80003f05270 */
[----:B------:R-:W-:-:S13]  /*6b70*/  ISETP.NE.OR P0, PT, R28, RZ, P0 ;  /* 0x000000ff1c00720c */ /* 0x000fda0000705670 */
[----:B------:R-:W-:-:S04]  /*6b80*/  @!P0 IADD3 R28, P1, PT, R130, R161, RZ ;  /* 0x000000a1821c8210 */ /* 0x000fc80007f3e0ff */
[----:B------:R-:W-:-:S05]  /*6b90*/  @!P0 IADD3.X R29, PT, PT, R69, R162, RZ, P1, !PT ;  /* 0x000000a2451d8210 */ /* 0x000fca0000ffe4ff */
[----:B------:R0:W-:Y:S04]  /*6ba0*/  @!P0 STG.E desc[UR10][R28.64], R27 ;  /* 0x0000001b1c008986 */ /* 0x0001e8000c10190a */
.L_x_5427:
[----:B------:R-:W-:Y:S05]  /*6bb0*/  BSYNC.RECONVERGENT B0 ;  /* 0x0000000000007941 */ /* 0x000fea0003800200 */
.L_x_5426:
        /* <DEDUP_REMOVED lines=30> */
.L_x_5423:
        /* <DEDUP_REMOVED lines=111> */
.L_x_5431:
        /* <DEDUP_REMOVED lines=15> */
.L_x_8065:


//--------------------- .text._Z25selective_scan_fwd_kernelI32Selective_Scan_fwd_kernel_traitsILi32ELi16ELi1ELb1ELb1ELb1ELb1ELb0EN3c108BFloat16EffEEv13SSMParamsBase --------------------------
	.section	.text._Z25selective_scan_fwd_kernelI32Selective_Scan_fwd_kernel_traitsILi32ELi16ELi1ELb1ELb1ELb1ELb1ELb0EN3c108BFloat16EffEEv13SSMParamsBase,"ax",@progbits
	.align	128
        .global         _Z25selective_scan_fwd_kernelI32Selective_Scan_fwd_kernel_traitsILi32ELi16ELi1ELb1ELb1ELb1ELb1ELb0EN3c108BFloat16EffEEv13SSMParamsBase
        .type           _Z25selective_scan_fwd_kernelI32Selective_Scan_fwd_kernel_traitsILi32ELi16ELi1ELb1ELb1ELb1ELb1ELb0EN3c108BFloat16EffEEv13SSMParamsBase,@function
        .size           _Z25selective_scan_fwd_kernelI32Selective_Scan_fwd_kernel_traitsILi32ELi16ELi1ELb1ELb1ELb1ELb1ELb0EN3c108BFloat16EffEEv13SSMParamsBase,(.L_x_8066 - _Z25selective_scan_fwd_kernelI32Selective_Scan_fwd_kernel_traitsILi32ELi16ELi1ELb1ELb1ELb1ELb1ELb0EN3c108BFloat16EffEEv13SSMParamsBase)
        .other          _Z25selective_scan_fwd_kernelI32Selective_Scan_fwd_kernel_traitsILi32ELi16ELi1ELb1ELb1ELb1ELb1ELb0EN3c108BFloat16EffEEv13SSMParamsBase,@"STO_CUDA_ENTRY STV_DEFAULT"
_Z25selective_scan_fwd_kernelI32Selective_Scan_fwd_kernel_traitsILi32ELi16ELi1ELb1ELb1ELb1ELb1ELb0EN3c108BFloat16EffEEv13SSMParamsBase:
.text._Z25selective_scan_fwd_kernelI32Selective_Scan_fwd_kernel_traitsILi32ELi16ELi1ELb1ELb1ELb1ELb1ELb0EN3c108BFloat16EffEEv13SSMParamsBase:
        /* <DEDUP_REMOVED lines=38> */
.L_x_5432:
        /* <DEDUP_REMOVED lines=18> */
[----:B-1----:R-:W-:-:S04]  /*0380*/  VIADD R2, R4, 0xffffffe ;  /* 0x0ffffffe04027836 */ /* 0x002fc80000000000 */
        /* <DEDUP_REMOVED lines=16> */
[----:B------:R-:W-:Y:S01]  /*0490*/  @!P4 IMAD.IADD R5, R5, 0x1, -R14 ;  /* 0x000000010505c824 */ /* 0x000fe200078e0a0e */
[----:B------:R-:W-:Y:S01]  /*04a0*/  @!P4 IADD3 R4, PT, PT, R4, 0x1, RZ ;  /* 0x000000010404c810 */ /* 0x000fe20007ffe0ff */
[----:B0-----:R-:W-:Y:S01]  /*04b0*/  IMAD.WIDE.U32 R2, R77, R6, RZ ;  /* 0x000000064d027225 */ /* 0x001fe200078e00ff */
[----:B------:R-:W-:Y:S02]  /*04c0*/  ISETP.NE.AND P4, PT, R18, RZ, PT ;  /* 0x000000ff1200720c */ /* 0x000fe40003f85270 */
[----:B------:R-:W-:Y:S01]  /*04d0*/  ISETP.GE.U32.AND P5, PT, R5, R14, PT ;  /* 0x0000000e0500720c */ /* 0x000fe20003fa6070 */
[----:B------:R-:W-:Y:S01]  /*04e0*/  IMAD R3, R77, R7, R3 ;  /* 0x000000074d037224 */ /* 0x000fe200078e0203 */
[----:B------:R-:W-:Y:S01]  /*04f0*/  LOP3.LUT R5, R75, R18, RZ, 0x3c, !PT ;  /* 0x000000124b057212 */ /* 0x000fe200078e3cff */
[----:B------:R-:W-:-:S03]  /*0500*/  IMAD.WIDE.U32 R6, R77, R16, RZ ;  /* 0x000000104d067225 */ /* 0x000fc600078e00ff */
        /* <DEDUP_REMOVED lines=40> */
.L_x_5433:
        /* <DEDUP_REMOVED lines=11> */
.L_x_5434:
        /* <DEDUP_REMOVED lines=70> */
.L_x_5435:
        /* <DEDUP_REMOVED lines=28> */
[----:B------:R-:W-:-:S04]  /*0e60*/  @!P3 LOP3.LUT R3, RZ, R61, RZ, 0x33, !PT ;  /* 0x0000003dff03b212 */ /* 0x000fc800078e33ff */
[----:B------:R-:W-:-:S07]  /*0e70*/  MOV R90, R3 ;  /* 0x00000003005a7202 */ /* 0x000fce0000000f00 */
.L_x_5436:
[----:B------:R-:W-:-:S13]  /*0e80*/  ISETP.GE.AND P0, PT, R90, 0x1, PT ;  /* 0x000000015a00780c */ /* 0x000fda0003f06270 */
[----:B------:R-:W-:Y:S05]  /*0e90*/  @!P0 EXIT ;  /* 0x000000000000894d */ /* 0x000fea0003800000 */
[----:B------:R-:W0:Y:S01]  /*0ea0*/  S2R R59, SR_TID.X ;  /* 0x00000000003b7919 */ /* 0x000e220000002100 */
[----:B------:R-:W1:Y:S01]  /*0eb0*/  LDC.64 R4, c[0x0][0x470] ;  /* 0x00011c00ff047b82 */ /* 0x000e620000000a00 */
[----:B------:R-:W2:Y:S01]  /*0ec0*/  LDCU.64 UR4, c[0x0][0x3b0] ;  /* 0x00007600ff0477ac */ /* 0x000ea20008000a00 */
[----:B------:R-:W-:Y:S02]  /*0ed0*/  HFMA2 R53, -RZ, RZ, 0, 0 ;  /* 0x00000000ff357431 */ /* 0x000fe400000001ff */
[----:B------:R-:W-:Y:S01]  /*0ee0*/  VIADD R86, R90, 0xffffffff ;  /* 0xffffffff5a567836 */ /* 0x000fe20000000000 */
[----:B------:R-:W-:Y:S01]  /*0ef0*/  MOV R82, RZ ;  /* 0x000000ff00527202 */ /* 0x000fe20000000f00 */
[----:B------:R-:W-:Y:S02]  /*0f00*/  IMAD.WIDE R28, R10, 0x4, RZ ;  /* 0x000000040a1c7825 */ /* 0x000fe400078e02ff */
[----:B------:R-:W3:Y:S02]  /*0f10*/  LDC.64 R30, c[0x0][0x4e8] ;  /* 0x00013a00ff1e7b82 */ /* 0x000ee40000000a00 */
        /* <DEDUP_REMOVED lines=27> */
.L_x_5476:
[----:B0-----:R-:W0:Y:S02]  /*10d0*/  LDC.64 R4, c[0x0][0x4f8] ;  /* 0x00013e00ff047b82 */ /* 0x001e240000000a00 */
        /* <DEDUP_REMOVED lines=8> */
[----:B------:R-:W-:Y:S02]  /*1160*/  @!P0 IADD3 R6, PT, PT, -R82, RZ, RZ ;  /* 0x000000ff52068210 */ /* 0x000fe40007ffe1ff */
[----:B------:R-:W-:Y:S02]  /*1170*/  MOV R20, R100 ;  /* 0x0000006400147202 */ /* 0x000fe40000000f00 */
[----:B------:R-:W-:-:S02]  /*1180*/  MOV R21, R81 ;  /* 0x0000005100157202 */ /* 0x000fc40000000f00 */
        /* <DEDUP_REMOVED lines=33> */
[C---:B------:R-:W-:Y:S01]  /*13a0*/  IMAD.U32 R34, R17.reuse, 0x10000, RZ ;  /* 0x0001000011227824 */ /* 0x040fe200078e00ff */
[----:B------:R-:W-:Y:S02]  /*13b0*/  SHF.L.U32 R16, R16, 0x10, RZ ;  /* 0x0000001010107819 */ /* 0x000fe400000006ff */
[----:B------:R-:W-:Y:S01]  /*13c0*/  SHF.L.U32 R26, R26, 0x10, RZ ;  /* 0x000000101a1a7819 */ /* 0x000fe200000006ff */
[--C-:B------:R-:W-:Y:S01]  /*13d0*/  FADD.FTZ R103, R34, R63.reuse ;  /* 0x0000003f22677221 */ /* 0x100fe20000010000 */
[----:B------:R-:W-:Y:S01]  /*13e0*/  SHF.L.U32 R24, R18, 0x10, RZ ;  /* 0x0000001012187819 */ /* 0x000fe200000006ff */
[----:B------:R-:W-:Y:S01]  /*13f0*/  FADD.FTZ R107, R16, R63 ;  /* 0x0000003f106b7221 */ /* 0x000fe20000010000 */
[----:B------:R-:W-:Y:S01]  /*1400*/  PRMT R17, R17, 0x7632, R17 ;  /* 0x0000763211117816 */ /* 0x000fe20000000011 */
[--C-:B------:R-:W-:Y:S01]  /*1410*/  FADD.FTZ R105, R26, R63.reuse ;  /* 0x0000003f1a697221 */ /* 0x100fe20000010000 */
[----:B------:R-:W-:Y:S01]  /*1420*/  FSETP.GTU.FTZ.AND P4, PT, R103, 20, PT ;  /* 0x41a000006700780b */ /* 0x000fe20003f9c000 */
[----:B------:R-:W-:Y:S01]  /*1430*/  FADD.FTZ R101, R24, R63 ;  /* 0x0000003f18657221 */ /* 0x000fe20000010000 */
[----:B------:R-:W-:-:S02]  /*1440*/  FSETP.GTU.FTZ.AND P0, PT, R107, 20, PT ;  /* 0x41a000006b00780b */ /* 0x000fc40003f1c000 */
[----:B------:R-:W-:Y:S02]  /*1450*/  SHF.L.U32 R16, R17, 0x10, RZ ;  /* 0x0000001011107819 */ /* 0x000fe400000006ff */
[----:B0-----:R-:W-:Y:S02]  /*1460*/  ISETP.EQ.OR P5, PT, RZ, UR5, P0 ;  /* 0x00000005ff007c0c */ /* 0x001fe400087a2670 */
        /* <DEDUP_REMOVED lines=35> */
.L_x_5438:
[----:B------:R-:W-:Y:S05]  /*16a0*/  BSYNC.RECONVERGENT B0 ;  /* 0x0000000000007941 */ /* 0x000fea0003800200 */
.L_x_5437:
        /* <DEDUP_REMOVED lines=36> */
.L_x_5440:
[----:B------:R-:W-:Y:S05]  /*18f0*/  BSYNC.RECONVERGENT B0 ;  /* 0x0000000000007941 */ /* 0x000fea0003800200 */
.L_x_5439:
        /* <DEDUP_REMOVED lines=37> */
.L_x_5442:
[----:B------:R-:W-:Y:S05]  /*1b50*/  BSYNC.RECONVERGENT B0 ;  /* 0x0000000000007941 */ /* 0x000fea0003800200 */
.L_x_5441:
        /* <DEDUP_REMOVED lines=36> */
.L_x_5444:
[----:B------:R-:W-:Y:S05]  /*1da0*/  BSYNC.RECONVERGENT B0 ;  /* 0x0000000000007941 */ /* 0x000fea0003800200 */
.L_x_5443:
[----:B------:R-:W-:Y:S01]  /*1db0*/  ISETP.EQ.OR P3, PT, RZ, UR5, P3 ;  /* 0x00000005ff007c0c */ /* 0x000fe20009f62670 */
[----:B------:R-:W-:Y:S01]  /*1dc0*/  IMAD.U32 R16, R19, 0x10000, RZ ;  /* 0x0001000013107824 */ /* 0x000fe200078e00ff */
        /* <DEDUP_REMOVED lines=35> */
.L_x_5446:
[----:B------:R-:W-:Y:S05]  /*2000*/  BSYNC.RECONVERGENT B0 ;  /* 0x0000000000007941 */ /* 0x000fea0003800200 */
.L_x_5445:
[----:B------:R-:W-:Y:S01]  /*2010*/  IMAD.U32 R118, R5, 0x10000, RZ ;  /* 0x0001000005767824 */ /* 0x000fe200078e00ff */
        /* <DEDUP_REMOVED lines=36> */
.L_x_5448:
[----:B------:R-:W-:Y:S05]  /*2260*/  BSYNC.RECONVERGENT B0 ;  /* 0x0000000000007941 */ /* 0x000fea0003800200 */
.L_x_5447:
[----:B------:R-:W-:Y:S01]  /*2270*/  ISETP.EQ.OR P6, PT, RZ, UR5, P0 ;  /* 0x00000005ff007c0c */ /* 0x000fe200087c2670 */
[----:B------:R-:W-:Y:S01]  /*2280*/  IMAD.U32 R18, R18, 0x10000, RZ ;  /* 0x0001000012127824 */ /* 0x000fe200078e00ff */
[----:B------:R-:W-:Y:S01]  /*2290*/  BSSY.RECONVERGENT B0, `(.L_x_5449) ;  /* 0x0000025000007945 */ /* 0x000fe20003800200 */
[----:B------:R-:W-:Y:S01]  /*22a0*/  FSETP.GTU.FTZ.AND P5, PT, R118, 20, PT ;  /* 0x41a000007600780b */ /* 0x000fe20003fbc000 */
[----:B------:R-:W-:Y:S01]  /*22b0*/  IMAD.WIDE.U32 R22, R49, 0x2, R22 ;  /* 0x0000000231167825 */ /* 0x000fe200078e0016 */
[----:B------:R-:W-:-:S03]  /*22c0*/  ISETP.EQ.OR P0, PT, RZ, UR5, P3 ;  /* 0x00000005ff007c0c */ /* 0x000fc60009f02670 */
        /* <DEDUP_REMOVED lines=33> */
.L_x_5450:
[----:B------:R-:W-:Y:S05]  /*24e0*/  BSYNC.RECONVERGENT B0 ;  /* 0x0000000000007941 */ /* 0x000fea0003800200 */
.L_x_5449:
[----:B------:R-:W-:Y:S01]  /*24f0*/  SHF.L.U32 R120, R6, 0x10, RZ ;  /* 0x0000001006787819 */ /* 0x000fe200000006ff */
[----:B------:R-:W-:Y:S01]  /*2500*/  BSSY.RECONVERGENT B0, `(.L_x_5451) ;  /* 0x0000026000007945 */ /* 0x000fe20003800200 */
[----:B------:R-:W-:Y:S02]  /*2510*/  FSETP.GTU.FTZ.AND P3, PT, R119, 20, PT ;  /* 0x41a000007700780b */ /* 0x000fe40003f7c000 */
[----:B------:R-:W-:Y:S01]  /*2520*/  MOV R81, R21 ;  /* 0x0000001500517202 */ /* 0x000fe20000000f00 */
[----:B------:R-:W-:Y:S01]  /*2530*/  FADD.FTZ R120, R120, R63 ;  /* 0x0000003f78787221 */ /* 0x000fe20000010000 */
[----:B------:R-:W-:Y:S02]  /*2540*/  MOV R98, R22 ;  /* 0x0000001600627202 */ /* 0x000fe40000000f00 */
[----:B------:R-:W-:Y:S02]  /*2550*/  MOV R79, R23 ;  /* 0x00000017004f7202 */ /* 0x000fe40000000f00 */
        /* <DEDUP_REMOVED lines=32> */
.L_x_5452:
[----:B------:R-:W-:Y:S05]  /*2760*/  BSYNC.RECONVERGENT B0 ;  /* 0x0000000000007941 */ /* 0x000fea0003800200 */
.L_x_5451:
        /* <DEDUP_REMOVED lines=41> */
.L_x_5454:
[----:B------:R-:W-:Y:S05]  /*2a00*/  BSYNC.RECONVERGENT B0 ;  /* 0x0000000000007941 */ /* 0x000fea0003800200 */
.L_x_5453:
[----:B------:R-:W-:Y:S01]  /*2a10*/  IMAD.U32 R122, R7, 0x10000, RZ ;  /* 0x00010000077a7824 */ /* 0x000fe200078e00ff */
        /* <DEDUP_REMOVED lines=38> */
.L_x_5456:
[----:B------:R-:W-:Y:S05]  /*2c80*/  BSYNC.RECONVERGENT B0 ;  /* 0x0000000000007941 */ /* 0x000fea0003800200 */
.L_x_5455:
[----:B------:R-:W-:Y:S01]  /*2c90*/  ISETP.EQ.OR P6, PT, RZ, UR5, P5 ;  /* 0x00000005ff007c0c */ /* 0x000fe2000afc2670 */
[----:B------:R-:W-:Y:S01]  /*2ca0*/  BSSY.RECONVERGENT B0, `(.L_x_5457) ;  /* 0x0000028000007945 */ /* 0x000fe20003800200 */
[----:B------:R-:W-:Y:S02]  /*2cb0*/  SHF.L.U32 R20, R21, 0x10, RZ ;  /* 0x0000001015147819 */ /* 0x000fe400000006ff */
[----:B------:R-:W-:Y:S02]  /*2cc0*/  SHF.L.U32 R6, R8, 0x10, RZ ;  /* 0x0000001008067819 */ /* 0x000fe400000006ff */
[----:B------:R-:W-:Y:S01]  /*2cd0*/  FSETP.GTU.FTZ.AND P3, PT, R122, 20, PT ;  /* 0x41a000007a00780b */ /* 0x000fe20003f7c000 */
[----:B------:R-:W-:Y:S01]  /*2ce0*/  FADD.FTZ R123, R20, R63 ;  /* 0x0000003f147b7221 */ /* 0x000fe20000010000 */
[----:B------:R-:W-:Y:S02]  /*2cf0*/  ISETP.EQ.OR P5, PT, RZ, UR5, P4 ;  /* 0x00000005ff007c0c */ /* 0x000fe4000a7a2670 */
[----:B------:R-:W-:-:S02]  /*2d00*/  PRMT R15, R15, 0x7632, R15 ;  /* 0x000076320f0f7816 */ /* 0x000fc4000000000f */
[----:B------:R-:W-:Y:S02]  /*2d10*/  PRMT R21, R7, 0x7632, R21 ;  /* 0x0000763207157816 */ /* 0x000fe40000000015 */
        /* <DEDUP_REMOVED lines=32> */
.L_x_5458:
[----:B------:R-:W-:Y:S05]  /*2f20*/  BSYNC.RECONVERGENT B0 ;  /* 0x0000000000007941 */ /* 0x000fea0003800200 */
.L_x_5457:
[----:B------:R-:W-:Y:S01]  /*2f30*/  SHF.L.U32 R124, R21, 0x10, RZ ;  /* 0x00000010157c7819 */ /* 0x000fe200000006ff */
[----:B------:R-:W-:Y:S01]  /*2f40*/  BSSY.RECONVERGENT B0, `(.L_x_5459) ;  /* 0x0000026000007945 */ /* 0x000fe20003800200 */
[----:B------:R-:W-:Y:S02]  /*2f50*/  SHF.L.U32 R135, R9, 0x10, RZ ;  /* 0x0000001009877819 */ /* 0x000fe400000006ff */
[----:B------:R-:W-:Y:S01]  /*2f60*/  FSETP.GTU.FTZ.AND P4, PT, R123, 20, PT ;  /* 0x41a000007b00780b */ /* 0x000fe20003f9c000 */
[----:B------:R-:W-:Y:S01]  /*2f70*/  FADD.FTZ R124, R124, R63 ;  /* 0x0000003f7c7c7221 */ /* 0x000fe20000010000 */
[----:B------:R-:W-:Y:S02]  /*2f80*/  PRMT R9, R9, 0x7632, R9 ;  /* 0x0000763209097816 */ /* 0x000fe40000000009 */
        /* <DEDUP_REMOVED lines=33> */
.L_x_5460:
[----:B------:R-:W-:Y:S05]  /*31a0*/  BSYNC.RECONVERGENT B0 ;  /* 0x0000000000007941 */ /* 0x000fea0003800200 */
.L_x_5459:
        /* <DEDUP_REMOVED lines=43> */
.L_x_5462:
[----:B------:R-:W-:Y:S05]  /*3460*/  BSYNC.RECONVERGENT B0 ;  /* 0x0000000000007941 */ /* 0x000fea0003800200 */
.L_x_5461:
        /* <DEDUP_REMOVED lines=32> */
.L_x_5464:
[----:B------:R-:W-:Y:S05]  /*3670*/  BSYNC.RECONVERGENT B0 ;  /* 0x0000000000007941 */ /* 0x000fea0003800200 */
.L_x_5463:
        /* <DEDUP_REMOVED lines=32> */
.L_x_5466:
[----:B------:R-:W-:Y:S05]  /*3880*/  BSYNC.RECONVERGENT B0 ;  /* 0x0000000000007941 */ /* 0x000fea0003800200 */
.L_x_5465:
        /* <DEDUP_REMOVED lines=32> */
.L_x_5468:
[----:B------:R-:W-:Y:S05]  /*3a90*/  BSYNC.RECONVERGENT B0 ;  /* 0x0000000000007941 */ /* 0x000fea0003800200 */
.L_x_5467:
        /* <DEDUP_REMOVED lines=61> */
[----:B-1----:R-:W-:Y:S01]  /*3e70*/  IADD3 R9, PT, PT, R5, 0xffffffe, RZ ;  /* 0x0ffffffe05097810 */ /* 0x002fe20007ffe0ff */
[----:B------:R-:W-:-:S02]  /*3e80*/  IMAD.MOV R5, RZ, RZ, -R8 ;  /* 0x000000ffff057224 */ /* 0x000fc400078e0a08 */
[----:B------:R-:W-:Y:S01]  /*3e90*/  HFMA2 R8, -RZ, RZ, 0, 0 ;  /* 0x00000000ff087431 */ /* 0x000fe200000001ff */
[----:B------:R-:W-:Y:S01]  /*3ea0*/  IADD3.X R37, PT, PT, R3, R73, RZ, P4, !PT ;  /* 0x0000004903257210 */ /* 0x000fe200027fe4ff */
[----:B------:R-:W1:Y:S01]  /*3eb0*/  LDCU.64 UR12, c[0x0][0x450] ;  /* 0x00008a00ff0c77ac */ /* 0x000e620008000a00 */
[----:B0-----:R-:W-:Y:S01]  /*3ec0*/  SHF.L.U64.HI R39, R38, 0x1, R39 ;  /* 0x0000000126277819 */ /* 0x001fe20000010227 */
[----:B------:R-:W0:Y:S01]  /*3ed0*/  F2I.FTZ.U32.TRUNC.NTZ R9, R9 ;  /* 0x0000000900097305 */ /* 0x000e22000021f000 */
[----:B--2---:R-:W-:Y:S01]  /*3ee0*/  SHF.L.U64.HI R41, R40, 0x2, R41 ;  /* 0x0000000228297819 */ /* 0x004fe20000010229 */
[----:B------:R-:W2:Y:S01]  /*3ef0*/  LDCU.64 UR14, c[0x0][0x460] ;  /* 0x00008c00ff0e77ac */ /* 0x000ea20008000a00 */
[----:B---3--:R-:W-:Y:S01]  /*3f00*/  SHF.L.U64.HI R43, R42, 0x1, R43 ;  /* 0x000000012a2b7819 */ /* 0x008fe2000001022b */
[----:B------:R-:W-:Y:S01]  /*3f10*/  UMOV UR4, URZ ;  /* 0x000000ff00047c82 */ /* 0x000fe20008000000 */
[----:B----4-:R-:W-:Y:S01]  /*3f20*/  SHF.L.U64.HI R45, R44, 0x2, R45 ;  /* 0x000000022c2d7819 */ /* 0x010fe2000001022d */
[----:B------:R-:W-:Y:S01]  /*3f30*/  UMOV UR5, URZ ;  /* 0x000000ff00057c82 */ /* 0x000fe20008000000 */
[----:B0-----:R-:W-:-:S05]  /*3f40*/  IADD3 R7, PT, PT, RZ, -R9, RZ ;  /* 0x80000009ff077210 */ /* 0x001fca0007ffe0ff */
        /* <DEDUP_REMOVED lines=11> */
[----:B------:R-:W-:-:S05]  /*4000*/  @P5 IADD3 R145, PT, PT, R145, 0x1, RZ ;  /* 0x0000000191915810 */ /* 0x000fca0007ffe0ff */
[----:B------:R-:W-:Y:S01]  /*4010*/  @!P3 IMAD.MOV R145, RZ, RZ, -R145 ;  /* 0x000000ffff91b224 */ /* 0x000fe200078e0a91 */
[----:B-12---:R-:W-:-:S07]  /*4020*/  @!P0 LOP3.LUT R145, RZ, R61, RZ, 0x33, !PT ;  /* 0x0000003dff918212 */ /* 0x006fce00078e33ff */
.L_x_5475:
        /* <DEDUP_REMOVED lines=20> */
[----:B------:R-:W-:Y:S01]  /*4170*/  IMAD.U32 R150, R5, 0x10000, RZ ;  /* 0x0001000005967824 */ /* 0x000fe200078e00ff */
[----:B------:R-:W-:Y:S01]  /*4180*/  SHF.L.U32 R152, R6, 0x10, RZ ;  /* 0x0000001006987819 */ /* 0x000fe200000006ff */
[----:B----4-:R-:W-:Y:S01]  /*4190*/  FMUL.FTZ R6, R146, 1.4426950216293334961 ;  /* 0x3fb8aa3b92067820 */ /* 0x010fe20000410000 */
[C---:B------:R-:W-:Y:S01]  /*41a0*/  PRMT R148, R4.reuse, 0x7632, R148 ;  /* 0x0000763204947816 */ /* 0x040fe20000000094 */
[----:B-1----:R-:W-:Y:S01]  /*41b0*/  IMAD.U32 R166, R11, 0x10000, RZ ;  /* 0x000100000ba67824 */ /* 0x002fe200078e00ff */
[----:B------:R-:W-:Y:S02]  /*41c0*/  SHF.L.U32 R156, R4, 0x10, RZ ;  /* 0x00000010049c7819 */ /* 0x000fe400000006ff */
[----:B------:R-:W-:Y:S01]  /*41d0*/  PRMT R4, R5, 0x7632, R4 ;  /* 0x0000763205047816 */ /* 0x000fe20000000004 */
[----:B------:R-:W-:Y:S01]  /*41e0*/  FMUL.FTZ R5, R6, R105 ;  /* 0x0000006906057220 */ /* 0x000fe20000410000 */
[----:B------:R-:W-:Y:S01]  /*41f0*/  PRMT R164, R11, 0x7632, R164 ;  /* 0x000076320ba47816 */ /* 0x000fe200000000a4 */
[----:B------:R-:W-:Y:S01]  /*4200*/  FMUL.FTZ R156, R125, R156 ;  /* 0x0000009c7d9c7220 */ /* 0x000fe20000410000 */
[C---:B------:R-:W-:Y:S01]  /*4210*/  PRMT R160, R9.reuse, 0x7632, R160 ;  /* 0x0000763209a07816 */ /* 0x040fe200000000a0 */
[----:B------:R0:W1:Y:S01]  /*4220*/  MUFU.EX2 R11, R5 ;  /* 0x00000005000b7308 */ /* 0x0000620000000800 */
[----:B------:R-:W-:-:S02]  /*4230*/  SHF.L.U32 R146, R9, 0x10, RZ ;  /* 0x0000001009927819 */ /* 0x000fc400000006ff */
[C---:B------:R-:W-:Y:S02]  /*4240*/  PRMT R9, R10.reuse, 0x7632, R9 ;  /* 0x000076320a097816 */ /* 0x040fe40000000009 */
[----:B------:R-:W-:Y:S01]  /*4250*/  SHF.L.U32 R162, R10, 0x10, RZ ;  /* 0x000000100aa27819 */ /* 0x000fe200000006ff */
[----:B------:R-:W-:Y:S01]  /*4260*/  FMUL.FTZ R10, R6, R103 ;  /* 0x00000067060a7220 */ /* 0x000fe20000410000 */
[----:B------:R-:W-:Y:S01]  /*4270*/  SHF.L.U32 R151, R151, 0x10, RZ ;  /* 0x0000001097977819 */ /* 0x000fe200000006ff */
[----:B------:R-:W-:Y:S01]  /*4280*/  FMUL.FTZ R146, R135, R146 ;  /* 0x0000009287927220 */ /* 0x000fe20000410000 */
[----:B0-----:R-:W-:Y:S01]  /*4290*/  SHF.L.U32 R5, R148, 0x10, RZ ;  /* 0x0000001094057819 */ /* 0x001fe200000006ff */
[----:B------:R-:W-:Y:S01]  /*42a0*/  FMUL.FTZ R148, R6, R119 ;  /* 0x0000007706947220 */ /* 0x000fe20000410000 */
[C---:B------:R-:W-:Y:S02]  /*42b0*/  PRMT R154, R7.reuse, 0x7632, R154 ;  /* 0x00007632079a7816 */ /* 0x040fe4000000009a */
[----:B------:R-:W-:Y:S01]  /*42c0*/  SHF.L.U32 R158, R7, 0x10, RZ ;  /* 0x00000010079e7819 */ /* 0x000fe200000006ff */
[----:B------:R-:W-:Y:S01]  /*42d0*/  FMUL.FTZ R5, R126, R5 ;  /* 0x000000057e057220 */ /* 0x000fe20000410000 */
[C---:B------:R-:W-:Y:S01]  /*42e0*/  PRMT R7, R8.reuse, 0x7632, R7 ;  /* 0x0000763208077816 */ /* 0x040fe20000000007 */
[----:B------:R-:W-:Y:S01]  /*42f0*/  MUFU.EX2 R148, R148 ;  /* 0x0000009400947308 */ /* 0x000fe20000000800 */
[----:B------:R-:W-:-:S02]  /*4300*/  SHF.L.U32 R8, R8, 0x10, RZ ;  /* 0x0000001008087819 */ /* 0x000fc400000006ff */
[----:B-1----:R-:W-:Y:S02]  /*4310*/  FSEL R11, R11, 1, !P6 ;  /* 0x3f8000000b0b7808 */ /* 0x002fe40007000000 */
[----:B------:R-:W-:Y:S01]  /*4320*/  SHF.L.U32 R7, R7, 0x10, RZ ;  /* 0x0000001007077819 */ /* 0x000fe200000006ff */
[----:B------:R-:W-:Y:S01]  /*4330*/  FMUL.FTZ R8, R133, R8 ;  /* 0x0000000885087220 */ /* 0x000fe20000410000 */
[----:B------:R-:W-:Y:S02]  /*4340*/  SHF.L.U32 R9, R9, 0x10, RZ ;  /* 0x0000001009097819 */ /* 0x000fe400000006ff */
[----:B------:R-:W-:Y:S01]  /*4350*/  SHF.L.U32 R171, R164, 0x10, RZ ;  /* 0x00000010a4ab7819 */ /* 0x000fe200000006ff */
[----:B------:R-:W-:Y:S02]  /*4360*/  FMUL.FTZ R7, R134, R7 ;  /* 0x0000000786077220 */ /* 0x000fe40000410000 */
[----:B------:R-:W-:Y:S02]  /*4370*/  FMUL.FTZ R9, R138, R9 ;  /* 0x000000098a097220 */ /* 0x000fe40000410000 */
[----:B------:R-:W-:Y:S01]  /*4380*/  FMUL.FTZ R172, R140, R171 ;  /* 0x000000ab8cac7220 */ /* 0x000fe20000410000 */
[----:B--2---:R0:W-:Y:S04]  /*4390*/  STS.128 [R48+0x420], R12 ;  /* 0x0004200c30007388 */ /* 0x0041e80000000c00 */
[----:B---3--:R1:W-:Y:S01]  /*43a0*/  STS.128 [R48+0x620], R16 ;  /* 0x0006201030007388 */ /* 0x0083e20000000c00 */
[----:B------:R-:W-:-:S03]  /*43b0*/  NOP ;  /* 0x0000000000007918 */ /* 0x000fc60000000000 */
[----:B------:R-:W2:Y:S04]  /*43c0*/  LDS.128 R24, [R0+0x430] ;  /* 0x0004300000187984 */ /* 0x000ea80000000c00 */
[----:B------:R-:W3:Y:S01]  /*43d0*/  LDS.128 R20, [R0+0x420] ;  /* 0x0004200000147984 */ /* 0x000ee20000000c00 */
[C---:B0-----:R-:W-:Y:S01]  /*43e0*/  FMUL.FTZ R14, R6.reuse, R109 ;  /* 0x0000006d060e7220 */ /* 0x041fe20000410000 */
[----:B------:R0:W4:Y:S01]  /*43f0*/  MUFU.EX2 R13, R10 ;  /* 0x0000000a000d7308 */ /* 0x0001220000000800 */
[----:B------:R-:W-:Y:S01]  /*4400*/  FMUL.FTZ R12, R127, R150 ;  /* 0x000000967f0c7220 */ /* 0x000fe20000410000 */
[C---:B------:R-:W-:Y:S01]  /*4410*/  FMUL.FTZ R150, R6.reuse, R121 ;  /* 0x0000007906967220 */ /* 0x040fe20000410000 */
[----:B-1----:R-:W-:Y:S01]  /*4420*/  FMUL.FTZ R16, R6, R101 ;  /* 0x0000006506107220 */ /* 0x002fe20000410000 */
[----:B------:R-:W1:Y:S02]  /*4430*/  MUFU.EX2 R149, R14 ;  /* 0x0000000e00957308 */ /* 0x000e640000000800 */
[----:B------:R-:W-:-:S02]  /*4440*/  FSEL R12, R12, RZ, !P0 ;  /* 0x000000ff0c0c7208 */ /* 0x000fc40004000000 */
[----:B------:R5:W1:Y:S01]  /*4450*/  MUFU.EX2 R18, R16 ;  /* 0x0000001000127308 */ /* 0x000a620000000800 */
[----:B0-----:R-:W-:Y:S02]  /*4460*/  FSEL R10, R5, RZ, !P6 ;  /* 0x000000ff050a7208 */ /* 0x001fe40007000000 */
[----:B------:R-:W-:Y:S01]  /*4470*/  SHF.L.U32 R5, R4, 0x10, RZ ;  /* 0x0000001004057819 */ /* 0x000fe200000006ff */
[----:B------:R-:W-:Y:S01]  /*4480*/  FMUL.FTZ R4, R130, R151 ;  /* 0x0000009782047220 */ /* 0x000fe20000410000 */
[----:B------:R-:W-:Y:S02]  /*4490*/  ISETP.GE.U32.AND P6, PT, R70, R49, PT ;  /* 0x000000314600720c */ /* 0x000fe40003fc6070 */
[----:B----4-:R-:W-:Y:S01]  /*44a0*/  FSEL R13, R13, 1, !P0 ;  /* 0x3f8000000d0d7808 */ /* 0x010fe20004000000 */
[----:B------:R-:W-:Y:S01]  /*44b0*/  FMUL.FTZ R5, R128, R5 ;  /* 0x0000000580057220 */ /* 0x000fe20000410000 */
[----:B------:R-:W-:Y:S01]  /*44c0*/  ISETP.GE.U32.AND P0, PT, R68, R49, PT ;  /* 0x000000314400720c */ /* 0x000fe20003f06070 */
[----:B-----5:R-:W-:Y:S01]  /*44d0*/  FMUL.FTZ R16, R129, R152 ;  /* 0x0000009881107220 */ /* 0x020fe20000410000 */
[----:B-1----:R-:W-:Y:S01]  /*44e0*/  FSEL R149, R149, 1, !P3 ;  /* 0x3f80000095957808 */ /* 0x002fe20005800000 */
[----:B------:R0:W-:Y:S01]  /*44f0*/  MUFU.EX2 R152, R150 ;  /* 0x0000009600987308 */ /* 0x0001e20000000800 */
[----:B------:R-:W-:Y:S01]  /*4500*/  FSEL R14, R5, RZ, !P3 ;  /* 0x000000ff050e7208 */ /* 0x000fe20005800000 */
[----:B------:R-:W-:Y:S01]  /*4510*/  IMAD.U32 R5, R154, 0x10000, RZ ;  /* 0x000100009a057824 */ /* 0x000fe200078e00ff */
[----:B------:R-:W-:-:S02]  /*4520*/  FSEL R151, R18, 1, !P4 ;  /* 0x3f80000012977808 */ /* 0x000fc40006000000 */
[----:B------:R-:W-:Y:S01]  /*4530*/  FSEL R18, R4, RZ, !P5 ;  /* 0x000000ff04127208 */ /* 0x000fe20006800000 */
[----:B------:R-:W-:Y:S01]  /*4540*/  FMUL.FTZ R4, R6, R118 ;  /* 0x0000007606047220 */ /* 0x000fe20000410000 */
[----:B------:R-:W-:Y:S01]  /*4550*/  ISETP.GE.U32.AND P3, PT, R66, R49, PT ;  /* 0x000000314200720c */ /* 0x000fe20003f66070 */
[----:B------:R-:W-:Y:S01]  /*4560*/  FMUL.FTZ R5, R132, R5 ;  /* 0x0000000584057220 */ /* 0x000fe20000410000 */
[----:B------:R-:W-:Y:S01]  /*4570*/  FSEL R16, R16, RZ, !P4 ;  /* 0x000000ff10107208 */ /* 0x000fe20006000000 */
[----:B0-----:R-:W-:Y:S01]  /*4580*/  FMUL.FTZ R150, R139, R166 ;  /* 0x000000a68b967220 */ /* 0x001fe20000410000 */
[----:B------:R-:W-:Y:S01]  /*4590*/  ISETP.GE.U32.AND P4, PT, R64, R49, PT ;  /* 0x000000314000720c */ /* 0x000fe20003f86070 */
[----:B------:R-:W-:Y:S01]  /*45a0*/  MUFU.EX2 R4, R4 ;  /* 0x0000000400047308 */ /* 0x000fe20000000800 */
[C---:B--2---:R-:W-:Y:S02]  /*45b0*/  PRMT R176, R24.reuse, 0x7632, R176 ;  /* 0x0000763218b07816 */ /* 0x044fe400000000b0 */
[----:B------:R-:W-:Y:S01]  /*45c0*/  SHF.L.U32 R19, R24, 0x10, RZ ;  /* 0x0000001018137819 */ /* 0x000fe200000006ff */
[----:B------:R-:W-:Y:S01]  /*45d0*/  FMUL.FTZ R24, R6, R115 ;  /* 0x0000007306187220 */ /* 0x000fe20000410000 */
[----:B------:R-:W-:-:S02]  /*45e0*/  PRMT R178, R26, 0x7632, R178 ;  /* 0x000076321ab27816 */ /* 0x000fc400000000b2 */
[----:B------:R-:W-:Y:S01]  /*45f0*/  SHF.L.U32 R147, R26, 0x10, RZ ;  /* 0x000000101a937819 */ /* 0x000fe200000006ff */
[----:B------:R-:W-:Y:S01]  /*4600*/  FMUL.FTZ R26, R6, R117 ;  /* 0x00000075061a7220 */ /* 0x000fe20000410000 */
[C---:B---3--:R-:W-:Y:S01]  /*4610*/  PRMT R174, R22.reuse, 0x7632, R174 ;  /* 0x0000763216ae7816 */ /* 0x048fe200000000ae */
[----:B------:R-:W0:Y:S01]  /*4620*/  MUFU.EX2 R24, R24 ;  /* 0x0000001800187308 */ /* 0x000e220000000800 */
[----:B------:R-:W-:Y:S01]  /*4630*/  SHF.L.U32 R17, R22, 0x10, RZ ;  /* 0x0000001016117819 */ /* 0x000fe200000006ff */
[----:B------:R-:W-:Y:S01]  /*4640*/  FMUL.FTZ R22, R6, R113 ;  /* 0x0000007106167220 */ /* 0x000fe20000410000 */
[C---:B------:R-:W-:Y:S01]  /*4650*/  PRMT R168, R20.reuse, 0x7632, R168 ;  /* 0x0000763214a87816 */ /* 0x040fe200000000a8 */
[----:B------:R-:W1:Y:S01]  /*4660*/  MUFU.EX2 R26, R26 ;  /* 0x0000001a001a7308 */ /* 0x000e620000000800 */
[----:B------:R-:W-:Y:S01]  /*4670*/  SHF.L.U32 R15, R20, 0x10, RZ ;  /* 0x00000010140f7819 */ /* 0x000fe200000006ff */
[----:B------:R-:W-:Y:S01]  /*4680*/  FMUL.FTZ R20, R6, R111 ;  /* 0x0000006f06147220 */ /* 0x000fe20000410000 */
[----:B------:R-:W-:Y:S01]  /*4690*/  FSEL R161, R148, 1, !P4 ;  /* 0x3f80000094a17808 */ /* 0x000fe20006000000 */
[----:B------:R-:W2:Y:S01]  /*46a0*/  MUFU.EX2 R22, R22 ;  /* 0x0000001600167308 */ /* 0x000ea20000000800 */
[----:B------:R-:W-:Y:S01]  /*46b0*/  FMUL.FTZ R148, R137, R162 ;  /* 0x000000a289947220 */ /* 0x000fe20000410000 */
[----:B------:R-:W-:-:S02]  /*46c0*/  PRMT R170, R21, 0x7632, R170 ;  /* 0x0000763215aa7816 */ /* 0x000fc400000000aa */
[----:B------:R-:W3:Y:S01]  /*46d0*/  MUFU.EX2 R20, R20 ;  /* 0x0000001400147308 */ /* 0x000ee20000000800 */
[----:B------:R-:W-:Y:S02]  /*46e0*/  PRMT R179, R27, 0x7632, R179 ;  /* 0x000076321bb37816 */ /* 0x000fe400000000b3 */
[----:B0-----:R-:W-:Y:S02]  /*46f0*/  FSEL R157, R24, 1, !P0 ;  /* 0x3f800000189d7808 */ /* 0x001fe40004000000 */
[----:B------:R-:W-:Y:S01]  /*4700*/  FSEL R24, R8, RZ, !P3 ;  /* 0x000000ff08187208 */ /* 0x000fe20005800000 */
[----:B------:R-:W-:Y:S01]  /*4710*/  FMUL.FTZ R8, R6, R122 ;  /* 0x0000007a06087220 */ /* 0x000fe20000410000 */
[----:B-1----:R-:W-:Y:S01]  /*4720*/  FSEL R159, R26, 1, !P3 ;  /* 0x3f8000001a9f7808 */ /* 0x002fe20005800000 */
[----:B------:R-:W-:Y:S01]  /*4730*/  IMAD.U32 R166, R179, 0x10000, RZ ;  /* 0x00010000b3a67824 */ /* 0x000fe200078e00ff */
[----:B------:R-:W-:Y:S02]  /*4740*/  ISETP.NE.AND P3, PT, R53, RZ, PT ;  /* 0x000000ff3500720c */ /* 0x000fe40003f65270 */
[----:B--2---:R-:W-:Y:S01]  /*4750*/  FSEL R155, R22, 1, !P6 ;  /* 0x3f800000169b7808 */ /* 0x004fe20007000000 */
[----:B------:R-:W-:Y:S01]  /*4760*/  MUFU.EX2 R8, R8 ;  /* 0x0000000800087308 */ /* 0x000fe20000000800 */
[----:B------:R-:W-:Y:S01]  /*4770*/  FSEL R22, R5, RZ, !P0 ;  /* 0x000000ff05167208 */ /* 0x000fe20004000000 */
[----:B------:R-:W-:Y:S01]  /*4780*/  FMUL.FTZ R5, R6, R120 ;  /* 0x0000007806057220 */ /* 0x000fe20000410000 */
[----:B---3--:R-:W-:Y:S01]  /*4790*/  FSEL R153, R20, 1, !P5 ;  /* 0x3f80000014997808 */ /* 0x008fe20006800000 */
[----:B------:R-:W-:Y:S01]  /*47a0*/  FMUL.FTZ R20, R131, R158 ;  /* 0x0000009e83147220 */ /* 0x000fe20000410000 */
[----:B------:R-:W-:Y:S01]  /*47b0*/  ISETP.GE.U32.AND P5, PT, R62, R49, PT ;  /* 0x000000313e00720c */ /* 0x000fe20003fa6070 */
[----:B------:R0:W1:Y:S01]  /*47c0*/  MUFU.EX2 R165, R5 ;  /* 0x0000000500a57308 */ /* 0x0000620000000800 */
[----:B------:R-:W-:Y:S01]  /*47d0*/  FSEL R26, R7, RZ, !P4 ;  /* 0x000000ff071a7208 */ /* 0x000fe20006000000 */
[----:B------:R-:W-:Y:S01]  /*47e0*/  FMUL.FTZ R7, R6, R123 ;  /* 0x0000007b06077220 */ /* 0x000fe20000410000 */
[----:B------:R-:W-:Y:S01]  /*47f0*/  FSEL R163, R4, 1, !P5 ;  /* 0x3f80000004a37808 */ /* 0x000fe20006800000 */
[C---:B------:R-:W-:Y:S01]  /*4800*/  FMUL.FTZ R158, R6.reuse, R124 ;  /* 0x0000007c069e7220 */ /* 0x040fe20000410000 */
[----:B------:R-:W-:Y:S01]  /*4810*/  FMUL.FTZ R6, R6, R107 ;  /* 0x0000006b06067220 */ /* 0x000fe20000410000 */
[----:B------:R-:W-:-:S02]  /*4820*/  ISETP.GE.U32.AND P4, PT, R56, R49, PT ;  /* 0x000000313800720c */ /* 0x000fc40003f86070 */
[----:B------:R-:W2:Y:S01]  /*4830*/  MUFU.EX2 R7, R7 ;  /* 0x0000000700077308 */ /* 0x000ea20000000800 */
[----:B0-----:R-:W0:Y:S01]  /*4840*/  @P3 LDS.64 R4, [UR7] ;  /* 0x00000007ff043984 */ /* 0x001e220008000a00 */
[----:B------:R-:W-:Y:S02]  /*4850*/  FSEL R146, R146, RZ, !P5 ;  /* 0x000000ff92927208 */ /* 0x000fe40006800000 */
[----:B------:R-:W3:Y:S01]  /*4860*/  MUFU.EX2 R158, R158 ;  /* 0x0000009e009e7308 */ /* 0x000ee20000000800 */
[-C--:B------:R-:W-:Y:S02]  /*4870*/  ISETP.GE.U32.AND P0, PT, R58, R49.reuse, PT ;  /* 0x000000313a00720c */ /* 0x080fe40003f06070 */
[----:B------:R-:W-:Y:S01]  /*4880*/  ISETP.GE.U32.AND P5, PT, R54, R49, PT ;  /* 0x000000313600720c */ /* 0x000fe20003fa6070 */
[----:B------:R-:W4:Y:S01]  /*4890*/  MUFU.EX2 R6, R6 ;  /* 0x0000000600067308 */ /* 0x000f220000000800 */
[----:B------:R-:W-:Y:S02]  /*48a0*/  FSEL R148, R148, RZ, !P0 ;  /* 0x000000ff94947208 */ /* 0x000fe40004000000 */
[----:B-1----:R-:W-:-:S02]  /*48b0*/  FSEL R165, R165, 1, !P0 ;  /* 0x3f800000a5a57808 */ /* 0x002fc40004000000 */
[----:B------:R-:W-:Y:S02]  /*48c0*/  FSEL R150, R150, RZ, !P5 ;  /* 0x000000ff96967208 */ /* 0x000fe40006800000 */
[----:B--2---:R-:W-:Y:S02]  /*48d0*/  FSEL R154, R7, 1, !P4 ;  /* 0x3f800000079a7808 */ /* 0x004fe40006000000 */
[----:B------:R-:W-:Y:S02]  /*48e0*/  SHF.L.U32 R7, R160, 0x10, RZ ;  /* 0x00000010a0077819 */ /* 0x000fe400000006ff */
[----:B------:R-:W-:Y:S02]  /*48f0*/  FSEL R167, R8, 1, !P5 ;  /* 0x3f80000008a77808 */ /* 0x000fe40006800000 */
[----:B------:R-:W-:Y:S01]  /*4900*/  ISETP.GE.U32.AND P0, PT, R52, R49, PT ;  /* 0x000000313400720c */ /* 0x000fe20003f06070 */
[----:B------:R-:W-:Y:S01]  /*4910*/  FMUL.FTZ R7, R136, R7 ;  /* 0x0000000788077220 */ /* 0x000fe20000410000 */
[----:B------:R-:W-:-:S02]  /*4920*/  ISETP.GE.U32.AND P5, PT, R84, R49, PT ;  /* 0x000000315400720c */ /* 0x000fc40003fa6070 */
[----:B------:R-:W-:Y:S02]  /*4930*/  FSEL R20, R20, RZ, !P6 ;  /* 0x000000ff14147208 */ /* 0x000fe40007000000 */
[----:B------:R-:W-:Y:S02]  /*4940*/  PRMT R175, R23, 0x7632, R175 ;  /* 0x0000763217af7816 */ /* 0x000fe400000000af */
[C---:B------:R-:W-:Y:S01]  /*4950*/  PRMT R177, R25.reuse, 0x7632, R177 ;  /* 0x0000763219b17816 */ /* 0x040fe200000000b1 */
[----:B------:R-:W-:Y:S01]  /*4960*/  IMAD.U32 R25, R25, 0x10000, RZ ;  /* 0x0001000019197824 */ /* 0x000fe200078e00ff */
[----:B------:R-:W-:Y:S02]  /*4970*/  ISETP.GE.U32.AND P6, PT, R60, R49, PT ;  /* 0x000000313c00720c */ /* 0x000fe40003fc6070 */
[----:B---3--:R-:W-:Y:S01]  /*4980*/  FSEL R169, R158, 1, !P0 ;  /* 0x3f8000009ea97808 */ /* 0x008fe20004000000 */
[----:B------:R-:W-:Y:S01]  /*4990*/  IMAD.U32 R158, R170, 0x10000, RZ ;  /* 0x00010000aa9e7824 */ /* 0x000fe200078e00ff */
[----:B------:R-:W-:-:S02]  /*49a0*/  FSEL R181, R156, RZ, !P5 ;  /* 0x000000ff9cb57208 */ /* 0x000fc40006800000 */
[----:B------:R-:W-:Y:S02]  /*49b0*/  SHF.L.U32 R156, R168, 0x10, RZ ;  /* 0x00000010a89c7819 */ /* 0x000fe400000006ff */
[----:B------:R-:W-:Y:S02]  /*49c0*/  SHF.L.U32 R21, R21, 0x10, RZ ;  /* 0x0000001015157819 */ /* 0x000fe400000006ff */
[----:B------:R-:W-:Y:S02]  /*49d0*/  SHF.L.U32 R23, R23, 0x10, RZ ;  /* 0x0000001017177819 */ /* 0x000fe400000006ff */
[----:B------:R-:W-:Y:S02]  /*49e0*/  SHF.L.U32 R27, R27, 0x10, RZ ;  /* 0x000000101b1b7819 */ /* 0x000fe400000006ff */
[----:B------:R-:W-:Y:S02]  /*49f0*/  FSEL R152, R152, 1, !P6 ;  /* 0x3f80000098987808 */ /* 0x000fe40007000000 */
[----:B----4-:R-:W-:-:S02]  /*4a00*/  FSEL R180, R6, 1, !P5 ;  /* 0x3f80000006b47808 */ /* 0x010fc40006800000 */
[----:B------:R-:W-:Y:S02]  /*4a10*/  FSEL R171, R7, RZ, !P6 ;  /* 0x000000ff07ab7208 */ /* 0x000fe40007000000 */
[----:B------:R-:W-:Y:S02]  /*4a20*/  FSEL R173, R9, RZ, !P4 ;  /* 0x000000ff09ad7208 */ /* 0x000fe40006000000 */
[----:B------:R-:W-:Y:S02]  /*4a30*/  FSEL R172, R172, RZ, !P0 ;  /* 0x000000ffacac7208 */ /* 0x000fe40004000000 */
[----:B------:R-:W-:Y:S02]  /*4a40*/  SHF.L.U32 R160, R174, 0x10, RZ ;  /* 0x00000010aea07819 */ /* 0x000fe400000006ff */
[----:B------:R-:W-:Y:S02]  /*4a50*/  SHF.L.U32 R162, R175, 0x10, RZ ;  /* 0x00000010afa27819 */ /* 0x000fe400000006ff */
[----:B------:R-:W-:-:S02]  /*4a60*/  SHF.L.U32 R164, R176, 0x10, RZ ;  /* 0x00000010b0a47819 */ /* 0x000fc400000006ff */
        /* <DEDUP_REMOVED lines=16> */
.L_x_5471:
[----:B------:R-:W-:Y:S01]  /*4b70*/  MOV R5, RZ ;  /* 0x000000ff00057202 */ /* 0x000fe20000000f00 */
[----:B------:R-:W-:Y:S06]  /*4b80*/  @!P2 BRA `(.L_x_5470) ;  /* 0x00000000000ca947 */ /* 0x000fec0003800000 */
[----:B------:R-:W-:Y:S01]  /*4b90*/  IMAD.MOV.U32 R6, RZ, RZ, R141 ;  /* 0x000000ffff067224 */ /* 0x000fe200078e008d */
[----:B------:R-:W-:-:S05]  /*4ba0*/  MOV R7, R142 ;  /* 0x0000008e00077202 */ /* 0x000fca0000000f00 */
[----:B------:R1:W5:Y:S02]  /*4bb0*/  LDG.E R5, desc[UR10][R6.64] ;  /* 0x0000000a06057981 */ /* 0x000364000c1e1900 */
.L_x_5470:
        /* <DEDUP_REMOVED lines=118> */
.L_x_5474:
[----:B------:R-:W-:-:S04]  /*5320*/  ISETP.NE.AND P0, PT, R53, R86, PT ;  /* 0x000000563500720c */ /* 0x000fc80003f05270 */
[----:B------:R-:W-:-:S13]  /*5330*/  ISETP.NE.OR P0, PT, R6, RZ, P0 ;  /* 0x000000ff0600720c */ /* 0x000fda0000705670 */
[----:B------:R-:W-:Y:S01]  /*5340*/  @!P0 MOV R6, R141 ;  /* 0x0000008d00068202 */ /* 0x000fe20000000f00 */
[----:B------:R-:W-:-:S05]  /*5350*/  @!P0 IMAD.MOV.U32 R7, RZ, RZ, R142 ;  /* 0x000000ffff078224 */ /* 0x000fca00078e008e */
[----:B------:R0:W-:Y:S02]  /*5360*/  @!P0 STG.E desc[UR10][R6.64], R5 ;  /* 0x0000000506008986 */ /* 0x0001e4000c10190a */
.L_x_5473:
[----:B------:R-:W-:Y:S05]  /*5370*/  BSYNC.RECONVERGENT B0 ;  /* 0x0000000000007941 */ /* 0x000fea0003800200 */
.L_x_5472:
        /* <DEDUP_REMOVED lines=30> */
.L_x_5469:
[----:B------:R-:W-:Y:S01]  /*5560*/  BAR.SYNC.DEFER_BLOCKING 0x0 ;  /* 0x0000000000007b1d */ /* 0x000fe20000010000 */
[----:B------:R-:W-:Y:S01]  /*5570*/  F2FP.BF16.F32.PACK_AB R7, R91, R110 ;  /* 0x0000006e5b07723e */ /* 0x000fe200000010ff */
[----:B------:R-:W-:Y:S01]  /*5580*/  IMAD.MOV.U32 R35, RZ, RZ, RZ ;  /* 0x000000ffff237224 */ /* 0x000fe200078e00ff */
        /* <DEDUP_REMOVED lines=37> */
[----:B------:R-:W-:Y:S01]  /*57e0*/  VIADD R53, R53, 0x1 ;  /* 0x0000000135357836 */ /* 0x000fe20000000000 */
[----:B------:R-:W-:-:S02]  /*57f0*/  IADD3 R88, PT, PT, R49, R88, RZ ;  /* 0x0000005831587210 */ /* 0x000fc40007ffe0ff */
[----:B------:R-:W-:Y:S01]  /*5800*/  IADD3 R82, PT, PT, R49, R82, RZ ;  /* 0x0000005231527210 */ /* 0x000fe20007ffe0ff */
[----:B--2---:R-:W-:Y:S04]  /*5810*/  STS.128 [R48], R4 ;  /* 0x0000000430007388 */ /* 0x004fe80000000c00 */
[----:B---3--:R-:W-:Y:S01]  /*5820*/  STS.128 [R48+0x200], R8 ;  /* 0x0002000830007388 */ /* 0x008fe20000000c00 */
[----:B------:R-:W-:-:S03]  /*5830*/  NOP ;  /* 0x0000000000007918 */ /* 0x000fc60000000000 */
[----:B------:R-:W1:Y:S04]  /*5840*/  LDS.128 R20, [R0] ;  /* 0x0000000000147984 */ /* 0x000e680000000c00 */
[----:B------:R-:W2:Y:S01]  /*5850*/  LDS.128 R24, [R0+0x10] ;  /* 0x0000100000187984 */ /* 0x000ea20000000c00 */
[----:B-1----:R-:W-:Y:S02]  /*5860*/  SHF.L.U32 R13, R21, 0x10, RZ ;  /* 0x00000010150d7819 */ /* 0x002fe400000006ff */
[----:B------:R-:W-:Y:S02]  /*5870*/  SHF.L.U32 R16, R23, 0x10, RZ ;  /* 0x0000001017107819 */ /* 0x000fe400000006ff */
[----:B------:R-:W-:Y:S01]  /*5880*/  SHF.L.U32 R40, R20, 0x10, RZ ;  /* 0x0000001014287819 */ /* 0x000fe200000006ff */
[----:B------:R-:W-:Y:S01]  /*5890*/  FMUL.FTZ R14, R13, -1.4426950216293334961 ;  /* 0xbfb8aa3b0d0e7820 */ /* 0x000fe20000410000 */
[----:B------:R-:W-:Y:S01]  /*58a0*/  PRMT R21, R21, 0x7632, R21 ;  /* 0x0000763215157816 */ /* 0x000fe20000000015 */
[----:B--2---:R-:W-:Y:S01]  /*58b0*/  IMAD.U32 R18, R25, 0x10000, RZ ;  /* 0x0001000019127824 */ /* 0x004fe200078e00ff */
[----:B------:R-:W-:Y:S01]  /*58c0*/  SHF.L.U32 R15, R22, 0x10, RZ ;  /* 0x00000010160f7819 */ /* 0x000fe200000006ff */
[----:B------:R-:W-:Y:S01]  /*58d0*/  FMUL.FTZ R5, R16, -1.4426950216293334961 ;  /* 0xbfb8aa3b10057820 */ /* 0x000fe20000410000 */
[----:B------:R-:W-:Y:S01]  /*58e0*/  SHF.L.U32 R11, R24, 0x10, RZ ;  /* 0x00000010180b7819 */ /* 0x000fe200000006ff */
[----:B------:R-:W1:Y:S01]  /*58f0*/  MUFU.EX2 R14, R14 ;  /* 0x0000000e000e7308 */ /* 0x000e620000000800 */
[----:B------:R-:W-:Y:S01]  /*5900*/  SHF.L.U32 R36, R26, 0x10, RZ ;  /* 0x000000101a247819 */ /* 0x000fe200000006ff */
[----:B------:R-:W-:Y:S01]  /*5910*/  FMUL.FTZ R12, R40, -1.4426950216293334961 ;  /* 0xbfb8aa3b280c7820 */ /* 0x000fe20000410000 */
[----:B------:R-:W-:Y:S01]  /*5920*/  PRMT R24, R24, 0x7632, R24 ;  /* 0x0000763218187816 */ /* 0x000fe20000000018 */
[----:B------:R-:W-:Y:S01]  /*5930*/  FMUL.FTZ R4, R15, -1.4426950216293334961 ;  /* 0xbfb8aa3b0f047820 */ /* 0x000fe20000410000 */
[----:B------:R-:W-:Y:S01]  /*5940*/  PRMT R26, R26, 0x7632, R26 ;  /* 0x000076321a1a7816 */ /* 0x000fe2000000001a */
[----:B------:R-:W-:Y:S01]  /*5950*/  FMUL.FTZ R17, R36, -1.4426950216293334961 ;  /* 0xbfb8aa3b24117820 */ /* 0x000fe20000410000 */
[----:B------:R-:W-:Y:S01]  /*5960*/  PRMT R38, R27, 0x7632, R38 ;  /* 0x000076321b267816 */ /* 0x000fe20000000026 */
[----:B------:R-:W-:Y:S01]  /*5970*/  FMUL.FTZ R7, R11, -1.4426950216293334961 ;  /* 0xbfb8aa3b0b077820 */ /* 0x000fe20000410000 */
[----:B------:R-:W-:Y:S01]  /*5980*/  PRMT R22, R22, 0x7632, R22 ;  /* 0x0000763216167816 */ /* 0x000fe20000000016 */
[----:B------:R2:W-:Y:S01]  /*5990*/  MUFU.EX2 R8, R5 ;  /* 0x0000000500087308 */ /* 0x0005e20000000800 */
[----:B------:R-:W-:Y:S01]  /*59a0*/  PRMT R25, R25, 0x7632, R25 ;  /* 0x0000763219197816 */ /* 0x000fe20000000019 */
[----:B------:R-:W-:Y:S01]  /*59b0*/  FMUL.FTZ R9, R18, -1.4426950216293334961 ;  /* 0xbfb8aa3b12097820 */ /* 0x000fe20000410000 */
[----:B------:R-:W-:Y:S01]  /*59c0*/  PRMT R20, R20, 0x7632, R20 ;  /* 0x0000763214147816 */ /* 0x000fe20000000014 */
[----:B------:R-:W3:Y:S01]  /*59d0*/  MUFU.EX2 R6, R4 ;  /* 0x0000000400067308 */ /* 0x000ee20000000800 */
[----:B------:R-:W-:Y:S01]  /*59e0*/  PRMT R23, R23, 0x7632, R23 ;  /* 0x0000763217177816 */ /* 0x000fe20000000017 */
[----:B-1----:R-:W-:Y:S01]  /*59f0*/  FADD.FTZ R14, R14, 1 ;  /* 0x3f8000000e0e7421 */ /* 0x002fe20000010000 */
[----:B------:R-:W-:Y:S01]  /*5a00*/  SHF.L.U32 R21, R21, 0x10, RZ ;  /* 0x0000001015157819 */ /* 0x000fe200000006ff */
[----:B------:R1:W-:Y:S01]  /*5a10*/  MUFU.EX2 R37, R17 ;  /* 0x0000001100257308 */ /* 0x0003e20000000800 */
[----:B------:R-:W-:Y:S01]  /*5a20*/  SHF.L.U32 R39, R27, 0x10, RZ ;  /* 0x000000101b277819 */ /* 0x000fe200000006ff */
[----:B------:R-:W-:Y:S01]  /*5a30*/  IMAD.U32 R23, R23, 0x10000, RZ ;  /* 0x0001000017177824 */ /* 0x000fe200078e00ff */
[----:B------:R-:W-:Y:S01]  /*5a40*/  SHF.L.U32 R24, R24, 0x10, RZ ;  /* 0x0000001018187819 */ /* 0x000fe200000006ff */
[----:B--2---:R-:W-:Y:S01]  /*5a50*/  FMUL.FTZ R5, R21, -1.4426950216293334961 ;  /* 0xbfb8aa3b15057820 */ /* 0x004fe20000410000 */
[----:B------:R-:W-:Y:S01]  /*5a60*/  SHF.L.U32 R27, R26, 0x10, RZ ;  /* 0x000000101a1b7819 */ /* 0x000fe200000006ff */
[----:B------:R-:W2:Y:S01]  /*5a70*/  MUFU.EX2 R12, R12 ;  /* 0x0000000c000c7308 */ /* 0x000ea20000000800 */
[----:B------:R-:W-:Y:S01]  /*5a80*/  SHF.L.U32 R42, R38, 0x10, RZ ;  /* 0x00000010262a7819 */ /* 0x000fe200000006ff */
[----:B------:R-:W-:Y:S01]  /*5a90*/  FMUL.FTZ R41, R39, -1.4426950216293334961 ;  /* 0xbfb8aa3b27297820 */ /* 0x000fe20000410000 */
[----:B------:R-:W-:Y:S01]  /*5aa0*/  SHF.L.U32 R22, R22, 0x10, RZ ;  /* 0x0000001016167819 */ /* 0x000fe200000006ff */
[----:B------:R4:W5:Y:S01]  /*5ab0*/  MUFU.EX2 R10, R7 ;  /* 0x00000007000a7308 */ /* 0x0009620000000800 */
[----:B------:R-:W-:Y:S01]  /*5ac0*/  SHF.L.U32 R25, R25, 0x10, RZ ;  /* 0x0000001019197819 */ /* 0x000fe200000006ff */
[----:B-1----:R-:W-:Y:S01]  /*5ad0*/  FMUL.FTZ R17, R24, -1.4426950216293334961 ;  /* 0xbfb8aa3b18117820 */ /* 0x002fe20000410000 */
[----:B------:R-:W-:Y:S01]  /*5ae0*/  SHF.L.U32 R20, R20, 0x10, RZ ;  /* 0x0000001014147819 */ /* 0x000fe200000006ff */
[----:B------:R-:W-:Y:S01]  /*5af0*/  FMUL.FTZ R38, R27, -1.4426950216293334961 ;  /* 0xbfb8aa3b1b267820 */ /* 0x000fe20000410000 */
[----:B------:R-:W-:Y:S01]  /*5b00*/  FMUL.FTZ R43, R42, -1.4426950216293334961 ;  /* 0xbfb8aa3b2a2b7820 */ /* 0x000fe20000410000 */
[----:B------:R1:W0:Y:S01]  /*5b10*/  MUFU.EX2 R19, R9 ;  /* 0x0000000900137308 */ /* 0x0002220000000800 */
[----:B------:R-:W-:Y:S01]  /*5b20*/  FMUL.FTZ R26, R25, -1.4426950216293334961 ;  /* 0xbfb8aa3b191a7820 */ /* 0x000fe20000410000 */
[----:B------:R-:W-:Y:S01]  /*5b30*/  FMUL.FTZ R4, R20, -1.4426950216293334961 ;  /* 0xbfb8aa3b14047820 */ /* 0x000fe20000410000 */
[----:B----4-:R-:W-:Y:S01]  /*5b40*/  FMUL.FTZ R7, R22, -1.4426950216293334961 ;  /* 0xbfb8aa3b16077820 */ /* 0x010fe20000410000 */
[----:B------:R-:W-:Y:S01]  /*5b50*/  MUFU.EX2 R5, R5 ;  /* 0x0000000500057308 */ /* 0x000fe20000000800 */
[----:B---3--:R-:W-:Y:S01]  /*5b60*/  FADD.FTZ R6, R6, 1 ;  /* 0x3f80000006067421 */ /* 0x008fe20000010000 */
[----:B--2---:R-:W-:Y:S01]  /*5b70*/  FADD.FTZ R12, R12, 1 ;  /* 0x3f8000000c0c7421 */ /* 0x004fe20000010000 */
[----:B------:R-:W-:Y:S01]  /*5b80*/  FADD.FTZ R37, R37, 1 ;  /* 0x3f80000025257421 */ /* 0x000fe20000010000 */
[----:B------:R-:W2:Y:S01]  /*5b90*/  MUFU.RCP R14, R14 ;  /* 0x0000000e000e7308 */ /* 0x000ea20000001000 */
[----:B-1----:R-:W-:Y:S01]  /*5ba0*/  FMUL.FTZ R9, R23, -1.4426950216293334961 ;  /* 0xbfb8aa3b17097820 */ /* 0x002fe20000410000 */
[----:B-----5:R-:W-:Y:S01]  /*5bb0*/  FADD.FTZ R10, R10, 1 ;  /* 0x3f8000000a0a7421 */ /* 0x020fe20000010000 */
[----:B------:R-:W-:Y:S01]  /*5bc0*/  FADD.FTZ R8, R8, 1 ;  /* 0x3f80000008087421 */ /* 0x000fe20000010000 */
[----:B0-----:R-:W-:-:S04]  /*5bd0*/  FADD.FTZ R19, R19, 1 ;  /* 0x3f80000013137421 */ /* 0x001fc80000010000 */
[----:B------:R-:W0:Y:S04]  /*5be0*/  MUFU.EX2 R17, R17 ;  /* 0x0000001100117308 */ /* 0x000e280000000800 */
[----:B------:R-:W1:Y:S04]  /*5bf0*/  MUFU.EX2 R38, R38 ;  /* 0x0000002600267308 */ /* 0x000e680000000800 */
[----:B------:R-:W3:Y:S01]  /*5c00*/  MUFU.EX2 R43, R43 ;  /* 0x0000002b002b7308 */ /* 0x000ee20000000800 */
[----:B--2---:R-:W-:-:S03]  /*5c10*/  FMUL.FTZ R13, R13, R14 ;  /* 0x0000000e0d0d7220 */ /* 0x004fc60000410000 */
        /* <DEDUP_REMOVED lines=10> */
[----:B------:R0:W4:Y:S01]  /*5cc0*/  MUFU.RCP R44, R6 ;  /* 0x00000006002c7308 */ /* 0x0001220000001000 */
[----:B-1----:R-:W-:Y:S01]  /*5cd0*/  FADD.FTZ R41, R41, 1 ;  /* 0x3f80000029297421 */ /* 0x002fe20000010000 */
[----:B---3--:R-:W-:-:S06]  /*5ce0*/  FADD.FTZ R4, R4, 1 ;  /* 0x3f80000004047421 */ /* 0x008fcc0000010000 */
[----:B------:R-:W1:Y:S01]  /*5cf0*/  MUFU.RCP R45, R12 ;  /* 0x0000000c002d7308 */ /* 0x000e620000001000 */
[----:B0-----:R-:W-:Y:S01]  /*5d00*/  FADD.FTZ R6, R5, 1 ;  /* 0x3f80000005067421 */ /* 0x001fe20000010000 */
[----:B--2---:R-:W-:-:S06]  /*5d10*/  FADD.FTZ R9, R9, 1 ;  /* 0x3f80000009097421 */ /* 0x004fcc0000010000 */
[----:B------:R-:W-:Y:S01]  /*5d20*/  MUFU.RCP R37, R37 ;  /* 0x0000002500257308 */ /* 0x000fe20000001000 */
[----:B----4-:R-:W-:-:S04]  /*5d30*/  FMUL.FTZ R15, R15, R44 ;  /* 0x0000002c0f0f7220 */ /* 0x010fc80000410000 */
[----:B------:R-:W-:-:S03]  /*5d40*/  FMUL.FTZ R15, R15, R112 ;  /* 0x000000700f0f7220 */ /* 0x000fc60000410000 */
[----:B------:R-:W0:Y:S01]  /*5d50*/  MUFU.RCP R6, R6 ;  /* 0x0000000600067308 */ /* 0x000e220000001000 */
[----:B-1----:R-:W-:-:S07]  /*5d60*/  FMUL.FTZ R5, R40, R45 ;  /* 0x0000002d28057220 */ /* 0x002fce0000410000 */
[----:B------:R-:W1:Y:S08]  /*5d70*/  MUFU.RCP R14, R38 ;  /* 0x00000026000e7308 */ /* 0x000e700000001000 */
[----:B------:R-:W2:Y:S01]  /*5d80*/  MUFU.RCP R46, R10 ;  /* 0x0000000a002e7308 */ /* 0x000ea20000001000 */
[----:B0-----:R-:W-:-:S07]  /*5d90*/  FMUL.FTZ R6, R21, R6 ;  /* 0x0000000615067220 */ /* 0x001fce0000410000 */
[----:B------:R-:W-:Y:S01]  /*5da0*/  MUFU.RCP R19, R19 ;  /* 0x0000001300137308 */ /* 0x000fe20000001000 */
[----:B-1----:R-:W-:-:S04]  /*5db0*/  FMUL.FTZ R14, R27, R14 ;  /* 0x0000000e1b0e7220 */ /* 0x002fc80000410000 */
[----:B------:R-:W-:-:S03]  /*5dc0*/  FMUL.FTZ R14, R14, R85 ;  /* 0x000000550e0e7220 */ /* 0x000fc60000410000 */
[----:B------:R-:W0:Y:S01]  /*5dd0*/  MUFU.RCP R99, R7 ;  /* 0x0000000700637308 */ /* 0x000e220000001000 */
[----:B--2---:R-:W-:-:S04]  /*5de0*/  FMUL.FTZ R11, R11, R46 ;  /* 0x0000002e0b0b7220 */ /* 0x004fc80000410000 */
[----:B------:R-:W-:-:S03]  /*5df0*/  FMUL.FTZ R11, R11, R108 ;  /* 0x0000006c0b0b7220 */ /* 0x000fc60000410000 */
[----:B------:R-:W1:Y:S08]  /*5e00*/  MUFU.RCP R12, R26 ;  /* 0x0000001a000c7308 */ /* 0x000e700000001000 */
[----:B------:R2:W3:Y:S01]  /*5e10*/  MUFU.RCP R101, R8 ;  /* 0x0000000800657308 */ /* 0x0004e20000001000 */
[----:B0-----:R-:W-:-:S07]  /*5e20*/  FMUL.FTZ R22, R22, R99 ;  /* 0x0000006316167220 */ /* 0x001fce0000410000 */
[----:B------:R-:W0:Y:S01]  /*5e30*/  MUFU.RCP R118, R41 ;  /* 0x0000002900767308 */ /* 0x000e220000001000 */
[----:B--2---:R-:W-:Y:S01]  /*5e40*/  FMUL.FTZ R8, R6, R95 ;  /* 0x0000005f06087220 */ /* 0x004fe20000410000 */
[----:B-1----:R-:W-:Y:S01]  /*5e50*/  FMUL.FTZ R12, R25, R12 ;  /* 0x0000000c190c7220 */ /* 0x002fe20000410000 */
[----:B------:R-:W-:Y:S01]  /*5e60*/  FMUL.FTZ R6, R22, R93 ;  /* 0x0000005d16067220 */ /* 0x000fe20000410000 */
[----:B------:R-:W-:Y:S02]  /*5e70*/  MOV R95, R71 ;  /* 0x00000047005f7202 */ /* 0x000fe40000000f00 */
[----:B------:R-:W-:Y:S02]  /*5e80*/  FMUL.FTZ R12, R12, R87 ;  /* 0x000000570c0c7220 */ /* 0x000fe40000410000 */
[----:B------:R1:W2:Y:S01]  /*5e90*/  MUFU.RCP R47, R4 ;  /* 0x00000004002f7308 */ /* 0x0002a20000001000 */
[----:B------:R-:W-:Y:S01]  /*5ea0*/  F2FP.BF16.F32.PACK_AB R6, R6, R15 ;  /* 0x0000000f0606723e */ /* 0x000fe200000010ff */
[----:B---3--:R-:W-:Y:S01]  /*5eb0*/  FMUL.FTZ R7, R16, R101 ;  /* 0x0000006510077220 */ /* 0x008fe20000410000 */
[----:B------:R-:W-:-:S04]  /*5ec0*/  IMAD.WIDE.U32 R94, R49, 0x2, R94 ;  /* 0x00000002315e7825 */ /* 0x000fc800078e005e */
[----:B------:R-:W-:Y:S01]  /*5ed0*/  FMUL.FTZ R7, R7, R110 ;  /* 0x0000006e07077220 */ /* 0x000fe20000410000 */
[----:B------:R3:W4:Y:S01]  /*5ee0*/  MUFU.RCP R10, R9 ;  /* 0x00000009000a7308 */ /* 0x0007220000001000 */
[----:B-1----:R-:W-:Y:S01]  /*5ef0*/  FMUL.FTZ R4, R5, R116 ;  /* 0x0000007405047220 */ /* 0x002fe20000410000 */
[----:B------:R-:W-:Y:S01]  /*5f00*/  FMUL.FTZ R5, R13, R114 ;  /* 0x000000720d057220 */ /* 0x000fe20000410000 */
[----:B------:R-:W-:Y:S01]  /*5f10*/  FMUL.FTZ R13, R36, R37 ;  /* 0x00000025240d7220 */ /* 0x000fe20000410000 */
[----:B0-----:R-:W-:Y:S01]  /*5f20*/  FMUL.FTZ R39, R39, R118 ;  /* 0x0000007627277220 */ /* 0x001fe20000410000 */
[----:B------:R-:W-:Y:S02]  /*5f30*/  MOV R71, R95 ;  /* 0x0000005f00477202 */ /* 0x000fe40000000f00 */
[----:B------:R-:W-:Y:S01]  /*5f40*/  FMUL.FTZ R13, R13, R104 ;  /* 0x000000680d0d7220 */ /* 0x000fe20000410000 */
[----:B------:R-:W0:Y:S01]  /*5f50*/  MUFU.RCP R17, R17 ;  /* 0x0000001100117308 */ /* 0x000e220000001000 */
[----:B---3--:R-:W-:Y:S01]  /*5f60*/  FMUL.FTZ R9, R18, R19 ;  /* 0x0000001312097220 */ /* 0x008fe20000410000 */
[----:B--2---:R-:W-:Y:S01]  /*5f70*/  FMUL.FTZ R20, R20, R47 ;  /* 0x0000002f14147220 */ /* 0x004fe20000410000 */
[----:B------:R-:W-:Y:S01]  /*5f80*/  FMUL.FTZ R39, R39, R102 ;  /* 0x0000006627277220 */ /* 0x000fe20000410000 */
[----:B------:R-:W-:Y:S01]  /*5f90*/  F2FP.BF16.F32.PACK_AB R14, R14, R13 ;  /* 0x0000000d0e0e723e */ /* 0x000fe200000010ff */
[----:B------:R-:W-:Y:S01]  /*5fa0*/  FMUL.FTZ R9, R9, R106 ;  /* 0x0000006a09097220 */ /* 0x000fe20000410000 */
[----:B------:R-:W-:Y:S01]  /*5fb0*/  FMUL.FTZ R97, R20, R97 ;  /* 0x0000006114617220 */ /* 0x000fe20000410000 */
[----:B------:R-:W-:Y:S01]  /*5fc0*/  F2FP.BF16.F32.PACK_AB R5, R8, R5 ;  /* 0x000000050805723e */ /* 0x000fe200000010ff */
[----:B------:R-:W1:Y:S01]  /*5fd0*/  MUFU.RCP R43, R43 ;  /* 0x0000002b002b7308 */ /* 0x000e620000001000 */
[----:B----4-:R-:W-:Y:S01]  /*5fe0*/  FMUL.FTZ R10, R23, R10 ;  /* 0x0000000a170a7220 */ /* 0x010fe20000410000 */
[----:B------:R-:W-:Y:S01]  /*5ff0*/  BAR.SYNC.DEFER_BLOCKING 0x0 ;  /* 0x0000000000007b1d */ /* 0x000fe20000010000 */
[----:B------:R-:W-:Y:S01]  /*6000*/  F2FP.BF16.F32.PACK_AB R13, R12, R9 ;  /* 0x000000090c0d723e */ /* 0x000fe200000010ff */
[----:B------:R-:W-:-:S04]  /*6010*/  IMAD.WIDE.U32 R8, R77, UR4, R34 ;  /* 0x000000044d087c25 */ /* 0x000fc8000f8e0022 */
[----:B------:R-:W-:Y:S01]  /*6020*/  FMUL.FTZ R10, R10, R91 ;  /* 0x0000005b0a0a7220 */ /* 0x000fe20000410000 */
[----:B------:R-:W-:Y:S01]  /*6030*/  F2FP.BF16.F32.PACK_AB R4, R97, R4 ;  /* 0x000000046104723e */ /* 0x000fe200000010ff */
[----:B------:R-:W-:Y:S02]  /*6040*/  IMAD R9, R77, UR5, R9 ;  /* 0x000000054d097c24 */ /* 0x000fe4000f8e0209 */
[----:B0-----:R-:W-:Y:S01]  /*6050*/  FMUL.FTZ R24, R24, R17 ;  /* 0x0000001118187220 */ /* 0x001fe20000410000 */
[----:B------:R-:W-:Y:S01]  /*6060*/  F2FP.BF16.F32.PACK_AB R7, R10, R7 ;  /* 0x000000070a07723e */ /* 0x000fe200000010ff */
[----:B------:R-:W-:-:S04]  /*6070*/  IMAD.WIDE.U32 R8, R75, UR6, R8 ;  /* 0x000000064b087c25 */ /* 0x000fc8000f8e0008 */
[----:B------:R-:W-:Y:S01]  /*6080*/  FMUL.FTZ R24, R24, R89 ;  /* 0x0000005918187220 */ /* 0x000fe20000410000 */
[----:B------:R-:W-:Y:S01]  /*6090*/  MOV R97, R73 ;  /* 0x0000004900617202 */ /* 0x000fe20000000f00 */
[----:B-1----:R-:W-:-:S03]  /*60a0*/  FMUL.FTZ R42, R42, R43 ;  /* 0x0000002b2a2a7220 */ /* 0x002fc60000410000 */
[----:B------:R-:W-:Y:S01]  /*60b0*/  F2FP.BF16.F32.PACK_AB R12, R24, R11 ;  /* 0x0000000b180c723e */ /* 0x000fe200000010ff */
[----:B------:R-:W-:Y:S01]  /*60c0*/  IMAD.WIDE.U32 R96, R49, 0x2, R96 ;  /* 0x0000000231607825 */ /* 0x000fe200078e0060 */
[----:B------:R-:W0:Y:S03]  /*60d0*/  LDC.64 R10, c[0x0][0x4c0] ;  /* 0x00013000ff0a7b82 */ /* 0x000e260000000a00 */
[----:B------:R-:W-:Y:S01]  /*60e0*/  FMUL.FTZ R42, R42, R83 ;  /* 0x000000532a2a7220 */ /* 0x000fe20000410000 */
[----:B------:R-:W-:-:S04]  /*60f0*/  MOV R73, R97 ;  /* 0x0000006100497202 */ /* 0x000fc80000000f00 */
[----:B------:R-:W-:Y:S01]  /*6100*/  F2FP.BF16.F32.PACK_AB R15, R42, R39 ;  /* 0x000000272a0f723e */ /* 0x000fe200000010ff */
[----:B------:R1:W-:Y:S04]  /*6110*/  STS.128 [R0], R4 ;  /* 0x0000000400007388 */ /* 0x0003e80000000c00 */
[----:B------:R-:W-:Y:S01]  /*6120*/  STS.128 [R0+0x10], R12 ;  /* 0x0000100c00007388 */ /* 0x000fe20000000c00 */
[----:B------:R-:W-:-:S03]  /*6130*/  NOP ;  /* 0x0000000000007918 */ /* 0x000fc60000000000 */
[----:B------:R-:W2:Y:S04]  /*6140*/  LDS.128 R16, [R48] ;  /* 0x0000000030107984 */ /* 0x000ea80000000c00 */
[----:B------:R-:W3:Y:S01]  /*6150*/  LDS.128 R20, [R48+0x200] ;  /* 0x0002000030147984 */ /* 0x000ee20000000c00 */
[----:B-1----:R-:W-:Y:S01]  /*6160*/  IMAD R5, R75, UR7, R9 ;  /* 0x000000074b057c24 */ /* 0x002fe2000f8e0209 */
[----:B0-----:R-:W-:-:S04]  /*6170*/  LEA R4, P0, R8, R10, 0x1 ;  /* 0x0000000a08047211 */ /* 0x001fc800078008ff */
[----:B------:R-:W-:Y:S02]  /*6180*/  LEA.HI.X R5, R8, R11, R5, 0x1, P0 ;  /* 0x0000000b08057211 */ /* 0x000fe400000f0c05 */
[----:B------:R-:W-:Y:S01]  /*6190*/  ISETP.NE.AND P0, PT, R53, R90, PT ;  /* 0x0000005a3500720c */ /* 0x000fe20003f05270 */
[----:B------:R-:W-:-:S05]  /*61a0*/  IMAD.WIDE.U32 R4, R51, 0x10, R4 ;  /* 0x0000001033047825 */ /* 0x000fca00078e0004 */
[----:B--2---:R0:W-:Y:S04]  /*61b0*/  STG.E.128 desc[UR10][R4.64], R16 ;  /* 0x0000001004007986 */ /* 0x0041e8000c101d0a */
[----:B---3--:R0:W-:Y:S03]  /*61c0*/  STG.E.128 desc[UR10][R4.64+0x200], R20 ;  /* 0x0002001404007986 */ /* 0x0081e6000c101d0a */
[----:B------:R-:W-:Y:S05]  /*61d0*/  @P0 BRA `(.L_x_5476) ;  /* 0xffffffac00bc0947 */ /* 0x000fea000383ffff */
[----:B------:R-:W-:Y:S05]  /*61e0*/  EXIT ;  /* 0x000000000000794d */ /* 0x000fea0003800000 */
.L_x_5477:
        /* <DEDUP_REMOVED lines=9> */
.L_x_8066:


//--------------------- .text._Z25selective_scan_fwd_kernelI32Selective_Scan_fwd_kernel_traitsILi32ELi16ELi1ELb1ELb1ELb1ELb1ELb1EN3c108BFloat16EffEEv13SSMParamsBase --------------------------
	.section	.text._Z25selective_scan_fwd_kernelI32Selective_Scan_fwd_kernel_traitsILi32ELi16ELi1ELb1ELb1ELb1ELb1ELb1EN3c108BFloat16EffEEv13SSMParamsBase,"ax",@progbits
	.align	128
        .global         _Z25selective_scan_fwd_kernelI32Selective_Scan_fwd_kernel_traitsILi32ELi16ELi1ELb1ELb1ELb1ELb1ELb1EN3c108BFloat16EffEEv13SSMParamsBase
        .type           _Z25selective_scan_fwd_kernelI32Selective_Scan_fwd_kernel_traitsILi32ELi16ELi1ELb1ELb1ELb1ELb1ELb1EN3c108BFloat16EffEEv13SSMParamsBase,@function
        .size           _Z25selective_scan_fwd_kernelI32Selective_Scan_fwd_kernel_traitsILi32ELi16ELi1ELb1ELb1ELb1ELb1ELb1EN3c108BFloat16EffEEv13SSMParamsBase,(.L_x_8067 - _Z25selective_scan_fwd_kernelI32Selective_Scan_fwd_kernel_traitsILi32ELi16ELi1ELb1ELb1ELb1ELb1ELb1EN3c108BFloat16EffEEv13SSMParamsBase)
        .other          _Z25selective_scan_fwd_kernelI32Selective_Scan_fwd_kernel_traitsILi32ELi16ELi1ELb1ELb1ELb1ELb1ELb1EN3c108BFloat16EffEEv13SSMParamsBase,@"STO_CUDA_ENTRY STV_DEFAULT"
_Z25selective_scan_fwd_kernelI32Selective_Scan_fwd_kernel_traitsILi32ELi16ELi1ELb1ELb1ELb1ELb1ELb1EN3c108BFloat16EffEEv13SSMParamsBase:
.text._Z25selective_scan_fwd_kernelI32Selective_Scan_fwd_kernel_traitsILi32ELi16ELi1ELb1ELb1ELb1ELb1ELb1EN3c108BFloat16EffEEv13SSMParamsBase:
        /* <DEDUP_REMOVED lines=43> */
.L_x_5478:
        /* <DEDUP_REMOVED lines=94> */
.L_x_5479:
        /* <DEDUP_REMOVED lines=11> */
.L_x_5480:
        /* <DEDUP_REMOVED lines=72> */
.L_x_5481:
        /* <DEDUP_REMOVED lines=29> */
.L_x_5482:
        /* <DEDUP_REMOVED lines=51> */
.L_x_5522:
        /* <DEDUP_REMOVED lines=307> */
.L_x_5484:
[----:B------:R-:W-:Y:S05]  /*25f0*/  BSYNC.RECONVERGENT B0 ;  /* 0x0000000000007941 */ /* 0x000fea0003800200 */
.L_x_5483:
        /* <DEDUP_REMOVED lines=38> */
.L_x_5486:
[----:B------:R-:W-:Y:S05]  /*2860*/  BSYNC.RECONVERGENT B0 ;  /* 0x0000000000007941 */ /* 0x000fea0003800200 */
.L_x_5485:
        /* <DEDUP_REMOVED lines=38> */
.L_x_5488:
[----:B------:R-:W-:Y:S05]  /*2ad0*/  BSYNC.RECONVERGENT B0 ;  /* 0x0000000000007941 */ /* 0x000fea0003800200 */
.L_x_5487:
        /* <DEDUP_REMOVED lines=38> */
.L_x_5490:
[----:B------:R-:W-:Y:S05]  /*2d40*/  BSYNC.RECONVERGENT B0 ;  /* 0x0000000000007941 */ /* 0x000fea0003800200 */
.L_x_5489:
        /* <DEDUP_REMOVED lines=38> */
.L_x_5492:
[----:B------:R-:W-:Y:S05]  /*2fb0*/  BSYNC.RECONVERGENT B0 ;  /* 0x0000000000007941 */ /* 0x000fea0003800200 */
.L_x_5491:
        /* <DEDUP_REMOVED lines=38> */
.L_x_5494:
[----:B------:R-:W-:Y:S05]  /*3220*/  BSYNC.RECONVERGENT B0 ;  /* 0x0000000000007941 */ /* 0x000fea0003800200 */
.L_x_5493:
        /* <DEDUP_REMOVED lines=38> */
.L_x_5496:
[----:B------:R-:W-:Y:S05]  /*3490*/  BSYNC.RECONVERGENT B0 ;  /* 0x0000000000007941 */ /* 0x000fea0003800200 */
.L_x_5495:
        /* <DEDUP_REMOVED lines=38> */
.L_x_5498:
[----:B------:R-:W-:Y:S05]  /*3700*/  BSYNC.RECONVERGENT B0 ;  /* 0x0000000000007941 */ /* 0x000fea0003800200 */
.L_x_5497:
        /* <DEDUP_REMOVED lines=38> */
.L_x_5500:
[----:B------:R-:W-:Y:S05]  /*3970*/  BSYNC.RECONVERGENT B0 ;  /* 0x0000000000007941 */ /* 0x000fea0003800200 */
.L_x_5499:
        /* <DEDUP_REMOVED lines=38> */
.L_x_5502:
[----:B------:R-:W-:Y:S05]  /*3be0*/  BSYNC.RECONVERGENT B0 ;  /* 0x0000000000007941 */ /* 0x000fea0003800200 */
.L_x_5501:
        /* <DEDUP_REMOVED lines=38> */
.L_x_5504:
[----:B------:R-:W-:Y:S05]  /*3e50*/  BSYNC.RECONVERGENT B0 ;  /* 0x0000000000007941 */ /* 0x000fea0003800200 */
.L_x_5503:
        /* <DEDUP_REMOVED lines=38> */
.L_x_5506:
[----:B------:R-:W-:Y:S05]  /*40c0*/  BSYNC.RECONVERGENT B0 ;  /* 0x0000000000007941 */ /* 0x000fea0003800200 */
.L_x_5505:
        /* <DEDUP_REMOVED lines=40> */
.L_x_5508:
[----:B------:R-:W-:Y:S05]  /*4350*/  BSYNC.RECONVERGENT B0 ;  /* 0x0000000000007941 */ /* 0x000fea0003800200 */
.L_x_5507:
        /* <DEDUP_REMOVED lines=39> */
.L_x_5510:
[----:B------:R-:W-:Y:S05]  /*45d0*/  BSYNC.RECONVERGENT B0 ;  /* 0x0000000000007941 */ /* 0x000fea0003800200 */
.L_x_5509:
        /* <DEDUP_REMOVED lines=43> */
.L_x_5512:
[----:B------:R-:W-:Y:S05]  /*4890*/  BSYNC.RECONVERGENT B0 ;  /* 0x0000000000007941 */ /* 0x000fea0003800200 */
.L_x_5511:
        /* <DEDUP_REMOVED lines=43> */
.L_x_5514:
[----:B------:R-:W-:Y:S05]  /*4b50*/  BSYNC.RECONVERGENT B0 ;  /* 0x0000000000007941 */ /* 0x000fea0003800200 */
.L_x_5513:
        /* <DEDUP_REMOVED lines=98> */
.L_x_5521:
        /* <DEDUP_REMOVED lines=430> */
.L_x_5517:
[----:B------:R-:W-:Y:S01]  /*6c60*/  LOP3.LUT P6, RZ, R193, 0x2000, RZ, 0xc0, !PT ;  /* 0x00002000c1ff7812 */ /* 0x000fe200078cc0ff */
[----:B------:R-:W-:-:S12]  /*6c70*/  IMAD.MOV.U32 R27, RZ, RZ, RZ ;  /* 0x000000ffff1b7224 */ /* 0x000fd800078e00ff */
[----:B------:R-:W-:Y:S05]  /*6c80*/  @!P6 BRA `(.L_x_5516) ;  /* 0x00000000000ce947 */ /* 0x000fea0003800000 */
[----:B------:R-:W-:-:S05]  /*6c90*/  IADD3 R28, P6, PT, R130, R163, RZ ;  /* 0x000000a3821c7210 */ /* 0x000fca0007fde0ff */
[----:B------:R-:W-:-:S05]  /*6ca0*/  IMAD.X R29, R69, 0x1, R164, P6 ;  /* 0x00000001451d7824 */ /* 0x000fca00030e06a4 */
[----:B------:R1:W5:Y:S03]  /*6cb0*/  LDG.E R27, desc[UR10][R28.64] ;  /* 0x0000000a1c1b7981 */ /* 0x000366000c1e1900 */
.L_x_5516:
        /* <DEDUP_REMOVED lines=119> */
.L_x_5520:
[----:B------:R-:W-:Y:S02]  /*7430*/  ISETP.NE.AND P6, PT, R55, R122, PT ;  /* 0x0000007a3700720c */ /* 0x000fe40003fc5270 */
[----:B------:R-:W-:Y:S02]  /*7440*/  P2R R26, PR, RZ, 0x1 ;  /* 0x00000001ff1a7803 */ /* 0x000fe40000000000 */
[----:B------:R-:W-:-:S13]  /*7450*/  ISETP.NE.OR P6, PT, R28, RZ, P6 ;  /* 0x000000ff1c00720c */ /* 0x000fda00037c5670 */
[----:B------:R-:W-:-:S05]  /*7460*/  @!P6 IADD3 R28, P0, PT, R130, R163, RZ ;  /* 0x000000a3821ce210 */ /* 0x000fca0007f1e0ff */
[----:B------:R-:W-:Y:S01]  /*7470*/  @!P6 IMAD.X R29, R69, 0x1, R164, P0 ;  /* 0x00000001451de824 */ /* 0x000fe200000e06a4 */
[----:B------:R-:W-:-:S04]  /*7480*/  ISETP.NE.AND P0, PT, R26, RZ, PT ;  /* 0x000000ff1a00720c */ /* 0x000fc80003f05270 */
[----:B------:R0:W-:Y:S09]  /*7490*/  @!P6 STG.E desc[UR10][R28.64], R27 ;  /* 0x0000001b1c00e986 */ /* 0x0001f2000c10190a */
.L_x_5519:
[----:B------:R-:W-:Y:S05]  /*74a0*/  BSYNC.RECONVERGENT B0 ;  /* 0x0000000000007941 */ /* 0x000fea0003800200 */
.L_x_5518:
        /* <DEDUP_REMOVED lines=30> */
.L_x_5515:
        /* <DEDUP_REMOVED lines=433> */
.L_x_5523:
        /* <DEDUP_REMOVED lines=14> */
.L_x_8067:


//--------------------- .text._Z25selective_scan_fwd_kernelI32Selective_Scan_fwd_kernel_traitsILi32ELi8ELi1ELb0ELb1ELb1ELb0ELb0EN3c108BFloat16EffEEv13SSMParamsBase --------------------------
	.section	.text._Z25selective_scan_fwd_kernelI32Selective_Scan_fwd_kernel_traitsILi32ELi8ELi1ELb0ELb1ELb1ELb0ELb0EN3c108BFloat16EffEEv13SSMParamsBase,"ax",@progbits
	.align	128
        .global         _Z25selective_scan_fwd_kernelI32Selective_Scan_fwd_kernel_traitsILi32ELi8ELi1ELb0ELb1ELb1ELb0ELb0EN3c108BFloat16EffEEv13SSMParamsBase
        .type           _Z25selective_scan_fwd_kernelI32Selective_Scan_fwd_kernel_traitsILi32ELi8ELi1ELb0ELb1ELb1ELb0ELb0EN3c108BFloat16EffEEv13SSMParamsBase,@function
        .size           _Z25selective_scan_fwd_kernelI32Selective_Scan_fwd_kernel_traitsILi32ELi8ELi1ELb0ELb1ELb1ELb0ELb0EN3c108BFloat16EffEEv13SSMParamsBase,(.L_x_8068 - _Z25selective_scan_fwd_kernelI32Selective_Scan_fwd_kernel_traitsILi32ELi8ELi1ELb0ELb1ELb1ELb0ELb0EN3c108BFloat16EffEEv13SSMParamsBase)
        .other          _Z25selective_scan_fwd_kernelI32Selective_Scan_fwd_kernel_traitsILi32ELi8ELi1ELb0ELb1ELb1ELb0ELb0EN3c108BFloat16EffEEv13SSMParamsBase,@"STO_CUDA_ENTRY STV_DEFAULT"
_Z25selective_scan_fwd_kernelI32Selective_Scan_fwd_kernel_traitsILi32ELi8ELi1ELb0ELb1ELb1ELb0ELb0EN3c108BFloat16EffEEv13SSMParamsBase:
.text._Z25selective_scan_fwd_kernelI32Selective_Scan_fwd_kernel_traitsILi32ELi8ELi1ELb0ELb1ELb1ELb0ELb0EN3c108BFloat16EffEEv13SSMParamsBase:
        /* <DEDUP_REMOVED lines=38> */
.L_x_5524:
        /* <DEDUP_REMOVED lines=23> */
[----:B0-----:R-:W-:-:S07]  /*03d0*/  IMAD.MOV R6, RZ, RZ, -R5 ;  /* 0x000000ffff067224 */ /* 0x001fce00078e0a05 */
[----:B------:R-:W0:Y:S01]  /*03e0*/  LDC.64 R18, c[0x0][0x498] ;  /* 0x00012600ff127b82 */ /* 0x000e220000000a00 */
[----:B------:R-:W-:Y:S01]  /*03f0*/  IMAD R9, R6, R7, RZ ;  /* 0x0000000706097224 */ /* 0x000fe200078e02ff */
[----:B------:R-:W-:-:S03]  /*0400*/  IABS R6, R36 ;  /* 0x0000002400067213 */ /* 0x000fc60000000000 */
[----:B------:R-:W-:-:S03]  /*0410*/  IMAD.HI.U32 R5, R5, R9, R4 ;  /* 0x0000000905057227 */ /* 0x000fc600078e0004 */
[----:B------:R-:W1:Y:S03]  /*0420*/  LDC.64 R8, c[0x0][0x400] ;  /* 0x00010000ff087b82 */ /* 0x000e660000000a00 */
[----:B------:R-:W-:-:S05]  /*0430*/  IMAD.HI.U32 R3, R5, R6, RZ ;  /* 0x0000000605037227 */ /* 0x000fca00078e00ff */
[----:B------:R-:W-:Y:S01]  /*0440*/  IADD3 R5, PT, PT, -R3, RZ, RZ ;  /* 0x000000ff03057210 */ /* 0x000fe20007ffe1ff */
[----:B------:R-:W0:Y:S04]  /*0450*/  LDC.64 R22, c[0x0][0x478] ;  /* 0x00011e00ff167b82 */ /* 0x000e280000000a00 */
[----:B------:R-:W-:-:S04]  /*0460*/  IMAD R6, R7, R5, R6 ;  /* 0x0000000507067224 */ /* 0x000fc800078e0206 */
[----:B------:R-:W0:Y:S01]  /*0470*/  LDC.64 R26, c[0x0][0x480] ;  /* 0x00012000ff1a7b82 */ /* 0x000e220000000a00 */
[----:B------:R-:W-:Y:S01]  /*0480*/  ISETP.GT.U32.AND P4, PT, R7, R6, PT ;  /* 0x000000060700720c */ /* 0x000fe20003f84070 */
[----:B-1----:R-:W-:-:S04]  /*0490*/  IMAD.WIDE.U32 R4, R0, R8, RZ ;  /* 0x0000000800047225 */ /* 0x002fc800078e00ff */
[C---:B------:R-:W-:Y:S02]  /*04a0*/  IMAD R5, R0.reuse, R9, R5 ;  /* 0x0000000900057224 */ /* 0x040fe400078e0205 */
[----:B--2---:R-:W-:-:S06]  /*04b0*/  IMAD.WIDE.U32 R8, R0, R20, RZ ;  /* 0x0000001400087225 */ /* 0x004fcc00078e00ff */
[----:B------:R-:W-:Y:S02]  /*04c0*/  @!P4 IMAD.IADD R6, R6, 0x1, -R7 ;  /* 0x000000010606c824 */ /* 0x000fe400078e0a07 */
[----:B------:R-:W-:Y:S01]  /*04d0*/  @!P4 VIADD R3, R3, 0x1 ;  /* 0x000000010303c836 */ /* 0x000fe20000000000 */
[----:B------:R-:W-:Y:S01]  /*04e0*/  ISETP.NE.AND P4, PT, R11, RZ, PT ;  /* 0x000000ff0b00720c */ /* 0x000fe20003f85270 */
[----:B------:R-:W-:Y:S01]  /*04f0*/  IMAD.WIDE.U32 R4, R36, R84, R4 ;  /* 0x0000005424047225 */ /* 0x000fe200078e0004 */
[----:B------:R-:W-:Y:S02]  /*0500*/  ISETP.GE.U32.AND P5, PT, R6, R7, PT ;  /* 0x000000070600720c */ /* 0x000fe40003fa6070 */
[C---:B------:R-:W-:Y:S01]  /*0510*/  LOP3.LUT R6, R36.reuse, R11, RZ, 0x3c, !PT ;  /* 0x0000000b24067212 */ /* 0x040fe200078e3cff */
[----:B------:R-:W-:Y:S01]  /*0520*/  IMAD R85, R36, R85, R5 ;  /* 0x0000005524557224 */ /* 0x000fe200078e0205 */
[----:B---3--:R-:W-:Y:S01]  /*0530*/  LEA R38, P2, R4, R38, 0x1 ;  /* 0x0000002604267211 */ /* 0x008fe200078408ff */
[----:B------:R-:W-:Y:S01]  /*0540*/  IMAD R9, R0, R21, R9 ;  /* 0x0000001500097224 */ /* 0x000fe200078e0209 */
[----:B------:R-:W-:Y:S01]  /*0550*/  ISETP.GE.AND P3, PT, R6, RZ, PT ;  /* 0x000000ff0600720c */ /* 0x000fe20003f66270 */
[----:B------:R-:W-:Y:S01]  /*0560*/  IMAD.WIDE.U32 R6, R0, R16, RZ ;  /* 0x0000001000067225 */ /* 0x000fe200078e00ff */
[----:B------:R-:W-:-:S03]  /*0570*/  LEA.HI.X R85, R4, R39, R85, 0x1, P2 ;  /* 0x0000002704557211 */ /* 0x000fc600010f0c55 */
[----:B------:R-:W-:Y:S02]  /*0580*/  IMAD R7, R0, R17, R7 ;  /* 0x0000001100077224 */ /* 0x000fe400078e0207 */
[----:B------:R-:W-:Y:S02]  /*0590*/  @P5 VIADD R3, R3, 0x1 ;  /* 0x0000000103035836 */ /* 0x000fe40000000000 */
[----:B----4-:R-:W-:-:S04]  /*05a0*/  IMAD.WIDE.U32 R4, R36, R94, R6 ;  /* 0x0000005e24047225 */ /* 0x010fc800078e0006 */
[----:B------:R-:W-:Y:S01]  /*05b0*/  @!P3 IADD3 R3, PT, PT, -R3, RZ, RZ ;  /* 0x000000ff0303b210 */ /* 0x000fe20007ffe1ff */
[----:B------:R-:W-:Y:S01]  /*05c0*/  IMAD R95, R36, R95, R5 ;  /* 0x0000005f245f7224 */ /* 0x000fe200078e0205 */
[----:B------:R-:W-:Y:S01]  /*05d0*/  @!P4 LOP3.LUT R3, RZ, R11, RZ, 0x33, !PT ;  /* 0x0000000bff03c212 */ /* 0x000fe200078e33ff */
[----:B-----5:R-:W-:Y:S01]  /*05e0*/  IMAD.WIDE.U32 R10, R0, R24, RZ ;  /* 0x00000018000a7225 */ /* 0x020fe200078e00ff */
[----:B------:R-:W-:Y:S02]  /*05f0*/  ISETP.NE.AND P3, PT, R28, RZ, PT ;  /* 0x000000ff1c00720c */ /* 0x000fe40003f65270 */
[----:B------:R-:W-:Y:S01]  /*0600*/  SHF.R.S32.HI R13, RZ, 0x1f, R3 ;  /* 0x0000001fff0d7819 */ /* 0x000fe20000011403 */
[----:B------:R-:W-:Y:S01]  /*0610*/  IMAD R11, R0, R25, R11 ;  /* 0x00000019000b7224 */ /* 0x000fe200078e020b */
[----:B0-----:R-:W-:Y:S01]  /*0620*/  LEA R84, P2, R4, R18, 0x1 ;  /* 0x0000001204547211 */ /* 0x001fe200078408ff */
[----:B------:R-:W-:-:S03]  /*0630*/  IMAD.WIDE.U32 R6, R3, R40, R8 ;  /* 0x0000002803067225 */ /* 0x000fc600078e0008 */
[----:B------:R-:W-:Y:S01]  /*0640*/  LEA.HI.X R95, R4, R19, R95, 0x1, P2 ;  /* 0x00000013045f7211 */ /* 0x000fe200010f0c5f */
[C---:B------:R-:W-:Y:S01]  /*0650*/  IMAD R14, R13.reuse, R40, RZ ;  /* 0x000000280d0e7224 */ /* 0x040fe200078e02ff */
[----:B------:R-:W-:Y:S01]  /*0660*/  LEA R40, P4, R6, R22, 0x1 ;  /* 0x0000001606287211 */ /* 0x000fe200078808ff */
[-C--:B------:R-:W-:Y:S02]  /*0670*/  IMAD R16, R13, R42.reuse, RZ ;  /* 0x0000002a0d107224 */ /* 0x080fe400078e02ff */
[C---:B------:R-:W-:Y:S02]  /*0680*/  IMAD R41, R3.reuse, R41, R14 ;  /* 0x0000002903297224 */ /* 0x040fe400078e020e */
[----:B------:R-:W-:-:S04]  /*0690*/  IMAD.WIDE.U32 R8, R3, R42, R10 ;  /* 0x0000002a03087225 */ /* 0x000fc800078e000a */
[----:B------:R-:W-:Y:S01]  /*06a0*/  IMAD R43, R3, R43, R16 ;  /* 0x0000002b032b7224 */ /* 0x000fe200078e0210 */
[----:B------:R-:W-:Y:S01]  /*06b0*/  LEA R42, P5, R8, R26, 0x1 ;  /* 0x0000001a082a7211 */ /* 0x000fe200078a08ff */
[----:B------:R-:W-:Y:S02]  /*06c0*/  IMAD.IADD R41, R7, 0x1, R41 ;  /* 0x0000000107297824 */ /* 0x000fe400078e0229 */
        /* <DEDUP_REMOVED lines=11> */
.L_x_5525:
        /* <DEDUP_REMOVED lines=11> */
.L_x_5526:
        /* <DEDUP_REMOVED lines=70> */
.L_x_5527:
        /* <DEDUP_REMOVED lines=30> */
.L_x_5528:
[----:B------:R-:W-:-:S13]  /*0e70*/  ISETP.GE.AND P0, PT, R48, 0x1, PT ;  /* 0x000000013000780c */ /* 0x000fda0003f06270 */
[----:B------:R-:W-:Y:S05]  /*0e80*/  @!P0 EXIT ;  /* 0x000000000000894d */ /* 0x000fea0003800000 */
[----:B------:R-:W0:Y:S01]  /*0e90*/  S2R R50, SR_TID.X ;  /* 0x0000000000327919 */ /* 0x000e220000002100 */
[----:B------:R-:W1:Y:S01]  /*0ea0*/  LDC.64 R4, c[0x0][0x470] ;  /* 0x00011c00ff047b82 */ /* 0x000e620000000a00 */
[----:B------:R-:W2:Y:S01]  /*0eb0*/  LDCU.64 UR4, c[0x0][0x3b0] ;  /* 0x00007600ff0477ac */ /* 0x000ea20008000a00 */
[----:B------:R-:W-:Y:S01]  /*0ec0*/  MOV R56, RZ ;  /* 0x000000ff00387202 */ /* 0x000fe20000000f00 */
[----:B------:R-:W-:-:S05]  /*0ed0*/  IMAD.MOV.U32 R58, RZ, RZ, RZ ;  /* 0x000000ffff3a7224 */ /* 0x000fca00078e00ff */
        /* <DEDUP_REMOVED lines=28> */
.L_x_5552:
[----:B0-----:R-:W0:Y:S02]  /*10a0*/  LDC.64 R10, c[0x0][0x4f8] ;  /* 0x00013e00ff0a7b82 */ /* 0x001e240000000a00 */
[----:B0-----:R-:W-:-:S04]  /*10b0*/  ISETP.NE.U32.AND P0, PT, R10, RZ, PT ;  /* 0x000000ff0a00720c */ /* 0x001fc80003f05070 */
[----:B------:R-:W-:-:S13]  /*10c0*/  ISETP.NE.AND.EX P0, PT, R11, RZ, PT, P0 ;  /* 0x000000ff0b00720c */ /* 0x000fda0003f05300 */
[----:B------:R-:W0:Y:S01]  /*10d0*/  @P0 LDC.64 R10, c[0x0][0x4f8] ;  /* 0x00013e00ff0a0b82 */ /* 0x000e220000000a00 */
[----:B------:R-:W-:-:S07]  /*10e0*/  @P0 IADD3 R13, PT, PT, R56, R47, RZ ;  /* 0x0000002f380d0210 */ /* 0x000fce0007ffe0ff */
[----:B-1----:R-:W1:Y:S01]  /*10f0*/  @!P0 LDC R12, c[0x0][0x388] ;  /* 0x0000e200ff0c8b82 */ /* 0x002e620000000800 */
        /* <DEDUP_REMOVED lines=119> */
[----:B------:R4:W3:Y:S04]  /*1870*/  LDS.U16 R22, [R83+0x8] ;  /* 0x0000080053167984 */ /* 0x0008e80000000400 */
[----:B------:R4:W4:Y:S04]  /*1880*/  LDS.U16 R21, [R83+0xa] ;  /* 0x00000a0053157984 */ /* 0x0009280000000400 */
[----:B------:R0:W4:Y:S04]  /*1890*/  LDS.U16 R24, [R83+0xc] ;  /* 0x00000c0053187984 */ /* 0x0001280000000400 */
[----:B------:R0:W4:Y:S01]  /*18a0*/  LDS.U16 R10, [R83+0xe] ;  /* 0x00000e00530a7984 */ /* 0x0001220000000400 */
[----:B-1----:R-:W-:-:S04]  /*18b0*/  IMAD.U32 R28, R28, 0x10000, RZ ;  /* 0x000100001c1c7824 */ /* 0x002fc800078e00ff */
[----:B------:R-:W-:-:S05]  /*18c0*/  FADD.FTZ R86, R28, R45 ;  /* 0x0000002d1c567221 */ /* 0x000fca0000010000 */
[----:B------:R-:W-:-:S04]  /*18d0*/  FSETP.GTU.FTZ.AND P0, PT, R86, 20, PT ;  /* 0x41a000005600780b */ /* 0x000fc80003f1c000 */
[----:B0-----:R-:W-:Y:S01]  /*18e0*/  ISETP.EQ.OR P0, PT, RZ, UR4, P0 ;  /* 0x00000004ff007c0c */ /* 0x001fe20008702670 */
[----:B--2---:R-:W-:Y:S01]  /*18f0*/  IMAD.U32 R20, R20, 0x10000, RZ ;  /* 0x0001000014147824 */ /* 0x004fe200078e00ff */
[----:B------:R-:W-:-:S03]  /*1900*/  SHF.L.U32 R26, R11, 0x10, RZ ;  /* 0x000000100b1a7819 */ /* 0x000fc600000006ff */
[--C-:B------:R-:W-:Y:S01]  /*1910*/  FADD.FTZ R88, R20, R45.reuse ;  /* 0x0000002d14587221 */ /* 0x100fe20000010000 */
[----:B---3--:R-:W-:Y:S02]  /*1920*/  IMAD.U32 R20, R25, 0x10000, RZ ;  /* 0x0001000019147824 */ /* 0x008fe400078e00ff */
[--C-:B------:R-:W-:Y:S02]  /*1930*/  FADD.FTZ R87, R26, R45.reuse ;  /* 0x0000002d1a577221 */ /* 0x100fe40000010000 */
[----:B------:R-:W-:Y:S01]  /*1940*/  FSETP.GTU.FTZ.AND P2, PT, R88, 20, PT ;  /* 0x41a000005800780b */ /* 0x000fe20003f5c000 */
[----:B------:R-:W-:Y:S02]  /*1950*/  FADD.FTZ R89, R20, R45 ;  /* 0x0000002d14597221 */ /* 0x000fe40000010000 */
        /* <DEDUP_REMOVED lines=32> */
.L_x_5530:
[----:B------:R-:W-:Y:S05]  /*1b60*/  BSYNC.RECONVERGENT B0 ;  /* 0x0000000000007941 */ /* 0x000fea0003800200 */
.L_x_5529:
        /* <DEDUP_REMOVED lines=37> */
.L_x_5532:
[----:B------:R-:W-:Y:S05]  /*1dc0*/  BSYNC.RECONVERGENT B0 ;  /* 0x0000000000007941 */ /* 0x000fea0003800200 */
.L_x_5531:
[----:B----4-:R-:W-:Y:S01]  /*1dd0*/  IMAD.U32 R20, R21, 0x10000, RZ ;  /* 0x0001000015147824 */ /* 0x010fe200078e00ff */
[----:B------:R-:W-:Y:S01]  /*1de0*/  BSSY.RECONVERGENT B0, `(.L_x_5533) ;  /* 0x0000022000007945 */ /* 0x000fe20003800200 */
[----:B------:R-:W-:Y:S02]  /*1df0*/  FSETP.GTU.FTZ.AND P2, PT, R90, 20, PT ;  /* 0x41a000005a00780b */ /* 0x000fe40003f5c000 */
[----:B------:R-:W-:Y:S01]  /*1e00*/  FADD.FTZ R91, R20, R45 ;  /* 0x0000002d145b7221 */ /* 0x000fe20000010000 */
        /* <DEDUP_REMOVED lines=31> */
.L_x_5534:
[----:B------:R-:W-:Y:S05]  /*2000*/  BSYNC.RECONVERGENT B0 ;  /* 0x0000000000007941 */ /* 0x000fea0003800200 */
.L_x_5533:
        /* <DEDUP_REMOVED lines=37> */
.L_x_5536:
[----:B------:R-:W-:Y:S05]  /*2260*/  BSYNC.RECONVERGENT B0 ;  /* 0x0000000000007941 */ /* 0x000fea0003800200 */
.L_x_5535:
[----:B------:R-:W-:Y:S01]  /*2270*/  IMAD.U32 R10, R10, 0x10000, RZ ;  /* 0x000100000a0a7824 */ /* 0x000fe200078e00ff */
        /* <DEDUP_REMOVED lines=34> */
.L_x_5538:
[----:B------:R-:W-:Y:S05]  /*24a0*/  BSYNC.RECONVERGENT B0 ;  /* 0x0000000000007941 */ /* 0x000fea0003800200 */
.L_x_5537:
        /* <DEDUP_REMOVED lines=41> */
.L_x_5540:
[----:B------:R-:W-:Y:S05]  /*2740*/  BSYNC.RECONVERGENT B0 ;  /* 0x0000000000007941 */ /* 0x000fea0003800200 */
.L_x_5539:
        /* <DEDUP_REMOVED lines=32> */
.L_x_5542:
[----:B------:R-:W-:Y:S05]  /*2950*/  BSYNC.RECONVERGENT B0 ;  /* 0x0000000000007941 */ /* 0x000fea0003800200 */
.L_x_5541:
        /* <DEDUP_REMOVED lines=32> */
.L_x_5544:
[----:B------:R-:W-:Y:S05]  /*2b60*/  BSYNC.RECONVERGENT B0 ;  /* 0x0000000000007941 */ /* 0x000fea0003800200 */
.L_x_5543:
[----:B------:R-:W0:Y:S01]  /*2b70*/  LDCU UR7, c[0x0][0x38c] ;  /* 0x00007180ff0777ac */ /* 0x000e220008000800 */
[----:B------:R-:W-:Y:S01]  /*2b80*/  SHF.L.U32 R17, R17, 0x10, RZ ;  /* 0x0000001011117819 */ /* 0x000fe200000006ff */
[----:B------:R-:W-:Y:S01]  /*2b90*/  IMAD.U32 R19, R19, 0x10000, RZ ;  /* 0x0001000013137824 */ /* 0x000fe200078e00ff */
[----:B------:R-:W-:Y:S01]  /*2ba0*/  SHF.L.U32 R14, R14, 0x10, RZ ;  /* 0x000000100e0e7819 */ /* 0x000fe200000006ff */
[----:B------:R-:W-:Y:S02]  /*2bb0*/  IMAD.U32 R18, R18, 0x10000, RZ ;  /* 0x0001000012127824 */ /* 0x000fe400078e00ff */
[----:B------:R-:W-:Y:S02]  /*2bc0*/  IMAD.U32 R12, R12, 0x10000, RZ ;  /* 0x000100000c0c7824 */ /* 0x000fe400078e00ff */
[-C--:B------:R-:W-:Y:S01]  /*2bd0*/  FMUL.FTZ R103, R19, R44.reuse ;  /* 0x0000002c13677220 */ /* 0x080fe20000410000 */
[----:B------:R-:W-:Y:S02]  /*2be0*/  IMAD.U32 R13, R13, 0x10000, RZ ;  /* 0x000100000d0d7824 */ /* 0x000fe400078e00ff */
[----:B------:R-:W-:Y:S01]  /*2bf0*/  FMUL.FTZ R100, R18, R44 ;  /* 0x0000002c12647220 */ /* 0x000fe20000410000 */
[----:B------:R-:W-:-:S02]  /*2c00*/  IMAD.U32 R15, R15, 0x10000, RZ ;  /* 0x000100000f0f7824 */ /* 0x000fc400078e00ff */
[-C--:B------:R-:W-:Y:S01]  /*2c10*/  FMUL.FTZ R101, R17, R44.reuse ;  /* 0x0000002c11657220 */ /* 0x080fe20000410000 */
[----:B------:R-:W-:Y:S02]  /*2c20*/  IMAD.U32 R108, R16, 0x10000, RZ ;  /* 0x00010000106c7824 */ /* 0x000fe400078e00ff */
[----:B------:R-:W-:Y:S01]  /*2c30*/  FMUL.FTZ R98, R12, R44 ;  /* 0x0000002c0c627220 */ /* 0x000fe20000410000 */
[----:B------:R-:W-:Y:S01]  /*2c40*/  IMAD.MOV.U32 R38, RZ, RZ, R84 ;  /* 0x000000ffff267224 */ /* 0x000fe200078e0054 */
[----:B------:R-:W-:Y:S01]  /*2c50*/  MOV R84, R94 ;  /* 0x0000005e00547202 */ /* 0x000fe20000000f00 */
[-C--:B------:R-:W-:Y:S01]  /*2c60*/  FMUL.FTZ R99, R13, R44.reuse ;  /* 0x0000002c0d637220 */ /* 0x080fe20000410000 */
        /* <DEDUP_REMOVED lines=23> */
[----:B------:R-:W-:Y:S01]  /*2de0*/  FMUL.FTZ R109, R15, R92 ;  /* 0x0000005c0f6d7220 */ /* 0x000fe20000410000 */
[----:B------:R-:W-:Y:S01]  /*2df0*/  FMUL.FTZ R108, R108, R93 ;  /* 0x0000005d6c6c7220 */ /* 0x000fe20000410000 */
[----:B-1----:R-:W1:Y:S01]  /*2e00*/  MUFU.RCP R16, R16 ;  /* 0x0000001000107308 */ /* 0x002e620000001000 */
[----:B------:R-:W3:Y:S01]  /*2e10*/  LDC.64 R12, c[0x0][0x450] ;  /* 0x00011400ff0c7b82 */ /* 0x000ee20000000a00 */
[----:B------:R-:W-:Y:S01]  /*2e20*/  IMAD.MOV.U32 R106, RZ, RZ, RZ ;  /* 0x000000ffff6a7224 */ /* 0x000fe200078e00ff */
[----:B------:R-:W-:Y:S01]  /*2e30*/  MOV R104, RZ ;  /* 0x000000ff00687202 */ /* 0x000fe20000000f00 */
[----:B------:R-:W-:Y:S01]  /*2e40*/  IMAD.MOV.U32 R107, RZ, RZ, R51 ;  /* 0x000000ffff6b7224 */ /* 0x000fe200078e0033 */
[----:B------:R-:W-:Y:S01]  /*2e50*/  IADD3.X R119, PT, PT, R3, R43, RZ, P3, !PT ;  /* 0x0000002b03777210 */ /* 0x000fe20001ffe4ff */
[----:B------:R-:W-:Y:S01]  /*2e60*/  IMAD.MOV.U32 R102, RZ, RZ, R52 ;  /* 0x000000ffff667224 */ /* 0x000fe200078e0034 */
[----:B------:R-:W-:-:S02]  /*2e70*/  UIADD3 UR8, UPT, UPT, UR6, 0x440, URZ ;  /* 0x0000044006087890 */ /* 0x000fc4000fffe0ff */
[----:B------:R-:W-:Y:S01]  /*2e80*/  UIADD3 UR7, UPT, UPT, -UR7, URZ, URZ ;  /* 0x000000ff07077290 */ /* 0x000fe2000fffe1ff */
[----:B------:R-:W4:Y:S01]  /*2e90*/  LDCU.64 UR12, c[0x0][0x460] ;  /* 0x00008c00ff0c77ac */ /* 0x000f220008000a00 */
[----:B--2---:R-:W-:Y:S02]  /*2ea0*/  SHF.L.U64.HI R19, R18, 0x2, R19 ;  /* 0x0000000212137819 */ /* 0x004fe40000010213 */
[----:B-1----:R-:W-:Y:S02]  /*2eb0*/  IADD3 R11, PT, PT, R16, 0xffffffe, RZ ;  /* 0x0ffffffe100b7810 */ /* 0x002fe40007ffe0ff */
[----:B------:R-:W1:Y:S04]  /*2ec0*/  LDC.64 R16, c[0x0][0x3b8] ;  /* 0x0000ee00ff107b82 */ /* 0x000e680000000a00 */
[----:B------:R-:W2:Y:S02]  /*2ed0*/  F2I.FTZ.U32.TRUNC.NTZ R11, R11 ;  /* 0x0000000b000b7305 */ /* 0x000ea4000021f000 */
[----:B--2---:R-:W-:-:S04]  /*2ee0*/  IMAD.MOV R10, RZ, RZ, -R11 ;  /* 0x000000ffff0a7224 */ /* 0x004fc800078e0a0b */
[----:B------:R-:W-:Y:S02]  /*2ef0*/  IMAD R23, R10, R25, RZ ;  /* 0x000000190a177224 */ /* 0x000fe400078e02ff */
[----:B------:R-:W-:Y:S01]  /*2f00*/  HFMA2 R10, -RZ, RZ, 0, 0 ;  /* 0x00000000ff0a7431 */ /* 0x000fe200000001ff */
[----:B-1----:R-:W-:-:S04]  /*2f10*/  SHF.L.U64.HI R17, R16, 0x2, R17 ;  /* 0x0000000210117819 */ /* 0x002fc80000010211 */
[----:B------:R-:W-:-:S04]  /*2f20*/  IMAD.HI.U32 R23, R11, R23, R10 ;  /* 0x000000170b177227 */ /* 0x000fc800078e000a */
[----:B------:R-:W-:Y:S02]  /*2f30*/  IMAD.MOV.U32 R10, RZ, RZ, R20 ;  /* 0x000000ffff0a7224 */ /* 0x000fe400078e0014 */
[----:B------:R-:W-:Y:S01]  /*2f40*/  IMAD.MOV.U32 R11, RZ, RZ, R22 ;  /* 0x000000ffff0b7224 */ /* 0x000fe200078e0016 */
[----:B------:R-:W1:Y:S01]  /*2f50*/  LDC.64 R20, c[0x0][0x3f0] ;  /* 0x0000fc00ff147b82 */ /* 0x000e620000000a00 */
[----:B------:R-:W-:-:S04]  /*2f60*/  IMAD.HI.U32 R105, R23, R10, RZ ;  /* 0x0000000a17697227 */ /* 0x000fc800078e00ff */
[----:B------:R-:W-:Y:S02]  /*2f70*/  IMAD R10, R105, R11, R10 ;  /* 0x0000000b690a7224 */ /* 0x000fe400078e020a */
[----:B0-----:R-:W-:Y:S02]  /*2f80*/  IMAD R23, R5, UR4, RZ ;  /* 0x0000000405177c24 */ /* 0x001fe4000f8e02ff */
        /* <DEDUP_REMOVED lines=9> */
[----:B------:R-:W-:Y:S02]  /*3020*/  ISETP.NE.AND P2, PT, R46, RZ, PT ;  /* 0x000000ff2e00720c */ /* 0x000fe40003f45270 */
[----:B-1----:R-:W-:Y:S01]  /*3030*/  SHF.L.U64.HI R21, R20, 0x1, R21 ;  /* 0x0000000114157819 */ /* 0x002fe20000010215 */
[----:B------:R-:W-:Y:S01]  /*3040*/  IMAD.WIDE.U32 R10, R4, UR4, R10 ;  /* 0x00000004040a7c25 */ /* 0x000fe2000f8e000a */
[----:B------:R-:W-:Y:S01]  /*3050*/  UMOV UR4, URZ ;  /* 0x000000ff00047c82 */ /* 0x000fe20008000000 */
[----:B0-----:R-:W-:-:S03]  /*3060*/  SHF.L.U64.HI R23, R22, 0x1, R23 ;  /* 0x0000000116177819 */ /* 0x001fc60000010217 */
[----:B------:R-:W-:-:S03]  /*3070*/  IADD3 R117, PT, PT, R11, R117, RZ ;  /* 0x000000750b757210 */ /* 0x000fc60007ffe0ff */
[----:B------:R-:W-:Y:S01]  /*3080*/  @P1 VIADD R105, R105, 0x1 ;  /* 0x0000000169691836 */ /* 0x000fe20000000000 */
[----:B------:R-:W-:-:S03]  /*3090*/  IADD3 R14, P1, PT, R40, R73, RZ ;  /* 0x00000049280e7210 */ /* 0x000fc60007f3e0ff */
[----:B------:R-:W-:Y:S01]  /*30a0*/  @!P0 IMAD.MOV R105, RZ, RZ, -R105 ;  /* 0x000000ffff698224 */ /* 0x000fe200078e0a69 */
[----:B------:R-:W-:Y:S01]  /*30b0*/  @!P2 LOP3.LUT R105, RZ, R46, RZ, 0x33, !PT ;  /* 0x0000002eff69a212 */ /* 0x000fe200078e33ff */
[----:B---34-:R-:W-:-:S08]  /*30c0*/  IMAD.X R15, R3, 0x1, R41, P1 ;  /* 0x00000001030f7824 */ /* 0x018fd000008e0629 */
.L_x_5551:
        /* <DEDUP_REMOVED lines=19> */
[----:B------:R-:W-:Y:S01]  /*3200*/  MOV R25, R102 ;  /* 0x0000006600197202 */ /* 0x000fe20000000f00 */
[----:B------:R-:W-:-:S02]  /*3210*/  IMAD.MOV.U32 R28, RZ, RZ, RZ ;  /* 0x000000ffff1c7224 */ /* 0x000fc400078e00ff */
[----:B------:R-:W-:-:S05]  /*3220*/  IMAD.MOV.U32 R24, RZ, RZ, R107 ;  /* 0x000000ffff187224 */ /* 0x000fca00078e006b */
        /* <DEDUP_REMOVED lines=27> */
[----:B------:R-:W-:Y:S01]  /*33e0*/  NOP ;  /* 0x0000000000007918 */ /* 0x000fe20000000000 */
[----:B0-----:R-:W-:Y:S01]  /*33f0*/  IMAD.MOV.U32 R24, RZ, RZ, R116 ;  /* 0x000000ffff187224 */ /* 0x001fe200078e0074 */
[----:B------:R-:W-:Y:S01]  /*3400*/  MOV R32, RZ ;  /* 0x000000ff00207202 */ /* 0x000fe20000000f00 */
        /* <DEDUP_REMOVED lines=8> */
[----:B------:R-:W-:-:S03]  /*3490*/  FMUL.FTZ R127, R127, 1.4426950216293334961 ;  /* 0x3fb8aa3b7f7f7820 */ /* 0x000fc60000410000 */
        /* <DEDUP_REMOVED lines=26> */
[----:B------:R-:W-:Y:S01]  /*3640*/  FMUL.FTZ R137, R127, R92 ;  /* 0x0000005c7f897220 */ /* 0x000fe20000410000 */
[----:B0-----:R-:W-:Y:S01]  /*3650*/  IMAD.U32 R116, R116, 0x10000, RZ ;  /* 0x0001000074747824 */ /* 0x001fe200078e00ff */
[----:B------:R-:W-:Y:S01]  /*3660*/  ISETP.GE.U32.AND P3, PT, R59, R72, PT ;  /* 0x000000483b00720c */ /* 0x000fe20003f66070 */
[----:B------:R-:W-:Y:S02]  /*3670*/  FMUL.FTZ R138, R127, R93 ;  /* 0x0000005d7f8a7220 */ /* 0x000fe40000410000 */
[----:B------:R-:W-:Y:S01]  /*3680*/  FMUL.FTZ R132, R111, R116 ;  /* 0x000000746f847220 */ /* 0x000fe20000410000 */
[----:B------:R-:W-:Y:S01]  /*3690*/  MUFU.EX2 R137, R137 ;  /* 0x0000008900897308 */ /* 0x000fe20000000800 */
[----:B------:R-:W-:-:S03]  /*36a0*/  ISETP.GE.U32.AND P2, PT, R60, R72, PT ;  /* 0x000000483c00720c */ /* 0x000fc60003f46070 */
[----:B------:R-:W-:Y:S01]  /*36b0*/  MUFU.EX2 R138, R138 ;  /* 0x0000008a008a7308 */ /* 0x000fe20000000800 */
[----:B--2---:R-:W-:Y:S02]  /*36c0*/  FSEL R33, R33, 1, !P1 ;  /* 0x3f80000021217808 */ /* 0x004fe40004800000 */
[----:B---3--:R-:W-:Y:S02]  /*36d0*/  @!P4 PRMT R34, R34, 0x5410, R27 ;  /* 0x000054102222c816 */ /* 0x008fe4000000001b */
[----:B------:R-:W0:Y:S02]  /*36e0*/  LDS.U16 R27, [R83+0x4] ;  /* 0x00000400531b7984 */ /* 0x000e240000000400 */
[----:B------:R-:W-:Y:S02]  /*36f0*/  PRMT R35, R34, 0x7632, R35 ;  /* 0x0000763222237816 */ /* 0x000fe40000000023 */
[----:B------:R-:W-:Y:S04]  /*3700*/  STS.U16 [R75+0x210], R32 ;  /* 0x000210204b007388 */ /* 0x000fe80000000400 */
[----:B------:R-:W-:Y:S04]  /*3710*/  STS.U16 [R76+0x250], R31 ;  /* 0x0002501f4c007388 */ /* 0x000fe80000000400 */
[----:B------:R2:W-:Y:S04]  /*3720*/  STS.U16 [R77+0x290], R34 ;  /* 0x000290224d007388 */ /* 0x0005e80000000400 */
[----:B------:R3:W-:Y:S01]  /*3730*/  STS.U16 [R78+0x2d0], R35 ;  /* 0x0002d0234e007388 */ /* 0x0007e20000000400 */
[----:B--2---:R-:W-:-:S04]  /*3740*/  FMUL.FTZ R34, R127, R88 ;  /* 0x000000587f227220 */ /* 0x004fc80000410000 */
[----:B---3--:R-:W2:Y:S01]  /*3750*/  MUFU.EX2 R35, R34 ;  /* 0x0000002200237308 */ /* 0x008ea20000000800 */
[----:B-1----:R-:W-:Y:S01]  /*3760*/  IMAD.U32 R31, R26, 0x10000, RZ ;  /* 0x000100001a1f7824 */ /* 0x002fe200078e00ff */
[----:B------:R-:W-:Y:S01]  /*3770*/  STS.U16 [R79+0x310], R124 ;  /* 0x0003107c4f007388 */ /* 0x000fe20000000400 */
[----:B0-----:R-:W-:-:S04]  /*3780*/  IMAD.U32 R26, R27, 0x10000, RZ ;  /* 0x000100001b1a7824 */ /* 0x001fc800078e00ff */
[----:B------:R-:W-:Y:S01]  /*3790*/  FMUL.FTZ R26, R113, R26 ;  /* 0x0000001a711a7220 */ /* 0x000fe20000410000 */
[----:B--2---:R-:W-:Y:S01]  /*37a0*/  FSEL R35, R35, 1, !P0 ;  /* 0x3f80000023237808 */ /* 0x004fe20004000000 */
        /* <DEDUP_REMOVED lines=9> */
[----:B------:R-:W-:Y:S01]  /*3840*/  SHF.L.U32 R27, R30, 0x10, RZ ;  /* 0x000000101e1b7819 */ /* 0x000fe200000006ff */
[----:B------:R-:W-:Y:S01]  /*3850*/  LDS.U16 R130, [R83+0x210] ;  /* 0x0002100053827984 */ /* 0x000fe20000000400 */
[----:B------:R-:W-:Y:S01]  /*3860*/  FSEL R32, R31, RZ, !P1 ;  /* 0x000000ff1f207208 */ /* 0x000fe20004800000 */
[----:B------:R2:W3:Y:S02]  /*3870*/  MUFU.EX2 R124, R123 ;  /* 0x0000007b007c7308 */ /* 0x0004e40000000800 */
[----:B------:R-:W4:Y:S04]  /*3880*/  LDS.U16 R133, [R83+0x214] ;  /* 0x0002140053857984 */ /* 0x000f280000000400 */
[----:B------:R-:W-:Y:S04]  /*3890*/  LDS.U16 R134, [R83+0x216] ;  /* 0x0002160053867984 */ /* 0x000fe80000000400 */
[----:B-1----:R-:W1:Y:S01]  /*38a0*/  LDS.U16 R125, [R83+0x218] ;  /* 0x00021800537d7984 */ /* 0x002e620000000400 */
[----:B0-----:R-:W-:-:S03]  /*38b0*/  FMUL.FTZ R128, R112, R27 ;  /* 0x0000001b70807220 */ /* 0x001fc60000410000 */
[----:B------:R-:W0:Y:S04]  /*38c0*/  LDS.U16 R131, [R83+0x212] ;  /* 0x0002120053837984 */ /* 0x000e280000000400 */
[----:B--2---:R-:W2:Y:S04]  /*38d0*/  LDS.U16 R123, [R83+0x21a] ;  /* 0x00021a00537b7984 */ /* 0x004ea80000000400 */
[----:B------:R-:W-:Y:S04]  /*38e0*/  LDS.U16 R31, [R83+0x21c] ;  /* 0x00021c00531f7984 */ /* 0x000fe80000000400 */
[----:B------:R-:W5:Y:S04]  /*38f0*/  LDS.U16 R30, [R83+0x21e] ;  /* 0x00021e00531e7984 */ /* 0x000f680000000400 */
[----:B------:R-:W0:Y:S01]  /*3900*/  @P0 LDS.64 R26, [UR8] ;  /* 0x00000008ff1a0984 */ /* 0x000e220008000a00 */
[----:B------:R-:W-:-:S04]  /*3910*/  FMUL.FTZ R126, R127, R91 ;  /* 0x0000005b7f7e7220 */ /* 0x000fc80000410000 */
[----:B------:R3:W4:Y:S01]  /*3920*/  MUFU.EX2 R135, R126 ;  /* 0x0000007e00877308 */ /* 0x0007220000000800 */
[----:B------:R-:W-:Y:S02]  /*3930*/  FSEL R116, R128, RZ, !P3 ;  /* 0x000000ff80747208 */ /* 0x000fe40005800000 */
[----:B------:R-:W-:Y:S01]  /*3940*/  ISETP.GE.U32.AND P1, PT, R62, R72, PT ;  /* 0x000000483e00720c */ /* 0x000fe20003f26070 */
[----:B---3--:R-:W-:Y:S01]  /*3950*/  FMUL.FTZ R126, R127, R86 ;  /* 0x000000567f7e7220 */ /* 0x008fe20000410000 */
[----:B------:R-:W-:-:S04]  /*3960*/  IMAD.U32 R127, R119, 0x10000, RZ ;  /* 0x00010000777f7824 */ /* 0x000fc800078e00ff */
[----:B------:R-:W-:Y:S01]  /*3970*/  FMUL.FTZ R128, R110, R127 ;  /* 0x0000007f6e807220 */ /* 0x000fe20000410000 */
[----:B------:R3:W2:Y:S01]  /*3980*/  MUFU.EX2 R136, R126 ;  /* 0x0000007e00887308 */ /* 0x0006a20000000800 */
[----:B------:R-:W-:Y:S02]  /*3990*/  FSEL R119, R124, 1, !P3 ;  /* 0x3f8000007c777808 */ /* 0x000fe40005800000 */
[----:B------:R-:W-:Y:S02]  /*39a0*/  FSEL R127, R129, 1, !P2 ;  /* 0x3f800000817f7808 */ /* 0x000fe40005000000 */
[----:B---3--:R-:W-:Y:S02]  /*39b0*/  SHF.L.U32 R126, R122, 0x10, RZ ;  /* 0x000000107a7e7819 */ /* 0x008fe400000006ff */
[----:B------:R-:W-:Y:S01]  /*39c0*/  FSEL R122, R128, RZ, !P1 ;  /* 0x000000ff807a7208 */ /* 0x000fe20004800000 */
[----:B------:R-:W-:Y:S01]  /*39d0*/  IMAD.U32 R128, R29, 0x10000, RZ ;  /* 0x000100001d807824 */ /* 0x000fe200078e00ff */
[----:B------:R-:W-:Y:S01]  /*39e0*/  ISETP.GE.U32.AND P3, PT, R63, R72, PT ;  /* 0x000000483f00720c */ /* 0x000fe20003f66070 */
[----:B------:R-:W-:Y:S01]  /*39f0*/  IMAD.U32 R29, R28, 0x10000, RZ ;  /* 0x000100001c1d7824 */ /* 0x000fe200078e00ff */
[----:B----4-:R-:W-:Y:S01]  /*3a00*/  FSEL R129, R135, 1, !P1 ;  /* 0x3f80000087817808 */ /* 0x010fe20004800000 */
[----:B------:R-:W-:Y:S01]  /*3a10*/  FMUL.FTZ R126, R115, R126 ;  /* 0x0000007e737e7220 */ /* 0x000fe20000410000 */
[----:B------:R-:W-:Y:S01]  /*3a20*/  FMUL.FTZ R128, R109, R128 ;  /* 0x000000806d807220 */ /* 0x000fe20000410000 */
[----:B------:R-:W-:Y:S01]  /*3a30*/  ISETP.GE.U32.AND P1, PT, R54, R72, PT ;  /* 0x000000483600720c */ /* 0x000fe20003f26070 */
[----:B------:R-:W-:Y:S01]  /*3a40*/  FMUL.FTZ R29, R108, R29 ;  /* 0x0000001d6c1d7220 */ /* 0x000fe20000410000 */
[----:B------:R-:W-:-:S02]  /*3a50*/  FSEL R124, R132, RZ, !P2 ;  /* 0x000000ff847c7208 */ /* 0x000fc40005000000 */
[----:B------:R-:W-:Y:S02]  /*3a60*/  ISETP.GE.U32.AND P2, PT, R64, R72, PT ;  /* 0x000000484000720c */ /* 0x000fe40003f46070 */
[----:B------:R-:W-:Y:S02]  /*3a70*/  FSEL R132, R137, 1, !P3 ;  /* 0x3f80000089847808 */ /* 0x000fe40005800000 */
[----:B------:R-:W-:Y:S02]  /*3a80*/  FSEL R137, R126, RZ, !P1 ;  /* 0x000000ff7e897208 */ /* 0x000fe40004800000 */
[----:B------:R-:W-:Y:S01]  /*3a90*/  FSEL R139, R128, RZ, !P3 ;  /* 0x000000ff808b7208 */ /* 0x000fe20005800000 */
[----:B------:R-:W-:Y:S01]  /*3aa0*/  IMAD.U32 R128, R133, 0x10000, RZ ;  /* 0x0001000085807824 */ /* 0x000fe200078e00ff */
[----:B------:R-:W-:Y:S01]  /*3ab0*/  SHF.L.U32 R126, R130, 0x10, RZ ;  /* 0x00000010827e7819 */ /* 0x000fe200000006ff */
[----:B-1----:R-:W-:Y:S01]  /*3ac0*/  IMAD.U32 R130, R125, 0x10000, RZ ;  /* 0x000100007d827824 */ /* 0x002fe200078e00ff */
[----:B------:R-:W-:Y:S01]  /*3ad0*/  FSEL R135, R138, 1, !P2 ;  /* 0x3f8000008a877808 */ /* 0x000fe20005000000 */
[----:B0-----:R-:W-:Y:S01]  /*3ae0*/  IMAD.U32 R131, R131, 0x10000, RZ ;  /* 0x0001000083837824 */ /* 0x001fe200078e00ff */
[----:B------:R-:W-:Y:S01]  /*3af0*/  SHF.L.U32 R133, R134, 0x10, RZ ;  /* 0x0000001086857819 */ /* 0x000fe200000006ff */
[----:B--2---:R-:W-:Y:S01]  /*3b00*/  IMAD.U32 R123, R123, 0x10000, RZ ;  /* 0x000100007b7b7824 */ /* 0x004fe200078e00ff */
[----:B------:R-:W-:Y:S01]  /*3b10*/  FSEL R136, R136, 1, !P1 ;  /* 0x3f80000088887808 */ /* 0x000fe20004800000 */
[----:B-----5:R-:W-:Y:S01]  /*3b20*/  IMAD.U32 R125, R30, 0x10000, RZ ;  /* 0x000100001e7d7824 */ /* 0x020fe200078e00ff */
[----:B------:R-:W-:-:S02]  /*3b30*/  FSEL R138, R29, RZ, !P2 ;  /* 0x000000ff1d8a7208 */ /* 0x000fc40005000000 */
[----:B------:R-:W-:Y:S01]  /*3b40*/  SHF.L.U32 R134, R31, 0x10, RZ ;  /* 0x000000101f867819 */ /* 0x000fe200000006ff */
        /* <DEDUP_REMOVED lines=12> */
.L_x_5547:
[----:B------:R-:W-:Y:S01]  /*3c10*/  IMAD.MOV.U32 R27, RZ, RZ, RZ ;  /* 0x000000ffff1b7224 */ /* 0x000fe200078e00ff */
[----:B------:R-:W-:Y:S06]  /*3c20*/  @!P6 BRA `(.L_x_5546) ;  /* 0x00000000000ce947 */ /* 0x000fec0003800000 */
[----:B------:R-:W-:-:S05]  /*3c30*/  IADD3 R28, P0, PT, R37, R106, RZ ;  /* 0x0000006a251c7210 */ /* 0x000fca0007f1e0ff */
[----:B------:R-:W-:-:S05]  /*3c40*/  IMAD.X R29, R39, 0x1, R104, P0 ;  /* 0x00000001271d7824 */ /* 0x000fca00000e0668 */
[----:B------:R1:W5:Y:S03]  /*3c50*/  LDG.E R27, desc[UR10][R28.64] ;  /* 0x0000000a1c1b7981 */ /* 0x000366000c1e1900 */
.L_x_5546:
        /* <DEDUP_REMOVED lines=95> */
.L_x_5550:
[----:B------:R-:W-:-:S04]  /*4250*/  ISETP.NE.AND P0, PT, R56, R53, PT ;  /* 0x000000353800720c */ /* 0x000fc80003f05270 */
[----:B------:R-:W-:-:S13]  /*4260*/  ISETP.NE.OR P0, PT, R28, RZ, P0 ;  /* 0x000000ff1c00720c */ /* 0x000fda0000705670 */
[----:B------:R-:W-:-:S04]  /*4270*/  @!P0 IADD3 R28, P1, PT, R37, R106, RZ ;  /* 0x0000006a251c8210 */ /* 0x000fc80007f3e0ff */
[----:B------:R-:W-:-:S05]  /*4280*/  @!P0 IADD3.X R29, PT, PT, R39, R104, RZ, P1, !PT ;  /* 0x00000068271d8210 */ /* 0x000fca0000ffe4ff */
[----:B------:R0:W-:Y:S04]  /*4290*/  @!P0 STG.E desc[UR10][R28.64], R27 ;  /* 0x0000001b1c008986 */ /* 0x0001e8000c10190a */
.L_x_5549:
[----:B------:R-:W-:Y:S05]  /*42a0*/  BSYNC.RECONVERGENT B0 ;  /* 0x0000000000007941 */ /* 0x000fea0003800200 */
.L_x_5548:
        /* <DEDUP_REMOVED lines=22> */
.L_x_5545:
[----:B------:R-:W-:Y:S01]  /*4410*/  BAR.SYNC.DEFER_BLOCKING 0x0 ;  /* 0x0000000000007b1d */ /* 0x000fe20000010000 */
[----:B------:R-:W-:Y:S01]  /*4420*/  ISETP.NE.AND P0, PT, R50, RZ, PT ;  /* 0x000000ff3200720c */ /* 0x000fe20003f05270 */
[----:B------:R-:W-:Y:S01]  /*4430*/  VIADD R56, R56, 0x1 ;  /* 0x0000000138387836 */ /* 0x000fe20000000000 */
[----:B------:R-:W-:Y:S01]  /*4440*/  F2FP.BF16.F32.PACK_AB R98, R98, R101 ;  /* 0x000000656262723e */ /* 0x000fe200000010ff */
[----:B------:R-:W-:Y:S01]  /*4450*/  IMAD.WIDE.U32 R40, R72, 0x2, R40 ;  /* 0x0000000248287825 */ /* 0x000fe200078e0028 */
[----:B------:R-:W-:Y:S02]  /*4460*/  F2FP.BF16.F32.PACK_AB R96, R96, R99 ;  /* 0x000000636060723e */ /* 0x000fe400000010ff */
[----:B------:R-:W-:Y:S01]  /*4470*/  F2FP.BF16.F32.PACK_AB R94, R94, R97 ;  /* 0x000000615e5e723e */ /* 0x000fe200000010ff */
[----:B------:R-:W-:Y:S01]  /*4480*/  IMAD.WIDE.U32 R42, R72, 0x2, R42 ;  /* 0x00000002482a7825 */ /* 0x000fe200078e002a */
[----:B------:R-:W-:Y:S02]  /*4490*/  F2FP.BF16.F32.PACK_AB R100, R100, R103 ;  /* 0x000000676464723e */ /* 0x000fe400000010ff */
[----:B------:R-:W-:-:S02]  /*44a0*/  PRMT R11, R98, 0x7632, R11 ;  /* 0x00007632620b7816 */ /* 0x000fc4000000000b */
[----:B------:R-:W-:Y:S02]  /*44b0*/  PRMT R12, R96, 0x7632, R12 ;  /* 0x00007632600c7816 */ /* 0x000fe4000000000c */
[----:B------:R-:W-:Y:S02]  /*44c0*/  PRMT R10, R100, 0x7632, R10 ;  /* 0x00007632640a7816 */ /* 0x000fe4000000000a */
[----:B------:R-:W-:Y:S02]  /*44d0*/  PRMT R14, R94, 0x7632, R14 ;  /* 0x000076325e0e7816 */ /* 0x000fe4000000000e */
[----:B------:R-:W-:Y:S01]  /*44e0*/  IADD3 R49, PT, PT, R72, R49, RZ ;  /* 0x0000003148317210 */ /* 0x000fe20007ffe0ff */
        /* <DEDUP_REMOVED lines=11> */
[--C-:B--2---:R-:W-:Y:S02]  /*45a0*/  IMAD.MOV.U32 R10, RZ, RZ, R58.reuse ;  /* 0x000000ffff0a7224 */ /* 0x104fe400078e003a */
[----:B------:R-:W-:Y:S01]  /*45b0*/  IMAD.IADD R58, R72, 0x1, R58 ;  /* 0x00000001483a7824 */ /* 0x000fe200078e023a */
        /* <DEDUP_REMOVED lines=39> */
.L_x_5553:
        /* <DEDUP_REMOVED lines=13> */
.L_x_8068:


//--------------------- .text._Z25selective_scan_fwd_kernelI32Selective_Scan_fwd_kernel_traitsILi32ELi8ELi1ELb0ELb1ELb1ELb0ELb1EN3c108BFloat16EffEEv13SSMParamsBase --------------------------
	.section	.text._Z25selective_scan_fwd_kernelI32Selective_Scan_fwd_kernel_traitsILi32ELi8ELi1ELb0ELb1ELb1ELb0ELb1EN3c108BFloat16EffEEv13SSMParamsBase,"ax",@progbits
	.align	128
        .global         _Z25selective_scan_fwd_kernelI32Selective_Scan_fwd_kernel_traitsILi32ELi8ELi1ELb0ELb1ELb1ELb0ELb1EN3c108BFloat16EffEEv13SSMParamsBase
        .type           _Z25selective_scan_fwd_kernelI32Selective_Scan_fwd_kernel_traitsILi32ELi8ELi1ELb0ELb1ELb1ELb0ELb1EN3c108BFloat16EffEEv13SSMParamsBase,@function
        .size           _Z25selective_scan_fwd_kernelI32Selective_Scan_fwd_kernel_traitsILi32ELi8ELi1ELb0ELb1ELb1ELb0ELb1EN3c108BFloat16EffEEv13SSMParamsBase,(.L_x_8069 - _Z25selective_scan_fwd_kernelI32Selective_Scan_fwd_kernel_traitsILi32ELi8ELi1ELb0ELb1ELb1ELb0ELb1EN3c108BFloat16EffEEv13SSMParamsBase)
        .other          _Z25selective_scan_fwd_kernelI32Selective_Scan_fwd_kernel_traitsILi32ELi8ELi1ELb0ELb1ELb1ELb0ELb1EN3c108BFloat16EffEEv13SSMParamsBase,@"STO_CUDA_ENTRY STV_DEFAULT"
_Z25selective_scan_fwd_kernelI32Selective_Scan_fwd_kernel_traitsILi32ELi8ELi1ELb0ELb1ELb1ELb0ELb1EN3c108BFloat16EffEEv13SSMParamsBase:
.text._Z25selective_scan_fwd_kernelI32Selective_Scan_fwd_kernel_traitsILi32ELi8ELi1ELb0ELb1ELb1ELb0ELb1EN3c108BFloat16EffEEv13SSMParamsBase:
        /* <DEDUP_REMOVED lines=43> */
.L_x_5554:
        /* <DEDUP_REMOVED lines=25> */
[----:B-1----:R-:W-:-:S07]  /*0440*/  HFMA2 R2, -RZ, RZ, 0, 0 ;  /* 0x00000000ff027431 */ /* 0x002fce00000001ff */
[----:B------:R-:W1:Y:S01]  /*0450*/  LDC.64 R20, c[0x0][0x498] ;  /* 0x00012600ff147b82 */ /* 0x000e620000000a00 */
[----:B----4-:R-:W-:-:S07]  /*0460*/  IMAD.MOV R6, RZ, RZ, -R3 ;  /* 0x000000ffff067224 */ /* 0x010fce00078e0a03 */
        /* <DEDUP_REMOVED lines=12> */
[----:B------:R-:W-:Y:S01]  /*0530*/  @!P5 IMAD.IADD R2, R2, 0x1, -R9 ;  /* 0x000000010202d824 */ /* 0x000fe200078e0a09 */
[----:B------:R-:W-:Y:S02]  /*0540*/  @!P5 IADD3 R5, PT, PT, R5, 0x1, RZ ;  /* 0x000000010505d810 */ /* 0x000fe40007ffe0ff */
[----:B------:R-:W-:Y:S02]  /*0550*/  ISETP.NE.AND P5, PT, R14, RZ, PT ;  /* 0x000000ff0e00720c */ /* 0x000fe40003fa5270 */
[----:B------:R-:W-:Y:S01]  /*0560*/  ISETP.GE.U32.AND P4, PT, R2, R9, PT ;  /* 0x000000090200720c */ /* 0x000fe20003f86070 */
[----:B--2---:R-:W-:-:S04]  /*0570*/  IMAD R2, R67, R6, RZ ;  /* 0x0000000643027224 */ /* 0x004fc800078e02ff */
[C---:B------:R-:W-:Y:S02]  /*0580*/  IMAD R7, R71.reuse, R7, R2 ;  /* 0x0000000747077224 */ /* 0x040fe400078e0202 */
[----:B------:R-:W-:-:S04]  /*0590*/  IMAD.WIDE.U32 R2, R71, R6, RZ ;  /* 0x0000000647027225 */ /* 0x000fc800078e00ff */
[----:B------:R-:W-:Y:S02]  /*05a0*/  IMAD R6, R67, R16, RZ ;  /* 0x0000001043067224 */ /* 0x000fe400078e02ff */
[----:B------:R-:W-:Y:S02]  /*05b0*/  IMAD.IADD R3, R3, 0x1, R7 ;  /* 0x0000000103037824 */ /* 0x000fe400078e0207 */
[C---:B------:R-:W-:Y:S02]  /*05c0*/  IMAD R13, R71.reuse, R17, R6 ;  /* 0x00000011470d7224 */ /* 0x040fe400078e0206 */
[----:B------:R-:W-:Y:S02]  /*05d0*/  IMAD R17, R71, R23, R8 ;  /* 0x0000001747117224 */ /* 0x000fe400078e0208 */
[----:B------:R-:W2:Y:S01]  /*05e0*/  LDC.U8 R23, c[0x0][0x3a9] ;  /* 0x0000ea40ff177b82 */ /* 0x000ea20000000000 */
[----:B------:R-:W-:Y:S02]  /*05f0*/  @P4 VIADD R5, R5, 0x1 ;  /* 0x0000000105054836 */ /* 0x000fe40000000000 */
[----:B0-----:R-:W-:-:S03]  /*0600*/  IMAD.WIDE.U32 R2, R69, R98, R2 ;  /* 0x0000006245027225 */ /* 0x001fc600078e0002 */
[----:B------:R-:W-:Y:S01]  /*0610*/  @!P3 IADD3 R5, PT, PT, -R5, RZ, RZ ;  /* 0x000000ff0505b210 */ /* 0x000fe20007ffe1ff */
[----:B------:R-:W-:Y:S01]  /*0620*/  IMAD.WIDE.U32 R6, R71, R16, RZ ;  /* 0x0000001047067225 */ /* 0x000fe200078e00ff */
[----:B------:R-:W-:Y:S02]  /*0630*/  @!P5 LOP3.LUT R5, RZ, R14, RZ, 0x33, !PT ;  /* 0x0000000eff05d212 */ /* 0x000fe400078e33ff */
[C---:B-----5:R-:W-:Y:S01]  /*0640*/  LEA R98, P2, R2.reuse, R18, 0x1 ;  /* 0x0000001202627211 */ /* 0x060fe200078408ff */
[----:B------:R-:W-:Y:S02]  /*0650*/  IMAD R99, R69, R99, R3 ;  /* 0x0000006345637224 */ /* 0x000fe400078e0203 */
[C---:B------:R-:W-:Y:S02]  /*0660*/  IMAD R3, R71.reuse, R25, R10 ;  /* 0x0000001947037224 */ /* 0x040fe400078e020a */
[----:B------:R-:W-:Y:S01]  /*0670*/  IMAD.WIDE.U32 R10, R71, R24, RZ ;  /* 0x00000018470a7225 */ /* 0x000fe200078e00ff */
[----:B------:R-:W-:-:S03]  /*0680*/  LEA.HI.X R99, R2, R19, R99, 0x1, P2 ;  /* 0x0000001302637211 */ /* 0x000fc600010f0c63 */
[----:B------:R-:W-:Y:S01]  /*0690*/  IMAD.IADD R7, R7, 0x1, R13 ;  /* 0x0000000107077824 */ /* 0x000fe200078e020d */
[----:B------:R-:W-:Y:S01]  /*06a0*/  SHF.R.S32.HI R13, RZ, 0x1f, R5 ;  /* 0x0000001fff0d7819 */ /* 0x000fe20000011405 */
[----:B------:R-:W-:Y:S01]  /*06b0*/  IMAD.WIDE.U32 R8, R71, R22, RZ ;  /* 0x0000001647087225 */ /* 0x000fe200078e00ff */
[----:B------:R-:W-:Y:S02]  /*06c0*/  IADD3 R11, PT, PT, R11, R3, RZ ;  /* 0x000000030b0b7210 */ /* 0x000fe40007ffe0ff */
[----:B--2---:R-:W-:Y:S01]  /*06d0*/  ISETP.NE.AND P3, PT, R23, RZ, PT ;  /* 0x000000ff1700720c */ /* 0x004fe20003f65270 */
[----:B------:R-:W-:Y:S02]  /*06e0*/  IMAD.IADD R9, R9, 0x1, R17 ;  /* 0x0000000109097824 */ /* 0x000fe400078e0211 */
[C---:B------:R-:W-:Y:S02]  /*06f0*/  IMAD R14, R13.reuse, R64, RZ ;  /* 0x000000400d0e7224 */ /* 0x040fe400078e02ff */
[----:B------:R-:W-:-:S02]  /*0700*/  IMAD R16, R13, R62, RZ ;  /* 0x0000003e0d107224 */ /* 0x000fc400078e02ff */
        /* <DEDUP_REMOVED lines=22> */
.L_x_5555:
        /* <DEDUP_REMOVED lines=11> */
.L_x_5556:
[----:B------:R-:W-:Y:S01]  /*0920*/  PLOP3.LUT P1, PT, P1, P0, PT, 0x20, 0x2 ;  /* 0x000000000002781c */ /* 0x000fe20000f20470 */
[----:B------:R-:W0:Y:S03]  /*0930*/  LDC.64 R8, c[0x0][0x468] ;  /* 0x00011a00ff087b82 */ /* 0x000e260000000a00 */
[----:B------:R-:W-:Y:S02]  /*0940*/  ISETP.EQ.OR P4, PT, R23, RZ, !P1 ;  /* 0x000000ff1700720c */ /* 0x000fe40004f82670 */
[----:B------:R-:W-:-:S03]  /*0950*/  P2R R121, PR, RZ, 0x2 ;  /* 0x00000002ff797803 */ /* 0x000fc60000000000 */
        /* <DEDUP_REMOVED lines=67> */
.L_x_5557:
        /* <DEDUP_REMOVED lines=29> */
.L_x_5558:
[----:B------:R-:W-:-:S13]  /*0f60*/  ISETP.GE.AND P0, PT, R86, 0x1, PT ;  /* 0x000000015600780c */ /* 0x000fda0003f06270 */
[----:B------:R-:W-:Y:S05]  /*0f70*/  @!P0 EXIT ;  /* 0x000000000000894d */ /* 0x000fea0003800000 */
[----:B------:R-:W0:Y:S01]  /*0f80*/  S2R R53, SR_TID.X ;  /* 0x0000000000357919 */ /* 0x000e220000002100 */
[----:B------:R-:W1:Y:S01]  /*0f90*/  LDC.64 R10, c[0x0][0x470] ;  /* 0x00011c00ff0a7b82 */ /* 0x000e620000000a00 */
[----:B------:R-:W2:Y:S01]  /*0fa0*/  LDCU.64 UR4, c[0x0][0x3b0] ;  /* 0x00007600ff0477ac */ /* 0x000ea20008000a00 */
[----:B------:R-:W-:Y:S01]  /*0fb0*/  IADD3 R82, PT, PT, R86, -0x1, RZ ;  /* 0xffffffff56527810 */ /* 0x000fe20007ffe0ff */
[----:B------:R-:W-:Y:S01]  /*0fc0*/  IMAD.WIDE R4, R4, 0x4, RZ ;  /* 0x0000000404047825 */ /* 0x000fe200078e02ff */
[----:B------:R-:W-:-:S03]  /*0fd0*/  MOV R78, RZ ;  /* 0x000000ff004e7202 */ /* 0x000fc60000000f00 */
[----:B------:R-:W-:Y:S01]  /*0fe0*/  IMAD.MOV.U32 R47, RZ, RZ, RZ ;  /* 0x000000ffff2f7224 */ /* 0x000fe200078e00ff */
        /* <DEDUP_REMOVED lines=26> */
.L_x_5582:
        /* <DEDUP_REMOVED lines=14> */
[-C--:B------:R-:W-:Y:S02]  /*1270*/  ISETP.GE.AND P2, PT, R68, R45.reuse, PT ;  /* 0x0000002d4400720c */ /* 0x080fe40003f46270 */
[----:B------:R-:W-:Y:S02]  /*1280*/  PRMT R0, RZ, 0x7610, R0 ;  /* 0x00007610ff007816 */ /* 0x000fe40000000000 */
[C---:B------:R-:W-:Y:S02]  /*1290*/  IADD3 R12, P1, PT, R11.reuse, R98, RZ ;  /* 0x000000620b0c7210 */ /* 0x040fe40007f3e0ff */
[----:B------:R-:W-:Y:S02]  /*12a0*/  IADD3 R10, P0, PT, R11, R100, RZ ;  /* 0x000000640b0a7210 */ /* 0x000fe40007f1e0ff */
[-C--:B------:R-:W-:Y:S01]  /*12b0*/  ISETP.GE.AND P6, PT, R60, R45.reuse, PT ;  /* 0x0000002d3c00720c */ /* 0x080fe20003fc6270 */
[----:B------:R-:W-:Y:S01]  /*12c0*/  IMAD.X R13, RZ, RZ, R99, P1 ;  /* 0x000000ffff0d7224 */ /* 0x000fe200008e0663 */
[----:B------:R-:W-:-:S02]  /*12d0*/  ISETP.GE.AND P5, PT, R58, R45, PT ;  /* 0x0000002d3a00720c */ /* 0x000fc40003fa6270 */
[----:B------:R-:W-:Y:S02]  /*12e0*/  ISETP.GE.AND P4, PT, R56, R45, PT ;  /* 0x0000002d3800720c */ /* 0x000fe40003f86270 */
[----:B------:R-:W-:Y:S02]  /*12f0*/  IADD3.X R11, PT, PT, RZ, R101, RZ, P0, !PT ;  /* 0x00000065ff0b7210 */ /* 0x000fe400007fe4ff */
        /* <DEDUP_REMOVED lines=35> */
[----:B------:R-:W-:Y:S01]  /*1530*/  LEA R42, R19, UR6, 0x1 ;  /* 0x00000006132a7c11 */ /* 0x000fe2000f8e08ff */
[C---:B------:R-:W-:Y:S01]  /*1540*/  VIADD R19, R44.reuse, 0xa0 ;  /* 0x000000a02c137836 */ /* 0x040fe20000000000 */
[----:B------:R-:W-:Y:S02]  /*1550*/  LEA R41, R25, UR6, 0x1 ;  /* 0x0000000619297c11 */ /* 0x000fe4000f8e08ff */
        /* <DEDUP_REMOVED lines=16> */
[----:B-1----:R-:W-:-:S02]  /*1660*/  IMAD.SHL.U32 R0, R44, 0x8, RZ ;  /* 0x000000082c007824 */ /* 0x002fc400078e00ff */
[----:B---3--:R-:W-:Y:S03]  /*1670*/  STS.U16 [R42+0x40], R15 ;  /* 0x0000400f2a007388 */ /* 0x008fe60000000400 */
[----:B------:R-:W-:Y:S01]  /*1680*/  LEA.HI.SX32 R0, R0, R0, 0x1b ;  /* 0x0000000000007211 */ /* 0x000fe200078fdaff */
[----:B----4-:R-:W-:Y:S03]  /*1690*/  STS.U16 [R41+0x80], R14 ;  /* 0x0000800e29007388 */ /* 0x010fe60000000400 */
[----:B------:R-:W-:Y:S01]  /*16a0*/  LEA R0, R0, UR6, 0x1 ;  /* 0x0000000600007c11 */ /* 0x000fe2000f8e08ff */
        /* <DEDUP_REMOVED lines=50> */
[----:B---3--:R-:W-:Y:S02]  /*19d0*/  IMAD.U32 R26, R11, 0x10000, RZ ;  /* 0x000100000b1a7824 */ /* 0x008fe400078e00ff */
[--C-:B------:R-:W-:Y:S01]  /*19e0*/  FADD.FTZ R77, R20, R57.reuse ;  /* 0x00000039144d7221 */ /* 0x100fe20000010000 */
[----:B----4-:R-:W-:Y:S01]  /*19f0*/  SHF.L.U32 R20, R25, 0x10, RZ ;  /* 0x0000001019147819 */ /* 0x010fe200000006ff */
[----:B------:R-:W-:-:S03]  /*1a00*/  FADD.FTZ R75, R26, R57 ;  /* 0x000000391a4b7221 */ /* 0x000fc60000010000 */
[----:B------:R-:W-:Y:S01]  /*1a10*/  FSETP.GTU.FTZ.AND P2, PT, R77, 20, PT ;  /* 0x41a000004d00780b */ /* 0x000fe20003f5c000 */
[----:B------:R-:W-:Y:S01]  /*1a20*/  FADD.FTZ R79, R20, R57 ;  /* 0x00000039144f7221 */ /* 0x000fe20000010000 */
        /* <DEDUP_REMOVED lines=32> */
.L_x_5560:
[----:B------:R-:W-:Y:S05]  /*1c30*/  BSYNC.RECONVERGENT B0 ;  /* 0x0000000000007941 */ /* 0x000fea0003800200 */
.L_x_5559:
        /* <DEDUP_REMOVED lines=37> */
.L_x_5562:
[----:B------:R-:W-:Y:S05]  /*1e90*/  BSYNC.RECONVERGENT B0 ;  /* 0x0000000000007941 */ /* 0x000fea0003800200 */
.L_x_5561:
        /* <DEDUP_REMOVED lines=35> */
.L_x_5564:
[----:B------:R-:W-:Y:S05]  /*20d0*/  BSYNC.RECONVERGENT B0 ;  /* 0x0000000000007941 */ /* 0x000fea0003800200 */
.L_x_5563:
        /* <DEDUP_REMOVED lines=37> */
.L_x_5566:
[----:B------:R-:W-:Y:S05]  /*2330*/  BSYNC.RECONVERGENT B0 ;  /* 0x0000000000007941 */ /* 0x000fea0003800200 */
.L_x_5565:
        /* <DEDUP_REMOVED lines=35> */
.L_x_5568:
[----:B------:R-:W-:Y:S05]  /*2570*/  BSYNC.RECONVERGENT B0 ;  /* 0x0000000000007941 */ /* 0x000fea0003800200 */
.L_x_5567:
        /* <DEDUP_REMOVED lines=38> */
.L_x_5570:
[----:B------:R-:W-:Y:S05]  /*27e0*/  BSYNC.RECONVERGENT B0 ;  /* 0x0000000000007941 */ /* 0x000fea0003800200 */
.L_x_5569:
        /* <DEDUP_REMOVED lines=32> */
.L_x_5572:
[----:B------:R-:W-:Y:S05]  /*29f0*/  BSYNC.RECONVERGENT B0 ;  /* 0x0000000000007941 */ /* 0x000fea0003800200 */
.L_x_5571:
        /* <DEDUP_REMOVED lines=32> */
.L_x_5574:
[----:B------:R-:W-:Y:S05]  /*2c00*/  BSYNC.RECONVERGENT B0 ;  /* 0x0000000000007941 */ /* 0x000fea0003800200 */
.L_x_5573:
[----:B------:R-:W0:Y:S01]  /*2c10*/  LDCU UR7, c[0x0][0x38c] ;  /* 0x00007180ff0777ac */ /* 0x000e220008000800 */
[----:B------:R-:W-:Y:S01]  /*2c20*/  SHF.L.U32 R20, R19, 0x10, RZ ;  /* 0x0000001013147819 */ /* 0x000fe200000006ff */
[----:B------:R-:W-:Y:S01]  /*2c30*/  IMAD.U32 R18, R18, 0x10000, RZ ;  /* 0x0001000012127824 */ /* 0x000fe200078e00ff */
[----:B------:R-:W-:Y:S01]  /*2c40*/  SHF.L.U32 R12, R12, 0x10, RZ ;  /* 0x000000100c0c7819 */ /* 0x000fe200000006ff */
[----:B------:R-:W-:Y:S01]  /*2c50*/  IMAD.U32 R22, R17, 0x10000, RZ ;  /* 0x0001000011167824 */ /* 0x000fe200078e00ff */
[----:B------:R-:W-:Y:S01]  /*2c60*/  SHF.L.U32 R26, R15, 0x10, RZ ;  /* 0x000000100f1a7819 */ /* 0x000fe200000006ff */
        /* <DEDUP_REMOVED lines=29> */
[----:B------:R-:W-:Y:S01]  /*2e40*/  IADD3 R119, P3, PT, R94, R46, RZ ;  /* 0x0000002e5e777210 */ /* 0x000fe20007f7e0ff */
[----:B------:R-:W-:Y:S01]  /*2e50*/  FMUL.FTZ R113, R24, R81 ;  /* 0x0000005118717220 */ /* 0x000fe20000410000 */
[----:B------:R-:W-:Y:S01]  /*2e60*/  FMUL.FTZ R111, R26, R85 ;  /* 0x000000551a6f7220 */ /* 0x000fe20000410000 */
[----:B------:R-:W-:Y:S01]  /*2e70*/  FMUL.FTZ R109, R28, R87 ;  /* 0x000000571c6d7220 */ /* 0x000fe20000410000 */
[----:B-1----:R-:W1:Y:S01]  /*2e80*/  MUFU.RCP R13, R13 ;  /* 0x0000000d000d7308 */ /* 0x002e620000001000 */
[----:B------:R-:W-:Y:S01]  /*2e90*/  IMAD.MOV.U32 R107, RZ, RZ, RZ ;  /* 0x000000ffff6b7224 */ /* 0x000fe200078e00ff */
[----:B------:R-:W-:Y:S01]  /*2ea0*/  MOV R105, R51 ;  /* 0x0000003300697202 */ /* 0x000fe20000000f00 */
[----:B------:R-:W-:Y:S01]  /*2eb0*/  IMAD.MOV.U32 R110, RZ, RZ, RZ ;  /* 0x000000ffff6e7224 */ /* 0x000fe200078e00ff */
[----:B------:R-:W-:Y:S01]  /*2ec0*/  UIADD3 UR8, UPT, UPT, UR6, 0x440, URZ ;  /* 0x0000044006087890 */ /* 0x000fe2000fffe0ff */
[----:B------:R-:W-:Y:S01]  /*2ed0*/  IMAD.MOV.U32 R103, RZ, RZ, R49 ;  /* 0x000000ffff677224 */ /* 0x000fe200078e0031 */
[----:B------:R-:W-:Y:S01]  /*2ee0*/  UIADD3 UR7, UPT, UPT, -UR7, URZ, URZ ;  /* 0x000000ff07077290 */ /* 0x000fe2000fffe1ff */
[----:B------:R-:W-:Y:S01]  /*2ef0*/  IMAD.X R124, R3, 0x1, R63, P3 ;  /* 0x00000001037c7824 */ /* 0x000fe200018e063f */
        /* <DEDUP_REMOVED lines=24> */
[----:B------:R-:W-:Y:S02]  /*3080*/  ISETP.NE.AND P2, PT, R55, RZ, PT ;  /* 0x000000ff3700720c */ /* 0x000fe40003f45270 */
[----:B------:R-:W-:Y:S02]  /*3090*/  ISETP.GE.U32.AND P1, PT, R10, R15, PT ;  /* 0x0000000f0a00720c */ /* 0x000fe40003f26070 */
[----:B------:R-:W-:Y:S02]  /*30a0*/  MOV R10, R90 ;  /* 0x0000005a000a7202 */ /* 0x000fe40000000f00 */
        /* <DEDUP_REMOVED lines=10> */
.L_x_5581:
        /* <DEDUP_REMOVED lines=18> */
[----:B------:R-:W-:Y:S01]  /*3270*/  HFMA2 R26, -RZ, RZ, 0, 0 ;  /* 0x00000000ff1a7431 */ /* 0x000fe200000001ff */
[----:B------:R-:W-:Y:S01]  /*3280*/  MOV R28, RZ ;  /* 0x000000ff001c7202 */ /* 0x000fe20000000f00 */
[----:B------:R-:W-:-:S02]  /*3290*/  IMAD.MOV.U32 R24, RZ, RZ, R105 ;  /* 0x000000ffff187224 */ /* 0x000fc400078e0069 */
[----:B------:R-:W-:-:S05]  /*32a0*/  IMAD.MOV.U32 R25, RZ, RZ, R103 ;  /* 0x000000ffff197224 */ /* 0x000fca00078e0067 */
[----:B------:R0:W4:Y:S02]  /*32b0*/  LDG.E R132, desc[UR10][R24.64] ;  /* 0x0000000a18847981 */ /* 0x000124000c1e1900 */
[----:B0-----:R-:W-:Y:S01]  /*32c0*/  IMAD.MOV.U32 R24, RZ, RZ, RZ ;  /* 0x000000ffff187224 */ /* 0x001fe200078e00ff */
[----:B--2---:R-:W-:Y:S02]  /*32d0*/  @!P5 PRMT R26, R123, 0x5410, RZ ;  /* 0x000054107b1ad816 */ /* 0x004fe400000000ff */
[----:B------:R-:W-:Y:S01]  /*32e0*/  ISETP.NE.AND P5, PT, R30, RZ, PT ;  /* 0x000000ff1e00720c */ /* 0x000fe20003fa5270 */
[----:B------:R-:W-:Y:S01]  /*32f0*/  IMAD.MOV.U32 R30, RZ, RZ, RZ ;  /* 0x000000ffff1e7224 */ /* 0x000fe200078e00ff */
[----:B---3--:R-:W-:Y:S02]  /*3300*/  @!P6 PRMT R28, R29, 0x5410, RZ ;  /* 0x000054101d1ce816 */ /* 0x008fe400000000ff */
[----:B------:R-:W-:Y:S02]  /*3310*/  P2R R123, PR, RZ, 0x20 ;  /* 0x00000020ff7b7803 */ /* 0x000fe40000000000 */
        /* <DEDUP_REMOVED lines=21> */
[----:B0-----:R-:W-:Y:S01]  /*3470*/  MOV R24, R119 ;  /* 0x0000007700187202 */ /* 0x001fe20000000f00 */
[----:B------:R-:W-:-:S02]  /*3480*/  IMAD.MOV.U32 R32, RZ, RZ, RZ ;  /* 0x000000ffff207224 */ /* 0x000fc400078e00ff */
[----:B------:R-:W-:Y:S02]  /*3490*/  HFMA2 R34, -RZ, RZ, 0, 0 ;  /* 0x00000000ff227431 */ /* 0x000fe400000001ff */
[----:B------:R-:W-:Y:S01]  /*34a0*/  IMAD.MOV.U32 R128, RZ, RZ, RZ ;  /* 0x000000ffff807224 */ /* 0x000fe200078e00ff */
[----:B------:R-:W-:Y:S04]  /*34b0*/  LDS.U16 R119, [R0+0x8] ;  /* 0x0000080000777984 */ /* 0x000fe80000000400 */
[----:B------:R-:W2:Y:S04]  /*34c0*/  @!P5 LDG.E.U16 R26, desc[UR10][R24.64+-0x100] ;  /* 0xffff000a181ad981 */ /* 0x000ea8000c1e1500 */
[----:B------:R-:W3:Y:S04]  /*34d0*/  @!P1 LDG.E.U16 R30, desc[UR10][R24.64+0x80] ;  /* 0x0000800a181e9981 */ /* 0x000ee8000c1e1500 */
[----:B------:R-:W4:Y:S04]  /*34e0*/  @!P3 LDG.E.U16 R28, desc[UR10][R24.64] ;  /* 0x0000000a181cb981 */ /* 0x000f28000c1e1500 */
[----:B------:R-:W5:Y:S04]  /*34f0*/  @!P2 LDG.E.U16 R29, desc[UR10][R24.64+0x40] ;  /* 0x0000400a181da981 */ /* 0x000f68000c1e1500 */
[----:B-1----:R-:W5:Y:S01]  /*3500*/  @!P0 LDG.E.U16 R31, desc[UR10][R24.64+0xc0] ;  /* 0x0000c00a181f8981 */ /* 0x002f62000c1e1500 */
[----:B------:R-:W-:-:S02]  /*3510*/  IMAD.MOV.U32 R126, RZ, RZ, RZ ;  /* 0x000000ffff7e7224 */ /* 0x000fc400078e00ff */
[----:B------:R-:W-:Y:S01]  /*3520*/  FMUL.FTZ R132, R132, 1.4426950216293334961 ;  /* 0x3fb8aa3b84847820 */ /* 0x000fe20000410000 */
        /* <DEDUP_REMOVED lines=27> */
[C---:B------:R-:W-:Y:S01]  /*36e0*/  FMUL.FTZ R141, R132.reuse, R87 ;  /* 0x00000057848d7220 */ /* 0x040fe20000410000 */
[----:B------:R-:W-:Y:S01]  /*36f0*/  FMUL.FTZ R131, R132, R73 ;  /* 0x0000004984837220 */ /* 0x000fe20000410000 */
[----:B------:R-:W-:Y:S01]  /*3700*/  ISETP.GE.U32.AND P3, PT, R72, R45, PT ;  /* 0x0000002d4800720c */ /* 0x000fe20003f66070 */
[----:B------:R2:W-:Y:S01]  /*3710*/  MUFU.EX2 R139, R138 ;  /* 0x0000008a008b7308 */ /* 0x0005e20000000800 */
[----:B0-----:R-:W-:-:S03]  /*3720*/  IMAD.U32 R125, R124, 0x10000, RZ ;  /* 0x000100007c7d7824 */ /* 0x001fc600078e00ff */
[----:B------:R-:W-:Y:S01]  /*3730*/  MUFU.EX2 R141, R141 ;  /* 0x0000008d008d7308 */ /* 0x000fe20000000800 */
[----:B------:R-:W-:-:S03]  /*3740*/  ISETP.GE.U32.AND P2, PT, R70, R45, PT ;  /* 0x0000002d4600720c */ /* 0x000fc60003f46070 */
[----:B------:R-:W-:Y:S01]  /*3750*/  MUFU.EX2 R140, R131 ;  /* 0x00000083008c7308 */ /* 0x000fe20000000800 */
[----:B-----5:R-:W-:Y:S01]  /*3760*/  FSEL R124, R134, 1, !P3 ;  /* 0x3f800000867c7808 */ /* 0x020fe20005800000 */
[----:B-1----:R-:W-:Y:S01]  /*3770*/  IMAD.U32 R28, R28, 0x10000, RZ ;  /* 0x000100001c1c7824 */ /* 0x002fe200078e00ff */
[----:B--2---:R-:W-:Y:S01]  /*3780*/  SHF.L.U32 R138, R29, 0x10, RZ ;  /* 0x000000101d8a7819 */ /* 0x004fe200000006ff */
[----:B----4-:R-:W-:-:S04]  /*3790*/  IMAD.U32 R134, R31, 0x10000, RZ ;  /* 0x000100001f867824 */ /* 0x010fc800078e00ff */
        /* <DEDUP_REMOVED lines=10> */
[----:B-1----:R-:W-:-:S04]  /*3840*/  FMUL.FTZ R34, R132, R77 ;  /* 0x0000004d84227220 */ /* 0x002fc80000410000 */
[----:B--2---:R-:W1:Y:S01]  /*3850*/  MUFU.EX2 R123, R34 ;  /* 0x00000022007b7308 */ /* 0x004e620000000800 */
[----:B------:R-:W-:-:S05]  /*3860*/  SHF.L.U32 R33, R26, 0x10, RZ ;  /* 0x000000101a217819 */ /* 0x000fca00000006ff */
[----:B------:R-:W-:Y:S01]  /*3870*/  FMUL.FTZ R32, R116, R33 ;  /* 0x0000002174207220 */ /* 0x000fe20000410000 */
[----:B0-----:R-:W-:-:S04]  /*3880*/  IMAD.U32 R26, R27, 0x10000, RZ ;  /* 0x000100001b1a7824 */ /* 0x001fc800078e00ff */
[----:B------:R-:W-:Y:S01]  /*3890*/  FMUL.FTZ R26, R115, R26 ;  /* 0x0000001a731a7220 */ /* 0x000fe20000410000 */
[----:B------:R-:W-:Y:S02]  /*38a0*/  FSEL R33, R35, 1, !P1 ;  /* 0x3f80000023217808 */ /* 0x000fe40004800000 */
[----:B-1----:R-:W-:Y:S02]  /*38b0*/  FSEL R35, R123, 1, !P0 ;  /* 0x3f8000007b237808 */ /* 0x002fe40004000000 */
[----:B------:R-:W-:Y:S02]  /*38c0*/  FSEL R34, R26, RZ, !P0 ;  /* 0x000000ff1a227208 */ /* 0x000fe40004000000 */
[----:B------:R-:W-:Y:S01]  /*38d0*/  ISETP.NE.AND P0, PT, R47, RZ, PT ;  /* 0x000000ff2f00720c */ /* 0x000fe20003f05270 */
[----:B------:R0:W-:Y:S04]  /*38e0*/  STS.U16 [R39+0x310], R126 ;  /* 0x0003107e27007388 */ /* 0x0001e80000000400 */
[----:B------:R-:W-:Y:S01]  /*38f0*/  STS.U16 [R38+0x350], R127 ;  /* 0x0003507f26007388 */ /* 0x000fe20000000400 */
[----:B------:R-:W-:-:S03]  /*3900*/  IMAD.U32 R27, R30, 0x10000, RZ ;  /* 0x000100001e1b7824 */ /* 0x000fc600078e00ff */
[----:B------:R1:W-:Y:S01]  /*3910*/  STS.U16 [R37+0x390], R128 ;  /* 0x0003908025007388 */ /* 0x0003e20000000400 */
[----:B0-----:R-:W-:-:S03]  /*3920*/  FMUL.FTZ R126, R132, R81 ;  /* 0x00000051847e7220 */ /* 0x001fc60000410000 */
[----:B------:R-:W-:Y:S01]  /*3930*/  STS.U16 [R36+0x3d0], R129 ;  /* 0x0003d08124007388 */ /* 0x000fe20000000400 */
[----:B------:R-:W-:Y:S01]  /*3940*/  NOP ;  /* 0x0000000000007918 */ /* 0x000fe20000000000 */
[----:B-1----:R-:W-:Y:S02]  /*3950*/  FMUL.FTZ R128, R132, R83 ;  /* 0x0000005384807220 */ /* 0x002fe40000410000 */
[----:B------:R-:W0:Y:S01]  /*3960*/  LDS.U16 R135, [R0+0x212] ;  /* 0x0002120000877984 */ /* 0x000e220000000400 */
[----:B------:R-:W-:Y:S03]  /*3970*/  MUFU.EX2 R136, R126 ;  /* 0x0000007e00887308 */ /* 0x000fe60000000800 */
[----:B------:R-:W1:Y:S01]  /*3980*/  LDS.U16 R130, [R0+0x214] ;  /* 0x0002140000827984 */ /* 0x000e620000000400 */
[----:B------:R2:W3:Y:S03]  /*3990*/  MUFU.EX2 R137, R128 ;  /* 0x0000008000897308 */ /* 0x0004e60000000800 */
[----:B------:R-:W4:Y:S04]  /*39a0*/  LDS.U16 R133, [R0+0x210] ;  /* 0x0002100000857984 */ /* 0x000f280000000400 */
[----:B------:R-:W5:Y:S01]  /*39b0*/  LDS.U16 R129, [R0+0x216] ;  /* 0x0002160000817984 */ /* 0x000f620000000400 */
[----:B--2---:R-:W-:-:S03]  /*39c0*/  SHF.L.U32 R128, R119, 0x10, RZ ;  /* 0x0000001077807819 */ /* 0x004fc600000006ff */
[----:B------:R-:W-:Y:S01]  /*39d0*/  LDS.U16 R127, [R0+0x218] ;  /* 0x00021800007f7984 */ /* 0x000fe20000000400 */
        /* <DEDUP_REMOVED lines=18> */
[----:B------:R-:W-:Y:S02]  /*3b00*/  FSEL R139, R134, RZ, !P1 ;  /* 0x000000ff868b7208 */ /* 0x000fe40004800000 */
[----:B------:R-:W-:Y:S02]  /*3b10*/  FSEL R137, R141, 1, !P2 ;  /* 0x3f8000008d897808 */ /* 0x000fe40005000000 */
[----:B0-----:R-:W-:Y:S01]  /*3b20*/  SHF.L.U32 R134, R135, 0x10, RZ ;  /* 0x0000001087867819 */ /* 0x001fe200000006ff */
[----:B-1----:R-:W-:Y:S01]  /*3b30*/  IMAD.U32 R135, R130, 0x10000, RZ ;  /* 0x0001000082877824 */ /* 0x002fe200078e00ff */
[----:B------:R-:W-:Y:S01]  /*3b40*/  FSEL R141, R138, RZ, !P3 ;  /* 0x000000ff8a8d7208 */ /* 0x000fe20005800000 */
[----:B----4-:R-:W-:Y:S01]  /*3b50*/  IMAD.U32 R133, R133, 0x10000, RZ ;  /* 0x0001000085857824 */ /* 0x010fe200078e00ff */
[----:B------:R-:W-:Y:S01]  /*3b60*/  FSEL R140, R140, 1, !P1 ;  /* 0x3f8000008c8c7808 */ /* 0x000fe20004800000 */
[----:B-----5:R-:W-:Y:S01]  /*3b70*/  IMAD.U32 R130, R129, 0x10000, RZ ;  /* 0x0001000081827824 */ /* 0x020fe200078e00ff */
[----:B------:R-:W-:Y:S01]  /*3b80*/  FSEL R142, R28, RZ, !P2 ;  /* 0x000000ff1c8e7208 */ /* 0x000fe20005000000 */
[----:B--2---:R-:W-:Y:S01]  /*3b90*/  IMAD.U32 R126, R126, 0x10000, RZ ;  /* 0x000100007e7e7824 */ /* 0x004fe200078e00ff */
[----:B------:R-:W-:Y:S01]  /*3ba0*/  SHF.L.U32 R127, R127, 0x10, RZ ;  /* 0x000000107f7f7819 */ /* 0x000fe200000006ff */
[----:B------:R-:W-:Y:S01]  /*3bb0*/  IMAD.U32 R123, R123, 0x10000, RZ ;  /* 0x000100007b7b7824 */ /* 0x000fe200078e00ff */
        /* <DEDUP_REMOVED lines=9> */
[----:B------:R-:W-:-:S05]  /*3c50*/  IADD3 R28, P0, PT, R107, R10, RZ ;  /* 0x0000000a6b1c7210 */ /* 0x000fca0007f1e0ff */
[----:B------:R-:W-:-:S05]  /*3c60*/  IMAD.X R29, R110, 0x1, R17, P0 ;  /* 0x000000016e1d7824 */ /* 0x000fca00000e0611 */
[----:B------:R0:W5:Y:S01]  /*3c70*/  LDG.E R27, desc[UR10][R28.64] ;  /* 0x0000000a1c1b7981 */ /* 0x000162000c1e1900 */
[----:B------:R-:W-:Y:S05]  /*3c80*/  BRA `(.L_x_5576) ;  /* 0x0000000000147947 */ /* 0x000fea0003800000 */
.L_x_5577:
[----:B------:R-:W-:Y:S01]  /*3c90*/  MOV R27, RZ ;  /* 0x000000ff001b7202 */ /* 0x000fe20000000f00 */
[----:B------:R-:W-:Y:S06]  /*3ca0*/  @!P6 BRA `(.L_x_5576) ;  /* 0x00000000000ce947 */ /* 0x000fec0003800000 */
[----:B------:R-:W-:-:S05]  /*3cb0*/  IADD3 R28, P0, PT, R90, R107, RZ ;  /* 0x0000006b5a1c7210 */ /* 0x000fca0007f1e0ff */
[----:B------:R-:W-:-:S05]  /*3cc0*/  IMAD.X R29, R61, 0x1, R110, P0 ;  /* 0x000000013d1d7824 */ /* 0x000fca00000e066e */
[----:B------:R1:W5:Y:S03]  /*3cd0*/  LDG.E R27, desc[UR10][R28.64] ;  /* 0x0000000a1c1b7981 */ /* 0x000366000c1e1900 */
.L_x_5576:
        /* <DEDUP_REMOVED lines=95> */
.L_x_5580:
[----:B------:R-:W-:-:S04]  /*42d0*/  ISETP.NE.AND P0, PT, R47, R82, PT ;  /* 0x000000522f00720c */ /* 0x000fc80003f05270 */
[----:B------:R-:W-:-:S13]  /*42e0*/  ISETP.NE.OR P0, PT, R28, RZ, P0 ;  /* 0x000000ff1c00720c */ /* 0x000fda0000705670 */
[----:B------:R-:W-:-:S05]  /*42f0*/  @!P0 IADD3 R28, P1, PT, R90, R107, RZ ;  /* 0x0000006b5a1c8210 */ /* 0x000fca0007f3e0ff */
[----:B------:R-:W-:-:S05]  /*4300*/  @!P0 IMAD.X R29, R61, 0x1, R110, P1 ;  /* 0x000000013d1d8824 */ /* 0x000fca00008e066e */
[----:B------:R0:W-:Y:S03]  /*4310*/  @!P0 STG.E desc[UR10][R28.64], R27 ;  /* 0x0000001b1c008986 */ /* 0x0001e6000c10190a */
.L_x_5579:
[----:B------:R-:W-:Y:S05]  /*4320*/  BSYNC.RECONVERGENT B0 ;  /* 0x0000000000007941 */ /* 0x000fea0003800200 */
.L_x_5578:
        /* <DEDUP_REMOVED lines=22> */
.L_x_5575:
[----:B------:R-:W-:Y:S01]  /*4490*/  BAR.SYNC.DEFER_BLOCKING 0x0 ;  /* 0x0000000000007b1d */ /* 0x000fe20000010000 */
[----:B------:R-:W-:Y:S01]  /*44a0*/  ISETP.NE.AND P0, PT, R53, RZ, PT ;  /* 0x000000ff3500720c */ /* 0x000fe20003f05270 */
[----:B------:R-:W-:Y:S01]  /*44b0*/  IMAD.MOV.U32 R79, RZ, RZ, RZ ;  /* 0x000000ffff4f7224 */ /* 0x000fe200078e00ff */
[----:B------:R-:W-:Y:S01]  /*44c0*/  F2FP.BF16.F32.PACK_AB R93, R93, R106 ;  /* 0x0000006a5d5d723e */ /* 0x000fe200000010ff */
[----:B------:R-:W-:Y:S01]  /*44d0*/  VIADD R47, R47, 0x1 ;  /* 0x000000012f2f7836 */ /* 0x000fe20000000000 */
[----:B------:R-:W-:Y:S01]  /*44e0*/  F2FP.BF16.F32.PACK_AB R91, R91, R104 ;  /* 0x000000685b5b723e */ /* 0x000fe200000010ff */
[----:B------:R-:W2:Y:S01]  /*44f0*/  LDCU.128 UR12, c[0x0][0x430] ;  /* 0x00008600ff0c77ac */ /* 0x000ea20008000c00 */
[----:B------:R-:W-:Y:S01]  /*4500*/  F2FP.BF16.F32.PACK_AB R89, R89, R102 ;  /* 0x000000665959723e */ /* 0x000fe200000010ff */
[----:B------:R-:W-:Y:S01]  /*4510*/  IMAD.MOV.U32 R97, RZ, RZ, R65 ;  /* 0x000000ffff617224 */ /* 0x000fe200078e0041 */
[----:B------:R-:W-:Y:S01]  /*4520*/  F2FP.BF16.F32.PACK_AB R95, R95, R108 ;  /* 0x0000006c5f5f723e */ /* 0x000fe200000010ff */
[----:B------:R-:W3:Y:S01]  /*4530*/  LDCU.64 UR4, c[0x0][0x4a8] ;  /* 0x00009500ff0477ac */ /* 0x000ee20008000a00 */
[----:B------:R-:W-:Y:S01]  /*4540*/  PRMT R11, R93, 0x7632, R11 ;  /* 0x000076325d0b7816 */ /* 0x000fe2000000000b */
[----:B------:R-:W-:Y:S01]  /*4550*/  IMAD.WIDE.U32 R96, R45, 0x2, R96 ;  /* 0x000000022d607825 */ /* 0x000fe200078e0060 */
[----:B------:R-:W-:-:S02]  /*4560*/  PRMT R12, R91, 0x7632, R12 ;  /* 0x000076325b0c7816 */ /* 0x000fc4000000000c */
[----:B------:R-:W-:Y:S01]  /*4570*/  PRMT R10, R95, 0x7632, R10 ;  /* 0x000076325f0a7816 */ /* 0x000fe2000000000a */
[----:B------:R-:W-:Y:S01]  /*4580*/  IMAD.IADD R84, R45, 0x1, R84 ;  /* 0x000000012d547824 */ /* 0x000fe200078e0254 */
[----:B------:R-:W-:Y:S02]  /*4590*/  PRMT R14, R89, 0x7632, R14 ;  /* 0x00007632590e7816 */ /* 0x000fe4000000000e */
[----:B------:R-:W-:Y:S01]  /*45a0*/  MOV R65, R97 ;  /* 0x0000006100417202 */ /* 0x000fe20000000f00 */
[----:B------:R-:W-:Y:S04]  /*45b0*/  STS.U16 [R0+0x4], R93 ;  /* 0x0000045d00007388 */ /* 0x000fe80000000400 */
[----:B------:R-:W-:Y:S04]  /*45c0*/  STS.U16 [R0+0x6], R11 ;  /* 0x0000060b00007388 */ /* 0x000fe80000000400 */
        /* <DEDUP_REMOVED lines=11> */
[----:B----4-:R-:W-:Y:S02]  /*4680*/  IMAD R0, R67, UR12, RZ ;  /* 0x0000000c43007c24 */ /* 0x010fe4000f8e02ff */
[----:B------:R-:W-:Y:S01]  /*4690*/  IMAD.WIDE.U32 R94, R45, 0x2, R94 ;  /* 0x000000022d5e7825 */ /* 0x000fe200078e005e */
[----:B------:R-:W-:Y:S03]  /*46a0*/  LDS.U16 R41, [R41+0x80] ;  /* 0x0000800029297984 */ /* 0x000fe60000000400 */
[----:B------:R-:W-:Y:S01]  /*46b0*/  IMAD R23, R71, UR13, R0 ;  /* 0x0000000d47177c24 */ /* 0x000fe2000f8e0200 */
[----:B------:R-:W-:Y:S01]  /*46c0*/  LDS.U16 R15, [R40+0xc0] ;  /* 0x0000c000280f7984 */ /* 0x000fe20000000400 */
[----:B------:R-:W-:-:S02]  /*46d0*/  IMAD.IADD R78, R45, 0x1, R78 ;  /* 0x000000012d4e7824 */ /* 0x000fc400078e024e */
[----:B------:R-:W-:Y:S01]  /*46e0*/  IMAD.IADD R11, R11, 0x1, R23 ;  /* 0x000000010b0b7824 */ /* 0x000fe200078e0217 */
[----:B------:R-:W-:Y:S01]  /*46f0*/  LDS.U16 R39, [R39+0x100] ;  /* 0x0001000027277984 */ /* 0x000fe20000000400 */
[----:B------:R-:W-:Y:S02]  /*4700*/  IMAD.MOV.U32 R63, RZ, RZ, R95 ;  /* 0x000000ffff3f7224 */ /* 0x000fe400078e005f */
[C---:B------:R-:W-:Y:S01]  /*4710*/  IMAD.WIDE.U32 R10, R69.reuse, UR14, R10 ;  /* 0x0000000e450a7c25 */ /* 0x040fe2000f8e000a */
[----:B------:R-:W-:Y:S03]  /*4720*/  LDS.U16 R17, [R38+0x140] ;  /* 0x0001400026117984 */ /* 0x000fe60000000400 */
[----:B------:R-:W-:Y:S01]  /*4730*/  IMAD R0, R69, UR15, R11 ;  /* 0x0000000f45007c24 */ /* 0x000fe2000f8e020b */
[----:B------:R-:W-:Y:S04]  /*4740*/  LDS.U16 R37, [R37+0x180] ;  /* 0x0001800025257984 */ /* 0x000fe80000000400 */
[----:B------:R-:W-:Y:S04]  /*4750*/  LDS.U16 R19, [R36+0x1c0] ;  /* 0x0001c00024137984 */ /* 0x000fe80000000400 */
[----:B------:R-:W-:Y:S01]  /*4760*/  @!P0 STS [UR6+0x210], R45 ;  /* 0x0002102dff008988 */ /* 0x000fe20008000806 */
[----:B------:R-:W-:Y:S01]  /*4770*/  BAR.SYNC.DEFER_BLOCKING 0x0 ;  /* 0x0000000000007b1d */ /* 0x000fe20000010000 */
[----:B------:R-:W-:-:S04]  /*4780*/  IADD3 R11, P0, PT, R68, R10, RZ ;  /* 0x0000000a440b7210 */ /* 0x000fc80007f1e0ff */
[----:B------:R-:W-:Y:S02]  /*4790*/  IADD3.X R0, PT, PT, RZ, R0, RZ, P0, !PT ;  /* 0x00000000ff007210 */ /* 0x000fe400007fe4ff */
[----:B---3--:R-:W-:-:S04]  /*47a0*/  LEA R10, P3, R11, UR4, 0x1 ;  /* 0x000000040b0a7c11 */ /* 0x008fc8000f8608ff */
        /* <DEDUP_REMOVED lines=21> */
.L_x_5583:
        /* <DEDUP_REMOVED lines=16> */
.L_x_8069:


//--------------------- .text._Z25selective_scan_fwd_kernelI32Selective_Scan_fwd_kernel_traitsILi32ELi8ELi1ELb0ELb1ELb1ELb1ELb0EN3c108BFloat16EffEEv13SSMParamsBase --------------------------
	.section	.text._Z25selective_scan_fwd_kernelI32Selective_Scan_fwd_kernel_traitsILi32ELi8ELi1ELb0ELb1ELb1ELb1ELb0EN3c108BFloat16EffEEv13SSMParamsBase,"ax",@progbits
	.align	128
        .global         _Z25selective_scan_fwd_kernelI32Selective_Scan_fwd_kernel_traitsILi32ELi8ELi1ELb0ELb1ELb1ELb1ELb0EN3c108BFloat16EffEEv13SSMParamsBase
        .type           _Z25selective_scan_fwd_kernelI32Selective_Scan_fwd_kernel_traitsILi32ELi8ELi1ELb0ELb1ELb1ELb1ELb0EN3c108BFloat16EffEEv13SSMParamsBase,@function
        .size           _Z25selective_scan_fwd_kernelI32Selective_Scan_fwd_kernel_traitsILi32ELi8ELi1ELb0ELb1ELb1ELb1ELb0EN3c108BFloat16EffEEv13SSMParamsBase,(.L_x_8070 - _Z25selective_scan_fwd_kernelI32Selective_Scan_fwd_kernel_traitsILi32ELi8ELi1ELb0ELb1ELb1ELb1ELb0EN3c108BFloat16EffEEv13SSMParamsBase)
        .other          _Z25selective_scan_fwd_kernelI32Selective_Scan_fwd_kernel_traitsILi32ELi8ELi1ELb0ELb1ELb1ELb1ELb0EN3c108BFloat16EffEEv13SSMParamsBase,@"STO_CUDA_ENTRY STV_DEFAULT"
_Z25selective_scan_fwd_kernelI32Selective_Scan_fwd_kernel_traitsILi32ELi8ELi1ELb0ELb1ELb1ELb1ELb0EN3c108BFloat16EffEEv13SSMParamsBase:
.text._Z25selective_scan_fwd_kernelI32Selective_Scan_fwd_kernel_traitsILi32ELi8ELi1ELb0ELb1ELb1ELb1ELb0EN3c108BFloat16EffEEv13SSMParamsBase:
        /* <DEDUP_REMOVED lines=38> */
.L_x_5584:
        /* <DEDUP_REMOVED lines=20> */
[----:B-1----:R-:W-:Y:S01]  /*03a0*/  IMAD.WIDE.U32 R8, R69, R22, RZ ;  /* 0x0000001645087225 */ /* 0x002fe200078e00ff */
[----:B--2---:R-:W-:-:S03]  /*03b0*/  IADD3 R2, PT, PT, R4, 0xffffffe, RZ ;  /* 0x0ffffffe04027810 */ /* 0x004fc60007ffe0ff */
[----:B------:R-:W-:Y:S01]  /*03c0*/  IMAD R9, R69, R23, R9 ;  /* 0x0000001745097224 */ /* 0x000fe200078e0209 */
[----:B------:R1:W2:Y:S02]  /*03d0*/  F2I.FTZ.U32.TRUNC.NTZ R3, R2 ;  /* 0x0000000200037305 */ /* 0x0002a4000021f000 */
[----:B------:R-:W5:Y:S01]  /*03e0*/  LDC.64 R96, c[0x0][0x418] ;  /* 0x00010600ff607b82 */ /* 0x000f620000000a00 */
[----:B-1----:R-:W-:-:S07]  /*03f0*/  IMAD.MOV.U32 R2, RZ, RZ, RZ ;  /* 0x000000ffff027224 */ /* 0x002fce00078e00ff */
[----:B------:R-:W1:Y:S01]  /*0400*/  LDC.64 R18, c[0x0][0x498] ;  /* 0x00012600ff127b82 */ /* 0x000e620000000a00 */
[----:B--2---:R-:W-:-:S07]  /*0410*/  IMAD.MOV R5, RZ, RZ, -R3 ;  /* 0x000000ffff057224 */ /* 0x004fce00078e0a03 */
[----:B------:R-:W2:Y:S01]  /*0420*/  LDC.64 R94, c[0x0][0x478] ;  /* 0x00011e00ff5e7b82 */ /* 0x000ea20000000a00 */
[----:B------:R-:W-:-:S04]  /*0430*/  IMAD R5, R5, R12, RZ ;  /* 0x0000000c05057224 */ /* 0x000fc800078e02ff */
[----:B------:R-:W-:-:S03]  /*0440*/  IMAD.HI.U32 R3, R3, R5, R2 ;  /* 0x0000000503037227 */ /* 0x000fc600078e0002 */
[----:B------:R-:W2:Y:S01]  /*0450*/  LDC.64 R92, c[0x0][0x480] ;  /* 0x00012000ff5c7b82 */ /* 0x000ea20000000a00 */
[----:B------:R-:W-:-:S04]  /*0460*/  IMAD.MOV.U32 R5, RZ, RZ, R6 ;  /* 0x000000ffff057224 */ /* 0x000fc800078e0006 */
[----:B------:R-:W-:-:S03]  /*0470*/  IMAD.HI.U32 R4, R3, R5, RZ ;  /* 0x0000000503047227 */ /* 0x000fc600078e00ff */
[----:B------:R-:W3:Y:S01]  /*0480*/  LDC.64 R6, c[0x0][0x400] ;  /* 0x00010000ff067b82 */ /* 0x000ee20000000a00 */
[----:B------:R-:W-:-:S04]  /*0490*/  IMAD.MOV R3, RZ, RZ, -R4 ;  /* 0x000000ffff037224 */ /* 0x000fc800078e0a04 */
[----:B------:R-:W-:-:S05]  /*04a0*/  IMAD R5, R12, R3, R5 ;  /* 0x000000030c057224 */ /* 0x000fca00078e0205 */
[----:B------:R-:W-:-:S13]  /*04b0*/  ISETP.GT.U32.AND P4, PT, R12, R5, PT ;  /* 0x000000050c00720c */ /* 0x000fda0003f84070 */
[----:B------:R-:W-:Y:S01]  /*04c0*/  @!P4 IADD3 R5, PT, PT, R5, -R12, RZ ;  /* 0x8000000c0505c210 */ /* 0x000fe20007ffe0ff */
[----:B---3--:R-:W-:-:S03]  /*04d0*/  IMAD.WIDE.U32 R2, R69, R6, RZ ;  /* 0x0000000645027225 */ /* 0x008fc600078e00ff */
[----:B------:R-:W-:Y:S01]  /*04e0*/  ISETP.GE.U32.AND P5, PT, R5, R12, PT ;  /* 0x0000000c0500720c */ /* 0x000fe20003fa6070 */
[----:B------:R-:W-:Y:S01]  /*04f0*/  @!P4 VIADD R4, R4, 0x1 ;  /* 0x000000010404c836 */ /* 0x000fe20000000000 */
[----:B------:R-:W3:Y:S01]  /*0500*/  LDC.64 R12, c[0x0][0x490] ;  /* 0x00012400ff0c7b82 */ /* 0x000ee20000000a00 */
[----:B------:R-:W-:Y:S01]  /*0510*/  LOP3.LUT R5, R67, R14, RZ, 0x3c, !PT ;  /* 0x0000000e43057212 */ /* 0x000fe200078e3cff */
[C---:B------:R-:W-:Y:S01]  /*0520*/  IMAD R3, R69.reuse, R7, R3 ;  /* 0x0000000745037224 */ /* 0x040fe200078e0203 */
[----:B------:R-:W-:Y:S01]  /*0530*/  ISETP.NE.AND P4, PT, R14, RZ, PT ;  /* 0x000000ff0e00720c */ /* 0x000fe20003f85270 */
[----:B0-----:R-:W-:Y:S01]  /*0540*/  IMAD.WIDE.U32 R6, R69, R20, RZ ;  /* 0x0000001445067225 */ /* 0x001fe200078e00ff */
[----:B------:R-:W-:-:S03]  /*0550*/  ISETP.GE.AND P3, PT, R5, RZ, PT ;  /* 0x000000ff0500720c */ /* 0x000fc60003f66270 */
[----:B------:R-:W-:-:S04]  /*0560*/  IMAD.WIDE.U32 R2, R67, R98, R2 ;  /* 0x0000006243027225 */ /* 0x000fc800078e0002 */
[----:B------:R-:W-:Y:S02]  /*0570*/  @P5 VIADD R4, R4, 0x1 ;  /* 0x0000000104045836 */ /* 0x000fe40000000000 */
[----:B------:R-:W-:Y:S02]  /*0580*/  IMAD R99, R67, R99, R3 ;  /* 0x0000006343637224 */ /* 0x000fe400078e0203 */
[----:B------:R-:W-:Y:S02]  /*0590*/  IMAD.MOV.U32 R11, RZ, RZ, R4 ;  /* 0x000000ffff0b7224 */ /* 0x000fe400078e0004 */
[----:B----4-:R-:W-:-:S04]  /*05a0*/  IMAD.WIDE.U32 R4, R69, R16, RZ ;  /* 0x0000001045047225 */ /* 0x010fc800078e00ff */
[----:B------:R-:W-:Y:S01]  /*05b0*/  @!P3 IMAD.MOV R11, RZ, RZ, -R11 ;  /* 0x000000ffff0bb224 */ /* 0x000fe200078e0a0b */
[----:B------:R-:W-:Y:S01]  /*05c0*/  @!P4 LOP3.LUT R11, RZ, R14, RZ, 0x33, !PT ;  /* 0x0000000eff0bc212 */ /* 0x000fe200078e33ff */
[C---:B------:R-:W-:Y:S01]  /*05d0*/  IMAD R5, R69.reuse, R17, R5 ;  /* 0x0000001145057224 */ /* 0x040fe200078e0205 */
[----:B---3--:R-:W-:Y:S01]  /*05e0*/  LEA R98, P2, R2, R12, 0x1 ;  /* 0x0000000c02627211 */ /* 0x008fe200078408ff */
[----:B------:R-:W-:Y:S01]  /*05f0*/  IMAD R7, R69, R21, R7 ;  /* 0x0000001545077224 */ /* 0x000fe200078e0207 */
[----:B-----5:R-:W-:Y:S02]  /*0600*/  ISETP.NE.AND P3, PT, R24, RZ, PT ;  /* 0x000000ff1800720c */ /* 0x020fe40003f65270 */
[----:B------:R-:W-:Y:S01]  /*0610*/  LEA.HI.X R99, R2, R13, R99, 0x1, P2 ;  /* 0x0000000d02637211 */ /* 0x000fe200010f0c63 */
[----:B------:R-:W-:Y:S01]  /*0620*/  IMAD.WIDE.U32 R2, R67, R96, R4 ;  /* 0x0000006043027225 */ /* 0x000fe200078e0004 */
[----:B------:R-:W-:-:S03]  /*0630*/  SHF.R.S32.HI R13, RZ, 0x1f, R11 ;  /* 0x0000001fff0d7819 */ /* 0x000fc6000001140b */
[----:B------:R-:W-:Y:S01]  /*0640*/  IMAD.WIDE.U32 R4, R11, R64, R6 ;  /* 0x000000400b047225 */ /* 0x000fe200078e0006 */
[----:B-1----:R-:W-:-:S03]  /*0650*/  LEA R96, P2, R2, R18, 0x1 ;  /* 0x0000001202607211 */ /* 0x002fc600078408ff */
[C---:B------:R-:W-:Y:S01]  /*0660*/  IMAD R12, R13.reuse, R64, RZ ;  /* 0x000000400d0c7224 */ /* 0x040fe200078e02ff */
[----:B--2---:R-:W-:Y:S01]  /*0670*/  LEA R94, P4, R4, R94, 0x1 ;  /* 0x0000005e045e7211 */ /* 0x004fe200078808ff */
[-C--:B------:R-:W-:Y:S02]  /*0680*/  IMAD R14, R13, R62.reuse, RZ ;  /* 0x0000003e0d0e7224 */ /* 0x080fe400078e02ff */
[C---:B------:R-:W-:Y:S02]  /*0690*/  IMAD R65, R11.reuse, R65, R12 ;  /* 0x000000410b417224 */ /* 0x040fe400078e020c */
        /* <DEDUP_REMOVED lines=17> */
.L_x_5585:
        /* <DEDUP_REMOVED lines=11> */
.L_x_5586:
        /* <DEDUP_REMOVED lines=72> */
.L_x_5587:
        /* <DEDUP_REMOVED lines=30> */
.L_x_5588:
        /* <DEDUP_REMOVED lines=35> */
.L_x_5612:
        /* <DEDUP_REMOVED lines=16> */
[-C--:B------:R-:W-:Y:S02]  /*11f0*/  ISETP.GE.AND P3, PT, R68, R45.reuse, PT ;  /* 0x0000002d4400720c */ /* 0x080fe40003f66270 */
[----:B------:R-:W-:Y:S02]  /*1200*/  PRMT R0, RZ, 0x7610, R0 ;  /* 0x00007610ff007816 */ /* 0x000fe40000000000 */
[C---:B------:R-:W-:Y:S02]  /*1210*/  IADD3 R12, P1, PT, R11.reuse, R98, RZ ;  /* 0x000000620b0c7210 */ /* 0x040fe40007f3e0ff */
[----:B------:R-:W-:Y:S02]  /*1220*/  IADD3 R10, P2, PT, R11, R96, RZ ;  /* 0x000000600b0a7210 */ /* 0x000fe40007f5e0ff */
[----:B------:R-:W-:Y:S01]  /*1230*/  LOP3.LUT R118, R118, 0xfffffffb, RZ, 0xc0, !PT ;  /* 0xfffffffb76767812 */ /* 0x000fe200078ec0ff */
[----:B------:R-:W-:Y:S01]  /*1240*/  IMAD.X R13, RZ, RZ, R99, P1 ;  /* 0x000000ffff0d7224 */ /* 0x000fe200008e0663 */
[----:B------:R-:W-:-:S02]  /*1250*/  ISETP.GE.AND P6, PT, R60, R45, PT ;  /* 0x0000002d3c00720c */ /* 0x000fc40003fc6270 */
[-C--:B------:R-:W-:Y:S02]  /*1260*/  ISETP.GE.AND P0, PT, R58, R45.reuse, PT ;  /* 0x0000002d3a00720c */ /* 0x080fe40003f06270 */
[----:B------:R-:W-:Y:S02]  /*1270*/  ISETP.GE.AND P1, PT, R56, R45, PT ;  /* 0x0000002d3800720c */ /* 0x000fe40003f26270 */
[----:B------:R-:W-:Y:S02]  /*1280*/  IADD3.X R11, PT, PT, RZ, R97, RZ, P2, !PT ;  /* 0x00000061ff0b7210 */ /* 0x000fe400017fe4ff */
        /* <DEDUP_REMOVED lines=28> */
[----:B0-----:R-:W-:-:S02]  /*1450*/  VIADD R23, R44, 0x20 ;  /* 0x000000202c177836 */ /* 0x001fc40000000000 */
[C---:B------:R-:W-:Y:S01]  /*1460*/  VIADD R25, R44.reuse, 0x40 ;  /* 0x000000402c197836 */ /* 0x040fe20000000000 */
[CC--:B------:R-:W-:Y:S02]  /*1470*/  LEA.HI.SX32 R43, R44.reuse, R44.reuse, 0x1b ;  /* 0x0000002c2c2b7211 */ /* 0x0c0fe400078fdaff */
[-C--:B------:R-:W-:Y:S02]  /*1480*/  LEA.HI.SX32 R23, R23, R44.reuse, 0x1b ;  /* 0x0000002c17177211 */ /* 0x080fe400078fdaff */
[-C--:B------:R-:W-:Y:S01]  /*1490*/  LEA.HI.SX32 R25, R25, R44.reuse, 0x1b ;  /* 0x0000002c19197211 */ /* 0x080fe200078fdaff */
[C---:B------:R-:W-:Y:S01]  /*14a0*/  VIADD R13, R44.reuse, 0x60 ;  /* 0x000000602c0d7836 */ /* 0x040fe20000000000 */
[----:B------:R-:W-:Y:S02]  /*14b0*/  LEA R43, R43, UR6, 0x1 ;  /* 0x000000062b2b7c11 */ /* 0x000fe4000f8e08ff */
[----:B------:R-:W-:Y:S02]  /*14c0*/  LEA R42, R23, UR6, 0x1 ;  /* 0x00000006172a7c11 */ /* 0x000fe4000f8e08ff */
        /* <DEDUP_REMOVED lines=9> */
[----:B------:R-:W-:Y:S02]  /*1560*/  LEA R40, R13, UR6, 0x1 ;  /* 0x000000060d287c11 */ /* 0x000fe4000f8e08ff */
[----:B------:R-:W-:Y:S02]  /*1570*/  LEA.HI.SX32 R29, R29, R44, 0x1b ;  /* 0x0000002c1d1d7211 */ /* 0x000fe400078fdaff */
[----:B------:R-:W-:Y:S02]  /*1580*/  LEA R39, R23, UR6, 0x1 ;  /* 0x0000000617277c11 */ /* 0x000fe4000f8e08ff */
[----:B------:R-:W-:-:S02]  /*1590*/  LEA R38, R25, UR6, 0x1 ;  /* 0x0000000619267c11 */ /* 0x000fc4000f8e08ff */
[----:B------:R-:W-:Y:S02]  /*15a0*/  LEA R37, R27, UR6, 0x1 ;  /* 0x000000061b257c11 */ /* 0x000fe4000f8e08ff */
[----:B------:R-:W-:Y:S02]  /*15b0*/  LEA R36, R29, UR6, 0x1 ;  /* 0x000000061d247c11 */ /* 0x000fe4000f8e08ff */
[----:B------:R-:W-:Y:S02]  /*15c0*/  LOP3.LUT P6, RZ, R118, 0x4, RZ, 0xc0, !PT ;  /* 0x0000000476ff7812 */ /* 0x000fe400078cc0ff */
[----:B------:R-:W-:Y:S02]  /*15d0*/  PRMT R20, RZ, 0x7610, R20 ;  /* 0x00007610ff147816 */ /* 0x000fe40000000014 */
[----:B------:R-:W-:Y:S02]  /*15e0*/  PRMT R23, RZ, 0x7610, R23 ;  /* 0x00007610ff177816 */ /* 0x000fe40000000017 */
[----:B------:R-:W-:-:S02]  /*15f0*/  PRMT R22, RZ, 0x7610, R22 ;  /* 0x00007610ff167816 */ /* 0x000fc40000000016 */
[----:B------:R-:W-:Y:S02]  /*1600*/  PRMT R25, RZ, 0x7610, R25 ;  /* 0x00007610ff197816 */ /* 0x000fe40000000019 */
[----:B------:R-:W-:Y:S02]  /*1610*/  PRMT R24, RZ, 0x7610, R24 ;  /* 0x00007610ff187816 */ /* 0x000fe40000000018 */
[----:B------:R-:W-:Y:S02]  /*1620*/  PRMT R27, RZ, 0x7610, R27 ;  /* 0x00007610ff1b7816 */ /* 0x000fe4000000001b */
[----:B------:R-:W-:Y:S02]  /*1630*/  PRMT R26, RZ, 0x7610, R26 ;  /* 0x00007610ff1a7816 */ /* 0x000fe4000000001a */
        /* <DEDUP_REMOVED lines=49> */
[----:B0-----:R-:W-:-:S04]  /*1950*/  IMAD.U32 R24, R21, 0x10000, RZ ;  /* 0x0001000015187824 */ /* 0x001fc800078e00ff */
[----:B------:R-:W-:-:S05]  /*1960*/  FADD.FTZ R79, R24, R57 ;  /* 0x00000039184f7221 */ /* 0x000fca0000010000 */
[----:B------:R-:W-:-:S04]  /*1970*/  FSETP.GTU.FTZ.AND P6, PT, R79, 20, PT ;  /* 0x41a000004f00780b */ /* 0x000fc80003fdc000 */
[----:B-1----:R-:W-:Y:S01]  /*1980*/  ISETP.EQ.OR P6, PT, RZ, UR4, P6 ;  /* 0x00000004ff007c0c */ /* 0x002fe2000b7c2670 */
[----:B--2---:R-:W-:-:S04]  /*1990*/  IMAD.U32 R28, R28, 0x10000, RZ ;  /* 0x000100001c1c7824 */ /* 0x004fc800078e00ff */
[----:B------:R-:W-:-:S08]  /*19a0*/  FADD.FTZ R77, R28, R57 ;  /* 0x000000391c4d7221 */ /* 0x000fd00000010000 */
        /* <DEDUP_REMOVED lines=33> */
.L_x_5590:
[----:B------:R-:W-:Y:S05]  /*1bc0*/  BSYNC.RECONVERGENT B0 ;  /* 0x0000000000007941 */ /* 0x000fea0003800200 */
.L_x_5589:
[----:B------:R-:W-:Y:S01]  /*1bd0*/  FSETP.GTU.FTZ.AND P6, PT, R77, 20, PT ;  /* 0x41a000004d00780b */ /* 0x000fe20003fdc000 */
[----:B------:R-:W-:Y:S01]  /*1be0*/  BSSY.RECONVERGENT B0, `(.L_x_5591) ;  /* 0x0000025000007945 */ /* 0x000fe20003800200 */
[----:B------:R-:W-:Y:S02]  /*1bf0*/  SHF.L.U32 R30, R30, 0x10, RZ ;  /* 0x000000101e1e7819 */ /* 0x000fe400000006ff */
[----:B------:R-:W-:-:S03]  /*1c00*/  ISETP.EQ.OR P6, PT, RZ, UR4, P6 ;  /* 0x00000004ff007c0c */ /* 0x000fc6000b7c2670 */
[----:B------:R-:W-:-:S10]  /*1c10*/  FADD.FTZ R75, R30, R57 ;  /* 0x000000391e4b7221 */ /* 0x000fd40000010000 */
        /* <DEDUP_REMOVED lines=33> */
.L_x_5592:
[----:B------:R-:W-:Y:S05]  /*1e30*/  BSYNC.RECONVERGENT B0 ;  /* 0x0000000000007941 */ /* 0x000fea0003800200 */
.L_x_5591:
[----:B------:R-:W-:Y:S01]  /*1e40*/  FSETP.GTU.FTZ.AND P6, PT, R75, 20, PT ;  /* 0x41a000004b00780b */ /* 0x000fe20003fdc000 */
[----:B------:R-:W-:Y:S01]  /*1e50*/  IMAD.U32 R24, R23, 0x10000, RZ ;  /* 0x0001000017187824 */ /* 0x000fe200078e00ff */
[----:B------:R-:W-:Y:S02]  /*1e60*/  BSSY.RECONVERGENT B0, `(.L_x_5593) ;  /* 0x0000024000007945 */ /* 0x000fe40003800200 */
[----:B------:R-:W-:Y:S01]  /*1e70*/  ISETP.EQ.OR P6, PT, RZ, UR4, P6 ;  /* 0x00000004ff007c0c */ /* 0x000fe2000b7c2670 */
[----:B------:R-:W-:-:S12]  /*1e80*/  FADD.FTZ R73, R24, R57 ;  /* 0x0000003918497221 */ /* 0x000fd80000010000 */
        /* <DEDUP_REMOVED lines=33> */
.L_x_5594:
[----:B------:R-:W-:Y:S05]  /*20a0*/  BSYNC.RECONVERGENT B0 ;  /* 0x0000000000007941 */ /* 0x000fea0003800200 */
.L_x_5593:
[----:B------:R-:W-:Y:S01]  /*20b0*/  FSETP.GTU.FTZ.AND P6, PT, R73, 20, PT ;  /* 0x41a000004900780b */ /* 0x000fe20003fdc000 */
[----:B------:R-:W-:Y:S01]  /*20c0*/  BSSY.RECONVERGENT B0, `(.L_x_5595) ;  /* 0x0000025000007945 */ /* 0x000fe20003800200 */
[----:B---3--:R-:W-:Y:S02]  /*20d0*/  SHF.L.U32 R22, R22, 0x10, RZ ;  /* 0x0000001016167819 */ /* 0x008fe400000006ff */
        /* <DEDUP_REMOVED lines=35> */
.L_x_5596:
[----:B------:R-:W-:Y:S05]  /*2310*/  BSYNC.RECONVERGENT B0 ;  /* 0x0000000000007941 */ /* 0x000fea0003800200 */
.L_x_5595:
        /* <DEDUP_REMOVED lines=38> */
.L_x_5598:
[----:B------:R-:W-:Y:S05]  /*2580*/  BSYNC.RECONVERGENT B0 ;  /* 0x0000000000007941 */ /* 0x000fea0003800200 */
.L_x_5597:
        /* <DEDUP_REMOVED lines=38> */
.L_x_5600:
[----:B------:R-:W-:Y:S05]  /*27f0*/  BSYNC.RECONVERGENT B0 ;  /* 0x0000000000007941 */ /* 0x000fea0003800200 */
.L_x_5599:
        /* <DEDUP_REMOVED lines=38> */
.L_x_5602:
[----:B------:R-:W-:Y:S05]  /*2a60*/  BSYNC.RECONVERGENT B0 ;  /* 0x0000000000007941 */ /* 0x000fea0003800200 */
.L_x_5601:
        /* <DEDUP_REMOVED lines=39> */
.L_x_5604:
[----:B------:R-:W-:Y:S05]  /*2ce0*/  BSYNC.RECONVERGENT B0 ;  /* 0x0000000000007941 */ /* 0x000fea0003800200 */
.L_x_5603:
[----:B------:R-:W0:Y:S01]  /*2cf0*/  LDCU UR7, c[0x0][0x38c] ;  /* 0x00007180ff0777ac */ /* 0x000e220008000800 */
[----:B------:R-:W-:Y:S01]  /*2d00*/  SHF.L.U32 R18, R18, 0x10, RZ ;  /* 0x0000001012127819 */ /* 0x000fe200000006ff */
[----:B------:R-:W-:Y:S01]  /*2d10*/  IMAD.U32 R20, R19, 0x10000, RZ ;  /* 0x0001000013147824 */ /* 0x000fe200078e00ff */
[----:B------:R-:W-:Y:S01]  /*2d20*/  SHF.L.U32 R14, R14, 0x10, RZ ;  /* 0x000000100e0e7819 */ /* 0x000fe200000006ff */
[----:B------:R-:W-:Y:S01]  /*2d30*/  IMAD.U32 R22, R17, 0x10000, RZ ;  /* 0x0001000011167824 */ /* 0x000fe200078e00ff */
[----:B------:R-:W-:Y:S01]  /*2d40*/  PRMT R87, RZ, 0x7610, R87 ;  /* 0x00007610ff577816 */ /* 0x000fe20000000057 */
[----:B------:R-:W-:Y:S02]  /*2d50*/  IMAD.U32 R12, R12, 0x10000, RZ ;  /* 0x000100000c0c7824 */ /* 0x000fe400078e00ff */
[-C--:B------:R-:W-:Y:S01]  /*2d60*/  FMUL.FTZ R106, R20, R59.reuse ;  /* 0x0000003b146a7220 */ /* 0x080fe20000410000 */
[----:B------:R-:W-:Y:S02]  /*2d70*/  IMAD.U32 R108, R13, 0x10000, RZ ;  /* 0x000100000d6c7824 */ /* 0x000fe400078e00ff */
[----:B------:R-:W-:Y:S01]  /*2d80*/  FMUL.FTZ R95, R18, R59 ;  /* 0x0000003b125f7220 */ /* 0x000fe20000410000 */
[----:B------:R-:W-:-:S02]  /*2d90*/  IMAD.U32 R110, R15, 0x10000, RZ ;  /* 0x000100000f6e7824 */ /* 0x000fc400078e00ff */
[-C--:B------:R-:W-:Y:S01]  /*2da0*/  FMUL.FTZ R104, R22, R59.reuse ;  /* 0x0000003b16687220 */ /* 0x080fe20000410000 */
[----:B------:R-:W-:Y:S02]  /*2db0*/  IMAD.U32 R24, R16, 0x10000, RZ ;  /* 0x0001000010187824 */ /* 0x000fe400078e00ff */
[-C--:B------:R-:W-:Y:S01]  /*2dc0*/  FMUL.FTZ R93, R12, R59.reuse ;  /* 0x0000003b0c5d7220 */ /* 0x080fe20000410000 */
[----:B------:R-:W-:Y:S02]  /*2dd0*/  IMAD.MOV.U32 R99, RZ, RZ, R11 ;  /* 0x000000ffff637224 */ /* 0x000fe400078e000b */
[-C--:B------:R-:W-:Y:S01]  /*2de0*/  FMUL.FTZ R102, R108, R59.reuse ;  /* 0x0000003b6c667220 */ /* 0x080fe20000410000 */
[-C--:B------:R-:W-:Y:S01]  /*2df0*/  FMUL.FTZ R91, R14, R59.reuse ;  /* 0x0000003b0e5b7220 */ /* 0x080fe20000410000 */
[-C--:B------:R-:W-:Y:S01]  /*2e00*/  FMUL.FTZ R100, R110, R59.reuse ;  /* 0x0000003b6e647220 */ /* 0x080fe20000410000 */
[----:B0-----:R-:W-:Y:S01]  /*2e10*/  UISETP.GE.AND UP0, UPT, UR7, 0x1, UPT ;  /* 0x000000010700788c */ /* 0x001fe2000bf06270 */
[----:B------:R-:W-:Y:S01]  /*2e20*/  FMUL.FTZ R89, R24, R59 ;  /* 0x0000003b18597220 */ /* 0x000fe20000410000 */
[----:B------:R-:W-:Y:S07]  /*2e30*/  BAR.SYNC.DEFER_BLOCKING 0x0 ;  /* 0x0000000000007b1d */ /* 0x000fee0000010000 */
        /* <DEDUP_REMOVED lines=16> */
[----:B------:R-:W-:Y:S01]  /*2f40*/  ISETP.NE.AND P0, PT, R55, RZ, PT ;  /* 0x000000ff3700720c */ /* 0x000fe20003f05270 */
[----:B------:R-:W-:Y:S01]  /*2f50*/  FMUL.FTZ R108, R108, R71 ;  /* 0x000000476c6c7220 */ /* 0x000fe20000410000 */
[----:B------:R-:W-:Y:S01]  /*2f60*/  LOP3.LUT P4, RZ, R118, 0x4, RZ, 0xc0, !PT ;  /* 0x0000000476ff7812 */ /* 0x000fe2000788c0ff */
[----:B------:R-:W-:Y:S01]  /*2f70*/  FMUL.FTZ R110, R110, R83 ;  /* 0x000000536e6e7220 */ /* 0x000fe20000410000 */
[----:B-1----:R-:W1:Y:S01]  /*2f80*/  MUFU.RCP R13, R13 ;  /* 0x0000000d000d7308 */ /* 0x002e620000001000 */
[----:B------:R-:W-:Y:S01]  /*2f90*/  LOP3.LUT R118, R118, 0xfffffff7, RZ, 0xc0, !PT ;  /* 0xfffffff776767812 */ /* 0x000fe200078ec0ff */
[----:B------:R-:W-:Y:S01]  /*2fa0*/  FMUL.FTZ R111, R24, R85 ;  /* 0x00000055186f7220 */ /* 0x000fe20000410000 */
[----:B------:R-:W-:Y:S01]  /*2fb0*/  CS2R R112, SRZ ;  /* 0x0000000000707805 */ /* 0x000fe2000001ff00 */
[----:B------:R-:W-:Y:S01]  /*2fc0*/  IMAD.MOV.U32 R115, RZ, RZ, R51 ;  /* 0x000000ffff737224 */ /* 0x000fe200078e0033 */
[----:B------:R-:W-:Y:S01]  /*2fd0*/  UIADD3 UR8, UPT, UPT, UR6, 0x440, URZ ;  /* 0x0000044006087890 */ /* 0x000fe2000fffe0ff */
[----:B------:R-:W-:Y:S01]  /*2fe0*/  IMAD.MOV.U32 R114, RZ, RZ, R49 ;  /* 0x000000ffff727224 */ /* 0x000fe200078e0031 */
[----:B------:R-:W-:Y:S01]  /*2ff0*/  UIADD3 UR7, UPT, UPT, -UR7, URZ, URZ ;  /* 0x000000ff07077290 */ /* 0x000fe2000fffe1ff */
[----:B------:R-:W3:Y:S03]  /*3000*/  LDCU.64 UR12, c[0x0][0x460] ;  /* 0x00008c00ff0c77ac */ /* 0x000ee60008000a00 */
[----:B------:R-:W-:-:S02]  /*3010*/  @P4 LOP3.LUT R118, R118, 0x8, RZ, 0xfc, !PT ;  /* 0x0000000876764812 */ /* 0x000fc400078efcff */
        /* <DEDUP_REMOVED lines=16> */
[----:B------:R-:W-:Y:S02]  /*3120*/  IMAD R10, R117, R11, R10 ;  /* 0x0000000b750a7224 */ /* 0x000fe400078e020a */
[----:B------:R-:W-:-:S03]  /*3130*/  IMAD.MOV.U32 R11, RZ, RZ, R61 ;  /* 0x000000ffff0b7224 */ /* 0x000fc600078e003d */
[----:B------:R-:W-:Y:S02]  /*3140*/  ISETP.GT.U32.AND P3, PT, R15, R10, PT ;  /* 0x0000000a0f00720c */ /* 0x000fe40003f64070 */
[----:B------:R-:W4:Y:S01]  /*3150*/  LDC.64 R18, c[0x0][0x460] ;  /* 0x00011800ff127b82 */ /* 0x000f220000000a00 */
[----:B0-----:R-:W-:-:S10]  /*3160*/  SHF.L.U64.HI R21, R20, 0x1, R21 ;  /* 0x0000000114157819 */ /* 0x001fd40000010215 */
[----:B------:R-:W-:Y:S01]  /*3170*/  @!P3 IMAD.IADD R10, R10, 0x1, -R15 ;  /* 0x000000010a0ab824 */ /* 0x000fe200078e0a0f */
[----:B------:R-:W-:Y:S02]  /*3180*/  @!P3 IADD3 R117, PT, PT, R117, 0x1, RZ ;  /* 0x000000017575b810 */ /* 0x000fe40007ffe0ff */
[----:B------:R-:W-:Y:S02]  /*3190*/  IADD3 R26, P3, PT, R92, R46, RZ ;  /* 0x0000002e5c1a7210 */ /* 0x000fe40007f7e0ff */
[----:B------:R-:W-:Y:S01]  /*31a0*/  ISETP.GE.U32.AND P2, PT, R10, R15, PT ;  /* 0x0000000f0a00720c */ /* 0x000fe20003f46070 */
[----:B------:R-:W-:Y:S01]  /*31b0*/  IMAD.MOV.U32 R10, RZ, RZ, R90 ;  /* 0x000000ffff0a7224 */ /* 0x000fe200078e005a */
[----:B------:R-:W-:Y:S02]  /*31c0*/  IADD3.X R27, PT, PT, R3, R63, RZ, P3, !PT ;  /* 0x0000003f031b7210 */ /* 0x000fe40001ffe4ff */
[----:B--2---:R-:W-:Y:S01]  /*31d0*/  SHF.L.U64.HI R17, R16, 0x2, R17 ;  /* 0x0000000210117819 */ /* 0x004fe20000010211 */
[----:B------:R-:W-:Y:S01]  /*31e0*/  IMAD.WIDE.U32 R10, R4, UR4, R10 ;  /* 0x00000004040a7c25 */ /* 0x000fe2000f8e000a */
[----:B------:R-:W-:Y:S01]  /*31f0*/  UMOV UR4, URZ ;  /* 0x000000ff00047c82 */ /* 0x000fe20008000000 */
[----:B----4-:R-:W-:-:S02]  /*3200*/  SHF.L.U64.HI R19, R18, 0x2, R19 ;  /* 0x0000000212137819 */ /* 0x010fc40000010213 */
[----:B------:R-:W-:-:S04]  /*3210*/  IMAD.IADD R119, R11, 0x1, R119 ;  /* 0x000000010b777824 */ /* 0x000fc800078e0277 */
[----:B------:R-:W-:Y:S01]  /*3220*/  @P2 VIADD R117, R117, 0x1 ;  /* 0x0000000175752836 */ /* 0x000fe20000000000 */
[----:B------:R-:W-:-:S03]  /*3230*/  IADD3 R14, P2, PT, R94, R46, RZ ;  /* 0x0000002e5e0e7210 */ /* 0x000fc60007f5e0ff */
[----:B------:R-:W-:Y:S01]  /*3240*/  @!P1 IMAD.MOV R117, RZ, RZ, -R117 ;  /* 0x000000ffff759224 */ /* 0x000fe200078e0a75 */
[----:B------:R-:W-:Y:S01]  /*3250*/  @!P0 LOP3.LUT R117, RZ, R55, RZ, 0x33, !PT ;  /* 0x00000037ff758212 */ /* 0x000fe200078e33ff */
[----:B-1-3--:R-:W-:-:S08]  /*3260*/  IMAD.X R15, R3, 0x1, R65, P2 ;  /* 0x00000001030f7824 */ /* 0x00afd000010e0641 */
.L_x_5611:
        /* <DEDUP_REMOVED lines=27> */
[----:B------:R-:W-:Y:S01]  /*3420*/  IMAD.MOV.U32 R30, RZ, RZ, RZ ;  /* 0x000000ffff1e7224 */ /* 0x000fe200078e00ff */
[----:B---3--:R-:W-:Y:S01]  /*3430*/  @!P0 PRMT R30, R31, 0x5410, RZ ;  /* 0x000054101f1e8816 */ /* 0x008fe200000000ff */
[----:B------:R-:W-:Y:S01]  /*3440*/  HFMA2 R32, -RZ, RZ, 0, 0 ;  /* 0x00000000ff207431 */ /* 0x000fe200000001ff */
        /* <DEDUP_REMOVED lines=34> */
[----:B------:R-:W-:-:S06]  /*3670*/  FMUL.FTZ R25, R30, R77 ;  /* 0x0000004d1e197220 */ /* 0x000fcc0000410000 */
[----:B------:R-:W1:Y:S02]  /*3680*/  MUFU.EX2 R25, R25 ;  /* 0x0000001900197308 */ /* 0x000e640000000800 */
[----:B-1----:R-:W-:Y:S02]  /*3690*/  FSEL R34, R25, 1, !P6 ;  /* 0x3f80000019227808 */ /* 0x002fe40007000000 */
[----:B------:R-:W-:Y:S02]  /*36a0*/  ISETP.GE.U32.AND P6, PT, R74, R45, PT ;  /* 0x0000002d4a00720c */ /* 0x000fe40003fc6070 */
[----:B0-----:R-:W-:-:S05]  /*36b0*/  SHF.L.U32 R24, R24, 0x10, RZ ;  /* 0x0000001018187819 */ /* 0x001fca00000006ff */
[----:B------:R-:W-:-:S05]  /*36c0*/  FMUL.FTZ R24, R105, R24 ;  /* 0x0000001869187220 */ /* 0x000fca0000410000 */
[----:B------:R-:W-:Y:S02]  /*36d0*/  FSEL R121, R24, RZ, !P6 ;  /* 0x000000ff18797208 */ /* 0x000fe40007000000 */
[----:B------:R-:W0:Y:S01]  /*36e0*/  LDS.U16 R24, [R0+0x6] ;  /* 0x0000060000187984 */ /* 0x000e220000000400 */
[----:B------:R-:W-:-:S06]  /*36f0*/  FMUL.FTZ R28, R30, R75 ;  /* 0x0000004b1e1c7220 */ /* 0x000fcc0000410000 */
[----:B------:R-:W1:Y:S02]  /*3700*/  MUFU.EX2 R28, R28 ;  /* 0x0000001c001c7308 */ /* 0x000e640000000800 */
[----:B-1----:R-:W-:Y:S02]  /*3710*/  FSEL R116, R28, 1, !P6 ;  /* 0x3f8000001c747808 */ /* 0x002fe40007000000 */
        /* <DEDUP_REMOVED lines=21> */
[----:B------:R-:W-:-:S06]  /*3870*/  FMUL.FTZ R29, R30, R81 ;  /* 0x000000511e1d7220 */ /* 0x000fcc0000410000 */
[----:B------:R-:W1:Y:S01]  /*3880*/  MUFU.EX2 R29, R29 ;  /* 0x0000001d001d7308 */ /* 0x000e620000000800 */
[----:B------:R-:W-:Y:S01]  /*3890*/  FMUL.FTZ R28, R30, R83 ;  /* 0x000000531e1c7220 */ /* 0x000fe20000410000 */
[----:B0-----:R-:W-:Y:S02]  /*38a0*/  SHF.L.U32 R25, R24, 0x10, RZ ;  /* 0x0000001018197819 */ /* 0x001fe400000006ff */
        /* <DEDUP_REMOVED lines=13> */
[----:B------:R-:W-:Y:S02]  /*3980*/  IMAD.MOV.U32 R25, RZ, RZ, R27 ;  /* 0x000000ffff197224 */ /* 0x000fe400078e001b */
[----:B0-----:R-:W-:-:S04]  /*3990*/  IMAD.U32 R24, R24, 0x10000, RZ ;  /* 0x0001000018187824 */ /* 0x001fc800078e00ff */
[----:B------:R-:W-:-:S05]  /*39a0*/  FMUL.FTZ R24, R111, R24 ;  /* 0x000000186f187220 */ /* 0x000fca0000410000 */
        /* <DEDUP_REMOVED lines=10> */
[----:B------:R-:W5:Y:S04]  /*3a50*/  @!P0 LDG.E.U16 R30, desc[UR10][R24.64+-0x80] ;  /* 0xffff800a181e8981 */ /* 0x000f68000c1e1500 */
[----:B------:R-:W5:Y:S04]  /*3a60*/  @!P4 LDG.E.U16 R134, desc[UR10][R24.64+0x80] ;  /* 0x0000800a1886c981 */ /* 0x000f68000c1e1500 */
[----:B------:R-:W5:Y:S04]  /*3a70*/  @!P3 LDG.E.U16 R133, desc[UR10][R24.64+0x40] ;  /* 0x0000400a1885b981 */ /* 0x000f68000c1e1500 */
[----:B------:R-:W5:Y:S01]  /*3a80*/  @!P5 LDG.E.U16 R135, desc[UR10][R24.64+0xc0] ;  /* 0x0000c00a1887d981 */ /* 0x000f62000c1e1500 */
[----:B------:R-:W-:-:S02]  /*3a90*/  P2R R28, PR, RZ, 0x40 ;  /* 0x00000040ff1c7803 */ /* 0x000fc40000000000 */
[----:B------:R-:W-:Y:S02]  /*3aa0*/  LOP3.LUT P6, RZ, R118, 0x4, RZ, 0xc0, !PT ;  /* 0x0000000476ff7812 */ /* 0x000fe400078cc0ff */
[----:B------:R-:W-:Y:S01]  /*3ab0*/  MOV R26, RZ ;  /* 0x000000ff001a7202 */ /* 0x000fe20000000f00 */
[----:B------:R-:W-:-:S10]  /*3ac0*/  IMAD.MOV.U32 R130, RZ, RZ, RZ ;  /* 0x000000ffff827224 */ /* 0x000fd400078e00ff */
[----:B--2---:R-:W-:Y:S02]  /*3ad0*/  @!P6 PRMT R26, R27, 0x5410, RZ ;  /* 0x000054101b1ae816 */ /* 0x004fe400000000ff */
[----:B------:R-:W-:Y:S01]  /*3ae0*/  ISETP.NE.AND P6, PT, R28, RZ, PT ;  /* 0x000000ff1c00720c */ /* 0x000fe20003fc5270 */
[----:B------:R-:W-:Y:S01]  /*3af0*/  IMAD.MOV.U32 R28, RZ, RZ, RZ ;  /* 0x000000ffff1c7224 */ /* 0x000fe200078e00ff */
[----:B---3--:R-:W-:-:S11]  /*3b00*/  @!P2 PRMT R130, R132, 0x5410, RZ ;  /* 0x000054108482a816 */ /* 0x008fd600000000ff */
[----:B----4-:R-:W-:Y:S02]  /*3b10*/  @!P6 PRMT R26, R26, 0x5410, R29 ;  /* 0x000054101a1ae816 */ /* 0x010fe4000000001d */
[----:B-----5:R-:W-:Y:S01]  /*3b20*/  @!P0 PRMT R28, R30, 0x5410, RZ ;  /* 0x000054101e1c8816 */ /* 0x020fe200000000ff */
[----:B------:R-:W-:Y:S01]  /*3b30*/  IMAD.MOV.U32 R30, RZ, RZ, RZ ;  /* 0x000000ffff1e7224 */ /* 0x000fe200078e00ff */
[----:B------:R-:W-:Y:S02]  /*3b40*/  PRMT R27, R26, 0x7632, R27 ;  /* 0x000076321a1b7816 */ /* 0x000fe4000000001b */
[----:B------:R-:W-:Y:S02]  /*3b50*/  @!P1 PRMT R28, R28, 0x5410, R31 ;  /* 0x000054101c1c9816 */ /* 0x000fe4000000001f */
        /* <DEDUP_REMOVED lines=25> */
[----:B0-----:R-:W-:Y:S01]  /*3cf0*/  SHF.L.U32 R133, R133, 0x10, RZ ;  /* 0x0000001085857819 */ /* 0x001fe200000006ff */
[----:B-1----:R-:W-:-:S02]  /*3d00*/  IMAD.U32 R130, R28, 0x10000, RZ ;  /* 0x000100001c827824 */ /* 0x002fc400078e00ff */
[----:B--2---:R-:W-:Y:S02]  /*3d10*/  IMAD.U32 R135, R135, 0x10000, RZ ;  /* 0x0001000087877824 */ /* 0x004fe400078e00ff */
[----:B---3--:R-:W-:Y:S01]  /*3d20*/  IMAD.U32 R132, R132, 0x10000, RZ ;  /* 0x0001000084847824 */ /* 0x008fe200078e00ff */
[----:B----4-:R-:W-:Y:S01]  /*3d30*/  SHF.L.U32 R137, R137, 0x10, RZ ;  /* 0x0000001089897819 */ /* 0x010fe200000006ff */
[----:B-----5:R-:W-:Y:S02]  /*3d40*/  IMAD.U32 R134, R134, 0x10000, RZ ;  /* 0x0001000086867824 */ /* 0x020fe400078e00ff */
        /* <DEDUP_REMOVED lines=16> */
.L_x_5607:
[----:B------:R-:W-:Y:S01]  /*3e50*/  LOP3.LUT P6, RZ, R118, 0x20, RZ, 0xc0, !PT ;  /* 0x0000002076ff7812 */ /* 0x000fe200078cc0ff */
[----:B------:R-:W-:-:S12]  /*3e60*/  IMAD.MOV.U32 R27, RZ, RZ, RZ ;  /* 0x000000ffff1b7224 */ /* 0x000fd800078e00ff */
[----:B------:R-:W-:Y:S05]  /*3e70*/  @!P6 BRA `(.L_x_5606) ;  /* 0x00000000000ce947 */ /* 0x000fea0003800000 */
[----:B------:R-:W-:-:S05]  /*3e80*/  IADD3 R28, P6, PT, R90, R113, RZ ;  /* 0x000000715a1c7210 */ /* 0x000fca0007fde0ff */
[----:B------:R-:W-:-:S05]  /*3e90*/  IMAD.X R29, R61, 0x1, R112, P6 ;  /* 0x000000013d1d7824 */ /* 0x000fca00030e0670 */
[----:B------:R1:W5:Y:S03]  /*3ea0*/  LDG.E R27, desc[UR10][R28.64] ;  /* 0x0000000a1c1b7981 */ /* 0x000366000c1e1900 */
.L_x_5606:
        /* <DEDUP_REMOVED lines=95> */
.L_x_5610:
[----:B------:R-:W-:Y:S02]  /*44a0*/  ISETP.NE.AND P6, PT, R47, R82, PT ;  /* 0x000000522f00720c */ /* 0x000fe40003fc5270 */
[----:B------:R-:W-:Y:S02]  /*44b0*/  P2R R26, PR, RZ, 0x1 ;  /* 0x00000001ff1a7803 */ /* 0x000fe40000000000 */
[----:B------:R-:W-:-:S13]  /*44c0*/  ISETP.NE.OR P6, PT, R28, RZ, P6 ;  /* 0x000000ff1c00720c */ /* 0x000fda00037c5670 */
[----:B------:R-:W-:-:S05]  /*44d0*/  @!P6 IADD3 R28, P0, PT, R90, R113, RZ ;  /* 0x000000715a1ce210 */ /* 0x000fca0007f1e0ff */
[----:B------:R-:W-:Y:S01]  /*44e0*/  @!P6 IMAD.X R29, R61, 0x1, R112, P0 ;  /* 0x000000013d1de824 */ /* 0x000fe200000e0670 */
[----:B------:R-:W-:-:S04]  /*44f0*/  ISETP.NE.AND P0, PT, R26, RZ, PT ;  /* 0x000000ff1a00720c */ /* 0x000fc80003f05270 */
[----:B------:R0:W-:Y:S09]  /*4500*/  @!P6 STG.E desc[UR10][R28.64], R27 ;  /* 0x0000001b1c00e986 */ /* 0x0001f2000c10190a */
.L_x_5609:
[----:B------:R-:W-:Y:S05]  /*4510*/  BSYNC.RECONVERGENT B0 ;  /* 0x0000000000007941 */ /* 0x000fea0003800200 */
.L_x_5608:
        /* <DEDUP_REMOVED lines=22> */
.L_x_5605:
[----:B------:R-:W0:Y:S01]  /*4680*/  LDCU.128 UR12, c[0x0][0x430] ;  /* 0x00008600ff0c77ac */ /* 0x000e220008000c00 */
[----:B------:R-:W-:Y:S01]  /*4690*/  HFMA2 R79, -RZ, RZ, 0, 0 ;  /* 0x00000000ff4f7431 */ /* 0x000fe200000001ff */
[----:B------:R-:W-:Y:S01]  /*46a0*/  F2FP.BF16.F32.PACK_AB R15, R93, R104 ;  /* 0x000000685d0f723e */ /* 0x000fe200000010ff */
        /* <DEDUP_REMOVED lines=23> */
[----:B------:R-:W-:-:S04]  /*4820*/  F2FP.BF16.F32.PACK_AB R16, R89, R100 ;  /* 0x000000645910723e */ /* 0x000fc800000010ff */
[----:B------:R-:W-:Y:S01]  /*4830*/  PRMT R24, R16, 0x7632, R24 ;  /* 0x0000763210187816 */ /* 0x000fe20000000018 */
[----:B------:R-:W-:Y:S04]  /*4840*/  STS.U16 [R0+0xc], R16 ;  /* 0x00000c1000007388 */ /* 0x000fe80000000400 */
[----:B------:R-:W-:Y:S01]  /*4850*/  STS.U16 [R0+0xe], R24 ;  /* 0x00000e1800007388 */ /* 0x000fe20000000400 */
[----:B0-----:R-:W-:-:S04]  /*4860*/  LEA R10, P6, R11, UR4, 0x1 ;  /* 0x000000040b0a7c11 */ /* 0x001fc8000f8c08ff */
[----:B------:R-:W-:Y:S02]  /*4870*/  LEA.HI.X R11, R11, UR5, R14, 0x1, P6 ;  /* 0x000000050b0b7c11 */ /* 0x000fe4000b0f0c0e */
[----:B------:R-:W-:Y:S02]  /*4880*/  F2FP.BF16.F32.PACK_AB R14, R95, R106 ;  /* 0x0000006a5f0e723e */ /* 0x000fe400000010ff */
[----:B------:R-:W-:Y:S02]  /*4890*/  ISETP.NE.AND P6, PT, R53, RZ, PT ;  /* 0x000000ff3500720c */ /* 0x000fe40003fc5270 */
[C---:B------:R-:W-:Y:S02]  /*48a0*/  PRMT R17, R14.reuse, 0x7610, R17 ;  /* 0x000076100e117816 */ /* 0x040fe40000000011 */
[----:B------:R-:W-:Y:S02]  /*48b0*/  PRMT R18, R14, 0x7632, R18 ;  /* 0x000076320e127816 */ /* 0x000fe40000000012 */
[----:B------:R-:W-:Y:S01]  /*48c0*/  F2FP.BF16.F32.PACK_AB R14, R91, R102 ;  /* 0x000000665b0e723e */ /* 0x000fe200000010ff */
        /* <DEDUP_REMOVED lines=64> */
[----:B------:R-:W1:Y:S04]  /*4cd0*/  LDS.U16 R16, [R0+0xa] ;  /* 0x00000a0000107984 */ /* 0x000e680000000400 */
[----:B------:R-:W2:Y:S04]  /*4ce0*/  LDS.U16 R19, [R0] ;  /* 0x0000000000137984 */ /* 0x000ea80000000400 */
[----:B------:R-:W3:Y:S04]  /*4cf0*/  LDS.U16 R14, [R0+0x6] ;  /* 0x00000600000e7984 */ /* 0x000ee80000000400 */
[----:B------:R-:W4:Y:S04]  /*4d00*/  LDS.U16 R15, [R0+0x8] ;  /* 0x00000800000f7984 */ /* 0x000f280000000400 */
[----:B------:R-:W5:Y:S04]  /*4d10*/  LDS.U16 R13, [R0+0xe] ;  /* 0x00000e00000d7984 */ /* 0x000f680000000400 */
[----:B------:R-:W5:Y:S04]  /*4d20*/  LDS.U16 R11, [R0+0x4] ;  /* 0x00000400000b7984 */ /* 0x000f680000000400 */
[----:B------:R-:W5:Y:S01]  /*4d30*/  LDS.U16 R17, [R0+0xc] ;  /* 0x00000c0000117984 */ /* 0x000f620000000400 */
[----:B0-----:R-:W-:-:S02]  /*4d40*/  SHF.L.U32 R12, R10, 0x10, RZ ;  /* 0x000000100a0c7819 */ /* 0x001fc400000006ff */
[----:B-1----:R-:W-:Y:S01]  /*4d50*/  SHF.L.U32 R22, R16, 0x10, RZ ;  /* 0x0000001010167819 */ /* 0x002fe200000006ff */
[----:B--2---:R-:W-:Y:S02]  /*4d60*/  IMAD.U32 R19, R19, 0x10000, RZ ;  /* 0x0001000013137824 */ /* 0x004fe400078e00ff */
[----:B---3--:R-:W-:Y:S02]  /*4d70*/  IMAD.U32 R20, R14, 0x10000, RZ ;  /* 0x000100000e147824 */ /* 0x008fe400078e00ff */
[----:B------:R-:W-:Y:S01]  /*4d80*/  FMUL.FTZ R10, R19, -1.4426950216293334961 ;  /* 0xbfb8aa3b130a7820 */ /* 0x000fe20000410000 */
[----:B----4-:R-:W-:Y:S02]  /*4d90*/  IMAD.U32 R21, R15, 0x10000, RZ ;  /* 0x000100000f157824 */ /* 0x010fe400078e00ff */
[----:B------:R-:W-:-:S03]  /*4da0*/  FMUL.FTZ R15, R20, -1.4426950216293334961 ;  /* 0xbfb8aa3b140f7820 */ /* 0x000fc60000410000 */
[----:B------:R-:W0:Y:S01]  /*4db0*/  MUFU.EX2 R10, R10 ;  /* 0x0000000a000a7308 */ /* 0x000e220000000800 */
[----:B-----5:R-:W-:Y:S02]  /*4dc0*/  IMAD.U32 R24, R13, 0x10000, RZ ;  /* 0x000100000d187824 */ /* 0x020fe400078e00ff */
[----:B------:R-:W-:Y:S01]  /*4dd0*/  FMUL.FTZ R16, R21, -1.4426950216293334961 ;  /* 0xbfb8aa3b15107820 */ /* 0x000fe20000410000 */
[----:B------:R-:W-:Y:S01]  /*4de0*/  FMUL.FTZ R13, R22, -1.4426950216293334961 ;  /* 0xbfb8aa3b160d7820 */ /* 0x000fe20000410000 */
[----:B------:R-:W1:Y:S01]  /*4df0*/  MUFU.EX2 R15, R15 ;  /* 0x0000000f000f7308 */ /* 0x000e620000000800 */
[----:B------:R-:W-:Y:S02]  /*4e00*/  IMAD.U32 R18, R11, 0x10000, RZ ;  /* 0x000100000b127824 */ /* 0x000fe400078e00ff */
[----:B------:R-:W-:Y:S01]  /*4e10*/  FMUL.FTZ R11, R12, -1.4426950216293334961 ;  /* 0xbfb8aa3b0c0b7820 */ /* 0x000fe20000410000 */
[----:B------:R-:W-:Y:S01]  /*4e20*/  FMUL.FTZ R25, R24, -1.4426950216293334961 ;  /* 0xbfb8aa3b18197820 */ /* 0x000fe20000410000 */
[----:B------:R-:W2:Y:S01]  /*4e30*/  MUFU.EX2 R16, R16 ;  /* 0x0000001000107308 */ /* 0x000ea20000000800 */
[----:B------:R-:W-:-:S02]  /*4e40*/  IMAD.U32 R17, R17, 0x10000, RZ ;  /* 0x0001000011117824 */ /* 0x000fc400078e00ff */
[----:B------:R-:W-:Y:S01]  /*4e50*/  FMUL.FTZ R14, R18, -1.4426950216293334961 ;  /* 0xbfb8aa3b120e7820 */ /* 0x000fe20000410000 */
[----:B------:R-:W3:Y:S01]  /*4e60*/  MUFU.EX2 R11, R11 ;  /* 0x0000000b000b7308 */ /* 0x000ee20000000800 */
[----:B------:R-:W-:Y:S01]  /*4e70*/  FMUL.FTZ R23, R17, -1.4426950216293334961 ;  /* 0xbfb8aa3b11177820 */ /* 0x000fe20000410000 */
[----:B0-----:R-:W-:Y:S02]  /*4e80*/  FADD.FTZ R10, R10, 1 ;  /* 0x3f8000000a0a7421 */ /* 0x001fe40000010000 */
        /* <DEDUP_REMOVED lines=15> */
[----:B------:R-:W-:Y:S01]  /*4f80*/  FMUL.FTZ R12, R12, R95 ;  /* 0x0000005f0c0c7220 */ /* 0x000fe20000410000 */
[----:B------:R-:W-:Y:S02]  /*4f90*/  MOV R95, R65 ;  /* 0x00000041005f7202 */ /* 0x000fe40000000f00 */
[----:B------:R-:W0:Y:S01]  /*4fa0*/  MUFU.RCP R15, R15 ;  /* 0x0000000f000f7308 */ /* 0x000e220000001000 */
[----:B-1----:R-:W-:Y:S01]  /*4fb0*/  FMUL.FTZ R19, R19, R10 ;  /* 0x0000000a13137220 */ /* 0x002fe20000410000 */
[----:B------:R-:W-:-:S04]  /*4fc0*/  IMAD.WIDE.U32 R94, R45, 0x2, R94 ;  /* 0x000000022d5e7825 */ /* 0x000fc800078e005e */
[----:B------:R-:W-:Y:S02]  /*4fd0*/  FMUL.FTZ R19, R19, R106 ;  /* 0x0000006a13137220 */ /* 0x000fe40000410000 */
[----:B------:R-:W1:Y:S01]  /*4fe0*/  MUFU.RCP R16, R16 ;  /* 0x0000001000107308 */ /* 0x000e620000001000 */
[----:B------:R-:W-:Y:S02]  /*4ff0*/  IMAD.MOV.U32 R65, RZ, RZ, R95 ;  /* 0x000000ffff417224 */ /* 0x000fe400078e005f */
[----:B--2---:R-:W-:Y:S01]  /*5000*/  FMUL.FTZ R11, R18, R27 ;  /* 0x0000001b120b7220 */ /* 0x004fe20000410000 */
[----:B------:R-:W-:Y:S01]  /*5010*/  F2FP.BF16.F32.PACK_AB R12, R12, R19 ;  /* 0x000000130c0c723e */ /* 0x000fe200000010ff */
[----:B------:R-:W-:Y:S02]  /*5020*/  BAR.SYNC.DEFER_BLOCKING 0x0 ;  /* 0x0000000000007b1d */ /* 0x000fe40000010000 */
[----:B------:R-:W-:Y:S01]  /*5030*/  FMUL.FTZ R11, R11, R104 ;  /* 0x000000680b0b7220 */ /* 0x000fe20000410000 */
[----:B------:R-:W-:-:S03]  /*5040*/  PRMT R10, R12, 0x7632, R10 ;  /* 0x000076320c0a7816 */ /* 0x000fc6000000000a */
[----:B------:R-:W2:Y:S01]  /*5050*/  MUFU.RCP R13, R13 ;  /* 0x0000000d000d7308 */ /* 0x000ea20000001000 */
[----:B0-----:R-:W-:-:S04]  /*5060*/  FMUL.FTZ R20, R20, R15 ;  /* 0x0000000f14147220 */ /* 0x001fc80000410000 */
[----:B------:R-:W-:Y:S01]  /*5070*/  FMUL.FTZ R20, R20, R93 ;  /* 0x0000005d14147220 */ /* 0x000fe20000410000 */
[----:B------:R-:W-:Y:S02]  /*5080*/  IMAD.MOV.U32 R93, RZ, RZ, R63 ;  /* 0x000000ffff5d7224 */ /* 0x000fe400078e003f */
[----:B------:R-:W0:Y:S01]  /*5090*/  MUFU.RCP R26, R23 ;  /* 0x00000017001a7308 */ /* 0x000e220000001000 */
[----:B-1----:R-:W-:Y:S01]  /*50a0*/  FMUL.FTZ R21, R21, R16 ;  /* 0x0000001015157220 */ /* 0x002fe20000410000 */
[----:B------:R-:W-:Y:S01]  /*50b0*/  F2FP.BF16.F32.PACK_AB R11, R20, R11 ;  /* 0x0000000b140b723e */ /* 0x000fe200000010ff */
        /* <DEDUP_REMOVED lines=10> */
[----:B------:R-:W-:Y:S01]  /*5160*/  F2FP.BF16.F32.PACK_AB R21, R22, R21 ;  /* 0x000000151615723e */ /* 0x000fe200000010ff */
        /* <DEDUP_REMOVED lines=8> */
[----:B------:R-:W-:-:S04]  /*51f0*/  F2FP.BF16.F32.PACK_AB R17, R24, R17 ;  /* 0x000000111811723e */ /* 0x000fc800000010ff */
        /* <DEDUP_REMOVED lines=17> */
[----:B0-----:R-:W-:Y:S01]  /*5310*/  IMAD.WIDE.U32 R10, R69, UR4, R78 ;  /* 0x00000004450a7c25 */ /* 0x001fe2000f8e004e */
[----:B------:R-:W-:-:S03]  /*5320*/  IADD3 R78, PT, PT, R45, R78, RZ ;  /* 0x0000004e2d4e7210 */ /* 0x000fc60007ffe0ff */
[----:B------:R-:W-:Y:S01]  /*5330*/  IMAD R11, R69, UR5, R11 ;  /* 0x00000005450b7c24 */ /* 0x000fe2000f8e020b */
[----:B------:R-:W0:Y:S01]  /*5340*/  LDCU.64 UR4, c[0x0][0x4c0] ;  /* 0x00009800ff0477ac */ /* 0x000e220008000a00 */
[----:B------:R-:W-:-:S04]  /*5350*/  IMAD.WIDE.U32 R10, R67, UR6, R10 ;  /* 0x00000006430a7c25 */ /* 0x000fc8000f8e000a */
[----:B-1----:R-:W-:Y:S01]  /*5360*/  IMAD R0, R67, UR7, R11 ;  /* 0x0000000743007c24 */ /* 0x002fe2000f8e020b */
[----:B------:R-:W-:-:S05]  /*5370*/  IADD3 R11, P0, PT, R68, R10, RZ ;  /* 0x0000000a440b7210 */ /* 0x000fca0007f1e0ff */
[----:B------:R-:W-:Y:S01]  /*5380*/  IMAD.X R0, RZ, RZ, R0, P0 ;  /* 0x000000ffff007224 */ /* 0x000fe200000e0600 */
[-C--:B--2---:R-:W-:Y:S02]  /*5390*/  ISETP.GE.AND P1, PT, R60, R21.reuse, PT ;  /* 0x000000153c00720c */ /* 0x084fe40003f26270 */
[-C--:B------:R-:W-:Y:S02]  /*53a0*/  ISETP.GE.AND P2, PT, R58, R21.reuse, PT ;  /* 0x000000153a00720c */ /* 0x080fe40003f46270 */
[-C--:B------:R-:W-:Y:S02]  /*53b0*/  ISETP.GE.AND P0, PT, R68, R21.reuse, PT ;  /* 0x000000154400720c */ /* 0x080fe40003f06270 */
[C---:B0-----:R-:W-:Y:S02]  /*53c0*/  LEA R10, P3, R11.reuse, UR4, 0x1 ;  /* 0x000000040b0a7c11 */ /* 0x041fe4000f8608ff */
        /* <DEDUP_REMOVED lines=17> */
.L_x_5613:
        /* <DEDUP_REMOVED lines=10> */
.L_x_8070:


//--------------------- .text._Z25selective_scan_fwd_kernelI32Selective_Scan_fwd_kernel_traitsILi32ELi8ELi1ELb0ELb1ELb1ELb1ELb1EN3c108BFloat16EffEEv13SSMParamsBase --------------------------
	.section	.text._Z25selective_scan_fwd_kernelI32Selective_Scan_fwd_kernel_traitsILi32ELi8ELi1ELb0ELb1ELb1ELb1ELb1EN3c108BFloat16EffEEv13SSMParamsBase,"ax",@progbits
	.align	128
        .global         _Z25selective_scan_fwd_kernelI32Selective_Scan_fwd_kernel_traitsILi32ELi8ELi1ELb0ELb1ELb1ELb1ELb1EN3c108BFloat16EffEEv13SSMParamsBase
        .type           _Z25selective_scan_fwd_kernelI32Selective_Scan_fwd_kernel_traitsILi32ELi8ELi1ELb0ELb1ELb1ELb1ELb1EN3c108BFloat16EffEEv13SSMParamsBase,@function
        .size           _Z25selective_scan_fwd_kernelI32Selective_Scan_fwd_kernel_traitsILi32ELi8ELi1ELb0ELb1ELb1ELb1ELb1EN3c108BFloat16EffEEv13SSMParamsBase,(.L_x_8071 - _Z25selective_scan_fwd_kernelI32Selective_Scan_fwd_kernel_traitsILi32ELi8ELi1ELb0ELb1ELb1ELb1ELb1EN3c108BFloat16EffEEv13SSMParamsBase)
        .other          _Z25selective_scan_fwd_kernelI32Selective_Scan_fwd_kernel_traitsILi32ELi8ELi1ELb0ELb1ELb1ELb1ELb1EN3c108BFloat16EffEEv13SSMParamsBase,@"STO_CUDA_ENTRY STV_DEFAULT"
_Z25selective_scan_fwd_kernelI32Selective_Scan_fwd_kernel_traitsILi32ELi8ELi1ELb0ELb1ELb1ELb1ELb1EN3c108BFloat16EffEEv13SSMParamsBase:
.text._Z25selective_scan_fwd_kernelI32Selective_Scan_fwd_kernel_traitsILi32ELi8ELi1ELb0ELb1ELb1ELb1ELb1EN3c108BFloat16EffEEv13SSMParamsBase:
        /* <DEDUP_REMOVED lines=43> */
.L_x_5614:
        /* <DEDUP_REMOVED lines=94> */
.L_x_5615:
        /* <DEDUP_REMOVED lines=11> */
.L_x_5616:
        /* <DEDUP_REMOVED lines=72> */
.L_x_5617:
        /* <DEDUP_REMOVED lines=8> */
[----:B0-----:R-:W-:-:S06]  /*0e40*/  IADD3 R4, PT, PT, R7, 0xffffffe, RZ ;  /* 0x0ffffffe07047810 */ /* 0x001fcc0007ffe0ff */
        /* <DEDUP_REMOVED lines=20> */
.L_x_5618:
        /* <DEDUP_REMOVED lines=35> */
.L_x_5642:
        /* <DEDUP_REMOVED lines=20> */
[-C--:B------:R-:W-:Y:S01]  /*1300*/  ISETP.GE.AND P6, PT, R60, R45.reuse, PT ;  /* 0x0000002d3c00720c */ /* 0x080fe20003fc6270 */
[----:B------:R-:W-:Y:S01]  /*1310*/  IMAD.X R11, RZ, RZ, R99, P2 ;  /* 0x000000ffff0b7224 */ /* 0x000fe200010e0663 */
[----:B------:R-:W-:-:S02]  /*1320*/  ISETP.GE.AND P0, PT, R58, R45, PT ;  /* 0x0000002d3a00720c */ /* 0x000fc40003f06270 */
[-C--:B------:R-:W-:Y:S02]  /*1330*/  ISETP.GE.AND P1, PT, R56, R45.reuse, PT ;  /* 0x0000002d3800720c */ /* 0x080fe40003f26270 */
[----:B------:R-:W-:Y:S02]  /*1340*/  @P3 LOP3.LUT R119, R119, 0x4, RZ, 0xfc, !PT ;  /* 0x0000000477773812 */ /* 0x000fe400078efcff */
[-C--:B------:R-:W-:Y:S02]  /*1350*/  ISETP.GE.AND P2, PT, R54, R45.reuse, PT ;  /* 0x0000002d3600720c */ /* 0x080fe40003f46270 */
[-C--:B------:R-:W-:Y:S01]  /*1360*/  ISETP.GE.AND P4, PT, R50, R45.reuse, PT ;  /* 0x0000002d3200720c */ /* 0x080fe20003f86270 */
[----:B------:R-:W2:Y:S01]  /*1370*/  @!P3 LDG.E.U16 R0, desc[UR10][R12.64] ;  /* 0x0000000a0c00b981 */ /* 0x000ea2000c1e1500 */
[-C--:B------:R-:W-:Y:S02]  /*1380*/  ISETP.GE.AND P3, PT, R52, R45.reuse, PT ;  /* 0x0000002d3400720c */ /* 0x080fe40003f66270 */
[----:B------:R-:W-:-:S02]  /*1390*/  ISETP.GE.AND P5, PT, R48, R45, PT ;  /* 0x0000002d3000720c */ /* 0x000fc40003fa6270 */
[----:B------:R-:W-:Y:S02]  /*13a0*/  PRMT R15, RZ, 0x7610, R15 ;  /* 0x00007610ff0f7816 */ /* 0x000fe4000000000f */
[----:B------:R-:W-:Y:S02]  /*13b0*/  PRMT R14, RZ, 0x7610, R14 ;  /* 0x00007610ff0e7816 */ /* 0x000fe4000000000e */
[----:B------:R-:W-:Y:S02]  /*13c0*/  PRMT R17, RZ, 0x7610, R17 ;  /* 0x00007610ff117816 */ /* 0x000fe40000000011 */
[----:B------:R-:W-:Y:S01]  /*13d0*/  PRMT R16, RZ, 0x7610, R16 ;  /* 0x00007610ff107816 */ /* 0x000fe20000000010 */
[----:B------:R-:W3:Y:S01]  /*13e0*/  @!P6 LDG.E.U16 R15, desc[UR10][R12.64+0x40] ;  /* 0x0000400a0c0fe981 */ /* 0x000ee2000c1e1500 */
[----:B------:R-:W-:Y:S02]  /*13f0*/  PRMT R19, RZ, 0x7610, R19 ;  /* 0x00007610ff137816 */ /* 0x000fe40000000013 */
        /* <DEDUP_REMOVED lines=16> */
[C---:B0-----:R-:W-:Y:S01]  /*1500*/  IADD3 R23, PT, PT, R44.reuse, 0x20, RZ ;  /* 0x000000202c177810 */ /* 0x041fe20007ffe0ff */
[C---:B------:R-:W-:Y:S01]  /*1510*/  VIADD R25, R44.reuse, 0x40 ;  /* 0x000000402c197836 */ /* 0x040fe20000000000 */
[----:B------:R-:W-:-:S02]  /*1520*/  LEA.HI.SX32 R43, R44, R44, 0x1b ;  /* 0x0000002c2c2b7211 */ /* 0x000fc400078fdaff */
[-C--:B------:R-:W-:Y:S02]  /*1530*/  LEA.HI.SX32 R23, R23, R44.reuse, 0x1b ;  /* 0x0000002c17177211 */ /* 0x080fe400078fdaff */
[-C--:B------:R-:W-:Y:S01]  /*1540*/  LEA.HI.SX32 R25, R25, R44.reuse, 0x1b ;  /* 0x0000002c19197211 */ /* 0x080fe200078fdaff */
[C---:B------:R-:W-:Y:S01]  /*1550*/  VIADD R13, R44.reuse, 0x60 ;  /* 0x000000602c0d7836 */ /* 0x040fe20000000000 */
[----:B------:R-:W-:Y:S02]  /*1560*/  LEA R43, R43, UR6, 0x1 ;  /* 0x000000062b2b7c11 */ /* 0x000fe4000f8e08ff */
[----:B------:R-:W-:Y:S01]  /*1570*/  LEA R42, R23, UR6, 0x1 ;  /* 0x00000006172a7c11 */ /* 0x000fe2000f8e08ff */
[C---:B------:R-:W-:Y:S01]  /*1580*/  VIADD R23, R44.reuse, 0x80 ;  /* 0x000000802c177836 */ /* 0x040fe20000000000 */
[----:B------:R-:W-:Y:S01]  /*1590*/  LEA R41, R25, UR6, 0x1 ;  /* 0x0000000619297c11 */ /* 0x000fe2000f8e08ff */
[C---:B------:R-:W-:Y:S01]  /*15a0*/  VIADD R27, R44.reuse, 0xc0 ;  /* 0x000000c02c1b7836 */ /* 0x040fe20000000000 */
[C---:B------:R-:W-:Y:S01]  /*15b0*/  IADD3 R25, PT, PT, R44.reuse, 0xa0, RZ ;  /* 0x000000a02c197810 */ /* 0x040fe20007ffe0ff */
[----:B------:R-:W-:Y:S01]  /*15c0*/  VIADD R29, R44, 0xe0 ;  /* 0x000000e02c1d7836 */ /* 0x000fe20000000000 */
        /* <DEDUP_REMOVED lines=10> */
[----:B------:R-:W-:Y:S02]  /*1670*/  LOP3.LUT P6, RZ, R119, 0x4, RZ, 0xc0, !PT ;  /* 0x0000000477ff7812 */ /* 0x000fe400078cc0ff */
[----:B------:R-:W-:Y:S02]  /*1680*/  PRMT R20, RZ, 0x7610, R20 ;  /* 0x00007610ff147816 */ /* 0x000fe40000000014 */
[----:B------:R-:W-:-:S02]  /*1690*/  PRMT R23, RZ, 0x7610, R23 ;  /* 0x00007610ff177816 */ /* 0x000fc40000000017 */
[----:B------:R-:W-:Y:S02]  /*16a0*/  PRMT R22, RZ, 0x7610, R22 ;  /* 0x00007610ff167816 */ /* 0x000fe40000000016 */
[----:B------:R-:W-:Y:S02]  /*16b0*/  PRMT R25, RZ, 0x7610, R25 ;  /* 0x00007610ff197816 */ /* 0x000fe40000000019 */
[----:B------:R-:W-:Y:S02]  /*16c0*/  PRMT R24, RZ, 0x7610, R24 ;  /* 0x00007610ff187816 */ /* 0x000fe40000000018 */
[----:B------:R-:W-:Y:S02]  /*16d0*/  PRMT R27, RZ, 0x7610, R27 ;  /* 0x00007610ff1b7816 */ /* 0x000fe4000000001b */
[----:B------:R-:W-:Y:S02]  /*16e0*/  PRMT R26, RZ, 0x7610, R26 ;  /* 0x00007610ff1a7816 */ /* 0x000fe4000000001a */
[----:B------:R-:W-:Y:S01]  /*16f0*/  PRMT R29, RZ, 0x7610, R29 ;  /* 0x00007610ff1d7816 */ /* 0x000fe2000000001d */
[----:B--2---:R0:W-:Y:S02]  /*1700*/  STS.U16 [R43], R0 ;  /* 0x000000002b007388 */ /* 0x0041e40000000400 */
[----:B0-----:R-:W-:-:S02]  /*1710*/  IMAD.SHL.U32 R0, R44, 0x8, RZ ;  /* 0x000000082c007824 */ /* 0x001fc400078e00ff */
        /* <DEDUP_REMOVED lines=46> */
[----:B0-----:R-:W-:-:S05]  /*1a00*/  SHF.L.U32 R24, R21, 0x10, RZ ;  /* 0x0000001015187819 */ /* 0x001fca00000006ff */
[----:B------:R-:W-:-:S05]  /*1a10*/  FADD.FTZ R81, R24, R57 ;  /* 0x0000003918517221 */ /* 0x000fca0000010000 */
[----:B------:R-:W-:-:S04]  /*1a20*/  FSETP.GTU.FTZ.AND P6, PT, R81, 20, PT ;  /* 0x41a000005100780b */ /* 0x000fc80003fdc000 */
[----:B-1----:R-:W-:Y:S01]  /*1a30*/  ISETP.EQ.OR P6, PT, RZ, UR4, P6 ;  /* 0x00000004ff007c0c */ /* 0x002fe2000b7c2670 */
        /* <DEDUP_REMOVED lines=35> */
.L_x_5620:
[----:B------:R-:W-:Y:S05]  /*1c70*/  BSYNC.RECONVERGENT B0 ;  /* 0x0000000000007941 */ /* 0x000fea0003800200 */
.L_x_5619:
        /* <DEDUP_REMOVED lines=38> */
.L_x_5622:
[----:B------:R-:W-:Y:S05]  /*1ee0*/  BSYNC.RECONVERGENT B0 ;  /* 0x0000000000007941 */ /* 0x000fea0003800200 */
.L_x_5621:
        /* <DEDUP_REMOVED lines=38> */
.L_x_5624:
[----:B------:R-:W-:Y:S05]  /*2150*/  BSYNC.RECONVERGENT B0 ;  /* 0x0000000000007941 */ /* 0x000fea0003800200 */
.L_x_5623:
        /* <DEDUP_REMOVED lines=38> */
.L_x_5626:
[----:B------:R-:W-:Y:S05]  /*23c0*/  BSYNC.RECONVERGENT B0 ;  /* 0x0000000000007941 */ /* 0x000fea0003800200 */
.L_x_5625:
        /* <DEDUP_REMOVED lines=38> */
.L_x_5628:
[----:B------:R-:W-:Y:S05]  /*2630*/  BSYNC.RECONVERGENT B0 ;  /* 0x0000000000007941 */ /* 0x000fea0003800200 */
.L_x_5627:
        /* <DEDUP_REMOVED lines=38> */
.L_x_5630:
[----:B------:R-:W-:Y:S05]  /*28a0*/  BSYNC.RECONVERGENT B0 ;  /* 0x0000000000007941 */ /* 0x000fea0003800200 */
.L_x_5629:
        /* <DEDUP_REMOVED lines=38> */
.L_x_5632:
[----:B------:R-:W-:Y:S05]  /*2b10*/  BSYNC.RECONVERGENT B0 ;  /* 0x0000000000007941 */ /* 0x000fea0003800200 */
.L_x_5631:
        /* <DEDUP_REMOVED lines=39> */
.L_x_5634:
[----:B------:R-:W-:Y:S05]  /*2d90*/  BSYNC.RECONVERGENT B0 ;  /* 0x0000000000007941 */ /* 0x000fea0003800200 */
.L_x_5633:
        /* <DEDUP_REMOVED lines=31> */
[----:B------:R-:W-:Y:S01]  /*2f90*/  IADD3 R20, PT, PT, RZ, -R20, RZ ;  /* 0x80000014ff147210 */ /* 0x000fe20007ffe0ff */
[----:B------:R-:W-:Y:S01]  /*2fa0*/  FMUL.FTZ R113, R14, R83 ;  /* 0x000000530e717220 */ /* 0x000fe20000410000 */
[----:B------:R-:W-:Y:S01]  /*2fb0*/  LOP3.LUT R16, R16, R55, RZ, 0x3c, !PT ;  /* 0x0000003710107212 */ /* 0x000fe200078e3cff */
[----:B------:R-:W-:Y:S01]  /*2fc0*/  FMUL.FTZ R118, R118, R81 ;  /* 0x0000005176767220 */ /* 0x000fe20000410000 */
[----:B------:R-:W-:Y:S01]  /*2fd0*/  ISETP.NE.AND P0, PT, R55, RZ, PT ;  /* 0x000000ff3700720c */ /* 0x000fe20003f05270 */
[----:B------:R-:W-:Y:S01]  /*2fe0*/  FMUL.FTZ R116, R116, R77 ;  /* 0x0000004d74747220 */ /* 0x000fe20000410000 */
[----:B------:R-:W-:Y:S01]  /*2ff0*/  ISETP.GE.AND P1, PT, R16, RZ, PT ;  /* 0x000000ff1000720c */ /* 0x000fe20003f26270 */
[----:B------:R-:W-:Y:S01]  /*3000*/  FMUL.FTZ R114, R114, R73 ;  /* 0x0000004972727220 */ /* 0x000fe20000410000 */
[C---:B------:R-:W-:Y:S01]  /*3010*/  LOP3.LUT P4, RZ, R119.reuse, 0x4, RZ, 0xc0, !PT ;  /* 0x0000000477ff7812 */ /* 0x040fe2000788c0ff */
[----:B------:R-:W-:Y:S01]  /*3020*/  FMUL.FTZ R112, R112, R85 ;  /* 0x0000005570707220 */ /* 0x000fe20000410000 */
[----:B-1----:R-:W1:Y:S01]  /*3030*/  MUFU.RCP R13, R13 ;  /* 0x0000000d000d7308 */ /* 0x002e620000001000 */
[----:B------:R-:W-:Y:S01]  /*3040*/  LOP3.LUT R119, R119, 0xfffffff7, RZ, 0xc0, !PT ;  /* 0xfffffff777777812 */ /* 0x000fe200078ec0ff */
[----:B------:R-:W-:Y:S01]  /*3050*/  FMUL.FTZ R111, R24, R87 ;  /* 0x00000057186f7220 */ /* 0x000fe20000410000 */
[----:B------:R-:W-:Y:S01]  /*3060*/  IMAD.MOV.U32 R109, RZ, RZ, RZ ;  /* 0x000000ffff6d7224 */ /* 0x000fe200078e00ff */
[----:B------:R-:W-:Y:S01]  /*3070*/  MOV R105, R49 ;  /* 0x0000003100697202 */ /* 0x000fe20000000f00 */
[----:B------:R-:W-:Y:S01]  /*3080*/  IMAD.MOV.U32 R110, RZ, RZ, RZ ;  /* 0x000000ffff6e7224 */ /* 0x000fe200078e00ff */
[----:B------:R-:W-:Y:S01]  /*3090*/  UIADD3 UR8, UPT, UPT, UR6, 0x440, URZ ;  /* 0x0000044006087890 */ /* 0x000fe2000fffe0ff */
[----:B------:R-:W-:Y:S01]  /*30a0*/  IMAD.MOV.U32 R107, RZ, RZ, R51 ;  /* 0x000000ffff6b7224 */ /* 0x000fe200078e0033 */
[----:B------:R-:W-:Y:S01]  /*30b0*/  UIADD3 UR7, UPT, UPT, -UR7, URZ, URZ ;  /* 0x000000ff07077290 */ /* 0x000fe2000fffe1ff */
[----:B------:R-:W3:Y:S02]  /*30c0*/  LDCU.64 UR12, c[0x0][0x460] ;  /* 0x00008c00ff0c77ac */ /* 0x000ee40008000a00 */
        /* <DEDUP_REMOVED lines=11> */
[----:B------:R-:W-:-:S04]  /*3180*/  IMAD.HI.U32 R17, R11, R17, R10 ;  /* 0x000000110b117227 */ /* 0x000fc800078e000a */
[----:B------:R-:W-:Y:S02]  /*3190*/  IMAD.MOV.U32 R10, RZ, RZ, R19 ;  /* 0x000000ffff0a7224 */ /* 0x000fe400078e0013 */
[----:B------:R-:W-:Y:S01]  /*31a0*/  IMAD.MOV.U32 R11, RZ, RZ, R20 ;  /* 0x000000ffff0b7224 */ /* 0x000fe200078e0014 */
[----:B------:R-:W0:Y:S01]  /*31b0*/  LDC.64 R18, c[0x0][0x460] ;  /* 0x00011800ff127b82 */ /* 0x000e220000000a00 */
[----:B------:R-:W-:-:S04]  /*31c0*/  IMAD.HI.U32 R103, R17, R10, RZ ;  /* 0x0000000a11677227 */ /* 0x000fc800078e00ff */
[----:B------:R-:W-:Y:S02]  /*31d0*/  IMAD R10, R103, R11, R10 ;  /* 0x0000000b670a7224 */ /* 0x000fe400078e020a */
[----:B------:R-:W-:Y:S01]  /*31e0*/  IMAD.MOV.U32 R11, RZ, RZ, R61 ;  /* 0x000000ffff0b7224 */ /* 0x000fe200078e003d */
[----:B------:R-:W2:Y:S02]  /*31f0*/  LDC.64 R16, c[0x0][0x3b8] ;  /* 0x0000ee00ff107b82 */ /* 0x000ea40000000a00 */
[----:B------:R-:W-:-:S06]  /*3200*/  ISETP.GT.U32.AND P3, PT, R15, R10, PT ;  /* 0x0000000a0f00720c */ /* 0x000fcc0003f64070 */
[----:B------:R-:W4:Y:S07]  /*3210*/  LDC.64 R20, c[0x0][0x3f0] ;  /* 0x0000fc00ff147b82 */ /* 0x000f2e0000000a00 */
[-C--:B------:R-:W-:Y:S01]  /*3220*/  @!P3 IADD3 R10, PT, PT, R10, -R15.reuse, RZ ;  /* 0x8000000f0a0ab210 */ /* 0x080fe20007ffe0ff */
[----:B------:R-:W-:Y:S01]  /*3230*/  @!P3 VIADD R103, R103, 0x1 ;  /* 0x000000016767b836 */ /* 0x000fe20000000000 */
[----:B------:R-:W-:Y:S02]  /*3240*/  IADD3 R26, P3, PT, R94, R46, RZ ;  /* 0x0000002e5e1a7210 */ /* 0x000fe40007f7e0ff */
[----:B------:R-:W-:Y:S01]  /*3250*/  ISETP.GE.U32.AND P2, PT, R10, R15, PT ;  /* 0x0000000f0a00720c */ /* 0x000fe20003f46070 */
[----:B------:R-:W-:Y:S01]  /*3260*/  IMAD.MOV.U32 R10, RZ, RZ, R90 ;  /* 0x000000ffff0a7224 */ /* 0x000fe200078e005a */
[----:B0-----:R-:W-:Y:S01]  /*3270*/  SHF.L.U64.HI R19, R18, 0x2, R19 ;  /* 0x0000000212137819 */ /* 0x001fe20000010213 */
[----:B------:R-:W-:-:S02]  /*3280*/  IMAD.X R27, R9, 0x1, R63, P3 ;  /* 0x00000001091b7824 */ /* 0x000fc400018e063f */
[----:B------:R-:W-:Y:S01]  /*3290*/  IMAD.WIDE.U32 R10, R6, UR4, R10 ;  /* 0x00000004060a7c25 */ /* 0x000fe2000f8e000a */
[----:B--2---:R-:W-:Y:S01]  /*32a0*/  SHF.L.U64.HI R120, R16, 0x2, R17 ;  /* 0x0000000210787819 */ /* 0x004fe20000010211 */
[----:B------:R-:W-:-:S03]  /*32b0*/  UMOV UR4, URZ ;  /* 0x000000ff00047c82 */ /* 0x000fc60008000000 */
[----:B------:R-:W-:-:S03]  /*32c0*/  IADD3 R17, PT, PT, R11, R25, RZ ;  /* 0x000000190b117210 */ /* 0x000fc60007ffe0ff */
[----:B------:R-:W-:Y:S02]  /*32d0*/  @P2 IADD3 R103, PT, PT, R103, 0x1, RZ ;  /* 0x0000000167672810 */ /* 0x000fe40007ffe0ff */
[----:B------:R-:W-:Y:S02]  /*32e0*/  IADD3 R14, P2, PT, R96, R46, RZ ;  /* 0x0000002e600e7210 */ /* 0x000fe40007f5e0ff */
[----:B----4-:R-:W-:Y:S01]  /*32f0*/  SHF.L.U64.HI R21, R20, 0x1, R21 ;  /* 0x0000000114157819 */ /* 0x010fe20000010215 */
[----:B------:R-:W-:Y:S01]  /*3300*/  @!P1 IMAD.MOV R103, RZ, RZ, -R103 ;  /* 0x000000ffff679224 */ /* 0x000fe200078e0a67 */
[----:B------:R-:W-:Y:S01]  /*3310*/  @!P0 LOP3.LUT R103, RZ, R55, RZ, 0x33, !PT ;  /* 0x00000037ff678212 */ /* 0x000fe200078e33ff */
[----:B-1-3--:R-:W-:-:S08]  /*3320*/  IMAD.X R15, R9, 0x1, R65, P2 ;  /* 0x00000001090f7824 */ /* 0x00afd000010e0641 */
.L_x_5641:
        /* <DEDUP_REMOVED lines=10> */
[----:B------:R-:W-:Y:S01]  /*33d0*/  LOP3.LUT R119, R119, 0xfffffffd, RZ, 0xc0, !PT ;  /* 0xfffffffd77777812 */ /* 0x000fe200078ec0ff */
[----:B------:R-:W3:Y:S01]  /*33e0*/  @!P0 LDG.E.U16 R31, desc[UR10][R14.64+-0x80] ;  /* 0xffff800a0e1f8981 */ /* 0x000ee2000c1e1500 */
[----:B------:R-:W-:Y:S02]  /*33f0*/  IMAD.MOV.U32 R25, RZ, RZ, R105 ;  /* 0x000000ffff197224 */ /* 0x000fe400078e0069 */
[----:B------:R-:W-:Y:S01]  /*3400*/  @P6 LOP3.LUT R119, R119, 0x2, RZ, 0xfc, !PT ;  /* 0x0000000277776812 */ /* 0x000fe200078efcff */
[----:B------:R-:W4:Y:S04]  /*3410*/  @!P6 LDG.E.U16 R29, desc[UR10][R14.64+-0xc0] ;  /* 0xffff400a0e1de981 */ /* 0x000f28000c1e1500 */
        /* <DEDUP_REMOVED lines=43> */
[----:B---3--:R-:W-:-:S04]  /*36d0*/  SHF.L.U32 R24, R24, 0x10, RZ ;  /* 0x0000001018187819 */ /* 0x008fc800000006ff */
        /* <DEDUP_REMOVED lines=38> */
[C---:B------:R-:W-:Y:S01]  /*3940*/  FMUL.FTZ R29, R28.reuse, R85 ;  /* 0x000000551c1d7220 */ /* 0x040fe20000410000 */
[----:B------:R-:W-:-:S04]  /*3950*/  FMUL.FTZ R28, R28, R87 ;  /* 0x000000571c1c7220 */ /* 0x000fc80000410000 */
[----:B------:R-:W1:Y:S01]  /*3960*/  MUFU.EX2 R30, R30 ;  /* 0x0000001e001e7308 */ /* 0x000e620000000800 */
[----:B0-----:R-:W-:Y:S02]  /*3970*/  IMAD.U32 R25, R24, 0x10000, RZ ;  /* 0x0001000018197824 */ /* 0x001fe400078e00ff */
        /* <DEDUP_REMOVED lines=10> */
[----:B------:R-:W-:Y:S02]  /*3a20*/  ISETP.GE.U32.AND P6, PT, R62, R45, PT ;  /* 0x0000002d3e00720c */ /* 0x000fe40003fc6070 */
[----:B------:R-:W-:-:S02]  /*3a30*/  MOV R25, R27 ;  /* 0x0000001b00197202 */ /* 0x000fc40000000f00 */
[----:B---3--:R-:W-:Y:S01]  /*3a40*/  FSEL R131, R28, 1, !P6 ;  /* 0x3f8000001c837808 */ /* 0x008fe20007000000 */
        /* <DEDUP_REMOVED lines=22> */
[----:B------:R-:W-:Y:S01]  /*3bb0*/  IMAD.MOV.U32 R28, RZ, RZ, RZ ;  /* 0x000000ffff1c7224 */ /* 0x000fe200078e00ff */
[----:B---3--:R-:W-:-:S11]  /*3bc0*/  @!P2 PRMT R134, R133, 0x5410, RZ ;  /* 0x000054108586a816 */ /* 0x008fd600000000ff */
[----:B----4-:R-:W-:Y:S02]  /*3bd0*/  @!P6 PRMT R26, R26, 0x5410, R29 ;  /* 0x000054101a1ae816 */ /* 0x010fe4000000001d */
[----:B-----5:R-:W-:Y:S01]  /*3be0*/  @!P0 PRMT R28, R30, 0x5410, RZ ;  /* 0x000054101e1c8816 */ /* 0x020fe200000000ff */
[----:B------:R-:W-:Y:S01]  /*3bf0*/  HFMA2 R30, -RZ, RZ, 0, 0 ;  /* 0x00000000ff1e7431 */ /* 0x000fe200000001ff */
        /* <DEDUP_REMOVED lines=27> */
[----:B0-----:R-:W-:-:S02]  /*3db0*/  IMAD.U32 R133, R133, 0x10000, RZ ;  /* 0x0001000085857824 */ /* 0x001fc400078e00ff */
[----:B-1----:R-:W-:Y:S02]  /*3dc0*/  IMAD.U32 R134, R28, 0x10000, RZ ;  /* 0x000100001c867824 */ /* 0x002fe400078e00ff */
[----:B--2---:R-:W-:Y:S01]  /*3dd0*/  IMAD.U32 R135, R135, 0x10000, RZ ;  /* 0x0001000087877824 */ /* 0x004fe200078e00ff */
[----:B---3--:R-:W-:Y:S01]  /*3de0*/  SHF.L.U32 R136, R136, 0x10, RZ ;  /* 0x0000001088887819 */ /* 0x008fe200000006ff */
[----:B----4-:R-:W-:Y:S02]  /*3df0*/  IMAD.U32 R137, R137, 0x10000, RZ ;  /* 0x0001000089897824 */ /* 0x010fe400078e00ff */
[----:B-----5:R-:W-:Y:S02]  /*3e00*/  IMAD.U32 R138, R138, 0x10000, RZ ;  /* 0x000100008a8a7824 */ /* 0x020fe400078e00ff */
[----:B------:R-:W-:Y:S01]  /*3e10*/  IMAD.U32 R139, R139, 0x10000, RZ ;  /* 0x000100008b8b7824 */ /* 0x000fe200078e00ff */
[----:B------:R-:W-:Y:S01]  /*3e20*/  SHF.L.U32 R140, R140, 0x10, RZ ;  /* 0x000000108c8c7819 */ /* 0x000fe200000006ff */
        /* <DEDUP_REMOVED lines=14> */
.L_x_5637:
[----:B------:R-:W-:Y:S01]  /*3f10*/  LOP3.LUT P6, RZ, R119, 0x20, RZ, 0xc0, !PT ;  /* 0x0000002077ff7812 */ /* 0x000fe200078cc0ff */
[----:B------:R-:W-:-:S12]  /*3f20*/  IMAD.MOV.U32 R27, RZ, RZ, RZ ;  /* 0x000000ffff1b7224 */ /* 0x000fd800078e00ff */
[----:B------:R-:W-:Y:S05]  /*3f30*/  @!P6 BRA `(.L_x_5636) ;  /* 0x00000000000ce947 */ /* 0x000fea0003800000 */
[----:B------:R-:W-:-:S04]  /*3f40*/  IADD3 R28, P6, PT, R90, R109, RZ ;  /* 0x0000006d5a1c7210 */ /* 0x000fc80007fde0ff */
[----:B------:R-:W-:-:S05]  /*3f50*/  IADD3.X R29, PT, PT, R61, R110, RZ, P6, !PT ;  /* 0x0000006e3d1d7210 */ /* 0x000fca00037fe4ff */
[----:B------:R1:W5:Y:S04]  /*3f60*/  LDG.E R27, desc[UR10][R28.64] ;  /* 0x0000000a1c1b7981 */ /* 0x000368000c1e1900 */
.L_x_5636:
        /* <DEDUP_REMOVED lines=95> */
.L_x_5640:
[----:B------:R-:W-:Y:S02]  /*4560*/  ISETP.NE.AND P6, PT, R47, R82, PT ;  /* 0x000000522f00720c */ /* 0x000fe40003fc5270 */
[----:B------:R-:W-:Y:S02]  /*4570*/  P2R R26, PR, RZ, 0x1 ;  /* 0x00000001ff1a7803 */ /* 0x000fe40000000000 */
[----:B------:R-:W-:-:S13]  /*4580*/  ISETP.NE.OR P6, PT, R28, RZ, P6 ;  /* 0x000000ff1c00720c */ /* 0x000fda00037c5670 */
[----:B------:R-:W-:-:S04]  /*4590*/  @!P6 IADD3 R28, P0, PT, R90, R109, RZ ;  /* 0x0000006d5a1ce210 */ /* 0x000fc80007f1e0ff */
[----:B------:R-:W-:Y:S02]  /*45a0*/  @!P6 IADD3.X R29, PT, PT, R61, R110, RZ, P0, !PT ;  /* 0x0000006e3d1de210 */ /* 0x000fe400007fe4ff */
[----:B------:R-:W-:-:S03]  /*45b0*/  ISETP.NE.AND P0, PT, R26, RZ, PT ;  /* 0x000000ff1a00720c */ /* 0x000fc60003f05270 */
[----:B------:R0:W-:Y:S10]  /*45c0*/  @!P6 STG.E desc[UR10][R28.64], R27 ;  /* 0x0000001b1c00e986 */ /* 0x0001f4000c10190a */
.L_x_5639:
[----:B------:R-:W-:Y:S05]  /*45d0*/  BSYNC.RECONVERGENT B0 ;  /* 0x0000000000007941 */ /* 0x000fea0003800200 */
.L_x_5638:
        /* <DEDUP_REMOVED lines=22> */
.L_x_5635:
[----:B------:R-:W0:Y:S01]  /*4740*/  LDCU.128 UR12, c[0x0][0x430] ;  /* 0x00008600ff0c77ac */ /* 0x000e220008000c00 */
[----:B------:R-:W-:Y:S01]  /*4750*/  IMAD.MOV.U32 R79, RZ, RZ, RZ ;  /* 0x000000ffff4f7224 */ /* 0x000fe200078e00ff */
        /* <DEDUP_REMOVED lines=29> */
[----:B------:R-:W-:-:S04]  /*4930*/  F2FP.BF16.F32.PACK_AB R16, R91, R102 ;  /* 0x000000665b10723e */ /* 0x000fc800000010ff */
[----:B------:R-:W-:Y:S01]  /*4940*/  PRMT R24, R16, 0x7632, R24 ;  /* 0x0000763210187816 */ /* 0x000fe20000000018 */
[----:B------:R-:W-:Y:S04]  /*4950*/  STS.U16 [R0+0xc], R16 ;  /* 0x00000c1000007388 */ /* 0x000fe80000000400 */
[----:B------:R-:W-:Y:S01]  /*4960*/  STS.U16 [R0+0xe], R24 ;  /* 0x00000e1800007388 */ /* 0x000fe20000000400 */
[----:B-1----:R-:W-:-:S04]  /*4970*/  LEA R10, P6, R11, UR4, 0x1 ;  /* 0x000000040b0a7c11 */ /* 0x002fc8000f8c08ff */
[----:B------:R-:W-:Y:S01]  /*4980*/  LEA.HI.X R11, R11, UR5, R14, 0x1, P6 ;  /* 0x000000050b0b7c11 */ /* 0x000fe2000b0f0c0e */
[----:B------:R-:W1:Y:S01]  /*4990*/  LDCU.64 UR4, c[0x0][0x4c0] ;  /* 0x00009800ff0477ac */ /* 0x000e620008000a00 */
        /* <DEDUP_REMOVED lines=75> */
[----:B------:R-:W1:Y:S01]  /*4e50*/  LDS.U16 R11, [R0+0x4] ;  /* 0x00000400000b7984 */ /* 0x000e620000000400 */
[----:B--2---:R-:W-:Y:S01]  /*4e60*/  SHF.L.U32 R19, R19, 0x10, RZ ;  /* 0x0000001013137819 */ /* 0x004fe200000006ff */
[----:B---3--:R-:W-:-:S04]  /*4e70*/  IMAD.U32 R12, R10, 0x10000, RZ ;  /* 0x000100000a0c7824 */ /* 0x008fc800078e00ff */
[----:B------:R-:W-:Y:S01]  /*4e80*/  FMUL.FTZ R10, R19, -1.4426950216293334961 ;  /* 0xbfb8aa3b130a7820 */ /* 0x000fe20000410000 */
[----:B----4-:R-:W-:-:S05]  /*4e90*/  SHF.L.U32 R20, R14, 0x10, RZ ;  /* 0x000000100e147819 */ /* 0x010fca00000006ff */
[----:B------:R-:W2:Y:S01]  /*4ea0*/  MUFU.EX2 R10, R10 ;  /* 0x0000000a000a7308 */ /* 0x000ea20000000800 */
[----:B-----5:R-:W-:Y:S02]  /*4eb0*/  IMAD.U32 R21, R15, 0x10000, RZ ;  /* 0x000100000f157824 */ /* 0x020fe400078e00ff */
[----:B------:R-:W-:Y:S01]  /*4ec0*/  FMUL.FTZ R15, R20, -1.4426950216293334961 ;  /* 0xbfb8aa3b140f7820 */ /* 0x000fe20000410000 */
[----:B0-----:R-:W-:Y:S02]  /*4ed0*/  IMAD.U32 R22, R16, 0x10000, RZ ;  /* 0x0001000010167824 */ /* 0x001fe400078e00ff */
[----:B------:R-:W-:-:S03]  /*4ee0*/  FMUL.FTZ R16, R21, -1.4426950216293334961 ;  /* 0xbfb8aa3b15107820 */ /* 0x000fc60000410000 */
[----:B------:R-:W0:Y:S01]  /*4ef0*/  MUFU.EX2 R15, R15 ;  /* 0x0000000f000f7308 */ /* 0x000e220000000800 */
[----:B-1----:R-:W-:Y:S02]  /*4f00*/  IMAD.U32 R24, R13, 0x10000, RZ ;  /* 0x000100000d187824 */ /* 0x002fe400078e00ff */
[----:B------:R-:W-:Y:S01]  /*4f10*/  FMUL.FTZ R13, R22, -1.4426950216293334961 ;  /* 0xbfb8aa3b160d7820 */ /* 0x000fe20000410000 */
[----:B------:R-:W1:Y:S01]  /*4f20*/  MUFU.EX2 R16, R16 ;  /* 0x0000001000107308 */ /* 0x000e620000000800 */
[----:B------:R-:W-:Y:S01]  /*4f30*/  SHF.L.U32 R17, R17, 0x10, RZ ;  /* 0x0000001011117819 */ /* 0x000fe200000006ff */
[----:B------:R-:W-:Y:S01]  /*4f40*/  FMUL.FTZ R25, R24, -1.4426950216293334961 ;  /* 0xbfb8aa3b18197820 */ /* 0x000fe20000410000 */
[----:B--2---:R-:W-:Y:S02]  /*4f50*/  FADD.FTZ R10, R10, 1 ;  /* 0x3f8000000a0a7421 */ /* 0x004fe40000010000 */
[----:B------:R-:W2:Y:S01]  /*4f60*/  MUFU.EX2 R13, R13 ;  /* 0x0000000d000d7308 */ /* 0x000ea20000000800 */
[----:B------:R-:W-:-:S02]  /*4f70*/  IMAD.U32 R18, R11, 0x10000, RZ ;  /* 0x000100000b127824 */ /* 0x000fc400078e00ff */
[----:B------:R-:W-:Y:S01]  /*4f80*/  FMUL.FTZ R11, R12, -1.4426950216293334961 ;  /* 0xbfb8aa3b0c0b7820 */ /* 0x000fe20000410000 */
        /* <DEDUP_REMOVED lines=10> */
[----:B------:R-:W3:Y:S01]  /*5030*/  MUFU.RCP R10, R10 ;  /* 0x0000000a000a7308 */ /* 0x000ee20000001000 */
[----:B0-----:R-:W-:Y:S01]  /*5040*/  FADD.FTZ R11, R11, 1 ;  /* 0x3f8000000b0b7421 */ /* 0x001fe20000010000 */
[----:B-1----:R-:W-:-:S06]  /*5050*/  FADD.FTZ R14, R14, 1 ;  /* 0x3f8000000e0e7421 */ /* 0x002fcc0000010000 */
[----:B------:R-:W0:Y:S01]  /*5060*/  MUFU.RCP R11, R11 ;  /* 0x0000000b000b7308 */ /* 0x000e220000001000 */
[----:B--2---:R-:W-:-:S07]  /*5070*/  FADD.FTZ R23, R23, 1 ;  /* 0x3f80000017177421 */ /* 0x004fce0000010000 */
[----:B------:R-:W1:Y:S01]  /*5080*/  MUFU.RCP R27, R14 ;  /* 0x0000000e001b7308 */ /* 0x000e620000001000 */
[----:B---3--:R-:W-:-:S04]  /*5090*/  FMUL.FTZ R19, R19, R10 ;  /* 0x0000000a13137220 */ /* 0x008fc80000410000 */
[----:B------:R-:W-:-:S03]  /*50a0*/  FMUL.FTZ R19, R19, R108 ;  /* 0x0000006c13137220 */ /* 0x000fc60000410000 */
[----:B------:R-:W2:Y:S01]  /*50b0*/  MUFU.RCP R15, R15 ;  /* 0x0000000f000f7308 */ /* 0x000ea20000001000 */
[----:B0-----:R-:W-:-:S04]  /*50c0*/  FMUL.FTZ R12, R12, R11 ;  /* 0x0000000b0c0c7220 */ /* 0x001fc80000410000 */
[----:B------:R-:W-:Y:S01]  /*50d0*/  FMUL.FTZ R12, R12, R97 ;  /* 0x000000610c0c7220 */ /* 0x000fe20000410000 */
[----:B------:R-:W-:Y:S02]  /*50e0*/  IMAD.MOV.U32 R97, RZ, RZ, R65 ;  /* 0x000000ffff617224 */ /* 0x000fe400078e0041 */
[----:B------:R-:W0:Y:S01]  /*50f0*/  MUFU.RCP R16, R16 ;  /* 0x0000001000107308 */ /* 0x000e220000001000 */
[----:B-1----:R-:W-:Y:S01]  /*5100*/  FMUL.FTZ R11, R18, R27 ;  /* 0x0000001b120b7220 */ /* 0x002fe20000410000 */
[----:B------:R-:W-:Y:S01]  /*5110*/  F2FP.BF16.F32.PACK_AB R12, R12, R19 ;  /* 0x000000130c0c723e */ /* 0x000fe200000010ff */
        /* <DEDUP_REMOVED lines=11> */
[----:B------:R-:W-:Y:S01]  /*51d0*/  F2FP.BF16.F32.PACK_AB R11, R20, R11 ;  /* 0x0000000b140b723e */ /* 0x000fe200000010ff */
        /* <DEDUP_REMOVED lines=10> */
[----:B------:R-:W-:Y:S01]  /*5280*/  F2FP.BF16.F32.PACK_AB R21, R22, R21 ;  /* 0x000000151615723e */ /* 0x000fe200000010ff */
        /* <DEDUP_REMOVED lines=9> */
[----:B------:R-:W-:Y:S01]  /*5320*/  F2FP.BF16.F32.PACK_AB R17, R24, R17 ;  /* 0x000000111811723e */ /* 0x000fe200000010ff */
        /* <DEDUP_REMOVED lines=45> */
.L_x_5643:
        /* <DEDUP_REMOVED lines=16> */
.L_x_8071:


//--------------------- .text._Z25selective_scan_fwd_kernelI32Selective_Scan_fwd_kernel_traitsILi32ELi8ELi1ELb1ELb1ELb1ELb0ELb0EN3c108BFloat16EffEEv13SSMParamsBase --------------------------
	.section	.text._Z25selective_scan_fwd_kernelI32Selective_Scan_fwd_kernel_traitsILi32ELi8ELi1ELb1ELb1ELb1ELb0ELb0EN3c108BFloat16EffEEv13SSMParamsBase,"ax",@progbits
	.align	128
        .global         _Z25selective_scan_fwd_kernelI32Selective_Scan_fwd_kernel_traitsILi32ELi8ELi1ELb1ELb1ELb1ELb0ELb0EN3c108BFloat16EffEEv13SSMParamsBase
        .type           _Z25selective_scan_fwd_kernelI32Selective_Scan_fwd_kernel_traitsILi32ELi8ELi1ELb1ELb1ELb1ELb0ELb0EN3c108BFloat16EffEEv13SSMParamsBase,@function
        .size           _Z25selective_scan_fwd_kernelI32Selective_Scan_fwd_kernel_traitsILi32ELi8ELi1ELb1ELb1ELb1ELb0ELb0EN3c108BFloat16EffEEv13SSMParamsBase,(.L_x_8072 - _Z25selective_scan_fwd_kernelI32Selective_Scan_fwd_kernel_traitsILi32ELi8ELi1ELb1ELb1ELb1ELb0ELb0EN3c108BFloat16EffEEv13SSMParamsBase)
        .other          _Z25selective_scan_fwd_kernelI32Selective_Scan_fwd_kernel_traitsILi32ELi8ELi1ELb1ELb1ELb1ELb0ELb0EN3c108BFloat16EffEEv13SSMParamsBase,@"STO_CUDA_ENTRY STV_DEFAULT"
_Z25selective_scan_fwd_kernelI32Selective_Scan_fwd_kernel_traitsILi32ELi8ELi1ELb1ELb1ELb1ELb0ELb0EN3c108BFloat16EffEEv13SSMParamsBase:
.text._Z25selective_scan_fwd_kernelI32Selective_Scan_fwd_kernel_traitsILi32ELi8ELi1ELb1ELb1ELb1ELb0ELb0EN3c108BFloat16EffEEv13SSMParamsBase:
        /* <DEDUP_REMOVED lines=37> */
.L_x_5644:
        /* <DEDUP_REMOVED lines=83> */
.L_x_5645:
        /* <DEDUP_REMOVED lines=11> */
.L_x_5646:
        /* <DEDUP_REMOVED lines=69> */
.L_x_5647:
        /* <DEDUP_REMOVED lines=30> */
.L_x_5648:
        /* <DEDUP_REMOVED lines=23> */
[----:B------:R-:W-:Y:S01]  /*0fd0*/  IMAD.IADD R9, R39, 0x1, R9 ;  /* 0x0000000127097824 */ /* 0x000fe200078e0209 */
[----:B------:R-:W2:Y:S01]  /*0fe0*/  LDC.64 R6, c[0x0][0x4a8] ;  /* 0x00012a00ff067b82 */ /* 0x000ea20000000a00 */
[----:B------:R-:W-:Y:S01]  /*0ff0*/  LEA R40, P3, R36, R10, 0x2 ;  /* 0x0000000a24287211 */ /* 0x000fe200078610ff */
[C---:B------:R-:W-:Y:S01]  /*1000*/  IMAD.WIDE.U32 R12, R3.reuse, UR8, R4 ;  /* 0x00000008030c7c25 */ /* 0x040fe2000f8e0004 */
[----:B------:R-:W-:-:S02]  /*1010*/  LEA.HI.X R15, R3, R15, RZ, 0x2, P0 ;  /* 0x0000000f030f7211 */ /* 0x000fc400000f14ff */
[----:B------:R-:W-:Y:S01]  /*1020*/  ISETP.NE.AND P0, PT, R77, RZ, P2 ;  /* 0x000000ff4d00720c */ /* 0x000fe20001705270 */
[----:B------:R-:W-:Y:S01]  /*1030*/  IMAD R76, R3, UR9, R13 ;  /* 0x00000009034c7c24 */ /* 0x000fe2000f8e020d */
[----:B------:R-:W-:Y:S01]  /*1040*/  LEA.HI.X R36, R36, R11, R2, 0x2, P3 ;  /* 0x0000000b24247211 */ /* 0x000fe200018f1402 */
[----:B------:R-:W0:Y:S01]  /*1050*/  LDC.64 R18, c[0x0][0x460] ;  /* 0x00011800ff127b82 */ /* 0x000e220000000a00 */
[----:B------:R-:W-:Y:S01]  /*1060*/  SHF.L.U32 R39, R38, 0x2, RZ ;  /* 0x0000000226277819 */ /* 0x000fe200000006ff */
[----:B------:R-:W-:Y:S01]  /*1070*/  VIADD R37, R43, 0xffffffff ;  /* 0xffffffff2b257836 */ /* 0x000fe20000000000 */
[----:B------:R-:W-:Y:S01]  /*1080*/  ISETP.NE.AND P3, PT, R77, RZ, P1 ;  /* 0x000000ff4d00720c */ /* 0x000fe20000f65270 */
[----:B------:R-:W-:Y:S01]  /*1090*/  VIADD R64, R0, 0x1 ;  /* 0x0000000100407836 */ /* 0x000fe20000000000 */
[----:B------:R-:W-:Y:S01]  /*10a0*/  SHF.L.U64.HI R38, R38, 0x2, R9 ;  /* 0x0000000226267819 */ /* 0x000fe20000010209 */
[----:B----4-:R-:W-:Y:S01]  /*10b0*/  UISETP.LT.AND UP0, UPT, UR4, 0x1, UPT ;  /* 0x000000010400788c */ /* 0x010fe2000bf01270 */
[----:B------:R-:W-:Y:S01]  /*10c0*/  PLOP3.LUT P1, PT, P0, P1, PT, 0x80, 0x8 ;  /* 0x000000000008781c */ /* 0x000fe20000723070 */
[----:B------:R-:W4:Y:S01]  /*10d0*/  LDC.64 R16, c[0x0][0x3b8] ;  /* 0x0000ee00ff107b82 */ /* 0x000f220000000a00 */
[----:B-1----:R-:W-:Y:S01]  /*10e0*/  SHF.L.U64.HI R23, R22, 0x1, R23 ;  /* 0x0000000116177819 */ /* 0x002fe20000010217 */
[----:B------:R-:W-:Y:S01]  /*10f0*/  USEL UR4, UR4, 0x1, !UP0 ;  /* 0x0000000104047887 */ /* 0x000fe2000c000000 */
[----:B---3--:R-:W-:Y:S01]  /*1100*/  SHF.L.U64.HI R21, R20, 0x1, R21 ;  /* 0x0000000114157819 */ /* 0x008fe20000010215 */
[C---:B------:R-:W-:Y:S01]  /*1110*/  VIADD R60, R0.reuse, 0x3 ;  /* 0x00000003003c7836 */ /* 0x040fe20000000000 */
[C---:B------:R-:W-:Y:S01]  /*1120*/  IADD3 R62, PT, PT, R0.reuse, 0x2, RZ ;  /* 0x00000002003e7810 */ /* 0x040fe20007ffe0ff */
[C---:B------:R-:W-:Y:S01]  /*1130*/  VIADD R50, R0.reuse, 0x6 ;  /* 0x0000000600327836 */ /* 0x040fe20000000000 */
[C---:B------:R-:W-:Y:S01]  /*1140*/  IADD3 R58, PT, PT, R0.reuse, 0x4, RZ ;  /* 0x00000004003a7810 */ /* 0x040fe20007ffe0ff */
[----:B--2---:R-:W-:Y:S01]  /*1150*/  IMAD.WIDE.U32 R2, R41, 0x10, R6 ;  /* 0x0000001029027825 */ /* 0x004fe200078e0006 */
[C---:B------:R-:W-:Y:S01]  /*1160*/  IADD3 R56, PT, PT, R0.reuse, 0x5, RZ ;  /* 0x0000000500387810 */ /* 0x040fe20007ffe0ff */
[----:B------:R-:W-:Y:S01]  /*1170*/  UIADD3 UR8, UPT, UPT, -UR4, URZ, URZ ;  /* 0x000000ff04087290 */ /* 0x000fe2000fffe1ff */
[----:B------:R-:W-:-:S02]  /*1180*/  IADD3 R48, PT, PT, R0, 0x7, RZ ;  /* 0x0000000700307810 */ /* 0x000fc40007ffe0ff */
[----:B0-----:R-:W-:Y:S02]  /*1190*/  SHF.L.U64.HI R19, R18, 0x2, R19 ;  /* 0x0000000212137819 */ /* 0x001fe40000010213 */
[----:B----4-:R-:W-:-:S07]  /*11a0*/  SHF.L.U64.HI R57, R16, 0x2, R17 ;  /* 0x0000000210397819 */ /* 0x010fce0000010211 */
.L_x_5674:
        /* <DEDUP_REMOVED lines=23> */
[C---:B-----5:R-:W-:Y:S01]  /*1320*/  PRMT R68, R4.reuse, 0x7632, R68 ;  /* 0x0000763204447816 */ /* 0x060fe20000000044 */
[C---:B------:R-:W-:Y:S01]  /*1330*/  IMAD.U32 R72, R5.reuse, 0x10000, RZ ;  /* 0x0001000005487824 */ /* 0x040fe200078e00ff */
[----:B------:R-:W-:Y:S01]  /*1340*/  SHF.L.U32 R30, R4, 0x10, RZ ;  /* 0x00000010041e7819 */ /* 0x000fe200000006ff */
[----:B------:R-:W-:Y:S01]  /*1350*/  IMAD.U32 R63, R8, 0x10000, RZ ;  /* 0x00010000083f7824 */ /* 0x000fe200078e00ff */
[----:B------:R-:W-:Y:S02]  /*1360*/  PRMT R31, R5, 0x7632, R31 ;  /* 0x00007632051f7816 */ /* 0x000fe4000000001f */
[C---:B------:R-:W-:Y:S01]  /*1370*/  PRMT R73, R6.reuse, 0x7632, R73 ;  /* 0x0000763206497816 */ /* 0x040fe20000000049 */
[----:B------:R-:W-:Y:S01]  /*1380*/  FADD.FTZ R63, R63, R46 ;  /* 0x0000002e3f3f7221 */ /* 0x000fe20000010000 */
[----:B------:R-:W-:Y:S02]  /*1390*/  SHF.L.U32 R5, R6, 0x10, RZ ;  /* 0x0000001006057819 */ /* 0x000fe400000006ff */
[C---:B------:R-:W-:Y:S01]  /*13a0*/  PRMT R78, R7.reuse, 0x7632, R78 ;  /* 0x00007632074e7816 */ /* 0x040fe2000000004e */
[----:B------:R-:W-:Y:S01]  /*13b0*/  FMUL.FTZ R87, R30, R63 ;  /* 0x0000003f1e577220 */ /* 0x000fe20000410000 */
[----:B------:R-:W-:-:S02]  /*13c0*/  SHF.L.U32 R4, R7, 0x10, RZ ;  /* 0x0000001007047819 */ /* 0x000fc400000006ff */
[----:B------:R-:W-:Y:S02]  /*13d0*/  PRMT R6, R8, 0x7632, R6 ;  /* 0x0000763208067816 */ /* 0x000fe40000000006 */
[C---:B------:R-:W-:Y:S02]  /*13e0*/  PRMT R7, R9.reuse, 0x7632, R7 ;  /* 0x0000763209077816 */ /* 0x040fe40000000007 */
[----:B------:R-:W-:Y:S02]  /*13f0*/  SHF.L.U32 R9, R9, 0x10, RZ ;  /* 0x0000001009097819 */ /* 0x000fe400000006ff */
[C---:B------:R-:W-:Y:S02]  /*1400*/  PRMT R8, R10.reuse, 0x7632, R8 ;  /* 0x000076320a087816 */ /* 0x040fe40000000008 */
[----:B------:R-:W-:Y:S01]  /*1410*/  SHF.L.U32 R33, R10, 0x10, RZ ;  /* 0x000000100a217819 */ /* 0x000fe200000006ff */
[----:B------:R-:W-:Y:S01]  /*1420*/  FADD.FTZ R61, R9, R46 ;  /* 0x0000002e093d7221 */ /* 0x000fe20000010000 */
[C---:B------:R-:W-:Y:S01]  /*1430*/  PRMT R10, R11.reuse, 0x7632, R10 ;  /* 0x000076320b0a7816 */ /* 0x040fe2000000000a */
[----:B------:R-:W-:Y:S01]  /*1440*/  IMAD.U32 R11, R11, 0x10000, RZ ;  /* 0x000100000b0b7824 */ /* 0x000fe200078e00ff */
[----:B------:R-:W-:Y:S01]  /*1450*/  SHF.L.U32 R59, R6, 0x10, RZ ;  /* 0x00000010063b7819 */ /* 0x000fe200000006ff */
[----:B------:R-:W-:Y:S01]  /*1460*/  IMAD.U32 R9, R8, 0x10000, RZ ;  /* 0x0001000008097824 */ /* 0x000fe200078e00ff */
[----:B------:R-:W-:Y:S01]  /*1470*/  SHF.L.U32 R7, R7, 0x10, RZ ;  /* 0x0000001007077819 */ /* 0x000fe200000006ff */
[----:B------:R-:W-:Y:S01]  /*1480*/  IMAD.U32 R6, R31, 0x10000, RZ ;  /* 0x000100001f067824 */ /* 0x000fe200078e00ff */
[----:B------:R-:W-:Y:S01]  /*1490*/  SHF.L.U32 R75, R10, 0x10, RZ ;  /* 0x000000100a4b7819 */ /* 0x000fe200000006ff */
[--C-:B------:R-:W-:Y:S01]  /*14a0*/  FADD.FTZ R66, R33, R46.reuse ;  /* 0x0000002e21427221 */ /* 0x100fe20000010000 */
[----:B------:R-:W-:Y:S01]  /*14b0*/  SHF.L.U32 R68, R68, 0x10, RZ ;  /* 0x0000001044447819 */ /* 0x000fe200000006ff */
[--C-:B------:R-:W-:Y:S01]  /*14c0*/  FADD.FTZ R67, R11, R46.reuse ;  /* 0x0000002e0b437221 */ /* 0x100fe20000010000 */
[----:B------:R-:W-:Y:S01]  /*14d0*/  SHF.L.U32 R73, R73, 0x10, RZ ;  /* 0x0000001049497819 */ /* 0x000fe200000006ff */
[--C-:B------:R-:W-:Y:S01]  /*14e0*/  FADD.FTZ R59, R59, R46.reuse ;  /* 0x0000002e3b3b7221 */ /* 0x100fe20000010000 */
[----:B------:R-:W-:Y:S01]  /*14f0*/  SHF.L.U32 R78, R78, 0x10, RZ ;  /* 0x000000104e4e7819 */ /* 0x000fe200000006ff */
[--C-:B------:R-:W-:Y:S01]  /*1500*/  FADD.FTZ R65, R7, R46.reuse ;  /* 0x0000002e07417221 */ /* 0x100fe20000010000 */
[--C-:B------:R-:W-:Y:S01]  /*1510*/  FADD.FTZ R70, R9, R46.reuse ;  /* 0x0000002e09467221 */ /* 0x100fe20000010000 */
        /* <DEDUP_REMOVED lines=9> */
.L_x_5649:
[C---:B-----5:R-:W-:Y:S01]  /*15b0*/  IMAD.U32 R63, R8.reuse, 0x10000, RZ ;  /* 0x00010000083f7824 */ /* 0x060fe200078e00ff */
[----:B------:R-:W-:Y:S01]  /*15c0*/  PRMT R30, R8, 0x7632, R30 ;  /* 0x00007632081e7816 */ /* 0x000fe2000000001e */
[----:B------:R-:W-:Y:S01]  /*15d0*/  IMAD.U32 R33, R10, 0x10000, RZ ;  /* 0x000100000a217824 */ /* 0x000fe200078e00ff */
[----:B------:R-:W-:Y:S01]  /*15e0*/  SHF.L.U32 R61, R9, 0x10, RZ ;  /* 0x00000010093d7819 */ /* 0x000fe200000006ff */
[--C-:B------:R-:W-:Y:S01]  /*15f0*/  FADD.FTZ R63, R63, R46.reuse ;  /* 0x0000002e3f3f7221 */ /* 0x100fe20000010000 */
[----:B------:R-:W-:Y:S01]  /*1600*/  SHF.L.U32 R59, R30, 0x10, RZ ;  /* 0x000000101e3b7819 */ /* 0x000fe200000006ff */
[----:B------:R-:W-:Y:S01]  /*1610*/  BSSY.RECONVERGENT B0, `(.L_x_5651) ;  /* 0x0000027000007945 */ /* 0x000fe20003800200 */
[----:B------:R-:W-:Y:S01]  /*1620*/  PRMT R31, R9, 0x7632, R31 ;  /* 0x00007632091f7816 */ /* 0x000fe2000000001f */
[--C-:B------:R-:W-:Y:S01]  /*1630*/  FADD.FTZ R61, R61, R46.reuse ;  /* 0x0000002e3d3d7221 */ /* 0x100fe20000010000 */
[----:B------:R-:W-:Y:S01]  /*1640*/  FSETP.GTU.FTZ.AND P0, PT, R63, 20, PT ;  /* 0x41a000003f00780b */ /* 0x000fe20003f1c000 */
[--C-:B------:R-:W-:Y:S01]  /*1650*/  FADD.FTZ R59, R59, R46.reuse ;  /* 0x0000002e3b3b7221 */ /* 0x100fe20000010000 */
[----:B------:R-:W-:-:S02]  /*1660*/  FADD.FTZ R66, R33, R46 ;  /* 0x0000002e21427221 */ /* 0x000fc40000010000 */
[----:B------:R-:W-:Y:S02]  /*1670*/  FSETP.GTU.FTZ.AND P4, PT, R61, 20, PT ;  /* 0x41a000003d00780b */ /* 0x000fe40003f9c000 */
[----:B------:R-:W-:-:S07]  /*1680*/  FSETP.GTU.FTZ.AND P5, PT, R59, 20, PT ;  /* 0x41a000003b00780b */ /* 0x000fce0003fbc000 */
        /* <DEDUP_REMOVED lines=31> */
.L_x_5652:
[----:B------:R-:W-:Y:S05]  /*1880*/  BSYNC.RECONVERGENT B0 ;  /* 0x0000000000007941 */ /* 0x000fea0003800200 */
.L_x_5651:
[----:B------:R-:W-:Y:S01]  /*1890*/  IMAD.U32 R31, R31, 0x10000, RZ ;  /* 0x000100001f1f7824 */ /* 0x000fe200078e00ff */
[----:B------:R-:W-:Y:S01]  /*18a0*/  BSSY.RECONVERGENT B0, `(.L_x_5653) ;  /* 0x0000022000007945 */ /* 0x000fe20003800200 */
[----:B------:R-:W-:Y:S02]  /*18b0*/  FSETP.GTU.FTZ.AND P0, PT, R66, 20, PT ;  /* 0x41a000004200780b */ /* 0x000fe40003f1c000 */
[----:B------:R-:W-:Y:S01]  /*18c0*/  FADD.FTZ R65, R31, R46 ;  /* 0x0000002e1f417221 */ /* 0x000fe20000010000 */
        /* <DEDUP_REMOVED lines=31> */
.L_x_5654:
[----:B------:R-:W-:Y:S05]  /*1ac0*/  BSYNC.RECONVERGENT B0 ;  /* 0x0000000000007941 */ /* 0x000fea0003800200 */
.L_x_5653:
        /* <DEDUP_REMOVED lines=36> */
.L_x_5656:
[----:B------:R-:W-:Y:S05]  /*1d10*/  BSYNC.RECONVERGENT B0 ;  /* 0x0000000000007941 */ /* 0x000fea0003800200 */
.L_x_5655:
[----:B------:R-:W-:Y:S01]  /*1d20*/  IMAD.U32 R9, R30, 0x10000, RZ ;  /* 0x000100001e097824 */ /* 0x000fe200078e00ff */
[----:B------:R-:W-:Y:S01]  /*1d30*/  BSSY.RECONVERGENT B0, `(.L_x_5657) ;  /* 0x0000025000007945 */ /* 0x000fe20003800200 */
[----:B------:R-:W-:Y:S02]  /*1d40*/  FSETP.GTU.FTZ.AND P4, PT, R67, 20, PT ;  /* 0x41a000004300780b */ /* 0x000fe40003f9c000 */
[----:B------:R-:W-:Y:S01]  /*1d50*/  PRMT R11, R11, 0x7632, R11 ;  /* 0x000076320b0b7816 */ /* 0x000fe2000000000b */
[----:B------:R-:W-:Y:S01]  /*1d60*/  FADD.FTZ R70, R9, R46 ;  /* 0x0000002e09467221 */ /* 0x000fe20000010000 */
[C---:B------:R-:W-:Y:S02]  /*1d70*/  SHF.L.U32 R30, R4.reuse, 0x10, RZ ;  /* 0x00000010041e7819 */ /* 0x040fe400000006ff */
        /* <DEDUP_REMOVED lines=32> */
.L_x_5658:
[----:B------:R-:W-:Y:S05]  /*1f80*/  BSYNC.RECONVERGENT B0 ;  /* 0x0000000000007941 */ /* 0x000fea0003800200 */
.L_x_5657:
[----:B------:R-:W-:Y:S01]  /*1f90*/  SHF.L.U32 R11, R11, 0x10, RZ ;  /* 0x000000100b0b7819 */ /* 0x000fe200000006ff */
[----:B------:R-:W-:Y:S01]  /*1fa0*/  BSSY.RECONVERGENT B0, `(.L_x_5659) ;  /* 0x0000026000007945 */ /* 0x000fe20003800200 */
[C---:B------:R-:W-:Y:S02]  /*1fb0*/  SHF.L.U32 R72, R5.reuse, 0x10, RZ ;  /* 0x0000001005487819 */ /* 0x040fe400000006ff */
[----:B------:R-:W-:Y:S01]  /*1fc0*/  PRMT R8, R5, 0x7632, R8 ;  /* 0x0000763205087816 */ /* 0x000fe20000000008 */
[----:B------:R-:W-:Y:S01]  /*1fd0*/  IMAD.U32 R5, R6, 0x10000, RZ ;  /* 0x0001000006057824 */ /* 0x000fe200078e00ff */
[----:B------:R-:W-:Y:S01]  /*1fe0*/  FSETP.GTU.FTZ.AND P5, PT, R70, 20, PT ;  /* 0x41a000004600780b */ /* 0x000fe20003fbc000 */
[----:B------:R-:W-:Y:S01]  /*1ff0*/  FADD.FTZ R75, R11, R46 ;  /* 0x0000002e0b4b7221 */ /* 0x000fe20000010000 */
[----:B------:R-:W-:Y:S01]  /*2000*/  PRMT R73, R6, 0x7632, R73 ;  /* 0x0000763206497816 */ /* 0x000fe20000000049 */
        /* <DEDUP_REMOVED lines=31> */
.L_x_5660:
[----:B------:R-:W-:Y:S05]  /*2200*/  BSYNC.RECONVERGENT B0 ;  /* 0x0000000000007941 */ /* 0x000fea0003800200 */
.L_x_5659:
[C---:B------:R-:W-:Y:S01]  /*2210*/  IMAD.U32 R4, R7.reuse, 0x10000, RZ ;  /* 0x0001000007047824 */ /* 0x040fe200078e00ff */
[----:B------:R-:W-:Y:S01]  /*2220*/  PRMT R7, R7, 0x7632, R7 ;  /* 0x0000763207077816 */ /* 0x000fe20000000007 */
[----:B------:R-:W-:Y:S01]  /*2230*/  BSSY.RECONVERGENT B0, `(.L_x_5661) ;  /* 0x0000025000007945 */ /* 0x000fe20003800200 */
[----:B------:R-:W-:Y:S01]  /*2240*/  FSETP.GTU.FTZ.AND P0, PT, R75, 20, PT ;  /* 0x41a000004b00780b */ /* 0x000fe20003f1c000 */
[----:B------:R-:W-:Y:S01]  /*2250*/  IMAD.U32 R73, R73, 0x10000, RZ ;  /* 0x0001000049497824 */ /* 0x000fe200078e00ff */
        /* <DEDUP_REMOVED lines=34> */
.L_x_5662:
[----:B------:R-:W-:Y:S05]  /*2480*/  BSYNC.RECONVERGENT B0 ;  /* 0x0000000000007941 */ /* 0x000fea0003800200 */
.L_x_5661:
        /* <DEDUP_REMOVED lines=32> */
.L_x_5664:
[----:B------:R-:W-:Y:S05]  /*2690*/  BSYNC.RECONVERGENT B0 ;  /* 0x0000000000007941 */ /* 0x000fea0003800200 */
.L_x_5663:
        /* <DEDUP_REMOVED lines=32> */
.L_x_5666:
[----:B------:R-:W-:Y:S05]  /*28a0*/  BSYNC.RECONVERGENT B0 ;  /* 0x0000000000007941 */ /* 0x000fea0003800200 */
.L_x_5665:
        /* <DEDUP_REMOVED lines=8> */
.L_x_5650:
        /* <DEDUP_REMOVED lines=22> */
[----:B------:R-:W3:Y:S01]  /*2a90*/  LDC.64 R30, c[0x0][0x450] ;  /* 0x00011400ff1e7b82 */ /* 0x000ee20000000a00 */
[----:B------:R-:W-:Y:S01]  /*2aa0*/  LOP3.LUT R7, R7, R44, RZ, 0x3c, !PT ;  /* 0x0000002c07077212 */ /* 0x000fe200078e3cff */
[----:B------:R-:W-:Y:S01]  /*2ab0*/  IMAD.MOV.U32 R93, RZ, RZ, R51 ;  /* 0x000000ffff5d7224 */ /* 0x000fe200078e0033 */
[----:B------:R-:W-:Y:S01]  /*2ac0*/  MOV R92, R36 ;  /* 0x00000024005c7202 */ /* 0x000fe20000000f00 */
[----:B------:R-:W4:Y:S01]  /*2ad0*/  LDCU.64 UR14, c[0x0][0x460] ;  /* 0x00008c00ff0e77ac */ /* 0x000f220008000a00 */
[----:B------:R-:W-:-:S02]  /*2ae0*/  ISETP.GE.AND P5, PT, R7, RZ, PT ;  /* 0x000000ff0700720c */ /* 0x000fc40003fa6270 */
[----:B------:R-:W-:Y:S01]  /*2af0*/  MOV R90, R49 ;  /* 0x00000031005a7202 */ /* 0x000fe20000000f00 */
[----:B------:R-:W-:Y:S01]  /*2b00*/  UMOV UR7, UR8 ;  /* 0x0000000800077c82 */ /* 0x000fe20008000000 */
        /* <DEDUP_REMOVED lines=23> */
[----:B------:R-:W-:-:S03]  /*2c80*/  ISETP.NE.AND P4, PT, R44, RZ, PT ;  /* 0x000000ff2c00720c */ /* 0x000fc60003f85270 */
[----:B------:R-:W-:Y:S01]  /*2c90*/  IMAD.MOV.U32 R89, RZ, RZ, R4 ;  /* 0x000000ffff597224 */ /* 0x000fe200078e0004 */
[----:B------:R-:W-:-:S07]  /*2ca0*/  MOV R88, R5 ;  /* 0x0000000500587202 */ /* 0x000fce0000000f00 */
[----:B------:R-:W-:-:S05]  /*2cb0*/  @P0 VIADD R97, R97, 0x1 ;  /* 0x0000000161610836 */ /* 0x000fca0000000000 */
[----:B------:R-:W-:Y:S02]  /*2cc0*/  @!P5 IADD3 R97, PT, PT, -R97, RZ, RZ ;  /* 0x000000ff6161d210 */ /* 0x000fe40007ffe1ff */
[----:B-1-34-:R-:W-:-:S07]  /*2cd0*/  @!P4 LOP3.LUT R97, RZ, R44, RZ, 0x33, !PT ;  /* 0x0000002cff61c212 */ /* 0x01afce00078e33ff */
.L_x_5673:
[----:B------:R-:W-:Y:S01]  /*2ce0*/  MOV R32, R95 ;  /* 0x0000005f00207202 */ /* 0x000fe20000000f00 */
[----:B01----:R-:W-:Y:S01]  /*2cf0*/  IMAD.MOV.U32 R5, RZ, RZ, R88 ;  /* 0x000000ffff057224 */ /* 0x003fe200078e0058 */
[----:B------:R-:W-:Y:S02]  /*2d00*/  MOV R33, R92 ;  /* 0x0000005c00217202 */ /* 0x000fe40000000f00 */
[----:B------:R-:W-:-:S03]  /*2d10*/  MOV R4, R89 ;  /* 0x0000005900047202 */ /* 0x000fc60000000f00 */
[----:B------:R-:W2:Y:S04]  /*2d20*/  LDG.E R106, desc[UR12][R32.64] ;  /* 0x0000000c206a7981 */ /* 0x000ea8000c1e1900 */
[----:B------:R-:W3:Y:S01]  /*2d30*/  LDG.E.128 R4, desc[UR12][R4.64] ;  /* 0x0000000c04047981 */ /* 0x000ee2000c1e1d00 */
[----:B------:R-:W-:Y:S01]  /*2d40*/  IMAD.MOV.U32 R8, RZ, RZ, R91 ;  /* 0x000000ffff087224 */ /* 0x000fe200078e005b */
[----:B------:R-:W-:-:S06]  /*2d50*/  MOV R9, R96 ;  /* 0x0000006000097202 */ /* 0x000fcc0000000f00 */
[----:B------:R-:W4:Y:S01]  /*2d60*/  LDG.E.128 R8, desc[UR12][R8.64] ;  /* 0x0000000c08087981 */ /* 0x000f22000c1e1d00 */
[----:B------:R-:W-:Y:S02]  /*2d70*/  ISETP.NE.AND P0, PT, R34, RZ, PT ;  /* 0x000000ff2200720c */ /* 0x000fe40003f05270 */
[-C--:B------:R-:W-:Y:S02]  /*2d80*/  ISETP.GE.U32.AND P5, PT, R64, R17.reuse, PT ;  /* 0x000000114000720c */ /* 0x080fe40003fa6070 */
[-C--:B------:R-:W-:Y:S02]  /*2d90*/  ISETP.GE.U32.AND P4, PT, R62, R17.reuse, PT ;  /* 0x000000113e00720c */ /* 0x080fe40003f86070 */
[----:B------:R-:W-:Y:S01]  /*2da0*/  ISETP.GE.U32.AND P6, PT, R60, R17, PT ;  /* 0x000000113c00720c */ /* 0x000fe20003fc6070 */
[----:B--2---:R-:W-:Y:S01]  /*2db0*/  FMUL.FTZ R106, R106, 1.4426950216293334961 ;  /* 0x3fb8aa3b6a6a7820 */ /* 0x004fe20000410000 */
[C---:B---3--:R-:W-:Y:S01]  /*2dc0*/  PRMT R109, R5.reuse, 0x7632, R109 ;  /* 0x00007632056d7816 */ /* 0x048fe2000000006d */
[----:B------:R-:W-:-:S02]  /*2dd0*/  IMAD.U32 R111, R5, 0x10000, RZ ;  /* 0x00010000056f7824 */ /* 0x000fc400078e00ff */
[----:B------:R-:W-:Y:S01]  /*2de0*/  FMUL.FTZ R5, R106, R59 ;  /* 0x0000003b6a057220 */ /* 0x000fe20000410000 */
[C---:B------:R-:W-:Y:S02]  /*2df0*/  PRMT R107, R4.reuse, 0x7632, R107 ;  /* 0x00007632046b7816 */ /* 0x040fe4000000006b */
[----:B------:R-:W-:-:S03]  /*2e00*/  SHF.L.U32 R102, R4, 0x10, RZ ;  /* 0x0000001004667819 */ /* 0x000fc600000006ff */
[----:B------:R-:W0:Y:S01]  /*2e10*/  MUFU.EX2 R5, R5 ;  /* 0x0000000500057308 */ /* 0x000e220000000800 */
[----:B------:R-:W-:Y:S02]  /*2e20*/  SHF.L.U32 R4, R107, 0x10, RZ ;  /* 0x000000106b047819 */ /* 0x000fe400000006ff */
[C---:B------:R-:W-:Y:S02]  /*2e30*/  PRMT R103, R6.reuse, 0x7632, R103 ;  /* 0x0000763206677816 */ /* 0x040fe40000000067 */
[----:B------:R-:W-:Y:S01]  /*2e40*/  SHF.L.U32 R108, R6, 0x10, RZ ;  /* 0x00000010066c7819 */ /* 0x000fe200000006ff */
[----:B----4-:R-:W-:Y:S01]  /*2e50*/  IMAD.U32 R98, R8, 0x10000, RZ ;  /* 0x0001000008627824 */ /* 0x010fe200078e00ff */
[C---:B------:R-:W-:Y:S02]  /*2e60*/  PRMT R6, R7.reuse, 0x7632, R6 ;  /* 0x0000763207067816 */ /* 0x040fe40000000006 */
[----:B------:R-:W-:Y:S01]  /*2e70*/  SHF.L.U32 R113, R7, 0x10, RZ ;  /* 0x0000001007717819 */ /* 0x000fe200000006ff */
[----:B------:R-:W-:Y:S01]  /*2e80*/  FMUL.FTZ R4, R4, R83 ;  /* 0x0000005304047220 */ /* 0x000fe20000410000 */
[----:B------:R-:W-:-:S02]  /*2e90*/  PRMT R7, R8, 0x7632, R7 ;  /* 0x0000763208077816 */ /* 0x000fc40000000007 */
[C---:B------:R-:W-:Y:S02]  /*2ea0*/  PRMT R8, R9.reuse, 0x7632, R8 ;  /* 0x0000763209087816 */ /* 0x040fe40000000008 */
[----:B------:R-:W-:Y:S01]  /*2eb0*/  SHF.L.U32 R99, R9, 0x10, RZ ;  /* 0x0000001009637819 */ /* 0x000fe200000006ff */
[----:B------:R-:W-:Y:S01]  /*2ec0*/  FMUL.FTZ R9, R106, R61 ;  /* 0x0000003d6a097220 */ /* 0x000fe20000410000 */
[C---:B------:R-:W-:Y:S01]  /*2ed0*/  PRMT R105, R11.reuse, 0x7632, R105 ;  /* 0x000076320b697816 */ /* 0x040fe20000000069 */
[----:B------:R-:W-:Y:S01]  /*2ee0*/  IMAD.U32 R100, R11, 0x10000, RZ ;  /* 0x000100000b647824 */ /* 0x000fe200078e00ff */
[----:B------:R-:W-:Y:S01]  /*2ef0*/  FSEL R112, R4, RZ, !P5 ;  /* 0x000000ff04707208 */ /* 0x000fe20006800000 */
[----:B------:R-:W-:Y:S01]  /*2f00*/  FMUL.FTZ R11, R106, R65 ;  /* 0x000000416a0b7220 */ /* 0x000fe20000410000 */
[----:B0-----:R-:W-:Y:S01]  /*2f10*/  FSEL R107, R5, 1, !P5 ;  /* 0x3f800000056b7808 */ /* 0x001fe20006800000 */
[----:B------:R-:W0:Y:S01]  /*2f20*/  MUFU.EX2 R9, R9 ;  /* 0x0000000900097308 */ /* 0x000e220000000800 */
[----:B------:R-:W1:Y:S03]  /*2f30*/  @P0 LDS.64 R4, [UR6] ;  /* 0x00000006ff040984 */ /* 0x000e660008000a00 */
[----:B------:R-:W2:Y:S01]  /*2f40*/  MUFU.EX2 R11, R11 ;  /* 0x0000000b000b7308 */ /* 0x000ea20000000800 */
[----:B------:R-:W-:Y:S01]  /*2f50*/  PRMT R104, R10, 0x7632, R104 ;  /* 0x000076320a687816 */ /* 0x000fe20000000068 */
[----:B------:R-:W-:Y:S01]  /*2f60*/  FMUL.FTZ R32, R106, R66 ;  /* 0x000000426a207220 */ /* 0x000fe20000410000 */
[----:B------:R-:W-:Y:S01]  /*2f70*/  SHF.L.U32 R101, R10, 0x10, RZ ;  /* 0x000000100a657819 */ /* 0x000fe200000006ff */
[C---:B------:R-:W-:Y:S01]  /*2f80*/  FMUL.FTZ R10, R106.reuse, R67 ;  /* 0x000000436a0a7220 */ /* 0x040fe20000410000 */
[----:B------:R-:W-:Y:S01]  /*2f90*/  SHF.L.U32 R109, R109, 0x10, RZ ;  /* 0x000000106d6d7819 */ /* 0x000fe200000006ff */
[C---:B------:R-:W-:Y:S01]  /*2fa0*/  FMUL.FTZ R114, R106.reuse, R70 ;  /* 0x000000466a727220 */ /* 0x040fe20000410000 */
[C---:B------:R-:W-:Y:S01]  /*2fb0*/  FMUL.FTZ R116, R106.reuse, R75 ;  /* 0x0000004b6a747220 */ /* 0x040fe20000410000 */
[----:B------:R-:W3:Y:S01]  /*2fc0*/  MUFU.EX2 R32, R32 ;  /* 0x0000002000207308 */ /* 0x000ee20000000800 */
[----:B0-----:R-:W-:Y:S01]  /*2fd0*/  FSEL R110, R9, 1, !P4 ;  /* 0x3f800000096e7808 */ /* 0x001fe20006000000 */
[----:B------:R-:W-:-:S02]  /*2fe0*/  FMUL.FTZ R9, R106, R63 ;  /* 0x0000003f6a097220 */ /* 0x000fc40000410000 */
[----:B------:R-:W0:Y:S01]  /*2ff0*/  MUFU.EX2 R10, R10 ;  /* 0x0000000a000a7308 */ /* 0x000e220000000800 */
[----:B------:R-:W-:Y:S01]  /*3000*/  FMUL.FTZ R33, R108, R85 ;  /* 0x000000556c217220 */ /* 0x000fe20000410000 */
[----:B--2---:R-:W-:Y:S01]  /*3010*/  FSEL R108, R11, 1, !P6 ;  /* 0x3f8000000b6c7808 */ /* 0x004fe20007000000 */
[----:B------:R-:W-:Y:S01]  /*3020*/  FMUL.FTZ R109, R109, R82 ;  /* 0x000000526d6d7220 */ /* 0x000fe20000410000 */
[----:B------:R-:W-:Y:S01]  /*3030*/  FMUL.FTZ R11, R113, R84 ;  /* 0x00000054710b7220 */ /* 0x000fe20000410000 */
[----:B------:R-:W2:Y:S04]  /*3040*/  MUFU.EX2 R114, R114 ;  /* 0x0000007200727308 */ /* 0x000ea80000000800 */
[----:B------:R-:W-:Y:S04]  /*3050*/  MUFU.EX2 R9, R9 ;  /* 0x0000000900097308 */ /* 0x000fe80000000800 */
[----:B------:R4:W5:Y:S01]  /*3060*/  MUFU.EX2 R113, R116 ;  /* 0x0000007400717308 */ /* 0x0009620000000800 */
[----:B------:R-:W-:Y:S01]  /*3070*/  FMUL.FTZ R111, R111, R86 ;  /* 0x000000566f6f7220 */ /* 0x000fe20000410000 */
[----:B------:R-:W-:Y:S01]  /*3080*/  FSEL R109, R109, RZ, !P6 ;  /* 0x000000ff6d6d7208 */ /* 0x000fe20007000000 */
[----:B------:R-:W-:Y:S01]  /*3090*/  IMAD.U32 R106, R103, 0x10000, RZ ;  /* 0x00010000676a7824 */ /* 0x000fe200078e00ff */
[----:B------:R-:W-:-:S02]  /*30a0*/  SHF.L.U32 R115, R6, 0x10, RZ ;  /* 0x0000001006737819 */ /* 0x000fc400000006ff */
[-C--:B------:R-:W-:Y:S02]  /*30b0*/  ISETP.GE.U32.AND P5, PT, R58, R17.reuse, PT ;  /* 0x000000113a00720c */ /* 0x080fe40003fa6070 */
[----:B------:R-:W-:Y:S01]  /*30c0*/  ISETP.GE.U32.AND P6, PT, R50, R17, PT ;  /* 0x000000113200720c */ /* 0x000fe20003fc6070 */
[----:B------:R-:W-:Y:S01]  /*30d0*/  FMUL.FTZ R117, R102, R87 ;  /* 0x0000005766757220 */ /* 0x000fe20000410000 */
[----:B------:R-:W-:Y:S01]  /*30e0*/  FSEL R111, R111, RZ, !P4 ;  /* 0x000000ff6f6f7208 */ /* 0x000fe20006000000 */
[----:B------:R-:W-:Y:S01]  /*30f0*/  FMUL.FTZ R6, R106, R81 ;  /* 0x000000516a067220 */ /* 0x000fe20000410000 */
[----:B------:R-:W-:Y:S01]  /*3100*/  FSEL R33, R33, RZ, !P5 ;  /* 0x000000ff21217208 */ /* 0x000fe20006800000 */
[----:B----4-:R-:W-:Y:S01]  /*3110*/  FMUL.FTZ R116, R115, R80 ;  /* 0x0000005073747220 */ /* 0x010fe20000410000 */
[----:B---3--:R-:W-:Y:S02]  /*3120*/  FSEL R32, R32, 1, !P5 ;  /* 0x3f80000020207808 */ /* 0x008fe40006800000 */
[----:B------:R-:W-:-:S02]  /*3130*/  FSEL R11, R11, RZ, !P6 ;  /* 0x000000ff0b0b7208 */ /* 0x000fc40007000000 */
[----:B0-----:R-:W-:Y:S02]  /*3140*/  FSEL R10, R10, 1, !P6 ;  /* 0x3f8000000a0a7808 */ /* 0x001fe40007000000 */
[-C--:B------:R-:W-:Y:S02]  /*3150*/  ISETP.GE.U32.AND P4, PT, R56, R17.reuse, PT ;  /* 0x000000113800720c */ /* 0x080fe40003f86070 */
[-C--:B------:R-:W-:Y:S02]  /*3160*/  ISETP.GE.U32.AND P5, PT, R48, R17.reuse, PT ;  /* 0x000000113000720c */ /* 0x080fe40003fa6070 */
[----:B------:R-:W-:Y:S01]  /*3170*/  ISETP.GE.U32.AND P6, PT, R0, R17, PT ;  /* 0x000000110000720c */ /* 0x000fe20003fc6070 */
[----:B------:R-:W-:Y:S01]  /*3180*/  IMAD.U32 R102, R8, 0x10000, RZ ;  /* 0x0001000008667824 */ /* 0x000fe200078e00ff */
[----:B------:R-:W-:Y:S02]  /*3190*/  SHF.L.U32 R103, R7, 0x10, RZ ;  /* 0x0000001007677819 */ /* 0x000fe400000006ff */
[----:B------:R-:W-:-:S02]  /*31a0*/  SHF.L.U32 R104, R104, 0x10, RZ ;  /* 0x0000001068687819 */ /* 0x000fc400000006ff */
[----:B------:R-:W-:Y:S02]  /*31b0*/  SHF.L.U32 R105, R105, 0x10, RZ ;  /* 0x0000001069697819 */ /* 0x000fe400000006ff */
[----:B------:R-:W-:Y:S02]  /*31c0*/  FSEL R117, R117, RZ, !P6 ;  /* 0x000000ff75757208 */ /* 0x000fe40007000000 */
[----:B--2---:R-:W-:Y:S02]  /*31d0*/  FSEL R114, R114, 1, !P4 ;  /* 0x3f80000072727808 */ /* 0x004fe40006000000 */
[----:B-----5:R-:W-:Y:S02]  /*31e0*/  FSEL R113, R113, 1, !P5 ;  /* 0x3f80000071717808 */ /* 0x020fe40006800000 */
[----:B------:R-:W-:Y:S02]  /*31f0*/  FSEL R106, R9, 1, !P6 ;  /* 0x3f800000096a7808 */ /* 0x000fe40007000000 */
[----:B------:R-:W-:-:S02]  /*3200*/  FSEL R115, R6, RZ, !P4 ;  /* 0x000000ff06737208 */ /* 0x000fc40006000000 */
[----:B------:R-:W-:Y:S01]  /*3210*/  FSEL R116, R116, RZ, !P5 ;  /* 0x000000ff74747208 */ /* 0x000fe20006800000 */
[----:B-1----:R-:W-:Y:S06]  /*3220*/  @P0 BRA `(.L_x_5668) ;  /* 0x00000000002c0947 */ /* 0x002fec0003800000 */
[----:B------:R-:W-:Y:S01]  /*3230*/  IMAD.MOV.U32 R4, RZ, RZ, 0x3f800000 ;  /* 0x3f800000ff047424 */ /* 0x000fe200078e00ff */
[----:B------:R-:W-:Y:S06]  /*3240*/  @!P1 BRA `(.L_x_5669) ;  /* 0x0000000000109947 */ /* 0x000fec0003800000 */
[----:B------:R-:W-:-:S04]  /*3250*/  IADD3 R6, P0, PT, R93, R39, RZ ;  /* 0x000000275d067210 */ /* 0x000fc80007f1e0ff */
[----:B------:R-:W-:-:S05]  /*3260*/  IADD3.X R7, PT, PT, R90, R38, RZ, P0, !PT ;  /* 0x000000265a077210 */ /* 0x000fca00007fe4ff */
[----:B------:R0:W5:Y:S01]  /*3270*/  LDG.E R5, desc[UR12][R6.64] ;  /* 0x0000000c06057981 */ /* 0x000162000c1e1900 */
[----:B------:R-:W-:Y:S05]  /*3280*/  BRA `(.L_x_5668) ;  /* 0x0000000000147947 */ /* 0x000fea0003800000 */
.L_x_5669:
[----:B------:R-:W-:Y:S01]  /*3290*/  HFMA2 R5, -RZ, RZ, 0, 0 ;  /* 0x00000000ff057431 */ /* 0x000fe200000001ff */
[----:B------:R-:W-:Y:S06]  /*32a0*/  @!P2 BRA `(.L_x_5668) ;  /* 0x00000000000ca947 */ /* 0x000fec0003800000 */
[----:B------:R-:W-:Y:S01]  /*32b0*/  IMAD.MOV.U32 R6, RZ, RZ, R93 ;  /* 0x000000ffff067224 */ /* 0x000fe200078e005d */
[----:B------:R-:W-:-:S05]  /*32c0*/  MOV R7, R90 ;  /* 0x0000005a00077202 */ /* 0x000fca0000000f00 */
[----:B------:R1:W5:Y:S02]  /*32d0*/  LDG.E R5, desc[UR12][R6.64] ;  /* 0x0000000c06057981 */ /* 0x000364000c1e1900 */
.L_x_5668:
[-C--:B01----:R-:W-:Y:S01]  /*32e0*/  FFMA.FTZ R6, R117, R107.reuse, R112 ;  /* 0x0000006b75067223 */ /* 0x083fe20000010070 */
        /* <DEDUP_REMOVED lines=91> */
.L_x_5672:
[----:B------:R-:W-:-:S04]  /*38a0*/  ISETP.NE.AND P0, PT, R34, R37, PT ;  /* 0x000000252200720c */ /* 0x000fc80003f05270 */
[----:B------:R-:W-:-:S13]  /*38b0*/  ISETP.NE.OR P0, PT, R77, RZ, P0 ;  /* 0x000000ff4d00720c */ /* 0x000fda0000705670 */
[----:B------:R-:W-:Y:S01]  /*38c0*/  @!P0 MOV R6, R93 ;  /* 0x0000005d00068202 */ /* 0x000fe20000000f00 */
[----:B------:R-:W-:-:S05]  /*38d0*/  @!P0 IMAD.MOV.U32 R7, RZ, RZ, R90 ;  /* 0x000000ffff078224 */ /* 0x000fca00078e005a */
[----:B------:R1:W-:Y:S02]  /*38e0*/  @!P0 STG.E desc[UR12][R6.64], R5 ;  /* 0x0000000506008986 */ /* 0x0003e4000c10190c */
.L_x_5671:
[----:B------:R-:W-:Y:S05]  /*38f0*/  BSYNC.RECONVERGENT B0 ;  /* 0x0000000000007941 */ /* 0x000fea0003800200 */
.L_x_5670:
        /* <DEDUP_REMOVED lines=22> */
.L_x_5667:
[----:B------:R-:W-:Y:S01]  /*3a60*/  BAR.SYNC.DEFER_BLOCKING 0x0 ;  /* 0x0000000000007b1d */ /* 0x000fe20000010000 */
[----:B01----:R-:W-:Y:S01]  /*3a70*/  IADD3 R5, P0, PT, R35, R12, RZ ;  /* 0x0000000c23057210 */ /* 0x003fe20007f1e0ff */
[----:B------:R-:W-:Y:S01]  /*3a80*/  VIADD R34, R34, 0x1 ;  /* 0x0000000122227836 */ /* 0x000fe20000000000 */
[----:B------:R-:W-:Y:S01]  /*3a90*/  F2FP.BF16.F32.PACK_AB R7, R78, R79 ;  /* 0x0000004f4e07723e */ /* 0x000fe200000010ff */
[----:B------:R-:W-:Y:S01]  /*3aa0*/  IMAD.WIDE.U32 R26, R17, 0x2, R26 ;  /* 0x00000002111a7825 */ /* 0x000fe200078e001a */
[----:B------:R-:W-:Y:S02]  /*3ab0*/  IADD3.X R4, PT, PT, RZ, R76, RZ, P0, !PT ;  /* 0x0000004cff047210 */ /* 0x000fe400007fe4ff */
[----:B------:R-:W-:Y:S01]  /*3ac0*/  LEA R8, P0, R5, R2, 0x1 ;  /* 0x0000000205087211 */ /* 0x000fe200078008ff */
[----:B------:R-:W-:Y:S01]  /*3ad0*/  IMAD.WIDE.U32 R28, R17, 0x2, R28 ;  /* 0x00000002111c7825 */ /* 0x000fe200078e001c */
[----:B------:R-:W-:Y:S02]  /*3ae0*/  F2FP.BF16.F32.PACK_AB R6, R73, R74 ;  /* 0x0000004a4906723e */ /* 0x000fe400000010ff */
[----:B------:R-:W-:-:S02]  /*3af0*/  LEA.HI.X R9, R5, R3, R4, 0x1, P0 ;  /* 0x0000000305097211 */ /* 0x000fc400000f0c04 */
[----:B------:R-:W-:Y:S02]  /*3b00*/  F2FP.BF16.F32.PACK_AB R5, R71, R72 ;  /* 0x000000484705723e */ /* 0x000fe400000010ff */
[----:B------:R-:W-:Y:S02]  /*3b10*/  F2FP.BF16.F32.PACK_AB R4, R68, R69 ;  /* 0x000000454404723e */ /* 0x000fe400000010ff */
[----:B------:R-:W-:Y:S02]  /*3b20*/  ISETP.NE.AND P0, PT, R34, R43, PT ;  /* 0x0000002b2200720c */ /* 0x000fe40003f05270 */
[C---:B------:R-:W-:Y:S02]  /*3b30*/  IADD3 R42, PT, PT, R17.reuse, R42, RZ ;  /* 0x0000002a112a7210 */ /* 0x040fe40007ffe0ff */
[----:B------:R-:W-:Y:S01]  /*3b40*/  IADD3 R35, PT, PT, R17, R35, RZ ;  /* 0x0000002311237210 */ /* 0x000fe20007ffe0ff */
[----:B------:R0:W-:Y:S08]  /*3b50*/  STG.E.128 desc[UR12][R8.64], R4 ;  /* 0x0000000408007986 */ /* 0x0001f0000c101d0c */
[----:B------:R-:W-:Y:S05]  /*3b60*/  @P0 BRA `(.L_x_5674) ;  /* 0xffffffd400900947 */ /* 0x000fea000383ffff */
[----:B------:R-:W-:Y:S05]  /*3b70*/  EXIT ;  /* 0x000000000000794d */ /* 0x000fea0003800000 */
.L_x_5675:
        /* <DEDUP_REMOVED lines=16> */
.L_x_8072:


//--------------------- .text._Z25selective_scan_fwd_kernelI32Selective_Scan_fwd_kernel_traitsILi32ELi8ELi1ELb1ELb1ELb1ELb0ELb1EN3c108BFloat16EffEEv13SSMParamsBase --------------------------
	.section	.text._Z25selective_scan_fwd_kernelI32Selective_Scan_fwd_kernel_traitsILi32ELi8ELi1ELb1ELb1ELb1ELb0ELb1EN3c108BFloat16EffEEv13SSMParamsBase,"ax",@progbits
	.align	128
        .global         _Z25selective_scan_fwd_kernelI32Selective_Scan_fwd_kernel_traitsILi32ELi8ELi1ELb1ELb1ELb1ELb0ELb1EN3c108BFloat16EffEEv13SSMParamsBase
        .type           _Z25selective_scan_fwd_kernelI32Selective_Scan_fwd_kernel_traitsILi32ELi8ELi1ELb1ELb1ELb1ELb0ELb1EN3c108BFloat16EffEEv13SSMParamsBase,@function
        .size           _Z25selective_scan_fwd_kernelI32Selective_Scan_fwd_kernel_traitsILi32ELi8ELi1ELb1ELb1ELb1ELb0ELb1EN3c108BFloat16EffEEv13SSMParamsBase,(.L_x_8073 - _Z25selective_scan_fwd_kernelI32Selective_Scan_fwd_kernel_traitsILi32ELi8ELi1ELb1ELb1ELb1ELb0ELb1EN3c108BFloat16EffEEv13SSMParamsBase)
        .other          _Z25selective_scan_fwd_kernelI32Selective_Scan_fwd_kernel_traitsILi32ELi8ELi1ELb1ELb1ELb1ELb0ELb1EN3c108BFloat16EffEEv13SSMParamsBase,@"STO_CUDA_ENTRY STV_DEFAULT"
_Z25selective_scan_fwd_kernelI32Selective_Scan_fwd_kernel_traitsILi32ELi8ELi1ELb1ELb1ELb1ELb0ELb1EN3c108BFloat16EffEEv13SSMParamsBase:
.text._Z25selective_scan_fwd_kernelI32Selective_Scan_fwd_kernel_traitsILi32ELi8ELi1ELb1ELb1ELb1ELb0ELb1EN3c108BFloat16EffEEv13SSMParamsBase:
        /* <DEDUP_REMOVED lines=43> */
.L_x_5676:
        /* <DEDUP_REMOVED lines=92> */
.L_x_5677:
        /* <DEDUP_REMOVED lines=11> */
.L_x_5678:
        /* <DEDUP_REMOVED lines=71> */
.L_x_5679:
        /* <DEDUP_REMOVED lines=29> */
.L_x_5680:
        /* <DEDUP_REMOVED lines=35> */
.L_x_5704:
        /* <DEDUP_REMOVED lines=170> */
.L_x_5682:
[----:B------:R-:W-:Y:S05]  /*1c30*/  BSYNC.RECONVERGENT B0 ;  /* 0x0000000000007941 */ /* 0x000fea0003800200 */
.L_x_5681:
        /* <DEDUP_REMOVED lines=37> */
.L_x_5684:
[----:B------:R-:W-:Y:S05]  /*1e90*/  BSYNC.RECONVERGENT B0 ;  /* 0x0000000000007941 */ /* 0x000fea0003800200 */
.L_x_5683:
        /* <DEDUP_REMOVED lines=35> */
.L_x_5686:
[----:B------:R-:W-:Y:S05]  /*20d0*/  BSYNC.RECONVERGENT B0 ;  /* 0x0000000000007941 */ /* 0x000fea0003800200 */
.L_x_5685:
        /* <DEDUP_REMOVED lines=37> */
.L_x_5688:
[----:B------:R-:W-:Y:S05]  /*2330*/  BSYNC.RECONVERGENT B0 ;  /* 0x0000000000007941 */ /* 0x000fea0003800200 */
.L_x_5687:
        /* <DEDUP_REMOVED lines=35> */
.L_x_5690:
[----:B------:R-:W-:Y:S05]  /*2570*/  BSYNC.RECONVERGENT B0 ;  /* 0x0000000000007941 */ /* 0x000fea0003800200 */
.L_x_5689:
        /* <DEDUP_REMOVED lines=38> */
.L_x_5692:
[----:B------:R-:W-:Y:S05]  /*27e0*/  BSYNC.RECONVERGENT B0 ;  /* 0x0000000000007941 */ /* 0x000fea0003800200 */
.L_x_5691:
        /* <DEDUP_REMOVED lines=32> */
.L_x_5694:
[----:B------:R-:W-:Y:S05]  /*29f0*/  BSYNC.RECONVERGENT B0 ;  /* 0x0000000000007941 */ /* 0x000fea0003800200 */
.L_x_5693:
        /* <DEDUP_REMOVED lines=32> */
.L_x_5696:
[----:B------:R-:W-:Y:S05]  /*2c00*/  BSYNC.RECONVERGENT B0 ;  /* 0x0000000000007941 */ /* 0x000fea0003800200 */
.L_x_5695:
        /* <DEDUP_REMOVED lines=84> */
.L_x_5703:
        /* <DEDUP_REMOVED lines=180> */
.L_x_5699:
[----:B------:R-:W-:Y:S01]  /*3c90*/  MOV R27, RZ ;  /* 0x000000ff001b7202 */ /* 0x000fe20000000f00 */
[----:B------:R-:W-:Y:S06]  /*3ca0*/  @!P6 BRA `(.L_x_5698) ;  /* 0x00000000000ce947 */ /* 0x000fec0003800000 */
[----:B------:R-:W-:-:S05]  /*3cb0*/  IADD3 R28, P0, PT, R90, R107, RZ ;  /* 0x0000006b5a1c7210 */ /* 0x000fca0007f1e0ff */
[----:B------:R-:W-:-:S05]  /*3cc0*/  IMAD.X R29, R61, 0x1, R110, P0 ;  /* 0x000000013d1d7824 */ /* 0x000fca00000e066e */
[----:B------:R1:W5:Y:S03]  /*3cd0*/  LDG.E R27, desc[UR10][R28.64] ;  /* 0x0000000a1c1b7981 */ /* 0x000366000c1e1900 */
.L_x_5698:
        /* <DEDUP_REMOVED lines=95> */
.L_x_5702:
[----:B------:R-:W-:-:S04]  /*42d0*/  ISETP.NE.AND P0, PT, R47, R82, PT ;  /* 0x000000522f00720c */ /* 0x000fc80003f05270 */
[----:B------:R-:W-:-:S13]  /*42e0*/  ISETP.NE.OR P0, PT, R28, RZ, P0 ;  /* 0x000000ff1c00720c */ /* 0x000fda0000705670 */
[----:B------:R-:W-:-:S05]  /*42f0*/  @!P0 IADD3 R28, P1, PT, R90, R107, RZ ;  /* 0x0000006b5a1c8210 */ /* 0x000fca0007f3e0ff */
[----:B------:R-:W-:-:S05]  /*4300*/  @!P0 IMAD.X R29, R61, 0x1, R110, P1 ;  /* 0x000000013d1d8824 */ /* 0x000fca00008e066e */
[----:B------:R0:W-:Y:S03]  /*4310*/  @!P0 STG.E desc[UR10][R28.64], R27 ;  /* 0x0000001b1c008986 */ /* 0x0001e6000c10190a */
.L_x_5701:
[----:B------:R-:W-:Y:S05]  /*4320*/  BSYNC.RECONVERGENT B0 ;  /* 0x0000000000007941 */ /* 0x000fea0003800200 */
.L_x_5700:
        /* <DEDUP_REMOVED lines=22> */
.L_x_5697:
        /* <DEDUP_REMOVED lines=71> */
.L_x_5705:
        /* <DEDUP_REMOVED lines=16> */
.L_x_8073:


//--------------------- .text._Z25selective_scan_fwd_kernelI32Selective_Scan_fwd_kernel_traitsILi32ELi8ELi1ELb1ELb1ELb1ELb1ELb0EN3c108BFloat16EffEEv13SSMParamsBase --------------------------
	.section	.text._Z25selective_scan_fwd_kernelI32Selective_Scan_fwd_kernel_traitsILi32ELi8ELi1ELb1ELb1ELb1ELb1ELb0EN3c108BFloat16EffEEv13SSMParamsBase,"ax",@progbits
	.align	128
        .global         _Z25selective_scan_fwd_kernelI32Selective_Scan_fwd_kernel_traitsILi32ELi8ELi1ELb1ELb1ELb1ELb1ELb0EN3c108BFloat16EffEEv13SSMParamsBase
        .type           _Z25selective_scan_fwd_kernelI32Selective_Scan_fwd_kernel_traitsILi32ELi8ELi1ELb1ELb1ELb1ELb1ELb0EN3c108BFloat16EffEEv13SSMParamsBase,@function
        .size           _Z25selective_scan_fwd_kernelI32Selective_Scan_fwd_kernel_traitsILi32ELi8ELi1ELb1ELb1ELb1ELb1ELb0EN3c108BFloat16EffEEv13SSMParamsBase,(.L_x_8074 - _Z25selective_scan_fwd_kernelI32Selective_Scan_fwd_kernel_traitsILi32ELi8ELi1ELb1ELb1ELb1ELb1ELb0EN3c108BFloat16EffEEv13SSMParamsBase)
        .other          _Z25selective_scan_fwd_kernelI32Selective_Scan_fwd_kernel_traitsILi32ELi8ELi1ELb1ELb1ELb1ELb1ELb0EN3c108BFloat16EffEEv13SSMParamsBase,@"STO_CUDA_ENTRY STV_DEFAULT"
_Z25selective_scan_fwd_kernelI32Selective_Scan_fwd_kernel_traitsILi32ELi8ELi1ELb1ELb1ELb1ELb1ELb0EN3c108BFloat16EffEEv13SSMParamsBase:
.text._Z25selective_scan_fwd_kernelI32Selective_Scan_fwd_kernel_traitsILi32ELi8ELi1ELb1ELb1ELb1ELb1ELb0EN3c108BFloat16EffEEv13SSMParamsBase:
        /* <DEDUP_REMOVED lines=38> */
.L_x_5706:
        /* <DEDUP_REMOVED lines=31> */
[----:B------:R-:W-:-:S04]  /*0450*/  IMAD R8, R9, R7, R8 ;  /* 0x0000000709087224 */ /* 0x000fc800078e0208 */
[----:B------:R-:W0:Y:S01]  /*0460*/  LDC.64 R30, c[0x0][0x480] ;  /* 0x00012000ff1e7b82 */ /* 0x000e220000000a00 */
        /* <DEDUP_REMOVED lines=13> */
[----:B-1----:R-:W-:-:S04]  /*0540*/  IMAD.WIDE.U32 R8, R3, R18, RZ ;  /* 0x0000001203087225 */ /* 0x002fc800078e00ff */
[----:B------:R-:W-:Y:S02]  /*0550*/  IMAD R9, R3, R19, R9 ;  /* 0x0000001303097224 */ /* 0x000fe400078e0209 */
[----:B------:R-:W-:Y:S02]  /*0560*/  @P5 IADD3 R5, PT, PT, R5, 0x1, RZ ;  /* 0x0000000105055810 */ /* 0x000fe40007ffe0ff */
[----:B---3--:R-:W-:-:S04]  /*0570*/  ISETP.NE.AND P5, PT, R104, RZ, PT ;  /* 0x000000ff6800720c */ /* 0x008fc80003fa5270 */
[----:B------:R-:W-:Y:S01]  /*0580*/  @!P3 IMAD.MOV R5, RZ, RZ, -R5 ;  /* 0x000000ffff05b224 */ /* 0x000fe200078e0a05 */
        /* <DEDUP_REMOVED lines=30> */
.L_x_5707:
        /* <DEDUP_REMOVED lines=11> */
.L_x_5708:
        /* <DEDUP_REMOVED lines=63> */
[C---:B------:R-:W-:Y:S02]  /*0c10*/  ISETP.GT.AND P0, PT, R47.reuse, RZ, PT ;  /* 0x000000ff2f00720c */ /* 0x040fe40003f04270 */
[----:B------:R-:W-:Y:S02]  /*0c20*/  SEL R14, R14, RZ, P3 ;  /* 0x000000ff0e0e7207 */ /* 0x000fe40001800000 */
[----:B------:R-:W-:Y:S02]  /*0c30*/  IADD3 R47, PT, PT, R47, 0x1, RZ ;  /* 0x000000012f2f7810 */ /* 0x000fe40007ffe0ff */
[----:B------:R-:W-:-:S05]  /*0c40*/  SEL R14, R14, RZ, P0 ;  /* 0x000000ff0e0e7207 */ /* 0x000fca0000000000 */
[----:B-----5:R-:W-:Y:S01]  /*0c50*/  IMAD R46, R46, R49, R14 ;  /* 0x000000312e2e7224 */ /* 0x020fe200078e020e */
[----:B------:R-:W-:Y:S06]  /*0c60*/  BRA `(.L_x_5710) ;  /* 0x0000000000747947 */ /* 0x000fec0003800000 */
.L_x_5709:
[-C--:B------:R-:W-:Y:S01]  /*0c70*/  IABS R10, R49.reuse ;  /* 0x00000031000a7213 */ /* 0x080fe20000000000 */
[----:B------:R-:W0:Y:S01]  /*0c80*/  LDC R8, c[0x0][0x388] ;  /* 0x0000e200ff087b82 */ /* 0x000e220000000800 */
[----:B------:R-:W-:Y:S01]  /*0c90*/  IABS R11, R49 ;  /* 0x00000031000b7213 */ /* 0x000fe20000000000 */
[----:B-----5:R-:W-:Y:S01]  /*0ca0*/  IMAD.MOV.U32 R46, RZ, RZ, RZ ;  /* 0x000000ffff2e7224 */ /* 0x020fe200078e00ff */
[----:B------:R-:W1:Y:S01]  /*0cb0*/  I2F.RP R5, R10 ;  /* 0x0000000a00057306 */ /* 0x000e620000209400 */
[----:B------:R-:W-:-:S07]  /*0cc0*/  MOV R48, RZ ;  /* 0x000000ff00307202 */ /* 0x000fce0000000f00 */
[----:B-1----:R-:W1:Y:S01]  /*0cd0*/  MUFU.RCP R5, R5 ;  /* 0x0000000500057308 */ /* 0x002e620000001000 */
[----:B0-----:R-:W-:-:S04]  /*0ce0*/  IADD3 R8, PT, PT, R49, -0x1, R8 ;  /* 0xffffffff31087810 */ /* 0x001fc80007ffe008 */
[----:B------:R-:W-:Y:S02]  /*0cf0*/  IABS R14, R8 ;  /* 0x00000008000e7213 */ /* 0x000fe40000000000 */
[----:B------:R-:W-:-:S04]  /*0d00*/  LOP3.LUT R8, R8, R49, RZ, 0x3c, !PT ;  /* 0x0000003108087212 */ /* 0x000fc800078e3cff */
[----:B------:R-:W-:Y:S01]  /*0d10*/  ISETP.GE.AND P4, PT, R8, RZ, PT ;  /* 0x000000ff0800720c */ /* 0x000fe20003f86270 */
[----:B-1----:R-:W-:Y:S01]  /*0d20*/  VIADD R6, R5, 0xffffffe ;  /* 0x0ffffffe05067836 */ /* 0x002fe20000000000 */
[----:B------:R-:W-:-:S03]  /*0d30*/  IADD3 R5, PT, PT, RZ, -R11, RZ ;  /* 0x8000000bff057210 */ /* 0x000fc60007ffe0ff */
        /* <DEDUP_REMOVED lines=16> */
.L_x_5710:
[----:B------:R-:W-:-:S13]  /*0e40*/  ISETP.GE.AND P0, PT, R47, 0x1, PT ;  /* 0x000000012f00780c */ /* 0x000fda0003f06270 */
[----:B------:R-:W-:Y:S05]  /*0e50*/  @!P0 EXIT ;  /* 0x000000000000894d */ /* 0x000fea0003800000 */
[----:B------:R-:W0:Y:S01]  /*0e60*/  LDCU.128 UR4, c[0x0][0x430] ;  /* 0x00008600ff0477ac */ /* 0x000e220008000c00 */
[----:B------:R-:W1:Y:S01]  /*0e70*/  LDC.64 R14, c[0x0][0x3b0] ;  /* 0x0000ec00ff0e7b82 */ /* 0x000e620000000a00 */
[----:B------:R-:W2:Y:S01]  /*0e80*/  S2R R45, SR_TID.X ;  /* 0x00000000002d7919 */ /* 0x000ea20000002100 */
[----:B------:R-:W-:Y:S01]  /*0e90*/  SHF.R.S32.HI R5, RZ, 0x1f, R4 ;  /* 0x0000001fff057819 */ /* 0x000fe20000011404 */
[----:B------:R-:W3:Y:S01]  /*0ea0*/  LDCU.128 UR8, c[0x0][0x420] ;  /* 0x00008400ff0877ac */ /* 0x000ee20008000c00 */
[----:B------:R-:W-:Y:S01]  /*0eb0*/  IADD3 R63, PT, PT, R47, -0x1, RZ ;  /* 0xffffffff2f3f7810 */ /* 0x000fe20007ffe0ff */
[----:B------:R-:W-:Y:S01]  /*0ec0*/  IMAD.MOV.U32 R61, RZ, RZ, RZ ;  /* 0x000000ffff3d7224 */ /* 0x000fe200078e00ff */
[----:B------:R-:W-:Y:S01]  /*0ed0*/  MOV R54, RZ ;  /* 0x000000ff00367202 */ /* 0x000fe20000000f00 */
[----:B------:R-:W4:Y:S01]  /*0ee0*/  LDCU.128 UR16, c[0x0][0x440] ;  /* 0x00008800ff1077ac */ /* 0x000f220008000c00 */
[----:B------:R-:W5:Y:S01]  /*0ef0*/  LDC.64 R20, c[0x0][0x4e8] ;  /* 0x00013a00ff147b82 */ /* 0x000f620000000a00 */
[----:B------:R-:W2:Y:S07]  /*0f00*/  LDCU.64 UR14, c[0x0][0x450] ;  /* 0x00008a00ff0e77ac */ /* 0x000eae0008000a00 */
        /* <DEDUP_REMOVED lines=34> */
[----:B------:R-:W-:Y:S01]  /*1130*/  IADD3 R68, PT, PT, R52, 0x3, RZ ;  /* 0x0000000334447810 */ /* 0x000fe20007ffe0ff */
[C---:B------:R-:W-:Y:S01]  /*1140*/  IMAD.SHL.U32 R44, R4.reuse, 0x4, RZ ;  /* 0x00000004042c7824 */ /* 0x040fe200078e00ff */
[----:B------:R-:W-:Y:S01]  /*1150*/  SHF.L.U64.HI R43, R4, 0x2, R43 ;  /* 0x00000002042b7819 */ /* 0x000fe2000001022b */
[C---:B------:R-:W-:Y:S01]  /*1160*/  IMAD R103, R3.reuse, UR5, R35 ;  /* 0x0000000503677c24 */ /* 0x040fe2000f8e0223 */
[----:B------:R-:W5:Y:S01]  /*1170*/  LDC.64 R28, c[0x0][0x460] ;  /* 0x00011800ff1c7b82 */ /* 0x000f620000000a00 */
[C---:B------:R-:W-:Y:S01]  /*1180*/  IMAD R102, R3.reuse, UR9, R25 ;  /* 0x0000000903667c24 */ /* 0x040fe2000f8e0219 */
[----:B-1----:R-:W-:Y:S01]  /*1190*/  SHF.L.U64.HI R33, R32, 0x1, R33 ;  /* 0x0000000120217819 */ /* 0x002fe20000010221 */
[----:B------:R-:W-:Y:S01]  /*11a0*/  IMAD R100, R3, UR17, R23 ;  /* 0x0000001103647c24 */ /* 0x000fe2000f8e0217 */
[C---:B------:R-:W-:Y:S01]  /*11b0*/  IADD3 R66, PT, PT, R52.reuse, 0x4, RZ ;  /* 0x0000000434427810 */ /* 0x040fe20007ffe0ff */
[C---:B0-----:R-:W-:Y:S01]  /*11c0*/  IMAD.WIDE.U32 R18, R45.reuse, 0x10, R18 ;  /* 0x000000102d127825 */ /* 0x041fe200078e0012 */
[C---:B------:R-:W-:Y:S01]  /*11d0*/  IADD3 R62, PT, PT, R52.reuse, 0x6, RZ ;  /* 0x00000006343e7810 */ /* 0x040fe20007ffe0ff */
[----:B------:R-:W-:Y:S01]  /*11e0*/  UIADD3 UR8, UPT, UPT, -UR4, URZ, URZ ;  /* 0x000000ff04087290 */ /* 0x000fe2000fffe1ff */
[----:B------:R-:W0:Y:S01]  /*11f0*/  LDC.64 R26, c[0x0][0x3b8] ;  /* 0x0000ee00ff1a7b82 */ /* 0x000e220000000a00 */
[----:B---3--:R-:W-:Y:S01]  /*1200*/  IMAD.WIDE.U32 R16, R45, 0x10, R16 ;  /* 0x000000102d107825 */ /* 0x008fe200078e0010 */
[----:B------:R-:W-:-:S03]  /*1210*/  IADD3 R60, PT, PT, R52, 0x7, RZ ;  /* 0x00000007343c7810 */ /* 0x000fc60007ffe0ff */
[----:B--2---:R-:W-:Y:S01]  /*1220*/  IMAD.WIDE.U32 R14, R45, 0x10, R14 ;  /* 0x000000102d0e7825 */ /* 0x004fe200078e000e */
[----:B----4-:R-:W-:-:S03]  /*1230*/  SHF.L.U64.HI R31, R30, 0x1, R31 ;  /* 0x000000011e1f7819 */ /* 0x010fc6000001021f */
[C---:B------:R-:W-:Y:S02]  /*1240*/  VIADD R70, R52.reuse, 0x2 ;  /* 0x0000000234467836 */ /* 0x040fe40000000000 */
[----:B------:R-:W-:Y:S01]  /*1250*/  VIADD R64, R52, 0x5 ;  /* 0x0000000534407836 */ /* 0x000fe20000000000 */
[----:B-----5:R-:W-:Y:S02]  /*1260*/  SHF.L.U64.HI R29, R28, 0x2, R29 ;  /* 0x000000021c1d7819 */ /* 0x020fe4000001021d */
[----:B0-----:R-:W-:-:S07]  /*1270*/  SHF.L.U64.HI R65, R26, 0x2, R27 ;  /* 0x000000021a417819 */ /* 0x001fce000001021b */
.L_x_5736:
        /* <DEDUP_REMOVED lines=22> */
[----:B------:R-:W-:Y:S01]  /*13e0*/  IMAD.MOV.U32 R3, RZ, RZ, R39 ;  /* 0x000000ffff037224 */ /* 0x000fe200078e0027 */
[----:B------:R-:W-:Y:S06]  /*13f0*/  BRA.U UP0, `(.L_x_5711) ;  /* 0x0000000100a47547 */ /* 0x000fec000b800000 */
[C---:B-----5:R-:W-:Y:S02]  /*1400*/  PRMT R38, R4.reuse, 0x7632, R38 ;  /* 0x0000763204267816 */ /* 0x060fe40000000026 */
[----:B------:R-:W-:Y:S02]  /*1410*/  SHF.L.U32 R74, R4, 0x10, RZ ;  /* 0x00000010044a7819 */ /* 0x000fe400000006ff */
[C---:B------:R-:W-:Y:S02]  /*1420*/  PRMT R82, R7.reuse, 0x7632, R82 ;  /* 0x0000763207527816 */ /* 0x040fe40000000052 */
[----:B------:R-:W-:Y:S02]  /*1430*/  SHF.L.U32 R4, R7, 0x10, RZ ;  /* 0x0000001007047819 */ /* 0x000fe400000006ff */
[----:B------:R-:W-:Y:S01]  /*1440*/  PRMT R41, R10, 0x7632, R41 ;  /* 0x000076320a297816 */ /* 0x000fe20000000029 */
[----:B------:R-:W-:Y:S01]  /*1450*/  IMAD.U32 R82, R82, 0x10000, RZ ;  /* 0x0001000052527824 */ /* 0x000fe200078e00ff */
[----:B------:R-:W-:-:S02]  /*1460*/  SHF.L.U32 R67, R10, 0x10, RZ ;  /* 0x000000100a437819 */ /* 0x000fc400000006ff */
[----:B------:R-:W-:Y:S02]  /*1470*/  PRMT R7, R8, 0x7632, R7 ;  /* 0x0000763208077816 */ /* 0x000fe40000000007 */
[C---:B------:R-:W-:Y:S01]  /*1480*/  PRMT R40, R9.reuse, 0x7632, R40 ;  /* 0x0000763209287816 */ /* 0x040fe20000000028 */
[----:B------:R-:W-:Y:S01]  /*1490*/  IMAD.U32 R9, R9, 0x10000, RZ ;  /* 0x0001000009097824 */ /* 0x000fe200078e00ff */
[----:B------:R-:W-:Y:S01]  /*14a0*/  PRMT R10, R11, 0x7632, R10 ;  /* 0x000076320b0a7816 */ /* 0x000fe2000000000a */
[--C-:B------:R-:W-:Y:S01]  /*14b0*/  FADD.FTZ R78, R67, R50.reuse ;  /* 0x00000032434e7221 */ /* 0x100fe20000010000 */
[----:B------:R-:W-:Y:S01]  /*14c0*/  PRMT R39, R5, 0x7632, R39 ;  /* 0x0000763205277816 */ /* 0x000fe20000000027 */
[----:B------:R-:W-:Y:S01]  /*14d0*/  IMAD.U32 R77, R40, 0x10000, RZ ;  /* 0x00010000284d7824 */ /* 0x000fe200078e00ff */
[----:B------:R-:W-:Y:S01]  /*14e0*/  PRMT R79, R6, 0x7632, R79 ;  /* 0x00007632064f7816 */ /* 0x000fe2000000004f */
[--C-:B------:R-:W-:Y:S01]  /*14f0*/  FADD.FTZ R71, R9, R50.reuse ;  /* 0x0000003209477221 */ /* 0x100fe20000010000 */
[----:B------:R-:W-:Y:S01]  /*1500*/  SHF.L.U32 R73, R8, 0x10, RZ ;  /* 0x0000001008497819 */ /* 0x000fe200000006ff */
[----:B------:R-:W-:Y:S01]  /*1510*/  FADD.FTZ R77, R77, R50 ;  /* 0x000000324d4d7221 */ /* 0x000fe20000010000 */
[----:B------:R-:W-:-:S02]  /*1520*/  SHF.L.U32 R11, R11, 0x10, RZ ;  /* 0x000000100b0b7819 */ /* 0x000fc400000006ff */
[----:B------:R-:W-:Y:S01]  /*1530*/  SHF.L.U32 R7, R7, 0x10, RZ ;  /* 0x0000001007077819 */ /* 0x000fe200000006ff */
[--C-:B------:R-:W-:Y:S01]  /*1540*/  FADD.FTZ R73, R73, R50.reuse ;  /* 0x0000003249497221 */ /* 0x100fe20000010000 */
[----:B------:R-:W-:Y:S01]  /*1550*/  SHF.L.U32 R41, R41, 0x10, RZ ;  /* 0x0000001029297819 */ /* 0x000fe200000006ff */
[--C-:B------:R-:W-:Y:S01]  /*1560*/  FADD.FTZ R81, R11, R50.reuse ;  /* 0x000000320b517221 */ /* 0x100fe20000010000 */
[----:B------:R-:W-:Y:S01]  /*1570*/  SHF.L.U32 R85, R10, 0x10, RZ ;  /* 0x000000100a557819 */ /* 0x000fe200000006ff */
[--C-:B------:R-:W-:Y:S01]  /*1580*/  FADD.FTZ R69, R7, R50.reuse ;  /* 0x0000003207457221 */ /* 0x100fe20000010000 */
[----:B------:R-:W-:Y:S01]  /*1590*/  SHF.L.U32 R76, R5, 0x10, RZ ;  /* 0x00000010054c7819 */ /* 0x000fe200000006ff */
[----:B------:R-:W-:Y:S01]  /*15a0*/  IMAD.U32 R5, R6, 0x10000, RZ ;  /* 0x0001000006057824 */ /* 0x000fe200078e00ff */
[----:B------:R-:W-:Y:S01]  /*15b0*/  SHF.L.U32 R8, R39, 0x10, RZ ;  /* 0x0000001027087819 */ /* 0x000fe200000006ff */
[----:B------:R-:W-:Y:S01]  /*15c0*/  IMAD.U32 R6, R38, 0x10000, RZ ;  /* 0x0001000026067824 */ /* 0x000fe200078e00ff */
[----:B------:R-:W-:Y:S01]  /*15d0*/  SHF.L.U32 R79, R79, 0x10, RZ ;  /* 0x000000104f4f7819 */ /* 0x000fe200000006ff */
        /* <DEDUP_REMOVED lines=11> */
.L_x_5711:
[C---:B-----5:R-:W-:Y:S01]  /*1690*/  SHF.L.U32 R73, R8.reuse, 0x10, RZ ;  /* 0x0000001008497819 */ /* 0x060fe200000006ff */
[----:B------:R-:W-:Y:S01]  /*16a0*/  IMAD.U32 R71, R9, 0x10000, RZ ;  /* 0x0001000009477824 */ /* 0x000fe200078e00ff */
[----:B------:R-:W-:Y:S01]  /*16b0*/  PRMT R38, R8, 0x7632, R38 ;  /* 0x0000763208267816 */ /* 0x000fe20000000026 */
[----:B------:R-:W-:Y:S01]  /*16c0*/  BSSY.RECONVERGENT B0, `(.L_x_5713) ;  /* 0x000002a000007945 */ /* 0x000fe20003800200 */
[----:B------:R-:W-:Y:S01]  /*16d0*/  SHF.L.U32 R41, R10, 0x10, RZ ;  /* 0x000000100a297819 */ /* 0x000fe200000006ff */
[--C-:B------:R-:W-:Y:S01]  /*16e0*/  FADD.FTZ R73, R73, R50.reuse ;  /* 0x0000003249497221 */ /* 0x100fe20000010000 */
[----:B------:R-:W-:Y:S01]  /*16f0*/  SHF.L.U32 R69, R38, 0x10, RZ ;  /* 0x0000001026457819 */ /* 0x000fe200000006ff */
[--C-:B------:R-:W-:Y:S01]  /*1700*/  FADD.FTZ R71, R71, R50.reuse ;  /* 0x0000003247477221 */ /* 0x100fe20000010000 */
[----:B------:R-:W-:Y:S01]  /*1710*/  PRMT R39, R9, 0x7632, R39 ;  /* 0x0000763209277816 */ /* 0x000fe20000000027 */
[--C-:B------:R-:W-:Y:S01]  /*1720*/  FADD.FTZ R78, R41, R50.reuse ;  /* 0x00000032294e7221 */ /* 0x100fe20000010000 */
[----:B------:R-:W-:Y:S01]  /*1730*/  FSETP.GTU.FTZ.AND P0, PT, R73, 20, PT ;  /* 0x41a000004900780b */ /* 0x000fe20003f1c000 */
[----:B------:R-:W-:Y:S01]  /*1740*/  FADD.FTZ R69, R69, R50 ;  /* 0x0000003245457221 */ /* 0x000fe20000010000 */
[----:B------:R-:W-:-:S04]  /*1750*/  FSETP.GTU.FTZ.AND P4, PT, R71, 20, PT ;  /* 0x41a000004700780b */ /* 0x000fc80003f9c000 */
[----:B------:R-:W-:-:S07]  /*1760*/  FSETP.GTU.FTZ.AND P5, PT, R69, 20, PT ;  /* 0x41a000004500780b */ /* 0x000fce0003fbc000 */
        /* <DEDUP_REMOVED lines=31> */
.L_x_5714:
[----:B------:R-:W-:Y:S05]  /*1960*/  BSYNC.RECONVERGENT B0 ;  /* 0x0000000000007941 */ /* 0x000fea0003800200 */
.L_x_5713:
[----:B------:R-:W-:Y:S01]  /*1970*/  SHF.L.U32 R39, R39, 0x10, RZ ;  /* 0x0000001027277819 */ /* 0x000fe200000006ff */
[----:B------:R-:W-:Y:S01]  /*1980*/  BSSY.RECONVERGENT B0, `(.L_x_5715) ;  /* 0x0000022000007945 */ /* 0x000fe20003800200 */
[----:B------:R-:W-:-:S03]  /*1990*/  FSETP.GTU.FTZ.AND P0, PT, R78, 20, PT ;  /* 0x41a000004e00780b */ /* 0x000fc60003f1c000 */
[----:B------:R-:W-:Y:S01]  /*19a0*/  FADD.FTZ R77, R39, R50 ;  /* 0x00000032274d7221 */ /* 0x000fe20000010000 */
[----:B------:R-:W-:Y:S09]  /*19b0*/  @P5 BRA `(.L_x_5716) ;  /* 0x0000000000785947 */ /* 0x000ff20003800000 */
        /* <DEDUP_REMOVED lines=30> */
.L_x_5716:
[----:B------:R-:W-:Y:S05]  /*1ba0*/  BSYNC.RECONVERGENT B0 ;  /* 0x0000000000007941 */ /* 0x000fea0003800200 */
.L_x_5715:
        /* <DEDUP_REMOVED lines=36> */
.L_x_5718:
[----:B------:R-:W-:Y:S05]  /*1df0*/  BSYNC.RECONVERGENT B0 ;  /* 0x0000000000007941 */ /* 0x000fea0003800200 */
.L_x_5717:
[----:B------:R-:W-:Y:S01]  /*1e00*/  SHF.L.U32 R9, R38, 0x10, RZ ;  /* 0x0000001026097819 */ /* 0x000fe200000006ff */
[----:B------:R-:W-:Y:S01]  /*1e10*/  BSSY.RECONVERGENT B0, `(.L_x_5719) ;  /* 0x0000025000007945 */ /* 0x000fe20003800200 */
[----:B------:R-:W-:Y:S01]  /*1e20*/  FSETP.GTU.FTZ.AND P4, PT, R81, 20, PT ;  /* 0x41a000005100780b */ /* 0x000fe20003f9c000 */
[C---:B------:R-:W-:Y:S01]  /*1e30*/  IMAD.U32 R74, R4.reuse, 0x10000, RZ ;  /* 0x00010000044a7824 */ /* 0x040fe200078e00ff */
[----:B------:R-:W-:Y:S01]  /*1e40*/  PRMT R11, R11, 0x7632, R11 ;  /* 0x000076320b0b7816 */ /* 0x000fe2000000000b */
[----:B------:R-:W-:Y:S01]  /*1e50*/  FADD.FTZ R84, R9, R50 ;  /* 0x0000003209547221 */ /* 0x000fe20000010000 */
        /* <DEDUP_REMOVED lines=32> */
.L_x_5720:
[----:B------:R-:W-:Y:S05]  /*2060*/  BSYNC.RECONVERGENT B0 ;  /* 0x0000000000007941 */ /* 0x000fea0003800200 */
.L_x_5719:
[----:B------:R-:W-:Y:S01]  /*2070*/  IMAD.U32 R11, R11, 0x10000, RZ ;  /* 0x000100000b0b7824 */ /* 0x000fe200078e00ff */
[----:B------:R-:W-:Y:S01]  /*2080*/  BSSY.RECONVERGENT B0, `(.L_x_5721) ;  /* 0x0000026000007945 */ /* 0x000fe20003800200 */
[C---:B------:R-:W-:Y:S02]  /*2090*/  SHF.L.U32 R76, R5.reuse, 0x10, RZ ;  /* 0x00000010054c7819 */ /* 0x040fe400000006ff */
[----:B------:R-:W-:Y:S01]  /*20a0*/  PRMT R9, R5, 0x7632, R9 ;  /* 0x0000763205097816 */ /* 0x000fe20000000009 */
[----:B------:R-:W-:Y:S01]  /*20b0*/  FADD.FTZ R85, R11, R50 ;  /* 0x000000320b557221 */ /* 0x000fe20000010000 */
[----:B------:R-:W-:Y:S02]  /*20c0*/  FSETP.GTU.FTZ.AND P5, PT, R84, 20, PT ;  /* 0x41a000005400780b */ /* 0x000fe40003fbc000 */
[C---:B------:R-:W-:Y:S02]  /*20d0*/  SHF.L.U32 R5, R6.reuse, 0x10, RZ ;  /* 0x0000001006057819 */ /* 0x040fe400000006ff */
[----:B------:R-:W-:Y:S01]  /*20e0*/  PRMT R79, R6, 0x7632, R79 ;  /* 0x00007632064f7816 */ /* 0x000fe2000000004f */
        /* <DEDUP_REMOVED lines=31> */
.L_x_5722:
[----:B------:R-:W-:Y:S05]  /*22e0*/  BSYNC.RECONVERGENT B0 ;  /* 0x0000000000007941 */ /* 0x000fea0003800200 */
.L_x_5721:
[C---:B------:R-:W-:Y:S01]  /*22f0*/  SHF.L.U32 R4, R7.reuse, 0x10, RZ ;  /* 0x0000001007047819 */ /* 0x040fe200000006ff */
[----:B------:R-:W-:Y:S01]  /*2300*/  BSSY.RECONVERGENT B0, `(.L_x_5723) ;  /* 0x0000026000007945 */ /* 0x000fe20003800200 */
[----:B------:R-:W-:Y:S01]  /*2310*/  PRMT R7, R7, 0x7632, R7 ;  /* 0x0000763207077816 */ /* 0x000fe20000000007 */
[----:B------:R-:W-:Y:S01]  /*2320*/  IMAD.U32 R6, R8, 0x10000, RZ ;  /* 0x0001000008067824 */ /* 0x000fe200078e00ff */
[----:B------:R-:W-:Y:S02]  /*2330*/  FSETP.GTU.FTZ.AND P0, PT, R85, 20, PT ;  /* 0x41a000005500780b */ /* 0x000fe40003f1c000 */
[----:B------:R-:W-:Y:S01]  /*2340*/  SHF.L.U32 R8, R9, 0x10, RZ ;  /* 0x0000001009087819 */ /* 0x000fe200000006ff */
[----:B------:R-:W-:Y:S01]  /*2350*/  IMAD.U32 R82, R7, 0x10000, RZ ;  /* 0x0001000007527824 */ /* 0x000fe200078e00ff */
[----:B------:R-:W-:Y:S01]  /*2360*/  SHF.L.U32 R79, R79, 0x10, RZ ;  /* 0x000000104f4f7819 */ /* 0x000fe200000006ff */
        /* <DEDUP_REMOVED lines=31> */
.L_x_5724:
[----:B------:R-:W-:Y:S05]  /*2560*/  BSYNC.RECONVERGENT B0 ;  /* 0x0000000000007941 */ /* 0x000fea0003800200 */
.L_x_5723:
        /* <DEDUP_REMOVED lines=32> */
.L_x_5726:
[----:B------:R-:W-:Y:S05]  /*2770*/  BSYNC.RECONVERGENT B0 ;  /* 0x0000000000007941 */ /* 0x000fea0003800200 */
.L_x_5725:
        /* <DEDUP_REMOVED lines=32> */
.L_x_5728:
[----:B------:R-:W-:Y:S05]  /*2980*/  BSYNC.RECONVERGENT B0 ;  /* 0x0000000000007941 */ /* 0x000fea0003800200 */
.L_x_5727:
        /* <DEDUP_REMOVED lines=8> */
.L_x_5712:
        /* <DEDUP_REMOVED lines=24> */
[----:B------:R-:W-:Y:S01]  /*2b90*/  IMAD.MOV.U32 R101, RZ, RZ, R42 ;  /* 0x000000ffff657224 */ /* 0x000fe200078e002a */
[----:B------:R-:W-:Y:S01]  /*2ba0*/  MOV R98, R0 ;  /* 0x0000000000627202 */ /* 0x000fe20000000f00 */
[----:B------:R-:W-:Y:S01]  /*2bb0*/  IMAD.MOV.U32 R106, RZ, RZ, R53 ;  /* 0x000000ffff6a7224 */ /* 0x000fe200078e0035 */
[----:B------:R-:W-:Y:S01]  /*2bc0*/  ISETP.GE.AND P5, PT, R6, RZ, PT ;  /* 0x000000ff0600720c */ /* 0x000fe20003fa6270 */
[----:B------:R-:W4:Y:S01]  /*2bd0*/  LDCU.64 UR14, c[0x0][0x460] ;  /* 0x00008c00ff0e77ac */ /* 0x000f220008000a00 */
[----:B------:R-:W-:Y:S01]  /*2be0*/  MOV R105, R55 ;  /* 0x0000003700697202 */ /* 0x000fe20000000f00 */
[----:B--2---:R-:W2:Y:S01]  /*2bf0*/  MUFU.RCP R8, R8 ;  /* 0x0000000800087308 */ /* 0x004ea20000001000 */
[----:B------:R-:W-:Y:S01]  /*2c00*/  UMOV UR7, UR8 ;  /* 0x0000000800077c82 */ /* 0x000fe20008000000 */
        /* <DEDUP_REMOVED lines=8> */
[----:B------:R-:W-:-:S04]  /*2c90*/  IMAD.MOV.U32 R4, RZ, RZ, RZ ;  /* 0x000000ffff047224 */ /* 0x000fc800078e00ff */
[----:B------:R-:W-:Y:S01]  /*2ca0*/  IMAD.HI.U32 R9, R5, R9, R4 ;  /* 0x0000000905097227 */ /* 0x000fe200078e0004 */
[----:B------:R-:W-:Y:S02]  /*2cb0*/  MOV R4, R10 ;  /* 0x0000000a00047202 */ /* 0x000fe40000000f00 */
[----:B------:R-:W-:-:S03]  /*2cc0*/  MOV R5, R11 ;  /* 0x0000000b00057202 */ /* 0x000fc60000000f00 */
[----:B------:R-:W-:-:S04]  /*2cd0*/  IMAD.HI.U32 R99, R9, R4, RZ ;  /* 0x0000000409637227 */ /* 0x000fc800078e00ff */
[----:B------:R-:W-:-:S05]  /*2ce0*/  IMAD R4, R99, R5, R4 ;  /* 0x0000000563047224 */ /* 0x000fca00078e0204 */
[----:B------:R-:W-:-:S13]  /*2cf0*/  ISETP.GT.U32.AND P4, PT, R7, R4, PT ;  /* 0x000000040700720c */ /* 0x000fda0003f84070 */
[-C--:B------:R-:W-:Y:S01]  /*2d00*/  @!P4 IADD3 R4, PT, PT, R4, -R7.reuse, RZ ;  /* 0x800000070404c210 */ /* 0x080fe20007ffe0ff */
[----:B------:R-:W-:Y:S01]  /*2d10*/  @!P4 VIADD R99, R99, 0x1 ;  /* 0x000000016363c836 */ /* 0x000fe20000000000 */
[----:B------:R-:W-:Y:S02]  /*2d20*/  ISETP.NE.AND P4, PT, R49, RZ, PT ;  /* 0x000000ff3100720c */ /* 0x000fe40003f85270 */
[----:B------:R-:W-:Y:S01]  /*2d30*/  ISETP.GE.U32.AND P0, PT, R4, R7, PT ;  /* 0x000000070400720c */ /* 0x000fe20003f06070 */
[----:B------:R-:W-:-:S03]  /*2d40*/  IMAD.WIDE.U32 R4, R45, 0x10, R2 ;  /* 0x000000102d047825 */ /* 0x000fc600078e0002 */
[----:B------:R-:W-:Y:S02]  /*2d50*/  MOV R97, R4 ;  /* 0x0000000400617202 */ /* 0x000fe40000000f00 */
[----:B------:R-:W-:-:S07]  /*2d60*/  MOV R96, R5 ;  /* 0x0000000500607202 */ /* 0x000fce0000000f00 */
[----:B------:R-:W-:-:S04]  /*2d70*/  @P0 IADD3 R99, PT, PT, R99, 0x1, RZ ;  /* 0x0000000163630810 */ /* 0x000fc80007ffe0ff */
[----:B------:R-:W-:Y:S02]  /*2d80*/  @!P5 IADD3 R99, PT, PT, -R99, RZ, RZ ;  /* 0x000000ff6363d210 */ /* 0x000fe40007ffe1ff */
[----:B-1-34-:R-:W-:-:S07]  /*2d90*/  @!P4 LOP3.LUT R99, RZ, R49, RZ, 0x33, !PT ;  /* 0x00000031ff63c212 */ /* 0x01afce00078e33ff */
.L_x_5735:
[----:B0-----:R-:W-:Y:S02]  /*2da0*/  MOV R4, R94 ;  /* 0x0000005e00047202 */ /* 0x001fe40000000f00 */
[----:B-1----:R-:W-:Y:S01]  /*2db0*/  MOV R5, R95 ;  /* 0x0000005f00057202 */ /* 0x002fe20000000f00 */
[----:B------:R-:W-:Y:S01]  /*2dc0*/  IMAD.MOV.U32 R41, RZ, RZ, R98 ;  /* 0x000000ffff297224 */ /* 0x000fe200078e0062 */
[----:B------:R-:W-:-:S04]  /*2dd0*/  MOV R40, R101 ;  /* 0x0000006500287202 */ /* 0x000fc80000000f00 */
[----:B------:R-:W2:Y:S01]  /*2de0*/  LDG.E.128 R4, desc[UR12][R4.64] ;  /* 0x0000000c04047981 */ /* 0x000ea2000c1e1d00 */
[----:B------:R-:W-:Y:S02]  /*2df0*/  MOV R8, R97 ;  /* 0x0000006100087202 */ /* 0x000fe40000000f00 */
[----:B------:R-:W-:Y:S01]  /*2e00*/  MOV R9, R96 ;  /* 0x0000006000097202 */ /* 0x000fe20000000f00 */
[----:B------:R-:W3:Y:S05]  /*2e10*/  LDG.E R40, desc[UR12][R40.64] ;  /* 0x0000000c28287981 */ /* 0x000eea000c1e1900 */
[----:B------:R-:W4:Y:S01]  /*2e20*/  LDG.E.128 R8, desc[UR12][R8.64] ;  /* 0x0000000c08087981 */ /* 0x000f22000c1e1d00 */
[----:B------:R-:W-:-:S02]  /*2e30*/  ISETP.NE.AND P0, PT, R54, RZ, PT ;  /* 0x000000ff3600720c */ /* 0x000fc40003f05270 */
[-C--:B------:R-:W-:Y:S02]  /*2e40*/  ISETP.GE.U32.AND P5, PT, R72, R27.reuse, PT ;  /* 0x0000001b4800720c */ /* 0x080fe40003fa6070 */
[-C--:B------:R-:W-:Y:S02]  /*2e50*/  ISETP.GE.U32.AND P4, PT, R70, R27.reuse, PT ;  /* 0x0000001b4600720c */ /* 0x080fe40003f86070 */
[----:B------:R-:W-:Y:S02]  /*2e60*/  ISETP.GE.U32.AND P6, PT, R68, R27, PT ;  /* 0x0000001b4400720c */ /* 0x000fe40003fc6070 */
[C---:B--2---:R-:W-:Y:S01]  /*2e70*/  PRMT R116, R6.reuse, 0x7632, R116 ;  /* 0x0000763206747816 */ /* 0x044fe20000000074 */
[C---:B------:R-:W-:Y:S01]  /*2e80*/  IMAD.U32 R114, R5.reuse, 0x10000, RZ ;  /* 0x0001000005727824 */ /* 0x040fe200078e00ff */
[----:B------:R-:W-:Y:S01]  /*2e90*/  SHF.L.U32 R113, R6, 0x10, RZ ;  /* 0x0000001006717819 */ /* 0x000fe200000006ff */
[----:B---3--:R-:W-:Y:S01]  /*2ea0*/  FMUL.FTZ R6, R40, 1.4426950216293334961 ;  /* 0x3fb8aa3b28067820 */ /* 0x008fe20000410000 */
[----:B------:R-:W-:Y:S01]  /*2eb0*/  PRMT R110, R4, 0x7632, R110 ;  /* 0x00007632046e7816 */ /* 0x000fe2000000006e */
[----:B------:R-:W-:Y:S01]  /*2ec0*/  FMUL.FTZ R40, R114, R87 ;  /* 0x0000005772287220 */ /* 0x000fe20000410000 */
[----:B------:R-:W-:Y:S01]  /*2ed0*/  SHF.L.U32 R115, R4, 0x10, RZ ;  /* 0x0000001004737819 */ /* 0x000fe200000006ff */
[----:B------:R-:W-:Y:S01]  /*2ee0*/  FMUL.FTZ R4, R6, R69 ;  /* 0x0000004506047220 */ /* 0x000fe20000410000 */
[----:B------:R-:W-:Y:S01]  /*2ef0*/  PRMT R112, R5, 0x7632, R112 ;  /* 0x0000763205707816 */ /* 0x000fe20000000070 */
[----:B----4-:R-:W-:Y:S01]  /*2f00*/  IMAD.U32 R109, R9, 0x10000, RZ ;  /* 0x00010000096d7824 */ /* 0x010fe200078e00ff */
[----:B------:R-:W-:Y:S01]  /*2f10*/  SHF.L.U32 R5, R110, 0x10, RZ ;  /* 0x000000106e057819 */ /* 0x000fe200000006ff */
[----:B------:R-:W-:Y:S01]  /*2f20*/  FMUL.FTZ R41, R6, R77 ;  /* 0x0000004d06297220 */ /* 0x000fe20000410000 */
[C---:B------:R-:W-:Y:S01]  /*2f30*/  PRMT R122, R8.reuse, 0x7632, R122 ;  /* 0x00007632087a7816 */ /* 0x040fe2000000007a */
[----:B------:R-:W0:Y:S01]  /*2f40*/  MUFU.EX2 R4, R4 ;  /* 0x0000000400047308 */ /* 0x000e220000000800 */
[----:B------:R-:W-:Y:S01]  /*2f50*/  SHF.L.U32 R107, R8, 0x10, RZ ;  /* 0x00000010086b7819 */ /* 0x000fe200000006ff */
[----:B------:R-:W-:Y:S01]  /*2f60*/  FMUL.FTZ R5, R5, R90 ;  /* 0x0000005a05057220 */ /* 0x000fe20000410000 */
[C---:B------:R-:W-:Y:S01]  /*2f70*/  PRMT R121, R7.reuse, 0x7632, R121 ;  /* 0x0000763207797816 */ /* 0x040fe20000000079 */
[C---:B------:R-:W-:Y:S01]  /*2f80*/  FMUL.FTZ R119, R6.reuse, R78 ;  /* 0x0000004e06777220 */ /* 0x040fe20000410000 */
[----:B------:R-:W-:Y:S01]  /*2f90*/  SHF.L.U32 R118, R7, 0x10, RZ ;  /* 0x0000001007767819 */ /* 0x000fe200000006ff */
[----:B------:R-:W-:Y:S01]  /*2fa0*/  FMUL.FTZ R7, R6, R71 ;  /* 0x0000004706077220 */ /* 0x000fe20000410000 */
[----:B------:R-:W-:Y:S01]  /*2fb0*/  PRMT R8, R9, 0x7632, R8 ;  /* 0x0000763209087816 */ /* 0x000fe20000000008 */
[----:B------:R-:W-:Y:S01]  /*2fc0*/  MUFU.EX2 R117, R41 ;  /* 0x0000002900757308 */ /* 0x000fe20000000800 */
[----:B------:R-:W-:Y:S01]  /*2fd0*/  PRMT R9, R10, 0x7632, R9 ;  /* 0x000076320a097816 */ /* 0x000fe20000000009 */
[----:B------:R-:W-:Y:S01]  /*2fe0*/  FMUL.FTZ R120, R6, R81 ;  /* 0x0000005106787220 */ /* 0x000fe20000410000 */
[----:B------:R-:W-:Y:S01]  /*2ff0*/  SHF.L.U32 R111, R10, 0x10, RZ ;  /* 0x000000100a6f7819 */ /* 0x000fe200000006ff */
[----:B------:R-:W1:Y:S01]  /*3000*/  MUFU.EX2 R7, R7 ;  /* 0x0000000700077308 */ /* 0x000e620000000800 */
[C---:B------:R-:W-:Y:S01]  /*3010*/  PRMT R123, R11.reuse, 0x7632, R123 ;  /* 0x000076320b7b7816 */ /* 0x040fe2000000007b */
[----:B------:R-:W-:Y:S01]  /*3020*/  IMAD.U32 R112, R112, 0x10000, RZ ;  /* 0x0001000070707824 */ /* 0x000fe200078e00ff */
[----:B------:R-:W-:Y:S01]  /*3030*/  SHF.L.U32 R108, R11, 0x10, RZ ;  /* 0x000000100b6c7819 */ /* 0x000fe200000006ff */
[----:B------:R-:W2:Y:S01]  /*3040*/  MUFU.EX2 R119, R119 ;  /* 0x0000007700777308 */ /* 0x000ea20000000800 */
[----:B------:R-:W-:Y:S01]  /*3050*/  FSEL R10, R5, RZ, !P5 ;  /* 0x000000ff050a7208 */ /* 0x000fe20006800000 */
[----:B------:R-:W-:Y:S01]  /*3060*/  FMUL.FTZ R110, R112, R91 ;  /* 0x0000005b706e7220 */ /* 0x000fe20000410000 */
[----:B0-----:R-:W-:Y:S01]  /*3070*/  FSEL R11, R4, 1, !P5 ;  /* 0x3f800000040b7808 */ /* 0x001fe20006800000 */
[----:B------:R-:W0:Y:S01]  /*3080*/  MUFU.EX2 R120, R120 ;  /* 0x0000007800787308 */ /* 0x000e220000000800 */
[----:B------:R-:W3:Y:S01]  /*3090*/  @P0 LDS.64 R4, [UR6] ;  /* 0x00000006ff040984 */ /* 0x000ee20008000a00 */
[C---:B------:R-:W-:Y:S01]  /*30a0*/  FMUL.FTZ R128, R6.reuse, R85 ;  /* 0x0000005506807220 */ /* 0x040fe20000410000 */
[C---:B------:R-:W-:Y:S01]  /*30b0*/  FMUL.FTZ R114, R6.reuse, R84 ;  /* 0x0000005406727220 */ /* 0x040fe20000410000 */
[----:B------:R-:W-:Y:S01]  /*30c0*/  FMUL.FTZ R112, R6, R73 ;  /* 0x0000004906707220 */ /* 0x000fe20000410000 */
[----:B------:R-:W-:Y:S01]  /*30d0*/  ISETP.GE.U32.AND P5, PT, R66, R27, PT ;  /* 0x0000001b4200720c */ /* 0x000fe20003fa6070 */
[----:B------:R-:W-:Y:S01]  /*30e0*/  FMUL.FTZ R6, R118, R89 ;  /* 0x0000005976067220 */ /* 0x000fe20000410000 */
[----:B-1----:R-:W-:Y:S01]  /*30f0*/  FSEL R41, R7, 1, !P4 ;  /* 0x3f80000007297808 */ /* 0x002fe20006000000 */
[----:B------:R-:W-:Y:S01]  /*3100*/  FMUL.FTZ R7, R113, R88 ;  /* 0x0000005871077220 */ /* 0x000fe20000410000 */
[----:B------:R-:W-:Y:S01]  /*3110*/  FSEL R110, R110, RZ, !P6 ;  /* 0x000000ff6e6e7208 */ /* 0x000fe20007000000 */
[----:B------:R1:W4:Y:S01]  /*3120*/  MUFU.EX2 R126, R114 ;  /* 0x00000072007e7308 */ /* 0x0003220000000800 */
[----:B------:R-:W-:Y:S01]  /*3130*/  FSEL R113, R117, 1, !P6 ;  /* 0x3f80000075717808 */ /* 0x000fe20007000000 */
[----:B------:R-:W-:Y:S01]  /*3140*/  FMUL.FTZ R125, R115, R86 ;  /* 0x00000056737d7220 */ /* 0x000fe20000410000 */
[----:B------:R-:W-:Y:S01]  /*3150*/  ISETP.GE.U32.AND P6, PT, R62, R27, PT ;  /* 0x0000001b3e00720c */ /* 0x000fe20003fc6070 */
[----:B------:R5:W-:Y:S01]  /*3160*/  MUFU.EX2 R124, R112 ;  /* 0x00000070007c7308 */ /* 0x000be20000000800 */
[----:B--2---:R-:W-:-:S02]  /*3170*/  FSEL R118, R119, 1, !P5 ;  /* 0x3f80000077767808 */ /* 0x004fc40006800000 */
[----:B------:R-:W-:Y:S01]  /*3180*/  FSEL R117, R7, RZ, !P5 ;  /* 0x000000ff07757208 */ /* 0x000fe20006800000 */
[----:B------:R-:W2:Y:S01]  /*3190*/  MUFU.EX2 R128, R128 ;  /* 0x0000008000807308 */ /* 0x000ea20000000800 */
[----:B------:R-:W-:Y:S01]  /*31a0*/  FSEL R119, R6, RZ, !P6 ;  /* 0x000000ff06777208 */ /* 0x000fe20007000000 */
[----:B-1----:R-:W-:Y:S01]  /*31b0*/  IMAD.U32 R114, R8, 0x10000, RZ ;  /* 0x0001000008727824 */ /* 0x002fe200078e00ff */
[----:B------:R-:W-:Y:S02]  /*31c0*/  SHF.L.U32 R7, R116, 0x10, RZ ;  /* 0x0000001074077819 */ /* 0x000fe400000006ff */
[----:B------:R-:W-:Y:S02]  /*31d0*/  SHF.L.U32 R6, R121, 0x10, RZ ;  /* 0x0000001079067819 */ /* 0x000fe400000006ff */
[----:B------:R-:W-:Y:S01]  /*31e0*/  FSEL R40, R40, RZ, !P4 ;  /* 0x000000ff28287208 */ /* 0x000fe20006000000 */
[----:B------:R-:W-:Y:S01]  /*31f0*/  FMUL.FTZ R7, R7, R92 ;  /* 0x0000005c07077220 */ /* 0x000fe20000410000 */
[----:B0-----:R-:W-:Y:S01]  /*3200*/  FSEL R120, R120, 1, !P6 ;  /* 0x3f80000078787808 */ /* 0x001fe20007000000 */
[----:B------:R-:W-:Y:S01]  /*3210*/  FMUL.FTZ R6, R6, R93 ;  /* 0x0000005d06067220 */ /* 0x000fe20000410000 */
[----:B------:R-:W-:-:S02]  /*3220*/  ISETP.GE.U32.AND P4, PT, R64, R27, PT ;  /* 0x0000001b4000720c */ /* 0x000fc40003f86070 */
[-C--:B------:R-:W-:Y:S02]  /*3230*/  ISETP.GE.U32.AND P6, PT, R52, R27.reuse, PT ;  /* 0x0000001b3400720c */ /* 0x080fe40003fc6070 */
[----:B------:R-:W-:Y:S02]  /*3240*/  ISETP.GE.U32.AND P5, PT, R60, R27, PT ;  /* 0x0000001b3c00720c */ /* 0x000fe40003fa6070 */
[----:B------:R-:W-:Y:S02]  /*3250*/  SHF.L.U32 R115, R123, 0x10, RZ ;  /* 0x000000107b737819 */ /* 0x000fe400000006ff */
[----:B-----5:R-:W-:Y:S02]  /*3260*/  SHF.L.U32 R112, R122, 0x10, RZ ;  /* 0x000000107a707819 */ /* 0x020fe400000006ff */
[----:B------:R-:W-:Y:S02]  /*3270*/  FSEL R121, R125, RZ, !P6 ;  /* 0x000000ff7d797208 */ /* 0x000fe40007000000 */
[----:B----4-:R-:W-:-:S02]  /*3280*/  FSEL R123, R126, 1, !P4 ;  /* 0x3f8000007e7b7808 */ /* 0x010fc40006000000 */
[----:B------:R-:W-:Y:S02]  /*3290*/  SHF.L.U32 R116, R9, 0x10, RZ ;  /* 0x0000001009747819 */ /* 0x000fe400000006ff */
[----:B--2---:R-:W-:Y:S02]  /*32a0*/  FSEL R122, R128, 1, !P5 ;  /* 0x3f800000807a7808 */ /* 0x004fe40006800000 */
[----:B------:R-:W-:Y:S02]  /*32b0*/  FSEL R124, R124, 1, !P6 ;  /* 0x3f8000007c7c7808 */ /* 0x000fe40007000000 */
[----:B------:R-:W-:Y:S02]  /*32c0*/  FSEL R126, R7, RZ, !P4 ;  /* 0x000000ff077e7208 */ /* 0x000fe40006000000 */
[----:B------:R-:W-:Y:S01]  /*32d0*/  FSEL R125, R6, RZ, !P5 ;  /* 0x000000ff067d7208 */ /* 0x000fe20006800000 */
[----:B---3--:R-:W-:Y:S06]  /*32e0*/  @P0 BRA `(.L_x_5730) ;  /* 0x00000000002c0947 */ /* 0x008fec0003800000 */
[----:B------:R-:W-:Y:S01]  /*32f0*/  HFMA2 R4, -RZ, RZ, 1.875, 0 ;  /* 0x3f800000ff047431 */ /* 0x000fe200000001ff */
[----:B------:R-:W-:Y:S06]  /*3300*/  @!P1 BRA `(.L_x_5731) ;  /* 0x0000000000109947 */ /* 0x000fec0003800000 */
[----:B------:R-:W-:-:S05]  /*3310*/  IADD3 R6, P0, PT, R105, R44, RZ ;  /* 0x0000002c69067210 */ /* 0x000fca0007f1e0ff */
[----:B------:R-:W-:-:S05]  /*3320*/  IMAD.X R7, R106, 0x1, R43, P0 ;  /* 0x000000016a077824 */ /* 0x000fca00000e062b */
[----:B------:R0:W5:Y:S01]  /*3330*/  LDG.E R5, desc[UR12][R6.64] ;  /* 0x0000000c06057981 */ /* 0x000162000c1e1900 */
[----:B------:R-:W-:Y:S05]  /*3340*/  BRA `(.L_x_5730) ;  /* 0x0000000000147947 */ /* 0x000fea0003800000 */
.L_x_5731:
[----:B------:R-:W-:Y:S01]  /*3350*/  MOV R5, RZ ;  /* 0x000000ff00057202 */ /* 0x000fe20000000f00 */
[----:B------:R-:W-:Y:S06]  /*3360*/  @!P2 BRA `(.L_x_5730) ;  /* 0x00000000000ca947 */ /* 0x000fec0003800000 */
[----:B------:R-:W-:Y:S02]  /*3370*/  MOV R6, R105 ;  /* 0x0000006900067202 */ /* 0x000fe40000000f00 */
[----:B------:R-:W-:-:S05]  /*3380*/  MOV R7, R106 ;  /* 0x0000006a00077202 */ /* 0x000fca0000000f00 */
[----:B------:R1:W5:Y:S02]  /*3390*/  LDG.E R5, desc[UR12][R6.64] ;  /* 0x0000000c06057981 */ /* 0x000364000c1e1900 */
.L_x_5730:
        /* <DEDUP_REMOVED lines=92> */
.L_x_5734:
[----:B------:R-:W-:-:S04]  /*3960*/  ISETP.NE.AND P0, PT, R54, R63, PT ;  /* 0x0000003f3600720c */ /* 0x000fc80003f05270 */
[----:B------:R-:W-:-:S13]  /*3970*/  ISETP.NE.OR P0, PT, R104, RZ, P0 ;  /* 0x000000ff6800720c */ /* 0x000fda0000705670 */
[----:B------:R-:W-:Y:S01]  /*3980*/  @!P0 MOV R6, R105 ;  /* 0x0000006900068202 */ /* 0x000fe20000000f00 */
[----:B------:R-:W-:-:S05]  /*3990*/  @!P0 IMAD.MOV.U32 R7, RZ, RZ, R106 ;  /* 0x000000ffff078224 */ /* 0x000fca00078e006a */
[----:B------:R1:W-:Y:S02]  /*39a0*/  @!P0 STG.E desc[UR12][R6.64], R5 ;  /* 0x0000000506008986 */ /* 0x0003e4000c10190c */
.L_x_5733:
[----:B------:R-:W-:Y:S05]  /*39b0*/  BSYNC.RECONVERGENT B0 ;  /* 0x0000000000007941 */ /* 0x000fea0003800200 */
.L_x_5732:
        /* <DEDUP_REMOVED lines=22> */
.L_x_5729:
        /* <DEDUP_REMOVED lines=9> */
[----:B------:R-:W-:Y:S02]  /*3bb0*/  F2FP.BF16.F32.PACK_AB R7, R82, R83 ;  /* 0x000000535207723e */ /* 0x000fe400000010ff */
[----:B------:R-:W-:Y:S02]  /*3bc0*/  F2FP.BF16.F32.PACK_AB R6, R79, R80 ;  /* 0x000000504f06723e */ /* 0x000fe400000010ff */
[----:B------:R-:W-:Y:S02]  /*3bd0*/  F2FP.BF16.F32.PACK_AB R5, R75, R76 ;  /* 0x0000004c4b05723e */ /* 0x000fe400000010ff */
[----:B------:R-:W-:-:S05]  /*3be0*/  F2FP.BF16.F32.PACK_AB R4, R67, R74 ;  /* 0x0000004a4304723e */ /* 0x000fca00000010ff */
[----:B------:R0:W-:Y:S01]  /*3bf0*/  STG.E.128 desc[UR12][R38.64], R4 ;  /* 0x0000000426007986 */ /* 0x0001e2000c101d0c */
[----:B------:R-:W-:Y:S06]  /*3c00*/  BAR.SYNC.DEFER_BLOCKING 0x0 ;  /* 0x0000000000007b1d */ /* 0x000fec0000010000 */
[----:B------:R-:W2:Y:S01]  /*3c10*/  LDG.E.128 R8, desc[UR12][R8.64] ;  /* 0x0000000c08087981 */ /* 0x000ea2000c1e1d00 */
[----:B------:R-:W-:Y:S01]  /*3c20*/  VIADD R54, R54, 0x1 ;  /* 0x0000000136367836 */ /* 0x000fe20000000000 */
[C---:B------:R-:W-:Y:S01]  /*3c30*/  IADD3 R46, PT, PT, R27.reuse, R46, RZ ;  /* 0x0000002e1b2e7210 */ /* 0x040fe20007ffe0ff */
[----:B------:R-:W-:-:S04]  /*3c40*/  IMAD.WIDE.U32 R2, R27, 0x2, R2 ;  /* 0x000000021b027825 */ /* 0x000fc800078e0002 */
[----:B------:R-:W-:Y:S01]  /*3c50*/  IMAD.WIDE.U32 R12, R27, 0x2, R12 ;  /* 0x000000021b0c7825 */ /* 0x000fe200078e000c */
[----:B------:R-:W-:Y:S01]  /*3c60*/  BAR.SYNC.DEFER_BLOCKING 0x0 ;  /* 0x0000000000007b1d */ /* 0x000fe20000010000 */
[----:B--2---:R-:W-:Y:S02]  /*3c70*/  SHF.L.U32 R77, R10, 0x10, RZ ;  /* 0x000000100a4d7819 */ /* 0x004fe400000006ff */
[C---:B------:R-:W-:Y:S01]  /*3c80*/  IMAD.U32 R71, R9.reuse, 0x10000, RZ ;  /* 0x0001000009477824 */ /* 0x040fe200078e00ff */
[----:B------:R-:W-:Y:S02]  /*3c90*/  PRMT R10, R9, 0x7632, R10 ;  /* 0x00007632090a7816 */ /* 0x000fe4000000000a */
[----:B0-----:R-:W-:Y:S01]  /*3ca0*/  SHF.L.U32 R38, R11, 0x10, RZ ;  /* 0x000000100b267819 */ /* 0x001fe200000006ff */
[----:B------:R-:W-:Y:S01]  /*3cb0*/  FMUL.FTZ R6, R77, -1.4426950216293334961 ;  /* 0xbfb8aa3b4d067820 */ /* 0x000fe20000410000 */
[C---:B------:R-:W-:Y:S01]  /*3cc0*/  PRMT R4, R10.reuse, 0x7632, R4 ;  /* 0x000076320a047816 */ /* 0x040fe20000000004 */
[----:B------:R-:W-:Y:S01]  /*3cd0*/  IMAD.U32 R10, R10, 0x10000, RZ ;  /* 0x000100000a0a7824 */ /* 0x000fe200078e00ff */
[----:B------:R-:W-:Y:S01]  /*3ce0*/  PRMT R40, R8, 0x7632, R40 ;  /* 0x0000763208287816 */ /* 0x000fe20000000028 */
[----:B------:R-:W-:Y:S01]  /*3cf0*/  FMUL.FTZ R9, R38, -1.4426950216293334961 ;  /* 0xbfb8aa3b26097820 */ /* 0x000fe20000410000 */
[----:B------:R-:W-:Y:S01]  /*3d00*/  PRMT R11, R11, 0x7632, R11 ;  /* 0x000076320b0b7816 */ /* 0x000fe2000000000b */
[----:B------:R-:W-:Y:S01]  /*3d10*/  FMUL.FTZ R73, R71, -1.4426950216293334961 ;  /* 0xbfb8aa3b47497820 */ /* 0x000fe20000410000 */
[----:B------:R-:W-:Y:S01]  /*3d20*/  SHF.L.U32 R41, R8, 0x10, RZ ;  /* 0x0000001008297819 */ /* 0x000fe200000006ff */
[----:B------:R-:W-:Y:S01]  /*3d30*/  FMUL.FTZ R5, R10, -1.4426950216293334961 ;  /* 0xbfb8aa3b0a057820 */ /* 0x000fe20000410000 */
[----:B------:R-:W-:Y:S01]  /*3d40*/  SHF.L.U32 R7, R4, 0x10, RZ ;  /* 0x0000001004077819 */ /* 0x000fe200000006ff */
[----:B------:R-:W0:Y:S01]  /*3d50*/  MUFU.EX2 R9, R9 ;  /* 0x0000000900097308 */ /* 0x000e220000000800 */
[----:B------:R-:W-:Y:S01]  /*3d60*/  SHF.L.U32 R40, R40, 0x10, RZ ;  /* 0x0000001028287819 */ /* 0x000fe200000006ff */
[----:B------:R-:W-:Y:S01]  /*3d70*/  FMUL.FTZ R69, R41, -1.4426950216293334961 ;  /* 0xbfb8aa3b29457820 */ /* 0x000fe20000410000 */
[----:B------:R-:W-:Y:S01]  /*3d80*/  SHF.L.U32 R11, R11, 0x10, RZ ;  /* 0x000000100b0b7819 */ /* 0x000fe200000006ff */
[----:B------:R-:W-:Y:S01]  /*3d90*/  FMUL.FTZ R8, R7, -1.4426950216293334961 ;  /* 0xbfb8aa3b07087820 */ /* 0x000fe20000410000 */
[----:B------:R-:W1:Y:S01]  /*3da0*/  MUFU.EX2 R6, R6 ;  /* 0x0000000600067308 */ /* 0x000e620000000800 */
[----:B------:R-:W-:-:S02]  /*3db0*/  FMUL.FTZ R4, R40, -1.4426950216293334961 ;  /* 0xbfb8aa3b28047820 */ /* 0x000fc40000410000 */
[----:B------:R-:W-:Y:S01]  /*3dc0*/  FMUL.FTZ R39, R11, -1.4426950216293334961 ;  /* 0xbfb8aa3b0b277820 */ /* 0x000fe20000410000 */
[----:B------:R-:W2:Y:S04]  /*3dd0*/  MUFU.EX2 R69, R69 ;  /* 0x0000004500457308 */ /* 0x000ea80000000800 */
        /* <DEDUP_REMOVED lines=16> */
[----:B0-----:R-:W-:-:S07]  /*3ee0*/  FMUL.FTZ R41, R41, R78 ;  /* 0x0000004e29297220 */ /* 0x001fce0000410000 */
[----:B------:R-:W0:Y:S01]  /*3ef0*/  MUFU.RCP R6, R6 ;  /* 0x0000000600067308 */ /* 0x000e220000001000 */
[----:B-1----:R-:W-:Y:S01]  /*3f00*/  FMUL.FTZ R78, R38, R9 ;  /* 0x00000009264e7220 */ /* 0x002fe20000410000 */
[----:B------:R-:W-:Y:S02]  /*3f10*/  IADD3 R9, P0, PT, R61, R22, RZ ;  /* 0x000000163d097210 */ /* 0x000fe40007f1e0ff */
[----:B------:R-:W-:-:S04]  /*3f20*/  IADD3 R61, PT, PT, R27, R61, RZ ;  /* 0x0000003d1b3d7210 */ /* 0x000fc80007ffe0ff */
[----:B------:R1:W3:Y:S01]  /*3f30*/  MUFU.RCP R81, R4 ;  /* 0x0000000400517308 */ /* 0x0002e20000001000 */
[----:B--2---:R-:W-:-:S07]  /*3f40*/  FMUL.FTZ R71, R71, R84 ;  /* 0x0000005447477220 */ /* 0x004fce0000410000 */
[----:B------:R2:W4:Y:S01]  /*3f50*/  MUFU.RCP R85, R5 ;  /* 0x0000000500557308 */ /* 0x0005220000001000 */
[----:B-1----:R-:W-:Y:S01]  /*3f60*/  FMUL.FTZ R4, R41, R74 ;  /* 0x0000004a29047220 */ /* 0x002fe20000410000 */
[----:B0-----:R-:W-:-:S04]  /*3f70*/  FMUL.FTZ R77, R77, R6 ;  /* 0x000000064d4d7220 */ /* 0x001fc80000410000 */
[----:B------:R-:W-:Y:S02]  /*3f80*/  FMUL.FTZ R6, R77, R80 ;  /* 0x000000504d067220 */ /* 0x000fe40000410000 */
[----:B------:R-:W0:Y:S01]  /*3f90*/  MUFU.RCP R8, R8 ;  /* 0x0000000800087308 */ /* 0x000e220000001000 */
[----:B--2---:R-:W-:Y:S01]  /*3fa0*/  FMUL.FTZ R5, R71, R76 ;  /* 0x0000004c47057220 */ /* 0x004fe20000410000 */
[----:B---3--:R-:W-:-:S04]  /*3fb0*/  FMUL.FTZ R40, R40, R81 ;  /* 0x0000005128287220 */ /* 0x008fc80000410000 */
[----:B------:R-:W-:Y:S02]  /*3fc0*/  FMUL.FTZ R67, R40, R67 ;  /* 0x0000004328437220 */ /* 0x000fe40000410000 */
[----:B------:R1:W2:Y:S01]  /*3fd0*/  MUFU.RCP R86, R39 ;  /* 0x0000002700567308 */ /* 0x0002a20000001000 */
[----:B----4-:R-:W-:Y:S02]  /*3fe0*/  FMUL.FTZ R10, R10, R85 ;  /* 0x000000550a0a7220 */ /* 0x010fe40000410000 */
[----:B------:R-:W-:Y:S02]  /*3ff0*/  F2FP.BF16.F32.PACK_AB R4, R67, R4 ;  /* 0x000000044304723e */ /* 0x000fe400000010ff */
[----:B------:R-:W-:Y:S01]  /*4000*/  FMUL.FTZ R10, R10, R75 ;  /* 0x0000004b0a0a7220 */ /* 0x000fe20000410000 */
[----:B-1----:R-:W-:Y:S01]  /*4010*/  IADD3.X R39, PT, PT, RZ, R100, RZ, P0, !PT ;  /* 0x00000064ff277210 */ /* 0x002fe200007fe4ff */
[----:B0-----:R-:W-:Y:S01]  /*4020*/  FMUL.FTZ R38, R7, R8 ;  /* 0x0000000807267220 */ /* 0x001fe20000410000 */
[----:B------:R-:W-:Y:S01]  /*4030*/  FMUL.FTZ R7, R78, R83 ;  /* 0x000000534e077220 */ /* 0x000fe20000410000 */
[----:B------:R-:W-:-:S02]  /*4040*/  LEA R8, P0, R9, R14, 0x1 ;  /* 0x0000000e09087211 */ /* 0x000fc400078008ff */
[----:B------:R-:W-:Y:S01]  /*4050*/  FMUL.FTZ R79, R38, R79 ;  /* 0x0000004f264f7220 */ /* 0x000fe20000410000 */
[----:B------:R-:W-:Y:S02]  /*4060*/  F2FP.BF16.F32.PACK_AB R5, R10, R5 ;  /* 0x000000050a05723e */ /* 0x000fe400000010ff */
[----:B------:R-:W-:Y:S01]  /*4070*/  LEA.HI.X R9, R9, R15, R39, 0x1, P0 ;  /* 0x0000000f09097211 */ /* 0x000fe200000f0c27 */
[----:B--2---:R-:W-:Y:S01]  /*4080*/  FMUL.FTZ R11, R11, R86 ;  /* 0x000000560b0b7220 */ /* 0x004fe20000410000 */
[----:B------:R-:W-:Y:S02]  /*4090*/  F2FP.BF16.F32.PACK_AB R6, R79, R6 ;  /* 0x000000064f06723e */ /* 0x000fe400000010ff */
[----:B------:R-:W-:Y:S01]  /*40a0*/  ISETP.NE.AND P0, PT, R54, R47, PT ;  /* 0x0000002f3600720c */ /* 0x000fe20003f05270 */
[----:B------:R-:W-:Y:S01]  /*40b0*/  FMUL.FTZ R82, R11, R82 ;  /* 0x000000520b527220 */ /* 0x000fe20000410000 */
[----:B------:R-:W-:-:S04]  /*40c0*/  MOV R39, R3 ;  /* 0x0000000300277202 */ /* 0x000fc80000000f00 */
[----:B------:R-:W-:-:S05]  /*40d0*/  F2FP.BF16.F32.PACK_AB R7, R82, R7 ;  /* 0x000000075207723e */ /* 0x000fca00000010ff */
[----:B------:R0:W-:Y:S02]  /*40e0*/  STG.E.128 desc[UR12][R8.64], R4 ;  /* 0x0000000408007986 */ /* 0x0001e4000c101d0c */
[----:B------:R-:W-:Y:S05]  /*40f0*/  @P0 BRA `(.L_x_5736) ;  /* 0xffffffd000600947 */ /* 0x000fea000383ffff */
[----:B------:R-:W-:Y:S05]  /*4100*/  EXIT ;  /* 0x000000000000794d */ /* 0x000fea0003800000 */
.L_x_5737:
        /* <DEDUP_REMOVED lines=15> */
.L_x_8074:


//--------------------- .text._Z25selective_scan_fwd_kernelI32Selective_Scan_fwd_kernel_traitsILi32ELi8ELi1ELb1ELb1ELb1ELb1ELb1EN3c108BFloat16EffEEv13SSMParamsBase --------------------------
	.section	.text._Z25selective_scan_fwd_kernelI32Selective_Scan_fwd_kernel_traitsILi32ELi8ELi1ELb1ELb1ELb1ELb1ELb1EN3c108BFloat16EffEEv13SSMParamsBase,"ax",@progbits
	.align	128
        .global         _Z25selective_scan_fwd_kernelI32Selective_Scan_fwd_kernel_traitsILi32ELi8ELi1ELb1ELb1ELb1ELb1ELb1EN3c108BFloat16EffEEv13SSMParamsBase
        .type           _Z25selective_scan_fwd_kernelI32Selective_Scan_fwd_kernel_traitsILi32ELi8ELi1ELb1ELb1ELb1ELb1ELb1EN3c108BFloat16EffEEv13SSMParamsBase,@function
        .size           _Z25selective_scan_fwd_kernelI32Selective_Scan_fwd_kernel_traitsILi32ELi8ELi1ELb1ELb1ELb1ELb1ELb1EN3c108BFloat16EffEEv13SSMParamsBase,(.L_x_8075 - _Z25selective_scan_fwd_kernelI32Selective_Scan_fwd_kernel_traitsILi32ELi8ELi1ELb1ELb1ELb1ELb1ELb1EN3c108BFloat16EffEEv13SSMParamsBase)
        .other          _Z25selective_scan_fwd_kernelI32Selective_Scan_fwd_kernel_traitsILi32ELi8ELi1ELb1ELb1ELb1ELb1ELb1EN3c108BFloat16EffEEv13SSMParamsBase,@"STO_CUDA_ENTRY STV_DEFAULT"
_Z25selective_scan_fwd_kernelI32Selective_Scan_fwd_kernel_traitsILi32ELi8ELi1ELb1ELb1ELb1ELb1ELb1EN3c108BFloat16EffEEv13SSMParamsBase:
.text._Z25selective_scan_fwd_kernelI32Selective_Scan_fwd_kernel_traitsILi32ELi8ELi1ELb1ELb1ELb1ELb1ELb1EN3c108BFloat16EffEEv13SSMParamsBase:
        /* <DEDUP_REMOVED lines=43> */
.L_x_5738:
        /* <DEDUP_REMOVED lines=94> */
.L_x_5739:
        /* <DEDUP_REMOVED lines=11> */
.L_x_5740:
        /* <DEDUP_REMOVED lines=72> */
.L_x_5741:
        /* <DEDUP_REMOVED lines=29> */
.L_x_5742:
        /* <DEDUP_REMOVED lines=35> */
.L_x_5766:
        /* <DEDUP_REMOVED lines=171> */
.L_x_5744:
[----:B------:R-:W-:Y:S05]  /*1c70*/  BSYNC.RECONVERGENT B0 ;  /* 0x0000000000007941 */ /* 0x000fea0003800200 */
.L_x_5743:
        /* <DEDUP_REMOVED lines=38> */
.L_x_5746:
[----:B------:R-:W-:Y:S05]  /*1ee0*/  BSYNC.RECONVERGENT B0 ;  /* 0x0000000000007941 */ /* 0x000fea0003800200 */
.L_x_5745:
        /* <DEDUP_REMOVED lines=38> */
.L_x_5748:
[----:B------:R-:W-:Y:S05]  /*2150*/  BSYNC.RECONVERGENT B0 ;  /* 0x0000000000007941 */ /* 0x000fea0003800200 */
.L_x_5747:
        /* <DEDUP_REMOVED lines=38> */
.L_x_5750:
[----:B------:R-:W-:Y:S05]  /*23c0*/  BSYNC.RECONVERGENT B0 ;  /* 0x0000000000007941 */ /* 0x000fea0003800200 */
.L_x_5749:
        /* <DEDUP_REMOVED lines=38> */
.L_x_5752:
[----:B------:R-:W-:Y:S05]  /*2630*/  BSYNC.RECONVERGENT B0 ;  /* 0x0000000000007941 */ /* 0x000fea0003800200 */
.L_x_5751:
        /* <DEDUP_REMOVED lines=38> */
.L_x_5754:
[----:B------:R-:W-:Y:S05]  /*28a0*/  BSYNC.RECONVERGENT B0 ;  /* 0x0000000000007941 */ /* 0x000fea0003800200 */
.L_x_5753:
        /* <DEDUP_REMOVED lines=38> */
.L_x_5756:
[----:B------:R-:W-:Y:S05]  /*2b10*/  BSYNC.RECONVERGENT B0 ;  /* 0x0000000000007941 */ /* 0x000fea0003800200 */
.L_x_5755:
        /* <DEDUP_REMOVED lines=39> */
.L_x_5758:
[----:B------:R-:W-:Y:S05]  /*2d90*/  BSYNC.RECONVERGENT B0 ;  /* 0x0000000000007941 */ /* 0x000fea0003800200 */
.L_x_5757:
        /* <DEDUP_REMOVED lines=89> */
.L_x_5765:
        /* <DEDUP_REMOVED lines=190> */
.L_x_5761:
[----:B------:R-:W-:Y:S01]  /*3f10*/  LOP3.LUT P6, RZ, R119, 0x20, RZ, 0xc0, !PT ;  /* 0x0000002077ff7812 */ /* 0x000fe200078cc0ff */
[----:B------:R-:W-:-:S12]  /*3f20*/  IMAD.MOV.U32 R27, RZ, RZ, RZ ;  /* 0x000000ffff1b7224 */ /* 0x000fd800078e00ff */
[----:B------:R-:W-:Y:S05]  /*3f30*/  @!P6 BRA `(.L_x_5760) ;  /* 0x00000000000ce947 */ /* 0x000fea0003800000 */
[----:B------:R-:W-:-:S04]  /*3f40*/  IADD3 R28, P6, PT, R90, R109, RZ ;  /* 0x0000006d5a1c7210 */ /* 0x000fc80007fde0ff */
[----:B------:R-:W-:-:S05]  /*3f50*/  IADD3.X R29, PT, PT, R61, R110, RZ, P6, !PT ;  /* 0x0000006e3d1d7210 */ /* 0x000fca00037fe4ff */
[----:B------:R1:W5:Y:S04]  /*3f60*/  LDG.E R27, desc[UR10][R28.64] ;  /* 0x0000000a1c1b7981 */ /* 0x000368000c1e1900 */
.L_x_5760:
        /* <DEDUP_REMOVED lines=95> */
.L_x_5764:
[----:B------:R-:W-:Y:S02]  /*4560*/  ISETP.NE.AND P6, PT, R47, R82, PT ;  /* 0x000000522f00720c */ /* 0x000fe40003fc5270 */
[----:B------:R-:W-:Y:S02]  /*4570*/  P2R R26, PR, RZ, 0x1 ;  /* 0x00000001ff1a7803 */ /* 0x000fe40000000000 */
[----:B------:R-:W-:-:S13]  /*4580*/  ISETP.NE.OR P6, PT, R28, RZ, P6 ;  /* 0x000000ff1c00720c */ /* 0x000fda00037c5670 */
[----:B------:R-:W-:-:S04]  /*4590*/  @!P6 IADD3 R28, P0, PT, R90, R109, RZ ;  /* 0x0000006d5a1ce210 */ /* 0x000fc80007f1e0ff */
[----:B------:R-:W-:Y:S02]  /*45a0*/  @!P6 IADD3.X R29, PT, PT, R61, R110, RZ, P0, !PT ;  /* 0x0000006e3d1de210 */ /* 0x000fe400007fe4ff */
[----:B------:R-:W-:-:S03]  /*45b0*/  ISETP.NE.AND P0, PT, R26, RZ, PT ;  /* 0x000000ff1a00720c */ /* 0x000fc60003f05270 */
[----:B------:R0:W-:Y:S10]  /*45c0*/  @!P6 STG.E desc[UR10][R28.64], R27 ;  /* 0x0000001b1c00e986 */ /* 0x0001f4000c10190a */
.L_x_5763:
[----:B------:R-:W-:Y:S05]  /*45d0*/  BSYNC.RECONVERGENT B0 ;  /* 0x0000000000007941 */ /* 0x000fea0003800200 */
.L_x_5762:
        /* <DEDUP_REMOVED lines=22> */
.L_x_5759:
        /* <DEDUP_REMOVED lines=236> */
.L_x_5767:
        /* <DEDUP_REMOVED lines=16> */
.L_x_8075:


//--------------------- .text._Z25selective_scan_fwd_kernelI32Selective_Scan_fwd_kernel_traitsILi32ELi4ELi1ELb0ELb1ELb1ELb0ELb0EN3c108BFloat16EffEEv13SSMParamsBase --------------------------
	.section	.text._Z25selective_scan_fwd_kernelI32Selective_Scan_fwd_kernel_traitsILi32ELi4ELi1ELb0ELb1ELb1ELb0ELb0EN3c108BFloat16EffEEv13SSMParamsBase,"ax",@progbits
	.align	128
        .global         _Z25selective_scan_fwd_kernelI32Selective_Scan_fwd_kernel_traitsILi32ELi4ELi1ELb0ELb1ELb1ELb0ELb0EN3c108BFloat16EffEEv13SSMParamsBase
        .type           _Z25selective_scan_fwd_kernelI32Selective_Scan_fwd_kernel_traitsILi32ELi4ELi1ELb0ELb1ELb1ELb0ELb0EN3c108BFloat16EffEEv13SSMParamsBase,@function
        .size           _Z25selective_scan_fwd_kernelI32Selective_Scan_fwd_kernel_traitsILi32ELi4ELi1ELb0ELb1ELb1ELb0ELb0EN3c108BFloat16EffEEv13SSMParamsBase,(.L_x_8076 - _Z25selective_scan_fwd_kernelI32Selective_Scan_fwd_kernel_traitsILi32ELi4ELi1ELb0ELb1ELb1ELb0ELb0EN3c108BFloat16EffEEv13SSMParamsBase)
        .other          _Z25selective_scan_fwd_kernelI32Selective_Scan_fwd_kernel_traitsILi32ELi4ELi1ELb0ELb1ELb1ELb0ELb0EN3c108BFloat16EffEEv13SSMParamsBase,@"STO_CUDA_ENTRY STV_DEFAULT"
_Z25selective_scan_fwd_kernelI32Selective_Scan_fwd_kernel_traitsILi32ELi4ELi1ELb0ELb1ELb1ELb0ELb0EN3c108BFloat16EffEEv13SSMParamsBase:
.text._Z25selective_scan_fwd_kernelI32Selective_Scan_fwd_kernel_traitsILi32ELi4ELi1ELb0ELb1ELb1ELb0ELb0EN3c108BFloat16EffEEv13SSMParamsBase:
        /* <DEDUP_REMOVED lines=37> */
.L_x_5768:
        /* <DEDUP_REMOVED lines=18> */
[----:B--2---:R-:W-:-:S04]  /*0370*/  VIADD R6, R8, 0xffffffe ;  /* 0x0ffffffe08067836 */ /* 0x004fc80000000000 */
[----:B------:R2:W4:Y:S03]  /*0380*/  F2I.FTZ.U32.TRUNC.NTZ R7, R6 ;  /* 0x0000000600077305 */ /* 0x000526000021f000 */
[----:B------:R-:W5:Y:S01]  /*0390*/  LDC.64 R48, c[0x0][0x3f8] ;  /* 0x0000fe00ff307b82 */ /* 0x000f620000000a00 */
[----:B--2---:R-:W-:-:S07]  /*03a0*/  IMAD.MOV.U32 R6, RZ, RZ, RZ ;  /* 0x000000ffff067224 */ /* 0x004fce00078e00ff */
[----:B------:R-:W2:Y:S01]  /*03b0*/  LDC.64 R52, c[0x0][0x418] ;  /* 0x00010600ff347b82 */ /* 0x000ea20000000a00 */
[----:B----4-:R-:W-:-:S07]  /*03c0*/  IADD3 R9, PT, PT, RZ, -R7, RZ ;  /* 0x80000007ff097210 */ /* 0x010fce0007ffe0ff */
[----:B------:R-:W4:Y:S01]  /*03d0*/  LDC.64 R18, c[0x0][0x498] ;  /* 0x00012600ff127b82 */ /* 0x000f220000000a00 */
[----:B------:R-:W-:-:S04]  /*03e0*/  IMAD R9, R9, R14, RZ ;  /* 0x0000000e09097224 */ /* 0x000fc800078e02ff */
[----:B------:R-:W-:-:S03]  /*03f0*/  IMAD.HI.U32 R7, R7, R9, R6 ;  /* 0x0000000907077227 */ /* 0x000fc600078e0006 */
[----:B------:R-:W4:Y:S01]  /*0400*/  LDC.64 R22, c[0x0][0x478] ;  /* 0x00011e00ff167b82 */ /* 0x000f220000000a00 */
[----:B------:R-:W-:-:S04]  /*0410*/  IMAD.MOV.U32 R9, RZ, RZ, R12 ;  /* 0x000000ffff097224 */ /* 0x000fc800078e000c */
[----:B------:R-:W-:-:S03]  /*0420*/  IMAD.HI.U32 R8, R7, R9, RZ ;  /* 0x0000000907087227 */ /* 0x000fc600078e00ff */
[----:B------:R-:W0:Y:S01]  /*0430*/  LDC.64 R12, c[0x0][0x400] ;  /* 0x00010000ff0c7b82 */ /* 0x000e220000000a00 */
[----:B------:R-:W-:-:S04]  /*0440*/  IMAD.MOV R7, RZ, RZ, -R8 ;  /* 0x000000ffff077224 */ /* 0x000fc800078e0a08 */
[----:B------:R-:W-:-:S03]  /*0450*/  IMAD R9, R14, R7, R9 ;  /* 0x000000070e097224 */ /* 0x000fc600078e0209 */
[----:B------:R-:W4:Y:S02]  /*0460*/  LDC.64 R26, c[0x0][0x480] ;  /* 0x00012000ff1a7b82 */ /* 0x000f240000000a00 */
[----:B------:R-:W-:-:S13]  /*0470*/  ISETP.GT.U32.AND P4, PT, R14, R9, PT ;  /* 0x000000090e00720c */ /* 0x000fda0003f84070 */
[----:B------:R-:W-:Y:S01]  /*0480*/  @!P4 IADD3 R9, PT, PT, R9, -R14, RZ ;  /* 0x8000000e0909c210 */ /* 0x000fe20007ffe0ff */
[----:B------:R-:W-:Y:S01]  /*0490*/  @!P4 VIADD R8, R8, 0x1 ;  /* 0x000000010808c836 */ /* 0x000fe20000000000 */
[----:B------:R-:W-:Y:S01]  /*04a0*/  ISETP.NE.AND P4, PT, R11, RZ, PT ;  /* 0x000000ff0b00720c */ /* 0x000fe20003f85270 */
[----:B0-----:R-:W-:Y:S01]  /*04b0*/  IMAD.WIDE.U32 R6, R3, R12, RZ ;  /* 0x0000000c03067225 */ /* 0x001fe200078e00ff */
[----:B------:R-:W-:Y:S02]  /*04c0*/  ISETP.GE.U32.AND P5, PT, R9, R14, PT ;  /* 0x0000000e0900720c */ /* 0x000fe40003fa6070 */
[----:B------:R-:W-:Y:S01]  /*04d0*/  LOP3.LUT R9, R0, R11, RZ, 0x3c, !PT ;  /* 0x0000000b00097212 */ /* 0x000fe200078e3cff */
[C---:B------:R-:W-:Y:S02]  /*04e0*/  IMAD R7, R3.reuse, R13, R7 ;  /* 0x0000000d03077224 */ /* 0x040fe400078e0207 */
[----:B-1----:R-:W-:Y:S01]  /*04f0*/  IMAD.WIDE.U32 R12, R3, R24, RZ ;  /* 0x00000018030c7225 */ /* 0x002fe200078e00ff */
[----:B------:R-:W-:-:S03]  /*0500*/  ISETP.GE.AND P3, PT, R9, RZ, PT ;  /* 0x000000ff0900720c */ /* 0x000fc60003f66270 */
[----:B------:R-:W-:-:S04]  /*0510*/  IMAD.WIDE.U32 R6, R0, R54, R6 ;  /* 0x0000003600067225 */ /* 0x000fc800078e0006 */
[----:B------:R-:W-:Y:S01]  /*0520*/  @P5 VIADD R8, R8, 0x1 ;  /* 0x0000000108085836 */ /* 0x000fe20000000000 */
[----:B---3--:R-:W-:Y:S01]  /*0530*/  ISETP.NE.AND P5, PT, R28, RZ, PT ;  /* 0x000000ff1c00720c */ /* 0x008fe20003fa5270 */
[----:B------:R-:W-:Y:S02]  /*0540*/  IMAD R55, R0, R55, R7 ;  /* 0x0000003700377224 */ /* 0x000fe400078e0207 */
        /* <DEDUP_REMOVED lines=8> */
[C---:B------:R-:W-:Y:S01]  /*05d0*/  IMAD R11, R3.reuse, R21, R11 ;  /* 0x00000015030b7224 */ /* 0x040fe200078e020b */
[----:B------:R-:W-:Y:S01]  /*05e0*/  LEA.HI.X R55, R6, R57, R55, 0x1, P3 ;  /* 0x0000003906377211 */ /* 0x000fe200018f0c37 */
[----:B------:R-:W-:Y:S02]  /*05f0*/  IMAD R13, R3, R25, R13 ;  /* 0x00000019030d7224 */ /* 0x000fe400078e020d */
[----:B------:R-:W-:-:S02]  /*0600*/  IMAD R14, R17, R50, RZ ;  /* 0x00000032110e7224 */ /* 0x000fc400078e02ff */
[----:B------:R-:W-:Y:S02]  /*0610*/  IMAD R16, R17, R48, RZ ;  /* 0x0000003011107224 */ /* 0x000fe400078e02ff */
[----:B--2---:R-:W-:-:S04]  /*0620*/  IMAD.WIDE.U32 R6, R0, R52, R8 ;  /* 0x0000003400067225 */ /* 0x004fc800078e0008 */
        /* <DEDUP_REMOVED lines=21> */
.L_x_5769:
        /* <DEDUP_REMOVED lines=11> */
.L_x_5770:
        /* <DEDUP_REMOVED lines=70> */
.L_x_5771:
        /* <DEDUP_REMOVED lines=30> */
.L_x_5772:
        /* <DEDUP_REMOVED lines=32> */
.L_x_5788:
        /* <DEDUP_REMOVED lines=61> */
[C---:B-1----:R-:W-:Y:S01]  /*1440*/  IMAD.U32 R16, R18.reuse, 0x10000, RZ ;  /* 0x0001000012107824 */ /* 0x042fe200078e00ff */
[----:B------:R-:W-:Y:S02]  /*1450*/  PRMT R17, R18, 0x7632, R17 ;  /* 0x0000763212117816 */ /* 0x000fe40000000011 */
[----:B------:R-:W-:Y:S01]  /*1460*/  SHF.L.U32 R60, R19, 0x10, RZ ;  /* 0x00000010133c7819 */ /* 0x000fe200000006ff */
[--C-:B------:R-:W-:Y:S02]  /*1470*/  FADD.FTZ R61, R16, R45.reuse ;  /* 0x0000002d103d7221 */ /* 0x100fe40000010000 */
[----:B------:R-:W-:Y:S02]  /*1480*/  IMAD.U32 R14, R17, 0x10000, RZ ;  /* 0x00010000110e7824 */ /* 0x000fe400078e00ff */
[--C-:B------:R-:W-:Y:S01]  /*1490*/  FADD.FTZ R60, R60, R45.reuse ;  /* 0x0000002d3c3c7221 */ /* 0x100fe20000010000 */
[----:B------:R-:W-:Y:S01]  /*14a0*/  FSETP.GTU.FTZ.AND P0, PT, R61, 20, PT ;  /* 0x41a000003d00780b */ /* 0x000fe20003f1c000 */
[----:B------:R-:W-:Y:S01]  /*14b0*/  FADD.FTZ R59, R14, R45 ;  /* 0x0000002d0e3b7221 */ /* 0x000fe20000010000 */
[----:B------:R-:W-:-:S02]  /*14c0*/  PRMT R14, R19, 0x7632, R14 ;  /* 0x00007632130e7816 */ /* 0x000fc4000000000e */
[----:B0-----:R-:W-:Y:S02]  /*14d0*/  ISETP.EQ.OR P4, PT, RZ, UR4, P0 ;  /* 0x00000004ff007c0c */ /* 0x001fe40008782670 */
[----:B------:R-:W-:Y:S01]  /*14e0*/  FSETP.GTU.FTZ.AND P3, PT, R60, 20, PT ;  /* 0x41a000003c00780b */ /* 0x000fe20003f7c000 */
[----:B------:R-:W-:Y:S01]  /*14f0*/  IMAD.U32 R14, R14, 0x10000, RZ ;  /* 0x000100000e0e7824 */ /* 0x000fe200078e00ff */
[----:B------:R-:W-:-:S03]  /*1500*/  FSETP.GTU.FTZ.AND P0, PT, R59, 20, PT ;  /* 0x41a000003b00780b */ /* 0x000fc60003f1c000 */
[----:B------:R-:W-:-:S06]  /*1510*/  FADD.FTZ R58, R14, R45 ;  /* 0x0000002d0e3a7221 */ /* 0x000fcc0000010000 */
        /* <DEDUP_REMOVED lines=31> */
.L_x_5774:
[----:B------:R-:W-:Y:S05]  /*1710*/  BSYNC.RECONVERGENT B0 ;  /* 0x0000000000007941 */ /* 0x000fea0003800200 */
.L_x_5773:
        /* <DEDUP_REMOVED lines=36> */
.L_x_5776:
[----:B------:R-:W-:Y:S05]  /*1960*/  BSYNC.RECONVERGENT B0 ;  /* 0x0000000000007941 */ /* 0x000fea0003800200 */
.L_x_5775:
        /* <DEDUP_REMOVED lines=32> */
.L_x_5778:
[----:B------:R-:W-:Y:S05]  /*1b70*/  BSYNC.RECONVERGENT B0 ;  /* 0x0000000000007941 */ /* 0x000fea0003800200 */
.L_x_5777:
        /* <DEDUP_REMOVED lines=32> */
.L_x_5780:
[----:B------:R-:W-:Y:S05]  /*1d80*/  BSYNC.RECONVERGENT B0 ;  /* 0x0000000000007941 */ /* 0x000fea0003800200 */
.L_x_5779:
[----:B------:R-:W0:Y:S01]  /*1d90*/  LDCU UR7, c[0x0][0x38c] ;  /* 0x00007180ff0777ac */ /* 0x000e220008000800 */
[----:B------:R-:W-:Y:S01]  /*1da0*/  MOV R14, R56 ;  /* 0x00000038000e7202 */ /* 0x000fe20000000f00 */
[----:B------:R-:W-:Y:S01]  /*1db0*/  IMAD.MOV.U32 R15, RZ, RZ, R55 ;  /* 0x000000ffff0f7224 */ /* 0x000fe200078e0037 */
[----:B------:R-:W-:Y:S01]  /*1dc0*/  MOV R17, R53 ;  /* 0x0000003500117202 */ /* 0x000fe20000000f00 */
[----:B------:R-:W-:Y:S02]  /*1dd0*/  IMAD.MOV.U32 R16, RZ, RZ, R54 ;  /* 0x000000ffff107224 */ /* 0x000fe400078e0036 */
[----:B------:R-:W-:-:S04]  /*1de0*/  IMAD.WIDE.U32 R54, R66, 0x2, R14 ;  /* 0x0000000242367825 */ /* 0x000fc800078e000e */
[----:B------:R-:W-:-:S04]  /*1df0*/  IMAD.WIDE.U32 R14, R66, 0x2, R16 ;  /* 0x00000002420e7825 */ /* 0x000fc800078e0010 */
[----:B------:R-:W-:Y:S01]  /*1e00*/  IMAD.MOV.U32 R56, RZ, RZ, R54 ;  /* 0x000000ffff387224 */ /* 0x000fe200078e0036 */
[----:B------:R-:W-:Y:S01]  /*1e10*/  MOV R53, R15 ;  /* 0x0000000f00357202 */ /* 0x000fe20000000f00 */
[--C-:B------:R-:W-:Y:S01]  /*1e20*/  IMAD.MOV.U32 R54, RZ, RZ, R14.reuse ;  /* 0x000000ffff367224 */ /* 0x100fe200078e000e */
[C---:B------:R-:W-:Y:S01]  /*1e30*/  PRMT R14, R12.reuse, 0x7632, R14 ;  /* 0x000076320c0e7816 */ /* 0x040fe2000000000e */
[----:B0-----:R-:W-:Y:S01]  /*1e40*/  UISETP.GE.AND UP0, UPT, UR7, 0x1, UPT ;  /* 0x000000010700788c */ /* 0x001fe2000bf06270 */
[C---:B------:R-:W-:Y:S01]  /*1e50*/  PRMT R15, R13.reuse, 0x7632, R15 ;  /* 0x000076320d0f7816 */ /* 0x040fe2000000000f */
[----:B------:R-:W-:Y:S01]  /*1e60*/  IMAD.U32 R74, R12, 0x10000, RZ ;  /* 0x000100000c4a7824 */ /* 0x000fe200078e00ff */
[----:B------:R-:W-:Y:S01]  /*1e70*/  SHF.L.U32 R14, R14, 0x10, RZ ;  /* 0x000000100e0e7819 */ /* 0x000fe200000006ff */
[----:B------:R-:W-:Y:S02]  /*1e80*/  IMAD.U32 R17, R13, 0x10000, RZ ;  /* 0x000100000d117824 */ /* 0x000fe400078e00ff */
[----:B------:R-:W-:-:S02]  /*1e90*/  IMAD.U32 R15, R15, 0x10000, RZ ;  /* 0x000100000f0f7824 */ /* 0x000fc400078e00ff */
[-C--:B------:R-:W-:Y:S01]  /*1ea0*/  FMUL.FTZ R70, R74, R46.reuse ;  /* 0x0000002e4a467220 */ /* 0x080fe20000410000 */
        /* <DEDUP_REMOVED lines=19> */
[----:B------:R-:W-:Y:S01]  /*1fe0*/  FMUL.FTZ R74, R74, R61 ;  /* 0x0000003d4a4a7220 */ /* 0x000fe20000410000 */
[----:B------:R-:W-:Y:S01]  /*1ff0*/  IMAD.MOV.U32 R89, RZ, RZ, RZ ;  /* 0x000000ffff597224 */ /* 0x000fe200078e00ff */
[----:B------:R-:W-:Y:S01]  /*2000*/  MOV R87, R39 ;  /* 0x0000002700577202 */ /* 0x000fe20000000f00 */
[----:B------:R-:W-:Y:S01]  /*2010*/  IMAD.MOV.U32 R82, RZ, RZ, RZ ;  /* 0x000000ffff527224 */ /* 0x000fe200078e00ff */
[----:B------:R-:W-:Y:S01]  /*2020*/  UIADD3 UR8, UPT, UPT, UR6, 0x220, URZ ;  /* 0x0000022006087890 */ /* 0x000fe2000fffe0ff */
[----:B--2---:R-:W2:Y:S01]  /*2030*/  MUFU.RCP R16, R16 ;  /* 0x0000001000107308 */ /* 0x004ea20000001000 */
[----:B------:R-:W-:Y:S01]  /*2040*/  IMAD.MOV.U32 R80, RZ, RZ, R0 ;  /* 0x000000ffff507224 */ /* 0x000fe200078e0000 */
[----:B------:R-:W-:Y:S01]  /*2050*/  UIADD3 UR7, UPT, UPT, -UR7, URZ, URZ ;  /* 0x000000ff07077290 */ /* 0x000fe2000fffe1ff */
[----:B------:R-:W4:Y:S01]  /*2060*/  LDCU.64 UR12, c[0x0][0x460] ;  /* 0x00008c00ff0c77ac */ /* 0x000f220008000a00 */
[----:B-1----:R-:W-:Y:S01]  /*2070*/  SHF.L.U64.HI R25, R24, 0x1, R25 ;  /* 0x0000000118197819 */ /* 0x002fe20000010219 */
[----:B--2---:R-:W-:Y:S01]  /*2080*/  VIADD R13, R16, 0xffffffe ;  /* 0x0ffffffe100d7836 */ /* 0x004fe20000000000 */
[----:B------:R-:W-:-:S05]  /*2090*/  IADD3 R16, P6, PT, R52, R65, RZ ;  /* 0x0000004134107210 */ /* 0x000fca0007fde0ff */
[----:B------:R-:W1:Y:S01]  /*20a0*/  F2I.FTZ.U32.TRUNC.NTZ R13, R13 ;  /* 0x0000000d000d7305 */ /* 0x000e62000021f000 */
[----:B------:R-:W-:Y:S01]  /*20b0*/  IMAD.X R17, R11, 0x1, R51, P6 ;  /* 0x000000010b117824 */ /* 0x000fe200030e0633 */
[----:B-1----:R-:W-:-:S05]  /*20c0*/  IADD3 R12, PT, PT, RZ, -R13, RZ ;  /* 0x8000000dff0c7210 */ /* 0x002fca0007ffe0ff */
[----:B------:R-:W-:Y:S02]  /*20d0*/  IMAD R21, R12, R23, RZ ;  /* 0x000000170c157224 */ /* 0x000fe400078e02ff */
[----:B------:R-:W-:-:S04]  /*20e0*/  IMAD.MOV.U32 R12, RZ, RZ, RZ ;  /* 0x000000ffff0c7224 */ /* 0x000fc800078e00ff */
[----:B------:R-:W-:Y:S01]  /*20f0*/  IMAD.HI.U32 R21, R13, R21, R12 ;  /* 0x000000150d157227 */ /* 0x000fe200078e000c */
[----:B------:R-:W-:Y:S02]  /*2100*/  MOV R12, R18 ;  /* 0x00000012000c7202 */ /* 0x000fe40000000f00 */
[----:B------:R-:W1:Y:S01]  /*2110*/  LDC.64 R18, c[0x0][0x3b8] ;  /* 0x0000ee00ff127b82 */ /* 0x000e620000000a00 */
[----:B------:R-:W-:Y:S02]  /*2120*/  IMAD.MOV.U32 R13, RZ, RZ, R20 ;  /* 0x000000ffff0d7224 */ /* 0x000fe400078e0014 */
[----:B------:R-:W-:-:S04]  /*2130*/  IMAD.HI.U32 R91, R21, R12, RZ ;  /* 0x0000000c155b7227 */ /* 0x000fc800078e00ff */
[----:B------:R-:W-:Y:S02]  /*2140*/  IMAD R12, R91, R13, R12 ;  /* 0x0000000d5b0c7224 */ /* 0x000fe400078e020c */
[----:B0-----:R-:W-:Y:S02]  /*2150*/  IMAD R21, R3, UR4, RZ ;  /* 0x0000000403157c24 */ /* 0x001fe4000f8e02ff */
[----:B------:R-:W-:Y:S01]  /*2160*/  IMAD.MOV.U32 R13, RZ, RZ, R47 ;  /* 0x000000ffff0d7224 */ /* 0x000fe200078e002f */
[----:B------:R-:W-:Y:S01]  /*2170*/  ISETP.GT.U32.AND P4, PT, R23, R12, PT ;  /* 0x0000000c1700720c */ /* 0x000fe20003f84070 */
[----:B------:R-:W-:Y:S01]  /*2180*/  IMAD R93, R2, UR5, R21 ;  /* 0x00000005025d7c24 */ /* 0x000fe2000f8e0215 */
[----:B------:R-:W-:Y:S01]  /*2190*/  UMOV UR5, URZ ;  /* 0x000000ff00057c82 */ /* 0x000fe20008000000 */
[----:B------:R-:W0:Y:S01]  /*21a0*/  LDC.64 R20, c[0x0][0x3d0] ;  /* 0x0000f400ff147b82 */ /* 0x000e220000000a00 */
[----:B-1----:R-:W-:-:S09]  /*21b0*/  SHF.L.U64.HI R19, R18, 0x2, R19 ;  /* 0x0000000212137819 */ /* 0x002fd20000010213 */
[----:B------:R-:W-:Y:S02]  /*21c0*/  @!P4 IMAD.IADD R12, R12, 0x1, -R23 ;  /* 0x000000010c0cc824 */ /* 0x000fe400078e0a17 */
[----:B------:R-:W-:Y:S01]  /*21d0*/  @!P4 VIADD R91, R91, 0x1 ;  /* 0x000000015b5bc836 */ /* 0x000fe20000000000 */
[----:B------:R-:W-:Y:S02]  /*21e0*/  ISETP.NE.AND P4, PT, R44, RZ, PT ;  /* 0x000000ff2c00720c */ /* 0x000fe40003f85270 */
[----:B------:R-:W-:Y:S02]  /*21f0*/  ISETP.GE.U32.AND P3, PT, R12, R23, PT ;  /* 0x000000170c00720c */ /* 0x000fe40003f66070 */
[----:B------:R-:W1:Y:S01]  /*2200*/  LDC.64 R22, c[0x0][0x460] ;  /* 0x00011800ff167b82 */ /* 0x000e620000000a00 */
[----:B------:R-:W-:-:S05]  /*2210*/  MOV R12, R48 ;  /* 0x00000030000c7202 */ /* 0x000fca0000000f00 */
[----:B------:R-:W-:Y:S01]  /*2220*/  IMAD.WIDE.U32 R12, R2, UR4, R12 ;  /* 0x00000004020c7c25 */ /* 0x000fe2000f8e000c */
[----:B0-----:R-:W-:Y:S01]  /*2230*/  SHF.L.U64.HI R21, R20, 0x1, R21 ;  /* 0x0000000114157819 */ /* 0x001fe20000010215 */
[----:B------:R-:W-:Y:S02]  /*2240*/  UMOV UR4, URZ ;  /* 0x000000ff00047c82 */ /* 0x000fe40008000000 */
[----:B------:R-:W-:Y:S01]  /*2250*/  IMAD.IADD R93, R13, 0x1, R93 ;  /* 0x000000010d5d7824 */ /* 0x000fe200078e025d */
[----:B------:R-:W-:Y:S02]  /*2260*/  @P3 IADD3 R91, PT, PT, R91, 0x1, RZ ;  /* 0x000000015b5b3810 */ /* 0x000fe40007ffe0ff */
[----:B------:R-:W-:-:S03]  /*2270*/  IADD3 R31, P3, PT, R50, R65, RZ ;  /* 0x00000041321f7210 */ /* 0x000fc60007f7e0ff */
[----:B------:R-:W-:Y:S01]  /*2280*/  @!P0 IMAD.MOV R91, RZ, RZ, -R91 ;  /* 0x000000ffff5b8224 */ /* 0x000fe200078e0a5b */
[----:B------:R-:W-:Y:S02]  /*2290*/  IADD3.X R32, PT, PT, R11, R49, RZ, P3, !PT ;  /* 0x000000310b207210 */ /* 0x000fe40001ffe4ff */
[----:B------:R-:W-:Y:S02]  /*22a0*/  @!P4 LOP3.LUT R91, RZ, R44, RZ, 0x33, !PT ;  /* 0x0000002cff5bc212 */ /* 0x000fe400078e33ff */
[----:B-1-34-:R-:W-:-:S07]  /*22b0*/  SHF.L.U64.HI R23, R22, 0x2, R23 ;  /* 0x0000000216177819 */ /* 0x01afce0000010217 */
.L_x_5787:
[-C--:B------:R-:W-:Y:S01]  /*22c0*/  ISETP.GE.AND P3, PT, R69, R66.reuse, PT ;  /* 0x000000424500720c */ /* 0x080fe20003f66270 */
[----:B------:R-:W2:Y:S01]  /*22d0*/  @!P5 LDG.E.U16 R33, desc[UR10][R16.64+-0x80] ;  /* 0xffff800a1021d981 */ /* 0x000ea2000c1e1500 */
[-C--:B------:R-:W-:Y:S02]  /*22e0*/  ISETP.GE.AND P0, PT, R71, R66.reuse, PT ;  /* 0x000000424700720c */ /* 0x080fe40003f06270 */
[----:B------:R-:W-:-:S09]  /*22f0*/  ISETP.GE.AND P4, PT, R67, R66, PT ;  /* 0x000000424300720c */ /* 0x000fd20003f86270 */
[----:B------:R-:W3:Y:S04]  /*2300*/  @!P3 LDG.E.U16 R26, desc[UR10][R16.64] ;  /* 0x0000000a101ab981 */ /* 0x000ee8000c1e1500 */
[----:B------:R-:W4:Y:S04]  /*2310*/  @!P0 LDG.E.U16 R27, desc[UR10][R16.64+-0x40] ;  /* 0xffffc00a101b8981 */ /* 0x000f28000c1e1500 */
[----:B------:R-:W5:Y:S01]  /*2320*/  @!P4 LDG.E.U16 R29, desc[UR10][R16.64+0x40] ;  /* 0x0000400a101dc981 */ /* 0x000f62000c1e1500 */
[----:B------:R-:W-:Y:S02]  /*2330*/  HFMA2 R28, -RZ, RZ, 0, 0 ;  /* 0x00000000ff1c7431 */ /* 0x000fe400000001ff */
[----:B------:R-:W-:Y:S01]  /*2340*/  IMAD.MOV.U32 R30, RZ, RZ, RZ ;  /* 0x000000ffff1e7224 */ /* 0x000fe200078e00ff */
[----:B------:R-:W-:-:S02]  /*2350*/  ISETP.GE.AND P6, PT, R81, R66, PT ;  /* 0x000000425100720c */ /* 0x000fc40003fc6270 */
[----:B--2---:R-:W-:Y:S02]  /*2360*/  @!P5 PRMT R28, R33, 0x5410, RZ ;  /* 0x00005410211cd816 */ /* 0x004fe400000000ff */
[----:B---3--:R-:W-:Y:S01]  /*2370*/  @!P3 PRMT R30, R26, 0x5410, RZ ;  /* 0x000054101a1eb816 */ /* 0x008fe200000000ff */
[----:B------:R-:W-:Y:S01]  /*2380*/  IMAD.MOV.U32 R26, RZ, RZ, R87 ;  /* 0x000000ffff1a7224 */ /* 0x000fe200078e0057 */
[----:B----4-:R-:W-:Y:S02]  /*2390*/  @!P0 PRMT R28, R28, 0x5410, R27 ;  /* 0x000054101c1c8816 */ /* 0x010fe4000000001b */
[----:B------:R-:W-:Y:S02]  /*23a0*/  MOV R27, R80 ;  /* 0x00000050001b7202 */ /* 0x000fe40000000f00 */
[----:B-----5:R-:W-:Y:S02]  /*23b0*/  @!P4 PRMT R30, R30, 0x5410, R29 ;  /* 0x000054101e1ec816 */ /* 0x020fe4000000001d */
[----:B------:R-:W-:Y:S01]  /*23c0*/  PRMT R37, R28, 0x7632, R37 ;  /* 0x000076321c257816 */ /* 0x000fe20000000025 */
        /* <DEDUP_REMOVED lines=13> */
[----:B------:R-:W-:-:S02]  /*24a0*/  HFMA2 R34, -RZ, RZ, 0, 0 ;  /* 0x00000000ff227431 */ /* 0x000fc400000001ff */
[----:B------:R-:W-:Y:S01]  /*24b0*/  IMAD.MOV.U32 R36, RZ, RZ, RZ ;  /* 0x000000ffff247224 */ /* 0x000fe200078e00ff */
[----:B---3--:R-:W-:Y:S02]  /*24c0*/  @!P6 PRMT R34, R29, 0x5410, RZ ;  /* 0x000054101d22e816 */ /* 0x008fe400000000ff */
[----:B----4-:R-:W-:Y:S02]  /*24d0*/  @!P3 PRMT R36, R32, 0x5410, RZ ;  /* 0x000054102024b816 */ /* 0x010fe400000000ff */
[----:B-----5:R-:W-:Y:S02]  /*24e0*/  @!P0 PRMT R34, R34, 0x5410, R31 ;  /* 0x0000541022228816 */ /* 0x020fe4000000001f */
[----:B------:R-:W3:Y:S01]  /*24f0*/  LDS.64 R30, [R62] ;  /* 0x000000003e1e7984 */ /* 0x000ee20000000a00 */
[----:B--2---:R-:W-:Y:S02]  /*2500*/  @!P4 PRMT R36, R36, 0x5410, R33 ;  /* 0x000054102424c816 */ /* 0x004fe40000000021 */
[----:B0-----:R-:W-:-:S02]  /*2510*/  PRMT R37, R34, 0x7632, R37 ;  /* 0x0000763222257816 */ /* 0x001fc40000000025 */
[----:B-1----:R-:W-:Y:S01]  /*2520*/  PRMT R86, R36, 0x7632, R86 ;  /* 0x0000763224567816 */ /* 0x002fe20000000056 */
[----:B------:R-:W-:Y:S01]  /*2530*/  STS.U16 [R63+0x100], R34 ;  /* 0x000100223f007388 */ /* 0x000fe20000000400 */
[----:B------:R-:W-:-:S03]  /*2540*/  ISETP.NE.AND P0, PT, R68, RZ, PT ;  /* 0x000000ff4400720c */ /* 0x000fc60003f05270 */
[----:B------:R3:W-:Y:S04]  /*2550*/  STS.U16 [R63+0x180], R36 ;  /* 0x000180243f007388 */ /* 0x0007e80000000400 */
[----:B------:R0:W-:Y:S04]  /*2560*/  STS.U16 [R63+0x140], R37 ;  /* 0x000140253f007388 */ /* 0x0001e80000000400 */
[----:B------:R-:W-:Y:S01]  /*2570*/  STS.U16 [R63+0x1c0], R86 ;  /* 0x0001c0563f007388 */ /* 0x000fe20000000400 */
[----:B------:R-:W-:-:S03]  /*2580*/  NOP ;  /* 0x0000000000007918 */ /* 0x000fc60000000000 */
[----:B------:R-:W1:Y:S04]  /*2590*/  LDS.64 R32, [R62+0x100] ;  /* 0x000100003e207984 */ /* 0x000e680000000a00 */
[----:B------:R-:W2:Y:S01]  /*25a0*/  @P0 LDS.64 R28, [UR8] ;  /* 0x00000008ff1c0984 */ /* 0x000ea20008000a00 */
[----:B------:R-:W-:-:S04]  /*25b0*/  FMUL.FTZ R35, R35, 1.4426950216293334961 ;  /* 0x3fb8aa3b23237820 */ /* 0x000fc80000410000 */
[C---:B------:R-:W-:Y:S01]  /*25c0*/  FMUL.FTZ R96, R35.reuse, R60 ;  /* 0x0000003c23607220 */ /* 0x040fe20000410000 */
[C---:B------:R-:W-:Y:S01]  /*25d0*/  FMUL.FTZ R98, R35.reuse, R58 ;  /* 0x0000003a23627220 */ /* 0x040fe20000410000 */
[----:B------:R-:W-:Y:S01]  /*25e0*/  FMUL.FTZ R92, R35, R61 ;  /* 0x0000003d235c7220 */ /* 0x000fe20000410000 */
[C---:B---3--:R-:W-:Y:S01]  /*25f0*/  PRMT R36, R30.reuse, 0x7632, R36 ;  /* 0x000076321e247816 */ /* 0x048fe20000000024 */
[----:B0-----:R-:W-:Y:S01]  /*2600*/  IMAD.U32 R37, R30, 0x10000, RZ ;  /* 0x000100001e257824 */ /* 0x001fe200078e00ff */
[C---:B------:R-:W-:Y:S02]  /*2610*/  PRMT R30, R31.reuse, 0x7632, R30 ;  /* 0x000076321f1e7816 */ /* 0x040fe4000000001e */
[----:B------:R-:W-:Y:S01]  /*2620*/  SHF.L.U32 R31, R31, 0x10, RZ ;  /* 0x000000101f1f7819 */ /* 0x000fe200000006ff */
[----:B------:R-:W-:Y:S01]  /*2630*/  FMUL.FTZ R88, R35, R59 ;  /* 0x0000003b23587220 */ /* 0x000fe20000410000 */
[----:B------:R-:W0:Y:S01]  /*2640*/  MUFU.EX2 R96, R96 ;  /* 0x0000006000607308 */ /* 0x000e220000000800 */
[----:B------:R-:W-:-:S02]  /*2650*/  ISETP.GE.U32.AND P6, PT, R75, R66, PT ;  /* 0x000000424b00720c */ /* 0x000fc40003fc6070 */
[----:B------:R-:W-:Y:S01]  /*2660*/  FMUL.FTZ R31, R78, R31 ;  /* 0x0000001f4e1f7220 */ /* 0x000fe20000410000 */
[----:B------:R1:W3:Y:S04]  /*2670*/  MUFU.EX2 R94, R88 ;  /* 0x00000058005e7308 */ /* 0x0002e80000000800 */
[----:B------:R-:W4:Y:S01]  /*2680*/  MUFU.EX2 R98, R98 ;  /* 0x0000006200627308 */ /* 0x000f220000000800 */
[----:B------:R-:W-:-:S03]  /*2690*/  FSEL R34, R31, RZ, !P6 ;  /* 0x000000ff1f227208 */ /* 0x000fc60007000000 */
[----:B------:R-:W5:Y:S01]  /*26a0*/  MUFU.EX2 R92, R92 ;  /* 0x0000005c005c7308 */ /* 0x000f620000000800 */
[----:B------:R-:W-:Y:S01]  /*26b0*/  SHF.L.U32 R31, R36, 0x10, RZ ;  /* 0x00000010241f7819 */ /* 0x000fe200000006ff */
[----:B------:R-:W-:Y:S01]  /*26c0*/  FMUL.FTZ R99, R74, R37 ;  /* 0x000000254a637220 */ /* 0x000fe20000410000 */
[-C--:B------:R-:W-:Y:S02]  /*26d0*/  ISETP.GE.U32.AND P4, PT, R77, R66.reuse, PT ;  /* 0x000000424d00720c */ /* 0x080fe40003f86070 */
[C---:B-1----:R-:W-:Y:S01]  /*26e0*/  PRMT R88, R33.reuse, 0x7632, R88 ;  /* 0x0000763221587816 */ /* 0x042fe20000000058 */
[----:B------:R-:W-:Y:S02]  /*26f0*/  IMAD.U32 R97, R33, 0x10000, RZ ;  /* 0x0001000021617824 */ /* 0x000fe400078e00ff */
[----:B------:R-:W-:Y:S01]  /*2700*/  IMAD.U32 R33, R30, 0x10000, RZ ;  /* 0x000100001e217824 */ /* 0x000fe200078e00ff */
[----:B------:R-:W-:Y:S01]  /*2710*/  PRMT R86, R32, 0x7632, R86 ;  /* 0x0000763220567816 */ /* 0x000fe20000000056 */
[----:B------:R-:W-:Y:S01]  /*2720*/  FMUL.FTZ R31, R76, R31 ;  /* 0x0000001f4c1f7220 */ /* 0x000fe20000410000 */
[----:B0-----:R-:W-:Y:S01]  /*2730*/  FSEL R35, R96, 1, !P6 ;  /* 0x3f80000060237808 */ /* 0x001fe20007000000 */
[----:B------:R-:W-:Y:S01]  /*2740*/  FMUL.FTZ R33, R84, R33 ;  /* 0x0000002154217220 */ /* 0x000fe20000410000 */
[----:B------:R-:W-:-:S02]  /*2750*/  ISETP.GE.U32.AND P3, PT, R73, R66, PT ;  /* 0x000000424900720c */ /* 0x000fc40003f66070 */
[----:B------:R-:W-:Y:S01]  /*2760*/  ISETP.GE.U32.AND P6, PT, R38, R66, PT ;  /* 0x000000422600720c */ /* 0x000fe20003fc6070 */
[----:B------:R-:W-:Y:S01]  /*2770*/  IMAD.U32 R95, R32, 0x10000, RZ ;  /* 0x00010000205f7824 */ /* 0x000fe200078e00ff */
[----:B---3--:R-:W-:Y:S01]  /*2780*/  FSEL R36, R94, 1, !P4 ;  /* 0x3f8000005e247808 */ /* 0x008fe20006000000 */
[----:B------:R-:W-:Y:S01]  /*2790*/  IMAD.U32 R86, R86, 0x10000, RZ ;  /* 0x0001000056567824 */ /* 0x000fe200078e00ff */
[----:B----4-:R-:W-:Y:S02]  /*27a0*/  FSEL R37, R98, 1, !P3 ;  /* 0x3f80000062257808 */ /* 0x010fe40005800000 */
[----:B------:R-:W-:Y:S02]  /*27b0*/  FSEL R99, R99, RZ, !P6 ;  /* 0x000000ff63637208 */ /* 0x000fe40007000000 */
[----:B-----5:R-:W-:Y:S02]  /*27c0*/  FSEL R92, R92, 1, !P6 ;  /* 0x3f8000005c5c7808 */ /* 0x020fe40007000000 */
[----:B------:R-:W-:-:S02]  /*27d0*/  FSEL R101, R31, RZ, !P4 ;  /* 0x000000ff1f657208 */ /* 0x000fc40006000000 */
[----:B------:R-:W-:Y:S02]  /*27e0*/  FSEL R94, R33, RZ, !P3 ;  /* 0x000000ff215e7208 */ /* 0x000fe40005800000 */
[----:B------:R-:W-:Y:S01]  /*27f0*/  SHF.L.U32 R88, R88, 0x10, RZ ;  /* 0x0000001058587819 */ /* 0x000fe200000006ff */
[----:B--2---:R-:W-:Y:S06]  /*2800*/  @P0 BRA `(.L_x_5782) ;  /* 0x0000000000380947 */ /* 0x004fec0003800000 */
[----:B------:R-:W0:Y:S02]  /*2810*/  LDC.U8 R28, c[0x0][0x3a9] ;  /* 0x0000ea40ff1c7b82 */ /* 0x000e240000000000 */
        /* <DEDUP_REMOVED lines=8> */
.L_x_5783:
[----:B------:R-:W-:Y:S01]  /*28a0*/  MOV R29, RZ ;  /* 0x000000ff001d7202 */ /* 0x000fe20000000f00 */
[----:B------:R-:W-:Y:S06]  /*28b0*/  @!P2 BRA `(.L_x_5782) ;  /* 0x00000000000ca947 */ /* 0x000fec0003800000 */
[----:B------:R-:W-:-:S05]  /*28c0*/  IADD3 R30, P0, PT, R48, R89, RZ ;  /* 0x00000059301e7210 */ /* 0x000fca0007f1e0ff */
[----:B------:R-:W-:-:S05]  /*28d0*/  IMAD.X R31, R47, 0x1, R82, P0 ;  /* 0x000000012f1f7824 */ /* 0x000fca00000e0652 */
[----:B------:R1:W5:Y:S03]  /*28e0*/  LDG.E R29, desc[UR10][R30.64] ;  /* 0x0000000a1e1d7981 */ /* 0x000366000c1e1900 */
.L_x_5782:
        /* <DEDUP_REMOVED lines=82> */
.L_x_5786:
[----:B------:R-:W-:-:S04]  /*2e10*/  ISETP.NE.AND P0, PT, R68, R57, PT ;  /* 0x000000394400720c */ /* 0x000fc80003f05270 */
[----:B------:R-:W-:-:S13]  /*2e20*/  ISETP.NE.OR P0, PT, R30, RZ, P0 ;  /* 0x000000ff1e00720c */ /* 0x000fda0000705670 */
[----:B------:R-:W-:-:S05]  /*2e30*/  @!P0 IADD3 R30, P3, PT, R48, R89, RZ ;  /* 0x00000059301e8210 */ /* 0x000fca0007f7e0ff */
[----:B------:R-:W-:-:S05]  /*2e40*/  @!P0 IMAD.X R31, R47, 0x1, R82, P3 ;  /* 0x000000012f1f8824 */ /* 0x000fca00018e0652 */
[----:B------:R0:W-:Y:S03]  /*2e50*/  @!P0 STG.E desc[UR10][R30.64], R29 ;  /* 0x0000001d1e008986 */ /* 0x0001e6000c10190a */
.L_x_5785:
[----:B------:R-:W-:Y:S05]  /*2e60*/  BSYNC.RECONVERGENT B0 ;  /* 0x0000000000007941 */ /* 0x000fea0003800200 */
.L_x_5784:
[----:B------:R-:W-:Y:S01]  /*2e70*/  UIADD3 UR4, UP0, UPT, UR4, UR12, URZ ;  /* 0x0000000c04047290 */ /* 0x000fe2000ff1e0ff */
[----:B------:R-:W-:Y:S01]  /*2e80*/  LEA R87, P0, R18, R87, 0x2 ;  /* 0x0000005712577211 */ /* 0x000fe200078010ff */
[----:B------:R-:W-:Y:S01]  /*2e90*/  UIADD3 UR7, UPT, UPT, UR7, 0x1, URZ ;  /* 0x0000000107077890 */ /* 0x000fe2000fffe0ff */
[----:B0-----:R-:W-:Y:S01]  /*2ea0*/  LEA R31, P6, R24, R26, 0x1 ;  /* 0x0000001a181f7211 */ /* 0x001fe200078c08ff */
        /* <DEDUP_REMOVED lines=9> */
[----:B-1----:R-:W-:Y:S01]  /*2f40*/  IMAD.X R32, R27, 0x1, R25, P6 ;  /* 0x000000011b207824 */ /* 0x002fe200030e0619 */
[----:B------:R-:W-:Y:S01]  /*2f50*/  IADD3.X R82, PT, PT, R82, R23, RZ, P4, !PT ;  /* 0x0000001752527210 */ /* 0x000fe200027fe4ff */
[----:B------:R-:W-:Y:S01]  /*2f60*/  IMAD.X R80, R80, 0x1, R19, P0 ;  /* 0x0000000150507824 */ /* 0x000fe200000e0613 */
[----:B------:R-:W-:Y:S01]  /*2f70*/  UIADD3 UR8, UPT, UPT, UR8, 0x8, URZ ;  /* 0x0000000808087890 */ /* 0x000fe2000fffe0ff */
[----:B------:R-:W-:Y:S11]  /*2f80*/  BRA.U UP0, `(.L_x_5787) ;  /* 0xfffffff100cc7547 */ /* 0x000ff6000b83ffff */
.L_x_5781:
[----:B------:R-:W-:Y:S01]  /*2f90*/  BAR.SYNC.DEFER_BLOCKING 0x0 ;  /* 0x0000000000007b1d */ /* 0x000fe20000010000 */
[----:B------:R-:W-:Y:S02]  /*2fa0*/  ISETP.NE.AND P0, PT, R40, RZ, PT ;  /* 0x000000ff2800720c */ /* 0x000fe40003f05270 */
[----:B------:R-:W-:Y:S02]  /*2fb0*/  F2FP.BF16.F32.PACK_AB R84, R83, R70 ;  /* 0x000000465354723e */ /* 0x000fe400000010ff */
[----:B------:R-:W-:Y:S01]  /*2fc0*/  F2FP.BF16.F32.PACK_AB R85, R85, R72 ;  /* 0x000000485555723e */ /* 0x000fe200000010ff */
[----:B------:R-:W0:Y:S01]  /*2fd0*/  LDCU.64 UR4, c[0x0][0x4a8] ;  /* 0x00009500ff0477ac */ /* 0x000e220008000a00 */
[----:B------:R-:W-:Y:S02]  /*2fe0*/  IADD3 R68, PT, PT, R68, 0x1, RZ ;  /* 0x0000000144447810 */ /* 0x000fe40007ffe0ff */
[----:B------:R-:W-:Y:S01]  /*2ff0*/  IADD3 R41, PT, PT, R66, R41, RZ ;  /* 0x0000002942297210 */ /* 0x000fe20007ffe0ff */
        /* <DEDUP_REMOVED lines=25> */
[----:B0-----:R-:W-:-:S02]  /*3190*/  IMAD.MOV.U32 R14, RZ, RZ, R50 ;  /* 0x000000ffff0e7224 */ /* 0x001fc400078e0032 */
[----:B------:R-:W-:Y:S02]  /*31a0*/  IMAD.MOV.U32 R15, RZ, RZ, R49 ;  /* 0x000000ffff0f7224 */ /* 0x000fe400078e0031 */
[----:B------:R-:W-:-:S04]  /*31b0*/  IMAD.WIDE.U32 R50, R66, 0x2, R12 ;  /* 0x0000000242327825 */ /* 0x000fc800078e000c */
[----:B------:R-:W-:-:S04]  /*31c0*/  IMAD.WIDE.U32 R12, R66, 0x2, R14 ;  /* 0x00000002420c7825 */ /* 0x000fc800078e000e */
[----:B------:R-:W-:Y:S01]  /*31d0*/  IMAD.MOV.U32 R52, RZ, RZ, R50 ;  /* 0x000000ffff347224 */ /* 0x000fe200078e0032 */
[----:B------:R-:W-:Y:S01]  /*31e0*/  MOV R50, R12 ;  /* 0x0000000c00327202 */ /* 0x000fe20000000f00 */
[----:B------:R-:W-:Y:S01]  /*31f0*/  IMAD.MOV.U32 R49, RZ, RZ, R13 ;  /* 0x000000ffff317224 */ /* 0x000fe200078e000d */
[----:B------:R-:W-:Y:S06]  /*3200*/  @P0 BRA `(.L_x_5788) ;  /* 0xffffffdc00980947 */ /* 0x000fec000383ffff */
[----:B------:R-:W-:Y:S05]  /*3210*/  EXIT ;  /* 0x000000000000794d */ /* 0x000fea0003800000 */
.L_x_5789:
        /* <DEDUP_REMOVED lines=14> */
.L_x_8076:


//--------------------- .text._Z25selective_scan_fwd_kernelI32Selective_Scan_fwd_kernel_traitsILi32ELi4ELi1ELb0ELb1ELb1ELb0ELb1EN3c108BFloat16EffEEv13SSMParamsBase --------------------------
	.section	.text._Z25selective_scan_fwd_kernelI32Selective_Scan_fwd_kernel_traitsILi32ELi4ELi1ELb0ELb1ELb1ELb0ELb1EN3c108BFloat16EffEEv13SSMParamsBase,"ax",@progbits
	.align	128
        .global         _Z25selective_scan_fwd_kernelI32Selective_Scan_fwd_kernel_traitsILi32ELi4ELi1ELb0ELb1ELb1ELb0ELb1EN3c108BFloat16EffEEv13SSMParamsBase
        .type           _Z25selective_scan_fwd_kernelI32Selective_Scan_fwd_kernel_traitsILi32ELi4ELi1ELb0ELb1ELb1ELb0ELb1EN3c108BFloat16EffEEv13SSMParamsBase,@function
        .size           _Z25selective_scan_fwd_kernelI32Selective_Scan_fwd_kernel_traitsILi32ELi4ELi1ELb0ELb1ELb1ELb0ELb1EN3c108BFloat16EffEEv13SSMParamsBase,(.L_x_8077 - _Z25selective_scan_fwd_kernelI32Selective_Scan_fwd_kernel_traitsILi32ELi4ELi1ELb0ELb1ELb1ELb0ELb1EN3c108BFloat16EffEEv13SSMParamsBase)
        .other          _Z25selective_scan_fwd_kernelI32Selective_Scan_fwd_kernel_traitsILi32ELi4ELi1ELb0ELb1ELb1ELb0ELb1EN3c108BFloat16EffEEv13SSMParamsBase,@"STO_CUDA_ENTRY STV_DEFAULT"
_Z25selective_scan_fwd_kernelI32Selective_Scan_fwd_kernel_traitsILi32ELi4ELi1ELb0ELb1ELb1ELb0ELb1EN3c108BFloat16EffEEv13SSMParamsBase:
.text._Z25selective_scan_fwd_kernelI32Selective_Scan_fwd_kernel_traitsILi32ELi4ELi1ELb0ELb1ELb1ELb0ELb1EN3c108BFloat16EffEEv13SSMParamsBase:
        /* <DEDUP_REMOVED lines=42> */
.L_x_5790:
        /* <DEDUP_REMOVED lines=29> */
[----:B------:R-:W-:-:S04]  /*0470*/  IMAD.MOV R5, RZ, RZ, -R10 ;  /* 0x000000ffff057224 */ /* 0x000fc800078e0a0a */
[C---:B------:R-:W-:Y:S01]  /*0480*/  IMAD R8, R11.reuse, R5, R16 ;  /* 0x000000050b087224 */ /* 0x040fe200078e0210 */
[----:B------:R-:W-:Y:S02]  /*0490*/  SHF.R.S32.HI R5, RZ, 0x1f, R4 ;  /* 0x0000001fff057819 */ /* 0x000fe40000011404 */
[----:B------:R-:W-:Y:S02]  /*04a0*/  LOP3.LUT R16, R0, R13, RZ, 0x3c, !PT ;  /* 0x0000000d00107212 */ /* 0x000fe400078e3cff */
[----:B------:R-:W-:Y:S02]  /*04b0*/  ISETP.GT.U32.AND P5, PT, R11, R8, PT ;  /* 0x000000080b00720c */ /* 0x000fe40003fa4070 */
[----:B------:R-:W-:-:S11]  /*04c0*/  ISETP.GE.AND P3, PT, R16, RZ, PT ;  /* 0x000000ff1000720c */ /* 0x000fd60003f66270 */
[----:B------:R-:W-:Y:S01]  /*04d0*/  @!P5 IMAD.IADD R8, R8, 0x1, -R11 ;  /* 0x000000010808d824 */ /* 0x000fe200078e0a0b */
[----:B------:R-:W-:Y:S02]  /*04e0*/  @!P5 IADD3 R10, PT, PT, R10, 0x1, RZ ;  /* 0x000000010a0ad810 */ /* 0x000fe40007ffe0ff */
[----:B------:R-:W-:Y:S02]  /*04f0*/  ISETP.NE.AND P5, PT, R13, RZ, PT ;  /* 0x000000ff0d00720c */ /* 0x000fe40003fa5270 */
[----:B------:R-:W-:Y:S01]  /*0500*/  ISETP.GE.U32.AND P4, PT, R8, R11, PT ;  /* 0x0000000b0800720c */ /* 0x000fe20003f86070 */
[----:B---3--:R-:W-:-:S04]  /*0510*/  IMAD R8, R5, R14, RZ ;  /* 0x0000000e05087224 */ /* 0x008fc800078e02ff */
[C---:B------:R-:W-:Y:S02]  /*0520*/  IMAD R11, R4.reuse, R15, R8 ;  /* 0x0000000f040b7224 */ /* 0x040fe400078e0208 */
[----:B------:R-:W-:Y:S02]  /*0530*/  IMAD.WIDE.U32 R8, R4, R14, RZ ;  /* 0x0000000e04087225 */ /* 0x000fe400078e00ff */
[----:B------:R-:W3:Y:S02]  /*0540*/  LDC.64 R14, c[0x0][0x3e0] ;  /* 0x0000f800ff0e7b82 */ /* 0x000ee40000000a00 */
[----:B------:R-:W-:Y:S02]  /*0550*/  IMAD.IADD R9, R9, 0x1, R11 ;  /* 0x0000000109097824 */ /* 0x000fe400078e020b */
        /* <DEDUP_REMOVED lines=13> */
[----:B---3--:R-:W-:Y:S02]  /*0630*/  IMAD R9, R5, R14, RZ ;  /* 0x0000000e05097224 */ /* 0x008fe400078e02ff */
[----:B------:R-:W-:Y:S01]  /*0640*/  IMAD.IADD R11, R11, 0x1, R21 ;  /* 0x000000010b0b7824 */ /* 0x000fe200078e0215 */
[----:B------:R-:W-:Y:S01]  /*0650*/  SHF.R.S32.HI R21, RZ, 0x1f, R19 ;  /* 0x0000001fff157819 */ /* 0x000fe20000011413 */
[----:B------:R-:W-:Y:S01]  /*0660*/  IMAD.WIDE.U32 R12, R4, R22, RZ ;  /* 0x00000016040c7225 */ /* 0x000fe200078e00ff */
[----:B------:R-:W-:-:S03]  /*0670*/  LEA.HI.X R55, R8, R57, R55, 0x1, P3 ;  /* 0x0000003908377211 */ /* 0x000fc600018f0c37 */
[C---:B------:R-:W-:Y:S02]  /*0680*/  IMAD R9, R4.reuse, R15, R9 ;  /* 0x0000000f04097224 */ /* 0x040fe400078e0209 */
[----:B------:R-:W-:-:S04]  /*0690*/  IMAD.WIDE.U32 R14, R4, R14, RZ ;  /* 0x0000000e040e7225 */ /* 0x000fc800078e00ff */
[----:B------:R-:W-:Y:S01]  /*06a0*/  IMAD.IADD R13, R13, 0x1, R23 ;  /* 0x000000010d0d7824 */ /* 0x000fe200078e0217 */
[----:B-----5:R-:W-:Y:S01]  /*06b0*/  ISETP.NE.AND P5, PT, R20, RZ, PT ;  /* 0x000000ff1400720c */ /* 0x020fe20003fa5270 */
[----:B------:R-:W-:Y:S02]  /*06c0*/  IMAD.IADD R15, R15, 0x1, R9 ;  /* 0x000000010f0f7824 */ /* 0x000fe400078e0209 */
[C---:B------:R-:W-:Y:S02]  /*06d0*/  IMAD R16, R21.reuse, R50, RZ ;  /* 0x0000003215107224 */ /* 0x040fe400078e02ff */
[----:B------:R-:W-:Y:S02]  /*06e0*/  IMAD R18, R21, R48, RZ ;  /* 0x0000003015127224 */ /* 0x000fe400078e02ff */
[----:B------:R-:W-:-:S04]  /*06f0*/  IMAD.WIDE.U32 R8, R0, R52, R10 ;  /* 0x0000003400087225 */ /* 0x000fc800078e000a */
[----:B------:R-:W-:Y:S01]  /*0700*/  IMAD.WIDE.U32 R10, R19, R50, R12 ;  /* 0x00000032130a7225 */ /* 0x000fe200078e000c */
[----:B------:R-:W-:-:S03]  /*0710*/  LEA R54, P3, R8, R24, 0x1 ;  /* 0x0000001808367211 */ /* 0x000fc600078608ff */
[C---:B------:R-:W-:Y:S01]  /*0720*/  IMAD R51, R19.reuse, R51, R16 ;  /* 0x0000003313337224 */ /* 0x040fe200078e0210 */
[----:B----4-:R-:W-:Y:S01]  /*0730*/  LEA R52, P4, R10, R26, 0x1 ;  /* 0x0000001a0a347211 */ /* 0x010fe200078808ff */
[----:B------:R-:W-:-:S03]  /*0740*/  IMAD.WIDE.U32 R12, R19, R48, R14 ;  /* 0x00000030130c7225 */ /* 0x000fc600078e000e */
[----:B------:R-:W-:Y:S01]  /*0750*/  IADD3 R51, PT, PT, R11, R51, RZ ;  /* 0x000000330b337210 */ /* 0x000fe20007ffe0ff */
[----:B------:R-:W-:Y:S01]  /*0760*/  IMAD R49, R19, R49, R18 ;  /* 0x0000003113317224 */ /* 0x000fe200078e0212 */
[----:B--2---:R-:W-:Y:S01]  /*0770*/  LEA R50, P6, R12, R28, 0x1 ;  /* 0x0000001c0c327211 */ /* 0x004fe200078c08ff */
[----:B------:R-:W-:Y:S01]  /*0780*/  IMAD R53, R0, R53, R9 ;  /* 0x0000003500357224 */ /* 0x000fe200078e0209 */
[----:B------:R-:W-:Y:S01]  /*0790*/  LEA.HI.X R51, R10, R27, R51, 0x1, P4 ;  /* 0x0000001b0a337211 */ /* 0x000fe200020f0c33 */
[----:B------:R-:W-:Y:S02]  /*07a0*/  IMAD.IADD R49, R13, 0x1, R49 ;  /* 0x000000010d317824 */ /* 0x000fe400078e0231 */
[----:B------:R-:W-:Y:S01]  /*07b0*/  IMAD.IADD R48, R17, 0x1, -R4 ;  /* 0x0000000111307824 */ /* 0x000fe200078e0a04 */
        /* <DEDUP_REMOVED lines=10> */
.L_x_5791:
        /* <DEDUP_REMOVED lines=11> */
.L_x_5792:
        /* <DEDUP_REMOVED lines=69> */
.L_x_5793:
        /* <DEDUP_REMOVED lines=29> */
.L_x_5794:
[----:B------:R-:W-:-:S13]  /*0f30*/  ISETP.GE.AND P0, PT, R41, 0x1, PT ;  /* 0x000000012900780c */ /* 0x000fda0003f06270 */
[----:B------:R-:W-:Y:S05]  /*0f40*/  @!P0 EXIT ;  /* 0x000000000000894d */ /* 0x000fea0003800000 */
[----:B------:R-:W0:Y:S01]  /*0f50*/  S2R R39, SR_TID.X ;  /* 0x0000000000277919 */ /* 0x000e220000002100 */
[----:B------:R-:W1:Y:S01]  /*0f60*/  LDCU.128 UR4, c[0x0][0x430] ;  /* 0x00008600ff0477ac */ /* 0x000e620008000c00 */
[----:B------:R-:W2:Y:S01]  /*0f70*/  LDC.64 R14, c[0x0][0x4e8] ;  /* 0x00013a00ff0e7b82 */ /* 0x000ea20000000a00 */
[----:B------:R-:W-:Y:S02]  /*0f80*/  HFMA2 R71, -RZ, RZ, 0, 0 ;  /* 0x00000000ff477431 */ /* 0x000fe400000001ff */
[----:B------:R-:W-:Y:S01]  /*0f90*/  VIADD R58, R41, 0xffffffff ;  /* 0xffffffff293a7836 */ /* 0x000fe20000000000 */
[----:B------:R-:W3:Y:S01]  /*0fa0*/  LDCU.64 UR8, c[0x0][0x3b0] ;  /* 0x00007600ff0877ac */ /* 0x000ee20008000a00 */
[----:B------:R-:W-:-:S03]  /*0fb0*/  IMAD.MOV.U32 R73, RZ, RZ, RZ ;  /* 0x000000ffff497224 */ /* 0x000fc600078e00ff */
[----:B------:R-:W4:Y:S01]  /*0fc0*/  LDC.64 R16, c[0x0][0x470] ;  /* 0x00011c00ff107b82 */ /* 0x000f220000000a00 */
[----:B-1----:R-:W-:-:S04]  /*0fd0*/  IMAD.WIDE.U32 R6, R0, UR6, RZ ;  /* 0x0000000600067c25 */ /* 0x002fc8000f8e00ff */
[----:B---3--:R-:W-:Y:S01]  /*0fe0*/  IMAD.WIDE.U32 R12, R0, UR8, RZ ;  /* 0x00000008000c7c25 */ /* 0x008fe2000f8e00ff */
[----:B------:R-:W-:Y:S02]  /*0ff0*/  MOV R10, R6 ;  /* 0x00000006000a7202 */ /* 0x000fe40000000f00 */
[----:B--2---:R-:W-:Y:S01]  /*1000*/  LEA R6, P0, R2, R14, 0x2 ;  /* 0x0000000e02067211 */ /* 0x004fe200078010ff */
[----:B------:R-:W-:Y:S02]  /*1010*/  IMAD R5, R5, UR4, RZ ;  /* 0x0000000405057c24 */ /* 0x000fe4000f8e02ff */
[----:B------:R-:W-:Y:S01]  /*1020*/  IMAD R11, R0, UR7, R7 ;  /* 0x00000007000b7c24 */ /* 0x000fe2000f8e0207 */
[----:B------:R-:W-:Y:S01]  /*1030*/  LEA.HI.X R7, R2, R15, RZ, 0x2, P0 ;  /* 0x0000000f02077211 */ /* 0x000fe200000f14ff */
[----:B------:R-:W-:Y:S02]  /*1040*/  IMAD R57, R0, UR9, R13 ;  /* 0x0000000900397c24 */ /* 0x000fe4000f8e020d */
[----:B0-----:R-:W-:Y:S01]  /*1050*/  IMAD.SHL.U32 R38, R39, 0x4, RZ ;  /* 0x0000000427267824 */ /* 0x001fe200078e00ff */
[----:B----4-:R-:W-:Y:S01]  /*1060*/  LEA R0, P3, R12, R16, 0x2 ;  /* 0x000000100c007211 */ /* 0x010fe200078610ff */
[----:B------:R-:W-:-:S02]  /*1070*/  IMAD R13, R4, UR5, R5 ;  /* 0x00000005040d7c24 */ /* 0x000fc4000f8e0205 */
[----:B------:R-:W-:Y:S01]  /*1080*/  IMAD.WIDE.U32 R4, R4, UR4, R10 ;  /* 0x0000000404047c25 */ /* 0x000fe2000f8e000a */
[----:B------:R-:W-:Y:S02]  /*1090*/  LOP3.LUT R80, R38, 0xf80, RZ, 0xc0, !PT ;  /* 0x00000f8026507812 */ /* 0x000fe400078ec0ff */
[----:B------:R-:W-:Y:S01]  /*10a0*/  LEA.HI.X R57, R12, R17, R57, 0x2, P3 ;  /* 0x000000110c397211 */ /* 0x000fe200018f1439 */
[----:B------:R-:W-:Y:S01]  /*10b0*/  IMAD.WIDE R2, R3, 0x4, RZ ;  /* 0x0000000403027825 */ /* 0x000fe200078e02ff */
[----:B------:R-:W-:Y:S02]  /*10c0*/  LOP3.LUT R80, R80, 0x1f, R39, 0xf8, !PT ;  /* 0x0000001f50507812 */ /* 0x000fe400078ef827 */
[----:B------:R-:W-:Y:S01]  /*10d0*/  IADD3 R66, PT, PT, R5, R13, RZ ;  /* 0x0000000d05427210 */ /* 0x000fe20007ffe0ff */
[----:B------:R-:W-:Y:S01]  /*10e0*/  VIADD R78, R38, 0x1 ;  /* 0x00000001264e7836 */ /* 0x000fe20000000000 */
[C---:B------:R-:W-:Y:S01]  /*10f0*/  LOP3.LUT R72, R80.reuse, 0x20, RZ, 0xfc, !PT ;  /* 0x0000002050487812 */ /* 0x040fe200078efcff */
[C---:B------:R-:W-:Y:S01]  /*1100*/  IMAD.WIDE.U32 R10, R80.reuse, 0x2, RZ ;  /* 0x00000002500a7825 */ /* 0x040fe200078e00ff */
[----:B------:R-:W-:-:S02]  /*1110*/  LOP3.LUT R70, R80, 0x40, RZ, 0xfc, !PT ;  /* 0x0000004050467812 */ /* 0x000fc400078efcff */
[----:B------:R-:W-:Y:S01]  /*1120*/  LOP3.LUT R68, R80, 0x60, RZ, 0xfc, !PT ;  /* 0x0000006050447812 */ /* 0x000fe200078efcff */
[----:B------:R-:W-:Y:S01]  /*1130*/  VIADD R76, R38, 0x2 ;  /* 0x00000002264c7836 */ /* 0x000fe20000000000 */
[----:B------:R-:W-:Y:S01]  /*1140*/  LOP3.LUT R69, R10, 0x80, RZ, 0xfc, !PT ;  /* 0x000000800a457812 */ /* 0x000fe200078efcff */
[----:B------:R-:W-:-:S07]  /*1150*/  VIADD R74, R38, 0x3 ;  /* 0x00000003264a7836 */ /* 0x000fce0000000000 */
.L_x_5810:
        /* <DEDUP_REMOVED lines=60> */
[----:B------:R-:W-:Y:S01]  /*1520*/  PRMT R16, R18, 0x7632, R16 ;  /* 0x0000763212107816 */ /* 0x000fe20000000010 */
[C---:B------:R-:W-:Y:S01]  /*1530*/  IMAD.U32 R61, R19.reuse, 0x10000, RZ ;  /* 0x00010000133d7824 */ /* 0x040fe200078e00ff */
[----:B------:R-:W-:Y:S01]  /*1540*/  PRMT R14, R19, 0x7632, R14 ;  /* 0x00007632130e7816 */ /* 0x000fe2000000000e */
[--C-:B------:R-:W-:Y:S01]  /*1550*/  FADD.FTZ R62, R17, R44.reuse ;  /* 0x0000002c113e7221 */ /* 0x100fe20000010000 */
[----:B------:R-:W-:Y:S01]  /*1560*/  SHF.L.U32 R15, R16, 0x10, RZ ;  /* 0x00000010100f7819 */ /* 0x000fe200000006ff */
[--C-:B------:R-:W-:Y:S02]  /*1570*/  FADD.FTZ R61, R61, R44.reuse ;  /* 0x0000002c3d3d7221 */ /* 0x100fe40000010000 */
[----:B------:R-:W-:Y:S01]  /*1580*/  IMAD.U32 R59, R14, 0x10000, RZ ;  /* 0x000100000e3b7824 */ /* 0x000fe200078e00ff */
[----:B------:R-:W-:Y:S01]  /*1590*/  FSETP.GTU.FTZ.AND P0, PT, R62, 20, PT ;  /* 0x41a000003e00780b */ /* 0x000fe20003f1c000 */
[--C-:B------:R-:W-:Y:S01]  /*15a0*/  FADD.FTZ R60, R15, R44.reuse ;  /* 0x0000002c0f3c7221 */ /* 0x100fe20000010000 */
[----:B------:R-:W-:Y:S01]  /*15b0*/  FSETP.GTU.FTZ.AND P3, PT, R61, 20, PT ;  /* 0x41a000003d00780b */ /* 0x000fe20003f7c000 */
[----:B------:R-:W-:Y:S01]  /*15c0*/  FADD.FTZ R59, R59, R44 ;  /* 0x0000002c3b3b7221 */ /* 0x000fe20000010000 */
[----:B0-----:R-:W-:-:S02]  /*15d0*/  ISETP.EQ.OR P4, PT, RZ, UR4, P0 ;  /* 0x00000004ff007c0c */ /* 0x001fc40008782670 */
[----:B------:R-:W-:-:S11]  /*15e0*/  FSETP.GTU.FTZ.AND P0, PT, R60, 20, PT ;  /* 0x41a000003c00780b */ /* 0x000fd60003f1c000 */
        /* <DEDUP_REMOVED lines=31> */
.L_x_5796:
[----:B------:R-:W-:Y:S05]  /*17e0*/  BSYNC.RECONVERGENT B0 ;  /* 0x0000000000007941 */ /* 0x000fea0003800200 */
.L_x_5795:
        /* <DEDUP_REMOVED lines=36> */
.L_x_5798:
[----:B------:R-:W-:Y:S05]  /*1a30*/  BSYNC.RECONVERGENT B0 ;  /* 0x0000000000007941 */ /* 0x000fea0003800200 */
.L_x_5797:
        /* <DEDUP_REMOVED lines=32> */
.L_x_5800:
[----:B------:R-:W-:Y:S05]  /*1c40*/  BSYNC.RECONVERGENT B0 ;  /* 0x0000000000007941 */ /* 0x000fea0003800200 */
.L_x_5799:
        /* <DEDUP_REMOVED lines=32> */
.L_x_5802:
[----:B------:R-:W-:Y:S05]  /*1e50*/  BSYNC.RECONVERGENT B0 ;  /* 0x0000000000007941 */ /* 0x000fea0003800200 */
.L_x_5801:
[----:B------:R-:W0:Y:S01]  /*1e60*/  LDCU UR7, c[0x0][0x38c] ;  /* 0x00007180ff0777ac */ /* 0x000e220008000800 */
[----:B------:R-:W-:Y:S01]  /*1e70*/  IMAD.MOV.U32 R14, RZ, RZ, R56 ;  /* 0x000000ffff0e7224 */ /* 0x000fe200078e0038 */
[----:B------:R-:W-:Y:S01]  /*1e80*/  MOV R16, R54 ;  /* 0x0000003600107202 */ /* 0x000fe20000000f00 */
[----:B------:R-:W-:Y:S02]  /*1e90*/  IMAD.MOV.U32 R15, RZ, RZ, R55 ;  /* 0x000000ffff0f7224 */ /* 0x000fe400078e0037 */
[----:B------:R-:W-:Y:S02]  /*1ea0*/  IMAD.MOV.U32 R17, RZ, RZ, R53 ;  /* 0x000000ffff117224 */ /* 0x000fe400078e0035 */
[----:B------:R-:W-:-:S04]  /*1eb0*/  IMAD.WIDE.U32 R54, R67, 0x2, R14 ;  /* 0x0000000243367825 */ /* 0x000fc800078e000e */
[----:B------:R-:W-:-:S04]  /*1ec0*/  IMAD.WIDE.U32 R14, R67, 0x2, R16 ;  /* 0x00000002430e7825 */ /* 0x000fc800078e0010 */
[----:B------:R-:W-:Y:S01]  /*1ed0*/  IMAD.MOV.U32 R56, RZ, RZ, R54 ;  /* 0x000000ffff387224 */ /* 0x000fe200078e0036 */
[----:B------:R-:W-:Y:S01]  /*1ee0*/  MOV R53, R15 ;  /* 0x0000000f00357202 */ /* 0x000fe20000000f00 */
[--C-:B------:R-:W-:Y:S01]  /*1ef0*/  IMAD.MOV.U32 R54, RZ, RZ, R14.reuse ;  /* 0x000000ffff367224 */ /* 0x100fe200078e000e */
[----:B0-----:R-:W-:Y:S01]  /*1f00*/  UISETP.GE.AND UP0, UPT, UR7, 0x1, UPT ;  /* 0x000000010700788c */ /* 0x001fe2000bf06270 */
[C---:B------:R-:W-:Y:S01]  /*1f10*/  PRMT R14, R12.reuse, 0x7632, R14 ;  /* 0x000076320c0e7816 */ /* 0x040fe2000000000e */
[----:B------:R-:W-:Y:S01]  /*1f20*/  IMAD.U32 R79, R12, 0x10000, RZ ;  /* 0x000100000c4f7824 */ /* 0x000fe200078e00ff */
[C---:B------:R-:W-:Y:S01]  /*1f30*/  PRMT R15, R13.reuse, 0x7632, R15 ;  /* 0x000076320d0f7816 */ /* 0x040fe2000000000f */
[----:B------:R-:W-:Y:S02]  /*1f40*/  IMAD.U32 R16, R13, 0x10000, RZ ;  /* 0x000100000d107824 */ /* 0x000fe400078e00ff */
[----:B------:R-:W-:Y:S01]  /*1f50*/  IMAD.U32 R14, R14, 0x10000, RZ ;  /* 0x000100000e0e7824 */ /* 0x000fe200078e00ff */
[----:B------:R-:W-:Y:S01]  /*1f60*/  SHF.L.U32 R26, R15, 0x10, RZ ;  /* 0x000000100f1a7819 */ /* 0x000fe200000006ff */
[-C--:B------:R-:W-:Y:S01]  /*1f70*/  FMUL.FTZ R75, R79, R45.reuse ;  /* 0x0000002d4f4b7220 */ /* 0x080fe20000410000 */
[-C--:B------:R-:W-:Y:S01]  /*1f80*/  FMUL.FTZ R77, R16, R45.reuse ;  /* 0x0000002d104d7220 */ /* 0x080fe20000410000 */
[----:B------:R-:W-:-:S02]  /*1f90*/  FMUL.FTZ R82, R14, R45 ;  /* 0x0000002d0e527220 */ /* 0x000fc40000410000 */
        /* <DEDUP_REMOVED lines=27> */
[----:B---3--:R-:W-:Y:S01]  /*2150*/  SHF.L.U64.HI R25, R24, 0x1, R25 ;  /* 0x0000000118197819 */ /* 0x008fe20000010219 */
[----:B--2---:R-:W-:-:S02]  /*2160*/  VIADD R13, R15, 0xffffffe ;  /* 0x0ffffffe0f0d7836 */ /* 0x004fc40000000000 */
[----:B0-----:R-:W-:-:S04]  /*2170*/  IMAD R15, R3, UR4, RZ ;  /* 0x00000004030f7c24 */ /* 0x001fc8000f8e02ff */
[----:B------:R-:W0:Y:S01]  /*2180*/  F2I.FTZ.U32.TRUNC.NTZ R13, R13 ;  /* 0x0000000d000d7305 */ /* 0x000e22000021f000 */
[----:B------:R-:W-:Y:S01]  /*2190*/  IMAD R93, R2, UR5, R15 ;  /* 0x00000005025d7c24 */ /* 0x000fe2000f8e020f */
[----:B------:R-:W-:Y:S01]  /*21a0*/  UMOV UR5, URZ ;  /* 0x000000ff00057c82 */ /* 0x000fe20008000000 */
[----:B------:R-:W1:Y:S01]  /*21b0*/  LDC.64 R14, c[0x0][0x450] ;  /* 0x00011400ff0e7b82 */ /* 0x000e620000000a00 */
        /* <DEDUP_REMOVED lines=26> */
.L_x_5809:
        /* <DEDUP_REMOVED lines=24> */
[----:B------:R-:W-:Y:S01]  /*24e0*/  STS.U16 [R64+0xc0], R92 ;  /* 0x0000c05c40007388 */ /* 0x000fe20000000400 */
        /* <DEDUP_REMOVED lines=14> */
[----:B------:R-:W-:Y:S04]  /*25d0*/  STS.U16 [R64+0x100], R35 ;  /* 0x0001002340007388 */ /* 0x000fe80000000400 */
[----:B------:R-:W-:Y:S04]  /*25e0*/  STS.U16 [R64+0x180], R37 ;  /* 0x0001802540007388 */ /* 0x000fe80000000400 */
[----:B------:R-:W-:Y:S04]  /*25f0*/  STS.U16 [R64+0x140], R34 ;  /* 0x0001402240007388 */ /* 0x000fe80000000400 */
[----:B------:R1:W-:Y:S01]  /*2600*/  STS.U16 [R64+0x1c0], R36 ;  /* 0x0001c02440007388 */ /* 0x0003e20000000400 */
[----:B------:R-:W-:-:S03]  /*2610*/  NOP ;  /* 0x0000000000007918 */ /* 0x000fc60000000000 */
[----:B------:R-:W0:Y:S01]  /*2620*/  LDS.64 R32, [R63+0x100] ;  /* 0x000100003f207984 */ /* 0x000e220000000a00 */
[----:B------:R-:W-:Y:S01]  /*2630*/  ISETP.NE.AND P0, PT, R73, RZ, PT ;  /* 0x000000ff4900720c */ /* 0x000fe20003f05270 */
[----:B------:R-:W-:-:S12]  /*2640*/  FMUL.FTZ R90, R90, 1.4426950216293334961 ;  /* 0x3fb8aa3b5a5a7820 */ /* 0x000fd80000410000 */
[----:B------:R-:W2:Y:S01]  /*2650*/  @P0 LDS.64 R28, [UR8] ;  /* 0x00000008ff1c0984 */ /* 0x000ea20008000a00 */
[----:B------:R-:W-:Y:S01]  /*2660*/  FMUL.FTZ R98, R90, R61 ;  /* 0x0000003d5a627220 */ /* 0x000fe20000410000 */
[C---:B-1----:R-:W-:Y:S01]  /*2670*/  PRMT R36, R30.reuse, 0x7632, R36 ;  /* 0x000076321e247816 */ /* 0x042fe20000000024 */
[----:B------:R-:W-:Y:S01]  /*2680*/  IMAD.U32 R94, R30, 0x10000, RZ ;  /* 0x000100001e5e7824 */ /* 0x000fe200078e00ff */
[C---:B------:R-:W-:Y:S01]  /*2690*/  PRMT R30, R31.reuse, 0x7632, R30 ;  /* 0x000076321f1e7816 */ /* 0x040fe2000000001e */
[C---:B------:R-:W-:Y:S01]  /*26a0*/  FMUL.FTZ R37, R90.reuse, R59 ;  /* 0x0000003b5a257220 */ /* 0x040fe20000410000 */
[----:B------:R-:W-:Y:S01]  /*26b0*/  SHF.L.U32 R34, R31, 0x10, RZ ;  /* 0x000000101f227819 */ /* 0x000fe200000006ff */
[----:B------:R-:W1:Y:S01]  /*26c0*/  MUFU.EX2 R35, R98 ;  /* 0x0000006200237308 */ /* 0x000e620000000800 */
[C---:B------:R-:W-:Y:S01]  /*26d0*/  FMUL.FTZ R31, R90.reuse, R62 ;  /* 0x0000003e5a1f7220 */ /* 0x040fe20000410000 */
[----:B------:R-:W-:Y:S02]  /*26e0*/  FMUL.FTZ R92, R90, R60 ;  /* 0x0000003c5a5c7220 */ /* 0x000fe40000410000 */
[----:B------:R-:W-:Y:S04]  /*26f0*/  MUFU.EX2 R37, R37 ;  /* 0x0000002500257308 */ /* 0x000fe80000000800 */
[----:B------:R3:W4:Y:S01]  /*2700*/  MUFU.EX2 R96, R92 ;  /* 0x0000005c00607308 */ /* 0x0007220000000800 */
[----:B------:R-:W-:-:S03]  /*2710*/  FMUL.FTZ R34, R83, R34 ;  /* 0x0000002253227220 */ /* 0x000fc60000410000 */
[----:B------:R-:W5:Y:S01]  /*2720*/  MUFU.EX2 R31, R31 ;  /* 0x0000001f001f7308 */ /* 0x000f620000000800 */
[-C--:B------:R-:W-:Y:S01]  /*2730*/  ISETP.GE.U32.AND P6, PT, R76, R67.reuse, PT ;  /* 0x000000434c00720c */ /* 0x080fe20003fc6070 */
[----:B------:R-:W-:Y:S01]  /*2740*/  IMAD.U32 R30, R30, 0x10000, RZ ;  /* 0x000100001e1e7824 */ /* 0x000fe200078e00ff */
[C---:B0-----:R-:W-:Y:S01]  /*2750*/  PRMT R95, R32.reuse, 0x7632, R95 ;  /* 0x00007632205f7816 */ /* 0x041fe2000000005f */
[----:B------:R-:W-:Y:S01]  /*2760*/  IMAD.U32 R90, R32, 0x10000, RZ ;  /* 0x00010000205a7824 */ /* 0x000fe200078e00ff */
[----:B------:R-:W-:Y:S01]  /*2770*/  SHF.L.U32 R32, R36, 0x10, RZ ;  /* 0x0000001024207819 */ /* 0x000fe200000006ff */
[----:B------:R-:W-:Y:S01]  /*2780*/  FMUL.FTZ R94, R79, R94 ;  /* 0x0000005e4f5e7220 */ /* 0x000fe20000410000 */
[----:B------:R-:W-:Y:S01]  /*2790*/  FSEL R34, R34, RZ, !P6 ;  /* 0x000000ff22227208 */ /* 0x000fe20007000000 */
[----:B------:R-:W-:Y:S01]  /*27a0*/  FMUL.FTZ R30, R85, R30 ;  /* 0x0000001e551e7220 */ /* 0x000fe20000410000 */
[----:B-1----:R-:W-:Y:S01]  /*27b0*/  FSEL R35, R35, 1, !P6 ;  /* 0x3f80000023237808 */ /* 0x002fe20007000000 */
[----:B------:R-:W-:Y:S01]  /*27c0*/  FMUL.FTZ R32, R81, R32 ;  /* 0x0000002051207220 */ /* 0x000fe20000410000 */
[----:B------:R-:W-:-:S02]  /*27d0*/  ISETP.GE.U32.AND P4, PT, R78, R67, PT ;  /* 0x000000434e00720c */ /* 0x000fc40003f86070 */
[-C--:B------:R-:W-:Y:S02]  /*27e0*/  ISETP.GE.U32.AND P6, PT, R38, R67.reuse, PT ;  /* 0x000000432600720c */ /* 0x080fe40003fc6070 */
[C---:B------:R-:W-:Y:S02]  /*27f0*/  PRMT R97, R33.reuse, 0x7632, R97 ;  /* 0x0000763221617816 */ /* 0x040fe40000000061 */
[----:B------:R-:W-:Y:S01]  /*2800*/  ISETP.GE.U32.AND P3, PT, R74, R67, PT ;  /* 0x000000434a00720c */ /* 0x000fe20003f66070 */
[----:B---3--:R-:W-:Y:S01]  /*2810*/  IMAD.U32 R92, R33, 0x10000, RZ ;  /* 0x00010000215c7824 */ /* 0x008fe200078e00ff */
[----:B----4-:R-:W-:Y:S01]  /*2820*/  FSEL R36, R96, 1, !P4 ;  /* 0x3f80000060247808 */ /* 0x010fe20006000000 */
[----:B------:R-:W-:Y:S01]  /*2830*/  IMAD.U32 R95, R95, 0x10000, RZ ;  /* 0x000100005f5f7824 */ /* 0x000fe200078e00ff */
[----:B------:R-:W-:Y:S02]  /*2840*/  FSEL R99, R94, RZ, !P6 ;  /* 0x000000ff5e637208 */ /* 0x000fe40007000000 */
[----:B------:R-:W-:-:S02]  /*2850*/  FSEL R37, R37, 1, !P3 ;  /* 0x3f80000025257808 */ /* 0x000fc40005800000 */
[----:B-----5:R-:W-:Y:S02]  /*2860*/  FSEL R94, R31, 1, !P6 ;  /* 0x3f8000001f5e7808 */ /* 0x020fe40007000000 */
[----:B------:R-:W-:Y:S02]  /*2870*/  FSEL R101, R32, RZ, !P4 ;  /* 0x000000ff20657208 */ /* 0x000fe40006000000 */
        /* <DEDUP_REMOVED lines=12> */
.L_x_5805:
[----:B------:R-:W-:Y:S01]  /*2940*/  HFMA2 R29, -RZ, RZ, 0, 0 ;  /* 0x00000000ff1d7431 */ /* 0x000fe200000001ff */
[----:B------:R-:W-:Y:S06]  /*2950*/  @!P2 BRA `(.L_x_5804) ;  /* 0x00000000000ca947 */ /* 0x000fec0003800000 */
[----:B------:R-:W-:-:S05]  /*2960*/  IADD3 R30, P0, PT, R46, R87, RZ ;  /* 0x000000572e1e7210 */ /* 0x000fca0007f1e0ff */
[----:B------:R-:W-:-:S05]  /*2970*/  IMAD.X R31, R47, 0x1, R86, P0 ;  /* 0x000000012f1f7824 */ /* 0x000fca00000e0656 */
[----:B------:R1:W5:Y:S03]  /*2980*/  LDG.E R29, desc[UR10][R30.64] ;  /* 0x0000000a1e1d7981 */ /* 0x000366000c1e1900 */
.L_x_5804:
        /* <DEDUP_REMOVED lines=82> */
.L_x_5808:
[----:B------:R-:W-:-:S04]  /*2eb0*/  ISETP.NE.AND P0, PT, R73, R58, PT ;  /* 0x0000003a4900720c */ /* 0x000fc80003f05270 */
[----:B------:R-:W-:-:S13]  /*2ec0*/  ISETP.NE.OR P0, PT, R30, RZ, P0 ;  /* 0x000000ff1e00720c */ /* 0x000fda0000705670 */
[----:B------:R-:W-:-:S05]  /*2ed0*/  @!P0 IADD3 R30, P3, PT, R46, R87, RZ ;  /* 0x000000572e1e8210 */ /* 0x000fca0007f7e0ff */
[----:B------:R-:W-:-:S05]  /*2ee0*/  @!P0 IMAD.X R31, R47, 0x1, R86, P3 ;  /* 0x000000012f1f8824 */ /* 0x000fca00018e0656 */
[----:B------:R0:W-:Y:S03]  /*2ef0*/  @!P0 STG.E desc[UR10][R30.64], R29 ;  /* 0x0000001d1e008986 */ /* 0x0001e6000c10190a */
.L_x_5807:
[----:B------:R-:W-:Y:S05]  /*2f00*/  BSYNC.RECONVERGENT B0 ;  /* 0x0000000000007941 */ /* 0x000fea0003800200 */
.L_x_5806:
        /* <DEDUP_REMOVED lines=18> */
.L_x_5803:
        /* <DEDUP_REMOVED lines=41> */
.L_x_5811:
        /* <DEDUP_REMOVED lines=12> */
.L_x_8077:


//--------------------- .text._Z25selective_scan_fwd_kernelI32Selective_Scan_fwd_kernel_traitsILi32ELi4ELi1ELb0ELb1ELb1ELb1ELb0EN3c108BFloat16EffEEv13SSMParamsBase --------------------------
	.section	.text._Z25selective_scan_fwd_kernelI32Selective_Scan_fwd_kernel_traitsILi32ELi4ELi1ELb0ELb1ELb1ELb1ELb0EN3c108BFloat16EffEEv13SSMParamsBase,"ax",@progbits
	.align	128
        .global         _Z25selective_scan_fwd_kernelI32Selective_Scan_fwd_kernel_traitsILi32ELi4ELi1ELb0ELb1ELb1ELb1ELb0EN3c108BFloat16EffEEv13SSMParamsBase
        .type           _Z25selective_scan_fwd_kernelI32Selective_Scan_fwd_kernel_traitsILi32ELi4ELi1ELb0ELb1ELb1ELb1ELb0EN3c108BFloat16EffEEv13SSMParamsBase,@function
        .size           _Z25selective_scan_fwd_kernelI32Selective_Scan_fwd_kernel_traitsILi32ELi4ELi1ELb0ELb1ELb1ELb1ELb0EN3c108BFloat16EffEEv13SSMParamsBase,(.L_x_8078 - _Z25selective_scan_fwd_kernelI32Selective_Scan_fwd_kernel_traitsILi32ELi4ELi1ELb0ELb1ELb1ELb1ELb0EN3c108BFloat16EffEEv13SSMParamsBase)
        .other          _Z25selective_scan_fwd_kernelI32Selective_Scan_fwd_kernel_traitsILi32ELi4ELi1ELb0ELb1ELb1ELb1ELb0EN3c108BFloat16EffEEv13SSMParamsBase,@"STO_CUDA_ENTRY STV_DEFAULT"
_Z25selective_scan_fwd_kernelI32Selective_Scan_fwd_kernel_traitsILi32ELi4ELi1ELb0ELb1ELb1ELb1ELb0EN3c108BFloat16EffEEv13SSMParamsBase:
.text._Z25selective_scan_fwd_kernelI32Selective_Scan_fwd_kernel_traitsILi32ELi4ELi1ELb0ELb1ELb1ELb1ELb0EN3c108BFloat16EffEEv13SSMParamsBase:
        /* <DEDUP_REMOVED lines=37> */
.L_x_5812:
        /* <DEDUP_REMOVED lines=19> */
[----:B--2---:R-:W-:-:S04]  /*0380*/  VIADD R4, R6, 0xffffffe ;  /* 0x0ffffffe06047836 */ /* 0x004fc80000000000 */
[----:B------:R2:W3:Y:S03]  /*0390*/  F2I.FTZ.U32.TRUNC.NTZ R5, R4 ;  /* 0x0000000400057305 */ /* 0x0004e6000021f000 */
[----:B------:R-:W4:Y:S01]  /*03a0*/  LDC.64 R58, c[0x0][0x3d8] ;  /* 0x0000f600ff3a7b82 */ /* 0x000f220000000a00 */
[----:B--2---:R-:W-:-:S07]  /*03b0*/  IMAD.MOV.U32 R4, RZ, RZ, RZ ;  /* 0x000000ffff047224 */ /* 0x004fce00078e00ff */
[----:B------:R-:W2:Y:S01]  /*03c0*/  LDC.64 R56, c[0x0][0x3f8] ;  /* 0x0000fe00ff387b82 */ /* 0x000ea20000000a00 */
[----:B---3--:R-:W-:-:S07]  /*03d0*/  IADD3 R7, PT, PT, RZ, -R5, RZ ;  /* 0x80000005ff077210 */ /* 0x008fce0007ffe0ff */
[----:B------:R-:W3:Y:S01]  /*03e0*/  LDC.64 R60, c[0x0][0x418] ;  /* 0x00010600ff3c7b82 */ /* 0x000ee20000000a00 */
[----:B------:R-:W-:-:S04]  /*03f0*/  IMAD R7, R7, R12, RZ ;  /* 0x0000000c07077224 */ /* 0x000fc800078e02ff */
[----:B------:R-:W-:-:S03]  /*0400*/  IMAD.HI.U32 R5, R5, R7, R4 ;  /* 0x0000000705057227 */ /* 0x000fc600078e0004 */
[----:B------:R-:W2:Y:S01]  /*0410*/  LDC.64 R74, c[0x0][0x498] ;  /* 0x00012600ff4a7b82 */ /* 0x000ea20000000a00 */
[----:B------:R-:W-:Y:S02]  /*0420*/  IMAD.MOV.U32 R7, RZ, RZ, R9 ;  /* 0x000000ffff077224 */ /* 0x000fe400078e0009 */
[----:B-1----:R-:W-:-:S04]  /*0430*/  IMAD.WIDE.U32 R8, R67, R16, RZ ;  /* 0x0000001043087225 */ /* 0x002fc800078e00ff */
[----:B------:R-:W-:Y:S01]  /*0440*/  IMAD.HI.U32 R6, R5, R7, RZ ;  /* 0x0000000705067227 */ /* 0x000fe200078e00ff */
[----:B------:R-:W1:Y:S03]  /*0450*/  LDC.64 R72, c[0x0][0x478] ;  /* 0x00011e00ff487b82 */ /* 0x000e660000000a00 */
[----:B------:R-:W-:Y:S02]  /*0460*/  IMAD.MOV R5, RZ, RZ, -R6 ;  /* 0x000000ffff057224 */ /* 0x000fe400078e0a06 */
[C---:B------:R-:W-:Y:S02]  /*0470*/  IMAD R9, R67.reuse, R17, R9 ;  /* 0x0000001143097224 */ /* 0x040fe400078e0209 */
[----:B------:R-:W-:Y:S01]  /*0480*/  IMAD R7, R12, R5, R7 ;  /* 0x000000050c077224 */ /* 0x000fe200078e0207 */
[----:B------:R-:W1:Y:S01]  /*0490*/  LDC.64 R70, c[0x0][0x480] ;  /* 0x00012000ff467b82 */ /* 0x000e620000000a00 */
[----:B------:R-:W-:-:S03]  /*04a0*/  IMAD.WIDE.U32 R4, R67, R10, RZ ;  /* 0x0000000a43047225 */ /* 0x000fc600078e00ff */
[----:B------:R-:W-:Y:S01]  /*04b0*/  ISETP.GT.U32.AND P4, PT, R12, R7, PT ;  /* 0x000000070c00720c */ /* 0x000fe20003f84070 */
[C---:B------:R-:W-:Y:S02]  /*04c0*/  IMAD R5, R67.reuse, R11, R5 ;  /* 0x0000000b43057224 */ /* 0x040fe400078e0205 */
[----:B-----5:R-:W-:-:S04]  /*04d0*/  IMAD.WIDE.U32 R10, R67, R20, RZ ;  /* 0x00000014430a7225 */ /* 0x020fc800078e00ff */
[----:B0-----:R-:W-:-:S04]  /*04e0*/  IMAD.WIDE.U32 R4, R65, R62, R4 ;  /* 0x0000003e41047225 */ /* 0x001fc800078e0004 */
[----:B------:R-:W-:Y:S01]  /*04f0*/  IMAD R63, R65, R63, R5 ;  /* 0x0000003f413f7224 */ /* 0x000fe200078e0205 */
[----:B----4-:R-:W-:Y:S01]  /*0500*/  LEA R76, P2, R4, R76, 0x1 ;  /* 0x0000004c044c7211 */ /* 0x010fe200078408ff */
[----:B------:R-:W-:Y:S01]  /*0510*/  @!P4 VIADD R6, R6, 0x1 ;  /* 0x000000010606c836 */ /* 0x000fe20000000000 */
[-C--:B------:R-:W-:Y:S01]  /*0520*/  @!P4 IADD3 R7, PT, PT, R7, -R12.reuse, RZ ;  /* 0x8000000c0707c210 */ /* 0x080fe20007ffe0ff */
        /* <DEDUP_REMOVED lines=38> */
.L_x_5813:
        /* <DEDUP_REMOVED lines=11> */
.L_x_5814:
        /* <DEDUP_REMOVED lines=70> */
.L_x_5815:
        /* <DEDUP_REMOVED lines=30> */
.L_x_5816:
        /* <DEDUP_REMOVED lines=27> */
.L_x_5832:
        /* <DEDUP_REMOVED lines=9> */
[----:B------:R-:W-:Y:S02]  /*10c0*/  @!P1 IMAD.MOV R12, RZ, RZ, -R54 ;  /* 0x000000ffff0c9224 */ /* 0x000fe400078e0a36 */
        /* <DEDUP_REMOVED lines=51> */
[C---:B-1----:R-:W-:Y:S01]  /*1400*/  IMAD.U32 R0, R12.reuse, 0x10000, RZ ;  /* 0x000100000c007824 */ /* 0x042fe200078e00ff */
[----:B------:R-:W-:-:S03]  /*1410*/  PRMT R12, R12, 0x7632, R12 ;  /* 0x000076320c0c7816 */ /* 0x000fc6000000000c */
[----:B------:R-:W-:Y:S01]  /*1420*/  FADD.FTZ R0, R0, R51 ;  /* 0x0000003300007221 */ /* 0x000fe20000010000 */
[----:B------:R-:W-:-:S04]  /*1430*/  SHF.L.U32 R12, R12, 0x10, RZ ;  /* 0x000000100c0c7819 */ /* 0x000fc800000006ff */
[----:B------:R-:W-:Y:S01]  /*1440*/  FSETP.GTU.FTZ.AND P5, PT, R0, 20, PT ;  /* 0x41a000000000780b */ /* 0x000fe20003fbc000 */
[----:B------:R-:W-:-:S03]  /*1450*/  FADD.FTZ R71, R12, R51 ;  /* 0x000000330c477221 */ /* 0x000fc60000010000 */
[----:B0-----:R-:W-:-:S13]  /*1460*/  ISETP.EQ.OR P5, PT, RZ, UR4, P5 ;  /* 0x00000004ff007c0c */ /* 0x001fda000afa2670 */
        /* <DEDUP_REMOVED lines=31> */
.L_x_5818:
[----:B------:R-:W-:Y:S05]  /*1660*/  BSYNC.RECONVERGENT B0 ;  /* 0x0000000000007941 */ /* 0x000fea0003800200 */
.L_x_5817:
        /* <DEDUP_REMOVED lines=36> */
.L_x_5820:
[----:B------:R-:W-:Y:S05]  /*18b0*/  BSYNC.RECONVERGENT B0 ;  /* 0x0000000000007941 */ /* 0x000fea0003800200 */
.L_x_5819:
[----:B------:R-:W-:Y:S01]  /*18c0*/  FSETP.GTU.FTZ.AND P5, PT, R69, 20, PT ;  /* 0x41a000004500780b */ /* 0x000fe20003fbc000 */
[----:B------:R-:W-:Y:S01]  /*18d0*/  BSSY.RECONVERGENT B0, `(.L_x_5821) ;  /* 0x0000024000007945 */ /* 0x000fe20003800200 */
[----:B------:R-:W-:Y:S02]  /*18e0*/  PRMT R13, R13, 0x7632, R13 ;  /* 0x000076320d0d7816 */ /* 0x000fe4000000000d */
[----:B------:R-:W-:-:S03]  /*18f0*/  ISETP.EQ.OR P5, PT, RZ, UR4, P5 ;  /* 0x00000004ff007c0c */ /* 0x000fc6000afa2670 */
[----:B------:R-:W-:-:S04]  /*1900*/  IMAD.U32 R12, R13, 0x10000, RZ ;  /* 0x000100000d0c7824 */ /* 0x000fc800078e00ff */
        /* <DEDUP_REMOVED lines=32> */
.L_x_5822:
[----:B------:R-:W-:Y:S05]  /*1b10*/  BSYNC.RECONVERGENT B0 ;  /* 0x0000000000007941 */ /* 0x000fea0003800200 */
.L_x_5821:
[----:B------:R-:W-:Y:S01]  /*1b20*/  FSETP.GTU.FTZ.AND P5, PT, R73, 20, PT ;  /* 0x41a000004900780b */ /* 0x000fe20003fbc000 */
[----:B------:R-:W-:Y:S03]  /*1b30*/  BSSY.RECONVERGENT B0, `(.L_x_5823) ;  /* 0x0000021000007945 */ /* 0x000fe60003800200 */
[----:B------:R-:W-:-:S13]  /*1b40*/  ISETP.EQ.OR P5, PT, RZ, UR4, P5 ;  /* 0x00000004ff007c0c */ /* 0x000fda000afa2670 */
        /* <DEDUP_REMOVED lines=31> */
.L_x_5824:
[----:B------:R-:W-:Y:S05]  /*1d40*/  BSYNC.RECONVERGENT B0 ;  /* 0x0000000000007941 */ /* 0x000fea0003800200 */
.L_x_5823:
[----:B------:R-:W0:Y:S01]  /*1d50*/  LDCU UR7, c[0x0][0x38c] ;  /* 0x00007180ff0777ac */ /* 0x000e220008000800 */
[C---:B------:R-:W-:Y:S01]  /*1d60*/  PRMT R12, R10.reuse, 0x7632, R12 ;  /* 0x000076320a0c7816 */ /* 0x040fe2000000000c */
[----:B------:R-:W-:Y:S01]  /*1d70*/  IMAD.U32 R84, R10, 0x10000, RZ ;  /* 0x000100000a547824 */ /* 0x000fe200078e00ff */
[----:B------:R-:W-:Y:S01]  /*1d80*/  MOV R77, R63 ;  /* 0x0000003f004d7202 */ /* 0x000fe20000000f00 */
[----:B------:R-:W-:Y:S01]  /*1d90*/  IMAD.MOV.U32 R75, RZ, RZ, R61 ;  /* 0x000000ffff4b7224 */ /* 0x000fe200078e003d */
[C---:B------:R-:W-:Y:S01]  /*1da0*/  PRMT R10, R11.reuse, 0x7632, R10 ;  /* 0x000076320b0a7816 */ /* 0x040fe2000000000a */
[----:B------:R-:W-:Y:S01]  /*1db0*/  IMAD.U32 R82, R11, 0x10000, RZ ;  /* 0x000100000b527824 */ /* 0x000fe200078e00ff */
[----:B------:R-:W-:Y:S01]  /*1dc0*/  SHF.L.U32 R12, R12, 0x10, RZ ;  /* 0x000000100c0c7819 */ /* 0x000fe200000006ff */
[----:B------:R-:W-:Y:S01]  /*1dd0*/  IMAD.WIDE.U32 R74, R39, 0x2, R74 ;  /* 0x00000002274a7825 */ /* 0x000fe200078e004a */
[----:B------:R-:W-:-:S03]  /*1de0*/  PRMT R90, RZ, 0x7610, R90 ;  /* 0x00007610ff5a7816 */ /* 0x000fc6000000005a */
[-C--:B------:R-:W-:Y:S01]  /*1df0*/  FMUL.FTZ R87, R84, R53.reuse ;  /* 0x0000003554577220 */ /* 0x080fe20000410000 */
[----:B------:R-:W-:Y:S01]  /*1e00*/  FMUL.FTZ R88, R82, R53 ;  /* 0x0000003552587220 */ /* 0x000fe20000410000 */
[----:B------:R-:W-:Y:S01]  /*1e10*/  IMAD.WIDE.U32 R76, R39, 0x2, R76 ;  /* 0x00000002274c7825 */ /* 0x000fe200078e004c */
[----:B------:R-:W-:-:S03]  /*1e20*/  MOV R61, R75 ;  /* 0x0000004b003d7202 */ /* 0x000fc60000000f00 */
[-C--:B------:R-:W-:Y:S01]  /*1e30*/  FMUL.FTZ R86, R12, R53.reuse ;  /* 0x000000350c567220 */ /* 0x080fe20000410000 */
[----:B------:R-:W-:Y:S01]  /*1e40*/  IMAD.U32 R14, R10, 0x10000, RZ ;  /* 0x000100000a0e7824 */ /* 0x000fe200078e00ff */
[----:B0-----:R-:W-:Y:S01]  /*1e50*/  UISETP.GE.AND UP0, UPT, UR7, 0x1, UPT ;  /* 0x000000010700788c */ /* 0x001fe2000bf06270 */
        /* <DEDUP_REMOVED lines=19> */
[----:B------:R-:W-:Y:S01]  /*1f90*/  FMUL.FTZ R82, R82, R69 ;  /* 0x0000004552527220 */ /* 0x000fe20000410000 */
[----:B------:R-:W-:Y:S01]  /*1fa0*/  IMAD.MOV.U32 R79, RZ, RZ, RZ ;  /* 0x000000ffff4f7224 */ /* 0x000fe200078e00ff */
[----:B------:R-:W-:Y:S01]  /*1fb0*/  MOV R78, R45 ;  /* 0x0000002d004e7202 */ /* 0x000fe20000000f00 */
[----:B------:R-:W-:Y:S01]  /*1fc0*/  IMAD.MOV.U32 R80, RZ, RZ, RZ ;  /* 0x000000ffff507224 */ /* 0x000fe200078e00ff */
        /* <DEDUP_REMOVED lines=17> */
[----:B------:R-:W-:-:S03]  /*20e0*/  MOV R10, R18 ;  /* 0x00000012000a7202 */ /* 0x000fc60000000f00 */
[----:B------:R-:W-:Y:S02]  /*20f0*/  IMAD.MOV.U32 R11, RZ, RZ, R19 ;  /* 0x000000ffff0b7224 */ /* 0x000fe400078e0013 */
[----:B------:R-:W-:Y:S01]  /*2100*/  IMAD.HI.U32 R75, R17, R10, RZ ;  /* 0x0000000a114b7227 */ /* 0x000fe200078e00ff */
[----:B------:R-:W0:Y:S03]  /*2110*/  LDC.64 R18, c[0x0][0x3d0] ;  /* 0x0000f400ff127b82 */ /* 0x000e260000000a00 */
[----:B------:R-:W-:Y:S02]  /*2120*/  IMAD R10, R75, R11, R10 ;  /* 0x0000000b4b0a7224 */ /* 0x000fe400078e020a */
[----:B------:R-:W-:-:S03]  /*2130*/  IMAD.MOV.U32 R11, RZ, RZ, R55 ;  /* 0x000000ffff0b7224 */ /* 0x000fc600078e0037 */
[----:B------:R-:W-:Y:S01]  /*2140*/  ISETP.GT.U32.AND P5, PT, R15, R10, PT ;  /* 0x0000000a0f00720c */ /* 0x000fe20003fa4070 */
[----:B------:R-:W2:-:S12]  /*2150*/  LDC.64 R16, c[0x0][0x3b8] ;  /* 0x0000ee00ff107b82 */ /* 0x000e980000000a00 */
[----:B------:R-:W-:Y:S02]  /*2160*/  @!P5 IMAD.IADD R10, R10, 0x1, -R15 ;  /* 0x000000010a0ad824 */ /* 0x000fe400078e0a0f */
[----:B------:R-:W-:Y:S01]  /*2170*/  @!P5 VIADD R75, R75, 0x1 ;  /* 0x000000014b4bd836 */ /* 0x000fe20000000000 */
[----:B------:R-:W-:Y:S02]  /*2180*/  PLOP3.LUT P5, PT, P1, PT, PT, 0x80, 0x8 ;  /* 0x000000000008781c */ /* 0x000fe40000faf070 */
[----:B------:R-:W-:Y:S02]  /*2190*/  ISETP.GE.U32.AND P4, PT, R10, R15, PT ;  /* 0x0000000f0a00720c */ /* 0x000fe40003f86070 */
[----:B------:R-:W-:Y:S02]  /*21a0*/  MOV R10, R68 ;  /* 0x00000044000a7202 */ /* 0x000fe40000000f00 */
[----:B------:R-:W-:Y:S02]  /*21b0*/  IADD3 R14, P1, PT, R72, R40, RZ ;  /* 0x00000028480e7210 */ /* 0x000fe40007f3e0ff */
[----:B0-----:R-:W-:Y:S01]  /*21c0*/  SHF.L.U64.HI R19, R18, 0x1, R19 ;  /* 0x0000000112137819 */ /* 0x001fe20000010213 */
[----:B------:R-:W-:Y:S01]  /*21d0*/  IMAD.WIDE.U32 R10, R6, UR4, R10 ;  /* 0x00000004060a7c25 */ /* 0x000fe2000f8e000a */
[----:B--2---:R-:W-:Y:S01]  /*21e0*/  SHF.L.U64.HI R92, R16, 0x2, R17 ;  /* 0x00000002105c7819 */ /* 0x004fe20000010211 */
[----:B------:R-:W-:-:S02]  /*21f0*/  UMOV UR4, URZ ;  /* 0x000000ff00047c82 */ /* 0x000fc40008000000 */
[----:B------:R-:W-:Y:S02]  /*2200*/  IMAD.X R15, R9, 0x1, R59, P1 ;  /* 0x00000001090f7824 */ /* 0x000fe400008e063b */
[----:B------:R-:W-:Y:S01]  /*2210*/  @P4 IADD3 R75, PT, PT, R75, 0x1, RZ ;  /* 0x000000014b4b4810 */ /* 0x000fe20007ffe0ff */
[----:B------:R-:W-:Y:S01]  /*2220*/  IMAD.IADD R17, R11, 0x1, R25 ;  /* 0x000000010b117824 */ /* 0x000fe200078e0219 */
[----:B------:R-:W-:-:S03]  /*2230*/  IADD3 R26, P4, PT, R70, R40, RZ ;  /* 0x00000028461a7210 */ /* 0x000fc60007f9e0ff */
[----:B------:R-:W-:Y:S01]  /*2240*/  @!P3 IMAD.MOV R75, RZ, RZ, -R75 ;  /* 0x000000ffff4bb224 */ /* 0x000fe200078e0a4b */
[----:B------:R-:W-:Y:S02]  /*2250*/  IADD3.X R27, PT, PT, R9, R57, RZ, P4, !PT ;  /* 0x00000039091b7210 */ /* 0x000fe400027fe4ff */
[----:B-1--4-:R-:W-:-:S07]  /*2260*/  @!P2 LOP3.LUT R75, RZ, R49, RZ, 0x33, !PT ;  /* 0x00000031ff4ba212 */ /* 0x012fce00078e33ff */
.L_x_5831:
        /* <DEDUP_REMOVED lines=10> */
[----:B------:R-:W-:Y:S02]  /*2310*/  IMAD.MOV.U32 R28, RZ, RZ, RZ ;  /* 0x000000ffff1c7224 */ /* 0x000fe400078e00ff */
[----:B------:R-:W-:Y:S01]  /*2320*/  HFMA2 R30, -RZ, RZ, 0, 0 ;  /* 0x00000000ff1e7431 */ /* 0x000fe200000001ff */
        /* <DEDUP_REMOVED lines=8> */
[----:B------:R1:W-:Y:S04]  /*23b0*/  STS.U16 [R37+0x40], R35 ;  /* 0x0000402325007388 */ /* 0x0003e80000000400 */
        /* <DEDUP_REMOVED lines=8> */
[----:B------:R-:W3:Y:S04]  /*2440*/  MUFU.EX2 R31, R31 ;  /* 0x0000001f001f7308 */ /* 0x000ee80000000800 */
[----:B-1----:R1:W4:Y:S01]  /*2450*/  MUFU.EX2 R35, R34 ;  /* 0x0000002200237308 */ /* 0x0023220000000800 */
[----:B--2---:R-:W-:-:S03]  /*2460*/  FMUL.FTZ R30, R32, R0 ;  /* 0x00000000201e7220 */ /* 0x004fc60000410000 */
[----:B------:R-:W2:Y:S04]  /*2470*/  MUFU.EX2 R89, R89 ;  /* 0x0000005900597308 */ /* 0x000ea80000000800 */
[----:B------:R-:W5:Y:S01]  /*2480*/  MUFU.EX2 R30, R30 ;  /* 0x0000001e001e7308 */ /* 0x000f620000000800 */
[----:B---3--:R-:W-:Y:S02]  /*2490*/  FSEL R33, R31, 1, !P1 ;  /* 0x3f8000001f217808 */ /* 0x008fe40004800000 */
[----:B0-----:R-:W-:-:S05]  /*24a0*/  PRMT R29, R24, 0x7632, R29 ;  /* 0x00007632181d7816 */ /* 0x001fca000000001d */
[----:B------:R-:W-:Y:S02]  /*24b0*/  IMAD.U32 R28, R29, 0x10000, RZ ;  /* 0x000100001d1c7824 */ /* 0x000fe400078e00ff */
[----:B------:R-:W-:Y:S02]  /*24c0*/  IMAD.U32 R29, R25, 0x10000, RZ ;  /* 0x00010000191d7824 */ /* 0x000fe400078e00ff */
[----:B------:R-:W-:Y:S01]  /*24d0*/  FMUL.FTZ R28, R83, R28 ;  /* 0x0000001c531c7220 */ /* 0x000fe20000410000 */
[----:B------:R-:W-:Y:S01]  /*24e0*/  PRMT R25, R25, 0x7632, R25 ;  /* 0x0000763219197816 */ /* 0x000fe20000000019 */
[----:B------:R-:W-:-:S03]  /*24f0*/  FMUL.FTZ R29, R82, R29 ;  /* 0x0000001d521d7220 */ /* 0x000fc60000410000 */
[----:B------:R-:W-:Y:S02]  /*2500*/  FSEL R32, R28, RZ, !P1 ;  /* 0x000000ff1c207208 */ /* 0x000fe40004800000 */
[----:B------:R-:W-:Y:S02]  /*2510*/  SHF.L.U32 R28, R25, 0x10, RZ ;  /* 0x00000010191c7819 */ /* 0x000fe400000006ff */
[----:B------:R-:W-:Y:S01]  /*2520*/  ISETP.GE.U32.AND P1, PT, R50, R39, PT ;  /* 0x000000273200720c */ /* 0x000fe20003f26070 */
[----:B------:R-:W-:Y:S02]  /*2530*/  IMAD.U32 R25, R24, 0x10000, RZ ;  /* 0x0001000018197824 */ /* 0x000fe400078e00ff */
[----:B------:R-:W-:Y:S01]  /*2540*/  FMUL.FTZ R28, R81, R28 ;  /* 0x0000001c511c7220 */ /* 0x000fe20000410000 */
[----:B-1----:R-:W-:Y:S02]  /*2550*/  FSEL R34, R29, RZ, !P1 ;  /* 0x000000ff1d227208 */ /* 0x002fe40004800000 */
[----:B----4-:R-:W-:-:S02]  /*2560*/  FSEL R35, R35, 1, !P1 ;  /* 0x3f80000023237808 */ /* 0x010fc40004800000 */
[----:B------:R-:W-:Y:S01]  /*2570*/  ISETP.GE.U32.AND P1, PT, R48, R39, PT ;  /* 0x000000273000720c */ /* 0x000fe20003f26070 */
[----:B------:R-:W-:-:S03]  /*2580*/  FMUL.FTZ R25, R84, R25 ;  /* 0x0000001954197220 */ /* 0x000fc60000410000 */
[----:B------:R-:W-:Y:S02]  /*2590*/  FSEL R91, R28, RZ, !P1 ;  /* 0x000000ff1c5b7208 */ /* 0x000fe40004800000 */
[----:B--2---:R-:W-:Y:S02]  /*25a0*/  FSEL R96, R89, 1, !P1 ;  /* 0x3f80000059607808 */ /* 0x004fe40004800000 */
        /* <DEDUP_REMOVED lines=10> */
[----:B------:R-:W-:-:S02]  /*2650*/  IMAD.MOV.U32 R30, RZ, RZ, RZ ;  /* 0x000000ffff1e7224 */ /* 0x000fc400078e00ff */
[----:B------:R-:W-:Y:S01]  /*2660*/  IMAD.MOV.U32 R98, RZ, RZ, RZ ;  /* 0x000000ffff627224 */ /* 0x000fe200078e00ff */
        /* <DEDUP_REMOVED lines=14> */
[C---:B0-----:R-:W-:Y:S02]  /*2750*/  PRMT R95, R28.reuse, 0x7632, R95 ;  /* 0x000076321c5f7816 */ /* 0x041fe4000000005f */
[C---:B------:R-:W-:Y:S01]  /*2760*/  PRMT R31, R29.reuse, 0x7632, R31 ;  /* 0x000076321d1f7816 */ /* 0x040fe2000000001f */
[----:B------:R-:W-:Y:S01]  /*2770*/  IMAD.U32 R89, R29, 0x10000, RZ ;  /* 0x000100001d597824 */ /* 0x000fe200078e00ff */
[----:B------:R-:W-:Y:S01]  /*2780*/  SHF.L.U32 R94, R28, 0x10, RZ ;  /* 0x000000101c5e7819 */ /* 0x000fe200000006ff */
[----:B------:R-:W-:Y:S01]  /*2790*/  IMAD.U32 R95, R95, 0x10000, RZ ;  /* 0x000100005f5f7824 */ /* 0x000fe200078e00ff */
[----:B------:R-:W-:Y:S01]  /*27a0*/  SHF.L.U32 R98, R31, 0x10, RZ ;  /* 0x000000101f627819 */ /* 0x000fe200000006ff */
[----:B-1----:R-:W-:Y:S06]  /*27b0*/  @P6 BRA `(.L_x_5826) ;  /* 0x0000000000406947 */ /* 0x002fec0003800000 */
[----:B------:R-:W0:Y:S01]  /*27c0*/  LDC.U8 R26, c[0x0][0x3a9] ;  /* 0x0000ea40ff1a7b82 */ /* 0x000e220000000000 */
[----:B------:R-:W-:-:S04]  /*27d0*/  ISETP.NE.AND P6, PT, R93, RZ, PT ;  /* 0x000000ff5d00720c */ /* 0x000fc80003fc5270 */
        /* <DEDUP_REMOVED lines=8> */
.L_x_5827:
[----:B------:R-:W-:Y:S01]  /*2860*/  ISETP.NE.AND P6, PT, R93, RZ, PT ;  /* 0x000000ff5d00720c */ /* 0x000fe20003fc5270 */
[----:B------:R-:W-:-:S12]  /*2870*/  HFMA2 R27, -RZ, RZ, 0, 0 ;  /* 0x00000000ff1b7431 */ /* 0x000fd800000001ff */
[----:B------:R-:W-:Y:S05]  /*2880*/  @!P6 BRA `(.L_x_5826) ;  /* 0x00000000000ce947 */ /* 0x000fea0003800000 */
[----:B------:R-:W-:-:S05]  /*2890*/  IADD3 R28, P6, PT, R68, R79, RZ ;  /* 0x0000004f441c7210 */ /* 0x000fca0007fde0ff */
[----:B------:R-:W-:-:S05]  /*28a0*/  IMAD.X R29, R55, 0x1, R80, P6 ;  /* 0x00000001371d7824 */ /* 0x000fca00030e0650 */
[----:B------:R1:W5:Y:S03]  /*28b0*/  LDG.E R27, desc[UR10][R28.64] ;  /* 0x0000000a1c1b7981 */ /* 0x000366000c1e1900 */
.L_x_5826:
        /* <DEDUP_REMOVED lines=82> */
.L_x_5830:
[----:B------:R-:W-:Y:S02]  /*2de0*/  ISETP.NE.AND P6, PT, R41, R58, PT ;  /* 0x0000003a2900720c */ /* 0x000fe40003fc5270 */
[----:B------:R-:W-:Y:S02]  /*2df0*/  P2R R26, PR, RZ, 0x1 ;  /* 0x00000001ff1a7803 */ /* 0x000fe40000000000 */
[----:B------:R-:W-:-:S13]  /*2e00*/  ISETP.NE.OR P6, PT, R28, RZ, P6 ;  /* 0x000000ff1c00720c */ /* 0x000fda00037c5670 */
[----:B------:R-:W-:-:S05]  /*2e10*/  @!P6 IADD3 R28, P0, PT, R68, R79, RZ ;  /* 0x0000004f441ce210 */ /* 0x000fca0007f1e0ff */
[----:B------:R-:W-:Y:S01]  /*2e20*/  @!P6 IMAD.X R29, R55, 0x1, R80, P0 ;  /* 0x00000001371de824 */ /* 0x000fe200000e0650 */
[----:B------:R-:W-:-:S04]  /*2e30*/  ISETP.NE.AND P0, PT, R26, RZ, PT ;  /* 0x000000ff1a00720c */ /* 0x000fc80003f05270 */
[----:B------:R0:W-:Y:S09]  /*2e40*/  @!P6 STG.E desc[UR10][R28.64], R27 ;  /* 0x0000001b1c00e986 */ /* 0x0001f2000c10190a */
.L_x_5829:
[----:B------:R-:W-:Y:S05]  /*2e50*/  BSYNC.RECONVERGENT B0 ;  /* 0x0000000000007941 */ /* 0x000fea0003800200 */
.L_x_5828:
        /* <DEDUP_REMOVED lines=13> */
[----:B------:R-:W-:-:S04]  /*2f30*/  UIADD3 UR8, UPT, UPT, UR8, 0x8, URZ ;  /* 0x0000000808087890 */ /* 0x000fc8000fffe0ff */
[----:B------:R-:W-:Y:S01]  /*2f40*/  IMAD.X R77, R77, 0x1, R92, P6 ;  /* 0x000000014d4d7824 */ /* 0x000fe200030e065c */
[----:B------:R-:W-:-:S04]  /*2f50*/  LEA R79, P6, R20, R79, 0x2 ;  /* 0x0000004f144f7211 */ /* 0x000fc800078c10ff */
[----:B------:R-:W-:Y:S01]  /*2f60*/  IADD3.X R80, PT, PT, R80, R21, RZ, P6, !PT ;  /* 0x0000001550507210 */ /* 0x000fe200037fe4ff */
[----:B------:R-:W-:Y:S08]  /*2f70*/  BRA.U UP0, `(.L_x_5831) ;  /* 0xfffffff100bc7547 */ /* 0x000ff0000b83ffff */
.L_x_5825:
[----:B------:R-:W-:Y:S01]  /*2f80*/  BAR.SYNC.DEFER_BLOCKING 0x0 ;  /* 0x0000000000007b1d */ /* 0x000fe20000010000 */
[----:B------:R-:W-:Y:S01]  /*2f90*/  ISETP.NE.AND P6, PT, R47, RZ, PT ;  /* 0x000000ff2f00720c */ /* 0x000fe20003fc5270 */
[----:B------:R-:W-:Y:S01]  /*2fa0*/  IMAD.MOV.U32 R10, RZ, RZ, R54 ;  /* 0x000000ffff0a7224 */ /* 0x000fe200078e0036 */
[----:B------:R-:W-:Y:S01]  /*2fb0*/  F2FP.BF16.F32.PACK_AB R26, R86, R87 ;  /* 0x00000057561a723e */ /* 0x000fe200000010ff */
[----:B------:R-:W-:Y:S01]  /*2fc0*/  IMAD.MOV.U32 R11, RZ, RZ, RZ ;  /* 0x000000ffff0b7224 */ /* 0x000fe200078e00ff */
[----:B------:R-:W-:Y:S01]  /*2fd0*/  F2FP.BF16.F32.PACK_AB R27, R85, R88 ;  /* 0x00000058551b723e */ /* 0x000fe200000010ff */
        /* <DEDUP_REMOVED lines=17> */
[C---:B------:R-:W-:Y:S01]  /*30f0*/  IMAD R0, R65.reuse, UR15, R13 ;  /* 0x0000000f41007c24 */ /* 0x040fe2000f8e020d */
[----:B------:R-:W-:Y:S01]  /*3100*/  BAR.SYNC.DEFER_BLOCKING 0x0 ;  /* 0x0000000000007b1d */ /* 0x000fe20000010000 */
[----:B------:R-:W-:Y:S01]  /*3110*/  IADD3 R16, P5, PT, R56, R12, RZ ;  /* 0x0000000c38107210 */ /* 0x000fe20007fbe0ff */
[----:B------:R-:W-:-:S03]  /*3120*/  IMAD.WIDE.U32 R12, R65, UR18, R14 ;  /* 0x00000012410c7c25 */ /* 0x000fc6000f8e000e */
[----:B------:R-:W-:Y:S01]  /*3130*/  IADD3.X R15, PT, PT, RZ, R0, RZ, P5, !PT ;  /* 0x00000000ff0f7210 */ /* 0x000fe20002ffe4ff */
[----:B------:R-:W-:Y:S01]  /*3140*/  IMAD R0, R65, UR19, R13 ;  /* 0x0000001341007c24 */ /* 0x000fe2000f8e020d */
[----:B--2---:R-:W-:-:S04]  /*3150*/  LEA R14, P5, R16, UR4, 0x1 ;  /* 0x00000004100e7c11 */ /* 0x004fc8000f8a08ff */
[----:B------:R-:W-:Y:S02]  /*3160*/  LEA.HI.X R15, R16, UR5, R15, 0x1, P5 ;  /* 0x00000005100f7c11 */ /* 0x000fe4000a8f0c0f */
[----:B------:R-:W-:Y:S02]  /*3170*/  IADD3 R13, P5, PT, R56, R12, RZ ;  /* 0x0000000c380d7210 */ /* 0x000fe40007fbe0ff */
[----:B------:R-:W-:-:S03]  /*3180*/  PRMT R16, RZ, 0x7610, R16 ;  /* 0x00007610ff107816 */ /* 0x000fc60000000010 */
[----:B------:R-:W-:Y:S01]  /*3190*/  IMAD.X R0, RZ, RZ, R0, P5 ;  /* 0x000000ffff007224 */ /* 0x000fe200028e0600 */
[----:B---3--:R-:W-:-:S04]  /*31a0*/  LEA R12, P5, R13, UR8, 0x1 ;  /* 0x000000080d0c7c11 */ /* 0x008fc8000f8a08ff */
[--C-:B------:R-:W-:Y:S01]  /*31b0*/  LEA.HI.X R13, R13, UR9, R0.reuse, 0x1, P5 ;  /* 0x000000090d0d7c11 */ /* 0x100fe2000a8f0c00 */
[----:B------:R-:W0:Y:S01]  /*31c0*/  LDS R25, [UR6+0x100] ;  /* 0x00010006ff197984 */ /* 0x000e220008000800 */
[----:B------:R-:W-:Y:S01]  /*31d0*/  PRMT R0, RZ, 0x7610, R0 ;  /* 0x00007610ff007816 */ /* 0x000fe20000000000 */
[----:B------:R-:W1:Y:S01]  /*31e0*/  LDCU.64 UR8, c[0x0][0x4c0] ;  /* 0x00009800ff0877ac */ /* 0x000e620008000a00 */
        /* <DEDUP_REMOVED lines=15> */
[----:B------:R-:W-:-:S02]  /*32e0*/  IMAD.MOV.U32 R73, RZ, RZ, R59 ;  /* 0x000000ffff497224 */ /* 0x000fc400078e003b */
[C---:B------:R-:W-:Y:S02]  /*32f0*/  IMAD.IADD R62, R39.reuse, 0x1, R62 ;  /* 0x00000001273e7824 */ /* 0x040fe400078e023e */
[----:B------:R-:W-:-:S04]  /*3300*/  IMAD.WIDE.U32 R72, R39, 0x2, R72 ;  /* 0x0000000227487825 */ /* 0x000fc800078e0048 */
[----:B------:R-:W-:Y:S01]  /*3310*/  IMAD.WIDE.U32 R70, R39, 0x2, R70 ;  /* 0x0000000227467825 */ /* 0x000fe200078e0046 */
[----:B------:R-:W-:-:S03]  /*3320*/  MOV R59, R73 ;  /* 0x00000049003b7202 */ /* 0x000fc60000000f00 */
[----:B------:R-:W-:Y:S02]  /*3330*/  IMAD.IADD R54, R39, 0x1, R54 ;  /* 0x0000000127367824 */ /* 0x000fe400078e0236 */
[----:B------:R-:W-:Y:S01]  /*3340*/  IMAD.MOV.U32 R57, RZ, RZ, R71 ;  /* 0x000000ffff397224 */ /* 0x000fe200078e0047 */
[----:B--2---:R-:W-:Y:S04]  /*3350*/  STS.U16 [R37], R0 ;  /* 0x0000000025007388 */ /* 0x004fe80000000400 */
[----:B---3--:R-:W-:Y:S04]  /*3360*/  STS.U16 [R37+0x40], R16 ;  /* 0x0000401025007388 */ /* 0x008fe80000000400 */
[----:B----4-:R-:W-:Y:S04]  /*3370*/  STS.U16 [R37+0x80], R18 ;  /* 0x0000801225007388 */ /* 0x010fe80000000400 */
[----:B-----5:R-:W-:Y:S01]  /*3380*/  STS.U16 [R37+0xc0], R90 ;  /* 0x0000c05a25007388 */ /* 0x020fe20000000400 */
[----:B------:R-:W-:-:S03]  /*3390*/  NOP ;  /* 0x0000000000007918 */ /* 0x000fc60000000000 */
[----:B------:R-:W0:Y:S02]  /*33a0*/  LDS.64 R20, [R36] ;  /* 0x0000000024147984 */ /* 0x000e240000000a00 */
[C---:B0-----:R-:W-:Y:S01]  /*33b0*/  PRMT R14, R20.reuse, 0x7632, R14 ;  /* 0x00007632140e7816 */ /* 0x041fe2000000000e */
[----:B------:R-:W-:Y:S01]  /*33c0*/  IMAD.U32 R15, R20, 0x10000, RZ ;  /* 0x00010000140f7824 */ /* 0x000fe200078e00ff */
[C---:B------:R-:W-:Y:S02]  /*33d0*/  PRMT R12, R21.reuse, 0x7632, R12 ;  /* 0x00007632150c7816 */ /* 0x040fe4000000000c */
[----:B------:R-:W-:Y:S01]  /*33e0*/  SHF.L.U32 R19, R21, 0x10, RZ ;  /* 0x0000001015137819 */ /* 0x000fe200000006ff */
[----:B------:R-:W-:Y:S02]  /*33f0*/  IMAD.U32 R14, R14, 0x10000, RZ ;  /* 0x000100000e0e7824 */ /* 0x000fe400078e00ff */
[----:B------:R-:W-:Y:S01]  /*3400*/  FMUL.FTZ R17, R15, -1.4426950216293334961 ;  /* 0xbfb8aa3b0f117820 */ /* 0x000fe20000410000 */
[----:B------:R-:W-:-:S02]  /*3410*/  IMAD.U32 R21, R12, 0x10000, RZ ;  /* 0x000100000c157824 */ /* 0x000fc400078e00ff */
[----:B------:R-:W-:Y:S01]  /*3420*/  FMUL.FTZ R18, R19, -1.4426950216293334961 ;  /* 0xbfb8aa3b13127820 */ /* 0x000fe20000410000 */
[----:B------:R-:W-:Y:S01]  /*3430*/  FMUL.FTZ R13, R14, -1.4426950216293334961 ;  /* 0xbfb8aa3b0e0d7820 */ /* 0x000fe20000410000 */
        /* <DEDUP_REMOVED lines=12> */
[----:B0-----:R-:W-:Y:S01]  /*3500*/  FMUL.FTZ R12, R15, R0 ;  /* 0x000000000f0c7220 */ /* 0x001fe20000410000 */
[----:B------:R-:W-:Y:S03]  /*3510*/  BAR.SYNC.DEFER_BLOCKING 0x0 ;  /* 0x0000000000007b1d */ /* 0x000fe60000010000 */
[----:B------:R-:W-:-:S03]  /*3520*/  FMUL.FTZ R12, R12, R87 ;  /* 0x000000570c0c7220 */ /* 0x000fc60000410000 */
[----:B------:R-:W0:Y:S01]  /*3530*/  MUFU.RCP R18, R17 ;  /* 0x0000001100127308 */ /* 0x000e220000001000 */
[----:B--2---:R-:W-:-:S04]  /*3540*/  FMUL.FTZ R13, R14, R23 ;  /* 0x000000170e0d7220 */ /* 0x004fc80000410000 */
[----:B------:R-:W-:Y:S01]  /*3550*/  FMUL.FTZ R13, R13, R86 ;  /* 0x000000560d0d7220 */ /* 0x000fe20000410000 */
[----:B---3--:R-:W-:-:S04]  /*3560*/  FMUL.FTZ R19, R19, R20 ;  /* 0x0000001413137220 */ /* 0x008fc80000410000 */
[----:B------:R-:W-:Y:S01]  /*3570*/  F2FP.BF16.F32.PACK_AB R22, R13, R12 ;  /* 0x0000000c0d16723e */ /* 0x000fe200000010ff */
[----:B------:R-:W-:Y:S01]  /*3580*/  FMUL.FTZ R19, R19, R88 ;  /* 0x0000005813137220 */ /* 0x000fe20000410000 */
[----:B0-----:R-:W-:-:S04]  /*3590*/  FMUL.FTZ R14, R21, R18 ;  /* 0x00000012150e7220 */ /* 0x001fc80000410000 */
[----:B------:R-:W-:-:S05]  /*35a0*/  FMUL.FTZ R14, R14, R85 ;  /* 0x000000550e0e7220 */ /* 0x000fca0000410000 */
[----:B------:R-:W-:-:S05]  /*35b0*/  F2FP.BF16.F32.PACK_AB R23, R14, R19 ;  /* 0x000000130e17723e */ /* 0x000fca00000010ff */
        /* <DEDUP_REMOVED lines=14> */
[----:B------:R-:W-:-:S04]  /*36a0*/  IADD3 R11, P5, PT, R56, R10, RZ ;  /* 0x0000000a380b7210 */ /* 0x000fc80007fbe0ff */
[----:B------:R-:W-:Y:S02]  /*36b0*/  IADD3.X R0, PT, PT, RZ, R0, RZ, P5, !PT ;  /* 0x00000000ff007210 */ /* 0x000fe40002ffe4ff */
[----:B-1----:R-:W-:Y:S02]  /*36c0*/  LEA R10, P5, R11, UR8, 0x1 ;  /* 0x000000080b0a7c11 */ /* 0x002fe4000f8a08ff */
[-C--:B0-----:R-:W-:Y:S02]  /*36d0*/  ISETP.GE.AND P4, PT, R56, R21.reuse, PT ;  /* 0x000000153800720c */ /* 0x081fe40003f86270 */
[-C--:B------:R-:W-:Y:S02]  /*36e0*/  ISETP.GE.AND P3, PT, R46, R21.reuse, PT ;  /* 0x000000152e00720c */ /* 0x080fe40003f66270 */
[-C--:B------:R-:W-:Y:S02]  /*36f0*/  ISETP.GE.AND P2, PT, R44, R21.reuse, PT ;  /* 0x000000152c00720c */ /* 0x080fe40003f46270 */
[----:B------:R-:W-:-:S02]  /*3700*/  ISETP.GE.AND P1, PT, R42, R21, PT ;  /* 0x000000152a00720c */ /* 0x000fc40003f26270 */
        /* <DEDUP_REMOVED lines=8> */
.L_x_5833:
        /* <DEDUP_REMOVED lines=15> */
.L_x_8078:


//--------------------- .text._Z25selective_scan_fwd_kernelI32Selective_Scan_fwd_kernel_traitsILi32ELi4ELi1ELb0ELb1ELb1ELb1ELb1EN3c108BFloat16EffEEv13SSMParamsBase --------------------------
	.section	.text._Z25selective_scan_fwd_kernelI32Selective_Scan_fwd_kernel_traitsILi32ELi4ELi1ELb0ELb1ELb1ELb1ELb1EN3c108BFloat16EffEEv13SSMParamsBase,"ax",@progbits
	.align	128
        .global         _Z25selective_scan_fwd_kernelI32Selective_Scan_fwd_kernel_traitsILi32ELi4ELi1ELb0ELb1ELb1ELb1ELb1EN3c108BFloat16EffEEv13SSMParamsBase
        .type           _Z25selective_scan_fwd_kernelI32Selective_Scan_fwd_kernel_traitsILi32ELi4ELi1ELb0ELb1ELb1ELb1ELb1EN3c108BFloat16EffEEv13SSMParamsBase,@function
        .size           _Z25selective_scan_fwd_kernelI32Selective_Scan_fwd_kernel_traitsILi32ELi4ELi1ELb0ELb1ELb1ELb1ELb1EN3c108BFloat16EffEEv13SSMParamsBase,(.L_x_8079 - _Z25selective_scan_fwd_kernelI32Selective_Scan_fwd_kernel_traitsILi32ELi4ELi1ELb0ELb1ELb1ELb1ELb1EN3c108BFloat16EffEEv13SSMParamsBase)
        .other          _Z25selective_scan_fwd_kernelI32Selective_Scan_fwd_kernel_traitsILi32ELi4ELi1ELb0ELb1ELb1ELb1ELb1EN3c108BFloat16EffEEv13SSMParamsBase,@"STO_CUDA_ENTRY STV_DEFAULT"
_Z25selective_scan_fwd_kernelI32Selective_Scan_fwd_kernel_traitsILi32ELi4ELi1ELb0ELb1ELb1ELb1ELb1EN3c108BFloat16EffEEv13SSMParamsBase:
.text._Z25selective_scan_fwd_kernelI32Selective_Scan_fwd_kernel_traitsILi32ELi4ELi1ELb0ELb1ELb1ELb1ELb1EN3c108BFloat16EffEEv13SSMParamsBase:
        /* <DEDUP_REMOVED lines=43> */
.L_x_5834:
        /* <DEDUP_REMOVED lines=16> */
[----:B------:R-:W2:Y:S08]  /*03b0*/  LDC.64 R16, c[0x0][0x3c0] ;  /* 0x0000f000ff107b82 */ /* 0x000eb00000000a00 */
[----:B------:R-:W4:Y:S01]  /*03c0*/  LDC.64 R18, c[0x0][0x490] ;  /* 0x00012400ff127b82 */ /* 0x000f220000000a00 */
[----:B-----5:R-:W0:Y:S07]  /*03d0*/  MUFU.RCP R5, R5 ;  /* 0x0000000500057308 */ /* 0x020e2e0000001000 */
[----:B------:R-:W5:Y:S08]  /*03e0*/  LDC.U8 R30, c[0x0][0x3a9] ;  /* 0x0000ea40ff1e7b82 */ /* 0x000f700000000000 */
[----:B------:R-:W4:Y:S01]  /*03f0*/  LDC.64 R48, c[0x0][0x3d8] ;  /* 0x0000f600ff307b82 */ /* 0x000f220000000a00 */
[----:B--2---:R-:W-:-:S02]  /*0400*/  IMAD R10, R55, R16, RZ ;  /* 0x00000010370a7224 */ /* 0x004fc400078e02ff */
[----:B0-----:R-:W-:Y:S02]  /*0410*/  VIADD R6, R5, 0xffffffe ;  /* 0x0ffffffe05067836 */ /* 0x001fe40000000000 */
[----:B------:R-:W-:Y:S02]  /*0420*/  IMAD R17, R57, R17, R10 ;  /* 0x0000001139117224 */ /* 0x000fe400078e020a */
[----:B------:R0:W2:Y:S01]  /*0430*/  F2I.FTZ.U32.TRUNC.NTZ R7, R6 ;  /* 0x0000000600077305 */ /* 0x0000a2000021f000 */
[----:B------:R-:W4:Y:S01]  /*0440*/  LDC.64 R26, c[0x0][0x3f8] ;  /* 0x0000fe00ff1a7b82 */ /* 0x000f220000000a00 */
[----:B0-----:R-:W-:-:S07]  /*0450*/  IMAD.MOV.U32 R6, RZ, RZ, RZ ;  /* 0x000000ffff067224 */ /* 0x001fce00078e00ff */
[----:B------:R-:W0:Y:S01]  /*0460*/  LDC.64 R50, c[0x0][0x418] ;  /* 0x00010600ff327b82 */ /* 0x000e220000000a00 */
        /* <DEDUP_REMOVED lines=8> */
[----:B------:R-:W-:Y:S02]  /*04f0*/  IMAD R6, R11, R7, R12 ;  /* 0x000000070b067224 */ /* 0x000fe400078e020c */
[----:B-1----:R-:W-:Y:S02]  /*0500*/  IMAD R12, R55, R24, RZ ;  /* 0x00000018370c7224 */ /* 0x002fe400078e02ff */
[----:B------:R-:W1:Y:S01]  /*0510*/  LDC.64 R28, c[0x0][0x480] ;  /* 0x00012000ff1c7b82 */ /* 0x000e620000000a00 */
[----:B------:R-:W-:-:S13]  /*0520*/  ISETP.GT.U32.AND P5, PT, R11, R6, PT ;  /* 0x000000060b00720c */ /* 0x000fda0003fa4070 */
[----:B------:R-:W-:Y:S02]  /*0530*/  @!P5 IMAD.IADD R6, R6, 0x1, -R11 ;  /* 0x000000010606d824 */ /* 0x000fe400078e0a0b */
[----:B------:R-:W-:Y:S01]  /*0540*/  @!P5 VIADD R5, R5, 0x1 ;  /* 0x000000010505d836 */ /* 0x000fe20000000000 */
[----:B------:R-:W-:Y:S02]  /*0550*/  ISETP.NE.AND P5, PT, R13, RZ, PT ;  /* 0x000000ff0d00720c */ /* 0x000fe40003fa5270 */
[----:B------:R-:W-:Y:S01]  /*0560*/  ISETP.GE.U32.AND P4, PT, R6, R11, PT ;  /* 0x0000000b0600720c */ /* 0x000fe20003f86070 */
[----:B---3--:R-:W-:Y:S01]  /*0570*/  IMAD R6, R55, R8, RZ ;  /* 0x0000000837067224 */ /* 0x008fe200078e02ff */
[----:B------:R-:W-:-:S03]  /*0580*/  LOP3.LUT R11, R56, R13, RZ, 0x3c, !PT ;  /* 0x0000000d380b7212 */ /* 0x000fc600078e3cff */
[----:B------:R-:W-:Y:S01]  /*0590*/  IMAD R9, R57, R9, R6 ;  /* 0x0000000939097224 */ /* 0x000fe200078e0206 */
[----:B------:R-:W-:Y:S01]  /*05a0*/  ISETP.GE.AND P3, PT, R11, RZ, PT ;  /* 0x000000ff0b00720c */ /* 0x000fe20003f66270 */
[----:B------:R-:W-:-:S04]  /*05b0*/  IMAD.WIDE.U32 R6, R57, R8, RZ ;  /* 0x0000000839067225 */ /* 0x000fc800078e00ff */
[----:B------:R-:W-:Y:S02]  /*05c0*/  IMAD.IADD R7, R7, 0x1, R9 ;  /* 0x0000000107077824 */ /* 0x000fe400078e0209 */
[----:B------:R-:W-:Y:S01]  /*05d0*/  @P4 IADD3 R5, PT, PT, R5, 0x1, RZ ;  /* 0x0000000105054810 */ /* 0x000fe20007ffe0ff */
[----:B------:R-:W-:Y:S01]  /*05e0*/  IMAD R8, R55, R14, RZ ;  /* 0x0000000e37087224 */ /* 0x000fe200078e02ff */
[----:B-----5:R-:W-:Y:S01]  /*05f0*/  ISETP.NE.AND P4, PT, R30, RZ, PT ;  /* 0x000000ff1e00720c */ /* 0x020fe20003f85270 */
[----:B----4-:R-:W-:-:S04]  /*0600*/  IMAD.WIDE.U32 R6, R56, R52, R6 ;  /* 0x0000003438067225 */ /* 0x010fc800078e0006 */
[C---:B------:R-:W-:Y:S01]  /*0610*/  IMAD R15, R57.reuse, R15, R8 ;  /* 0x0000000f390f7224 */ /* 0x040fe200078e0208 */
[----:B------:R-:W-:Y:S01]  /*0620*/  LEA R54, P2, R6, R18, 0x1 ;  /* 0x0000001206367211 */ /* 0x000fe200078408ff */
[----:B------:R-:W-:Y:S01]  /*0630*/  @!P3 IMAD.MOV R5, RZ, RZ, -R5 ;  /* 0x000000ffff05b224 */ /* 0x000fe200078e0a05 */
[----:B------:R-:W-:Y:S01]  /*0640*/  @!P5 LOP3.LUT R5, RZ, R13, RZ, 0x33, !PT ;  /* 0x0000000dff05d212 */ /* 0x000fe200078e33ff */
        /* <DEDUP_REMOVED lines=10> */
[C---:B------:R-:W-:Y:S02]  /*06f0*/  IMAD R14, R15.reuse, R48, RZ ;  /* 0x000000300f0e7224 */ /* 0x040fe400078e02ff */
[----:B------:R-:W-:Y:S02]  /*0700*/  IMAD R16, R15, R26, RZ ;  /* 0x0000001a0f107224 */ /* 0x000fe400078e02ff */
[----:B0-----:R-:W-:-:S04]  /*0710*/  IMAD.WIDE.U32 R6, R56, R50, R8 ;  /* 0x0000003238067225 */ /* 0x001fc800078e0008 */
[----:B------:R-:W-:Y:S01]  /*0720*/  IMAD.WIDE.U32 R8, R5, R48, R10 ;  /* 0x0000003005087225 */ /* 0x000fe200078e000a */
[----:B--2---:R-:W-:-:S03]  /*0730*/  LEA R52, P2, R6, R20, 0x1 ;  /* 0x0000001406347211 */ /* 0x004fc600078408ff */
[C---:B------:R-:W-:Y:S01]  /*0740*/  IMAD R49, R5.reuse, R49, R14 ;  /* 0x0000003105317224 */ /* 0x040fe200078e020e */
[----:B------:R-:W-:Y:S01]  /*0750*/  LEA R50, P3, R8, R22, 0x1 ;  /* 0x0000001608327211 */ /* 0x000fe200078608ff */
[----:B------:R-:W-:-:S04]  /*0760*/  IMAD.WIDE.U32 R10, R5, R26, R12 ;  /* 0x0000001a050a7225 */ /* 0x000fc800078e000c */
[----:B------:R-:W-:Y:S01]  /*0770*/  IMAD R47, R5, R27, R16 ;  /* 0x0000001b052f7224 */ /* 0x000fe200078e0210 */
[----:B-1----:R-:W-:Y:S01]  /*0780*/  LEA R48, P5, R10, R28, 0x1 ;  /* 0x0000001c0a307211 */ /* 0x002fe200078a08ff */
        /* <DEDUP_REMOVED lines=14> */
.L_x_5835:
        /* <DEDUP_REMOVED lines=11> */
.L_x_5836:
        /* <DEDUP_REMOVED lines=69> */
.L_x_5837:
        /* <DEDUP_REMOVED lines=12> */
[----:B------:R-:W-:Y:S01]  /*0e30*/  ISETP.GE.AND P3, PT, R0, RZ, PT ;  /* 0x000000ff0000720c */ /* 0x000fe20003f66270 */
[----:B0-----:R-:W-:Y:S02]  /*0e40*/  HFMA2 R4, -RZ, RZ, 0, 0 ;  /* 0x00000000ff047431 */ /* 0x001fe400000001ff */
        /* <DEDUP_REMOVED lines=15> */
.L_x_5838:
[----:B------:R-:W-:-:S13]  /*0f40*/  ISETP.GE.AND P1, PT, R39, 0x1, PT ;  /* 0x000000012700780c */ /* 0x000fda0003f26270 */
[----:B------:R-:W-:Y:S05]  /*0f50*/  @!P1 EXIT ;  /* 0x000000000000994d */ /* 0x000fea0003800000 */
[----:B------:R-:W0:Y:S01]  /*0f60*/  S2R R37, SR_TID.X ;  /* 0x0000000000257919 */ /* 0x000e220000002100 */
[----:B------:R-:W1:Y:S01]  /*0f70*/  LDC.64 R10, c[0x0][0x470] ;  /* 0x00011c00ff0a7b82 */ /* 0x000e620000000a00 */
[----:B------:R-:W2:Y:S01]  /*0f80*/  LDCU.64 UR4, c[0x0][0x3b0] ;  /* 0x00007600ff0477ac */ /* 0x000ea20008000a00 */
[----:B------:R-:W-:Y:S02]  /*0f90*/  HFMA2 R76, -RZ, RZ, 0, 0 ;  /* 0x00000000ff4c7431 */ /* 0x000fe400000001ff */
[----:B------:R-:W-:Y:S02]  /*0fa0*/  VIADD R58, R39, 0xffffffff ;  /* 0xffffffff273a7836 */ /* 0x000fe40000000000 */
[----:B------:R-:W-:Y:S02]  /*0fb0*/  IMAD.MOV.U32 R69, RZ, RZ, RZ ;  /* 0x000000ffff457224 */ /* 0x000fe400078e00ff */
[----:B------:R-:W3:Y:S01]  /*0fc0*/  LDC.64 R4, c[0x0][0x4e8] ;  /* 0x00013a00ff047b82 */ /* 0x000ee20000000a00 */
        /* <DEDUP_REMOVED lines=9> */
[----:B------:R-:W-:Y:S01]  /*1060*/  IMAD.WIDE R2, R3, 0x4, RZ ;  /* 0x0000000403027825 */ /* 0x000fe200078e02ff */
[----:B------:R-:W-:-:S02]  /*1070*/  LOP3.LUT R78, R78, 0x1f, R37, 0xf8, !PT ;  /* 0x0000001f4e4e7812 */ /* 0x000fc400078ef825 */
[C---:B------:R-:W-:Y:S01]  /*1080*/  IADD3 R70, PT, PT, R36.reuse, 0x3, RZ ;  /* 0x0000000324467810 */ /* 0x040fe20007ffe0ff */
[----:B------:R-:W-:Y:S01]  /*1090*/  VIADD R72, R36, 0x2 ;  /* 0x0000000224487836 */ /* 0x000fe20000000000 */
[C---:B------:R-:W-:Y:S01]  /*10a0*/  LOP3.LUT R68, R78.reuse, 0x20, RZ, 0xfc, !PT ;  /* 0x000000204e447812 */ /* 0x040fe200078efcff */
[C---:B------:R-:W-:Y:S01]  /*10b0*/  IMAD.WIDE.U32 R8, R78.reuse, 0x2, RZ ;  /* 0x000000024e087825 */ /* 0x040fe200078e00ff */
[C---:B------:R-:W-:Y:S02]  /*10c0*/  LOP3.LUT R66, R78.reuse, 0x40, RZ, 0xfc, !PT ;  /* 0x000000404e427812 */ /* 0x040fe400078efcff */
[----:B------:R-:W-:Y:S02]  /*10d0*/  LOP3.LUT R64, R78, 0x60, RZ, 0xfc, !PT ;  /* 0x000000604e407812 */ /* 0x000fe400078efcff */
[----:B------:R-:W-:-:S07]  /*10e0*/  LOP3.LUT R67, R8, 0x80, RZ, 0xfc, !PT ;  /* 0x0000008008437812 */ /* 0x000fce00078efcff */
.L_x_5854:
        /* <DEDUP_REMOVED lines=59> */
[C---:B-1----:R-:W-:Y:S02]  /*14a0*/  SHF.L.U32 R17, R12.reuse, 0x10, RZ ;  /* 0x000000100c117819 */ /* 0x042fe400000006ff */
[----:B------:R-:W-:-:S03]  /*14b0*/  PRMT R12, R12, 0x7632, R12 ;  /* 0x000076320c0c7816 */ /* 0x000fc6000000000c */
[----:B------:R-:W-:Y:S02]  /*14c0*/  FADD.FTZ R60, R17, R42 ;  /* 0x0000002a113c7221 */ /* 0x000fe40000010000 */
[----:B------:R-:W-:-:S03]  /*14d0*/  IMAD.U32 R73, R12, 0x10000, RZ ;  /* 0x000100000c497824 */ /* 0x000fc600078e00ff */
[----:B------:R-:W-:Y:S01]  /*14e0*/  FSETP.GTU.FTZ.AND P5, PT, R60, 20, PT ;  /* 0x41a000003c00780b */ /* 0x000fe20003fbc000 */
[----:B------:R-:W-:-:S03]  /*14f0*/  FADD.FTZ R73, R73, R42 ;  /* 0x0000002a49497221 */ /* 0x000fc60000010000 */
        /* <DEDUP_REMOVED lines=32> */
.L_x_5840:
[----:B------:R-:W-:Y:S05]  /*1700*/  BSYNC.RECONVERGENT B0 ;  /* 0x0000000000007941 */ /* 0x000fea0003800200 */
.L_x_5839:
        /* <DEDUP_REMOVED lines=36> */
.L_x_5842:
[----:B------:R-:W-:Y:S05]  /*1950*/  BSYNC.RECONVERGENT B0 ;  /* 0x0000000000007941 */ /* 0x000fea0003800200 */
.L_x_5841:
        /* <DEDUP_REMOVED lines=37> */
.L_x_5844:
[----:B------:R-:W-:Y:S05]  /*1bb0*/  BSYNC.RECONVERGENT B0 ;  /* 0x0000000000007941 */ /* 0x000fea0003800200 */
.L_x_5843:
        /* <DEDUP_REMOVED lines=34> */
.L_x_5846:
[----:B------:R-:W-:Y:S05]  /*1de0*/  BSYNC.RECONVERGENT B0 ;  /* 0x0000000000007941 */ /* 0x000fea0003800200 */
.L_x_5845:
[----:B------:R-:W0:Y:S01]  /*1df0*/  LDCU UR7, c[0x0][0x38c] ;  /* 0x00007180ff0777ac */ /* 0x000e220008000800 */
[----:B------:R-:W-:Y:S01]  /*1e00*/  MOV R12, R54 ;  /* 0x00000036000c7202 */ /* 0x000fe20000000f00 */
[----:B------:R-:W-:Y:S01]  /*1e10*/  IMAD.MOV.U32 R13, RZ, RZ, R53 ;  /* 0x000000ffff0d7224 */ /* 0x000fe200078e0035 */
[----:B------:R-:W-:Y:S01]  /*1e20*/  PRMT R91, RZ, 0x7610, R91 ;  /* 0x00007610ff5b7816 */ /* 0x000fe2000000005b */
[----:B------:R-:W-:Y:S02]  /*1e30*/  IMAD.MOV.U32 R53, RZ, RZ, R51 ;  /* 0x000000ffff357224 */ /* 0x000fe400078e0033 */
[----:B------:R-:W-:-:S04]  /*1e40*/  IMAD.WIDE.U32 R12, R65, 0x2, R12 ;  /* 0x00000002410c7825 */ /* 0x000fc800078e000c */
[C---:B------:R-:W-:Y:S01]  /*1e50*/  IMAD.U32 R86, R10.reuse, 0x10000, RZ ;  /* 0x000100000a567824 */ /* 0x040fe200078e00ff */
[----:B------:R-:W-:Y:S01]  /*1e60*/  MOV R54, R12 ;  /* 0x0000000c00367202 */ /* 0x000fe20000000f00 */
[----:B------:R-:W-:Y:S01]  /*1e70*/  IMAD.WIDE.U32 R14, R65, 0x2, R52 ;  /* 0x00000002410e7825 */ /* 0x000fe200078e0034 */
[----:B------:R-:W-:-:S03]  /*1e80*/  PRMT R12, R10, 0x7632, R12 ;  /* 0x000076320a0c7816 */ /* 0x000fc6000000000c */
[----:B------:R-:W-:Y:S01]  /*1e90*/  FMUL.FTZ R89, R86, R43 ;  /* 0x0000002b56597220 */ /* 0x000fe20000410000 */
[C---:B------:R-:W-:Y:S01]  /*1ea0*/  PRMT R10, R11.reuse, 0x7632, R10 ;  /* 0x000076320b0a7816 */ /* 0x040fe2000000000a */
[----:B------:R-:W-:Y:S01]  /*1eb0*/  IMAD.MOV.U32 R52, RZ, RZ, R14 ;  /* 0x000000ffff347224 */ /* 0x000fe200078e000e */
[----:B------:R-:W-:Y:S01]  /*1ec0*/  SHF.L.U32 R12, R12, 0x10, RZ ;  /* 0x000000100c0c7819 */ /* 0x000fe200000006ff */
[----:B0-----:R-:W-:Y:S01]  /*1ed0*/  UISETP.GE.AND UP0, UPT, UR7, 0x1, UPT ;  /* 0x000000010700788c */ /* 0x001fe2000bf06270 */
[----:B------:R-:W-:Y:S01]  /*1ee0*/  IMAD.U32 R84, R11, 0x10000, RZ ;  /* 0x000100000b547824 */ /* 0x000fe200078e00ff */
[----:B------:R-:W-:Y:S01]  /*1ef0*/  MOV R51, R15 ;  /* 0x0000000f00337202 */ /* 0x000fe20000000f00 */
[----:B------:R-:W-:Y:S02]  /*1f00*/  IMAD.U32 R14, R10, 0x10000, RZ ;  /* 0x000100000a0e7824 */ /* 0x000fe400078e00ff */
        /* <DEDUP_REMOVED lines=24> */
[----:B------:R-:W-:Y:S01]  /*2090*/  UIADD3 UR8, UPT, UPT, UR6, 0x220, URZ ;  /* 0x0000022006087890 */ /* 0x000fe2000fffe0ff */
[----:B--2---:R-:W2:Y:S01]  /*20a0*/  MUFU.RCP R13, R13 ;  /* 0x0000000d000d7308 */ /* 0x004ea20000001000 */
[----:B------:R-:W-:Y:S01]  /*20b0*/  IMAD.MOV.U32 R80, RZ, RZ, R0 ;  /* 0x000000ffff507224 */ /* 0x000fe200078e0000 */
[----:B------:R-:W-:Y:S01]  /*20c0*/  UIADD3 UR7, UPT, UPT, -UR7, URZ, URZ ;  /* 0x000000ff07077290 */ /* 0x000fe2000fffe1ff */
[----:B------:R-:W-:Y:S01]  /*20d0*/  IMAD.MOV.U32 R79, RZ, RZ, R59 ;  /* 0x000000ffff4f7224 */ /* 0x000fe200078e003b */
[----:B------:R-:W4:Y:S01]  /*20e0*/  LDCU.64 UR12, c[0x0][0x460] ;  /* 0x00008c00ff0c77ac */ /* 0x000f220008000a00 */
[----:B-1----:R-:W-:-:S02]  /*20f0*/  SHF.L.U64.HI R21, R20, 0x2, R21 ;  /* 0x0000000214157819 */ /* 0x002fc40000010215 */
        /* <DEDUP_REMOVED lines=15> */
[----:B------:R-:W-:-:S05]  /*21f0*/  IMAD R10, R77, R11, R10 ;  /* 0x0000000b4d0a7224 */ /* 0x000fca00078e020a */
[----:B------:R-:W-:Y:S01]  /*2200*/  ISETP.GT.U32.AND P5, PT, R15, R10, PT ;  /* 0x0000000a0f00720c */ /* 0x000fe20003fa4070 */
[----:B------:R-:W2:-:S12]  /*2210*/  LDC.64 R16, c[0x0][0x3b8] ;  /* 0x0000ee00ff107b82 */ /* 0x000e980000000a00 */
[----:B------:R-:W-:Y:S01]  /*2220*/  @!P5 IMAD.IADD R10, R10, 0x1, -R15 ;  /* 0x000000010a0ad824 */ /* 0x000fe200078e0a0f */
[----:B------:R-:W-:Y:S02]  /*2230*/  @!P5 IADD3 R77, PT, PT, R77, 0x1, RZ ;  /* 0x000000014d4dd810 */ /* 0x000fe40007ffe0ff */
[----:B------:R-:W-:Y:S02]  /*2240*/  PLOP3.LUT P5, PT, P1, PT, PT, 0x80, 0x8 ;  /* 0x000000000008781c */ /* 0x000fe40000faf070 */
[----:B------:R-:W-:Y:S01]  /*2250*/  ISETP.GE.U32.AND P4, PT, R10, R15, PT ;  /* 0x0000000f0a00720c */ /* 0x000fe20003f86070 */
[----:B------:R-:W-:Y:S01]  /*2260*/  IMAD.WIDE.U32 R10, R2, UR4, R44 ;  /* 0x00000004020a7c25 */ /* 0x000fe2000f8e002c */
[----:B------:R-:W-:Y:S01]  /*2270*/  IADD3 R14, P1, PT, R50, R67, RZ ;  /* 0x00000043320e7210 */ /* 0x000fe20007f3e0ff */
[----:B------:R-:W-:Y:S01]  /*2280*/  UMOV UR4, URZ ;  /* 0x000000ff00047c82 */ /* 0x000fe20008000000 */
[----:B0-----:R-:W-:Y:S02]  /*2290*/  SHF.L.U64.HI R19, R18, 0x1, R19 ;  /* 0x0000000112137819 */ /* 0x001fe40000010213 */
[----:B------:R-:W-:-:S02]  /*22a0*/  IADD3.X R15, PT, PT, R9, R49, RZ, P1, !PT ;  /* 0x00000031090f7210 */ /* 0x000fc40000ffe4ff */
[----:B--2---:R-:W-:Y:S02]  /*22b0*/  SHF.L.U64.HI R92, R16, 0x2, R17 ;  /* 0x00000002105c7819 */ /* 0x004fe40000010211 */
[----:B------:R-:W-:-:S03]  /*22c0*/  IADD3 R17, PT, PT, R11, R25, RZ ;  /* 0x000000190b117210 */ /* 0x000fc60007ffe0ff */
[----:B------:R-:W-:Y:S01]  /*22d0*/  @P4 VIADD R77, R77, 0x1 ;  /* 0x000000014d4d4836 */ /* 0x000fe20000000000 */
[----:B------:R-:W-:-:S03]  /*22e0*/  IADD3 R26, P4, PT, R48, R67, RZ ;  /* 0x00000043301a7210 */ /* 0x000fc60007f9e0ff */
[----:B------:R-:W-:Y:S01]  /*22f0*/  @!P3 IMAD.MOV R77, RZ, RZ, -R77 ;  /* 0x000000ffff4db224 */ /* 0x000fe200078e0a4d */
[----:B------:R-:W-:Y:S01]  /*2300*/  @!P2 LOP3.LUT R77, RZ, R41, RZ, 0x33, !PT ;  /* 0x00000029ff4da212 */ /* 0x000fe200078e33ff */
[----:B-1--4-:R-:W-:-:S08]  /*2310*/  IMAD.X R27, R9, 0x1, R47, P4 ;  /* 0x00000001091b7824 */ /* 0x012fd000020e062f */
.L_x_5853:
[-C--:B------:R-:W-:Y:S01]  /*2320*/  ISETP.GE.AND P3, PT, R66, R65.reuse, PT ;  /* 0x000000414200720c */ /* 0x080fe20003f66270 */
[----:B------:R-:W2:Y:S01]  /*2330*/  @!P5 LDG.E.U16 R34, desc[UR10][R14.64+-0x80] ;  /* 0xffff800a0e22d981 */ /* 0x000ea2000c1e1500 */
[-C--:B------:R-:W-:Y:S02]  /*2340*/  ISETP.GE.AND P2, PT, R68, R65.reuse, PT ;  /* 0x000000414400720c */ /* 0x080fe40003f46270 */
[----:B------:R-:W-:-:S09]  /*2350*/  ISETP.GE.AND P4, PT, R64, R65, PT ;  /* 0x000000414000720c */ /* 0x000fd20003f86270 */
[----:B------:R-:W3:Y:S04]  /*2360*/  @!P3 LDG.E.U16 R30, desc[UR10][R14.64] ;  /* 0x0000000a0e1eb981 */ /* 0x000ee8000c1e1500 */
[----:B------:R-:W4:Y:S04]  /*2370*/  @!P2 LDG.E.U16 R28, desc[UR10][R14.64+-0x40] ;  /* 0xffffc00a0e1ca981 */ /* 0x000f28000c1e1500 */
[----:B------:R-:W5:Y:S01]  /*2380*/  @!P4 LDG.E.U16 R32, desc[UR10][R14.64+0x40] ;  /* 0x0000400a0e20c981 */ /* 0x000f62000c1e1500 */
[----:B------:R-:W-:Y:S02]  /*2390*/  IMAD.MOV.U32 R24, RZ, RZ, R80 ;  /* 0x000000ffff187224 */ /* 0x000fe400078e0050 */
        /* <DEDUP_REMOVED lines=12> */
[----:B------:R-:W-:Y:S04]  /*2460*/  STS.U16 [R62+0x40], R35 ;  /* 0x000040233e007388 */ /* 0x000fe80000000400 */
[----:B------:R1:W-:Y:S04]  /*2470*/  STS.U16 [R62+0x80], R31 ;  /* 0x0000801f3e007388 */ /* 0x0003e80000000400 */
[----:B------:R-:W-:Y:S01]  /*2480*/  STS.U16 [R62+0xc0], R94 ;  /* 0x0000c05e3e007388 */ /* 0x000fe20000000400 */
[----:B------:R-:W-:-:S03]  /*2490*/  NOP ;  /* 0x0000000000007918 */ /* 0x000fc60000000000 */
[----:B0-----:R-:W0:Y:S01]  /*24a0*/  LDS.64 R24, [R61] ;  /* 0x000000003d187984 */ /* 0x001e220000000a00 */
[----:B------:R-:W-:-:S04]  /*24b0*/  FMUL.FTZ R30, R33, 1.4426950216293334961 ;  /* 0x3fb8aa3b211e7820 */ /* 0x000fc80000410000 */
[C---:B------:R-:W-:Y:S01]  /*24c0*/  FMUL.FTZ R32, R30.reuse, R73 ;  /* 0x000000491e207220 */ /* 0x040fe20000410000 */
[----:B------:R-:W-:-:S03]  /*24d0*/  FMUL.FTZ R34, R30, R71 ;  /* 0x000000471e227220 */ /* 0x000fc60000410000 */
[----:B------:R-:W2:Y:S01]  /*24e0*/  MUFU.EX2 R33, R32 ;  /* 0x0000002000217308 */ /* 0x000ea20000000800 */
[----:B-1----:R-:W-:-:S03]  /*24f0*/  FMUL.FTZ R31, R30, R75 ;  /* 0x0000004b1e1f7220 */ /* 0x002fc60000410000 */
[----:B------:R1:W3:Y:S01]  /*2500*/  MUFU.EX2 R35, R34 ;  /* 0x0000002200237308 */ /* 0x0002e20000000800 */
[----:B------:R-:W-:-:S03]  /*2510*/  FMUL.FTZ R30, R30, R60 ;  /* 0x0000003c1e1e7220 */ /* 0x000fc60000410000 */
[----:B------:R-:W4:Y:S04]  /*2520*/  MUFU.EX2 R31, R31 ;  /* 0x0000001f001f7308 */ /* 0x000f280000000800 */
[----:B------:R-:W5:Y:S01]  /*2530*/  MUFU.EX2 R30, R30 ;  /* 0x0000001e001e7308 */ /* 0x000f620000000800 */
[----:B--2---:R-:W-:Y:S02]  /*2540*/  FSEL R33, R33, 1, !P1 ;  /* 0x3f80000021217808 */ /* 0x004fe40004800000 */
[----:B0-----:R-:W-:-:S05]  /*2550*/  PRMT R28, R24, 0x7632, R28 ;  /* 0x00007632181c7816 */ /* 0x001fca000000001c */
[----:B------:R-:W-:Y:S01]  /*2560*/  IMAD.U32 R28, R28, 0x10000, RZ ;  /* 0x000100001c1c7824 */ /* 0x000fe200078e00ff */
[C---:B------:R-:W-:Y:S02]  /*2570*/  SHF.L.U32 R29, R25.reuse, 0x10, RZ ;  /* 0x00000010191d7819 */ /* 0x040fe400000006ff */
[----:B------:R-:W-:Y:S01]  /*2580*/  PRMT R25, R25, 0x7632, R25 ;  /* 0x0000763219197816 */ /* 0x000fe20000000019 */
[----:B------:R-:W-:Y:S02]  /*2590*/  FMUL.FTZ R28, R85, R28 ;  /* 0x0000001c551c7220 */ /* 0x000fe40000410000 */
[----:B------:R-:W-:-:S03]  /*25a0*/  FMUL.FTZ R29, R84, R29 ;  /* 0x0000001d541d7220 */ /* 0x000fc60000410000 */
[----:B------:R-:W-:Y:S01]  /*25b0*/  FSEL R32, R28, RZ, !P1 ;  /* 0x000000ff1c207208 */ /* 0x000fe20004800000 */
[----:B------:R-:W-:Y:S01]  /*25c0*/  IMAD.U32 R28, R25, 0x10000, RZ ;  /* 0x00010000191c7824 */ /* 0x000fe200078e00ff */
[-C--:B------:R-:W-:Y:S01]  /*25d0*/  ISETP.GE.U32.AND P1, PT, R72, R65.reuse, PT ;  /* 0x000000414800720c */ /* 0x080fe20003f26070 */
[----:B------:R-:W-:Y:S02]  /*25e0*/  IMAD.U32 R25, R24, 0x10000, RZ ;  /* 0x0001000018197824 */ /* 0x000fe400078e00ff */
[----:B------:R-:W-:Y:S01]  /*25f0*/  FMUL.FTZ R28, R83, R28 ;  /* 0x0000001c531c7220 */ /* 0x000fe20000410000 */
[----:B-1----:R-:W-:Y:S02]  /*2600*/  FSEL R34, R29, RZ, !P1 ;  /* 0x000000ff1d227208 */ /* 0x002fe40004800000 */
        /* <DEDUP_REMOVED lines=33> */
[----:B------:R-:W-:Y:S02]  /*2820*/  IMAD.U32 R94, R28, 0x10000, RZ ;  /* 0x000100001c5e7824 */ /* 0x000fe400078e00ff */
[----:B------:R-:W-:Y:S01]  /*2830*/  IMAD.U32 R95, R29, 0x10000, RZ ;  /* 0x000100001d5f7824 */ /* 0x000fe200078e00ff */
[----:B------:R-:W-:Y:S01]  /*2840*/  SHF.L.U32 R97, R30, 0x10, RZ ;  /* 0x000000101e617819 */ /* 0x000fe200000006ff */
[----:B------:R-:W-:Y:S01]  /*2850*/  IMAD.U32 R98, R98, 0x10000, RZ ;  /* 0x0001000062627824 */ /* 0x000fe200078e00ff */
        /* <DEDUP_REMOVED lines=11> */
.L_x_5849:
[----:B------:R-:W-:Y:S01]  /*2910*/  ISETP.NE.AND P6, PT, R93, RZ, PT ;  /* 0x000000ff5d00720c */ /* 0x000fe20003fc5270 */
[----:B------:R-:W-:-:S12]  /*2920*/  IMAD.MOV.U32 R27, RZ, RZ, RZ ;  /* 0x000000ffff1b7224 */ /* 0x000fd800078e00ff */
[----:B------:R-:W-:Y:S05]  /*2930*/  @!P6 BRA `(.L_x_5848) ;  /* 0x00000000000ce947 */ /* 0x000fea0003800000 */
[----:B------:R-:W-:-:S05]  /*2940*/  IADD3 R28, P6, PT, R44, R81, RZ ;  /* 0x000000512c1c7210 */ /* 0x000fca0007fde0ff */
[----:B------:R-:W-:-:S05]  /*2950*/  IMAD.X R29, R45, 0x1, R82, P6 ;  /* 0x000000012d1d7824 */ /* 0x000fca00030e0652 */
[----:B------:R1:W5:Y:S03]  /*2960*/  LDG.E R27, desc[UR10][R28.64] ;  /* 0x0000000a1c1b7981 */ /* 0x000366000c1e1900 */
.L_x_5848:
        /* <DEDUP_REMOVED lines=82> */
.L_x_5852:
[----:B------:R-:W-:Y:S02]  /*2e90*/  ISETP.NE.AND P6, PT, R69, R58, PT ;  /* 0x0000003a4500720c */ /* 0x000fe40003fc5270 */
[----:B------:R-:W-:Y:S02]  /*2ea0*/  P2R R26, PR, RZ, 0x1 ;  /* 0x00000001ff1a7803 */ /* 0x000fe40000000000 */
[----:B------:R-:W-:-:S13]  /*2eb0*/  ISETP.NE.OR P6, PT, R28, RZ, P6 ;  /* 0x000000ff1c00720c */ /* 0x000fda00037c5670 */
[----:B------:R-:W-:-:S04]  /*2ec0*/  @!P6 IADD3 R28, P0, PT, R44, R81, RZ ;  /* 0x000000512c1ce210 */ /* 0x000fc80007f1e0ff */
[----:B------:R-:W-:Y:S02]  /*2ed0*/  @!P6 IADD3.X R29, PT, PT, R45, R82, RZ, P0, !PT ;  /* 0x000000522d1de210 */ /* 0x000fe400007fe4ff */
[----:B------:R-:W-:-:S03]  /*2ee0*/  ISETP.NE.AND P0, PT, R26, RZ, PT ;  /* 0x000000ff1a00720c */ /* 0x000fc60003f05270 */
[----:B------:R0:W-:Y:S10]  /*2ef0*/  @!P6 STG.E desc[UR10][R28.64], R27 ;  /* 0x0000001b1c00e986 */ /* 0x0001f4000c10190a */
.L_x_5851:
[----:B------:R-:W-:Y:S05]  /*2f00*/  BSYNC.RECONVERGENT B0 ;  /* 0x0000000000007941 */ /* 0x000fea0003800200 */
.L_x_5850:
        /* <DEDUP_REMOVED lines=18> */
.L_x_5847:
[----:B------:R-:W0:Y:S01]  /*3030*/  LDCU.128 UR12, c[0x0][0x430] ;  /* 0x00008600ff0c77ac */ /* 0x000e220008000c00 */
[----:B------:R-:W-:Y:S01]  /*3040*/  IMAD.MOV.U32 R77, RZ, RZ, RZ ;  /* 0x000000ffff4d7224 */ /* 0x000fe200078e00ff */
[----:B------:R-:W-:Y:S01]  /*3050*/  ISETP.NE.AND P6, PT, R37, RZ, PT ;  /* 0x000000ff2500720c */ /* 0x000fe20003fc5270 */
[----:B------:R-:W1:Y:S01]  /*3060*/  LDCU.128 UR16, c[0x0][0x420] ;  /* 0x00008400ff1077ac */ /* 0x000e620008000c00 */
[----:B------:R-:W-:Y:S02]  /*3070*/  F2FP.BF16.F32.PACK_AB R24, R88, R89 ;  /* 0x000000595818723e */ /* 0x000fe400000010ff */
[----:B------:R-:W-:Y:S01]  /*3080*/  F2FP.BF16.F32.PACK_AB R25, R87, R90 ;  /* 0x0000005a5719723e */ /* 0x000fe200000010ff */
[----:B------:R-:W-:Y:S01]  /*3090*/  BAR.SYNC.DEFER_BLOCKING 0x0 ;  /* 0x0000000000007b1d */ /* 0x000fe20000010000 */
[----:B------:R-:W-:-:S05]  /*30a0*/  PRMT R27, RZ, 0x7610, R27 ;  /* 0x00007610ff1b7816 */ /* 0x000fca000000001b */
[----:B------:R-:W2:Y:S01]  /*30b0*/  LDCU.64 UR4, c[0x0][0x4a8] ;  /* 0x00009500ff0477ac */ /* 0x000ea20008000a00 */
[----:B0-----:R-:W-:Y:S01]  /*30c0*/  IMAD R12, R55, UR12, RZ ;  /* 0x0000000c370c7c24 */ /* 0x001fe2000f8e02ff */
[----:B------:R-:W0:Y:S01]  /*30d0*/  LDCU.64 UR8, c[0x0][0x4b8] ;  /* 0x00009700ff0877ac */ /* 0x000e220008000a00 */
[----:B------:R-:W-:-:S04]  /*30e0*/  IMAD.WIDE.U32 R10, R57, UR12, R76 ;  /* 0x0000000c390a7c25 */ /* 0x000fc8000f8e004c */
[----:B------:R-:W-:Y:S02]  /*30f0*/  IMAD R13, R57, UR13, R12 ;  /* 0x0000000d390d7c24 */ /* 0x000fe4000f8e020c */
[----:B-1----:R-:W-:-:S03]  /*3100*/  IMAD R14, R55, UR16, RZ ;  /* 0x00000010370e7c24 */ /* 0x002fc6000f8e02ff */
[----:B------:R-:W-:Y:S01]  /*3110*/  IADD3 R11, PT, PT, R11, R13, RZ ;  /* 0x0000000d0b0b7210 */ /* 0x000fe20007ffe0ff */
[C---:B------:R-:W-:Y:S02]  /*3120*/  IMAD R15, R57.reuse, UR17, R14 ;  /* 0x00000011390f7c24 */ /* 0x040fe4000f8e020e */
[----:B------:R-:W-:Y:S01]  /*3130*/  IMAD.WIDE.U32 R12, R57, UR16, R76 ;  /* 0x00000010390c7c25 */ /* 0x000fe2000f8e004c */
[----:B------:R1:W-:Y:S01]  /*3140*/  STS.64 [R61], R24 ;  /* 0x000000183d007388 */ /* 0x0003e20000000a00 */
[----:B------:R-:W-:Y:S02]  /*3150*/  NOP ;  /* 0x0000000000007918 */ /* 0x000fe40000000000 */
[----:B------:R-:W-:Y:S01]  /*3160*/  IMAD.IADD R13, R13, 0x1, R15 ;  /* 0x000000010d0d7824 */ /* 0x000fe200078e020f */
[----:B------:R-:W-:Y:S01]  /*3170*/  LDS.U16 R17, [R62+0x40] ;  /* 0x000040003e117984 */ /* 0x000fe20000000400 */
[----:B------:R-:W-:-:S03]  /*3180*/  IMAD.WIDE.U32 R10, R56, UR14, R10 ;  /* 0x0000000e380a7c25 */ /* 0x000fc6000f8e000a */
[----:B------:R-:W-:Y:S01]  /*3190*/  LDS.U16 R15, [R62] ;  /* 0x000000003e0f7984 */ /* 0x000fe20000000400 */
[----:B------:R-:W-:Y:S01]  /*31a0*/  IMAD R16, R56, UR15, R11 ;  /* 0x0000000f38107c24 */ /* 0x000fe2000f8e020b */
[----:B------:R-:W-:Y:S01]  /*31b0*/  IADD3 R11, P5, PT, R78, R10, RZ ;  /* 0x0000000a4e0b7210 */ /* 0x000fe20007fbe0ff */
[C---:B------:R-:W-:Y:S01]  /*31c0*/  IMAD.WIDE.U32 R12, R56.reuse, UR18, R12 ;  /* 0x00000012380c7c25 */ /* 0x040fe2000f8e000c */
[----:B------:R-:W-:Y:S01]  /*31d0*/  LDS.U16 R19, [R62+0x80] ;  /* 0x000080003e137984 */ /* 0x000fe20000000400 */
[----:B-1----:R-:W-:Y:S02]  /*31e0*/  PRMT R25, RZ, 0x7610, R25 ;  /* 0x00007610ff197816 */ /* 0x002fe40000000019 */
[----:B------:R-:W-:Y:S01]  /*31f0*/  IMAD.X R16, RZ, RZ, R16, P5 ;  /* 0x000000ffff107224 */ /* 0x000fe200028e0610 */
[----:B------:R-:W-:Y:S01]  /*3200*/  LDS.U16 R21, [R62+0xc0] ;  /* 0x0000c0003e157984 */ /* 0x000fe20000000400 */
[----:B--2---:R-:W-:Y:S01]  /*3210*/  LEA R10, P5, R11, UR4, 0x1 ;  /* 0x000000040b0a7c11 */ /* 0x004fe2000f8a08ff */
[----:B------:R-:W-:-:S02]  /*3220*/  IMAD R14, R56, UR19, R13 ;  /* 0x00000013380e7c24 */ /* 0x000fc4000f8e020d */
[----:B------:R-:W-:Y:S01]  /*3230*/  @!P6 STS [UR6+0x100], R65 ;  /* 0x00010041ff00e988 */ /* 0x000fe20008000806 */
        /* <DEDUP_REMOVED lines=21> */
[----:B------:R-:W-:-:S02]  /*3390*/  IADD3 R69, PT, PT, R69, 0x1, RZ ;  /* 0x0000000145457810 */ /* 0x000fc40007ffe0ff */
[----:B------:R-:W-:Y:S01]  /*33a0*/  IADD3 R38, PT, PT, R65, R38, RZ ;  /* 0x0000002641267210 */ /* 0x000fe20007ffe0ff */
[----:B--2---:R-:W-:Y:S04]  /*33b0*/  STS.U16 [R62], R23 ;  /* 0x000000173e007388 */ /* 0x004fe80000000400 */
[----:B---3--:R-:W-:Y:S04]  /*33c0*/  STS.U16 [R62+0x40], R25 ;  /* 0x000040193e007388 */ /* 0x008fe80000000400 */
[----:B----4-:R-:W-:Y:S04]  /*33d0*/  STS.U16 [R62+0x80], R27 ;  /* 0x0000801b3e007388 */ /* 0x010fe80000000400 */
[----:B-----5:R-:W-:Y:S01]  /*33e0*/  STS.U16 [R62+0xc0], R91 ;  /* 0x0000c05b3e007388 */ /* 0x020fe20000000400 */
[----:B------:R-:W-:-:S03]  /*33f0*/  NOP ;  /* 0x0000000000007918 */ /* 0x000fc60000000000 */
[----:B------:R-:W0:Y:S02]  /*3400*/  LDS.64 R10, [R61] ;  /* 0x000000003d0a7984 */ /* 0x000e240000000a00 */
[C---:B0-----:R-:W-:Y:S01]  /*3410*/  IMAD.U32 R14, R10.reuse, 0x10000, RZ ;  /* 0x000100000a0e7824 */ /* 0x041fe200078e00ff */
[----:B------:R-:W-:Y:S01]  /*3420*/  PRMT R10, R10, 0x7632, R10 ;  /* 0x000076320a0a7816 */ /* 0x000fe2000000000a */
[C---:B------:R-:W-:Y:S01]  /*3430*/  IMAD.U32 R16, R11.reuse, 0x10000, RZ ;  /* 0x000100000b107824 */ /* 0x040fe200078e00ff */
[----:B------:R-:W-:Y:S01]  /*3440*/  PRMT R11, R11, 0x7632, R11 ;  /* 0x000076320b0b7816 */ /* 0x000fe2000000000b */
[----:B------:R-:W-:Y:S01]  /*3450*/  FMUL.FTZ R15, R14, -1.4426950216293334961 ;  /* 0xbfb8aa3b0e0f7820 */ /* 0x000fe20000410000 */
[----:B------:R-:W-:Y:S01]  /*3460*/  SHF.L.U32 R12, R10, 0x10, RZ ;  /* 0x000000100a0c7819 */ /* 0x000fe200000006ff */
[----:B------:R-:W-:Y:S02]  /*3470*/  FMUL.FTZ R17, R16, -1.4426950216293334961 ;  /* 0xbfb8aa3b10117820 */ /* 0x000fe40000410000 */
[----:B------:R-:W-:-:S02]  /*3480*/  IMAD.U32 R19, R11, 0x10000, RZ ;  /* 0x000100000b137824 */ /* 0x000fc400078e00ff */
[----:B------:R-:W-:Y:S01]  /*3490*/  FMUL.FTZ R11, R12, -1.4426950216293334961 ;  /* 0xbfb8aa3b0c0b7820 */ /* 0x000fe20000410000 */
[----:B------:R-:W0:Y:S01]  /*34a0*/  MUFU.EX2 R15, R15 ;  /* 0x0000000f000f7308 */ /* 0x000e220000000800 */
[----:B------:R-:W-:-:S03]  /*34b0*/  FMUL.FTZ R20, R19, -1.4426950216293334961 ;  /* 0xbfb8aa3b13147820 */ /* 0x000fc60000410000 */
[----:B------:R-:W1:Y:S04]  /*34c0*/  MUFU.EX2 R17, R17 ;  /* 0x0000001100117308 */ /* 0x000e680000000800 */
[----:B------:R-:W2:Y:S04]  /*34d0*/  MUFU.EX2 R11, R11 ;  /* 0x0000000b000b7308 */ /* 0x000ea80000000800 */
[----:B------:R-:W3:Y:S01]  /*34e0*/  MUFU.EX2 R20, R20 ;  /* 0x0000001400147308 */ /* 0x000ee20000000800 */
[----:B0-----:R-:W-:Y:S01]  /*34f0*/  FADD.FTZ R10, R15, 1 ;  /* 0x3f8000000f0a7421 */ /* 0x001fe20000010000 */
[----:B-1----:R-:W-:-:S03]  /*3500*/  FADD.FTZ R18, R17, 1 ;  /* 0x3f80000011127421 */ /* 0x002fc60000010000 */
[----:B------:R-:W0:Y:S01]  /*3510*/  MUFU.RCP R21, R10 ;  /* 0x0000000a00157308 */ /* 0x000e220000001000 */
[----:B--2---:R-:W-:Y:S01]  /*3520*/  FADD.FTZ R13, R11, 1 ;  /* 0x3f8000000b0d7421 */ /* 0x004fe20000010000 */
[----:B---3--:R-:W-:-:S06]  /*3530*/  FADD.FTZ R17, R20, 1 ;  /* 0x3f80000014117421 */ /* 0x008fcc0000010000 */
[----:B------:R-:W1:Y:S08]  /*3540*/  MUFU.RCP R15, R18 ;  /* 0x00000012000f7308 */ /* 0x000e700000001000 */
[----:B------:R-:W2:Y:S01]  /*3550*/  MUFU.RCP R13, R13 ;  /* 0x0000000d000d7308 */ /* 0x000ea20000001000 */
[----:B0-----:R-:W-:Y:S01]  /*3560*/  FMUL.FTZ R14, R14, R21 ;  /* 0x000000150e0e7220 */ /* 0x001fe20000410000 */
[----:B------:R-:W-:Y:S03]  /*3570*/  BAR.SYNC.DEFER_BLOCKING 0x0 ;  /* 0x0000000000007b1d */ /* 0x000fe60000010000 */
[----:B------:R-:W-:-:S03]  /*3580*/  FMUL.FTZ R14, R14, R89 ;  /* 0x000000590e0e7220 */ /* 0x000fc60000410000 */
[----:B------:R-:W0:Y:S01]  /*3590*/  MUFU.RCP R22, R17 ;  /* 0x0000001100167308 */ /* 0x000e220000001000 */
[----:B-1----:R-:W-:-:S04]  /*35a0*/  FMUL.FTZ R15, R16, R15 ;  /* 0x0000000f100f7220 */ /* 0x002fc80000410000 */
[----:B------:R-:W-:Y:S01]  /*35b0*/  FMUL.FTZ R15, R15, R90 ;  /* 0x0000005a0f0f7220 */ /* 0x000fe20000410000 */
[----:B--2---:R-:W-:-:S04]  /*35c0*/  FMUL.FTZ R11, R12, R13 ;  /* 0x0000000d0c0b7220 */ /* 0x004fc80000410000 */
[----:B------:R-:W-:Y:S01]  /*35d0*/  FMUL.FTZ R11, R11, R88 ;  /* 0x000000580b0b7220 */ /* 0x000fe20000410000 */
[----:B0-----:R-:W-:-:S04]  /*35e0*/  FMUL.FTZ R12, R19, R22 ;  /* 0x00000016130c7220 */ /* 0x001fc80000410000 */
[----:B------:R-:W-:Y:S01]  /*35f0*/  F2FP.BF16.F32.PACK_AB R10, R11, R14 ;  /* 0x0000000e0b0a723e */ /* 0x000fe200000010ff */
[----:B------:R-:W-:-:S05]  /*3600*/  FMUL.FTZ R12, R12, R87 ;  /* 0x000000570c0c7220 */ /* 0x000fca0000410000 */
[----:B------:R-:W-:-:S05]  /*3610*/  F2FP.BF16.F32.PACK_AB R11, R12, R15 ;  /* 0x0000000f0c0b723e */ /* 0x000fca00000010ff */
        /* <DEDUP_REMOVED lines=11> */
[----:B0-----:R-:W-:-:S04]  /*36d0*/  IMAD.WIDE.U32 R10, R57, UR4, R76 ;  /* 0x00000004390a7c25 */ /* 0x001fc8000f8e004c */
[----:B------:R-:W-:Y:S01]  /*36e0*/  IMAD R23, R57, UR5, R12 ;  /* 0x0000000539177c24 */ /* 0x000fe2000f8e020c */
        /* <DEDUP_REMOVED lines=13> */
[----:B------:R-:W-:Y:S02]  /*37c0*/  IMAD.MOV.U32 R10, RZ, RZ, R50 ;  /* 0x000000ffff0a7224 */ /* 0x000fe400078e0032 */
[----:B------:R-:W-:Y:S02]  /*37d0*/  IMAD.MOV.U32 R11, RZ, RZ, R49 ;  /* 0x000000ffff0b7224 */ /* 0x000fe400078e0031 */
        /* <DEDUP_REMOVED lines=14> */
.L_x_5855:
        /* <DEDUP_REMOVED lines=12> */
.L_x_8079:


//--------------------- .text._Z25selective_scan_fwd_kernelI32Selective_Scan_fwd_kernel_traitsILi32ELi4ELi1ELb1ELb1ELb1ELb0ELb0EN3c108BFloat16EffEEv13SSMParamsBase --------------------------
	.section	.text._Z25selective_scan_fwd_kernelI32Selective_Scan_fwd_kernel_traitsILi32ELi4ELi1ELb1ELb1ELb1ELb0ELb0EN3c108BFloat16EffEEv13SSMParamsBase,"ax",@progbits
	.align	128
        .global         _Z25selective_scan_fwd_kernelI32Selective_Scan_fwd_kernel_traitsILi32ELi4ELi1ELb1ELb1ELb1ELb0ELb0EN3c108BFloat16EffEEv13SSMParamsBase
        .type           _Z25selective_scan_fwd_kernelI32Selective_Scan_fwd_kernel_traitsILi32ELi4ELi1ELb1ELb1ELb1ELb0ELb0EN3c108BFloat16EffEEv13SSMParamsBase,@function
        .size           _Z25selective_scan_fwd_kernelI32Selective_Scan_fwd_kernel_traitsILi32ELi4ELi1ELb1ELb1ELb1ELb0ELb0EN3c108BFloat16EffEEv13SSMParamsBase,(.L_x_8080 - _Z25selective_scan_fwd_kernelI32Selective_Scan_fwd_kernel_traitsILi32ELi4ELi1ELb1ELb1ELb1ELb0ELb0EN3c108BFloat16EffEEv13SSMParamsBase)
        .other          _Z25selective_scan_fwd_kernelI32Selective_Scan_fwd_kernel_traitsILi32ELi4ELi1ELb1ELb1ELb1ELb0ELb0EN3c108BFloat16EffEEv13SSMParamsBase,@"STO_CUDA_ENTRY STV_DEFAULT"
_Z25selective_scan_fwd_kernelI32Selective_Scan_fwd_kernel_traitsILi32ELi4ELi1ELb1ELb1ELb1ELb0ELb0EN3c108BFloat16EffEEv13SSMParamsBase:
.text._Z25selective_scan_fwd_kernelI32Selective_Scan_fwd_kernel_traitsILi32ELi4ELi1ELb1ELb1ELb1ELb0ELb0EN3c108BFloat16EffEEv13SSMParamsBase:
        /* <DEDUP_REMOVED lines=37> */
.L_x_5856:
[----:B0----5:R-:W-:Y:S02]  /*0250*/  ISETP.EQ.U32.AND P3, PT, R0, UR4, PT ;  /* 0x0000000400007c0c */ /* 0x021fe4000bf62070 */
[----:B--2---:R-:W-:-:S04]  /*0260*/  SHF.R.S32.HI R7, RZ, 0x1f, R0 ;  /* 0x0000001fff077819 */ /* 0x004fc80000011400 */
        /* <DEDUP_REMOVED lines=80> */
.L_x_5857:
        /* <DEDUP_REMOVED lines=11> */
.L_x_5858:
        /* <DEDUP_REMOVED lines=70> */
.L_x_5859:
        /* <DEDUP_REMOVED lines=30> */
.L_x_5860:
        /* <DEDUP_REMOVED lines=49> */
.L_x_5878:
[----:B0--3--:R-:W0:Y:S02]  /*1170*/  LDC.64 R28, c[0x0][0x4f8] ;  /* 0x00013e00ff1c7b82 */ /* 0x009e240000000a00 */
[----:B0-----:R-:W-:-:S04]  /*1180*/  ISETP.NE.U32.AND P0, PT, R28, RZ, PT ;  /* 0x000000ff1c00720c */ /* 0x001fc80003f05070 */
[----:B------:R-:W-:-:S13]  /*1190*/  ISETP.NE.AND.EX P0, PT, R29, RZ, PT, P0 ;  /* 0x000000ff1d00720c */ /* 0x000fda0003f05300 */
[----:B------:R-:W0:Y:S01]  /*11a0*/  @P0 LDC.64 R28, c[0x0][0x4f8] ;  /* 0x00013e00ff1c0b82 */ /* 0x000e220000000a00 */
[----:B------:R-:W-:-:S04]  /*11b0*/  @P0 IMAD.IADD R27, R3, 0x1, R14 ;  /* 0x00000001031b0824 */ /* 0x000fc800078e020e */
[----:B0-----:R-:W-:-:S03]  /*11c0*/  @P0 IMAD.WIDE R28, R27, 0x4, R28 ;  /* 0x000000041b1c0825 */ /* 0x001fc600078e021c */
[----:B------:R-:W0:Y:S02]  /*11d0*/  @!P0 LDC R27, c[0x0][0x388] ;  /* 0x0000e200ff1b8b82 */ /* 0x000e240000000800 */
[----:B--2---:R-:W2:Y:S04]  /*11e0*/  @P0 LDG.E R75, desc[UR12][R28.64+0x4] ;  /* 0x0000040c1c4b0981 */ /* 0x004ea8000c1e1900 */
[----:B------:R-:W2:Y:S01]  /*11f0*/  @P0 LDG.E R30, desc[UR12][R28.64] ;  /* 0x0000000c1c1e0981 */ /* 0x000ea2000c1e1900 */
[----:B------:R-:W-:Y:S01]  /*1200*/  @!P0 IADD3 R52, PT, PT, -R2, RZ, RZ ;  /* 0x000000ff02348210 */ /* 0x000fe20007ffe1ff */
[----:B------:R-:W-:Y:S02]  /*1210*/  IMAD.MOV.U32 R53, RZ, RZ, R21 ;  /* 0x000000ffff357224 */ /* 0x000fe400078e0015 */
[----:B--2---:R-:W-:Y:S01]  /*1220*/  @P0 IMAD.IADD R75, R75, 0x1, -R30 ;  /* 0x000000014b4b0824 */ /* 0x004fe200078e0a1e */
[----:B0-----:R-:W-:-:S02]  /*1230*/  @!P0 VIADDMNMX R75, R52, R27, R13, PT ;  /* 0x0000001b344b8246 */ /* 0x001fc4000380010d */
[----:B------:R-:W-:Y:S02]  /*1240*/  MOV R52, R22 ;  /* 0x0000001600347202 */ /* 0x000fe40000000f00 */
[----:B------:R-:W-:-:S13]  /*1250*/  ISETP.GE.AND P0, PT, R75, 0x1, PT ;  /* 0x000000014b00780c */ /* 0x000fda0003f06270 */
[----:B-1----:R-:W-:Y:S05]  /*1260*/  @!P0 EXIT ;  /* 0x000000000000894d */ /* 0x002fea0003800000 */
[----:B------:R-:W-:Y:S01]  /*1270*/  BAR.SYNC.DEFER_BLOCKING 0x0 ;  /* 0x0000000000007b1d */ /* 0x000fe20000010000 */
[----:B------:R-:W-:Y:S01]  /*1280*/  MOV R54, R20 ;  /* 0x0000001400367202 */ /* 0x000fe20000000f00 */
[----:B------:R-:W-:Y:S02]  /*1290*/  IMAD.MOV.U32 R55, RZ, RZ, R19 ;  /* 0x000000ffff377224 */ /* 0x000fe400078e0013 */
[----:B------:R-:W-:-:S04]  /*12a0*/  IMAD.WIDE.U32 R28, R10, 0x8, R52 ;  /* 0x000000080a1c7825 */ /* 0x000fc800078e0034 */
[----:B------:R-:W-:Y:S02]  /*12b0*/  IMAD.WIDE.U32 R30, R10, 0x8, R54 ;  /* 0x000000080a1e7825 */ /* 0x000fe400078e0036 */
[----:B------:R-:W2:Y:S04]  /*12c0*/  LDG.E.64 R28, desc[UR12][R28.64] ;  /* 0x0000000c1c1c7981 */ /* 0x000ea8000c1e1b00 */
[----:B------:R-:W3:Y:S01]  /*12d0*/  LDG.E.64 R30, desc[UR12][R30.64] ;  /* 0x0000000c1e1e7981 */ /* 0x000ee2000c1e1b00 */
[----:B------:R-:W-:Y:S01]  /*12e0*/  UISETP.NE.AND UP0, UPT, UR11, URZ, UPT ;  /* 0x000000ff0b00728c */ /* 0x000fe2000bf05270 */
[----:B------:R-:W-:-:S04]  /*12f0*/  IMAD.WIDE.U32 R20, R75, 0x2, R52 ;  /* 0x000000024b147825 */ /* 0x000fc800078e0034 */
[----:B------:R-:W-:Y:S01]  /*1300*/  IMAD.WIDE.U32 R52, R75, 0x2, R54 ;  /* 0x000000024b347825 */ /* 0x000fe200078e0036 */
[----:B------:R-:W-:-:S03]  /*1310*/  MOV R22, R20 ;  /* 0x0000001400167202 */ /* 0x000fc60000000f00 */
[----:B------:R-:W-:Y:S01]  /*1320*/  IMAD.MOV.U32 R20, RZ, RZ, R52 ;  /* 0x000000ffff147224 */ /* 0x000fe200078e0034 */
[----:B------:R-:W-:Y:S02]  /*1330*/  MOV R19, R53 ;  /* 0x0000003500137202 */ /* 0x000fe40000000f00 */
[--C-:B--2---:R-:W-:Y:S02]  /*1340*/  SHF.R.U64 R37, R28, 0x10, R29.reuse ;  /* 0x000000101c257819 */ /* 0x104fe4000000121d */
[----:B------:R-:W-:Y:S02]  /*1350*/  SHF.R.U32.HI R33, RZ, 0x10, R29 ;  /* 0x00000010ff217819 */ /* 0x000fe4000001161d */
[--C-:B---3--:R-:W-:Y:S02]  /*1360*/  SHF.R.U64 R52, R30, 0x10, R31.reuse ;  /* 0x000000101e347819 */ /* 0x108fe4000000121f */
[----:B------:R-:W-:Y:S01]  /*1370*/  SHF.R.U32.HI R54, RZ, 0x10, R31 ;  /* 0x00000010ff367819 */ /* 0x000fe2000001161f */
[----:B------:R-:W-:Y:S06]  /*1380*/  BRA.U UP0, `(.L_x_5861) ;  /* 0x0000000100447547 */ /* 0x000fec000b800000 */
[----:B------:R-:W-:Y:S01]  /*1390*/  SHF.L.U32 R72, R31, 0x10, RZ ;  /* 0x000000101f487819 */ /* 0x000fe200000006ff */
[----:B------:R-:W-:Y:S01]  /*13a0*/  IMAD.U32 R74, R30, 0x10000, RZ ;  /* 0x000100001e4a7824 */ /* 0x000fe200078e00ff */
[----:B------:R-:W-:Y:S01]  /*13b0*/  SHF.L.U32 R29, R29, 0x10, RZ ;  /* 0x000000101d1d7819 */ /* 0x000fe200000006ff */
[----:B------:R-:W-:Y:S01]  /*13c0*/  IMAD.U32 R52, R52, 0x10000, RZ ;  /* 0x0001000034347824 */ /* 0x000fe200078e00ff */
[----:B------:R-:W-:Y:S01]  /*13d0*/  SHF.L.U32 R30, R37, 0x10, RZ ;  /* 0x00000010251e7819 */ /* 0x000fe200000006ff */
[----:B------:R-:W-:Y:S02]  /*13e0*/  IMAD.U32 R54, R54, 0x10000, RZ ;  /* 0x0001000036367824 */ /* 0x000fe400078e00ff */
[--C-:B------:R-:W-:Y:S01]  /*13f0*/  FADD.FTZ R74, R74, R15.reuse ;  /* 0x0000000f4a4a7221 */ /* 0x100fe20000010000 */
[----:B------:R-:W-:Y:S01]  /*1400*/  IMAD.U32 R27, R28, 0x10000, RZ ;  /* 0x000100001c1b7824 */ /* 0x000fe200078e00ff */
        /* <DEDUP_REMOVED lines=8> */
[----:B------:R-:W-:Y:S06]  /*1490*/  BRA `(.L_x_5862) ;  /* 0x0000000800607947 */ /* 0x000fec0003800000 */
.L_x_5861:
[----:B------:R-:W-:Y:S01]  /*14a0*/  IMAD.U32 R30, R30, 0x10000, RZ ;  /* 0x000100001e1e7824 */ /* 0x000fe200078e00ff */
[----:B------:R-:W-:Y:S01]  /*14b0*/  SHF.L.U32 R52, R52, 0x10, RZ ;  /* 0x0000001034347819 */ /* 0x000fe200000006ff */
[----:B------:R-:W-:Y:S01]  /*14c0*/  IMAD.U32 R72, R31, 0x10000, RZ ;  /* 0x000100001f487824 */ /* 0x000fe200078e00ff */
[----:B------:R-:W-:Y:S01]  /*14d0*/  BSSY.RECONVERGENT B0, `(.L_x_5863) ;  /* 0x0000028000007945 */ /* 0x000fe20003800200 */
[--C-:B------:R-:W-:Y:S01]  /*14e0*/  FADD.FTZ R74, R30, R15.reuse ;  /* 0x0000000f1e4a7221 */ /* 0x100fe20000010000 */
[----:B------:R-:W-:Y:S01]  /*14f0*/  SHF.L.U32 R30, R54, 0x10, RZ ;  /* 0x00000010361e7819 */ /* 0x000fe200000006ff */
[--C-:B------:R-:W-:Y:S01]  /*1500*/  FADD.FTZ R73, R52, R15.reuse ;  /* 0x0000000f34497221 */ /* 0x100fe20000010000 */
[--C-:B------:R-:W-:Y:S02]  /*1510*/  FADD.FTZ R72, R72, R15.reuse ;  /* 0x0000000f48487221 */ /* 0x100fe40000010000 */
[----:B------:R-:W-:Y:S01]  /*1520*/  FSETP.GTU.FTZ.AND P5, PT, R74, 20, PT ;  /* 0x41a000004a00780b */ /* 0x000fe20003fbc000 */
[----:B------:R-:W-:Y:S01]  /*1530*/  FADD.FTZ R71, R30, R15 ;  /* 0x0000000f1e477221 */ /* 0x000fe20000010000 */
[----:B------:R-:W-:-:S02]  /*1540*/  FSETP.GTU.FTZ.AND P4, PT, R73, 20, PT ;  /* 0x41a000004900780b */ /* 0x000fc40003f9c000 */
[----:B------:R-:W-:-:S09]  /*1550*/  FSETP.GTU.FTZ.AND P0, PT, R72, 20, PT ;  /* 0x41a000004800780b */ /* 0x000fd20003f1c000 */
        /* <DEDUP_REMOVED lines=31> */
.L_x_5864:
[----:B------:R-:W-:Y:S05]  /*1750*/  BSYNC.RECONVERGENT B0 ;  /* 0x0000000000007941 */ /* 0x000fea0003800200 */
.L_x_5863:
[----:B------:R-:W-:Y:S01]  /*1760*/  BSSY.RECONVERGENT B0, `(.L_x_5865) ;  /* 0x0000025000007945 */ /* 0x000fe20003800200 */
[----:B------:R-:W-:Y:S01]  /*1770*/  SHF.L.U32 R27, R28, 0x10, RZ ;  /* 0x000000101c1b7819 */ /* 0x000fe200000006ff */
[----:B------:R-:W-:Y:S01]  /*1780*/  IMAD.U32 R29, R29, 0x10000, RZ ;  /* 0x000100001d1d7824 */ /* 0x000fe200078e00ff */
[----:B------:R-:W-:Y:S01]  /*1790*/  FSETP.GTU.FTZ.AND P5, PT, R71, 20, PT ;  /* 0x41a000004700780b */ /* 0x000fe20003fbc000 */
[----:B------:R-:W-:Y:S01]  /*17a0*/  IMAD.U32 R28, R33, 0x10000, RZ ;  /* 0x00010000211c7824 */ /* 0x000fe200078e00ff */
[----:B------:R-:W-:Y:S01]  /*17b0*/  SHF.L.U32 R30, R37, 0x10, RZ ;  /* 0x00000010251e7819 */ /* 0x000fe200000006ff */
        /* <DEDUP_REMOVED lines=31> */
.L_x_5866:
[----:B------:R-:W-:Y:S05]  /*19b0*/  BSYNC.RECONVERGENT B0 ;  /* 0x0000000000007941 */ /* 0x000fea0003800200 */
.L_x_5865:
        /* <DEDUP_REMOVED lines=32> */
.L_x_5868:
[----:B------:R-:W-:Y:S05]  /*1bc0*/  BSYNC.RECONVERGENT B0 ;  /* 0x0000000000007941 */ /* 0x000fea0003800200 */
.L_x_5867:
        /* <DEDUP_REMOVED lines=32> */
.L_x_5870:
[----:B------:R-:W-:Y:S05]  /*1dd0*/  BSYNC.RECONVERGENT B0 ;  /* 0x0000000000007941 */ /* 0x000fea0003800200 */
.L_x_5869:
[----:B------:R-:W-:Y:S01]  /*1de0*/  FMUL.FTZ R67, R28, R71 ;  /* 0x000000471c437220 */ /* 0x000fe20000410000 */
[----:B------:R-:W-:Y:S01]  /*1df0*/  FMUL.FTZ R70, R27, R74 ;  /* 0x0000004a1b467220 */ /* 0x000fe20000410000 */
[----:B------:R-:W-:Y:S01]  /*1e00*/  FMUL.FTZ R69, R30, R73 ;  /* 0x000000491e457220 */ /* 0x000fe20000410000 */
[----:B------:R-:W-:-:S07]  /*1e10*/  FMUL.FTZ R68, R29, R72 ;  /* 0x000000481d447220 */ /* 0x000fce0000410000 */
.L_x_5862:
        /* <DEDUP_REMOVED lines=16> */
[----:B------:R-:W3:Y:S01]  /*1f20*/  LDC.64 R52, c[0x0][0x450] ;  /* 0x00011400ff347b82 */ /* 0x000ee20000000a00 */
[----:B------:R-:W-:Y:S01]  /*1f30*/  IMAD.MOV R39, RZ, RZ, -R39 ;  /* 0x000000ffff277224 */ /* 0x000fe200078e0a27 */
[----:B------:R-:W-:Y:S01]  /*1f40*/  UMOV UR7, UR8 ;  /* 0x0000000800077c82 */ /* 0x000fe20008000000 */
[----:B-1----:R-:W1:Y:S01]  /*1f50*/  MUFU.RCP R27, R27 ;  /* 0x0000001b001b7308 */ /* 0x002e620000001000 */
[----:B0-----:R-:W-:-:S03]  /*1f60*/  ULEA UR5, UR5, UR4, 0x18 ;  /* 0x0000000405057291 */ /* 0x001fc6000f8ec0ff */
[----:B------:R-:W-:Y:S01]  /*1f70*/  UMOV UR4, URZ ;  /* 0x000000ff00047c82 */ /* 0x000fe20008000000 */
[----:B------:R-:W-:-:S03]  /*1f80*/  UIADD3 UR6, UPT, UPT, UR5, 0x220, URZ ;  /* 0x0000022005067890 */ /* 0x000fc6000fffe0ff */
[----:B------:R-:W-:Y:S01]  /*1f90*/  UMOV UR5, URZ ;  /* 0x000000ff00057c82 */ /* 0x000fe20008000000 */
[----:B-1----:R-:W-:-:S06]  /*1fa0*/  VIADD R29, R27, 0xffffffe ;  /* 0x0ffffffe1b1d7836 */ /* 0x002fcc0000000000 */
[----:B------:R-:W0:Y:S02]  /*1fb0*/  F2I.FTZ.U32.TRUNC.NTZ R29, R29 ;  /* 0x0000001d001d7305 */ /* 0x000e24000021f000 */
[----:B0-----:R-:W-:-:S05]  /*1fc0*/  IADD3 R28, PT, PT, RZ, -R29, RZ ;  /* 0x8000001dff1c7210 */ /* 0x001fca0007ffe0ff */
        /* <DEDUP_REMOVED lines=9> */
[----:B------:R-:W-:Y:S02]  /*2060*/  @!P4 IMAD.IADD R28, R28, 0x1, -R31 ;  /* 0x000000011c1cc824 */ /* 0x000fe400078e0a1f */
[----:B------:R-:W-:Y:S01]  /*2070*/  @!P4 VIADD R27, R27, 0x1 ;  /* 0x000000011b1bc836 */ /* 0x000fe20000000000 */
[----:B------:R-:W-:Y:S02]  /*2080*/  ISETP.NE.AND P4, PT, R13, RZ, PT ;  /* 0x000000ff0d00720c */ /* 0x000fe40003f85270 */
[----:B------:R-:W-:Y:S02]  /*2090*/  ISETP.GE.U32.AND P0, PT, R28, R31, PT ;  /* 0x0000001f1c00720c */ /* 0x000fe40003f06070 */
[----:B------:R-:W-:Y:S01]  /*20a0*/  LOP3.LUT R28, R30, R13, RZ, 0x3c, !PT ;  /* 0x0000000d1e1c7212 */ /* 0x000fe200078e3cff */
[----:B------:R-:W-:-:S03]  /*20b0*/  IMAD.WIDE.U32 R30, R10, 0x8, R48 ;  /* 0x000000080a1e7825 */ /* 0x000fc600078e0030 */
[----:B------:R-:W-:Y:S01]  /*20c0*/  ISETP.GE.AND P5, PT, R28, RZ, PT ;  /* 0x000000ff1c00720c */ /* 0x000fe20003fa6270 */
[----:B------:R-:W-:Y:S01]  /*20d0*/  IMAD.WIDE.U32 R28, R10, 0x8, R50 ;  /* 0x000000080a1c7825 */ /* 0x000fe200078e0032 */
[----:B------:R-:W-:Y:S02]  /*20e0*/  MOV R37, R31 ;  /* 0x0000001f00257202 */ /* 0x000fe40000000f00 */
[----:B------:R-:W-:Y:S01]  /*20f0*/  MOV R64, R30 ;  /* 0x0000001e00407202 */ /* 0x000fe20000000f00 */
[----:B------:R-:W-:Y:S01]  /*2100*/  IMAD.MOV.U32 R33, RZ, RZ, R29 ;  /* 0x000000ffff217224 */ /* 0x000fe200078e001d */
[----:B------:R-:W-:Y:S01]  /*2110*/  MOV R60, R28 ;  /* 0x0000001c003c7202 */ /* 0x000fe20000000f00 */
[----:B------:R-:W-:Y:S01]  /*2120*/  @P0 VIADD R27, R27, 0x1 ;  /* 0x000000011b1b0836 */ /* 0x000fe20000000000 */
[----:B------:R-:W-:Y:S01]  /*2130*/  MOV R28, R18 ;  /* 0x00000012001c7202 */ /* 0x000fe20000000f00 */
[----:B------:R-:W-:Y:S02]  /*2140*/  IMAD.MOV.U32 R30, RZ, RZ, R9 ;  /* 0x000000ffff1e7224 */ /* 0x000fe400078e0009 */
[----:B------:R-:W-:Y:S01]  /*2150*/  IMAD.MOV.U32 R29, RZ, RZ, R5 ;  /* 0x000000ffff1d7224 */ /* 0x000fe200078e0005 */
[----:B------:R-:W-:Y:S01]  /*2160*/  MOV R31, R27 ;  /* 0x0000001b001f7202 */ /* 0x000fe20000000f00 */
[----:B------:R-:W-:-:S03]  /*2170*/  IMAD.MOV.U32 R27, RZ, RZ, R17 ;  /* 0x000000ffff1b7224 */ /* 0x000fc600078e0011 */
[----:B------:R-:W-:Y:S02]  /*2180*/  @!P5 IADD3 R31, PT, PT, -R31, RZ, RZ ;  /* 0x000000ff1f1fd210 */ /* 0x000fe40007ffe1ff */
[----:B0-23--:R-:W-:-:S07]  /*2190*/  @!P4 LOP3.LUT R31, RZ, R13, RZ, 0x33, !PT ;  /* 0x0000000dff1fc212 */ /* 0x00dfce00078e33ff */
.L_x_5877:
[----:B------:R-:W-:Y:S01]  /*21a0*/  MOV R62, R30 ;  /* 0x0000001e003e7202 */ /* 0x000fe20000000f00 */
[----:B------:R-:W-:Y:S01]  /*21b0*/  IMAD.MOV.U32 R63, RZ, RZ, R29 ;  /* 0x000000ffff3f7224 */ /* 0x000fe200078e001d */
[----:B-1----:R-:W-:Y:S01]  /*21c0*/  MOV R56, R64 ;  /* 0x0000004000387202 */ /* 0x002fe20000000f00 */
[----:B------:R-:W-:-:S03]  /*21d0*/  IMAD.MOV.U32 R57, RZ, RZ, R37 ;  /* 0x000000ffff397224 */ /* 0x000fc600078e0025 */
[----:B--2---:R-:W2:Y:S04]  /*21e0*/  LDG.E R62, desc[UR12][R62.64] ;  /* 0x0000000c3e3e7981 */ /* 0x004ea8000c1e1900 */
[----:B------:R-:W3:Y:S01]  /*21f0*/  LDG.E.64 R56, desc[UR12][R56.64] ;  /* 0x0000000c38387981 */ /* 0x000ee2000c1e1b00 */
[----:B0-----:R-:W-:Y:S01]  /*2200*/  MOV R58, R60 ;  /* 0x0000003c003a7202 */ /* 0x001fe20000000f00 */
[----:B------:R-:W-:-:S06]  /*2210*/  IMAD.MOV.U32 R59, RZ, RZ, R33 ;  /* 0x000000ffff3b7224 */ /* 0x000fcc00078e0021 */
[----:B------:R-:W4:Y:S01]  /*2220*/  LDG.E.64 R58, desc[UR12][R58.64] ;  /* 0x0000000c3a3a7981 */ /* 0x000f22000c1e1b00 */
[----:B------:R-:W-:Y:S02]  /*2230*/  ISETP.NE.AND P0, PT, R3, RZ, PT ;  /* 0x000000ff0300720c */ /* 0x000fe40003f05270 */
[-C--:B------:R-:W-:Y:S02]  /*2240*/  ISETP.GE.U32.AND P5, PT, R78, R75.reuse, PT ;  /* 0x0000004b4e00720c */ /* 0x080fe40003fa6070 */
[-C--:B------:R-:W-:Y:S02]  /*2250*/  ISETP.GE.U32.AND P6, PT, R0, R75.reuse, PT ;  /* 0x0000004b0000720c */ /* 0x080fe40003fc6070 */
[----:B------:R-:W-:-:S07]  /*2260*/  ISETP.GE.U32.AND P4, PT, R76, R75, PT ;  /* 0x0000004b4c00720c */ /* 0x000fce0003f86070 */
[----:B------:R-:W0:Y:S01]  /*2270*/  @P0 LDS.64 R54, [UR6] ;  /* 0x00000006ff360984 */ /* 0x000e220008000a00 */
[----:B--2---:R-:W-:-:S04]  /*2280*/  FMUL.FTZ R79, R62, 1.4426950216293334961 ;  /* 0x3fb8aa3b3e4f7820 */ /* 0x004fc80000410000 */
[C---:B------:R-:W-:Y:S01]  /*2290*/  FMUL.FTZ R87, R79.reuse, R74 ;  /* 0x0000004a4f577220 */ /* 0x040fe20000410000 */
[C---:B---3--:R-:W-:Y:S01]  /*22a0*/  PRMT R81, R56.reuse, 0x7632, R81 ;  /* 0x0000763238517816 */ /* 0x048fe20000000051 */
[C---:B------:R-:W-:Y:S01]  /*22b0*/  FMUL.FTZ R92, R79.reuse, R73 ;  /* 0x000000494f5c7220 */ /* 0x040fe20000410000 */
[----:B------:R-:W-:Y:S01]  /*22c0*/  SHF.L.U32 R85, R56, 0x10, RZ ;  /* 0x0000001038557819 */ /* 0x000fe200000006ff */
[C---:B------:R-:W-:Y:S01]  /*22d0*/  FMUL.FTZ R56, R79.reuse, R72 ;  /* 0x000000484f387220 */ /* 0x040fe20000410000 */
[----:B------:R-:W-:Y:S01]  /*22e0*/  FMUL.FTZ R62, R79, R71 ;  /* 0x000000474f3e7220 */ /* 0x000fe20000410000 */
[----:B------:R-:W1:Y:S01]  /*22f0*/  MUFU.EX2 R87, R87 ;  /* 0x0000005700577308 */ /* 0x000e620000000800 */
[C---:B------:R-:W-:Y:S01]  /*2300*/  IMAD.U32 R63, R57.reuse, 0x10000, RZ ;  /* 0x00010000393f7824 */ /* 0x040fe200078e00ff */
[----:B------:R-:W-:Y:S01]  /*2310*/  PRMT R83, R57, 0x7632, R83 ;  /* 0x0000763239537816 */ /* 0x000fe20000000053 */
[----:B------:R-:W-:Y:S01]  /*2320*/  FMUL.FTZ R85, R85, R70 ;  /* 0x0000004655557220 */ /* 0x000fe20000410000 */
[----:B------:R-:W2:Y:S01]  /*2330*/  MUFU.EX2 R92, R92 ;  /* 0x0000005c005c7308 */ /* 0x000ea20000000800 */
[C---:B----4-:R-:W-:Y:S01]  /*2340*/  PRMT R86, R58.reuse, 0x7632, R86 ;  /* 0x000076323a567816 */ /* 0x050fe20000000056 */
[----:B------:R-:W-:Y:S01]  /*2350*/  FMUL.FTZ R63, R63, R68 ;  /* 0x000000443f3f7220 */ /* 0x000fe20000410000 */
[----:B------:R-:W-:Y:S01]  /*2360*/  SHF.L.U32 R77, R58, 0x10, RZ ;  /* 0x000000103a4d7819 */ /* 0x000fe200000006ff */
[----:B------:R-:W3:Y:S01]  /*2370*/  MUFU.EX2 R56, R56 ;  /* 0x0000003800387308 */ /* 0x000ee20000000800 */
[----:B------:R-:W-:Y:S01]  /*2380*/  SHF.L.U32 R58, R81, 0x10, RZ ;  /* 0x00000010513a7819 */ /* 0x000fe200000006ff */
[----:B------:R-:W-:Y:S01]  /*2390*/  IMAD.U32 R83, R83, 0x10000, RZ ;  /* 0x0001000053537824 */ /* 0x000fe200078e00ff */
[----:B------:R-:W-:Y:S01]  /*23a0*/  FSEL R90, R63, RZ, !P5 ;  /* 0x000000ff3f5a7208 */ /* 0x000fe20006800000 */
[----:B------:R-:W4:Y:S01]  /*23b0*/  MUFU.EX2 R62, R62 ;  /* 0x0000003e003e7308 */ /* 0x000f220000000800 */
[----:B------:R-:W-:Y:S01]  /*23c0*/  PRMT R84, R59, 0x7632, R84 ;  /* 0x000076323b547816 */ /* 0x000fe20000000054 */
[----:B------:R-:W-:Y:S01]  /*23d0*/  FMUL.FTZ R58, R58, R69 ;  /* 0x000000453a3a7220 */ /* 0x000fe20000410000 */
[----:B------:R-:W-:Y:S01]  /*23e0*/  FSEL R85, R85, RZ, !P6 ;  /* 0x000000ff55557208 */ /* 0x000fe20007000000 */
[----:B------:R-:W-:Y:S01]  /*23f0*/  FMUL.FTZ R63, R83, R67 ;  /* 0x00000043533f7220 */ /* 0x000fe20000410000 */
[----:B-1----:R-:W-:Y:S01]  /*2400*/  FSEL R79, R87, 1, !P6 ;  /* 0x3f800000574f7808 */ /* 0x002fe20007000000 */
[----:B------:R-:W-:Y:S01]  /*2410*/  IMAD.U32 R88, R59, 0x10000, RZ ;  /* 0x000100003b587824 */ /* 0x000fe200078e00ff */
[----:B------:R-:W-:Y:S01]  /*2420*/  ISETP.GE.U32.AND P6, PT, R80, R75, PT ;  /* 0x0000004b5000720c */ /* 0x000fe20003fc6070 */
[----:B------:R-:W-:Y:S01]  /*2430*/  IMAD.U32 R84, R84, 0x10000, RZ ;  /* 0x0001000054547824 */ /* 0x000fe200078e00ff */
[----:B------:R-:W-:-:S02]  /*2440*/  SHF.L.U32 R86, R86, 0x10, RZ ;  /* 0x0000001056567819 */ /* 0x000fc400000006ff */
[----:B--2---:R-:W-:Y:S02]  /*2450*/  FSEL R92, R92, 1, !P6 ;  /* 0x3f8000005c5c7808 */ /* 0x004fe40007000000 */
[----:B---3--:R-:W-:Y:S02]  /*2460*/  FSEL R83, R56, 1, !P5 ;  /* 0x3f80000038537808 */ /* 0x008fe40006800000 */
[----:B----4-:R-:W-:Y:S02]  /*2470*/  FSEL R62, R62, 1, !P4 ;  /* 0x3f8000003e3e7808 */ /* 0x010fe40006000000 */
[----:B------:R-:W-:Y:S02]  /*2480*/  FSEL R81, R58, RZ, !P6 ;  /* 0x000000ff3a517208 */ /* 0x000fe40007000000 */
[----:B------:R-:W-:Y:S01]  /*2490*/  FSEL R63, R63, RZ, !P4 ;  /* 0x000000ff3f3f7208 */ /* 0x000fe20006000000 */
[----:B0-----:R-:W-:Y:S06]  /*24a0*/  @P0 BRA `(.L_x_5872) ;  /* 0x00000000002c0947 */ /* 0x001fec0003800000 */
[----:B------:R-:W-:Y:S01]  /*24b0*/  HFMA2 R54, -RZ, RZ, 1.875, 0 ;  /* 0x3f800000ff367431 */ /* 0x000fe200000001ff */
[----:B------:R-:W-:Y:S06]  /*24c0*/  @!P1 BRA `(.L_x_5873) ;  /* 0x0000000000109947 */ /* 0x000fec0003800000 */
[----:B------:R-:W-:-:S05]  /*24d0*/  IADD3 R56, P0, PT, R28, R8, RZ ;  /* 0x000000081c387210 */ /* 0x000fca0007f1e0ff */
[----:B------:R-:W-:-:S05]  /*24e0*/  IMAD.X R57, R27, 0x1, R7, P0 ;  /* 0x000000011b397824 */ /* 0x000fca00000e0607 */
[----:B------:R1:W5:Y:S01]  /*24f0*/  LDG.E R55, desc[UR12][R56.64] ;  /* 0x0000000c38377981 */ /* 0x000362000c1e1900 */
[----:B------:R-:W-:Y:S05]  /*2500*/  BRA `(.L_x_5872) ;  /* 0x0000000000147947 */ /* 0x000fea0003800000 */
.L_x_5873:
[----:B------:R-:W-:Y:S01]  /*2510*/  MOV R55, RZ ;  /* 0x000000ff00377202 */ /* 0x000fe20000000f00 */
[----:B------:R-:W-:Y:S06]  /*2520*/  @!P2 BRA `(.L_x_5872) ;  /* 0x00000000000ca947 */ /* 0x000fec0003800000 */
[----:B------:R-:W-:Y:S01]  /*2530*/  IMAD.MOV.U32 R56, RZ, RZ, R28 ;  /* 0x000000ffff387224 */ /* 0x000fe200078e001c */
[----:B------:R-:W-:-:S05]  /*2540*/  MOV R57, R27 ;  /* 0x0000001b00397202 */ /* 0x000fca0000000f00 */
[----:B------:R0:W5:Y:S02]  /*2550*/  LDG.E R55, desc[UR12][R56.64] ;  /* 0x0000000c38377981 */ /* 0x000164000c1e1900 */
.L_x_5872:
        /* <DEDUP_REMOVED lines=80> */
.L_x_5876:
[----:B------:R-:W-:-:S04]  /*2a60*/  ISETP.NE.AND P0, PT, R3, R4, PT ;  /* 0x000000040300720c */ /* 0x000fc80003f05270 */
[----:B------:R-:W-:-:S13]  /*2a70*/  ISETP.NE.OR P0, PT, R23, RZ, P0 ;  /* 0x000000ff1700720c */ /* 0x000fda0000705670 */
[----:B------:R-:W-:Y:S01]  /*2a80*/  @!P0 MOV R54, R28 ;  /* 0x0000001c00368202 */ /* 0x000fe20000000f00 */
[----:B------:R-:W-:-:S05]  /*2a90*/  @!P0 IMAD.MOV.U32 R55, RZ, RZ, R27 ;  /* 0x000000ffff378224 */ /* 0x000fca00078e001b */
[----:B------:R2:W-:Y:S02]  /*2aa0*/  @!P0 STG.E desc[UR12][R54.64], R59 ;  /* 0x0000003b36008986 */ /* 0x0005e4000c10190c */
.L_x_5875:
[----:B------:R-:W-:Y:S05]  /*2ab0*/  BSYNC.RECONVERGENT B0 ;  /* 0x0000000000007941 */ /* 0x000fea0003800200 */
.L_x_5874:
        /* <DEDUP_REMOVED lines=18> */
.L_x_5871:
[----:B------:R-:W3:Y:S01]  /*2be0*/  F2F.BF16.F32 R28, R65 ;  /* 0x00000041001c7304 */ /* 0x000ee20000202000 */
[----:B------:R-:W-:Y:S01]  /*2bf0*/  BAR.SYNC.DEFER_BLOCKING 0x0 ;  /* 0x0000000000007b1d */ /* 0x000fe20000010000 */
[----:B------:R-:W-:Y:S01]  /*2c00*/  IADD3 R33, P0, PT, R2, R44, RZ ;  /* 0x0000002c02217210 */ /* 0x000fe20007f1e0ff */
[----:B------:R-:W-:Y:S01]  /*2c10*/  VIADD R3, R3, 0x1 ;  /* 0x0000000103037836 */ /* 0x000fe20000000000 */
[C---:B------:R-:W-:Y:S01]  /*2c20*/  IADD3 R11, PT, PT, R75.reuse, R11, RZ ;  /* 0x0000000b4b0b7210 */ /* 0x040fe20007ffe0ff */
[C---:B------:R-:W-:Y:S01]  /*2c30*/  IMAD.WIDE.U32 R48, R75.reuse, 0x2, R48 ;  /* 0x000000024b307825 */ /* 0x040fe200078e0030 */
[----:B------:R-:W-:Y:S02]  /*2c40*/  IADD3.X R37, PT, PT, RZ, R6, RZ, P0, !PT ;  /* 0x00000006ff257210 */ /* 0x000fe400007fe4ff */
[----:B------:R-:W-:Y:S01]  /*2c50*/  F2F.BF16.F32 R61, R61 ;  /* 0x0000003d003d7304 */ /* 0x000fe20000202000 */
[----:B------:R-:W-:-:S04]  /*2c60*/  IMAD.WIDE.U32 R50, R75, 0x2, R50 ;  /* 0x000000024b327825 */ /* 0x000fc800078e0032 */
[----:B------:R-:W-:Y:S02]  /*2c70*/  IMAD.IADD R2, R75, 0x1, R2 ;  /* 0x000000014b027824 */ /* 0x000fe400078e0202 */
[----:B---3--:R-:W-:Y:S01]  /*2c80*/  IMAD.WIDE.U32 R28, R28, 0x10000, RZ ;  /* 0x000100001c1c7825 */ /* 0x008fe200078e00ff */
[----:B------:R-:W3:Y:S08]  /*2c90*/  F2F.BF16.F32 R30, R41 ;  /* 0x00000029001e7304 */ /* 0x000ef00000202000 */
[----:B------:R-:W4:Y:S01]  /*2ca0*/  F2F.BF16.F32 R27, R66 ;  /* 0x00000042001b7304 */ /* 0x000f220000202000 */
[----:B---3--:R-:W-:-:S02]  /*2cb0*/  PRMT R31, R61, 0x5410, R30 ;  /* 0x000054103d1f7816 */ /* 0x008fc4000000001e */
[----:B------:R-:W-:Y:S02]  /*2cc0*/  LEA R30, P0, R33, R46, 0x1 ;  /* 0x0000002e211e7211 */ /* 0x000fe400078008ff */
[----:B------:R-:W-:Y:S02]  /*2cd0*/  LOP3.LUT R29, R31, R29, RZ, 0xfc, !PT ;  /* 0x0000001d1f1d7212 */ /* 0x000fe400078efcff */
[----:B------:R-:W-:Y:S02]  /*2ce0*/  LEA.HI.X R31, R33, R47, R37, 0x1, P0 ;  /* 0x0000002f211f7211 */ /* 0x000fe400000f0c25 */
[----:B----4-:R-:W-:Y:S02]  /*2cf0*/  LOP3.LUT R28, R28, R27, RZ, 0xfc, !PT ;  /* 0x0000001b1c1c7212 */ /* 0x010fe400078efcff */
[----:B------:R-:W-:-:S03]  /*2d00*/  ISETP.NE.AND P0, PT, R3, R12, PT ;  /* 0x0000000c0300720c */ /* 0x000fc60003f05270 */
[----:B------:R3:W-:Y:S10]  /*2d10*/  STG.E.64 desc[UR12][R30.64], R28 ;  /* 0x0000001c1e007986 */ /* 0x0007f4000c101b0c */
[----:B------:R-:W-:Y:S05]  /*2d20*/  @P0 BRA `(.L_x_5878) ;  /* 0xffffffe400100947 */ /* 0x000fea000383ffff */
[----:B------:R-:W-:Y:S05]  /*2d30*/  EXIT ;  /* 0x000000000000794d */ /* 0x000fea0003800000 */
.L_x_5879:
        /* <DEDUP_REMOVED lines=12> */
.L_x_8080:


//--------------------- .text._Z25selective_scan_fwd_kernelI32Selective_Scan_fwd_kernel_traitsILi32ELi4ELi1ELb1ELb1ELb1ELb0ELb1EN3c108BFloat16EffEEv13SSMParamsBase --------------------------
	.section	.text._Z25selective_scan_fwd_kernelI32Selective_Scan_fwd_kernel_traitsILi32ELi4ELi1ELb1ELb1ELb1ELb0ELb1EN3c108BFloat16EffEEv13SSMParamsBase,"ax",@progbits
	.align	128
        .global         _Z25selective_scan_fwd_kernelI32Selective_Scan_fwd_kernel_traitsILi32ELi4ELi1ELb1ELb1ELb1ELb0ELb1EN3c108BFloat16EffEEv13SSMParamsBase
        .type           _Z25selective_scan_fwd_kernelI32Selective_Scan_fwd_kernel_traitsILi32ELi4ELi1ELb1ELb1ELb1ELb0ELb1EN3c108BFloat16EffEEv13SSMParamsBase,@function
        .size           _Z25selective_scan_fwd_kernelI32Selective_Scan_fwd_kernel_traitsILi32ELi4ELi1ELb1ELb1ELb1ELb0ELb1EN3c108BFloat16EffEEv13SSMParamsBase,(.L_x_8081 - _Z25selective_scan_fwd_kernelI32Selective_Scan_fwd_kernel_traitsILi32ELi4ELi1ELb1ELb1ELb1ELb0ELb1EN3c108BFloat16EffEEv13SSMParamsBase)
        .other          _Z25selective_scan_fwd_kernelI32Selective_Scan_fwd_kernel_traitsILi32ELi4ELi1ELb1ELb1ELb1ELb0ELb1EN3c108BFloat16EffEEv13SSMParamsBase,@"STO_CUDA_ENTRY STV_DEFAULT"
_Z25selective_scan_fwd_kernelI32Selective_Scan_fwd_kernel_traitsILi32ELi4ELi1ELb1ELb1ELb1ELb0ELb1EN3c108BFloat16EffEEv13SSMParamsBase:
.text._Z25selective_scan_fwd_kernelI32Selective_Scan_fwd_kernel_traitsILi32ELi4ELi1ELb1ELb1ELb1ELb0ELb1EN3c108BFloat16EffEEv13SSMParamsBase:
        /* <DEDUP_REMOVED lines=42> */
.L_x_5880:
        /* <DEDUP_REMOVED lines=92> */
.L_x_5881:
        /* <DEDUP_REMOVED lines=11> */
.L_x_5882:
        /* <DEDUP_REMOVED lines=69> */
.L_x_5883:
        /* <DEDUP_REMOVED lines=29> */
.L_x_5884:
        /* <DEDUP_REMOVED lines=35> */
.L_x_5900:
        /* <DEDUP_REMOVED lines=104> */
.L_x_5886:
[----:B------:R-:W-:Y:S05]  /*17e0*/  BSYNC.RECONVERGENT B0 ;  /* 0x0000000000007941 */ /* 0x000fea0003800200 */
.L_x_5885:
        /* <DEDUP_REMOVED lines=36> */
.L_x_5888:
[----:B------:R-:W-:Y:S05]  /*1a30*/  BSYNC.RECONVERGENT B0 ;  /* 0x0000000000007941 */ /* 0x000fea0003800200 */
.L_x_5887:
        /* <DEDUP_REMOVED lines=32> */
.L_x_5890:
[----:B------:R-:W-:Y:S05]  /*1c40*/  BSYNC.RECONVERGENT B0 ;  /* 0x0000000000007941 */ /* 0x000fea0003800200 */
.L_x_5889:
        /* <DEDUP_REMOVED lines=32> */
.L_x_5892:
[----:B------:R-:W-:Y:S05]  /*1e50*/  BSYNC.RECONVERGENT B0 ;  /* 0x0000000000007941 */ /* 0x000fea0003800200 */
.L_x_5891:
        /* <DEDUP_REMOVED lines=80> */
.L_x_5899:
        /* <DEDUP_REMOVED lines=94> */
.L_x_5895:
[----:B------:R-:W-:Y:S01]  /*2940*/  HFMA2 R29, -RZ, RZ, 0, 0 ;  /* 0x00000000ff1d7431 */ /* 0x000fe200000001ff */
[----:B------:R-:W-:Y:S06]  /*2950*/  @!P2 BRA `(.L_x_5894) ;  /* 0x00000000000ca947 */ /* 0x000fec0003800000 */
[----:B------:R-:W-:-:S05]  /*2960*/  IADD3 R30, P0, PT, R46, R87, RZ ;  /* 0x000000572e1e7210 */ /* 0x000fca0007f1e0ff */
[----:B------:R-:W-:-:S05]  /*2970*/  IMAD.X R31, R47, 0x1, R86, P0 ;  /* 0x000000012f1f7824 */ /* 0x000fca00000e0656 */
[----:B------:R1:W5:Y:S03]  /*2980*/  LDG.E R29, desc[UR10][R30.64] ;  /* 0x0000000a1e1d7981 */ /* 0x000366000c1e1900 */
.L_x_5894:
        /* <DEDUP_REMOVED lines=82> */
.L_x_5898:
[----:B------:R-:W-:-:S04]  /*2eb0*/  ISETP.NE.AND P0, PT, R73, R58, PT ;  /* 0x0000003a4900720c */ /* 0x000fc80003f05270 */
[----:B------:R-:W-:-:S13]  /*2ec0*/  ISETP.NE.OR P0, PT, R30, RZ, P0 ;  /* 0x000000ff1e00720c */ /* 0x000fda0000705670 */
[----:B------:R-:W-:-:S05]  /*2ed0*/  @!P0 IADD3 R30, P3, PT, R46, R87, RZ ;  /* 0x000000572e1e8210 */ /* 0x000fca0007f7e0ff */
[----:B------:R-:W-:-:S05]  /*2ee0*/  @!P0 IMAD.X R31, R47, 0x1, R86, P3 ;  /* 0x000000012f1f8824 */ /* 0x000fca00018e0656 */
[----:B------:R0:W-:Y:S03]  /*2ef0*/  @!P0 STG.E desc[UR10][R30.64], R29 ;  /* 0x0000001d1e008986 */ /* 0x0001e6000c10190a */
.L_x_5897:
[----:B------:R-:W-:Y:S05]  /*2f00*/  BSYNC.RECONVERGENT B0 ;  /* 0x0000000000007941 */ /* 0x000fea0003800200 */
.L_x_5896:
        /* <DEDUP_REMOVED lines=18> */
.L_x_5893:
        /* <DEDUP_REMOVED lines=41> */
.L_x_5901:
        /* <DEDUP_REMOVED lines=12> */
.L_x_8081:


//--------------------- .text._Z25selective_scan_fwd_kernelI32Selective_Scan_fwd_kernel_traitsILi32ELi4ELi1ELb1ELb1ELb1ELb1ELb0EN3c108BFloat16EffEEv13SSMParamsBase --------------------------
	.section	.text._Z25selective_scan_fwd_kernelI32Selective_Scan_fwd_kernel_traitsILi32ELi4ELi1ELb1ELb1ELb1ELb1ELb0EN3c108BFloat16EffEEv13SSMParamsBase,"ax",@progbits
	.align	128
        .global         _Z25selective_scan_fwd_kernelI32Selective_Scan_fwd_kernel_traitsILi32ELi4ELi1ELb1ELb1ELb1ELb1ELb0EN3c108BFloat16EffEEv13SSMParamsBase
        .type           _Z25selective_scan_fwd_kernelI32Selective_Scan_fwd_kernel_traitsILi32ELi4ELi1ELb1ELb1ELb1ELb1ELb0EN3c108BFloat16EffEEv13SSMParamsBase,@function
        .size           _Z25selective_scan_fwd_kernelI32Selective_Scan_fwd_kernel_traitsILi32ELi4ELi1ELb1ELb1ELb1ELb1ELb0EN3c108BFloat16EffEEv13SSMParamsBase,(.L_x_8082 - _Z25selective_scan_fwd_kernelI32Selective_Scan_fwd_kernel_traitsILi32ELi4ELi1ELb1ELb1ELb1ELb1ELb0EN3c108BFloat16EffEEv13SSMParamsBase)
        .other          _Z25selective_scan_fwd_kernelI32Selective_Scan_fwd_kernel_traitsILi32ELi4ELi1ELb1ELb1ELb1ELb1ELb0EN3c108BFloat16EffEEv13SSMParamsBase,@"STO_CUDA_ENTRY STV_DEFAULT"
_Z25selective_scan_fwd_kernelI32Selective_Scan_fwd_kernel_traitsILi32ELi4ELi1ELb1ELb1ELb1ELb1ELb0EN3c108BFloat16EffEEv13SSMParamsBase:
.text._Z25selective_scan_fwd_kernelI32Selective_Scan_fwd_kernel_traitsILi32ELi4ELi1ELb1ELb1ELb1ELb1ELb0EN3c108BFloat16EffEEv13SSMParamsBase:
        /* <DEDUP_REMOVED lines=38> */
.L_x_5902:
        /* <DEDUP_REMOVED lines=20> */
[----:B----4-:R-:W-:-:S07]  /*03a0*/  MOV R4, RZ ;  /* 0x000000ff00047202 */ /* 0x010fce0000000f00 */
[----:B------:R-:W4:Y:S01]  /*03b0*/  LDC.64 R50, c[0x0][0x418] ;  /* 0x00010600ff327b82 */ /* 0x000f220000000a00 */
[----:B-1----:R-:W-:-:S07]  /*03c0*/  IMAD.MOV R10, RZ, RZ, -R5 ;  /* 0x000000ffff0a7224 */ /* 0x002fce00078e0a05 */
[----:B------:R-:W1:Y:S01]  /*03d0*/  LDC.64 R18, c[0x0][0x498] ;  /* 0x00012600ff127b82 */ /* 0x000e620000000a00 */
[----:B------:R-:W-:Y:S01]  /*03e0*/  IMAD R13, R10, R11, RZ ;  /* 0x0000000b0a0d7224 */ /* 0x000fe200078e02ff */
[----:B------:R-:W-:-:S03]  /*03f0*/  IABS R10, R6 ;  /* 0x00000006000a7213 */ /* 0x000fc60000000000 */
[----:B------:R-:W-:-:S03]  /*0400*/  IMAD.HI.U32 R5, R5, R13, R4 ;  /* 0x0000000d05057227 */ /* 0x000fc600078e0004 */
[----:B------:R-:W2:Y:S03]  /*0410*/  LDC.64 R12, c[0x0][0x400] ;  /* 0x00010000ff0c7b82 */ /* 0x000ea60000000a00 */
[----:B------:R-:W-:-:S04]  /*0420*/  IMAD.HI.U32 R9, R5, R10, RZ ;  /* 0x0000000a05097227 */ /* 0x000fc800078e00ff */
[----:B------:R-:W-:Y:S01]  /*0430*/  IMAD.MOV R5, RZ, RZ, -R9 ;  /* 0x000000ffff057224 */ /* 0x000fe200078e0a09 */
[----:B------:R-:W1:Y:S03]  /*0440*/  LDC.64 R26, c[0x0][0x478] ;  /* 0x00011e00ff1a7b82 */ /* 0x000e660000000a00 */
[----:B------:R-:W-:-:S05]  /*0450*/  IMAD R10, R11, R5, R10 ;  /* 0x000000050b0a7224 */ /* 0x000fca00078e020a */
[----:B------:R-:W-:Y:S01]  /*0460*/  ISETP.GT.U32.AND P4, PT, R11, R10, PT ;  /* 0x0000000a0b00720c */ /* 0x000fe20003f84070 */
[----:B------:R-:W1:Y:S01]  /*0470*/  LDC.64 R32, c[0x0][0x480] ;  /* 0x00012000ff207b82 */ /* 0x000e620000000a00 */
[----:B--2---:R-:W-:-:S04]  /*0480*/  IMAD.WIDE.U32 R4, R3, R12, RZ ;  /* 0x0000000c03047225 */ /* 0x004fc800078e00ff */
[----:B------:R-:W-:-:S07]  /*0490*/  IMAD R5, R3, R13, R5 ;  /* 0x0000000d03057224 */ /* 0x000fce00078e0205 */
[-C--:B------:R-:W-:Y:S01]  /*04a0*/  @!P4 IADD3 R10, PT, PT, R10, -R11.reuse, RZ ;  /* 0x8000000b0a0ac210 */ /* 0x080fe20007ffe0ff */
[----:B------:R-:W-:Y:S01]  /*04b0*/  @!P4 VIADD R9, R9, 0x1 ;  /* 0x000000010909c836 */ /* 0x000fe20000000000 */
[----:B------:R-:W-:Y:S01]  /*04c0*/  ISETP.NE.AND P4, PT, R23, RZ, PT ;  /* 0x000000ff1700720c */ /* 0x000fe20003f85270 */
[----:B------:R-:W-:Y:S01]  /*04d0*/  IMAD.WIDE.U32 R4, R6, R52, R4 ;  /* 0x0000003406047225 */ /* 0x000fe200078e0004 */
[----:B------:R-:W-:Y:S02]  /*04e0*/  ISETP.GE.U32.AND P5, PT, R10, R11, PT ;  /* 0x0000000b0a00720c */ /* 0x000fe40003fa6070 */
[C---:B------:R-:W-:Y:S01]  /*04f0*/  LOP3.LUT R10, R6.reuse, R23, RZ, 0x3c, !PT ;  /* 0x00000017060a7212 */ /* 0x040fe200078e3cff */
[----:B------:R-:W-:Y:S02]  /*0500*/  IMAD R53, R6, R53, R5 ;  /* 0x0000003506357224 */ /* 0x000fe400078e0205 */
[----:B-----5:R-:W-:Y:S01]  /*0510*/  IMAD.WIDE.U32 R12, R3, R20, RZ ;  /* 0x00000014030c7225 */ /* 0x020fe200078e00ff */
[----:B------:R-:W-:-:S03]  /*0520*/  ISETP.GE.AND P3, PT, R10, RZ, PT ;  /* 0x000000ff0a00720c */ /* 0x000fc60003f66270 */
[----:B0-----:R-:W-:-:S04]  /*0530*/  IMAD.WIDE.U32 R10, R3, R16, RZ ;  /* 0x00000010030a7225 */ /* 0x001fc800078e00ff */
[----:B------:R-:W-:Y:S01]  /*0540*/  @P5 IADD3 R9, PT, PT, R9, 0x1, RZ ;  /* 0x0000000109095810 */ /* 0x000fe20007ffe0ff */
[----:B------:R-:W-:Y:S01]  /*0550*/  IMAD R11, R3, R17, R11 ;  /* 0x00000011030b7224 */ /* 0x000fe200078e020b */
[----:B---3--:R-:W-:Y:S01]  /*0560*/  ISETP.NE.AND P5, PT, R81, RZ, PT ;  /* 0x000000ff5100720c */ /* 0x008fe20003fa5270 */
[----:B------:R-:W-:Y:S02]  /*0570*/  IMAD R13, R3, R21, R13 ;  /* 0x00000015030d7224 */ /* 0x000fe400078e020d */
        /* <DEDUP_REMOVED lines=20> */
[----:B------:R-:W-:Y:S01]  /*06c0*/  LEA.HI.X R5, R12, R27, R5, 0x1, P4 ;  /* 0x0000001b0c057211 */ /* 0x000fe200020f0c05 */
[----:B------:R-:W-:-:S05]  /*06d0*/  IMAD.IADD R31, R15, 0x1, R31 ;  /* 0x000000010f1f7824 */ /* 0x000fca00078e021f */
        /* <DEDUP_REMOVED lines=9> */
.L_x_5903:
        /* <DEDUP_REMOVED lines=11> */
.L_x_5904:
        /* <DEDUP_REMOVED lines=70> */
.L_x_5905:
[-C--:B------:R-:W-:Y:S01]  /*0c80*/  IABS R13, R44.reuse ;  /* 0x0000002c000d7213 */ /* 0x080fe20000000000 */
[----:B------:R-:W0:Y:S01]  /*0c90*/  LDC R11, c[0x0][0x388] ;  /* 0x0000e200ff0b7b82 */ /* 0x000e220000000800 */
[----:B------:R-:W-:Y:S02]  /*0ca0*/  IABS R12, R44 ;  /* 0x0000002c000c7213 */ /* 0x000fe40000000000 */
        /* <DEDUP_REMOVED lines=21> */
[----:B------:R-:W-:Y:S01]  /*0e00*/  ISETP.GE.U32.AND P0, PT, R0, R13, PT ;  /* 0x0000000d0000720c */ /* 0x000fe20003f06070 */
[----:B------:R-:W-:-:S12]  /*0e10*/  IMAD.MOV.U32 R0, RZ, RZ, RZ ;  /* 0x000000ffff007224 */ /* 0x000fd800078e00ff */
[----:B------:R-:W-:-:S05]  /*0e20*/  @P0 IADD3 R9, PT, PT, R9, 0x1, RZ ;  /* 0x0000000109090810 */ /* 0x000fca0007ffe0ff */
[----:B------:R-:W-:Y:S01]  /*0e30*/  @!P4 IMAD.MOV R9, RZ, RZ, -R9 ;  /* 0x000000ffff09c224 */ /* 0x000fe200078e0a09 */
[----:B------:R-:W-:-:S04]  /*0e40*/  @!P3 LOP3.LUT R9, RZ, R44, RZ, 0x33, !PT ;  /* 0x0000002cff09b212 */ /* 0x000fc800078e33ff */
[----:B------:R-:W-:-:S07]  /*0e50*/  MOV R42, R9 ;  /* 0x00000009002a7202 */ /* 0x000fce0000000f00 */
.L_x_5906:
[----:B------:R-:W-:-:S13]  /*0e60*/  ISETP.GE.AND P0, PT, R42, 0x1, PT ;  /* 0x000000012a00780c */ /* 0x000fda0003f06270 */
[----:B------:R-:W-:Y:S05]  /*0e70*/  @!P0 EXIT ;  /* 0x000000000000894d */ /* 0x000fea0003800000 */
[----:B------:R-:W0:Y:S01]  /*0e80*/  LDCU.64 UR14, c[0x0][0x450] ;  /* 0x00008a00ff0e77ac */ /* 0x000e220008000a00 */
[----:B------:R-:W1:Y:S01]  /*0e90*/  LDC.64 R18, c[0x0][0x3b0] ;  /* 0x0000ec00ff127b82 */ /* 0x000e620000000a00 */
[----:B-----5:R-:W-:Y:S01]  /*0ea0*/  SHF.R.S32.HI R14, RZ, 0x1f, R7 ;  /* 0x0000001fff0e7819 */ /* 0x020fe20000011407 */
[----:B------:R-:W2:Y:S01]  /*0eb0*/  S2R R55, SR_TID.X ;  /* 0x0000000000377919 */ /* 0x000ea20000002100 */
[----:B------:R-:W3:Y:S01]  /*0ec0*/  LDCU.128 UR4, c[0x0][0x430] ;  /* 0x00008600ff0477ac */ /* 0x000ee20008000c00 */
[----:B------:R-:W-:Y:S01]  /*0ed0*/  VIADD R61, R42, 0xffffffff ;  /* 0xffffffff2a3d7836 */ /* 0x000fe20000000000 */
[----:B------:R-:W-:Y:S01]  /*0ee0*/  MOV R60, RZ ;  /* 0x000000ff003c7202 */ /* 0x000fe20000000f00 */
        /* <DEDUP_REMOVED lines=10> */
[----:B------:R-:W-:-:S03]  /*0f90*/  SHF.L.U32 R54, R14, 0x2, RZ ;  /* 0x000000020e367819 */ /* 0x000fc600000006ff */
[----:B------:R-:W-:Y:S01]  /*0fa0*/  IMAD.IADD R7, R15, 0x1, R17 ;  /* 0x000000010f077824 */ /* 0x000fe200078e0211 */
[----:B------:R-:W3:Y:S01]  /*0fb0*/  LDC.64 R24, c[0x0][0x3d0] ;  /* 0x0000f400ff187b82 */ /* 0x000ee20000000a00 */
[----:B----4-:R-:W-:Y:S01]  /*0fc0*/  IMAD.WIDE.U32 R10, R6, UR10, RZ ;  /* 0x0000000a060a7c25 */ /* 0x010fe2000f8e00ff */
[----:B--2---:R-:W-:Y:S02]  /*0fd0*/  SHF.L.U32 R58, R55, 0x2, RZ ;  /* 0x00000002373a7819 */ /* 0x004fe400000006ff */
[----:B------:R-:W-:Y:S01]  /*0fe0*/  SHF.L.U64.HI R48, R14, 0x2, R7 ;  /* 0x000000020e307819 */ /* 0x000fe20000010207 */
[----:B------:R-:W-:Y:S01]  /*0ff0*/  IMAD.WIDE.U32 R12, R6, UR18, RZ ;  /* 0x00000012060c7c25 */ /* 0x000fe2000f8e00ff */
[----:B------:R-:W-:Y:S02]  /*1000*/  IADD3 R64, PT, PT, R58, 0x2, RZ ;  /* 0x000000023a407810 */ /* 0x000fe40007ffe0ff */
[----:B------:R-:W2:Y:S01]  /*1010*/  LDC.64 R22, c[0x0][0x3f0] ;  /* 0x0000fc00ff167b82 */ /* 0x000ea20000000a00 */
[----:B------:R-:W-:-:S02]  /*1020*/  IMAD R9, R6, UR7, R9 ;  /* 0x0000000706097c24 */ /* 0x000fc4000f8e0209 */
[----:B-1----:R-:W-:-:S04]  /*1030*/  IMAD.WIDE.U32 R56, R6, R18, RZ ;  /* 0x0000001206387225 */ /* 0x002fc800078e00ff */
[C---:B------:R-:W-:Y:S01]  /*1040*/  IMAD R11, R6.reuse, UR11, R11 ;  /* 0x0000000b060b7c24 */ /* 0x040fe2000f8e020b */
[----:B------:R-:W1:Y:S01]  /*1050*/  LDC.64 R20, c[0x0][0x460] ;  /* 0x00011800ff147b82 */ /* 0x000e620000000a00 */
[C---:B------:R-:W-:Y:S01]  /*1060*/  IMAD R13, R6.reuse, UR19, R13 ;  /* 0x00000013060d7c24 */ /* 0x040fe2000f8e020d */
[----:B------:R-:W4:Y:S01]  /*1070*/  LDCU.U8 UR11, c[0x0][0x3a8] ;  /* 0x00007500ff0b77ac */ /* 0x000f220008000000 */
[----:B------:R-:W-:Y:S01]  /*1080*/  IMAD R30, R6, R19, R57 ;  /* 0x00000013061e7224 */ /* 0x000fe200078e0239 */
[----:B------:R-:W-:Y:S01]  /*1090*/  LEA R57, P3, R56, R36, 0x2 ;  /* 0x0000002438397211 */ /* 0x000fe200078610ff */
[C---:B------:R-:W-:Y:S01]  /*10a0*/  IMAD.WIDE.U32 R26, R3.reuse, UR4, R8 ;  /* 0x00000004031a7c25 */ /* 0x040fe2000f8e0008 */
[----:B------:R-:W0:Y:S02]  /*10b0*/  LDCU UR4, c[0x0][0x38c] ;  /* 0x00007180ff0477ac */ /* 0x000e240008000800 */
[----:B------:R-:W4:Y:S01]  /*10c0*/  LDC.64 R6, c[0x0][0x4a8] ;  /* 0x00012a00ff067b82 */ /* 0x000f220000000a00 */
[C---:B------:R-:W-:Y:S01]  /*10d0*/  IMAD.WIDE.U32 R14, R3.reuse, UR16, R12 ;  /* 0x00000010030e7c25 */ /* 0x040fe2000f8e000c */
[----:B------:R-:W-:-:S02]  /*10e0*/  LEA R12, P0, R3, R34, 0x2 ;  /* 0x00000022030c7211 */ /* 0x000fc400078010ff */
[----:B------:R-:W-:Y:S01]  /*10f0*/  LEA.HI.X R56, R56, R37, R30, 0x2, P3 ;  /* 0x0000002538387211 */ /* 0x000fe200018f141e */
[C---:B------:R-:W-:Y:S01]  /*1100*/  IMAD.WIDE.U32 R16, R3.reuse, UR8, R10 ;  /* 0x0000000803107c25 */ /* 0x040fe2000f8e000a */
[----:B------:R-:W-:Y:S02]  /*1110*/  LEA.HI.X R13, R3, R35, RZ, 0x2, P0 ;  /* 0x00000023030d7211 */ /* 0x000fe400000f14ff */
[----:B------:R-:W4:Y:S01]  /*1120*/  LDC.64 R8, c[0x0][0x4b8] ;  /* 0x00012e00ff087b82 */ /* 0x000f220000000a00 */
[----:B------:R-:W-:Y:S01]  /*1130*/  ISETP.NE.AND P0, PT, R81, RZ, P2 ;  /* 0x000000ff5100720c */ /* 0x000fe20001705270 */
[----:B------:R-:W-:Y:S01]  /*1140*/  IMAD R82, R3, UR5, R27 ;  /* 0x0000000503527c24 */ /* 0x000fe2000f8e021b */
[----:B------:R-:W-:Y:S01]  /*1150*/  ISETP.NE.AND P3, PT, R81, RZ, P1 ;  /* 0x000000ff5100720c */ /* 0x000fe20000f65270 */
[C---:B------:R-:W-:Y:S01]  /*1160*/  IMAD R84, R3.reuse, UR9, R17 ;  /* 0x0000000903547c24 */ /* 0x040fe2000f8e0211 */
[----:B------:R-:W-:Y:S01]  /*1170*/  PLOP3.LUT P1, PT, P0, P1, PT, 0x80, 0x8 ;  /* 0x000000000008781c */ /* 0x000fe20000723070 */
[----:B------:R-:W-:Y:S01]  /*1180*/  IMAD R83, R3, UR17, R15 ;  /* 0x0000001103537c24 */ /* 0x000fe2000f8e020f */
[----:B---3--:R-:W-:Y:S01]  /*1190*/  SHF.L.U64.HI R25, R24, 0x1, R25 ;  /* 0x0000000118197819 */ /* 0x008fe20000010219 */
[----:B------:R-:W3:Y:S01]  /*11a0*/  LDC.64 R18, c[0x0][0x3b8] ;  /* 0x0000ee00ff127b82 */ /* 0x000ee20000000a00 */
[----:B0-----:R-:W-:Y:S01]  /*11b0*/  UISETP.LT.AND UP0, UPT, UR4, 0x1, UPT ;  /* 0x000000010400788c */ /* 0x001fe2000bf01270 */
[----:B--2---:R-:W-:Y:S01]  /*11c0*/  SHF.L.U64.HI R23, R22, 0x1, R23 ;  /* 0x0000000116177819 */ /* 0x004fe20000010217 */
[----:B------:R-:W-:Y:S01]  /*11d0*/  VIADD R66, R58, 0x1 ;  /* 0x000000013a427836 */ /* 0x000fe20000000000 */
[----:B-1----:R-:W-:Y:S01]  /*11e0*/  SHF.L.U64.HI R21, R20, 0x2, R21 ;  /* 0x0000000214157819 */ /* 0x002fe20000010215 */
[----:B------:R-:W-:Y:S01]  /*11f0*/  USEL UR4, UR4, 0x1, !UP0 ;  /* 0x0000000104047887 */ /* 0x000fe2000c000000 */
[----:B------:R-:W-:-:S02]  /*1200*/  VIADD R62, R58, 0x3 ;  /* 0x000000033a3e7836 */ /* 0x000fc40000000000 */
[----:B----4-:R-:W-:Y:S01]  /*1210*/  IMAD.WIDE.U32 R10, R55, 0x8, R6 ;  /* 0x00000008370a7825 */ /* 0x010fe200078e0006 */
[----:B------:R-:W-:-:S03]  /*1220*/  UIADD3 UR8, UPT, UPT, -UR4, URZ, URZ ;  /* 0x000000ff04087290 */ /* 0x000fc6000fffe1ff */
[----:B------:R-:W-:-:S04]  /*1230*/  IMAD.WIDE.U32 R6, R55, 0x8, R32 ;  /* 0x0000000837067825 */ /* 0x000fc800078e0020 */
[----:B------:R-:W-:Y:S01]  /*1240*/  IMAD.WIDE.U32 R8, R55, 0x8, R8 ;  /* 0x0000000837087825 */ /* 0x000fe200078e0008 */
[----:B---3--:R-:W-:-:S07]  /*1250*/  SHF.L.U64.HI R63, R18, 0x2, R19 ;  /* 0x00000002123f7819 */ /* 0x008fce0000010213 */
.L_x_5924:
        /* <DEDUP_REMOVED lines=20> */
[----:B------:R-:W-:-:S04]  /*13a0*/  IMAD.WIDE.U32 R52, R19, 0x2, R52 ;  /* 0x0000000213347825 */ /* 0x000fc800078e0034 */
[----:B------:R-:W-:-:S04]  /*13b0*/  IMAD.WIDE.U32 R50, R19, 0x2, R50 ;  /* 0x0000000213327825 */ /* 0x000fc800078e0032 */
[----:B------:R-:W-:Y:S01]  /*13c0*/  IMAD.MOV.U32 R3, RZ, RZ, R31 ;  /* 0x000000ffff037224 */ /* 0x000fe200078e001f */
[--C-:B--2---:R-:W-:Y:S02]  /*13d0*/  SHF.R.U64 R38, R32, 0x10, R33.reuse ;  /* 0x0000001020267819 */ /* 0x104fe40000001221 */
[----:B------:R-:W-:Y:S02]  /*13e0*/  SHF.R.U32.HI R74, RZ, 0x10, R33 ;  /* 0x00000010ff4a7819 */ /* 0x000fe40000011621 */
[--C-:B---3--:R-:W-:Y:S02]  /*13f0*/  SHF.R.U64 R68, R34, 0x10, R35.reuse ;  /* 0x0000001022447819 */ /* 0x108fe40000001223 */
[----:B------:R-:W-:Y:S01]  /*1400*/  SHF.R.U32.HI R37, RZ, 0x10, R35 ;  /* 0x00000010ff257819 */ /* 0x000fe20000011623 */
[----:B------:R-:W-:Y:S06]  /*1410*/  BRA.U UP0, `(.L_x_5907) ;  /* 0x0000000100447547 */ /* 0x000fec000b800000 */
        /* <DEDUP_REMOVED lines=8> */
[--C-:B------:R-:W-:Y:S01]  /*14a0*/  FADD.FTZ R69, R34, R45.reuse ;  /* 0x0000002d22457221 */ /* 0x100fe20000010000 */
        /* <DEDUP_REMOVED lines=8> */
.L_x_5907:
[----:B------:R-:W-:Y:S01]  /*1530*/  SHF.L.U32 R34, R34, 0x10, RZ ;  /* 0x0000001022227819 */ /* 0x000fe200000006ff */
[----:B------:R-:W-:Y:S01]  /*1540*/  IMAD.U32 R68, R68, 0x10000, RZ ;  /* 0x0001000044447824 */ /* 0x000fe200078e00ff */
[----:B------:R-:W-:Y:S01]  /*1550*/  SHF.L.U32 R30, R35, 0x10, RZ ;  /* 0x00000010231e7819 */ /* 0x000fe200000006ff */
[----:B------:R-:W-:Y:S02]  /*1560*/  BSSY.RECONVERGENT B0, `(.L_x_5909) ;  /* 0x0000028000007945 */ /* 0x000fe40003800200 */
[--C-:B------:R-:W-:Y:S01]  /*1570*/  FADD.FTZ R69, R34, R45.reuse ;  /* 0x0000002d22457221 */ /* 0x100fe20000010000 */
[--C-:B------:R-:W-:Y:S01]  /*1580*/  FADD.FTZ R68, R68, R45.reuse ;  /* 0x0000002d44447221 */ /* 0x100fe20000010000 */
[----:B------:R-:W-:Y:S01]  /*1590*/  FADD.FTZ R67, R30, R45 ;  /* 0x0000002d1e437221 */ /* 0x000fe20000010000 */
[----:B------:R-:W-:Y:S02]  /*15a0*/  IMAD.U32 R30, R37, 0x10000, RZ ;  /* 0x00010000251e7824 */ /* 0x000fe400078e00ff */
[----:B------:R-:W-:-:S02]  /*15b0*/  FSETP.GTU.FTZ.AND P5, PT, R69, 20, PT ;  /* 0x41a000004500780b */ /* 0x000fc40003fbc000 */
[----:B------:R-:W-:Y:S01]  /*15c0*/  FSETP.GTU.FTZ.AND P4, PT, R68, 20, PT ;  /* 0x41a000004400780b */ /* 0x000fe20003f9c000 */
[----:B------:R-:W-:Y:S01]  /*15d0*/  FADD.FTZ R65, R30, R45 ;  /* 0x0000002d1e417221 */ /* 0x000fe20000010000 */
[----:B------:R-:W-:-:S09]  /*15e0*/  FSETP.GTU.FTZ.AND P0, PT, R67, 20, PT ;  /* 0x41a000004300780b */ /* 0x000fd20003f1c000 */
        /* <DEDUP_REMOVED lines=31> */
.L_x_5910:
[----:B------:R-:W-:Y:S05]  /*17e0*/  BSYNC.RECONVERGENT B0 ;  /* 0x0000000000007941 */ /* 0x000fea0003800200 */
.L_x_5909:
[----:B------:R-:W-:Y:S01]  /*17f0*/  BSSY.RECONVERGENT B0, `(.L_x_5911) ;  /* 0x0000025000007945 */ /* 0x000fe20003800200 */
[----:B------:R-:W-:Y:S01]  /*1800*/  FSETP.GTU.FTZ.AND P5, PT, R65, 20, PT ;  /* 0x41a000004100780b */ /* 0x000fe20003fbc000 */
[----:B------:R-:W-:Y:S01]  /*1810*/  IMAD.U32 R32, R32, 0x10000, RZ ;  /* 0x0001000020207824 */ /* 0x000fe200078e00ff */
        /* <DEDUP_REMOVED lines=34> */
.L_x_5912:
[----:B------:R-:W-:Y:S05]  /*1a40*/  BSYNC.RECONVERGENT B0 ;  /* 0x0000000000007941 */ /* 0x000fea0003800200 */
.L_x_5911:
        /* <DEDUP_REMOVED lines=32> */
.L_x_5914:
[----:B------:R-:W-:Y:S05]  /*1c50*/  BSYNC.RECONVERGENT B0 ;  /* 0x0000000000007941 */ /* 0x000fea0003800200 */
.L_x_5913:
        /* <DEDUP_REMOVED lines=32> */
.L_x_5916:
[----:B------:R-:W-:Y:S05]  /*1e60*/  BSYNC.RECONVERGENT B0 ;  /* 0x0000000000007941 */ /* 0x000fea0003800200 */
.L_x_5915:
[----:B------:R-:W-:Y:S01]  /*1e70*/  FMUL.FTZ R70, R74, R65 ;  /* 0x000000414a467220 */ /* 0x000fe20000410000 */
[----:B------:R-:W-:Y:S01]  /*1e80*/  FMUL.FTZ R73, R32, R69 ;  /* 0x0000004520497220 */ /* 0x000fe20000410000 */
[----:B------:R-:W-:Y:S01]  /*1e90*/  FMUL.FTZ R72, R31, R68 ;  /* 0x000000441f487220 */ /* 0x000fe20000410000 */
[----:B------:R-:W-:-:S07]  /*1ea0*/  FMUL.FTZ R71, R30, R67 ;  /* 0x000000431e477220 */ /* 0x000fce0000410000 */
.L_x_5908:
        /* <DEDUP_REMOVED lines=18> */
[----:B------:R-:W3:Y:S01]  /*1fd0*/  LDCU.64 UR14, c[0x0][0x460] ;  /* 0x00008c00ff0e77ac */ /* 0x000ee20008000a00 */
[----:B------:R-:W-:-:S02]  /*1fe0*/  LOP3.LUT R33, R33, R44, RZ, 0x3c, !PT ;  /* 0x0000002c21217212 */ /* 0x000fc400078e3cff */
[----:B------:R-:W-:Y:S01]  /*1ff0*/  MOV R87, R57 ;  /* 0x0000003900577202 */ /* 0x000fe20000000f00 */
[----:B------:R-:W-:Y:S01]  /*2000*/  UMOV UR7, UR8 ;  /* 0x0000000800077c82 */ /* 0x000fe20008000000 */
[----:B------:R-:W-:Y:S02]  /*2010*/  ISETP.GE.AND P5, PT, R33, RZ, PT ;  /* 0x000000ff2100720c */ /* 0x000fe40003fa6270 */
[----:B------:R-:W-:Y:S01]  /*2020*/  MOV R89, R49 ;  /* 0x0000003100597202 */ /* 0x000fe20000000f00 */
[----:B--2---:R-:W2:Y:S01]  /*2030*/  MUFU.RCP R32, R32 ;  /* 0x0000002000207308 */ /* 0x004ea20000001000 */
[----:B------:R-:W-:Y:S01]  /*2040*/  MOV R90, R47 ;  /* 0x0000002f005a7202 */ /* 0x000fe20000000f00 */
[----:B0-----:R-:W-:-:S03]  /*2050*/  ULEA UR5, UR5, UR4, 0x18 ;  /* 0x0000000405057291 */ /* 0x001fc6000f8ec0ff */
[----:B------:R-:W-:Y:S01]  /*2060*/  UMOV UR4, URZ ;  /* 0x000000ff00047c82 */ /* 0x000fe20008000000 */
[----:B------:R-:W-:-:S03]  /*2070*/  UIADD3 UR6, UPT, UPT, UR5, 0x220, URZ ;  /* 0x0000022005067890 */ /* 0x000fc6000fffe0ff */
[----:B------:R-:W-:Y:S01]  /*2080*/  UMOV UR5, URZ ;  /* 0x000000ff00057c82 */ /* 0x000fe20008000000 */
[----:B--2---:R-:W-:Y:S01]  /*2090*/  IADD3 R31, PT, PT, R32, 0xffffffe, RZ ;  /* 0x0ffffffe201f7810 */ /* 0x004fe20007ffe0ff */
[----:B------:R-:W-:-:S04]  /*20a0*/  IMAD.WIDE.U32 R32, R55, 0x8, R2 ;  /* 0x0000000837207825 */ /* 0x000fc800078e0002 */
[----:B------:R-:W-:Y:S01]  /*20b0*/  IMAD.MOV.U32 R86, RZ, RZ, R33 ;  /* 0x000000ffff567224 */ /* 0x000fe200078e0021 */
[----:B------:R-:W0:Y:S01]  /*20c0*/  F2I.FTZ.U32.TRUNC.NTZ R31, R31 ;  /* 0x0000001f001f7305 */ /* 0x000e22000021f000 */
[----:B------:R-:W-:Y:S01]  /*20d0*/  MOV R79, R32 ;  /* 0x00000020004f7202 */ /* 0x000fe20000000f00 */
[----:B0-----:R-:W-:-:S04]  /*20e0*/  IMAD.MOV R30, RZ, RZ, -R31 ;  /* 0x000000ffff1e7224 */ /* 0x001fc800078e0a1f */
[----:B------:R-:W-:Y:S02]  /*20f0*/  IMAD R37, R30, R35, RZ ;  /* 0x000000231e257224 */ /* 0x000fe400078e02ff */
[----:B------:R-:W-:-:S04]  /*2100*/  IMAD.MOV.U32 R30, RZ, RZ, RZ ;  /* 0x000000ffff1e7224 */ /* 0x000fc800078e00ff */
        /* <DEDUP_REMOVED lines=12> */
[----:B------:R-:W-:Y:S02]  /*21d0*/  IMAD.MOV.U32 R77, RZ, RZ, R34 ;  /* 0x000000ffff4d7224 */ /* 0x000fe400078e0022 */
[----:B------:R-:W-:-:S06]  /*21e0*/  IMAD.MOV.U32 R80, RZ, RZ, R35 ;  /* 0x000000ffff507224 */ /* 0x000fcc00078e0023 */
[----:B------:R-:W-:-:S04]  /*21f0*/  @P0 IADD3 R85, PT, PT, R85, 0x1, RZ ;  /* 0x0000000155550810 */ /* 0x000fc80007ffe0ff */
[----:B------:R-:W-:Y:S02]  /*2200*/  @!P5 IADD3 R85, PT, PT, -R85, RZ, RZ ;  /* 0x000000ff5555d210 */ /* 0x000fe40007ffe1ff */
[----:B-1-3--:R-:W-:-:S07]  /*2210*/  @!P4 LOP3.LUT R85, RZ, R44, RZ, 0x33, !PT ;  /* 0x0000002cff55c212 */ /* 0x00afce00078e33ff */
.L_x_5923:
[----:B------:R-:W-:Y:S01]  /*2220*/  IMAD.MOV.U32 R38, RZ, RZ, R87 ;  /* 0x000000ffff267224 */ /* 0x000fe200078e0057 */
[----:B------:R-:W-:Y:S01]  /*2230*/  MOV R39, R88 ;  /* 0x0000005800277202 */ /* 0x000fe20000000f00 */
[----:B-1----:R-:W-:Y:S01]  /*2240*/  IMAD.MOV.U32 R35, RZ, RZ, R80 ;  /* 0x000000ffff237224 */ /* 0x002fe200078e0050 */
[----:B0-----:R-:W-:Y:S02]  /*2250*/  MOV R36, R79 ;  /* 0x0000004f00247202 */ /* 0x001fe40000000f00 */
[----:B------:R-:W-:Y:S01]  /*2260*/  MOV R37, R86 ;  /* 0x0000005600257202 */ /* 0x000fe20000000f00 */
[----:B------:R-:W2:Y:S01]  /*2270*/  LDG.E R38, desc[UR12][R38.64] ;  /* 0x0000000c26267981 */ /* 0x000ea2000c1e1900 */
[----:B------:R-:W-:-:S04]  /*2280*/  MOV R34, R77 ;  /* 0x0000004d00227202 */ /* 0x000fc80000000f00 */
[----:B------:R-:W3:Y:S04]  /*2290*/  LDG.E.64 R36, desc[UR12][R36.64] ;  /* 0x0000000c24247981 */ /* 0x000ee8000c1e1b00 */
[----:B------:R-:W4:Y:S01]  /*22a0*/  LDG.E.64 R34, desc[UR12][R34.64] ;  /* 0x0000000c22227981 */ /* 0x000f22000c1e1b00 */
[----:B------:R-:W-:-:S13]  /*22b0*/  ISETP.NE.AND P0, PT, R60, RZ, PT ;  /* 0x000000ff3c00720c */ /* 0x000fda0003f05270 */
[----:B------:R-:W1:Y:S01]  /*22c0*/  @P0 LDS.64 R32, [UR6] ;  /* 0x00000006ff200984 */ /* 0x000e620008000a00 */
[-C--:B------:R-:W-:Y:S02]  /*22d0*/  ISETP.GE.U32.AND P6, PT, R58, R19.reuse, PT ;  /* 0x000000133a00720c */ /* 0x080fe40003fc6070 */
[-C--:B------:R-:W-:Y:S02]  /*22e0*/  ISETP.GE.U32.AND P5, PT, R64, R19.reuse, PT ;  /* 0x000000134000720c */ /* 0x080fe40003fa6070 */
[----:B------:R-:W-:Y:S01]  /*22f0*/  ISETP.GE.U32.AND P4, PT, R62, R19, PT ;  /* 0x000000133e00720c */ /* 0x000fe20003f86070 */
[----:B--2---:R-:W-:-:S04]  /*2300*/  FMUL.FTZ R40, R38, 1.4426950216293334961 ;  /* 0x3fb8aa3b26287820 */ /* 0x004fc80000410000 */
[C---:B------:R-:W-:Y:S01]  /*2310*/  FMUL.FTZ R97, R40.reuse, R69 ;  /* 0x0000004528617220 */ /* 0x040fe20000410000 */
[C---:B---3--:R-:W-:Y:S01]  /*2320*/  PRMT R95, R37.reuse, 0x7632, R95 ;  /* 0x00007632255f7816 */ /* 0x048fe2000000005f */
[C---:B------:R-:W-:Y:S01]  /*2330*/  FMUL.FTZ R99, R40.reuse, R67 ;  /* 0x0000004328637220 */ /* 0x040fe20000410000 */
[----:B------:R-:W-:Y:S02]  /*2340*/  IMAD.U32 R92, R37, 0x10000, RZ ;  /* 0x00010000255c7824 */ /* 0x000fe400078e00ff */
[C---:B------:R-:W-:Y:S01]  /*2350*/  FMUL.FTZ R37, R40.reuse, R65 ;  /* 0x0000004128257220 */ /* 0x040fe20000410000 */
[C---:B----4-:R-:W-:Y:S01]  /*2360*/  PRMT R93, R35.reuse, 0x7632, R93 ;  /* 0x00007632235d7816 */ /* 0x050fe2000000005d */
[----:B------:R-:W2:Y:S01]  /*2370*/  MUFU.EX2 R39, R97 ;  /* 0x0000006100277308 */ /* 0x000ea20000000800 */
[----:B------:R-:W-:Y:S01]  /*2380*/  SHF.L.U32 R98, R35, 0x10, RZ ;  /* 0x0000001023627819 */ /* 0x000fe200000006ff */
[----:B------:R-:W-:Y:S01]  /*2390*/  FMUL.FTZ R35, R40, R68 ;  /* 0x0000004428237220 */ /* 0x000fe20000410000 */
[C---:B------:R-:W-:Y:S01]  /*23a0*/  PRMT R41, R34.reuse, 0x7632, R41 ;  /* 0x0000763222297816 */ /* 0x040fe20000000029 */
[----:B------:R-:W-:Y:S01]  /*23b0*/  IMAD.U32 R96, R34, 0x10000, RZ ;  /* 0x0001000022607824 */ /* 0x000fe200078e00ff */
[C---:B------:R-:W-:Y:S01]  /*23c0*/  PRMT R34, R36.reuse, 0x7632, R34 ;  /* 0x0000763224227816 */ /* 0x040fe20000000022 */
[----:B------:R-:W3:Y:S01]  /*23d0*/  MUFU.EX2 R99, R99 ;  /* 0x0000006300637308 */ /* 0x000ee20000000800 */
[----:B------:R-:W-:-:S03]  /*23e0*/  SHF.L.U32 R91, R36, 0x10, RZ ;  /* 0x00000010245b7819 */ /* 0x000fc600000006ff */
[----:B------:R4:W5:Y:S04]  /*23f0*/  MUFU.EX2 R36, R35 ;  /* 0x0000002300247308 */ /* 0x0009680000000800 */
[----:B------:R-:W0:Y:S01]  /*2400*/  MUFU.EX2 R37, R37 ;  /* 0x0000002500257308 */ /* 0x000e220000000800 */
[----:B------:R-:W-:Y:S01]  /*2410*/  FMUL.FTZ R38, R96, R73 ;  /* 0x0000004960267220 */ /* 0x000fe20000410000 */
[----:B------:R-:W-:Y:S02]  /*2420*/  SHF.L.U32 R41, R41, 0x10, RZ ;  /* 0x0000001029297819 */ /* 0x000fe400000006ff */
[----:B----4-:R-:W-:Y:S01]  /*2430*/  SHF.L.U32 R35, R93, 0x10, RZ ;  /* 0x000000105d237819 */ /* 0x010fe200000006ff */
[----:B------:R-:W-:Y:S01]  /*2440*/  FMUL.FTZ R40, R98, R71 ;  /* 0x0000004762287220 */ /* 0x000fe20000410000 */
[----:B------:R-:W-:Y:S01]  /*2450*/  FSEL R38, R38, RZ, !P6 ;  /* 0x000000ff26267208 */ /* 0x000fe20007000000 */
[----:B------:R-:W-:Y:S01]  /*2460*/  FMUL.FTZ R98, R41, R72 ;  /* 0x0000004829627220 */ /* 0x000fe20000410000 */
[----:B--2---:R-:W-:Y:S01]  /*2470*/  FSEL R39, R39, 1, !P6 ;  /* 0x3f80000027277808 */ /* 0x004fe20007000000 */
[----:B------:R-:W-:Y:S01]  /*2480*/  FMUL.FTZ R35, R35, R70 ;  /* 0x0000004623237220 */ /* 0x000fe20000410000 */
[----:B------:R-:W-:Y:S01]  /*2490*/  ISETP.GE.U32.AND P6, PT, R66, R19, PT ;  /* 0x000000134200720c */ /* 0x000fe20003fc6070 */
[----:B------:R-:W-:Y:S01]  /*24a0*/  IMAD.U32 R93, R34, 0x10000, RZ ;  /* 0x00010000225d7824 */ /* 0x000fe200078e00ff */
[----:B---3--:R-:W-:-:S02]  /*24b0*/  FSEL R97, R99, 1, !P5 ;  /* 0x3f80000063617808 */ /* 0x008fc40006800000 */
[----:B------:R-:W-:Y:S02]  /*24c0*/  SHF.L.U32 R95, R95, 0x10, RZ ;  /* 0x000000105f5f7819 */ /* 0x000fe400000006ff */
[----:B------:R-:W-:Y:S02]  /*24d0*/  FSEL R40, R40, RZ, !P5 ;  /* 0x000000ff28287208 */ /* 0x000fe40006800000 */
[----:B-----5:R-:W-:Y:S02]  /*24e0*/  FSEL R41, R36, 1, !P6 ;  /* 0x3f80000024297808 */ /* 0x020fe40007000000 */
[----:B0-----:R-:W-:Y:S02]  /*24f0*/  FSEL R96, R37, 1, !P4 ;  /* 0x3f80000025607808 */ /* 0x001fe40006000000 */
[----:B------:R-:W-:Y:S02]  /*2500*/  FSEL R98, R98, RZ, !P6 ;  /* 0x000000ff62627208 */ /* 0x000fe40007000000 */
[----:B------:R-:W-:Y:S01]  /*2510*/  FSEL R99, R35, RZ, !P4 ;  /* 0x000000ff23637208 */ /* 0x000fe20006000000 */
[----:B-1----:R-:W-:Y:S06]  /*2520*/  @P0 BRA `(.L_x_5918) ;  /* 0x00000000002c0947 */ /* 0x002fec0003800000 */
[----:B------:R-:W-:Y:S01]  /*2530*/  HFMA2 R32, -RZ, RZ, 1.875, 0 ;  /* 0x3f800000ff207431 */ /* 0x000fe200000001ff */
[----:B------:R-:W-:Y:S06]  /*2540*/  @!P1 BRA `(.L_x_5919) ;  /* 0x0000000000109947 */ /* 0x000fec0003800000 */
[----:B------:R-:W-:-:S05]  /*2550*/  IADD3 R34, P0, PT, R89, R54, RZ ;  /* 0x0000003659227210 */ /* 0x000fca0007f1e0ff */
[----:B------:R-:W-:-:S05]  /*2560*/  IMAD.X R35, R90, 0x1, R48, P0 ;  /* 0x000000015a237824 */ /* 0x000fca00000e0630 */
[----:B------:R1:W5:Y:S01]  /*2570*/  LDG.E R33, desc[UR12][R34.64] ;  /* 0x0000000c22217981 */ /* 0x000362000c1e1900 */
[----:B------:R-:W-:Y:S05]  /*2580*/  BRA `(.L_x_5918) ;  /* 0x0000000000147947 */ /* 0x000fea0003800000 */
.L_x_5919:
[----:B------:R-:W-:Y:S01]  /*2590*/  MOV R33, RZ ;  /* 0x000000ff00217202 */ /* 0x000fe20000000f00 */
[----:B------:R-:W-:Y:S06]  /*25a0*/  @!P2 BRA `(.L_x_5918) ;  /* 0x00000000000ca947 */ /* 0x000fec0003800000 */
[----:B------:R-:W-:Y:S01]  /*25b0*/  MOV R34, R89 ;  /* 0x0000005900227202 */ /* 0x000fe20000000f00 */
[----:B------:R-:W-:-:S05]  /*25c0*/  IMAD.MOV.U32 R35, RZ, RZ, R90 ;  /* 0x000000ffff237224 */ /* 0x000fca00078e005a */
[----:B------:R0:W5:Y:S02]  /*25d0*/  LDG.E R33, desc[UR12][R34.64] ;  /* 0x0000000c22217981 */ /* 0x000164000c1e1900 */
.L_x_5918:
        /* <DEDUP_REMOVED lines=80> */
.L_x_5922:
[----:B------:R-:W-:-:S04]  /*2ae0*/  ISETP.NE.AND P0, PT, R60, R61, PT ;  /* 0x0000003d3c00720c */ /* 0x000fc80003f05270 */
[----:B------:R-:W-:-:S13]  /*2af0*/  ISETP.NE.OR P0, PT, R81, RZ, P0 ;  /* 0x000000ff5100720c */ /* 0x000fda0000705670 */
[----:B------:R-:W-:Y:S02]  /*2b00*/  @!P0 MOV R34, R89 ;  /* 0x0000005900228202 */ /* 0x000fe40000000f00 */
[----:B------:R-:W-:-:S05]  /*2b10*/  @!P0 MOV R35, R90 ;  /* 0x0000005a00238202 */ /* 0x000fca0000000f00 */
[----:B------:R1:W-:Y:S02]  /*2b20*/  @!P0 STG.E desc[UR12][R34.64], R33 ;  /* 0x0000002122008986 */ /* 0x0003e4000c10190c */
.L_x_5921:
[----:B------:R-:W-:Y:S05]  /*2b30*/  BSYNC.RECONVERGENT B0 ;  /* 0x0000000000007941 */ /* 0x000fea0003800200 */
.L_x_5920:
        /* <DEDUP_REMOVED lines=18> */
.L_x_5917:
[----:B------:R-:W-:Y:S01]  /*2c60*/  F2F.BF16.F32 R31, R75 ;  /* 0x0000004b001f7304 */ /* 0x000fe20000202000 */
[----:B------:R-:W-:Y:S01]  /*2c70*/  BAR.SYNC.DEFER_BLOCKING 0x0 ;  /* 0x0000000000007b1d */ /* 0x000fe20000010000 */
[C---:B------:R-:W-:Y:S02]  /*2c80*/  IADD3 R39, P0, PT, R59.reuse, R26, RZ ;  /* 0x0000001a3b277210 */ /* 0x040fe40007f1e0ff */
[----:B-1----:R-:W-:Y:S02]  /*2c90*/  IADD3 R35, P4, PT, R59, R16, RZ ;  /* 0x000000103b237210 */ /* 0x002fe40007f9e0ff */
[----:B------:R-:W-:Y:S02]  /*2ca0*/  IADD3.X R38, PT, PT, RZ, R82, RZ, P0, !PT ;  /* 0x00000052ff267210 */ /* 0x000fe400007fe4ff */
[----:B0-----:R-:W0:Y:S01]  /*2cb0*/  F2F.BF16.F32 R32, R74 ;  /* 0x0000004a00207304 */ /* 0x001e220000202000 */
[----:B------:R-:W-:Y:S02]  /*2cc0*/  IADD3.X R36, PT, PT, RZ, R84, RZ, P4, !PT ;  /* 0x00000054ff247210 */ /* 0x000fe400027fe4ff */
[----:B------:R-:W-:-:S04]  /*2cd0*/  LEA R34, P4, R35, R8, 0x1 ;  /* 0x0000000823227211 */ /* 0x000fc800078808ff */
[----:B------:R-:W-:Y:S01]  /*2ce0*/  LEA.HI.X R35, R35, R9, R36, 0x1, P4 ;  /* 0x0000000923237211 */ /* 0x000fe200020f0c24 */
[----:B------:R-:W1:Y:S01]  /*2cf0*/  F2F.BF16.F32 R30, R76 ;  /* 0x0000004c001e7304 */ /* 0x000e620000202000 */
[----:B0-----:R-:W-:-:S07]  /*2d00*/  PRMT R37, R31, 0x5410, R32 ;  /* 0x000054101f257816 */ /* 0x001fce0000000020 */
[----:B------:R-:W0:Y:S01]  /*2d10*/  F2F.BF16.F32 R33, R78 ;  /* 0x0000004e00217304 */ /* 0x000e220000202000 */
        /* <DEDUP_REMOVED lines=9> */
[----:B------:R-:W-:Y:S01]  /*2db0*/  IMAD.WIDE.U32 R2, R19, 0x2, R2 ;  /* 0x0000000213027825 */ /* 0x000fe200078e0002 */
[----:B------:R-:W-:-:S02]  /*2dc0*/  IADD3 R60, PT, PT, R60, 0x1, RZ ;  /* 0x000000013c3c7810 */ /* 0x000fc40007ffe0ff */
[C---:B------:R-:W-:Y:S01]  /*2dd0*/  IADD3 R59, PT, PT, R19.reuse, R59, RZ ;  /* 0x0000003b133b7210 */ /* 0x040fe20007ffe0ff */
[----:B------:R-:W-:-:S04]  /*2de0*/  IMAD.WIDE.U32 R4, R19, 0x2, R4 ;  /* 0x0000000213047825 */ /* 0x000fc800078e0004 */
[----:B------:R-:W-:Y:S01]  /*2df0*/  IMAD.IADD R0, R19, 0x1, R0 ;  /* 0x0000000113007824 */ /* 0x000fe200078e0200 */
[----:B------:R-:W-:Y:S01]  /*2e00*/  BAR.SYNC.DEFER_BLOCKING 0x0 ;  /* 0x0000000000007b1d */ /* 0x000fe20000010000 */
[C-C-:B--2---:R-:W-:Y:S01]  /*2e10*/  SHF.R.U64 R38, R34.reuse, 0x10, R35.reuse ;  /* 0x0000001022267819 */ /* 0x144fe20000001223 */
[----:B------:R-:W-:Y:S01]  /*2e20*/  IMAD.U32 R36, R34, 0x10000, RZ ;  /* 0x0001000022247824 */ /* 0x000fe200078e00ff */
[----:B------:R-:W-:Y:S02]  /*2e30*/  SHF.R.U32.HI R41, RZ, 0x10, R35 ;  /* 0x00000010ff297819 */ /* 0x000fe40000011623 */
[----:B------:R-:W-:Y:S01]  /*2e40*/  SHF.L.U32 R38, R38, 0x10, RZ ;  /* 0x0000001026267819 */ /* 0x000fe200000006ff */
[----:B------:R-:W-:Y:S01]  /*2e50*/  FMUL.FTZ R37, R36, -1.4426950216293334961 ;  /* 0xbfb8aa3b24257820 */ /* 0x000fe20000410000 */
[----:B------:R-:W-:Y:S01]  /*2e60*/  SHF.L.U32 R39, R35, 0x10, RZ ;  /* 0x0000001023277819 */ /* 0x000fe200000006ff */
[----:B------:R-:W-:Y:S02]  /*2e70*/  IMAD.U32 R41, R41, 0x10000, RZ ;  /* 0x0001000029297824 */ /* 0x000fe400078e00ff */
[----:B0-----:R-:W-:-:S02]  /*2e80*/  FMUL.FTZ R30, R38, -1.4426950216293334961 ;  /* 0xbfb8aa3b261e7820 */ /* 0x001fc40000410000 */
[----:B------:R-:W-:Y:S01]  /*2e90*/  FMUL.FTZ R40, R39, -1.4426950216293334961 ;  /* 0xbfb8aa3b27287820 */ /* 0x000fe20000410000 */
[----:B------:R-:W-:Y:S01]  /*2ea0*/  FMUL.FTZ R33, R41, -1.4426950216293334961 ;  /* 0xbfb8aa3b29217820 */ /* 0x000fe20000410000 */
        /* <DEDUP_REMOVED lines=12> */
[----:B0-----:R-:W-:Y:S01]  /*2f70*/  FMUL.FTZ R33, R38, R31 ;  /* 0x0000001f26217220 */ /* 0x001fe20000410000 */
[----:B------:R-:W-:Y:S01]  /*2f80*/  FMUL.FTZ R31, R36, R37 ;  /* 0x00000025241f7220 */ /* 0x000fe20000410000 */
[----:B------:R-:W-:-:S02]  /*2f90*/  IADD3.X R36, PT, PT, RZ, R83, RZ, P0, !PT ;  /* 0x00000053ff247210 */ /* 0x000fc400007fe4ff */
[----:B------:R-:W-:Y:S01]  /*2fa0*/  FMUL.FTZ R33, R33, R76 ;  /* 0x0000004c21217220 */ /* 0x000fe20000410000 */
[----:B------:R-:W-:Y:S01]  /*2fb0*/  FMUL.FTZ R78, R31, R78 ;  /* 0x0000004e1f4e7220 */ /* 0x000fe20000410000 */
[----:B-1----:R-:W-:-:S03]  /*2fc0*/  FMUL.FTZ R30, R39, R32 ;  /* 0x00000020271e7220 */ /* 0x002fc60000410000 */
[----:B------:R-:W-:Y:S01]  /*2fd0*/  F2F.BF16.F32 R37, R78 ;  /* 0x0000004e00257304 */ /* 0x000fe20000202000 */
[----:B------:R-:W-:Y:S01]  /*2fe0*/  FMUL.FTZ R30, R30, R75 ;  /* 0x0000004b1e1e7220 */ /* 0x000fe20000410000 */
[----:B--2---:R-:W-:-:S06]  /*2ff0*/  FMUL.FTZ R41, R41, R34 ;  /* 0x0000002229297220 */ /* 0x004fcc0000410000 */
[----:B------:R-:W0:Y:S01]  /*3000*/  F2F.BF16.F32 R33, R33 ;  /* 0x0000002100217304 */ /* 0x000e220000202000 */
[----:B------:R-:W-:Y:S01]  /*3010*/  LEA R34, P0, R65, R6, 0x1 ;  /* 0x0000000641227211 */ /* 0x000fe200078008ff */
[----:B------:R-:W-:-:S06]  /*3020*/  FMUL.FTZ R41, R41, R74 ;  /* 0x0000004a29297220 */ /* 0x000fcc0000410000 */
[----:B------:R0:W-:Y:S08]  /*3030*/  F2F.BF16.F32 R35, R30 ;  /* 0x0000001e00237304 */ /* 0x0001f00000202000 */
[----:B------:R-:W1:Y:S01]  /*3040*/  F2F.BF16.F32 R32, R41 ;  /* 0x0000002900207304 */ /* 0x000e620000202000 */
[----:B0-----:R-:W-:Y:S01]  /*3050*/  IMAD.WIDE.U32 R30, R33, 0x10000, RZ ;  /* 0x00010000211e7825 */ /* 0x001fe200078e00ff */
[----:B-1----:R-:W-:-:S02]  /*3060*/  PRMT R39, R35, 0x5410, R32 ;  /* 0x0000541023277816 */ /* 0x002fc40000000020 */
[----:B------:R-:W-:Y:S02]  /*3070*/  LEA.HI.X R35, R65, R7, R36, 0x1, P0 ;  /* 0x0000000741237211 */ /* 0x000fe400000f0c24 */
[----:B------:R-:W-:Y:S02]  /*3080*/  LOP3.LUT R33, R39, R31, RZ, 0xfc, !PT ;  /* 0x0000001f27217212 */ /* 0x000fe400078efcff */
[----:B------:R-:W-:Y:S02]  /*3090*/  LOP3.LUT R32, R30, R37, RZ, 0xfc, !PT ;  /* 0x000000251e207212 */ /* 0x000fe400078efcff */
[----:B------:R-:W-:Y:S02]  /*30a0*/  ISETP.NE.AND P0, PT, R60, R42, PT ;  /* 0x0000002a3c00720c */ /* 0x000fe40003f05270 */
[----:B------:R-:W-:Y:S01]  /*30b0*/  MOV R31, R3 ;  /* 0x00000003001f7202 */ /* 0x000fe20000000f00 */
[----:B------:R0:W-:Y:S10]  /*30c0*/  STG.E.64 desc[UR12][R34.64], R32 ;  /* 0x0000002022007986 */ /* 0x0001f4000c101b0c */
[----:B------:R-:W-:Y:S05]  /*30d0*/  @P0 BRA `(.L_x_5924) ;  /* 0xffffffe000600947 */ /* 0x000fea000383ffff */
[----:B------:R-:W-:Y:S05]  /*30e0*/  EXIT ;  /* 0x000000000000794d */ /* 0x000fea0003800000 */
.L_x_5925:
        /* <DEDUP_REMOVED lines=9> */
.L_x_8082:


//--------------------- .text._Z25selective_scan_fwd_kernelI32Selective_Scan_fwd_kernel_traitsILi32ELi4ELi1ELb1ELb1ELb1ELb1ELb1EN3c108BFloat16EffEEv13SSMParamsBase --------------------------
	.section	.text._Z25selective_scan_fwd_kernelI32Selective_Scan_fwd_kernel_traitsILi32ELi4ELi1ELb1ELb1ELb1ELb1ELb1EN3c108BFloat16EffEEv13SSMParamsBase,"ax",@progbits
	.align	128
        .global         _Z25selective_scan_fwd_kernelI32Selective_Scan_fwd_kernel_traitsILi32ELi4ELi1ELb1ELb1ELb1ELb1ELb1EN3c108BFloat16EffEEv13SSMParamsBase
        .type           _Z25selective_scan_fwd_kernelI32Selective_Scan_fwd_kernel_traitsILi32ELi4ELi1ELb1ELb1ELb1ELb1ELb1EN3c108BFloat16EffEEv13SSMParamsBase,@function
        .size           _Z25selective_scan_fwd_kernelI32Selective_Scan_fwd_kernel_traitsILi32ELi4ELi1ELb1ELb1ELb1ELb1ELb1EN3c108BFloat16EffEEv13SSMParamsBase,(.L_x_8083 - _Z25selective_scan_fwd_kernelI32Selective_Scan_fwd_kernel_traitsILi32ELi4ELi1ELb1ELb1ELb1ELb1ELb1EN3c108BFloat16EffEEv13SSMParamsBase)
        .other          _Z25selective_scan_fwd_kernelI32Selective_Scan_fwd_kernel_traitsILi32ELi4ELi1ELb1ELb1ELb1ELb1ELb1EN3c108BFloat16EffEEv13SSMParamsBase,@"STO_CUDA_ENTRY STV_DEFAULT"
_Z25selective_scan_fwd_kernelI32Selective_Scan_fwd_kernel_traitsILi32ELi4ELi1ELb1ELb1ELb1ELb1ELb1EN3c108BFloat16EffEEv13SSMParamsBase:
.text._Z25selective_scan_fwd_kernelI32Selective_Scan_fwd_kernel_traitsILi32ELi4ELi1ELb1ELb1ELb1ELb1ELb1EN3c108BFloat16EffEEv13SSMParamsBase:
        /* <DEDUP_REMOVED lines=43> */
.L_x_5926:
        /* <DEDUP_REMOVED lines=92> */
.L_x_5927:
        /* <DEDUP_REMOVED lines=11> */
.L_x_5928:
        /* <DEDUP_REMOVED lines=69> */
.L_x_5929:
        /* <DEDUP_REMOVED lines=29> */
.L_x_5930:
        /* <DEDUP_REMOVED lines=27> */
.L_x_5946:
        /* <DEDUP_REMOVED lines=97> */
.L_x_5932:
[----:B------:R-:W-:Y:S05]  /*1700*/  BSYNC.RECONVERGENT B0 ;  /* 0x0000000000007941 */ /* 0x000fea0003800200 */
.L_x_5931:
        /* <DEDUP_REMOVED lines=36> */
.L_x_5934:
[----:B------:R-:W-:Y:S05]  /*1950*/  BSYNC.RECONVERGENT B0 ;  /* 0x0000000000007941 */ /* 0x000fea0003800200 */
.L_x_5933:
        /* <DEDUP_REMOVED lines=37> */
.L_x_5936:
[----:B------:R-:W-:Y:S05]  /*1bb0*/  BSYNC.RECONVERGENT B0 ;  /* 0x0000000000007941 */ /* 0x000fea0003800200 */
.L_x_5935:
        /* <DEDUP_REMOVED lines=34> */
.L_x_5938:
[----:B------:R-:W-:Y:S05]  /*1de0*/  BSYNC.RECONVERGENT B0 ;  /* 0x0000000000007941 */ /* 0x000fea0003800200 */
.L_x_5937:
        /* <DEDUP_REMOVED lines=83> */
.L_x_5945:
        /* <DEDUP_REMOVED lines=95> */
.L_x_5941:
[----:B------:R-:W-:Y:S01]  /*2910*/  ISETP.NE.AND P6, PT, R93, RZ, PT ;  /* 0x000000ff5d00720c */ /* 0x000fe20003fc5270 */
[----:B------:R-:W-:-:S12]  /*2920*/  IMAD.MOV.U32 R27, RZ, RZ, RZ ;  /* 0x000000ffff1b7224 */ /* 0x000fd800078e00ff */
[----:B------:R-:W-:Y:S05]  /*2930*/  @!P6 BRA `(.L_x_5940) ;  /* 0x00000000000ce947 */ /* 0x000fea0003800000 */
[----:B------:R-:W-:-:S05]  /*2940*/  IADD3 R28, P6, PT, R44, R81, RZ ;  /* 0x000000512c1c7210 */ /* 0x000fca0007fde0ff */
[----:B------:R-:W-:-:S05]  /*2950*/  IMAD.X R29, R45, 0x1, R82, P6 ;  /* 0x000000012d1d7824 */ /* 0x000fca00030e0652 */
[----:B------:R1:W5:Y:S03]  /*2960*/  LDG.E R27, desc[UR10][R28.64] ;  /* 0x0000000a1c1b7981 */ /* 0x000366000c1e1900 */
.L_x_5940:
        /* <DEDUP_REMOVED lines=82> */
.L_x_5944:
[----:B------:R-:W-:Y:S02]  /*2e90*/  ISETP.NE.AND P6, PT, R69, R58, PT ;  /* 0x0000003a4500720c */ /* 0x000fe40003fc5270 */
[----:B------:R-:W-:Y:S02]  /*2ea0*/  P2R R26, PR, RZ, 0x1 ;  /* 0x00000001ff1a7803 */ /* 0x000fe40000000000 */
[----:B------:R-:W-:-:S13]  /*2eb0*/  ISETP.NE.OR P6, PT, R28, RZ, P6 ;  /* 0x000000ff1c00720c */ /* 0x000fda00037c5670 */
[----:B------:R-:W-:-:S04]  /*2ec0*/  @!P6 IADD3 R28, P0, PT, R44, R81, RZ ;  /* 0x000000512c1ce210 */ /* 0x000fc80007f1e0ff */
[----:B------:R-:W-:Y:S02]  /*2ed0*/  @!P6 IADD3.X R29, PT, PT, R45, R82, RZ, P0, !PT ;  /* 0x000000522d1de210 */ /* 0x000fe400007fe4ff */
[----:B------:R-:W-:-:S03]  /*2ee0*/  ISETP.NE.AND P0, PT, R26, RZ, PT ;  /* 0x000000ff1a00720c */ /* 0x000fc60003f05270 */
[----:B------:R0:W-:Y:S10]  /*2ef0*/  @!P6 STG.E desc[UR10][R28.64], R27 ;  /* 0x0000001b1c00e986 */ /* 0x0001f4000c10190a */
.L_x_5943:
[----:B------:R-:W-:Y:S05]  /*2f00*/  BSYNC.RECONVERGENT B0 ;  /* 0x0000000000007941 */ /* 0x000fea0003800200 */
.L_x_5942:
        /* <DEDUP_REMOVED lines=18> */
.L_x_5939:
        /* <DEDUP_REMOVED lines=137> */
.L_x_5947:
        /* <DEDUP_REMOVED lines=12> */
.L_x_8083:


//--------------------- .text._Z25selective_scan_fwd_kernelI32Selective_Scan_fwd_kernel_traitsILi64ELi16ELi1ELb0ELb1ELb1ELb0ELb0EN3c108BFloat16EffEEv13SSMParamsBase --------------------------
	.section	.text._Z25selective_scan_fwd_kernelI32Selective_Scan_fwd_kernel_traitsILi64ELi16ELi1ELb0ELb1ELb1ELb0ELb0EN3c108BFloat16EffEEv13SSMParamsBase,"ax",@progbits
	.align	128
        .global         _Z25selective_scan_fwd_kernelI32Selective_Scan_fwd_kernel_traitsILi64ELi16ELi1ELb0ELb1ELb1ELb0ELb0EN3c108BFloat16EffEEv13SSMParamsBase
        .type           _Z25selective_scan_fwd_kernelI32Selective_Scan_fwd_kernel_traitsILi64ELi16ELi1ELb0ELb1ELb1ELb0ELb0EN3c108BFloat16EffEEv13SSMParamsBase,@function
        .size           _Z25selective_scan_fwd_kernelI32Selective_Scan_fwd_kernel_traitsILi64ELi16ELi1ELb0ELb1ELb1ELb0ELb0EN3c108BFloat16EffEEv13SSMParamsBase,(.L_x_8084 - _Z25selective_scan_fwd_kernelI32Selective_Scan_fwd_kernel_traitsILi64ELi16ELi1ELb0ELb1ELb1ELb0ELb0EN3c108BFloat16EffEEv13SSMParamsBase)
        .other          _Z25selective_scan_fwd_kernelI32Selective_Scan_fwd_kernel_traitsILi64ELi16ELi1ELb0ELb1ELb1ELb0ELb0EN3c108BFloat16EffEEv13SSMParamsBase,@"STO_CUDA_ENTRY STV_DEFAULT"
_Z25selective_scan_fwd_kernelI32Selective_Scan_fwd_kernel_traitsILi64ELi16ELi1ELb0ELb1ELb1ELb0ELb0EN3c108BFloat16EffEEv13SSMParamsBase:
.text._Z25selective_scan_fwd_kernelI32Selective_Scan_fwd_kernel_traitsILi64ELi16ELi1ELb0ELb1ELb1ELb0ELb0EN3c108BFloat16EffEEv13SSMParamsBase:
        /* <DEDUP_REMOVED lines=50> */
.L_x_5948:
        /* <DEDUP_REMOVED lines=88> */
.L_x_5949:
        /* <DEDUP_REMOVED lines=10> */
.L_x_5950:
        /* <DEDUP_REMOVED lines=45> */
[----:B------:R-:W-:Y:S01]  /*0c10*/  IMAD.U32 R7, RZ, RZ, UR5 ;  /* 0x00000005ff077e24 */ /* 0x000fe2000f8e00ff */
[----:B------:R-:W2:Y:S01]  /*0c20*/  @P0 LDG.E R2, desc[UR36][R2.64] ;  /* 0x0000002402020981 */ /* 0x000ea2000c1e1900 */
[----:B------:R-:W-:Y:S01]  /*0c30*/  IMAD.U32 R9, RZ, RZ, UR11 ;  /* 0x0000000bff097e24 */ /* 0x000fe2000f8e00ff */
[----:B------:R-:W1:Y:S02]  /*0c40*/  LDCU.64 UR4, c[0x0][0x4f8] ;  /* 0x00009f00ff0477ac */ /* 0x000e640008000a00 */
[----:B------:R-:W3:Y:S04]  /*0c50*/  @P1 LDG.E R4, desc[UR36][R4.64] ;  /* 0x0000002404041981 */ /* 0x000ee8000c1e1900 */
[----:B------:R-:W4:Y:S04]  /*0c60*/  @!P2 LDG.E R6, desc[UR36][R6.64] ;  /* 0x000000240606a981 */ /* 0x000f28000c1e1900 */
[----:B------:R-:W4:Y:S01]  /*0c70*/  @!P3 LDG.E R8, desc[UR36][R8.64] ;  /* 0x000000240808b981 */ /* 0x000f22000c1e1900 */
[----:B------:R-:W-:Y:S01]  /*0c80*/  UMOV UR7, URZ ;  /* 0x000000ff00077c82 */ /* 0x000fe20008000000 */
[----:B------:R-:W-:Y:S01]  /*0c90*/  UMOV UR6, URZ ;  /* 0x000000ff00067c82 */ /* 0x000fe20008000000 */
[----:B------:R-:W-:Y:S01]  /*0ca0*/  UMOV UR11, URZ ;  /* 0x000000ff000b7c82 */ /* 0x000fe20008000000 */
[----:B0-----:R-:W-:-:S02]  /*0cb0*/  UISETP.NE.U32.AND UP0, UPT, UR12, URZ, UPT ;  /* 0x000000ff0c00728c */ /* 0x001fc4000bf05070 */
[----:B-----5:R-:W-:Y:S02]  /*0cc0*/  USEL UR32, UR32, 0x800, UP5 ;  /* 0x0000080020207887 */ /* 0x020fe4000a800000 */
        /* <DEDUP_REMOVED lines=43> */
.L_x_5951:
        /* <DEDUP_REMOVED lines=34> */
.L_x_5952:
        /* <DEDUP_REMOVED lines=23> */
[----:B------:R-:W-:-:S07]  /*1310*/  SHF.L.U32 R96, R111, 0x1, RZ ;  /* 0x000000016f607819 */ /* 0x000fce00000006ff */
.L_x_5996:
        /* <DEDUP_REMOVED lines=29> */
[----:B------:R-:W-:Y:S01]  /*14f0*/  LOP3.LUT R0, R0, 0xfffffdff, RZ, 0xc0, !PT ;  /* 0xfffffdff00007812 */ /* 0x000fe200078ec0ff */
[----:B------:R-:W-:Y:S01]  /*1500*/  IMAD.X R5, RZ, RZ, UR25, P1 ;  /* 0x00000019ff057e24 */ /* 0x000fe200088e06ff */
[----:B------:R-:W-:Y:S02]  /*1510*/  LOP3.LUT R111, R23, 0x1f, R112, 0xf8, !PT ;  /* 0x0000001f176f7812 */ /* 0x000fe400078ef870 */
[----:B------:R-:W-:-:S02]  /*1520*/  PRMT R6, RZ, 0x7610, R6 ;  /* 0x00007610ff067816 */ /* 0x000fc40000000006 */
[----:B------:R-:W-:Y:S01]  /*1530*/  PRMT R13, RZ, 0x7610, R13 ;  /* 0x00007610ff0d7816 */ /* 0x000fe2000000000d */
[----:B------:R-:W-:Y:S01]  /*1540*/  IMAD.SHL.U32 R96, R111, 0x2, RZ ;  /* 0x000000026f607824 */ /* 0x000fe200078e00ff */
[----:B------:R-:W-:Y:S02]  /*1550*/  @P0 LOP3.LUT R0, R0, 0x200, RZ, 0xfc, !PT ;  /* 0x0000020000000812 */ /* 0x000fe400078efcff */
[----:B------:R-:W-:Y:S02]  /*1560*/  ISETP.GE.AND P6, PT, R109, UR48, PT ;  /* 0x000000306d007c0c */ /* 0x000fe4000bfc6270 */
[----:B------:R-:W-:Y:S02]  /*1570*/  IADD3 R2, P0, PT, R96, UR26, RZ ;  /* 0x0000001a60027c10 */ /* 0x000fe4000ff1e0ff */
[----:B------:R-:W-:Y:S02]  /*1580*/  ISETP.GE.AND P1, PT, R110, UR48, PT ;  /* 0x000000306e007c0c */ /* 0x000fe4000bf26270 */
[----:B------:R-:W-:-:S02]  /*1590*/  IADD3.X R3, PT, PT, RZ, UR35, RZ, P0, !PT ;  /* 0x00000023ff037c10 */ /* 0x000fc400087fe4ff */
[----:B------:R-:W-:Y:S02]  /*15a0*/  LOP3.LUT P0, RZ, R0, 0x200, RZ, 0xc0, !PT ;  /* 0x0000020000ff7812 */ /* 0x000fe4000780c0ff */
[----:B------:R-:W-:Y:S02]  /*15b0*/  ISETP.GE.AND P2, PT, R105, UR48, PT ;  /* 0x0000003069007c0c */ /* 0x000fe4000bf46270 */
[----:B------:R-:W-:Y:S02]  /*15c0*/  ISETP.GE.AND P5, PT, R108, UR48, PT ;  /* 0x000000306c007c0c */ /* 0x000fe4000bfa6270 */
[----:B------:R-:W-:Y:S02]  /*15d0*/  ISETP.GE.AND P4, PT, R107, UR48, PT ;  /* 0x000000306b007c0c */ /* 0x000fe4000bf86270 */
[----:B------:R-:W-:Y:S02]  /*15e0*/  PRMT R8, RZ, 0x7610, R8 ;  /* 0x00007610ff087816 */ /* 0x000fe40000000008 */
[----:B------:R-:W-:-:S02]  /*15f0*/  PRMT R7, RZ, 0x7610, R7 ;  /* 0x00007610ff077816 */ /* 0x000fc40000000007 */
[----:B------:R-:W-:Y:S01]  /*1600*/  PRMT R14, RZ, 0x7610, R14 ;  /* 0x00007610ff0e7816 */ /* 0x000fe2000000000e */
[----:B------:R-:W2:Y:S01]  /*1610*/  @!P0 LDG.E.U16 R6, desc[UR36][R4.64] ;  /* 0x0000002404068981 */ /* 0x000ea2000c1e1500 */
[----:B------:R-:W-:Y:S02]  /*1620*/  ISETP.GE.AND P0, PT, R104, UR48, PT ;  /* 0x0000003068007c0c */ /* 0x000fe4000bf06270 */
[----:B------:R-:W-:Y:S01]  /*1630*/  PRMT R12, RZ, 0x7610, R12 ;  /* 0x00007610ff0c7816 */ /* 0x000fe2000000000c */
[----:B------:R-:W3:Y:S01]  /*1640*/  @!P6 LDG.E.U16 R8, desc[UR36][R4.64+0x80] ;  /* 0x000080240408e981 */ /* 0x000ee2000c1e1500 */
[----:B------:R-:W-:Y:S02]  /*1650*/  ISETP.GE.AND P3, PT, R106, UR48, PT ;  /* 0x000000306a007c0c */ /* 0x000fe4000bf66270 */
[----:B------:R-:W-:Y:S01]  /*1660*/  LOP3.LUT R95, R111, 0x160, RZ, 0xfc, !PT ;  /* 0x000001606f5f7812 */ /* 0x000fe200078efcff */
[----:B------:R-:W4:Y:S01]  /*1670*/  @!P1 LDG.E.U16 R7, desc[UR36][R4.64+0x40] ;  /* 0x0000402404079981 */ /* 0x000f22000c1e1500 */
        /* <DEDUP_REMOVED lines=11> */
[----:B------:R-:W5:Y:S01]  /*1730*/  @!P4 LDG.E.U16 R10, desc[UR36][R4.64+0x100] ;  /* 0x00010024040ac981 */ /* 0x000f62000c1e1500 */
[----:B------:R-:W-:Y:S02]  /*1740*/  PRMT R16, RZ, 0x7610, R16 ;  /* 0x00007610ff107816 */ /* 0x000fe40000000010 */
[----:B------:R-:W-:Y:S01]  /*1750*/  PRMT R17, RZ, 0x7610, R17 ;  /* 0x00007610ff117816 */ /* 0x000fe20000000011 */
[----:B------:R-:W5:Y:S01]  /*1760*/  @!P3 LDG.E.U16 R11, desc[UR36][R4.64+0x140] ;  /* 0x00014024040bb981 */ /* 0x000f62000c1e1500 */
[----:B------:R-:W-:Y:S02]  /*1770*/  PRMT R18, RZ, 0x7610, R18 ;  /* 0x00007610ff127816 */ /* 0x000fe40000000012 */
[----:B------:R-:W-:Y:S01]  /*1780*/  PRMT R19, RZ, 0x7610, R19 ;  /* 0x00007610ff137816 */ /* 0x000fe20000000013 */
[----:B------:R-:W5:Y:S01]  /*1790*/  @!P0 LDG.E.U16 R14, desc[UR36][R4.64+0x200] ;  /* 0x00020024040e8981 */ /* 0x000f62000c1e1500 */
[----:B------:R-:W-:-:S02]  /*17a0*/  ISETP.GE.AND P0, PT, R101, UR48, PT ;  /* 0x0000003065007c0c */ /* 0x000fc4000bf06270 */
[----:B------:R-:W-:Y:S01]  /*17b0*/  ISETP.GE.AND P3, PT, R99, UR48, PT ;  /* 0x0000003063007c0c */ /* 0x000fe2000bf66270 */
[----:B------:R-:W5:Y:S01]  /*17c0*/  @!P6 LDG.E.U16 R15, desc[UR36][R4.64+0x240] ;  /* 0x00024024040fe981 */ /* 0x000f62000c1e1500 */
[----:B------:R-:W-:Y:S02]  /*17d0*/  ISETP.GE.AND P4, PT, R98, UR48, PT ;  /* 0x0000003062007c0c */ /* 0x000fe4000bf86270 */
        /* <DEDUP_REMOVED lines=16> */
[C---:B------:R-:W-:Y:S02]  /*18e0*/  VIADD R22, R23.reuse, 0x20 ;  /* 0x0000002017167836 */ /* 0x040fe40000000000 */
[C---:B------:R-:W-:Y:S01]  /*18f0*/  VIADD R24, R23.reuse, 0x40 ;  /* 0x0000004017187836 */ /* 0x040fe20000000000 */
[C---:B------:R-:W-:Y:S01]  /*1900*/  IADD3 R26, PT, PT, R23.reuse, 0x60, RZ ;  /* 0x00000060171a7810 */ /* 0x040fe20007ffe0ff */
[C---:B------:R-:W-:Y:S01]  /*1910*/  VIADD R28, R23.reuse, 0x80 ;  /* 0x00000080171c7836 */ /* 0x040fe20000000000 */
[CC--:B------:R-:W-:Y:S01]  /*1920*/  LEA.HI.SX32 R93, R23.reuse, R23.reuse, 0x1b ;  /* 0x00000017175d7211 */ /* 0x0c0fe200078fdaff */
[----:B------:R-:W-:Y:S01]  /*1930*/  VIADD R4, R23, 0xa0 ;  /* 0x000000a017047836 */ /* 0x000fe20000000000 */
[-C--:B------:R-:W-:Y:S02]  /*1940*/  LEA.HI.SX32 R22, R22, R23.reuse, 0x1b ;  /* 0x0000001716167211 */ /* 0x080fe400078fdaff */
[-C--:B------:R-:W-:Y:S02]  /*1950*/  LEA.HI.SX32 R24, R24, R23.reuse, 0x1b ;  /* 0x0000001718187211 */ /* 0x080fe400078fdaff */
[----:B------:R-:W-:-:S02]  /*1960*/  LEA.HI.SX32 R26, R26, R23, 0x1b ;  /* 0x000000171a1a7211 */ /* 0x000fc400078fdaff */
[----:B------:R-:W-:Y:S02]  /*1970*/  LEA R93, R93, UR54, 0x1 ;  /* 0x000000365d5d7c11 */ /* 0x000fe4000f8e08ff */
[-C--:B------:R-:W-:Y:S02]  /*1980*/  LEA.HI.SX32 R28, R28, R23.reuse, 0x1b ;  /* 0x000000171c1c7211 */ /* 0x080fe400078fdaff */
[----:B------:R-:W-:Y:S01]  /*1990*/  LEA R92, R22, UR54, 0x1 ;  /* 0x00000036165c7c11 */ /* 0x000fe2000f8e08ff */
[C---:B------:R-:W-:Y:S01]  /*19a0*/  VIADD R22, R23.reuse, 0xc0 ;  /* 0x000000c017167836 */ /* 0x040fe20000000000 */
[----:B------:R-:W-:Y:S02]  /*19b0*/  LEA.HI.SX32 R4, R4, R23, 0x1b ;  /* 0x0000001704047211 */ /* 0x000fe400078fdaff */
[----:B------:R-:W-:Y:S02]  /*19c0*/  LEA R91, R24, UR54, 0x1 ;  /* 0x00000036185b7c11 */ /* 0x000fe4000f8e08ff */
[----:B------:R-:W-:Y:S01]  /*19d0*/  LEA R90, R26, UR54, 0x1 ;  /* 0x000000361a5a7c11 */ /* 0x000fe2000f8e08ff */
[C---:B------:R-:W-:Y:S01]  /*19e0*/  VIADD R26, R23.reuse, 0x100 ;  /* 0x00000100171a7836 */ /* 0x040fe20000000000 */
        /* <DEDUP_REMOVED lines=10> */
[----:B------:R-:W-:Y:S01]  /*1a90*/  LEA.HI.SX32 R4, R4, R23, 0x1b ;  /* 0x0000001704047211 */ /* 0x000fe200078fdaff */
[C---:B------:R-:W-:Y:S01]  /*1aa0*/  VIADD R22, R23.reuse, 0x1c0 ;  /* 0x000001c017167836 */ /* 0x040fe20000000000 */
[----:B------:R-:W-:Y:S02]  /*1ab0*/  LEA R78, R24, UR54, 0x1 ;  /* 0x00000036184e7c11 */ /* 0x000fe4000f8e08ff */
[----:B------:R-:W-:Y:S02]  /*1ac0*/  LEA R77, R26, UR54, 0x1 ;  /* 0x000000361a4d7c11 */ /* 0x000fe4000f8e08ff */
[----:B------:R-:W-:Y:S02]  /*1ad0*/  LEA R76, R28, UR54, 0x1 ;  /* 0x000000361c4c7c11 */ /* 0x000fe4000f8e08ff */
[----:B------:R-:W-:Y:S02]  /*1ae0*/  IADD3 R24, PT, PT, R23, 0x1e0, RZ ;  /* 0x000001e017187810 */ /* 0x000fe40007ffe0ff */
[----:B------:R-:W-:-:S02]  /*1af0*/  LEA R75, R4, UR54, 0x1 ;  /* 0x00000036044b7c11 */ /* 0x000fc4000f8e08ff */
[-C--:B------:R-:W-:Y:S02]  /*1b00*/  LEA.HI.SX32 R22, R22, R23.reuse, 0x1b ;  /* 0x0000001716167211 */ /* 0x080fe400078fdaff */
[----:B------:R-:W-:Y:S02]  /*1b10*/  LEA.HI.SX32 R24, R24, R23, 0x1b ;  /* 0x0000001718187211 */ /* 0x000fe400078fdaff */
[----:B------:R-:W-:Y:S02]  /*1b20*/  LEA R71, R22, UR54, 0x1 ;  /* 0x0000003616477c11 */ /* 0x000fe4000f8e08ff */
[----:B------:R-:W-:Y:S02]  /*1b30*/  LEA R70, R24, UR54, 0x1 ;  /* 0x0000003618467c11 */ /* 0x000fe4000f8e08ff */
[----:B------:R-:W-:Y:S02]  /*1b40*/  ISETP.GE.AND P6, PT, R109, UR48, PT ;  /* 0x000000306d007c0c */ /* 0x000fe4000bfc6270 */
[----:B------:R-:W-:-:S02]  /*1b50*/  P2R R29, PR, RZ, 0x1 ;  /* 0x00000001ff1d7803 */ /* 0x000fc40000000000 */
[----:B------:R-:W-:Y:S02]  /*1b60*/  ISETP.GE.AND P0, PT, R110, UR48, PT ;  /* 0x000000306e007c0c */ /* 0x000fe4000bf06270 */
[----:B------:R-:W-:Y:S02]  /*1b70*/  PRMT R22, RZ, 0x7610, R22 ;  /* 0x00007610ff167816 */ /* 0x000fe40000000016 */
[----:B------:R-:W-:Y:S02]  /*1b80*/  PRMT R24, RZ, 0x7610, R24 ;  /* 0x00007610ff187816 */ /* 0x000fe40000000018 */
[----:B------:R-:W-:Y:S02]  /*1b90*/  PRMT R25, RZ, 0x7610, R25 ;  /* 0x00007610ff197816 */ /* 0x000fe40000000019 */
        /* <DEDUP_REMOVED lines=14> */
[----:B------:R1:W-:Y:S04]  /*1c80*/  STS.U16 [R79+0x180], R12 ;  /* 0x0001800c4f007388 */ /* 0x0003e80000000400 */
[----:B------:R-:W-:Y:S01]  /*1c90*/  STS.U16 [R78+0x1c0], R13 ;  /* 0x0001c00d4e007388 */ /* 0x000fe20000000400 */
[----:B------:R-:W-:Y:S01]  /*1ca0*/  LEA.HI.SX32 R10, R10, R23, 0x1b ;  /* 0x000000170a0a7211 */ /* 0x000fe200078fdaff */
[----:B------:R-:W-:Y:S02]  /*1cb0*/  IMAD R23, R94, 0xf, R23 ;  /* 0x0000000f5e177824 */ /* 0x000fe400078e0217 */
[----:B------:R-:W-:Y:S04]  /*1cc0*/  STS.U16 [R77+0x200], R14 ;  /* 0x0002000e4d007388 */ /* 0x000fe80000000400 */
[----:B------:R-:W-:Y:S01]  /*1cd0*/  STS.U16 [R76+0x240], R15 ;  /* 0x0002400f4c007388 */ /* 0x000fe20000000400 */
[----:B------:R-:W-:-:S03]  /*1ce0*/  LEA R72, R10, UR54, 0x1 ;  /* 0x000000360a487c11 */ /* 0x000fc6000f8e08ff */
[----:B------:R2:W-:Y:S01]  /*1cf0*/  STS.U16 [R75+0x280], R16 ;  /* 0x000280104b007388 */ /* 0x0005e20000000400 */
[----:B------:R-:W-:-:S03]  /*1d00*/  VIADD R4, R23, 0x1 ;  /* 0x0000000117047836 */ /* 0x000fc60000000000 */
[----:B------:R-:W-:Y:S01]  /*1d10*/  STS.U16 [R74+0x2c0], R17 ;  /* 0x0002c0114a007388 */ /* 0x000fe20000000400 */
[C---:B------:R-:W-:Y:S01]  /*1d20*/  VIADD R6, R23.reuse, 0x2 ;  /* 0x0000000217067836 */ /* 0x040fe20000000000 */
[C---:B------:R-:W-:Y:S01]  /*1d30*/  IADD3 R10, PT, PT, R23.reuse, 0x4, RZ ;  /* 0x00000004170a7810 */ /* 0x040fe20007ffe0ff */
[C---:B------:R-:W-:Y:S01]  /*1d40*/  VIADD R8, R23.reuse, 0x3 ;  /* 0x0000000317087836 */ /* 0x040fe20000000000 */
[----:B------:R3:W-:Y:S01]  /*1d50*/  STS.U16 [R73+0x300], R18 ;  /* 0x0003001249007388 */ /* 0x0007e20000000400 */
[C---:B-1----:R-:W-:Y:S01]  /*1d60*/  VIADD R12, R23.reuse, 0x5 ;  /* 0x00000005170c7836 */ /* 0x042fe20000000000 */
[C---:B--2---:R-:W-:Y:S01]  /*1d70*/  IADD3 R16, PT, PT, R23.reuse, 0x8, RZ ;  /* 0x0000000817107810 */ /* 0x044fe20007ffe0ff */
[C---:B------:R-:W-:Y:S01]  /*1d80*/  VIADD R14, R23.reuse, 0x6 ;  /* 0x00000006170e7836 */ /* 0x040fe20000000000 */
[C---:B------:R-:W-:Y:S01]  /*1d90*/  IADD3 R32, PT, PT, R23.reuse, 0xc, RZ ;  /* 0x0000000c17207810 */ /* 0x040fe20007ffe0ff */
[C---:B------:R-:W-:Y:S02]  /*1da0*/  VIADD R26, R23.reuse, 0x7 ;  /* 0x00000007171a7836 */ /* 0x040fe40000000000 */
[----:B------:R-:W-:-:S02]  /*1db0*/  VIADD R28, R23, 0x9 ;  /* 0x00000009171c7836 */ /* 0x000fc40000000000 */
[C---:B------:R-:W-:Y:S02]  /*1dc0*/  VIADD R30, R23.reuse, 0xb ;  /* 0x0000000b171e7836 */ /* 0x040fe40000000000 */
[C---:B---3--:R-:W-:Y:S02]  /*1dd0*/  VIADD R18, R23.reuse, 0xa ;  /* 0x0000000a17127836 */ /* 0x048fe40000000000 */
        /* <DEDUP_REMOVED lines=18> */
[----:B------:R-:W-:Y:S01]  /*1f00*/  LEA.HI.SX32 R69, R23, R23, 0x1b ;  /* 0x0000001717457211 */ /* 0x000fe200078fdaff */
[----:B------:R-:W-:Y:S01]  /*1f10*/  STS.U16 [R72+0x340], R19 ;  /* 0x0003401348007388 */ /* 0x000fe20000000400 */
        /* <DEDUP_REMOVED lines=107> */
[----:B-1----:R-:W-:-:S05]  /*25d0*/  SHF.L.U32 R26, R26, 0x10, RZ ;  /* 0x000000101a1a7819 */ /* 0x002fca00000006ff */
        /* <DEDUP_REMOVED lines=48> */
.L_x_5954:
[----:B------:R-:W-:Y:S05]  /*28e0*/  BSYNC.RECONVERGENT B0 ;  /* 0x0000000000007941 */ /* 0x000fea0003800200 */
.L_x_5953:
        /* <DEDUP_REMOVED lines=37> */
.L_x_5956:
[----:B------:R-:W-:Y:S05]  /*2b40*/  BSYNC.RECONVERGENT B0 ;  /* 0x0000000000007941 */ /* 0x000fea0003800200 */
.L_x_5955:
[----:B------:R-:W-:Y:S01]  /*2b50*/  IMAD.U32 R33, R33, 0x10000, RZ ;  /* 0x0001000021217824 */ /* 0x000fe200078e00ff */
[----:B------:R-:W-:Y:S01]  /*2b60*/  BSSY.RECONVERGENT B0, `(.L_x_5957) ;  /* 0x0000022000007945 */ /* 0x000fe20003800200 */
[----:B------:R-:W-:Y:S02]  /*2b70*/  FSETP.GTU.FTZ.AND P1, PT, R47, 20, PT ;  /* 0x41a000002f00780b */ /* 0x000fe40003f3c000 */
[----:B------:R-:W-:Y:S01]  /*2b80*/  FADD.FTZ R46, R33, UR6 ;  /* 0x00000006212e7e21 */ /* 0x000fe20008010000 */
        /* <DEDUP_REMOVED lines=31> */
.L_x_5958:
[----:B------:R-:W-:Y:S05]  /*2d80*/  BSYNC.RECONVERGENT B0 ;  /* 0x0000000000007941 */ /* 0x000fea0003800200 */
.L_x_5957:
        /* <DEDUP_REMOVED lines=37> */
.L_x_5960:
[----:B------:R-:W-:Y:S05]  /*2fe0*/  BSYNC.RECONVERGENT B0 ;  /* 0x0000000000007941 */ /* 0x000fea0003800200 */
.L_x_5959:
        /* <DEDUP_REMOVED lines=35> */
.L_x_5962:
[----:B------:R-:W-:Y:S05]  /*3220*/  BSYNC.RECONVERGENT B0 ;  /* 0x0000000000007941 */ /* 0x000fea0003800200 */
.L_x_5961:
        /* <DEDUP_REMOVED lines=37> */
.L_x_5964:
[----:B------:R-:W-:Y:S05]  /*3480*/  BSYNC.RECONVERGENT B0 ;  /* 0x0000000000007941 */ /* 0x000fea0003800200 */
.L_x_5963:
        /* <DEDUP_REMOVED lines=35> */
.L_x_5966:
[----:B------:R-:W-:Y:S05]  /*36c0*/  BSYNC.RECONVERGENT B0 ;  /* 0x0000000000007941 */ /* 0x000fea0003800200 */
.L_x_5965:
        /* <DEDUP_REMOVED lines=37> */
.L_x_5968:
[----:B------:R-:W-:Y:S05]  /*3920*/  BSYNC.RECONVERGENT B0 ;  /* 0x0000000000007941 */ /* 0x000fea0003800200 */
.L_x_5967:
        /* <DEDUP_REMOVED lines=35> */
.L_x_5970:
[----:B------:R-:W-:Y:S05]  /*3b60*/  BSYNC.RECONVERGENT B0 ;  /* 0x0000000000007941 */ /* 0x000fea0003800200 */
.L_x_5969:
        /* <DEDUP_REMOVED lines=39> */
.L_x_5972:
[----:B------:R-:W-:Y:S05]  /*3de0*/  BSYNC.RECONVERGENT B0 ;  /* 0x0000000000007941 */ /* 0x000fea0003800200 */
.L_x_5971:
        /* <DEDUP_REMOVED lines=39> */
.L_x_5974:
[----:B------:R-:W-:Y:S05]  /*4060*/  BSYNC.RECONVERGENT B0 ;  /* 0x0000000000007941 */ /* 0x000fea0003800200 */
.L_x_5973:
        /* <DEDUP_REMOVED lines=9> */
[----:B------:R-:W-:Y:S01]  /*4100*/  IMAD.U32 R86, R9, 0x10000, RZ ;  /* 0x0001000009567824 */ /* 0x000fe200078e00ff */
[----:B------:R-:W-:Y:S01]  /*4110*/  ISETP.EQ.OR P2, PT, RZ, UR4, P2 ;  /* 0x00000004ff007c0c */ /* 0x000fe20009742670 */
[----:B------:R-:W-:Y:S01]  /*4120*/  IMAD.U32 R87, R8, 0x10000, RZ ;  /* 0x0001000008577824 */ /* 0x000fe200078e00ff */
[----:B------:R-:W-:Y:S01]  /*4130*/  SHF.L.U32 R85, R10, 0x10, RZ ;  /* 0x000000100a557819 */ /* 0x000fe200000006ff */
        /* <DEDUP_REMOVED lines=31> */
.L_x_5976:
[----:B------:R-:W-:Y:S05]  /*4330*/  BSYNC.RECONVERGENT B0 ;  /* 0x0000000000007941 */ /* 0x000fea0003800200 */
.L_x_5975:
        /* <DEDUP_REMOVED lines=32> */
.L_x_5978:
[----:B------:R-:W-:Y:S05]  /*4540*/  BSYNC.RECONVERGENT B0 ;  /* 0x0000000000007941 */ /* 0x000fea0003800200 */
.L_x_5977:
        /* <DEDUP_REMOVED lines=32> */
.L_x_5980:
[----:B------:R-:W-:Y:S05]  /*4750*/  BSYNC.RECONVERGENT B0 ;  /* 0x0000000000007941 */ /* 0x000fea0003800200 */
.L_x_5979:
        /* <DEDUP_REMOVED lines=32> */
.L_x_5982:
[----:B------:R-:W-:Y:S05]  /*4960*/  BSYNC.RECONVERGENT B0 ;  /* 0x0000000000007941 */ /* 0x000fea0003800200 */
.L_x_5981:
        /* <DEDUP_REMOVED lines=32> */
.L_x_5984:
[----:B------:R-:W-:Y:S05]  /*4b70*/  BSYNC.RECONVERGENT B0 ;  /* 0x0000000000007941 */ /* 0x000fea0003800200 */
.L_x_5983:
[----:B------:R-:W0:Y:S01]  /*4b80*/  LDCU UR52, c[0x0][0x38c] ;  /* 0x00007180ff3477ac */ /* 0x000e220008000800 */
[----:B------:R-:W-:Y:S01]  /*4b90*/  SHF.L.U32 R4, R4, 0x10, RZ ;  /* 0x0000001004047819 */ /* 0x000fe200000006ff */
[----:B------:R-:W-:Y:S02]  /*4ba0*/  IMAD.U32 R89, R5, 0x10000, RZ ;  /* 0x0001000005597824 */ /* 0x000fe400078e00ff */
[----:B------:R-:W-:Y:S01]  /*4bb0*/  FMUL.FTZ R33, R40, UR7 ;  /* 0x0000000728217c20 */ /* 0x000fe20008410000 */
[----:B------:R-:W-:Y:S02]  /*4bc0*/  IMAD.U32 R88, R6, 0x10000, RZ ;  /* 0x0001000006587824 */ /* 0x000fe400078e00ff */
[----:B------:R-:W-:Y:S01]  /*4bd0*/  FMUL.FTZ R32, R3, UR7 ;  /* 0x0000000703207c20 */ /* 0x000fe20008410000 */
[----:B------:R-:W-:Y:S02]  /*4be0*/  IMAD.U32 R113, R7, 0x10000, RZ ;  /* 0x0001000007717824 */ /* 0x000fe400078e00ff */
        /* <DEDUP_REMOVED lines=23> */
[----:B------:R-:W-:Y:S01]  /*4d60*/  IADD3 R124, P1, PT, R82, UR30, RZ ;  /* 0x0000001e527c7c10 */ /* 0x000fe2000ff3e0ff */
[----:B------:R-:W-:Y:S01]  /*4d70*/  FMUL.FTZ R15, R2, R51 ;  /* 0x00000033020f7220 */ /* 0x000fe20000410000 */
[----:B------:R-:W2:Y:S01]  /*4d80*/  LDCU.64 UR38, c[0x0][0x3f0] ;  /* 0x00007e00ff2677ac */ /* 0x000ea20008000a00 */
[----:B------:R-:W-:Y:S01]  /*4d90*/  IADD3.X R83, PT, PT, RZ, RZ, RZ, P0, !PT ;  /* 0x000000ffff537210 */ /* 0x000fe200007fe4ff */
[----:B------:R-:W-:Y:S01]  /*4da0*/  FMUL.FTZ R5, R4, R37 ;  /* 0x0000002504057220 */ /* 0x000fe20000410000 */
[----:B------:R-:W-:Y:S01]  /*4db0*/  IADD3 R82, P2, PT, R82, UR28, RZ ;  /* 0x0000001c52527c10 */ /* 0x000fe2000ff5e0ff */
        /* <DEDUP_REMOVED lines=32> */
.L_x_5995:
        /* <DEDUP_REMOVED lines=66> */
[----:B------:R-:W-:-:S02]  /*53e0*/  ISETP.NE.AND P2, PT, R126, RZ, PT ;  /* 0x000000ff7e00720c */ /* 0x000fc40003f45270 */
[----:B-1----:R-:W-:-:S03]  /*53f0*/  MOV R84, RZ ;  /* 0x000000ff00547202 */ /* 0x002fc60000000f00 */
[----:B------:R-:W-:Y:S02]  /*5400*/  @!P0 PRMT R84, R116, 0x5410, RZ ;  /* 0x0000541074548816 */ /* 0x000fe400000000ff */
        /* <DEDUP_REMOVED lines=14> */
[----:B------:R-:W-:Y:S01]  /*54f0*/  HFMA2 R118, -RZ, RZ, 0, 0 ;  /* 0x00000000ff767431 */ /* 0x000fe200000001ff */
        /* <DEDUP_REMOVED lines=25> */
[----:B------:R-:W-:Y:S02]  /*5690*/  ISETP.GE.AND P0, PT, R109, UR48, PT ;  /* 0x000000306d007c0c */ /* 0x000fe4000bf06270 */
[----:B------:R-:W-:Y:S01]  /*56a0*/  MOV R88, RZ ;  /* 0x000000ff00587202 */ /* 0x000fe20000000f00 */
[----:B------:R-:W-:Y:S02]  /*56b0*/  IMAD.MOV.U32 R114, RZ, RZ, RZ ;  /* 0x000000ffff727224 */ /* 0x000fe400078e00ff */
[----:B------:R-:W-:Y:S01]  /*56c0*/  IMAD.MOV.U32 R116, RZ, RZ, RZ ;  /* 0x000000ffff747224 */ /* 0x000fe200078e00ff */
[----:B------:R-:W-:Y:S01]  /*56d0*/  P2R R89, PR, RZ, 0x20 ;  /* 0x00000020ff597803 */ /* 0x000fe20000000000 */
[----:B-1----:R-:W-:-:S02]  /*56e0*/  HFMA2 R118, -RZ, RZ, 0, 0 ;  /* 0x00000000ff767431 */ /* 0x002fc400000001ff */
[----:B------:R-:W-:Y:S01]  /*56f0*/  IMAD.MOV.U32 R120, RZ, RZ, RZ ;  /* 0x000000ffff787224 */ /* 0x000fe200078e00ff */
[----:B------:R-:W3:Y:S04]  /*5700*/  @!P4 LDG.E.U16 R117, desc[UR36][R84.64+0x180] ;  /* 0x000180245475c981 */ /* 0x000ee8000c1e1500 */
[----:B------:R-:W4:Y:S04]  /*5710*/  @!P6 LDG.E.U16 R119, desc[UR36][R84.64+0x1c0] ;  /* 0x0001c0245477e981 */ /* 0x000f28000c1e1500 */
[----:B------:R-:W-:Y:S01]  /*5720*/  LDS.U16 R43, [R68+0x2] ;  /* 0x00000200442b7984 */ /* 0x000fe20000000400 */
[----:B------:R-:W-:-:S02]  /*5730*/  IMAD.MOV.U32 R122, RZ, RZ, RZ ;  /* 0x000000ffff7a7224 */ /* 0x000fc400078e00ff */
[----:B------:R-:W-:Y:S01]  /*5740*/  IMAD.MOV.U32 R124, RZ, RZ, RZ ;  /* 0x000000ffff7c7224 */ /* 0x000fe200078e00ff */
        /* <DEDUP_REMOVED lines=33> */
[----:B---3--:R-:W-:-:S02]  /*5960*/  @!P1 PRMT R122, R86, 0x5410, RZ ;  /* 0x00005410567a9816 */ /* 0x008fc400000000ff */
[----:B------:R-:W-:Y:S02]  /*5970*/  IADD3 R86, PT, PT, R42, 0xf, RZ ;  /* 0x0000000f2a567810 */ /* 0x000fe40007ffe0ff */
[----:B-----5:R-:W-:Y:S02]  /*5980*/  @!P2 PRMT R124, R113, 0x5410, RZ ;  /* 0x00005410717ca816 */ /* 0x020fe400000000ff */
[----:B----4-:R-:W-:Y:S01]  /*5990*/  @!P5 PRMT R122, R122, 0x5410, R89 ;  /* 0x000054107a7ad816 */ /* 0x010fe20000000059 */
[C---:B------:R-:W-:Y:S02]  /*59a0*/  VIADD R89, R42.reuse, 0xc ;  /* 0x0000000c2a597836 */ /* 0x040fe40000000000 */
[----:B------:R-:W-:-:S05]  /*59b0*/  VIADD R121, R42, 0xe ;  /* 0x0000000e2a797836 */ /* 0x000fca0000000000 */
[----:B------:R-:W-:Y:S02]  /*59c0*/  ISETP.GE.U32.AND P1, PT, R121, UR48, PT ;  /* 0x0000003079007c0c */ /* 0x000fe4000bf26070 */
[----:B------:R-:W-:Y:S01]  /*59d0*/  IADD3 R113, PT, PT, R42, 0x9, RZ ;  /* 0x000000092a717810 */ /* 0x000fe20007ffe0ff */
[----:B------:R-:W-:Y:S01]  /*59e0*/  IMAD.MOV.U32 R126, RZ, RZ, RZ ;  /* 0x000000ffff7e7224 */ /* 0x000fe200078e00ff */
[----:B------:R-:W-:Y:S02]  /*59f0*/  @!P4 PRMT R126, R117, 0x5410, RZ ;  /* 0x00005410757ec816 */ /* 0x000fe400000000ff */
[----:B------:R-:W-:Y:S02]  /*5a00*/  ISETP.GE.U32.AND P4, PT, R113, UR48, PT ;  /* 0x0000003071007c0c */ /* 0x000fe4000bf86070 */
[----:B------:R-:W0:Y:S01]  /*5a10*/  LDS.U16 R113, [R64+0xa] ;  /* 0x00000a0040717984 */ /* 0x000e220000000400 */
[----:B------:R-:W-:Y:S02]  /*5a20*/  @!P6 PRMT R126, R126, 0x5410, R119 ;  /* 0x000054107e7ee816 */ /* 0x000fe40000000077 */
[----:B------:R-:W-:Y:S01]  /*5a30*/  ISETP.GE.U32.AND P5, PT, R42, UR48, PT ;  /* 0x000000302a007c0c */ /* 0x000fe2000bfa6070 */
[----:B0-----:R-:W-:-:S04]  /*5a40*/  IMAD.U32 R113, R113, 0x10000, RZ ;  /* 0x0001000071717824 */ /* 0x001fc800078e00ff */
[----:B------:R-:W-:Y:S01]  /*5a50*/  FMUL.FTZ R113, R12, R113 ;  /* 0x000000710c717220 */ /* 0x000fe20000410000 */
[----:B--2---:R-:W-:Y:S02]  /*5a60*/  @!P0 PRMT R120, R120, 0x5410, R41 ;  /* 0x0000541078788816 */ /* 0x004fe40000000029 */
[----:B------:R-:W0:Y:S01]  /*5a70*/  LDS.U16 R41, [R69] ;  /* 0x0000000045297984 */ /* 0x000e220000000400 */
[----:B------:R-:W-:Y:S02]  /*5a80*/  ISETP.GE.U32.AND P0, PT, R86, UR48, PT ;  /* 0x0000003056007c0c */ /* 0x000fe4000bf06070 */
[----:B------:R-:W-:-:S04]  /*5a90*/  IADD3 R86, PT, PT, R42, 0xd, RZ ;  /* 0x0000000d2a567810 */ /* 0x000fc80007ffe0ff */
        /* <DEDUP_REMOVED lines=11> */
[----:B------:R-:W-:-:S03]  /*5b50*/  VIADD R115, R42, 0x1 ;  /* 0x000000012a737836 */ /* 0x000fc60000000000 */
[----:B------:R-:W5:Y:S01]  /*5b60*/  MUFU.EX2 R119, R119 ;  /* 0x0000007700777308 */ /* 0x000f620000000800 */
[----:B0-----:R-:W-:Y:S01]  /*5b70*/  IMAD.U32 R128, R41, 0x10000, RZ ;  /* 0x0001000029807824 */ /* 0x001fe200078e00ff */
[----:B------:R-:W-:Y:S02]  /*5b80*/  SHF.L.U32 R41, R43, 0x10, RZ ;  /* 0x000000102b297819 */ /* 0x000fe400000006ff */
[----:B------:R-:W0:Y:S01]  /*5b90*/  LDS.U16 R43, [R63+0xc] ;  /* 0x00000c003f2b7984 */ /* 0x000e220000000400 */
[----:B---3--:R-:W-:Y:S01]  /*5ba0*/  FSEL R132, R121, 1, !P5 ;  /* 0x3f80000079847808 */ /* 0x008fe20006800000 */
[----:B------:R-:W-:Y:S01]  /*5bb0*/  FMUL.FTZ R128, R17, R128 ;  /* 0x0000008011807220 */ /* 0x000fe20000410000 */
[----:B------:R-:W-:Y:S01]  /*5bc0*/  FMUL.FTZ R121, R86, R50 ;  /* 0x0000003256797220 */ /* 0x000fe20000410000 */
[----:B------:R-:W-:Y:S01]  /*5bd0*/  FMUL.FTZ R134, R16, R41 ;  /* 0x0000002910867220 */ /* 0x000fe20000410000 */
[----:B------:R-:W-:Y:S02]  /*5be0*/  VIADD R41, R42, 0x2 ;  /* 0x000000022a297836 */ /* 0x000fe40000000000 */
[----:B------:R-:W-:Y:S01]  /*5bf0*/  FMUL.FTZ R123, R86, R49 ;  /* 0x00000031567b7220 */ /* 0x000fe20000410000 */
[----:B------:R-:W-:Y:S01]  /*5c00*/  FSEL R131, R128, RZ, !P5 ;  /* 0x000000ff80837208 */ /* 0x000fe20006800000 */
[----:B------:R-:W-:Y:S01]  /*5c10*/  IMAD.U32 R128, R87, 0x10000, RZ ;  /* 0x0001000057807824 */ /* 0x000fe200078e00ff */
[----:B------:R-:W-:Y:S01]  /*5c20*/  ISETP.GE.U32.AND P5, PT, R115, UR48, PT ;  /* 0x0000003073007c0c */ /* 0x000fe2000bfa6070 */
[----:B------:R-:W3:Y:S01]  /*5c30*/  MUFU.EX2 R121, R121 ;  /* 0x0000007900797308 */ /* 0x000ee20000000800 */
[----:B-1----:R-:W-:-:S02]  /*5c40*/  IMAD.U32 R87, R40, 0x10000, RZ ;  /* 0x0001000028577824 */ /* 0x002fc400078e00ff */
[----:B------:R-:W-:Y:S01]  /*5c50*/  FMUL.FTZ R128, R15, R128 ;  /* 0x000000800f807220 */ /* 0x000fe20000410000 */
[----:B------:R-:W-:Y:S01]  /*5c60*/  FSEL R134, R134, RZ, !P5 ;  /* 0x000000ff86867208 */ /* 0x000fe20006800000 */
[----:B------:R-:W1:Y:S01]  /*5c70*/  MUFU.EX2 R123, R123 ;  /* 0x0000007b007b7308 */ /* 0x000e620000000800 */
[----:B----4-:R-:W-:Y:S01]  /*5c80*/  FSEL R133, R117, 1, !P5 ;  /* 0x3f80000075857808 */ /* 0x010fe20006800000 */
[----:B------:R-:W4:Y:S01]  /*5c90*/  LDS.U16 R115, [R62+0xe] ;  /* 0x00000e003e737984 */ /* 0x000f220000000400 */
[----:B------:R-:W-:Y:S02]  /*5ca0*/  ISETP.GE.U32.AND P5, PT, R41, UR48, PT ;  /* 0x0000003029007c0c */ /* 0x000fe4000bfa6070 */
[----:B------:R-:W-:Y:S01]  /*5cb0*/  IADD3 R117, PT, PT, R42, 0x3, RZ ;  /* 0x000000032a757810 */ /* 0x000fe20007ffe0ff */
[----:B------:R-:W-:Y:S01]  /*5cc0*/  FMUL.FTZ R137, R14, R87 ;  /* 0x000000570e897220 */ /* 0x000fe20000410000 */
[----:B------:R-:W-:Y:S01]  /*5cd0*/  FSEL R135, R128, RZ, !P5 ;  /* 0x000000ff80877208 */ /* 0x000fe20006800000 */
[----:B------:R-:W-:Y:S01]  /*5ce0*/  FMUL.FTZ R125, R86, R48 ;  /* 0x00000030567d7220 */ /* 0x000fe20000410000 */
[----:B-----5:R-:W-:Y:S01]  /*5cf0*/  FSEL R136, R119, 1, !P5 ;  /* 0x3f80000077887808 */ /* 0x020fe20006800000 */
[----:B--2---:R-:W-:Y:S01]  /*5d00*/  IMAD.U32 R128, R89, 0x10000, RZ ;  /* 0x0001000059807824 */ /* 0x004fe200078e00ff */
[----:B------:R-:W-:Y:S01]  /*5d10*/  ISETP.GE.U32.AND P5, PT, R117, UR48, PT ;  /* 0x0000003075007c0c */ /* 0x000fe2000bfa6070 */
[----:B------:R-:W2:Y:S01]  /*5d20*/  LDS.U16 R41, [R61+0x10] ;  /* 0x000010003d297984 */ /* 0x000ea20000000400 */
[----:B------:R-:W-:Y:S01]  /*5d30*/  IADD3 R87, PT, PT, R42, 0x4, RZ ;  /* 0x000000042a577810 */ /* 0x000fe20007ffe0ff */
[----:B------:R-:W-:Y:S01]  /*5d40*/  FMUL.FTZ R128, R13, R128 ;  /* 0x000000800d807220 */ /* 0x000fe20000410000 */
[----:B------:R-:W-:Y:S01]  /*5d50*/  FSEL R137, R137, RZ, !P5 ;  /* 0x000000ff89897208 */ /* 0x000fe20006800000 */
[----:B------:R-:W5:Y:S01]  /*5d60*/  LDS.U16 R40, [R60+0x12] ;  /* 0x000012003c287984 */ /* 0x000f620000000400 */
[----:B---3--:R-:W-:-:S02]  /*5d70*/  FSEL R138, R121, 1, !P5 ;  /* 0x3f800000798a7808 */ /* 0x008fc40006800000 */
[----:B------:R-:W-:Y:S01]  /*5d80*/  ISETP.GE.U32.AND P5, PT, R87, UR48, PT ;  /* 0x0000003057007c0c */ /* 0x000fe2000bfa6070 */
[----:B------:R-:W-:Y:S02]  /*5d90*/  VIADD R87, R42, 0x5 ;  /* 0x000000052a577836 */ /* 0x000fe40000000000 */
[----:B------:R-:W-:Y:S01]  /*5da0*/  FMUL.FTZ R89, R86, R47 ;  /* 0x0000002f56597220 */ /* 0x000fe20000410000 */
[----:B------:R-:W3:Y:S01]  /*5db0*/  MUFU.EX2 R125, R125 ;  /* 0x0000007d007d7308 */ /* 0x000ee20000000800 */
[----:B------:R-:W-:Y:S02]  /*5dc0*/  FSEL R139, R128, RZ, !P5 ;  /* 0x000000ff808b7208 */ /* 0x000fe40006800000 */
[----:B-1----:R-:W-:Y:S02]  /*5dd0*/  FSEL R140, R123, 1, !P5 ;  /* 0x3f8000007b8c7808 */ /* 0x002fe40006800000 */
[----:B------:R-:W-:Y:S01]  /*5de0*/  ISETP.GE.U32.AND P5, PT, R87, UR48, PT ;  /* 0x0000003057007c0c */ /* 0x000fe2000bfa6070 */
[----:B------:R-:W-:Y:S01]  /*5df0*/  FMUL.FTZ R87, R86, R46 ;  /* 0x0000002e56577220 */ /* 0x000fe20000410000 */
[----:B------:R-:W1:Y:S01]  /*5e00*/  MUFU.EX2 R89, R89 ;  /* 0x0000005900597308 */ /* 0x000e620000000800 */
[----:B0-----:R-:W-:Y:S01]  /*5e10*/  IMAD.U32 R128, R43, 0x10000, RZ ;  /* 0x000100002b807824 */ /* 0x001fe200078e00ff */
[----:B------:R-:W-:-:S03]  /*5e20*/  IADD3 R117, PT, PT, R42, 0x6, RZ ;  /* 0x000000062a757810 */ /* 0x000fc60007ffe0ff */
[----:B------:R-:W0:Y:S01]  /*5e30*/  MUFU.EX2 R87, R87 ;  /* 0x0000005700577308 */ /* 0x000e220000000800 */
[----:B------:R-:W-:Y:S01]  /*5e40*/  FSEL R141, R113, RZ, !P5 ;  /* 0x000000ff718d7208 */ /* 0x000fe20006800000 */
[----:B------:R-:W-:Y:S01]  /*5e50*/  FMUL.FTZ R128, R11, R128 ;  /* 0x000000800b807220 */ /* 0x000fe20000410000 */
[----:B---3--:R-:W-:Y:S01]  /*5e60*/  FSEL R142, R125, 1, !P5 ;  /* 0x3f8000007d8e7808 */ /* 0x008fe20006800000 */
[----:B------:R-:W-:Y:S01]  /*5e70*/  VIADD R43, R42, 0x7 ;  /* 0x000000072a2b7836 */ /* 0x000fe20000000000 */
[----:B------:R-:W-:-:S04]  /*5e80*/  ISETP.GE.U32.AND P5, PT, R117, UR48, PT ;  /* 0x0000003075007c0c */ /* 0x000fc8000bfa6070 */
[----:B------:R-:W-:Y:S02]  /*5e90*/  FSEL R143, R128, RZ, !P5 ;  /* 0x000000ff808f7208 */ /* 0x000fe40006800000 */
[----:B-1----:R-:W-:Y:S02]  /*5ea0*/  FSEL R144, R89, 1, !P5 ;  /* 0x3f80000059907808 */ /* 0x002fe40006800000 */
[----:B------:R-:W-:Y:S01]  /*5eb0*/  ISETP.GE.U32.AND P5, PT, R43, UR48, PT ;  /* 0x000000302b007c0c */ /* 0x000fe2000bfa6070 */
[C---:B------:R-:W-:Y:S01]  /*5ec0*/  FMUL.FTZ R113, R86.reuse, R45 ;  /* 0x0000002d56717220 */ /* 0x040fe20000410000 */
[----:B------:R-:W-:Y:S01]  /*5ed0*/  FMUL.FTZ R117, R86, R44 ;  /* 0x0000002c56757220 */ /* 0x000fe20000410000 */
[----:B----4-:R-:W-:Y:S01]  /*5ee0*/  SHF.L.U32 R115, R115, 0x10, RZ ;  /* 0x0000001073737819 */ /* 0x010fe200000006ff */
[----:B------:R-:W-:Y:S01]  /*5ef0*/  LDS.U16 R89, [R58+0x16] ;  /* 0x000016003a597984 */ /* 0x000fe20000000400 */
[----:B0-----:R-:W-:-:S03]  /*5f00*/  FSEL R146, R87, 1, !P5 ;  /* 0x3f80000057927808 */ /* 0x001fc60006800000 */
[----:B------:R-:W0:Y:S01]  /*5f10*/  LDS.U16 R87, [R59+0x14] ;  /* 0x000014003b577984 */ /* 0x000e220000000400 */
[----:B------:R-:W1:Y:S01]  /*5f20*/  MUFU.EX2 R113, R113 ;  /* 0x0000007100717308 */ /* 0x000e620000000800 */
[----:B------:R-:W-:-:S03]  /*5f30*/  FMUL.FTZ R115, R10, R115 ;  /* 0x000000730a737220 */ /* 0x000fc60000410000 */
[----:B------:R-:W3:Y:S01]  /*5f40*/  MUFU.EX2 R117, R117 ;  /* 0x0000007500757308 */ /* 0x000ee20000000800 */
[----:B------:R-:W-:Y:S02]  /*5f50*/  VIADD R43, R42, 0x8 ;  /* 0x000000082a2b7836 */ /* 0x000fe40000000000 */
[----:B--2---:R-:W-:Y:S01]  /*5f60*/  IMAD.U32 R128, R41, 0x10000, RZ ;  /* 0x0001000029807824 */ /* 0x004fe200078e00ff */
[----:B-----5:R-:W-:Y:S02]  /*5f70*/  SHF.L.U32 R41, R40, 0x10, RZ ;  /* 0x0000001028297819 */ /* 0x020fe400000006ff */
[----:B------:R-:W-:Y:S01]  /*5f80*/  FSEL R145, R115, RZ, !P5 ;  /* 0x000000ff73917208 */ /* 0x000fe20006800000 */
[----:B------:R-:W-:Y:S01]  /*5f90*/  FMUL.FTZ R128, R9, R128 ;  /* 0x0000008009807220 */ /* 0x000fe20000410000 */
[----:B------:R-:W-:Y:S01]  /*5fa0*/  ISETP.GE.U32.AND P5, PT, R43, UR48, PT ;  /* 0x000000302b007c0c */ /* 0x000fe2000bfa6070 */
[----:B------:R-:W-:Y:S02]  /*5fb0*/  VIADD R40, R42, 0xb ;  /* 0x0000000b2a287836 */ /* 0x000fe40000000000 */
[----:B------:R-:W-:Y:S01]  /*5fc0*/  FMUL.FTZ R41, R8, R41 ;  /* 0x0000002908297220 */ /* 0x000fe20000410000 */
[----:B------:R-:W-:Y:S01]  /*5fd0*/  VIADD R42, R42, 0xa ;  /* 0x0000000a2a2a7836 */ /* 0x000fe20000000000 */
[----:B-1----:R-:W-:Y:S01]  /*5fe0*/  FSEL R148, R113, 1, !P5 ;  /* 0x3f80000071947808 */ /* 0x002fe20006800000 */
[----:B------:R-:W-:Y:S01]  /*5ff0*/  LDS.U16 R43, [R54+0x1e] ;  /* 0x00001e00362b7984 */ /* 0x000fe20000000400 */
[----:B------:R-:W-:-:S02]  /*6000*/  PRMT R113, R88, 0x7632, R113 ;  /* 0x0000763258717816 */ /* 0x000fc40000000071 */
[----:B------:R-:W-:Y:S02]  /*6010*/  FSEL R147, R128, RZ, !P5 ;  /* 0x000000ff80937208 */ /* 0x000fe40006800000 */
[----:B------:R-:W-:Y:S02]  /*6020*/  FSEL R149, R41, RZ, !P4 ;  /* 0x000000ff29957208 */ /* 0x000fe40006000000 */
[----:B---3--:R-:W-:Y:S01]  /*6030*/  FSEL R150, R117, 1, !P4 ;  /* 0x3f80000075967808 */ /* 0x008fe20006000000 */
[----:B------:R-:W1:Y:S01]  /*6040*/  LDS.U16 R41, [R56+0x1a] ;  /* 0x00001a0038297984 */ /* 0x000e620000000400 */
[----:B------:R-:W-:Y:S02]  /*6050*/  ISETP.GE.U32.AND P5, PT, R40, UR48, PT ;  /* 0x0000003028007c0c */ /* 0x000fe4000bfa6070 */
[----:B------:R-:W-:Y:S01]  /*6060*/  ISETP.GE.U32.AND P4, PT, R42, UR48, PT ;  /* 0x000000302a007c0c */ /* 0x000fe2000bf86070 */
[----:B------:R-:W2:Y:S04]  /*6070*/  LDS.U16 R40, [R57+0x18] ;  /* 0x0000180039287984 */ /* 0x000ea80000000400 */
[----:B------:R-:W3:Y:S04]  /*6080*/  LDS.U16 R42, [R55+0x1c] ;  /* 0x00001c00372a7984 */ /* 0x000ee80000000400 */
[----:B------:R-:W-:Y:S04]  /*6090*/  STS.U16 [R93+0x840], R88 ;  /* 0x000840585d007388 */ /* 0x000fe80000000400 */
[----:B------:R4:W-:Y:S02]  /*60a0*/  STS.U16 [R92+0x880], R113 ;  /* 0x000880715c007388 */ /* 0x0009e40000000400 */
[----:B----4-:R-:W-:Y:S01]  /*60b0*/  FMUL.FTZ R113, R86, R39 ;  /* 0x0000002756717220 */ /* 0x010fe20000410000 */
[----:B0-----:R-:W-:-:S05]  /*60c0*/  SHF.L.U32 R88, R87, 0x10, RZ ;  /* 0x0000001057587819 */ /* 0x001fca00000006ff */
        /* <DEDUP_REMOVED lines=10> */
[----:B------:R-:W1:Y:S02]  /*6170*/  MUFU.EX2 R87, R87 ;  /* 0x0000005700577308 */ /* 0x000e640000000800 */
[----:B------:R-:W-:Y:S01]  /*6180*/  STS.U16 [R81+0x940], R116 ;  /* 0x0009407451007388 */ /* 0x000fe20000000400 */
[----:B------:R-:W-:-:S03]  /*6190*/  FSEL R151, R88, RZ, !P4 ;  /* 0x000000ff58977208 */ /* 0x000fc60006000000 */
[----:B------:R-:W-:Y:S01]  /*61a0*/  STS.U16 [R80+0x980], R117 ;  /* 0x0009807550007388 */ /* 0x000fe20000000400 */
[----:B0-----:R-:W-:-:S03]  /*61b0*/  FSEL R152, R113, 1, !P4 ;  /* 0x3f80000071987808 */ /* 0x001fc60006000000 */
[----:B------:R-:W-:Y:S01]  /*61c0*/  STS.U16 [R79+0x9c0], R118 ;  /* 0x0009c0764f007388 */ /* 0x000fe20000000400 */
[----:B----4-:R-:W-:Y:S02]  /*61d0*/  PRMT R114, R124, 0x7632, R114 ;  /* 0x000076327c727816 */ /* 0x010fe40000000072 */
[----:B------:R-:W-:Y:S01]  /*61e0*/  ISETP.NE.AND P4, PT, RZ, UR9, PT ;  /* 0x00000009ff007c0c */ /* 0x000fe2000bf85270 */
[----:B------:R-:W-:Y:S01]  /*61f0*/  STS.U16 [R78+0xa00], R119 ;  /* 0x000a00774e007388 */ /* 0x000fe20000000400 */
[----:B-----5:R-:W-:-:S03]  /*6200*/  PRMT R115, R126, 0x7632, R115 ;  /* 0x000076327e737816 */ /* 0x020fc60000000073 */
        /* <DEDUP_REMOVED lines=9> */
[----:B------:R-:W-:Y:S01]  /*62a0*/  LDS.U16 R114, [R69+0x840] ;  /* 0x0008400045727984 */ /* 0x000fe20000000400 */
[----:B------:R-:W-:-:S03]  /*62b0*/  FMUL.FTZ R154, R86, R38 ;  /* 0x00000026569a7220 */ /* 0x000fc60000410000 */
[----:B------:R-:W0:Y:S01]  /*62c0*/  LDS.U16 R113, [R68+0x842] ;  /* 0x0008420044717984 */ /* 0x000e220000000400 */
[----:B------:R-:W-:-:S03]  /*62d0*/  FMUL.FTZ R155, R86, R37 ;  /* 0x00000025569b7220 */ /* 0x000fc60000410000 */
[----:B------:R-:W4:Y:S01]  /*62e0*/  LDS.U16 R116, [R67+0x844] ;  /* 0x0008440043747984 */ /* 0x000f220000000400 */
[----:B------:R-:W-:-:S03]  /*62f0*/  FMUL.FTZ R157, R86, R35 ;  /* 0x00000023569d7220 */ /* 0x000fc60000410000 */
[----:B------:R-:W-:Y:S01]  /*6300*/  LDS.U16 R115, [R66+0x846] ;  /* 0x0008460042737984 */ /* 0x000fe20000000400 */
[----:B------:R-:W-:-:S03]  /*6310*/  FMUL.FTZ R158, R86, R34 ;  /* 0x00000022569e7220 */ /* 0x000fc60000410000 */
[----:B------:R-:W5:Y:S01]  /*6320*/  LDS.U16 R118, [R65+0x848] ;  /* 0x0008480041767984 */ /* 0x000f620000000400 */
[----:B-1----:R-:W-:-:S03]  /*6330*/  FSEL R156, R87, 1, !P2 ;  /* 0x3f800000579c7808 */ /* 0x002fc60005000000 */
[----:B------:R-:W1:Y:S04]  /*6340*/  LDS.U16 R117, [R64+0x84a] ;  /* 0x00084a0040757984 */ /* 0x000e680000000400 */
[----:B------:R-:W-:Y:S04]  /*6350*/  LDS.U16 R120, [R63+0x84c] ;  /* 0x00084c003f787984 */ /* 0x000fe80000000400 */
[----:B------:R-:W1:Y:S04]  /*6360*/  LDS.U16 R119, [R62+0x84e] ;  /* 0x00084e003e777984 */ /* 0x000e680000000400 */
[----:B------:R-:W1:Y:S04]  /*6370*/  LDS.U16 R122, [R61+0x850] ;  /* 0x000850003d7a7984 */ /* 0x000e680000000400 */
[----:B------:R-:W-:Y:S04]  /*6380*/  LDS.U16 R121, [R60+0x852] ;  /* 0x000852003c797984 */ /* 0x000fe80000000400 */
[----:B------:R-:W1:Y:S04]  /*6390*/  LDS.U16 R124, [R59+0x854] ;  /* 0x000854003b7c7984 */ /* 0x000e680000000400 */
[----:B------:R-:W1:Y:S04]  /*63a0*/  LDS.U16 R123, [R58+0x856] ;  /* 0x000856003a7b7984 */ /* 0x000e680000000400 */
[----:B------:R-:W-:Y:S04]  /*63b0*/  LDS.U16 R126, [R57+0x858] ;  /* 0x00085800397e7984 */ /* 0x000fe80000000400 */
[----:B------:R-:W1:Y:S04]  /*63c0*/  LDS.U16 R125, [R56+0x85a] ;  /* 0x00085a00387d7984 */ /* 0x000e680000000400 */
[----:B------:R-:W1:Y:S04]  /*63d0*/  LDS.U16 R128, [R55+0x85c] ;  /* 0x00085c0037807984 */ /* 0x000e680000000400 */
[----:B------:R-:W1:Y:S04]  /*63e0*/  LDS.U16 R127, [R54+0x85e] ;  /* 0x00085e00367f7984 */ /* 0x000e680000000400 */
[----:B------:R-:W1:Y:S01]  /*63f0*/  @P4 LDS.64 R86, [UR51] ;  /* 0x00000033ff564984 */ /* 0x000e620008000a00 */
[----:B------:R-:W4:Y:S04]  /*6400*/  MUFU.EX2 R154, R154 ;  /* 0x0000009a009a7308 */ /* 0x000f280000000800 */
[----:B------:R-:W5:Y:S04]  /*6410*/  MUFU.EX2 R155, R155 ;  /* 0x0000009b009b7308 */ /* 0x000f680000000800 */
[----:B------:R-:W5:Y:S04]  /*6420*/  MUFU.EX2 R157, R157 ;  /* 0x0000009d009d7308 */ /* 0x000f680000000800 */
[----:B------:R-:W1:Y:S01]  /*6430*/  MUFU.EX2 R158, R158 ;  /* 0x0000009e009e7308 */ /* 0x000e620000000800 */
[----:B------:R-:W-:Y:S01]  /*6440*/  SHF.L.U32 R41, R41, 0x10, RZ ;  /* 0x0000001029297819 */ /* 0x000fe200000006ff */
[----:B------:R-:W-:-:S02]  /*6450*/  IMAD.U32 R89, R89, 0x10000, RZ ;  /* 0x0001000059597824 */ /* 0x000fc400078e00ff */
[----:B--2---:R-:W-:Y:S02]  /*6460*/  IMAD.U32 R40, R40, 0x10000, RZ ;  /* 0x0001000028287824 */ /* 0x004fe400078e00ff */
[----:B---3--:R-:W-:Y:S02]  /*6470*/  IMAD.U32 R42, R42, 0x10000, RZ ;  /* 0x000100002a2a7824 */ /* 0x008fe400078e00ff */
[----:B------:R-:W-:Y:S02]  /*6480*/  IMAD.U32 R43, R43, 0x10000, RZ ;  /* 0x000100002b2b7824 */ /* 0x000fe400078e00ff */
[----:B------:R-:W-:Y:S01]  /*6490*/  FMUL.FTZ R89, R6, R89 ;  /* 0x0000005906597220 */ /* 0x000fe20000410000 */
[----:B------:R-:W-:Y:S01]  /*64a0*/  FMUL.FTZ R40, R5, R40 ;  /* 0x0000002805287220 */ /* 0x000fe20000410000 */
[----:B------:R-:W-:Y:S01]  /*64b0*/  FMUL.FTZ R41, R4, R41 ;  /* 0x0000002904297220 */ /* 0x000fe20000410000 */
[----:B------:R-:W-:Y:S01]  /*64c0*/  FMUL.FTZ R42, R3, R42 ;  /* 0x0000002a032a7220 */ /* 0x000fe20000410000 */
[----:B------:R-:W-:Y:S01]  /*64d0*/  FMUL.FTZ R43, R2, R43 ;  /* 0x0000002b022b7220 */ /* 0x000fe20000410000 */
[----:B------:R-:W-:Y:S01]  /*64e0*/  FSEL R153, R89, RZ, !P5 ;  /* 0x000000ff59997208 */ /* 0x000fe20006800000 */
[----:B0-----:R-:W-:Y:S01]  /*64f0*/  IMAD.U32 R113, R113, 0x10000, RZ ;  /* 0x0001000071717824 */ /* 0x001fe200078e00ff */
[----:B----4-:R-:W-:Y:S01]  /*6500*/  FSEL R154, R154, 1, !P5 ;  /* 0x3f8000009a9a7808 */ /* 0x010fe20006800000 */
[----:B------:R-:W-:Y:S01]  /*6510*/  IMAD.U32 R116, R116, 0x10000, RZ ;  /* 0x0001000074747824 */ /* 0x000fe200078e00ff */
[----:B-----5:R-:W-:Y:S01]  /*6520*/  FSEL R155, R155, 1, !P3 ;  /* 0x3f8000009b9b7808 */ /* 0x020fe20005800000 */
[----:B------:R-:W-:Y:S01]  /*6530*/  IMAD.U32 R118, R118, 0x10000, RZ ;  /* 0x0001000076767824 */ /* 0x000fe200078e00ff */
[----:B------:R-:W-:Y:S01]  /*6540*/  FSEL R157, R157, 1, !P1 ;  /* 0x3f8000009d9d7808 */ /* 0x000fe20004800000 */
[----:B-1----:R-:W-:Y:S01]  /*6550*/  IMAD.U32 R117, R117, 0x10000, RZ ;  /* 0x0001000075757824 */ /* 0x002fe200078e00ff */
        /* <DEDUP_REMOVED lines=12> */
[----:B------:R-:W-:-:S02]  /*6620*/  SHF.L.U32 R115, R115, 0x10, RZ ;  /* 0x0000001073737819 */ /* 0x000fc400000006ff */
[----:B------:R-:W-:Y:S02]  /*6630*/  SHF.L.U32 R120, R120, 0x10, RZ ;  /* 0x0000001078787819 */ /* 0x000fe400000006ff */
[----:B------:R-:W-:Y:S02]  /*6640*/  SHF.L.U32 R121, R121, 0x10, RZ ;  /* 0x0000001079797819 */ /* 0x000fe400000006ff */
[----:B------:R-:W-:Y:S02]  /*6650*/  SHF.L.U32 R126, R126, 0x10, RZ ;  /* 0x000000107e7e7819 */ /* 0x000fe400000006ff */
[----:B------:R-:W-:Y:S01]  /*6660*/  SHF.L.U32 R127, R127, 0x10, RZ ;  /* 0x000000107f7f7819 */ /* 0x000fe200000006ff */
        /* <DEDUP_REMOVED lines=19> */
.L_x_5987:
[----:B------:R-:W-:Y:S01]  /*67a0*/  IMAD.MOV.U32 R87, RZ, RZ, RZ ;  /* 0x000000ffff577224 */ /* 0x000fe200078e00ff */
[----:B------:R-:W-:Y:S06]  /*67b0*/  BRA.U !UP2, `(.L_x_5986) ;  /* 0x000000010a147547 */ /* 0x000fec000b800000 */
[----:B------:R-:W-:-:S04]  /*67c0*/  UIADD3 UR4, UP0, UPT, UR29, UR12, URZ ;  /* 0x0000000c1d047290 */ /* 0x000fc8000ff1e0ff */
[----:B------:R-:W-:Y:S02]  /*67d0*/  UIADD3.X UR5, UPT, UPT, UR27, UR13, URZ, UP0, !UPT ;  /* 0x0000000d1b057290 */ /* 0x000fe400087fe4ff */
[----:B------:R-:W-:-:S04]  /*67e0*/  IMAD.U32 R40, RZ, RZ, UR4 ;  /* 0x00000004ff287e24 */ /* 0x000fc8000f8e00ff */
[----:B------:R-:W-:-:S05]  /*67f0*/  MOV R41, UR5 ;  /* 0x0000000500297c02 */ /* 0x000fca0008000f00 */
[----:B------:R1:W5:Y:S02]  /*6800*/  LDG.E R87, desc[UR36][R40.64] ;  /* 0x0000002428577981 */ /* 0x000364000c1e1900 */
.L_x_5986:
        /* <DEDUP_REMOVED lines=84> */
[----:B------:R-:W-:Y:S01]  /*6d50*/  @P1 FSEL R164, R130, R41, !P0 ;  /* 0x0000002982a41208 */ /* 0x000fe20004000000 */
[----:B-----5:R-:W-:Y:S01]  /*6d60*/  @P1 IMAD.MOV.U32 R41, RZ, RZ, R87 ;  /* 0x000000ffff291224 */ /* 0x020fe200078e0057 */
[----:B------:R-:W-:Y:S01]  /*6d70*/  @P1 FSEL R163, R129, R40, !P0 ;  /* 0x0000002881a31208 */ /* 0x000fe20004000000 */
[----:B------:R-:W-:Y:S01]  /*6d80*/  @P1 IMAD.MOV.U32 R40, RZ, RZ, R86 ;  /* 0x000000ffff281224 */ /* 0x000fe200078e0056 */
[----:B------:R-:W-:Y:S06]  /*6d90*/  @P1 BRA `(.L_x_5989) ;  /* 0x0000000000181947 */ /* 0x000fec0003800000 */
[----:B------:R-:W-:Y:S01]  /*6da0*/  ISETP.NE.AND P0, PT, R94, RZ, PT ;  /* 0x000000ff5e00720c */ /* 0x000fe20003f05270 */
[C---:B------:R-:W-:Y:S01]  /*6db0*/  FMUL.FTZ R40, R43.reuse, R86 ;  /* 0x000000562b287220 */ /* 0x040fe20000410000 */
[----:B------:R-:W-:-:S11]  /*6dc0*/  FFMA.FTZ R41, R43, R87, R88 ;  /* 0x000000572b297223 */ /* 0x000fd60000010058 */
[----:B------:R0:W-:Y:S01]  /*6dd0*/  @!P0 STS.64 [UR54+0x1098], R86 ;  /* 0x00109856ff008988 */ /* 0x0001e20008000a36 */
[----:B------:R-:W-:Y:S01]  /*6de0*/  @!P0 MOV R163, R86 ;  /* 0x0000005600a38202 */ /* 0x000fe20000000f00 */
[----:B------:R-:W-:-:S07]  /*6df0*/  @!P0 IMAD.MOV.U32 R164, RZ, RZ, R87 ;  /* 0x000000ffffa48224 */ /* 0x000fce00078e0057 */
.L_x_5989:
[----:B------:R-:W-:Y:S05]  /*6e00*/  BSYNC.RECONVERGENT B0 ;  /* 0x0000000000007941 */ /* 0x000fea0003800200 */
.L_x_5988:
        /* <DEDUP_REMOVED lines=32> */
[----:B------:R-:W-:-:S05]  /*7010*/  MOV R87, UR5 ;  /* 0x0000000500577c02 */ /* 0x000fca0008000f00 */
[----:B------:R-:W2:Y:S02]  /*7020*/  LDG.E R86, desc[UR36][R86.64] ;  /* 0x0000002456567981 */ /* 0x000ea4000c1e1900 */
[----:B--2---:R-:W-:-:S13]  /*7030*/  R2UR UR4, R86 ;  /* 0x00000000560472ca */ /* 0x004fda00000e0000 */
[----:B------:R-:W-:-:S06]  /*7040*/  UIMAD.WIDE UR4, UR4, 0x4, UR20 ;  /* 0x00000004040478a5 */ /* 0x000fcc000f8e0214 */
[----:B------:R-:W-:Y:S02]  /*7050*/  IMAD.U32 R42, RZ, RZ, UR4 ;  /* 0x00000004ff2a7e24 */ /* 0x000fe4000f8e00ff */
[----:B------:R-:W-:-:S05]  /*7060*/  IMAD.U32 R43, RZ, RZ, UR5 ;  /* 0x00000005ff2b7e24 */ /* 0x000fca000f8e00ff */
[----:B------:R1:W5:Y:S01]  /*7070*/  LDG.E R40, desc[UR36][R42.64] ;  /* 0x000000242a287981 */ /* 0x000362000c1e1900 */
[----:B------:R-:W-:Y:S05]  /*7080*/  BRA `(.L_x_5994) ;  /* 0x0000000000847947 */ /* 0x000fea0003800000 */
.L_x_5993:
        /* <DEDUP_REMOVED lines=33> */
.L_x_5994:
        /* <DEDUP_REMOVED lines=10> */
.L_x_5992:
        /* <DEDUP_REMOVED lines=9> */
.L_x_5991:
[----:B------:R-:W-:Y:S05]  /*73d0*/  BSYNC.RECONVERGENT B0 ;  /* 0x0000000000007941 */ /* 0x000fea0003800200 */
.L_x_5990:
        /* <DEDUP_REMOVED lines=32> */
.L_x_5985:
[----:B------:R-:W-:Y:S01]  /*75e0*/  BAR.SYNC.DEFER_BLOCKING 0x0 ;  /* 0x0000000000007b1d */ /* 0x000fe20000010000 */
[----:B------:R-:W-:Y:S01]  /*75f0*/  F2FP.BF16.F32.PACK_AB R32, R32, R33 ;  /* 0x000000212020723e */ /* 0x000fe200000010ff */
[----:B------:R-:W-:Y:S01]  /*7600*/  UIADD3 UR9, UPT, UPT, UR9, 0x1, URZ ;  /* 0x0000000109097890 */ /* 0x000fe2000fffe0ff */
[----:B------:R-:W-:Y:S01]  /*7610*/  F2FP.BF16.F32.PACK_AB R30, R30, R31 ;  /* 0x0000001f1e1e723e */ /* 0x000fe200000010ff */
[----:B------:R-:W-:Y:S01]  /*7620*/  UIADD3 UR11, UPT, UPT, UR48, UR11, URZ ;  /* 0x0000000b300b7290 */ /* 0x000fe2000fffe0ff */
[----:B------:R-:W-:Y:S01]  /*7630*/  PRMT R34, R32, 0x7632, R34 ;  /* 0x0000763220227816 */ /* 0x000fe20000000022 */
[----:B------:R-:W1:Y:S01]  /*7640*/  LDCU.128 UR12, c[0x0][0x430] ;  /* 0x00008600ff0c77ac */ /* 0x000e620008000c00 */
[----:B------:R-:W-:Y:S02]  /*7650*/  F2FP.BF16.F32.PACK_AB R28, R28, R29 ;  /* 0x0000001d1c1c723e */ /* 0x000fe400000010ff */
[----:B------:R-:W-:Y:S01]  /*7660*/  PRMT R33, R30, 0x7632, R33 ;  /* 0x000076321e217816 */ /* 0x000fe20000000021 */
[----:B------:R-:W-:Y:S01]  /*7670*/  UMOV UR4, UR10 ;  /* 0x0000000a00047c82 */ /* 0x000fe20008000000 */
[----:B------:R-:W-:Y:S01]  /*7680*/  F2FP.BF16.F32.PACK_AB R26, R26, R27 ;  /* 0x0000001b1a1a723e */ /* 0x000fe200000010ff */
[----:B------:R-:W-:Y:S01]  /*7690*/  UMOV UR5, URZ ;  /* 0x000000ff00057c82 */ /* 0x000fe20008000000 */
[----:B------:R-:W-:Y:S01]  /*76a0*/  PRMT R2, R28, 0x7632, R2 ;  /* 0x000076321c027816 */ /* 0x000fe20000000002 */
[----:B------:R-:W2:Y:S01]  /*76b0*/  LDCU.64 UR16, c[0x0][0x4a8] ;  /* 0x00009500ff1077ac */ /* 0x000ea20008000a00 */
[----:B------:R-:W-:-:S02]  /*76c0*/  F2FP.BF16.F32.PACK_AB R24, R24, R25 ;  /* 0x000000191818723e */ /* 0x000fc400000010ff */
[----:B------:R-:W-:Y:S01]  /*76d0*/  PRMT R31, R26, 0x7632, R31 ;  /* 0x000076321a1f7816 */ /* 0x000fe2000000001f */
[----:B------:R-:W-:Y:S01]  /*76e0*/  UISETP.NE.AND UP0, UPT, UR9, UR34, UPT ;  /* 0x000000220900728c */ /* 0x000fe2000bf05270 */
[----:B------:R-:W-:Y:S01]  /*76f0*/  F2FP.BF16.F32.PACK_AB R22, R22, R23 ;  /* 0x000000171616723e */ /* 0x000fe200000010ff */
[----:B------:R-:W-:Y:S01]  /*7700*/  UIMAD.WIDE.U32 UR30, UR48, 0x2, UR30 ;  /* 0x00000002301e78a5 */ /* 0x000fe2000f8e001e */
[----:B------:R-:W-:Y:S01]  /*7710*/  F2FP.BF16.F32.PACK_AB R20, R20, R21 ;  /* 0x000000151414723e */ /* 0x000fe200000010ff */
[----:B------:R-:W-:Y:S01]  /*7720*/  UIADD3 UR10, UPT, UPT, UR48, UR10, URZ ;  /* 0x0000000a300a7290 */ /* 0x000fe2000fffe0ff */
[----:B------:R-:W-:Y:S01]  /*7730*/  ISETP.NE.AND P0, PT, R112, RZ, PT ;  /* 0x000000ff7000720c */ /* 0x000fe20003f05270 */
[----:B------:R-:W-:Y:S01]  /*7740*/  STS.U16 [R69], R32 ;  /* 0x0000002045007388 */ /* 0x000fe20000000400 */
[----:B------:R-:W-:Y:S01]  /*7750*/  PRMT R29, R22, 0x7632, R29 ;  /* 0x00007632161d7816 */ /* 0x000fe2000000001d */
[----:B-1----:R-:W-:Y:S01]  /*7760*/  UIMAD.WIDE.U32 UR4, UR22, UR12, UR4 ;  /* 0x0000000c160472a5 */ /* 0x002fe2000f8e0004 */
[----:B------:R-:W-:Y:S01]  /*7770*/  F2FP.BF16.F32.PACK_AB R18, R18, R19 ;  /* 0x000000131212723e */ /* 0x000fe200000010ff */
        /* <DEDUP_REMOVED lines=20> */
[----:B-1----:R-:W-:-:S03]  /*78c0*/  MOV R2, UR48 ;  /* 0x0000003000027c02 */ /* 0x002fc60008000f00 */
        /* <DEDUP_REMOVED lines=27> */
[----:B------:R-:W-:-:S05]  /*7a80*/  IADD3 R3, P0, PT, R111, UR4, RZ ;  /* 0x000000046f037c10 */ /* 0x000fca000ff1e0ff */
[----:B------:R-:W-:Y:S01]  /*7a90*/  IMAD.X R6, RZ, RZ, UR15, P0 ;  /* 0x0000000fff067e24 */ /* 0x000fe200080e06ff */
[C---:B--2---:R-:W-:Y:S01]  /*7aa0*/  LEA R2, P0, R3.reuse, UR16, 0x1 ;  /* 0x0000001003027c11 */ /* 0x044fe2000f8008ff */
[----:B------:R-:W-:Y:S02]  /*7ab0*/  UMOV UR4, UR28 ;  /* 0x0000001c00047c82 */ /* 0x000fe40008000000 */
[----:B------:R-:W-:Y:S01]  /*7ac0*/  UIMAD.WIDE.U32 UR4, UR48, 0x2, UR4 ;  /* 0x00000002300478a5 */ /* 0x000fe2000f8e0004 */
[----:B------:R-:W-:-:S06]  /*7ad0*/  LEA.HI.X R3, R3, UR17, R6, 0x1, P0 ;  /* 0x0000001103037c11 */ /* 0x000fcc00080f0c06 */
        /* <DEDUP_REMOVED lines=37> */
.L_x_5997:
        /* <DEDUP_REMOVED lines=13> */
.L_x_8084:


//--------------------- .text._Z25selective_scan_fwd_kernelI32Selective_Scan_fwd_kernel_traitsILi64ELi16ELi1ELb0ELb1ELb1ELb0ELb1EN3c108BFloat16EffEEv13SSMParamsBase --------------------------
	.section	.text._Z25selective_scan_fwd_kernelI32Selective_Scan_fwd_kernel_traitsILi64ELi16ELi1ELb0ELb1ELb1ELb0ELb1EN3c108BFloat16EffEEv13SSMParamsBase,"ax",@progbits
	.align	128
        .global         _Z25selective_scan_fwd_kernelI32Selective_Scan_fwd_kernel_traitsILi64ELi16ELi1ELb0ELb1ELb1ELb0ELb1EN3c108BFloat16EffEEv13SSMParamsBase
        .type           _Z25selective_scan_fwd_kernelI32Selective_Scan_fwd_kernel_traitsILi64ELi16ELi1ELb0ELb1ELb1ELb0ELb1EN3c108BFloat16EffEEv13SSMParamsBase,@function
        .size           _Z25selective_scan_fwd_kernelI32Selective_Scan_fwd_kernel_traitsILi64ELi16ELi1ELb0ELb1ELb1ELb0ELb1EN3c108BFloat16EffEEv13SSMParamsBase,(.L_x_8085 - _Z25selective_scan_fwd_kernelI32Selective_Scan_fwd_kernel_traitsILi64ELi16ELi1ELb0ELb1ELb1ELb0ELb1EN3c108BFloat16EffEEv13SSMParamsBase)
        .other          _Z25selective_scan_fwd_kernelI32Selective_Scan_fwd_kernel_traitsILi64ELi16ELi1ELb0ELb1ELb1ELb0ELb1EN3c108BFloat16EffEEv13SSMParamsBase,@"STO_CUDA_ENTRY STV_DEFAULT"
_Z25selective_scan_fwd_kernelI32Selective_Scan_fwd_kernel_traitsILi64ELi16ELi1ELb0ELb1ELb1ELb0ELb1EN3c108BFloat16EffEEv13SSMParamsBase:
.text._Z25selective_scan_fwd_kernelI32Selective_Scan_fwd_kernel_traitsILi64ELi16ELi1ELb0ELb1ELb1ELb0ELb1EN3c108BFloat16EffEEv13SSMParamsBase:
        /* <DEDUP_REMOVED lines=57> */
.L_x_5998:
        /* <DEDUP_REMOVED lines=99> */
.L_x_5999:
        /* <DEDUP_REMOVED lines=10> */
.L_x_6000:
        /* <DEDUP_REMOVED lines=80> */
[----:B------:R-:W-:Y:S02]  /*0f60*/  MOV R2, UR10 ;  /* 0x0000000a00027c02 */ /* 0x000fe40008000f00 */
        /* <DEDUP_REMOVED lines=19> */
.L_x_6001:
        /* <DEDUP_REMOVED lines=33> */
.L_x_6002:
        /* <DEDUP_REMOVED lines=24> */
.L_x_6046:
        /* <DEDUP_REMOVED lines=25> */
[----:B------:R-:W-:Y:S02]  /*15c0*/  LOP3.LUT R0, R0, 0xfffffdff, RZ, 0xc0, !PT ;  /* 0xfffffdff00007812 */ /* 0x000fe400078ec0ff */
[----:B------:R-:W-:Y:S02]  /*15d0*/  LOP3.LUT R23, R2, 0x3e00, RZ, 0xc0, !PT ;  /* 0x00003e0002177812 */ /* 0x000fe400078ec0ff */
[----:B------:R-:W-:Y:S02]  /*15e0*/  IADD3 R4, P1, PT, R96, UR24, RZ ;  /* 0x0000001860047c10 */ /* 0x000fe4000ff3e0ff */
[----:B------:R-:W-:Y:S02]  /*15f0*/  LOP3.LUT R111, R23, 0x1f, R112, 0xf8, !PT ;  /* 0x0000001f176f7812 */ /* 0x000fe400078ef870 */
[----:B------:R-:W-:Y:S01]  /*1600*/  PRMT R6, RZ, 0x7610, R6 ;  /* 0x00007610ff067816 */ /* 0x000fe20000000006 */
[----:B------:R-:W-:Y:S01]  /*1610*/  IMAD.X R5, RZ, RZ, UR25, P1 ;  /* 0x00000019ff057e24 */ /* 0x000fe200088e06ff */
[----:B------:R-:W-:-:S02]  /*1620*/  SHF.L.U32 R96, R111, 0x1, RZ ;  /* 0x000000016f607819 */ /* 0x000fc400000006ff */
[----:B------:R-:W-:Y:S02]  /*1630*/  @P0 LOP3.LUT R0, R0, 0x200, RZ, 0xfc, !PT ;  /* 0x0000020000000812 */ /* 0x000fe400078efcff */
[----:B------:R-:W-:Y:S02]  /*1640*/  IADD3 R2, P0, PT, R96, UR26, RZ ;  /* 0x0000001a60027c10 */ /* 0x000fe4000ff1e0ff */
[----:B------:R-:W-:Y:S02]  /*1650*/  PRMT R13, RZ, 0x7610, R13 ;  /* 0x00007610ff0d7816 */ /* 0x000fe4000000000d */
[----:B------:R-:W-:Y:S01]  /*1660*/  ISETP.GE.AND P6, PT, R109, UR46, PT ;  /* 0x0000002e6d007c0c */ /* 0x000fe2000bfc6270 */
[----:B------:R-:W-:Y:S01]  /*1670*/  IMAD.X R3, RZ, RZ, UR27, P0 ;  /* 0x0000001bff037e24 */ /* 0x000fe200080e06ff */
        /* <DEDUP_REMOVED lines=38> */
[----:B------:R-:W-:-:S03]  /*18e0*/  PRMT R19, RZ, 0x7610, R19 ;  /* 0x00007610ff137816 */ /* 0x000fc60000000013 */
        /* <DEDUP_REMOVED lines=20> */
[-C--:B------:R-:W-:Y:S02]  /*1a30*/  LEA.HI.SX32 R24, R24, R23.reuse, 0x1b ;  /* 0x0000001718187211 */ /* 0x080fe400078fdaff */
[----:B------:R-:W-:Y:S02]  /*1a40*/  IADD3 R4, PT, PT, R23, 0xa0, RZ ;  /* 0x000000a017047810 */ /* 0x000fe40007ffe0ff */
[----:B------:R-:W-:-:S02]  /*1a50*/  LEA.HI.SX32 R26, R26, R23, 0x1b ;  /* 0x000000171a1a7211 */ /* 0x000fc400078fdaff */
[----:B------:R-:W-:Y:S02]  /*1a60*/  LEA R93, R93, UR39, 0x1 ;  /* 0x000000275d5d7c11 */ /* 0x000fe4000f8e08ff */
[-C--:B------:R-:W-:Y:S02]  /*1a70*/  LEA.HI.SX32 R28, R28, R23.reuse, 0x1b ;  /* 0x000000171c1c7211 */ /* 0x080fe400078fdaff */
[----:B------:R-:W-:Y:S01]  /*1a80*/  LEA R92, R22, UR39, 0x1 ;  /* 0x00000027165c7c11 */ /* 0x000fe2000f8e08ff */
[C---:B------:R-:W-:Y:S01]  /*1a90*/  VIADD R22, R23.reuse, 0xc0 ;  /* 0x000000c017167836 */ /* 0x040fe20000000000 */
        /* <DEDUP_REMOVED lines=8> */
[----:B------:R-:W-:Y:S02]  /*1b20*/  IADD3 R28, PT, PT, R23, 0x120, RZ ;  /* 0x00000120171c7810 */ /* 0x000fe40007ffe0ff */
[-C--:B------:R-:W-:Y:S02]  /*1b30*/  LEA.HI.SX32 R22, R22, R23.reuse, 0x1b ;  /* 0x0000001716167211 */ /* 0x080fe400078fdaff */
[-C--:B------:R-:W-:Y:S02]  /*1b40*/  LEA.HI.SX32 R24, R24, R23.reuse, 0x1b ;  /* 0x0000001718187211 */ /* 0x080fe400078fdaff */
[-C--:B------:R-:W-:Y:S02]  /*1b50*/  LEA.HI.SX32 R26, R26, R23.reuse, 0x1b ;  /* 0x000000171a1a7211 */ /* 0x080fe400078fdaff */
[----:B------:R-:W-:-:S02]  /*1b60*/  LEA.HI.SX32 R28, R28, R23, 0x1b ;  /* 0x000000171c1c7211 */ /* 0x000fc400078fdaff */
[----:B------:R-:W-:Y:S01]  /*1b70*/  LEA R79, R22, UR39, 0x1 ;  /* 0x00000027164f7c11 */ /* 0x000fe2000f8e08ff */
[C---:B------:R-:W-:Y:S01]  /*1b80*/  VIADD R22, R23.reuse, 0x1c0 ;  /* 0x000001c017167836 */ /* 0x040fe20000000000 */
[----:B------:R-:W-:Y:S01]  /*1b90*/  LEA R78, R24, UR39, 0x1 ;  /* 0x00000027184e7c11 */ /* 0x000fe2000f8e08ff */
[----:B------:R-:W-:Y:S01]  /*1ba0*/  VIADD R24, R23, 0x1e0 ;  /* 0x000001e017187836 */ /* 0x000fe20000000000 */
[----:B------:R-:W-:Y:S02]  /*1bb0*/  LEA.HI.SX32 R4, R4, R23, 0x1b ;  /* 0x0000001704047211 */ /* 0x000fe400078fdaff */
[----:B------:R-:W-:Y:S02]  /*1bc0*/  LEA R77, R26, UR39, 0x1 ;  /* 0x000000271a4d7c11 */ /* 0x000fe4000f8e08ff */
[----:B------:R-:W-:Y:S02]  /*1bd0*/  LEA R76, R28, UR39, 0x1 ;  /* 0x000000271c4c7c11 */ /* 0x000fe4000f8e08ff */
        /* <DEDUP_REMOVED lines=36> */
[C---:B------:R-:W-:Y:S01]  /*1e20*/  VIADD R10, R23.reuse, 0x4 ;  /* 0x00000004170a7836 */ /* 0x040fe20000000000 */
[----:B------:R-:W-:Y:S01]  /*1e30*/  STS.U16 [R74+0x2c0], R17 ;  /* 0x0002c0114a007388 */ /* 0x000fe20000000400 */
[C---:B-1----:R-:W-:Y:S01]  /*1e40*/  VIADD R12, R23.reuse, 0x5 ;  /* 0x00000005170c7836 */ /* 0x042fe20000000000 */
[C---:B--2---:R-:W-:Y:S01]  /*1e50*/  IADD3 R14, PT, PT, R23.reuse, 0x6, RZ ;  /* 0x00000006170e7810 */ /* 0x044fe20007ffe0ff */
[C---:B------:R-:W-:Y:S01]  /*1e60*/  VIADD R26, R23.reuse, 0x7 ;  /* 0x00000007171a7836 */ /* 0x040fe20000000000 */
[----:B------:R1:W-:Y:S01]  /*1e70*/  STS.U16 [R73+0x300], R18 ;  /* 0x0003001249007388 */ /* 0x0003e20000000400 */
[C---:B------:R-:W-:Y:S01]  /*1e80*/  VIADD R28, R23.reuse, 0x9 ;  /* 0x00000009171c7836 */ /* 0x040fe20000000000 */
[C---:B------:R-:W-:Y:S01]  /*1e90*/  IADD3 R36, PT, PT, R23.reuse, 0xe, RZ ;  /* 0x0000000e17247810 */ /* 0x040fe20007ffe0ff */
[----:B---3--:R-:W-:-:S02]  /*1ea0*/  VIADD R16, R23, 0x8 ;  /* 0x0000000817107836 */ /* 0x008fc40000000000 */
        /* <DEDUP_REMOVED lines=20> */
[----:B------:R-:W-:Y:S01]  /*1ff0*/  LEA.HI.SX32 R69, R23, R23, 0x1b ;  /* 0x0000001717457211 */ /* 0x000fe200078fdaff */
[----:B------:R-:W-:Y:S01]  /*2000*/  STS.U16 [R72+0x340], R19 ;  /* 0x0003401348007388 */ /* 0x000fe20000000400 */
        /* <DEDUP_REMOVED lines=156> */
.L_x_6004:
[----:B------:R-:W-:Y:S05]  /*29d0*/  BSYNC.RECONVERGENT B0 ;  /* 0x0000000000007941 */ /* 0x000fea0003800200 */
.L_x_6003:
        /* <DEDUP_REMOVED lines=37> */
.L_x_6006:
[----:B------:R-:W-:Y:S05]  /*2c30*/  BSYNC.RECONVERGENT B0 ;  /* 0x0000000000007941 */ /* 0x000fea0003800200 */
.L_x_6005:
        /* <DEDUP_REMOVED lines=35> */
.L_x_6008:
[----:B------:R-:W-:Y:S05]  /*2e70*/  BSYNC.RECONVERGENT B0 ;  /* 0x0000000000007941 */ /* 0x000fea0003800200 */
.L_x_6007:
        /* <DEDUP_REMOVED lines=37> */
.L_x_6010:
[----:B------:R-:W-:Y:S05]  /*30d0*/  BSYNC.RECONVERGENT B0 ;  /* 0x0000000000007941 */ /* 0x000fea0003800200 */
.L_x_6009:
        /* <DEDUP_REMOVED lines=35> */
.L_x_6012:
[----:B------:R-:W-:Y:S05]  /*3310*/  BSYNC.RECONVERGENT B0 ;  /* 0x0000000000007941 */ /* 0x000fea0003800200 */
.L_x_6011:
        /* <DEDUP_REMOVED lines=37> */
.L_x_6014:
[----:B------:R-:W-:Y:S05]  /*3570*/  BSYNC.RECONVERGENT B0 ;  /* 0x0000000000007941 */ /* 0x000fea0003800200 */
.L_x_6013:
        /* <DEDUP_REMOVED lines=35> */
.L_x_6016:
[----:B------:R-:W-:Y:S05]  /*37b0*/  BSYNC.RECONVERGENT B0 ;  /* 0x0000000000007941 */ /* 0x000fea0003800200 */
.L_x_6015:
        /* <DEDUP_REMOVED lines=37> */
.L_x_6018:
[----:B------:R-:W-:Y:S05]  /*3a10*/  BSYNC.RECONVERGENT B0 ;  /* 0x0000000000007941 */ /* 0x000fea0003800200 */
.L_x_6017:
        /* <DEDUP_REMOVED lines=35> */
.L_x_6020:
[----:B------:R-:W-:Y:S05]  /*3c50*/  BSYNC.RECONVERGENT B0 ;  /* 0x0000000000007941 */ /* 0x000fea0003800200 */
.L_x_6019:
[----:B------:R-:W-:Y:S01]  /*3c60*/  ISETP.EQ.OR P5, PT, RZ, UR4, P2 ;  /* 0x00000004ff007c0c */ /* 0x000fe200097a2670 */
[----:B------:R-:W-:Y:S01]  /*3c70*/  IMAD.U32 R35, R3, 0x10000, RZ ;  /* 0x0001000003237824 */ /* 0x000fe200078e00ff */
[----:B------:R-:W-:Y:S01]  /*3c80*/  BSSY.RECONVERGENT B0, `(.L_x_6021) ;  /* 0x0000025000007945 */ /* 0x000fe20003800200 */
[----:B------:R-:W-:Y:S01]  /*3c90*/  FSETP.GTU.FTZ.AND P3, PT, R36, 20, PT ;  /* 0x41a000002400780b */ /* 0x000fe20003f7c000 */
[----:B------:R-:W-:Y:S01]  /*3ca0*/  IMAD.U32 R40, R19, 0x10000, RZ ;  /* 0x0001000013287824 */ /* 0x000fe200078e00ff */
[----:B------:R-:W-:Y:S01]  /*3cb0*/  ISETP.EQ.OR P2, PT, RZ, UR4, P1 ;  /* 0x00000004ff007c0c */ /* 0x000fe20008f42670 */
[----:B------:R-:W-:Y:S02]  /*3cc0*/  IMAD.U32 R3, R18, 0x10000, RZ ;  /* 0x0001000012037824 */ /* 0x000fe400078e00ff */
[----:B------:R-:W-:-:S05]  /*3cd0*/  FADD.FTZ R35, R35, UR6 ;  /* 0x0000000623237e21 */ /* 0x000fca0008010000 */
        /* <DEDUP_REMOVED lines=31> */
.L_x_6022:
[----:B------:R-:W-:Y:S05]  /*3ed0*/  BSYNC.RECONVERGENT B0 ;  /* 0x0000000000007941 */ /* 0x000fea0003800200 */
.L_x_6021:
        /* <DEDUP_REMOVED lines=39> */
.L_x_6024:
[----:B------:R-:W-:Y:S05]  /*4150*/  BSYNC.RECONVERGENT B0 ;  /* 0x0000000000007941 */ /* 0x000fea0003800200 */
.L_x_6023:
        /* <DEDUP_REMOVED lines=10> */
[----:B------:R-:W-:-:S02]  /*4200*/  ISETP.EQ.OR P2, PT, RZ, UR4, P2 ;  /* 0x00000004ff007c0c */ /* 0x000fc40009742670 */
[----:B------:R-:W-:Y:S02]  /*4210*/  SHF.L.U32 R83, R12, 0x10, RZ ;  /* 0x000000100c537819 */ /* 0x000fe400000006ff */
[----:B------:R-:W-:Y:S01]  /*4220*/  SHF.L.U32 R87, R8, 0x10, RZ ;  /* 0x0000001008577819 */ /* 0x000fe200000006ff */
[----:B------:R-:W-:Y:S08]  /*4230*/  @P0 BRA `(.L_x_6026) ;  /* 0x0000000000780947 */ /* 0x000ff00003800000 */
        /* <DEDUP_REMOVED lines=30> */
.L_x_6026:
[----:B------:R-:W-:Y:S05]  /*4420*/  BSYNC.RECONVERGENT B0 ;  /* 0x0000000000007941 */ /* 0x000fea0003800200 */
.L_x_6025:
        /* <DEDUP_REMOVED lines=32> */
.L_x_6028:
[----:B------:R-:W-:Y:S05]  /*4630*/  BSYNC.RECONVERGENT B0 ;  /* 0x0000000000007941 */ /* 0x000fea0003800200 */
.L_x_6027:
        /* <DEDUP_REMOVED lines=32> */
.L_x_6030:
[----:B------:R-:W-:Y:S05]  /*4840*/  BSYNC.RECONVERGENT B0 ;  /* 0x0000000000007941 */ /* 0x000fea0003800200 */
.L_x_6029:
        /* <DEDUP_REMOVED lines=32> */
.L_x_6032:
[----:B------:R-:W-:Y:S05]  /*4a50*/  BSYNC.RECONVERGENT B0 ;  /* 0x0000000000007941 */ /* 0x000fea0003800200 */
.L_x_6031:
        /* <DEDUP_REMOVED lines=32> */
.L_x_6034:
[----:B------:R-:W-:Y:S05]  /*4c60*/  BSYNC.RECONVERGENT B0 ;  /* 0x0000000000007941 */ /* 0x000fea0003800200 */
.L_x_6033:
        /* <DEDUP_REMOVED lines=67> */
.L_x_6045:
        /* <DEDUP_REMOVED lines=65> */
[----:B------:R-:W-:Y:S01]  /*54b0*/  ISETP.NE.AND P2, PT, R126, RZ, PT ;  /* 0x000000ff7e00720c */ /* 0x000fe20003f45270 */
[----:B--2---:R-:W-:-:S06]  /*54c0*/  IMAD.MOV.U32 R84, RZ, RZ, RZ ;  /* 0x000000ffff547224 */ /* 0x004fcc00078e00ff */
        /* <DEDUP_REMOVED lines=11> */
[----:B------:R-:W-:Y:S02]  /*5580*/  @!P0 PRMT R84, R84, 0x5410, R119 ;  /* 0x0000541054548816 */ /* 0x000fe40000000077 */
[----:B0-----:R-:W-:Y:S02]  /*5590*/  MOV R86, RZ ;  /* 0x000000ff00567202 */ /* 0x001fe40000000f00 */
[----:B------:R-:W-:Y:S01]  /*55a0*/  @!P5 PRMT R86, R118, 0x5410, RZ ;  /* 0x000054107656d816 */ /* 0x000fe200000000ff */
[----:B------:R-:W-:Y:S01]  /*55b0*/  STS.U16 [R81+0x100], R88 ;  /* 0x0001005851007388 */ /* 0x000fe20000000400 */
[----:B------:R-:W-:-:S02]  /*55c0*/  IMAD.MOV.U32 R118, RZ, RZ, RZ ;  /* 0x000000ffff767224 */ /* 0x000fc400078e00ff */
        /* <DEDUP_REMOVED lines=21> */
[----:B0-----:R-:W-:-:S03]  /*5720*/  MOV R84, R124 ;  /* 0x0000007c00547202 */ /* 0x001fc60000000f00 */
[----:B------:R-:W-:Y:S01]  /*5730*/  STS.U16 [R70+0x3c0], R87 ;  /* 0x0003c05746007388 */ /* 0x000fe20000000400 */
[----:B------:R-:W-:-:S03]  /*5740*/  NOP ;  /* 0x0000000000007918 */ /* 0x000fc60000000000 */
[----:B------:R-:W3:Y:S01]  /*5750*/  @!P5 LDG.E.U16 R41, desc[UR34][R84.64+-0x200] ;  /* 0xfffe00225429d981 */ /* 0x000ee2000c1e1500 */
[----:B------:R-:W-:Y:S02]  /*5760*/  P2R R115, PR, RZ, 0x1 ;  /* 0x00000001ff737803 */ /* 0x000fe40000000000 */
[----:B------:R-:W-:Y:S01]  /*5770*/  ISETP.GE.AND P0, PT, R109, UR46, PT ;  /* 0x0000002e6d007c0c */ /* 0x000fe2000bf06270 */
[----:B------:R-:W-:Y:S02]  /*5780*/  IMAD.MOV.U32 R88, RZ, RZ, RZ ;  /* 0x000000ffff587224 */ /* 0x000fe400078e00ff */
[----:B------:R-:W-:Y:S02]  /*5790*/  HFMA2 R114, -RZ, RZ, 0, 0 ;  /* 0x00000000ff727431 */ /* 0x000fe400000001ff */
[----:B------:R-:W-:Y:S01]  /*57a0*/  IMAD.MOV.U32 R116, RZ, RZ, RZ ;  /* 0x000000ffff747224 */ /* 0x000fe200078e00ff */
[----:B------:R-:W-:Y:S01]  /*57b0*/  P2R R89, PR, RZ, 0x2 ;  /* 0x00000002ff597803 */ /* 0x000fe20000000000 */
[----:B--2---:R-:W-:Y:S01]  /*57c0*/  IMAD.MOV.U32 R118, RZ, RZ, RZ ;  /* 0x000000ffff767224 */ /* 0x004fe200078e00ff */
[----:B------:R-:W-:Y:S01]  /*57d0*/  MOV R120, RZ ;  /* 0x000000ff00787202 */ /* 0x000fe20000000f00 */
[----:B------:R-:W2:Y:S04]  /*57e0*/  @!P4 LDG.E.U16 R117, desc[UR34][R84.64+0x180] ;  /* 0x000180225475c981 */ /* 0x000ea8000c1e1500 */
[----:B------:R-:W4:Y:S04]  /*57f0*/  @!P6 LDG.E.U16 R119, desc[UR34][R84.64+0x1c0] ;  /* 0x0001c0225477e981 */ /* 0x000f28000c1e1500 */
[----:B------:R-:W-:Y:S01]  /*5800*/  LDS.U16 R43, [R68+0x2] ;  /* 0x00000200442b7984 */ /* 0x000fe20000000400 */
[----:B------:R-:W-:-:S02]  /*5810*/  IMAD.MOV.U32 R122, RZ, RZ, RZ ;  /* 0x000000ffff7a7224 */ /* 0x000fc400078e00ff */
[----:B------:R-:W-:Y:S01]  /*5820*/  HFMA2 R124, -RZ, RZ, 0, 0 ;  /* 0x00000000ff7c7431 */ /* 0x000fe200000001ff */
        /* <DEDUP_REMOVED lines=33> */
[----:B--2---:R-:W-:Y:S01]  /*5a40*/  @!P5 PRMT R122, R86, 0x5410, RZ ;  /* 0x00005410567ad816 */ /* 0x004fe200000000ff */
[----:B------:R-:W-:Y:S01]  /*5a50*/  VIADD R86, R42, 0xf ;  /* 0x0000000f2a567836 */ /* 0x000fe20000000000 */
[----:B-----5:R-:W-:-:S02]  /*5a60*/  @!P2 PRMT R124, R113, 0x5410, RZ ;  /* 0x00005410717ca816 */ /* 0x020fc400000000ff */
[----:B----4-:R-:W-:Y:S02]  /*5a70*/  @!P1 PRMT R122, R122, 0x5410, R89 ;  /* 0x000054107a7a9816 */ /* 0x010fe40000000059 */
[C---:B------:R-:W-:Y:S01]  /*5a80*/  IADD3 R89, PT, PT, R42.reuse, 0xc, RZ ;  /* 0x0000000c2a597810 */ /* 0x040fe20007ffe0ff */
[----:B------:R-:W-:-:S05]  /*5a90*/  VIADD R121, R42, 0xe ;  /* 0x0000000e2a797836 */ /* 0x000fca0000000000 */
[----:B------:R-:W-:Y:S01]  /*5aa0*/  ISETP.GE.U32.AND P1, PT, R121, UR46, PT ;  /* 0x0000002e79007c0c */ /* 0x000fe2000bf26070 */
[----:B------:R-:W-:Y:S02]  /*5ab0*/  VIADD R113, R42, 0x9 ;  /* 0x000000092a717836 */ /* 0x000fe40000000000 */
        /* <DEDUP_REMOVED lines=8> */
[----:B---3--:R-:W-:Y:S02]  /*5b40*/  @!P0 PRMT R120, R120, 0x5410, R41 ;  /* 0x0000541078788816 */ /* 0x008fe40000000029 */
[----:B------:R-:W0:Y:S01]  /*5b50*/  LDS.U16 R41, [R69] ;  /* 0x0000000045297984 */ /* 0x000e220000000400 */
[----:B------:R-:W-:Y:S01]  /*5b60*/  ISETP.GE.U32.AND P0, PT, R86, UR46, PT ;  /* 0x0000002e56007c0c */ /* 0x000fe2000bf06070 */
[----:B------:R-:W-:-:S05]  /*5b70*/  VIADD R86, R42, 0xd ;  /* 0x0000000d2a567836 */ /* 0x000fca0000000000 */
        /* <DEDUP_REMOVED lines=11> */
[----:B------:R-:W-:Y:S01]  /*5c30*/  VIADD R115, R42, 0x1 ;  /* 0x000000012a737836 */ /* 0x000fe20000000000 */
[----:B0-----:R-:W-:Y:S01]  /*5c40*/  SHF.L.U32 R128, R41, 0x10, RZ ;  /* 0x0000001029807819 */ /* 0x001fe200000006ff */
[----:B------:R-:W-:Y:S02]  /*5c50*/  IMAD.U32 R41, R43, 0x10000, RZ ;  /* 0x000100002b297824 */ /* 0x000fe400078e00ff */
[----:B------:R-:W0:Y:S01]  /*5c60*/  LDS.U16 R43, [R63+0xc] ;  /* 0x00000c003f2b7984 */ /* 0x000e220000000400 */
[----:B----4-:R-:W-:Y:S01]  /*5c70*/  FSEL R132, R121, 1, !P5 ;  /* 0x3f80000079847808 */ /* 0x010fe20006800000 */
[----:B------:R-:W-:Y:S01]  /*5c80*/  FMUL.FTZ R128, R17, R128 ;  /* 0x0000008011807220 */ /* 0x000fe20000410000 */
[----:B------:R-:W-:Y:S01]  /*5c90*/  FMUL.FTZ R121, R86, R50 ;  /* 0x0000003256797220 */ /* 0x000fe20000410000 */
[----:B------:R-:W4:Y:S01]  /*5ca0*/  MUFU.EX2 R119, R119 ;  /* 0x0000007700777308 */ /* 0x000f220000000800 */
[----:B------:R-:W-:Y:S01]  /*5cb0*/  FMUL.FTZ R134, R16, R41 ;  /* 0x0000002910867220 */ /* 0x000fe20000410000 */
[----:B------:R-:W-:Y:S01]  /*5cc0*/  FMUL.FTZ R123, R86, R49 ;  /* 0x00000031567b7220 */ /* 0x000fe20000410000 */
[----:B------:R-:W-:Y:S01]  /*5cd0*/  FSEL R131, R128, RZ, !P5 ;  /* 0x000000ff80837208 */ /* 0x000fe20006800000 */
[----:B------:R-:W-:Y:S01]  /*5ce0*/  IMAD.U32 R128, R87, 0x10000, RZ ;  /* 0x0001000057807824 */ /* 0x000fe200078e00ff */
[----:B------:R-:W-:Y:S01]  /*5cf0*/  ISETP.GE.U32.AND P5, PT, R115, UR46, PT ;  /* 0x0000002e73007c0c */ /* 0x000fe2000bfa6070 */
[----:B------:R-:W1:Y:S01]  /*5d00*/  MUFU.EX2 R121, R121 ;  /* 0x0000007900797308 */ /* 0x000e620000000800 */
[----:B------:R-:W-:Y:S01]  /*5d10*/  IADD3 R41, PT, PT, R42, 0x2, RZ ;  /* 0x000000022a297810 */ /* 0x000fe20007ffe0ff */
[----:B------:R-:W-:Y:S01]  /*5d20*/  FMUL.FTZ R128, R15, R128 ;  /* 0x000000800f807220 */ /* 0x000fe20000410000 */
[----:B------:R-:W-:Y:S01]  /*5d30*/  FSEL R134, R134, RZ, !P5 ;  /* 0x000000ff86867208 */ /* 0x000fe20006800000 */
[----:B------:R-:W1:Y:S01]  /*5d40*/  MUFU.EX2 R123, R123 ;  /* 0x0000007b007b7308 */ /* 0x000e620000000800 */
[----:B-----5:R-:W-:Y:S01]  /*5d50*/  FSEL R133, R117, 1, !P5 ;  /* 0x3f80000075857808 */ /* 0x020fe20006800000 */
[----:B------:R-:W-:Y:S01]  /*5d60*/  VIADD R117, R42, 0x3 ;  /* 0x000000032a757836 */ /* 0x000fe20000000000 */
[----:B--2---:R-:W-:Y:S01]  /*5d70*/  SHF.L.U32 R87, R40, 0x10, RZ ;  /* 0x0000001028577819 */ /* 0x004fe200000006ff */
[----:B------:R-:W2:Y:S01]  /*5d80*/  LDS.U16 R115, [R62+0xe] ;  /* 0x00000e003e737984 */ /* 0x000ea20000000400 */
[----:B------:R-:W-:Y:S01]  /*5d90*/  ISETP.GE.U32.AND P5, PT, R41, UR46, PT ;  /* 0x0000002e29007c0c */ /* 0x000fe2000bfa6070 */
[----:B------:R-:W-:-:S02]  /*5da0*/  FMUL.FTZ R125, R86, R48 ;  /* 0x00000030567d7220 */ /* 0x000fc40000410000 */
[----:B------:R-:W-:Y:S01]  /*5db0*/  FMUL.FTZ R137, R14, R87 ;  /* 0x000000570e897220 */ /* 0x000fe20000410000 */
[----:B------:R-:W-:Y:S01]  /*5dc0*/  FSEL R135, R128, RZ, !P5 ;  /* 0x000000ff80877208 */ /* 0x000fe20006800000 */
[----:B---3--:R-:W-:Y:S01]  /*5dd0*/  IMAD.U32 R128, R89, 0x10000, RZ ;  /* 0x0001000059807824 */ /* 0x008fe200078e00ff */
[----:B----4-:R-:W-:Y:S01]  /*5de0*/  FSEL R136, R119, 1, !P5 ;  /* 0x3f80000077887808 */ /* 0x010fe20006800000 */
[----:B------:R-:W-:Y:S01]  /*5df0*/  VIADD R87, R42, 0x4 ;  /* 0x000000042a577836 */ /* 0x000fe20000000000 */
[----:B------:R-:W-:Y:S01]  /*5e00*/  ISETP.GE.U32.AND P5, PT, R117, UR46, PT ;  /* 0x0000002e75007c0c */ /* 0x000fe2000bfa6070 */
[----:B------:R-:W-:Y:S01]  /*5e10*/  FMUL.FTZ R128, R13, R128 ;  /* 0x000000800d807220 */ /* 0x000fe20000410000 */
[----:B------:R-:W3:Y:S02]  /*5e20*/  LDS.U16 R41, [R61+0x10] ;  /* 0x000010003d297984 */ /* 0x000ee40000000400 */
[----:B------:R-:W-:Y:S02]  /*5e30*/  FSEL R137, R137, RZ, !P5 ;  /* 0x000000ff89897208 */ /* 0x000fe40006800000 */
[----:B-1----:R-:W-:Y:S01]  /*5e40*/  FSEL R138, R121, 1, !P5 ;  /* 0x3f800000798a7808 */ /* 0x002fe20006800000 */
[----:B------:R-:W-:Y:S01]  /*5e50*/  FMUL.FTZ R89, R86, R47 ;  /* 0x0000002f56597220 */ /* 0x000fe20000410000 */
[----:B------:R-:W-:Y:S01]  /*5e60*/  ISETP.GE.U32.AND P5, PT, R87, UR46, PT ;  /* 0x0000002e57007c0c */ /* 0x000fe2000bfa6070 */
[----:B------:R-:W1:Y:S01]  /*5e70*/  LDS.U16 R40, [R60+0x12] ;  /* 0x000012003c287984 */ /* 0x000e620000000400 */
[----:B------:R-:W-:Y:S01]  /*5e80*/  IADD3 R87, PT, PT, R42, 0x5, RZ ;  /* 0x000000052a577810 */ /* 0x000fe20007ffe0ff */
[----:B------:R-:W4:Y:S01]  /*5e90*/  MUFU.EX2 R125, R125 ;  /* 0x0000007d007d7308 */ /* 0x000f220000000800 */
[----:B------:R-:W-:-:S02]  /*5ea0*/  FSEL R139, R128, RZ, !P5 ;  /* 0x000000ff808b7208 */ /* 0x000fc40006800000 */
[----:B------:R-:W-:Y:S02]  /*5eb0*/  FSEL R140, R123, 1, !P5 ;  /* 0x3f8000007b8c7808 */ /* 0x000fe40006800000 */
[----:B------:R-:W-:Y:S01]  /*5ec0*/  ISETP.GE.U32.AND P5, PT, R87, UR46, PT ;  /* 0x0000002e57007c0c */ /* 0x000fe2000bfa6070 */
[----:B------:R-:W-:Y:S01]  /*5ed0*/  FMUL.FTZ R87, R86, R46 ;  /* 0x0000002e56577220 */ /* 0x000fe20000410000 */
[----:B------:R-:W5:Y:S01]  /*5ee0*/  MUFU.EX2 R89, R89 ;  /* 0x0000005900597308 */ /* 0x000f620000000800 */
[----:B0-----:R-:W-:Y:S01]  /*5ef0*/  SHF.L.U32 R128, R43, 0x10, RZ ;  /* 0x000000102b807819 */ /* 0x001fe200000006ff */
[----:B------:R-:W-:-:S03]  /*5f00*/  VIADD R117, R42, 0x6 ;  /* 0x000000062a757836 */ /* 0x000fc60000000000 */
[----:B------:R-:W0:Y:S01]  /*5f10*/  MUFU.EX2 R87, R87 ;  /* 0x0000005700577308 */ /* 0x000e220000000800 */
[----:B------:R-:W-:Y:S01]  /*5f20*/  FSEL R141, R113, RZ, !P5 ;  /* 0x000000ff718d7208 */ /* 0x000fe20006800000 */
[----:B------:R-:W-:Y:S01]  /*5f30*/  FMUL.FTZ R128, R11, R128 ;  /* 0x000000800b807220 */ /* 0x000fe20000410000 */
[----:B----4-:R-:W-:Y:S01]  /*5f40*/  FSEL R142, R125, 1, !P5 ;  /* 0x3f8000007d8e7808 */ /* 0x010fe20006800000 */
[----:B------:R-:W-:Y:S01]  /*5f50*/  VIADD R43, R42, 0x7 ;  /* 0x000000072a2b7836 */ /* 0x000fe20000000000 */
[----:B------:R-:W-:-:S04]  /*5f60*/  ISETP.GE.U32.AND P5, PT, R117, UR46, PT ;  /* 0x0000002e75007c0c */ /* 0x000fc8000bfa6070 */
[----:B------:R-:W-:Y:S02]  /*5f70*/  FSEL R143, R128, RZ, !P5 ;  /* 0x000000ff808f7208 */ /* 0x000fe40006800000 */
[----:B-----5:R-:W-:Y:S02]  /*5f80*/  FSEL R144, R89, 1, !P5 ;  /* 0x3f80000059907808 */ /* 0x020fe40006800000 */
[----:B------:R-:W-:Y:S01]  /*5f90*/  ISETP.GE.U32.AND P5, PT, R43, UR46, PT ;  /* 0x0000002e2b007c0c */ /* 0x000fe2000bfa6070 */
[C---:B------:R-:W-:Y:S01]  /*5fa0*/  FMUL.FTZ R113, R86.reuse, R45 ;  /* 0x0000002d56717220 */ /* 0x040fe20000410000 */
[----:B------:R-:W-:Y:S01]  /*5fb0*/  FMUL.FTZ R117, R86, R44 ;  /* 0x0000002c56757220 */ /* 0x000fe20000410000 */
[----:B--2---:R-:W-:Y:S01]  /*5fc0*/  IMAD.U32 R115, R115, 0x10000, RZ ;  /* 0x0001000073737824 */ /* 0x004fe200078e00ff */
[----:B0-----:R-:W-:Y:S01]  /*5fd0*/  FSEL R146, R87, 1, !P5 ;  /* 0x3f80000057927808 */ /* 0x001fe20006800000 */
[----:B------:R-:W-:Y:S04]  /*5fe0*/  LDS.U16 R89, [R58+0x16] ;  /* 0x000016003a597984 */ /* 0x000fe80000000400 */
[----:B------:R-:W0:Y:S01]  /*5ff0*/  LDS.U16 R87, [R59+0x14] ;  /* 0x000014003b577984 */ /* 0x000e220000000400 */
[----:B------:R-:W2:Y:S01]  /*6000*/  MUFU.EX2 R113, R113 ;  /* 0x0000007100717308 */ /* 0x000ea20000000800 */
[----:B------:R-:W-:-:S03]  /*6010*/  FMUL.FTZ R115, R10, R115 ;  /* 0x000000730a737220 */ /* 0x000fc60000410000 */
[----:B------:R-:W4:Y:S01]  /*6020*/  MUFU.EX2 R117, R117 ;  /* 0x0000007500757308 */ /* 0x000f220000000800 */
[----:B------:R-:W-:Y:S01]  /*6030*/  IADD3 R43, PT, PT, R42, 0x8, RZ ;  /* 0x000000082a2b7810 */ /* 0x000fe20007ffe0ff */
[----:B---3--:R-:W-:Y:S02]  /*6040*/  IMAD.U32 R128, R41, 0x10000, RZ ;  /* 0x0001000029807824 */ /* 0x008fe400078e00ff */
[----:B-1----:R-:W-:Y:S01]  /*6050*/  IMAD.U32 R41, R40, 0x10000, RZ ;  /* 0x0001000028297824 */ /* 0x002fe200078e00ff */
[----:B------:R-:W-:Y:S01]  /*6060*/  FSEL R145, R115, RZ, !P5 ;  /* 0x000000ff73917208 */ /* 0x000fe20006800000 */
[----:B------:R-:W-:Y:S01]  /*6070*/  FMUL.FTZ R128, R9, R128 ;  /* 0x0000008009807220 */ /* 0x000fe20000410000 */
[----:B------:R-:W-:Y:S01]  /*6080*/  ISETP.GE.U32.AND P5, PT, R43, UR46, PT ;  /* 0x0000002e2b007c0c */ /* 0x000fe2000bfa6070 */
[----:B------:R-:W-:Y:S01]  /*6090*/  FMUL.FTZ R41, R8, R41 ;  /* 0x0000002908297220 */ /* 0x000fe20000410000 */
[C---:B------:R-:W-:Y:S01]  /*60a0*/  IADD3 R40, PT, PT, R42.reuse, 0xb, RZ ;  /* 0x0000000b2a287810 */ /* 0x040fe20007ffe0ff */
        /* <DEDUP_REMOVED lines=15> */
[----:B------:R-:W-:-:S05]  /*61a0*/  PRMT R115, R114, 0x7632, R115 ;  /* 0x0000763272737816 */ /* 0x000fca0000000073 */
[----:B------:R-:W3:Y:S01]  /*61b0*/  MUFU.EX2 R113, R113 ;  /* 0x0000007100717308 */ /* 0x000ee20000000800 */
[----:B0-----:R-:W-:Y:S01]  /*61c0*/  IMAD.U32 R88, R87, 0x10000, RZ ;  /* 0x0001000057587824 */ /* 0x001fe200078e00ff */
[----:B------:R-:W-:Y:S01]  /*61d0*/  PRMT R117, R116, 0x7632, R117 ;  /* 0x0000763274757816 */ /* 0x000fe20000000075 */
[----:B------:R-:W-:Y:S01]  /*61e0*/  FMUL.FTZ R87, R86, R36 ;  /* 0x0000002456577220 */ /* 0x000fe20000410000 */
        /* <DEDUP_REMOVED lines=10> */
[----:B---3--:R-:W-:-:S03]  /*6290*/  FSEL R152, R113, 1, !P4 ;  /* 0x3f80000071987808 */ /* 0x008fc60006000000 */
[----:B------:R-:W-:Y:S01]  /*62a0*/  STS.U16 [R79+0x9c0], R118 ;  /* 0x0009c0764f007388 */ /* 0x000fe20000000400 */
[----:B0-----:R-:W-:Y:S02]  /*62b0*/  PRMT R114, R124, 0x7632, R114 ;  /* 0x000076327c727816 */ /* 0x001fe40000000072 */
        /* <DEDUP_REMOVED lines=14> */
[----:B------:R-:W-:Y:S01]  /*63a0*/  LDS.U16 R113, [R68+0x842] ;  /* 0x0008420044717984 */ /* 0x000fe20000000400 */
[----:B------:R-:W-:-:S03]  /*63b0*/  FMUL.FTZ R155, R86, R37 ;  /* 0x00000025569b7220 */ /* 0x000fc60000410000 */
[----:B------:R-:W3:Y:S01]  /*63c0*/  LDS.U16 R116, [R67+0x844] ;  /* 0x0008440043747984 */ /* 0x000ee20000000400 */
[----:B------:R-:W-:-:S03]  /*63d0*/  FMUL.FTZ R157, R86, R35 ;  /* 0x00000023569d7220 */ /* 0x000fc60000410000 */
[----:B------:R-:W4:Y:S01]  /*63e0*/  LDS.U16 R115, [R66+0x846] ;  /* 0x0008460042737984 */ /* 0x000f220000000400 */
[----:B------:R-:W-:-:S03]  /*63f0*/  FMUL.FTZ R158, R86, R34 ;  /* 0x00000022569e7220 */ /* 0x000fc60000410000 */
[----:B------:R-:W-:Y:S01]  /*6400*/  LDS.U16 R118, [R65+0x848] ;  /* 0x0008480041767984 */ /* 0x000fe20000000400 */
[----:B-----5:R-:W-:-:S03]  /*6410*/  FSEL R156, R87, 1, !P2 ;  /* 0x3f800000579c7808 */ /* 0x020fc60005000000 */
[----:B------:R-:W5:Y:S04]  /*6420*/  LDS.U16 R117, [R64+0x84a] ;  /* 0x00084a0040757984 */ /* 0x000f680000000400 */
[----:B------:R-:W5:Y:S04]  /*6430*/  LDS.U16 R120, [R63+0x84c] ;  /* 0x00084c003f787984 */ /* 0x000f680000000400 */
[----:B------:R-:W-:Y:S04]  /*6440*/  LDS.U16 R119, [R62+0x84e] ;  /* 0x00084e003e777984 */ /* 0x000fe80000000400 */
        /* <DEDUP_REMOVED lines=8> */
[----:B------:R-:W5:Y:S01]  /*64d0*/  @P4 LDS.64 R86, [UR49] ;  /* 0x00000031ff564984 */ /* 0x000f620008000a00 */
[----:B------:R-:W3:Y:S04]  /*64e0*/  MUFU.EX2 R154, R154 ;  /* 0x0000009a009a7308 */ /* 0x000ee80000000800 */
[----:B------:R-:W4:Y:S04]  /*64f0*/  MUFU.EX2 R155, R155 ;  /* 0x0000009b009b7308 */ /* 0x000f280000000800 */
[----:B------:R-:W4:Y:S04]  /*6500*/  MUFU.EX2 R157, R157 ;  /* 0x0000009d009d7308 */ /* 0x000f280000000800 */
[----:B------:R-:W5:Y:S01]  /*6510*/  MUFU.EX2 R158, R158 ;  /* 0x0000009e009e7308 */ /* 0x000f620000000800 */
[----:B------:R-:W-:Y:S01]  /*6520*/  SHF.L.U32 R89, R89, 0x10, RZ ;  /* 0x0000001059597819 */ /* 0x000fe200000006ff */
[----:B-1----:R-:W-:Y:S01]  /*6530*/  IMAD.U32 R40, R40, 0x10000, RZ ;  /* 0x0001000028287824 */ /* 0x002fe200078e00ff */
[----:B--2---:R-:W-:Y:S01]  /*6540*/  SHF.L.U32 R42, R42, 0x10, RZ ;  /* 0x000000102a2a7819 */ /* 0x004fe200000006ff */
[----:B------:R-:W-:-:S02]  /*6550*/  IMAD.U32 R41, R41, 0x10000, RZ ;  /* 0x0001000029297824 */ /* 0x000fc400078e00ff */
        /* <DEDUP_REMOVED lines=8> */
[----:B---3--:R-:W-:Y:S01]  /*65e0*/  FSEL R154, R154, 1, !P5 ;  /* 0x3f8000009a9a7808 */ /* 0x008fe20006800000 */
[----:B------:R-:W-:Y:S01]  /*65f0*/  IMAD.U32 R116, R116, 0x10000, RZ ;  /* 0x0001000074747824 */ /* 0x000fe200078e00ff */
[----:B----4-:R-:W-:Y:S01]  /*6600*/  FSEL R155, R155, 1, !P3 ;  /* 0x3f8000009b9b7808 */ /* 0x010fe20005800000 */
[----:B------:R-:W-:Y:S01]  /*6610*/  IMAD.U32 R115, R115, 0x10000, RZ ;  /* 0x0001000073737824 */ /* 0x000fe200078e00ff */
[----:B------:R-:W-:Y:S01]  /*6620*/  FSEL R157, R157, 1, !P1 ;  /* 0x3f8000009d9d7808 */ /* 0x000fe20004800000 */
        /* <DEDUP_REMOVED lines=16> */
[----:B------:R-:W-:Y:S02]  /*6730*/  SHF.L.U32 R124, R124, 0x10, RZ ;  /* 0x000000107c7c7819 */ /* 0x000fe400000006ff */
        /* <DEDUP_REMOVED lines=20> */
.L_x_6037:
[----:B------:R-:W-:Y:S01]  /*6880*/  MOV R87, RZ ;  /* 0x000000ff00577202 */ /* 0x000fe20000000f00 */
[----:B------:R-:W-:Y:S06]  /*6890*/  BRA.U !UP2, `(.L_x_6036) ;  /* 0x000000010a147547 */ /* 0x000fec000b800000 */
[----:B------:R-:W-:-:S04]  /*68a0*/  UIADD3 UR4, UP0, UPT, UR33, UR12, URZ ;  /* 0x0000000c21047290 */ /* 0x000fc8000ff1e0ff */
[----:B------:R-:W-:Y:S02]  /*68b0*/  UIADD3.X UR5, UPT, UPT, UR32, UR13, URZ, UP0, !UPT ;  /* 0x0000000d20057290 */ /* 0x000fe400087fe4ff */
[----:B------:R-:W-:-:S04]  /*68c0*/  IMAD.U32 R40, RZ, RZ, UR4 ;  /* 0x00000004ff287e24 */ /* 0x000fc8000f8e00ff */
[----:B------:R-:W-:-:S05]  /*68d0*/  IMAD.U32 R41, RZ, RZ, UR5 ;  /* 0x00000005ff297e24 */ /* 0x000fca000f8e00ff */
[----:B------:R1:W5:Y:S02]  /*68e0*/  LDG.E R87, desc[UR34][R40.64] ;  /* 0x0000002228577981 */ /* 0x000364000c1e1900 */
.L_x_6036:
        /* <DEDUP_REMOVED lines=95> */
.L_x_6039:
[----:B------:R-:W-:Y:S05]  /*6ee0*/  BSYNC.RECONVERGENT B0 ;  /* 0x0000000000007941 */ /* 0x000fea0003800200 */
.L_x_6038:
        /* <DEDUP_REMOVED lines=39> */
.L_x_6043:
        /* <DEDUP_REMOVED lines=33> */
.L_x_6044:
        /* <DEDUP_REMOVED lines=10> */
.L_x_6042:
        /* <DEDUP_REMOVED lines=9> */
.L_x_6041:
[----:B------:R-:W-:Y:S05]  /*74a0*/  BSYNC.RECONVERGENT B0 ;  /* 0x0000000000007941 */ /* 0x000fea0003800200 */
.L_x_6040:
        /* <DEDUP_REMOVED lines=32> */
.L_x_6035:
[----:B------:R-:W-:Y:S01]  /*76b0*/  BAR.SYNC.DEFER_BLOCKING 0x0 ;  /* 0x0000000000007b1d */ /* 0x000fe20000010000 */
[----:B------:R-:W-:Y:S01]  /*76c0*/  F2FP.BF16.F32.PACK_AB R32, R32, R33 ;  /* 0x000000212020723e */ /* 0x000fe200000010ff */
[----:B------:R-:W-:Y:S01]  /*76d0*/  USHF.R.S32.HI UR16, URZ, 0x1f, UR48 ;  /* 0x0000001fff107899 */ /* 0x000fe20008011430 */
[----:B------:R-:W-:Y:S01]  /*76e0*/  F2FP.BF16.F32.PACK_AB R30, R30, R31 ;  /* 0x0000001f1e1e723e */ /* 0x000fe200000010ff */
[----:B------:R-:W-:Y:S01]  /*76f0*/  UIADD3 UR9, UPT, UPT, UR9, 0x1, URZ ;  /* 0x0000000109097890 */ /* 0x000fe2000fffe0ff */
        /* <DEDUP_REMOVED lines=8> */
[----:B------:R-:W-:Y:S01]  /*7780*/  UISETP.NE.AND UP0, UPT, UR9, UR45, UPT ;  /* 0x0000002d0900728c */ /* 0x000fe2000bf05270 */
[----:B------:R-:W-:Y:S01]  /*7790*/  F2FP.BF16.F32.PACK_AB R24, R24, R25 ;  /* 0x000000191818723e */ /* 0x000fe200000010ff */
[----:B------:R-:W-:Y:S01]  /*77a0*/  UIADD3 UR11, UPT, UPT, UR46, UR11, URZ ;  /* 0x0000000b2e0b7290 */ /* 0x000fe2000fffe0ff */
[----:B------:R-:W-:Y:S01]  /*77b0*/  PRMT R31, R26, 0x7632, R31 ;  /* 0x000076321a1f7816 */ /* 0x000fe2000000001f */
[----:B------:R-:W-:Y:S01]  /*77c0*/  UIMAD.WIDE.U32 UR28, UR46, 0x2, UR28 ;  /* 0x000000022e1c78a5 */ /* 0x000fe2000f8e001c */
[----:B------:R-:W-:Y:S01]  /*77d0*/  F2FP.BF16.F32.PACK_AB R22, R22, R23 ;  /* 0x000000171616723e */ /* 0x000fe200000010ff */
[----:B------:R-:W-:Y:S01]  /*77e0*/  UIMAD.WIDE.U32 UR30, UR46, 0x2, UR30 ;  /* 0x000000022e1e78a5 */ /* 0x000fe2000f8e001e */
[----:B------:R-:W-:Y:S01]  /*77f0*/  F2FP.BF16.F32.PACK_AB R20, R20, R21 ;  /* 0x000000151414723e */ /* 0x000fe200000010ff */
[----:B------:R-:W-:Y:S01]  /*7800*/  UIADD3 UR10, UPT, UPT, UR46, UR10, URZ ;  /* 0x0000000a2e0a7290 */ /* 0x000fe2000fffe0ff */
[----:B------:R-:W-:Y:S01]  /*7810*/  ISETP.NE.AND P0, PT, R112, RZ, PT ;  /* 0x000000ff7000720c */ /* 0x000fe20003f05270 */
[----:B------:R-:W-:Y:S01]  /*7820*/  STS.U16 [R69], R32 ;  /* 0x0000002045007388 */ /* 0x000fe20000000400 */
[----:B------:R-:W-:Y:S01]  /*7830*/  PRMT R29, R22, 0x7632, R29 ;  /* 0x00007632161d7816 */ /* 0x000fe2000000001d */
[----:B-1----:R-:W-:Y:S01]  /*7840*/  UIMAD UR16, UR16, UR12, URZ ;  /* 0x0000000c101072a4 */ /* 0x002fe2000f8e02ff */
[----:B------:R-:W-:Y:S01]  /*7850*/  F2FP.BF16.F32.PACK_AB R18, R18, R19 ;  /* 0x000000131212723e */ /* 0x000fe200000010ff */
        /* <DEDUP_REMOVED lines=85> */
.L_x_6047:
        /* <DEDUP_REMOVED lines=13> */
.L_x_8085:


//--------------------- .text._Z25selective_scan_fwd_kernelI32Selective_Scan_fwd_kernel_traitsILi64ELi16ELi1ELb0ELb1ELb1ELb1ELb0EN3c108BFloat16EffEEv13SSMParamsBase --------------------------
	.section	.text._Z25selective_scan_fwd_kernelI32Selective_Scan_fwd_kernel_traitsILi64ELi16ELi1ELb0ELb1ELb1ELb1ELb0EN3c108BFloat16EffEEv13SSMParamsBase,"ax",@progbits
	.align	128
        .global         _Z25selective_scan_fwd_kernelI32Selective_Scan_fwd_kernel_traitsILi64ELi16ELi1ELb0ELb1ELb1ELb1ELb0EN3c108BFloat16EffEEv13SSMParamsBase
        .type           _Z25selective_scan_fwd_kernelI32Selective_Scan_fwd_kernel_traitsILi64ELi16ELi1ELb0ELb1ELb1ELb1ELb0EN3c108BFloat16EffEEv13SSMParamsBase,@function
        .size           _Z25selective_scan_fwd_kernelI32Selective_Scan_fwd_kernel_traitsILi64ELi16ELi1ELb0ELb1ELb1ELb1ELb0EN3c108BFloat16EffEEv13SSMParamsBase,(.L_x_8086 - _Z25selective_scan_fwd_kernelI32Selective_Scan_fwd_kernel_traitsILi64ELi16ELi1ELb0ELb1ELb1ELb1ELb0EN3c108BFloat16EffEEv13SSMParamsBase)
        .other          _Z25selective_scan_fwd_kernelI32Selective_Scan_fwd_kernel_traitsILi64ELi16ELi1ELb0ELb1ELb1ELb1ELb0EN3c108BFloat16EffEEv13SSMParamsBase,@"STO_CUDA_ENTRY STV_DEFAULT"
_Z25selective_scan_fwd_kernelI32Selective_Scan_fwd_kernel_traitsILi64ELi16ELi1ELb0ELb1ELb1ELb1ELb0EN3c108BFloat16EffEEv13SSMParamsBase:
.text._Z25selective_scan_fwd_kernelI32Selective_Scan_fwd_kernel_traitsILi64ELi16ELi1ELb0ELb1ELb1ELb1ELb0EN3c108BFloat16EffEEv13SSMParamsBase:
        /* <DEDUP_REMOVED lines=50> */
.L_x_6048:
        /* <DEDUP_REMOVED lines=88> */
.L_x_6049:
        /* <DEDUP_REMOVED lines=10> */
.L_x_6050:
        /* <DEDUP_REMOVED lines=100> */
.L_x_6051:
        /* <DEDUP_REMOVED lines=34> */
.L_x_6052:
        /* <DEDUP_REMOVED lines=23> */
.L_x_6096:
        /* <DEDUP_REMOVED lines=371> */
.L_x_6054:
[----:B------:R-:W-:Y:S05]  /*2a40*/  BSYNC.RECONVERGENT B0 ;  /* 0x0000000000007941 */ /* 0x000fea0003800200 */
.L_x_6053:
        /* <DEDUP_REMOVED lines=38> */
.L_x_6056:
[----:B------:R-:W-:Y:S05]  /*2cb0*/  BSYNC.RECONVERGENT B0 ;  /* 0x0000000000007941 */ /* 0x000fea0003800200 */
.L_x_6055:
        /* <DEDUP_REMOVED lines=38> */
.L_x_6058:
[----:B------:R-:W-:Y:S05]  /*2f20*/  BSYNC.RECONVERGENT B0 ;  /* 0x0000000000007941 */ /* 0x000fea0003800200 */
.L_x_6057:
        /* <DEDUP_REMOVED lines=38> */
.L_x_6060:
[----:B------:R-:W-:Y:S05]  /*3190*/  BSYNC.RECONVERGENT B0 ;  /* 0x0000000000007941 */ /* 0x000fea0003800200 */
.L_x_6059:
        /* <DEDUP_REMOVED lines=38> */
.L_x_6062:
[----:B------:R-:W-:Y:S05]  /*3400*/  BSYNC.RECONVERGENT B0 ;  /* 0x0000000000007941 */ /* 0x000fea0003800200 */
.L_x_6061:
        /* <DEDUP_REMOVED lines=38> */
.L_x_6064:
[----:B------:R-:W-:Y:S05]  /*3670*/  BSYNC.RECONVERGENT B0 ;  /* 0x0000000000007941 */ /* 0x000fea0003800200 */
.L_x_6063:
        /* <DEDUP_REMOVED lines=38> */
.L_x_6066:
[----:B------:R-:W-:Y:S05]  /*38e0*/  BSYNC.RECONVERGENT B0 ;  /* 0x0000000000007941 */ /* 0x000fea0003800200 */
.L_x_6065:
        /* <DEDUP_REMOVED lines=38> */
.L_x_6068:
[----:B------:R-:W-:Y:S05]  /*3b50*/  BSYNC.RECONVERGENT B0 ;  /* 0x0000000000007941 */ /* 0x000fea0003800200 */
.L_x_6067:
        /* <DEDUP_REMOVED lines=38> */
.L_x_6070:
[----:B------:R-:W-:Y:S05]  /*3dc0*/  BSYNC.RECONVERGENT B0 ;  /* 0x0000000000007941 */ /* 0x000fea0003800200 */
.L_x_6069:
        /* <DEDUP_REMOVED lines=38> */
.L_x_6072:
[----:B------:R-:W-:Y:S05]  /*4030*/  BSYNC.RECONVERGENT B0 ;  /* 0x0000000000007941 */ /* 0x000fea0003800200 */
.L_x_6071:
        /* <DEDUP_REMOVED lines=38> */
.L_x_6074:
[----:B------:R-:W-:Y:S05]  /*42a0*/  BSYNC.RECONVERGENT B0 ;  /* 0x0000000000007941 */ /* 0x000fea0003800200 */
.L_x_6073:
        /* <DEDUP_REMOVED lines=38> */
.L_x_6076:
[----:B------:R-:W-:Y:S05]  /*4510*/  BSYNC.RECONVERGENT B0 ;  /* 0x0000000000007941 */ /* 0x000fea0003800200 */
.L_x_6075:
        /* <DEDUP_REMOVED lines=38> */
.L_x_6078:
[----:B------:R-:W-:Y:S05]  /*4780*/  BSYNC.RECONVERGENT B0 ;  /* 0x0000000000007941 */ /* 0x000fea0003800200 */
.L_x_6077:
[----:B------:R-:W-:Y:S01]  /*4790*/  FSETP.GTU.FTZ.AND P6, PT, R37, 20, PT ;  /* 0x41a000002500780b */ /* 0x000fe20003fdc000 */
[----:B------:R-:W-:Y:S01]  /*47a0*/  IMAD.U32 R5, R5, 0x10000, RZ ;  /* 0x0001000005057824 */ /* 0x000fe200078e00ff */
        /* <DEDUP_REMOVED lines=37> */
.L_x_6080:
[----:B------:R-:W-:Y:S05]  /*4a00*/  BSYNC.RECONVERGENT B0 ;  /* 0x0000000000007941 */ /* 0x000fea0003800200 */
.L_x_6079:
        /* <DEDUP_REMOVED lines=43> */
.L_x_6082:
[----:B------:R-:W-:Y:S05]  /*4cc0*/  BSYNC.RECONVERGENT B0 ;  /* 0x0000000000007941 */ /* 0x000fea0003800200 */
.L_x_6081:
[----:B------:R-:W-:Y:S01]  /*4cd0*/  FSETP.GTU.FTZ.AND P6, PT, R34, 20, PT ;  /* 0x41a000002200780b */ /* 0x000fe20003fdc000 */
[----:B------:R-:W-:Y:S01]  /*4ce0*/  BSSY.RECONVERGENT B0, `(.L_x_6083) ;  /* 0x000002a000007945 */ /* 0x000fe20003800200 */
[----:B------:R-:W-:Y:S02]  /*4cf0*/  IMAD.U32 R0, R0, 0x10000, RZ ;  /* 0x0001000000007824 */ /* 0x000fe400078e00ff */
[----:B------:R-:W-:Y:S01]  /*4d00*/  ISETP.EQ.OR P6, PT, RZ, UR10, P6 ;  /* 0x0000000aff007c0c */ /* 0x000fe2000b7c2670 */
[----:B------:R-:W-:Y:S02]  /*4d10*/  IMAD.U32 R3, R3, 0x10000, RZ ;  /* 0x0001000003037824 */ /* 0x000fe400078e00ff */
[----:B------:R-:W-:Y:S02]  /*4d20*/  IMAD.U32 R6, R6, 0x10000, RZ ;  /* 0x0001000006067824 */ /* 0x000fe400078e00ff */
[----:B------:R-:W-:Y:S02]  /*4d30*/  IMAD.U32 R7, R7, 0x10000, RZ ;  /* 0x0001000007077824 */ /* 0x000fe400078e00ff */
[----:B------:R-:W-:-:S02]  /*4d40*/  IMAD.U32 R8, R8, 0x10000, RZ ;  /* 0x0001000008087824 */ /* 0x000fc400078e00ff */
[----:B------:R-:W-:Y:S02]  /*4d50*/  IMAD.U32 R83, R9, 0x10000, RZ ;  /* 0x0001000009537824 */ /* 0x000fe400078e00ff */
[----:B------:R-:W-:Y:S02]  /*4d60*/  IMAD.U32 R42, R10, 0x10000, RZ ;  /* 0x000100000a2a7824 */ /* 0x000fe400078e00ff */
        /* <DEDUP_REMOVED lines=33> */
.L_x_6084:
[----:B------:R-:W-:Y:S05]  /*4f80*/  BSYNC.RECONVERGENT B0 ;  /* 0x0000000000007941 */ /* 0x000fea0003800200 */
.L_x_6083:
[----:B------:R-:W0:Y:S01]  /*4f90*/  LDCU UR52, c[0x0][0x38c] ;  /* 0x00007180ff3477ac */ /* 0x000e220008000800 */
[----:B------:R-:W-:Y:S02]  /*4fa0*/  IMAD.U32 R85, R11, 0x10000, RZ ;  /* 0x000100000b557824 */ /* 0x000fe400078e00ff */
[----:B------:R-:W-:Y:S01]  /*4fb0*/  FMUL.FTZ R33, R5, UR4 ;  /* 0x0000000405217c20 */ /* 0x000fe20008410000 */
[----:B------:R-:W-:Y:S02]  /*4fc0*/  IMAD.U32 R82, R12, 0x10000, RZ ;  /* 0x000100000c527824 */ /* 0x000fe400078e00ff */
[----:B------:R-:W-:Y:S01]  /*4fd0*/  FMUL.FTZ R32, R4, UR4 ;  /* 0x0000000404207c20 */ /* 0x000fe20008410000 */
[----:B------:R-:W-:Y:S02]  /*4fe0*/  IMAD.U32 R84, R13, 0x10000, RZ ;  /* 0x000100000d547824 */ /* 0x000fe400078e00ff */
[----:B------:R-:W-:Y:S01]  /*4ff0*/  FMUL.FTZ R31, R41, UR4 ;  /* 0x00000004291f7c20 */ /* 0x000fe20008410000 */
[----:B------:R-:W-:-:S02]  /*5000*/  IMAD.U32 R87, R14, 0x10000, RZ ;  /* 0x000100000e577824 */ /* 0x000fc400078e00ff */
        /* <DEDUP_REMOVED lines=63> */
.L_x_6095:
        /* <DEDUP_REMOVED lines=140> */
[----:B--2---:R-:W-:Y:S02]  /*5cc0*/  IMAD.U32 R122, R43, 0x10000, RZ ;  /* 0x000100002b7a7824 */ /* 0x004fe400078e00ff */
[----:B------:R-:W-:Y:S02]  /*5cd0*/  VIADD R43, R42, 0x1 ;  /* 0x000000012a2b7836 */ /* 0x000fe40000000000 */
[----:B------:R-:W-:Y:S01]  /*5ce0*/  FMUL.FTZ R122, R17, R122 ;  /* 0x0000007a117a7220 */ /* 0x000fe20000410000 */
[----:B---3--:R-:W-:-:S04]  /*5cf0*/  IMAD.U32 R41, R41, 0x10000, RZ ;  /* 0x0001000029297824 */ /* 0x008fc800078e00ff */
[----:B------:R-:W-:Y:S01]  /*5d00*/  FSEL R133, R122, RZ, !P6 ;  /* 0x000000ff7a857208 */ /* 0x000fe20007000000 */
[----:B------:R-:W-:Y:S01]  /*5d10*/  FMUL.FTZ R41, R16, R41 ;  /* 0x0000002910297220 */ /* 0x000fe20000410000 */
        /* <DEDUP_REMOVED lines=10> */
[----:B0-----:R-:W-:Y:S02]  /*5dc0*/  IMAD.U32 R122, R41, 0x10000, RZ ;  /* 0x00010000297a7824 */ /* 0x001fe400078e00ff */
        /* <DEDUP_REMOVED lines=9> */
[----:B0-----:R-:W-:-:S04]  /*5e60*/  IMAD.U32 R41, R41, 0x10000, RZ ;  /* 0x0001000029297824 */ /* 0x001fc800078e00ff */
[----:B------:R-:W-:-:S05]  /*5e70*/  FMUL.FTZ R41, R14, R41 ;  /* 0x000000290e297220 */ /* 0x000fca0000410000 */
[----:B------:R-:W-:Y:S02]  /*5e80*/  FSEL R139, R41, RZ, !P6 ;  /* 0x000000ff298b7208 */ /* 0x000fe40007000000 */
[----:B------:R-:W0:Y:S01]  /*5e90*/  LDS.U16 R41, [R66+0x8] ;  /* 0x0000080042297984 */ /* 0x000e220000000400 */
[----:B------:R-:W3:Y:S02]  /*5ea0*/  MUFU.EX2 R87, R87 ;  /* 0x0000005700577308 */ /* 0x000ee40000000800 */
[----:B---3--:R-:W-:Y:S01]  /*5eb0*/  FSEL R138, R87, 1, !P6 ;  /* 0x3f800000578a7808 */ /* 0x008fe20007000000 */
[----:B0-----:R-:W-:Y:S02]  /*5ec0*/  IMAD.U32 R122, R41, 0x10000, RZ ;  /* 0x00010000297a7824 */ /* 0x001fe400078e00ff */
        /* <DEDUP_REMOVED lines=14> */
[----:B------:R-:W-:-:S06]  /*5fb0*/  FMUL.FTZ R87, R40, R49 ;  /* 0x0000003128577220 */ /* 0x000fcc0000410000 */
        /* <DEDUP_REMOVED lines=77> */
[----:B0-----:R-:W-:Y:S02]  /*6490*/  IMAD.U32 R122, R41, 0x10000, RZ ;  /* 0x00010000297a7824 */ /* 0x001fe400078e00ff */
        /* <DEDUP_REMOVED lines=22> */
[----:B0-----:R-:W-:Y:S01]  /*6600*/  IMAD.U32 R41, R41, 0x10000, RZ ;  /* 0x0001000029297824 */ /* 0x001fe200078e00ff */
[----:B------:R-:W-:Y:S02]  /*6610*/  ISETP.GE.AND P3, PT, R112, UR38, PT ;  /* 0x0000002670007c0c */ /* 0x000fe4000bf66270 */
[----:B---3--:R-:W-:Y:S01]  /*6620*/  FSEL R160, R43, 1, !P6 ;  /* 0x3f8000002ba07808 */ /* 0x008fe20007000000 */
[----:B------:R-:W-:Y:S01]  /*6630*/  FMUL.FTZ R41, R0, R41 ;  /* 0x0000002900297220 */ /* 0x000fe20000410000 */
[----:B------:R-:W-:-:S02]  /*6640*/  FSEL R161, R122, RZ, !P6 ;  /* 0x000000ff7aa17208 */ /* 0x000fc40007000000 */
        /* <DEDUP_REMOVED lines=122> */
[----:B0-----:R-:W-:-:S02]  /*6df0*/  IMAD.U32 R114, R114, 0x10000, RZ ;  /* 0x0001000072727824 */ /* 0x001fc400078e00ff */
[----:B--2---:R-:W-:Y:S02]  /*6e00*/  IMAD.U32 R115, R115, 0x10000, RZ ;  /* 0x0001000073737824 */ /* 0x004fe400078e00ff */
[----:B---3--:R-:W-:Y:S02]  /*6e10*/  IMAD.U32 R116, R116, 0x10000, RZ ;  /* 0x0001000074747824 */ /* 0x008fe400078e00ff */
[----:B----4-:R-:W-:Y:S02]  /*6e20*/  IMAD.U32 R117, R117, 0x10000, RZ ;  /* 0x0001000075757824 */ /* 0x010fe400078e00ff */
[----:B-----5:R-:W-:Y:S02]  /*6e30*/  IMAD.U32 R118, R118, 0x10000, RZ ;  /* 0x0001000076767824 */ /* 0x020fe400078e00ff */
[----:B-1----:R-:W-:Y:S02]  /*6e40*/  IMAD.U32 R119, R119, 0x10000, RZ ;  /* 0x0001000077777824 */ /* 0x002fe400078e00ff */
        /* <DEDUP_REMOVED lines=29> */
.L_x_6087:
[----:B------:R-:W-:Y:S01]  /*7020*/  IMAD.MOV.U32 R87, RZ, RZ, RZ ;  /* 0x000000ffff577224 */ /* 0x000fe200078e00ff */
[----:B------:R-:W-:Y:S06]  /*7030*/  BRA.U !UP2, `(.L_x_6086) ;  /* 0x000000010a147547 */ /* 0x000fec000b800000 */
[----:B------:R-:W-:-:S04]  /*7040*/  UIADD3 UR10, UP0, UPT, UR32, UR12, URZ ;  /* 0x0000000c200a7290 */ /* 0x000fc8000ff1e0ff */
[----:B------:R-:W-:Y:S02]  /*7050*/  UIADD3.X UR11, UPT, UPT, UR33, UR13, URZ, UP0, !UPT ;  /* 0x0000000d210b7290 */ /* 0x000fe400087fe4ff */
[----:B------:R-:W-:-:S04]  /*7060*/  IMAD.U32 R40, RZ, RZ, UR10 ;  /* 0x0000000aff287e24 */ /* 0x000fc8000f8e00ff */
[----:B------:R-:W-:-:S05]  /*7070*/  IMAD.U32 R41, RZ, RZ, UR11 ;  /* 0x0000000bff297e24 */ /* 0x000fca000f8e00ff */
[----:B------:R1:W5:Y:S02]  /*7080*/  LDG.E R87, desc[UR34][R40.64] ;  /* 0x0000002228577981 */ /* 0x000364000c1e1900 */
.L_x_6086:
        /* <DEDUP_REMOVED lines=98> */
.L_x_6089:
[----:B------:R-:W-:Y:S05]  /*76b0*/  BSYNC.RECONVERGENT B0 ;  /* 0x0000000000007941 */ /* 0x000fea0003800200 */
.L_x_6088:
        /* <DEDUP_REMOVED lines=41> */
.L_x_6093:
        /* <DEDUP_REMOVED lines=33> */
.L_x_6094:
        /* <DEDUP_REMOVED lines=10> */
.L_x_6092:
        /* <DEDUP_REMOVED lines=9> */
.L_x_6091:
[----:B------:R-:W-:Y:S05]  /*7c90*/  BSYNC.RECONVERGENT B0 ;  /* 0x0000000000007941 */ /* 0x000fea0003800200 */
.L_x_6090:
        /* <DEDUP_REMOVED lines=32> */
.L_x_6085:
[----:B------:R-:W1:Y:S01]  /*7ea0*/  LDCU.128 UR12, c[0x0][0x430] ;  /* 0x00008600ff0c77ac */ /* 0x000e620008000c00 */
[----:B------:R-:W-:Y:S02]  /*7eb0*/  F2FP.BF16.F32.PACK_AB R8, R22, R23 ;  /* 0x000000171608723e */ /* 0x000fe400000010ff */
        /* <DEDUP_REMOVED lines=37> */
[----:B------:R-:W-:Y:S02]  /*8110*/  F2FP.BF16.F32.PACK_AB R0, R32, R33 ;  /* 0x000000212000723e */ /* 0x000fe400000010ff */
[----:B------:R-:W-:Y:S02]  /*8120*/  F2FP.BF16.F32.PACK_AB R3, R30, R31 ;  /* 0x0000001f1e03723e */ /* 0x000fe400000010ff */
[C---:B------:R-:W-:Y:S01]  /*8130*/  PRMT R35, R0.reuse, 0x7610, R35 ;  /* 0x0000761000237816 */ /* 0x040fe20000000023 */
[----:B------:R-:W-:Y:S01]  /*8140*/  BAR.SYNC.DEFER_BLOCKING 0x0 ;  /* 0x0000000000007b1d */ /* 0x000fe20000010000 */
[----:B------:R-:W-:Y:S02]  /*8150*/  PRMT R9, R0, 0x7632, R9 ;  /* 0x0000763200097816 */ /* 0x000fe40000000009 */
[----:B------:R-:W-:-:S02]  /*8160*/  F2FP.BF16.F32.PACK_AB R0, R28, R29 ;  /* 0x0000001d1c00723e */ /* 0x000fc400000010ff */
[C---:B------:R-:W-:Y:S02]  /*8170*/  PRMT R34, R3.reuse, 0x7610, R34 ;  /* 0x0000761003227816 */ /* 0x040fe40000000022 */
[C---:B------:R-:W-:Y:S02]  /*8180*/  PRMT R11, R0.reuse, 0x7610, R11 ;  /* 0x00007610000b7816 */ /* 0x040fe4000000000b */
[----:B------:R-:W-:Y:S02]  /*8190*/  PRMT R12, R0, 0x7632, R12 ;  /* 0x00007632000c7816 */ /* 0x000fe4000000000c */
[----:B------:R-:W-:Y:S02]  /*81a0*/  F2FP.BF16.F32.PACK_AB R0, R26, R27 ;  /* 0x0000001b1a00723e */ /* 0x000fe400000010ff */
[----:B------:R-:W-:Y:S02]  /*81b0*/  PRMT R10, R3, 0x7632, R10 ;  /* 0x00007632030a7816 */ /* 0x000fe4000000000a */
[----:B------:R-:W-:-:S02]  /*81c0*/  F2FP.BF16.F32.PACK_AB R3, R24, R25 ;  /* 0x000000191803723e */ /* 0x000fc400000010ff */
[----:B------:R-:W-:Y:S02]  /*81d0*/  PRMT R13, R0, 0x7610, R13 ;  /* 0x00007610000d7816 */ /* 0x000fe4000000000d */
[C---:B------:R-:W-:Y:S02]  /*81e0*/  PRMT R14, R3.reuse, 0x7610, R14 ;  /* 0x00007610030e7816 */ /* 0x040fe4000000000e */
[----:B------:R-:W-:Y:S02]  /*81f0*/  PRMT R15, R3, 0x7632, R15 ;  /* 0x00007632030f7816 */ /* 0x000fe4000000000f */
[----:B------:R-:W-:Y:S01]  /*8200*/  F2FP.BF16.F32.PACK_AB R3, R18, R19 ;  /* 0x000000131203723e */ /* 0x000fe200000010ff */
[----:B------:R-:W-:Y:S03]  /*8210*/  STS.U16 [R70], R35 ;  /* 0x0000002346007388 */ /* 0x000fe60000000400 */
[----:B------:R-:W-:Y:S01]  /*8220*/  PRMT R16, R3, 0x7610, R16 ;  /* 0x0000761003107816 */ /* 0x000fe20000000010 */
[----:B------:R3:W-:Y:S04]  /*8230*/  STS.U16 [R69+0x2], R9 ;  /* 0x0000020945007388 */ /* 0x0007e80000000400 */
[----:B------:R4:W-:Y:S04]  /*8240*/  STS.U16 [R68+0x4], R34 ;  /* 0x0000042244007388 */ /* 0x0009e80000000400 */
[----:B------:R5:W-:Y:S01]  /*8250*/  STS.U16 [R67+0x6], R10 ;  /* 0x0000060a43007388 */ /* 0x000be20000000400 */
[----:B---3--:R-:W-:-:S03]  /*8260*/  PRMT R9, R0, 0x7632, R9 ;  /* 0x0000763200097816 */ /* 0x008fc60000000009 */
[----:B------:R-:W-:Y:S01]  /*8270*/  STS.U16 [R66+0x8], R11 ;  /* 0x0000080b42007388 */ /* 0x000fe20000000400 */
[----:B------:R-:W-:Y:S02]  /*8280*/  F2FP.BF16.F32.PACK_AB R0, R20, R21 ;  /* 0x000000151400723e */ /* 0x000fe400000010ff */
        /* <DEDUP_REMOVED lines=145> */
[----:B0-----:R-:W-:-:S03]  /*8ba0*/  IMAD.U32 R16, R0, 0x10000, RZ ;  /* 0x0001000000107824 */ /* 0x001fc600078e00ff */
[----:B------:R-:W0:Y:S01]  /*8bb0*/  LDS.U16 R13, [R59+0x16] ;  /* 0x000016003b0d7984 */ /* 0x000e220000000400 */
[----:B--2---:R-:W-:-:S03]  /*8bc0*/  IMAD.U32 R34, R3, 0x10000, RZ ;  /* 0x0001000003227824 */ /* 0x004fc600078e00ff */
[----:B------:R-:W2:Y:S04]  /*8bd0*/  LDS.U16 R14, [R57+0x1a] ;  /* 0x00001a00390e7984 */ /* 0x000ea80000000400 */
[----:B------:R-:W2:Y:S04]  /*8be0*/  LDS.U16 R0, [R58+0x18] ;  /* 0x000018003a007984 */ /* 0x000ea80000000400 */
[----:B------:R-:W2:Y:S04]  /*8bf0*/  LDS.U16 R3, [R56+0x1c] ;  /* 0x00001c0038037984 */ /* 0x000ea80000000400 */
[----:B------:R-:W2:Y:S01]  /*8c00*/  LDS.U16 R15, [R55+0x1e] ;  /* 0x00001e00370f7984 */ /* 0x000ea20000000400 */
[----:B---3--:R-:W-:-:S02]  /*8c10*/  IMAD.U32 R36, R4, 0x10000, RZ ;  /* 0x0001000004247824 */ /* 0x008fc400078e00ff */
[----:B------:R-:W-:Y:S01]  /*8c20*/  FMUL.FTZ R4, R34, -1.4426950216293334961 ;  /* 0xbfb8aa3b22047820 */ /* 0x000fe20000410000 */
[----:B----4-:R-:W-:Y:S02]  /*8c30*/  IMAD.U32 R41, R8, 0x10000, RZ ;  /* 0x0001000008297824 */ /* 0x010fe400078e00ff */
[----:B-----5:R-:W-:Y:S02]  /*8c40*/  IMAD.U32 R37, R5, 0x10000, RZ ;  /* 0x0001000005257824 */ /* 0x020fe400078e00ff */
[----:B------:R-:W-:Y:S01]  /*8c50*/  FMUL.FTZ R5, R36, -1.4426950216293334961 ;  /* 0xbfb8aa3b24057820 */ /* 0x000fe20000410000 */
[----:B------:R-:W-:Y:S01]  /*8c60*/  FMUL.FTZ R17, R16, -1.4426950216293334961 ;  /* 0xbfb8aa3b10117820 */ /* 0x000fe20000410000 */
[----:B------:R3:W-:Y:S01]  /*8c70*/  MUFU.EX2 R35, R4 ;  /* 0x0000000400237308 */ /* 0x0007e20000000800 */
[----:B-1----:R-:W-:Y:S02]  /*8c80*/  IMAD.U32 R39, R6, 0x10000, RZ ;  /* 0x0001000006277824 */ /* 0x002fe400078e00ff */
[----:B------:R-:W-:Y:S01]  /*8c90*/  FMUL.FTZ R38, R37, -1.4426950216293334961 ;  /* 0xbfb8aa3b25267820 */ /* 0x000fe20000410000 */
[----:B------:R-:W-:Y:S01]  /*8ca0*/  IMAD.U32 R40, R7, 0x10000, RZ ;  /* 0x0001000007287824 */ /* 0x000fe200078e00ff */
[----:B------:R1:W-:Y:S01]  /*8cb0*/  MUFU.EX2 R6, R5 ;  /* 0x0000000500067308 */ /* 0x0003e20000000800 */
[----:B------:R-:W-:-:S02]  /*8cc0*/  IMAD.U32 R42, R9, 0x10000, RZ ;  /* 0x00010000092a7824 */ /* 0x000fc400078e00ff */
[----:B---3--:R-:W-:Y:S01]  /*8cd0*/  FMUL.FTZ R4, R41, -1.4426950216293334961 ;  /* 0xbfb8aa3b29047820 */ /* 0x008fe20000410000 */
[----:B------:R-:W-:Y:S01]  /*8ce0*/  IMAD.U32 R44, R12, 0x10000, RZ ;  /* 0x000100000c2c7824 */ /* 0x000fe200078e00ff */
[----:B------:R-:W3:Y:S01]  /*8cf0*/  MUFU.EX2 R17, R17 ;  /* 0x0000001100117308 */ /* 0x000ee20000000800 */
[----:B-1----:R-:W-:Y:S02]  /*8d00*/  IMAD.U32 R5, R11, 0x10000, RZ ;  /* 0x000100000b057824 */ /* 0x002fe400078e00ff */
[----:B------:R-:W-:Y:S01]  /*8d10*/  FMUL.FTZ R7, R39, -1.4426950216293334961 ;  /* 0xbfb8aa3b27077820 */ /* 0x000fe20000410000 */
[----:B------:R2:W-:Y:S01]  /*8d20*/  MUFU.EX2 R9, R4 ;  /* 0x0000000400097308 */ /* 0x0005e20000000800 */
[----:B------:R-:W-:Y:S01]  /*8d30*/  FMUL.FTZ R8, R40, -1.4426950216293334961 ;  /* 0xbfb8aa3b28087820 */ /* 0x000fe20000410000 */
[----:B------:R-:W-:Y:S02]  /*8d40*/  IMAD.U32 R43, R10, 0x10000, RZ ;  /* 0x000100000a2b7824 */ /* 0x000fe400078e00ff */
[----:B0-----:R-:W-:Y:S01]  /*8d50*/  IMAD.U32 R45, R13, 0x10000, RZ ;  /* 0x000100000d2d7824 */ /* 0x001fe200078e00ff */
[----:B------:R-:W0:Y:S01]  /*8d60*/  MUFU.EX2 R38, R38 ;  /* 0x0000002600267308 */ /* 0x000e220000000800 */
[----:B------:R-:W-:Y:S01]  /*8d70*/  FMUL.FTZ R10, R42, -1.4426950216293334961 ;  /* 0xbfb8aa3b2a0a7820 */ /* 0x000fe20000410000 */
[----:B------:R-:W-:Y:S01]  /*8d80*/  FMUL.FTZ R12, R5, -1.4426950216293334961 ;  /* 0xbfb8aa3b050c7820 */ /* 0x000fe20000410000 */
[----:B--2---:R-:W-:-:S02]  /*8d90*/  IMAD.U32 R4, R14, 0x10000, RZ ;  /* 0x000100000e047824 */ /* 0x004fc400078e00ff */
[----:B------:R-:W-:Y:S02]  /*8da0*/  IMAD.U32 R47, R0, 0x10000, RZ ;  /* 0x00010000002f7824 */ /* 0x000fe400078e00ff */
[----:B------:R-:W-:Y:S02]  /*8db0*/  IMAD.U32 R3, R3, 0x10000, RZ ;  /* 0x0001000003037824 */ /* 0x000fe400078e00ff */
[----:B------:R-:W-:Y:S01]  /*8dc0*/  FMUL.FTZ R13, R44, -1.4426950216293334961 ;  /* 0xbfb8aa3b2c0d7820 */ /* 0x000fe20000410000 */
[----:B------:R-:W-:Y:S01]  /*8dd0*/  FMUL.FTZ R11, R43, -1.4426950216293334961 ;  /* 0xbfb8aa3b2b0b7820 */ /* 0x000fe20000410000 */
[----:B------:R-:W-:Y:S02]  /*8de0*/  IMAD.U32 R0, R15, 0x10000, RZ ;  /* 0x000100000f007824 */ /* 0x000fe400078e00ff */
        /* <DEDUP_REMOVED lines=72> */
[----:B------:R-:W-:Y:S01]  /*9270*/  F2FP.BF16.F32.PACK_AB R36, R37, R36 ;  /* 0x000000242524723e */ /* 0x000fe200000010ff */
[----:B------:R-:W-:Y:S01]  /*9280*/  FMUL.FTZ R10, R10, R25 ;  /* 0x000000190a0a7220 */ /* 0x000fe20000410000 */
[----:B-1----:R-:W-:Y:S01]  /*9290*/  FMUL.FTZ R12, R47, R14 ;  /* 0x0000000e2f0c7220 */ /* 0x002fe20000410000 */
[----:B------:R-:W-:Y:S01]  /*92a0*/  FMUL.FTZ R5, R5, R24 ;  /* 0x0000001805057220 */ /* 0x000fe20000410000 */
[----:B------:R-:W-:Y:S01]  /*92b0*/  FMUL.FTZ R3, R0, R49 ;  /* 0x0000003100037220 */ /* 0x000fe20000410000 */
[----:B------:R-:W-:Y:S01]  /*92c0*/  PRMT R0, R7, 0x7632, R0 ;  /* 0x0000763207007816 */ /* 0x000fe20000000000 */
[----:B------:R-:W-:Y:S01]  /*92d0*/  FMUL.FTZ R44, R44, R23 ;  /* 0x000000172c2c7220 */ /* 0x000fe20000410000 */
[----:B------:R-:W-:Y:S01]  /*92e0*/  F2FP.BF16.F32.PACK_AB R6, R9, R6 ;  /* 0x000000060906723e */ /* 0x000fe200000010ff */
[----:B------:R-:W-:Y:S01]  /*92f0*/  FMUL.FTZ R45, R45, R22 ;  /* 0x000000162d2d7220 */ /* 0x000fe20000410000 */
[----:B------:R-:W-:Y:S01]  /*9300*/  PRMT R9, R36, 0x7632, R9 ;  /* 0x0000763224097816 */ /* 0x000fe20000000009 */
[----:B------:R-:W-:Y:S01]  /*9310*/  FMUL.FTZ R12, R12, R21 ;  /* 0x000000150c0c7220 */ /* 0x000fe20000410000 */
[----:B------:R-:W-:Y:S01]  /*9320*/  F2FP.BF16.F32.PACK_AB R8, R11, R8 ;  /* 0x000000080b08723e */ /* 0x000fe200000010ff */
[----:B------:R-:W-:Y:S01]  /*9330*/  FMUL.FTZ R13, R13, R20 ;  /* 0x000000140d0d7220 */ /* 0x000fe20000410000 */
[----:B------:R-:W-:Y:S01]  /*9340*/  FMUL.FTZ R4, R4, R19 ;  /* 0x0000001304047220 */ /* 0x000fe20000410000 */
[----:B------:R-:W-:Y:S01]  /*9350*/  FMUL.FTZ R3, R3, R18 ;  /* 0x0000001203037220 */ /* 0x000fe20000410000 */
[----:B------:R0:W-:Y:S01]  /*9360*/  STS.U16 [R70], R7 ;  /* 0x0000000746007388 */ /* 0x0001e20000000400 */
[----:B------:R-:W-:-:S02]  /*9370*/  PRMT R14, R6, 0x7632, R14 ;  /* 0x00007632060e7816 */ /* 0x000fc4000000000e */
[----:B------:R-:W-:Y:S01]  /*9380*/  F2FP.BF16.F32.PACK_AB R5, R5, R10 ;  /* 0x0000000a0505723e */ /* 0x000fe200000010ff */
[----:B------:R1:W-:Y:S01]  /*9390*/  STS.U16 [R69+0x2], R0 ;  /* 0x0000020045007388 */ /* 0x0003e20000000400 */
[----:B------:R-:W-:-:S03]  /*93a0*/  F2FP.BF16.F32.PACK_AB R44, R45, R44 ;  /* 0x0000002c2d2c723e */ /* 0x000fc600000010ff */
[----:B------:R-:W-:Y:S01]  /*93b0*/  STS.U16 [R68+0x4], R36 ;  /* 0x0000042444007388 */ /* 0x000fe20000000400 */
[----:B0-----:R-:W-:-:S03]  /*93c0*/  PRMT R7, R8, 0x7632, R7 ;  /* 0x0000763208077816 */ /* 0x001fc60000000007 */
[----:B------:R-:W-:Y:S01]  /*93d0*/  STS.U16 [R67+0x6], R9 ;  /* 0x0000060943007388 */ /* 0x000fe20000000400 */
[----:B------:R-:W-:Y:S02]  /*93e0*/  F2FP.BF16.F32.PACK_AB R12, R13, R12 ;  /* 0x0000000c0d0c723e */ /* 0x000fe400000010ff */
[----:B-1----:R-:W-:Y:S01]  /*93f0*/  PRMT R0, R5, 0x7632, R0 ;  /* 0x0000763205007816 */ /* 0x002fe20000000000 */
[----:B------:R0:W-:Y:S01]  /*9400*/  STS.U16 [R66+0x8], R6 ;  /* 0x0000080642007388 */ /* 0x0001e20000000400 */
[----:B------:R-:W-:-:S03]  /*9410*/  F2FP.BF16.F32.PACK_AB R3, R3, R4 ;  /* 0x000000040303723e */ /* 0x000fc600000010ff */
        /* <DEDUP_REMOVED lines=86> */
.L_x_6097:
        /* <DEDUP_REMOVED lines=16> */
.L_x_8086:


//--------------------- .text._Z25selective_scan_fwd_kernelI32Selective_Scan_fwd_kernel_traitsILi64ELi16ELi1ELb0ELb1ELb1ELb1ELb1EN3c108BFloat16EffEEv13SSMParamsBase --------------------------
	.section	.text._Z25selective_scan_fwd_kernelI32Selective_Scan_fwd_kernel_traitsILi64ELi16ELi1ELb0ELb1ELb1ELb1ELb1EN3c108BFloat16EffEEv13SSMParamsBase,"ax",@progbits
	.align	128
        .global         _Z25selective_scan_fwd_kernelI32Selective_Scan_fwd_kernel_traitsILi64ELi16ELi1ELb0ELb1ELb1ELb1ELb1EN3c108BFloat16EffEEv13SSMParamsBase
        .type           _Z25selective_scan_fwd_kernelI32Selective_Scan_fwd_kernel_traitsILi64ELi16ELi1ELb0ELb1ELb1ELb1ELb1EN3c108BFloat16EffEEv13SSMParamsBase,@function
        .size           _Z25selective_scan_fwd_kernelI32Selective_Scan_fwd_kernel_traitsILi64ELi16ELi1ELb0ELb1ELb1ELb1ELb1EN3c108BFloat16EffEEv13SSMParamsBase,(.L_x_8087 - _Z25selective_scan_fwd_kernelI32Selective_Scan_fwd_kernel_traitsILi64ELi16ELi1ELb0ELb1ELb1ELb1ELb1EN3c108BFloat16EffEEv13SSMParamsBase)
        .other          _Z25selective_scan_fwd_kernelI32Selective_Scan_fwd_kernel_traitsILi64ELi16ELi1ELb0ELb1ELb1ELb1ELb1EN3c108BFloat16EffEEv13SSMParamsBase,@"STO_CUDA_ENTRY STV_DEFAULT"
_Z25selective_scan_fwd_kernelI32Selective_Scan_fwd_kernel_traitsILi64ELi16ELi1ELb0ELb1ELb1ELb1ELb1EN3c108BFloat16EffEEv13SSMParamsBase:
.text._Z25selective_scan_fwd_kernelI32Selective_Scan_fwd_kernel_traitsILi64ELi16ELi1ELb0ELb1ELb1ELb1ELb1EN3c108BFloat16EffEEv13SSMParamsBase:
        /* <DEDUP_REMOVED lines=57> */
.L_x_6098:
        /* <DEDUP_REMOVED lines=99> */
.L_x_6099:
        /* <DEDUP_REMOVED lines=10> */
.L_x_6100:
        /* <DEDUP_REMOVED lines=100> */
.L_x_6101:
        /* <DEDUP_REMOVED lines=33> */
.L_x_6102:
        /* <DEDUP_REMOVED lines=23> */
.L_x_6146:
        /* <DEDUP_REMOVED lines=369> */
.L_x_6104:
[----:B------:R-:W-:Y:S05]  /*2b30*/  BSYNC.RECONVERGENT B0 ;  /* 0x0000000000007941 */ /* 0x000fea0003800200 */
.L_x_6103:
        /* <DEDUP_REMOVED lines=38> */
.L_x_6106:
[----:B------:R-:W-:Y:S05]  /*2da0*/  BSYNC.RECONVERGENT B0 ;  /* 0x0000000000007941 */ /* 0x000fea0003800200 */
.L_x_6105:
        /* <DEDUP_REMOVED lines=38> */
.L_x_6108:
[----:B------:R-:W-:Y:S05]  /*3010*/  BSYNC.RECONVERGENT B0 ;  /* 0x0000000000007941 */ /* 0x000fea0003800200 */
.L_x_6107:
        /* <DEDUP_REMOVED lines=38> */
.L_x_6110:
[----:B------:R-:W-:Y:S05]  /*3280*/  BSYNC.RECONVERGENT B0 ;  /* 0x0000000000007941 */ /* 0x000fea0003800200 */
.L_x_6109:
        /* <DEDUP_REMOVED lines=38> */
.L_x_6112:
[----:B------:R-:W-:Y:S05]  /*34f0*/  BSYNC.RECONVERGENT B0 ;  /* 0x0000000000007941 */ /* 0x000fea0003800200 */
.L_x_6111:
        /* <DEDUP_REMOVED lines=38> */
.L_x_6114:
[----:B------:R-:W-:Y:S05]  /*3760*/  BSYNC.RECONVERGENT B0 ;  /* 0x0000000000007941 */ /* 0x000fea0003800200 */
.L_x_6113:
        /* <DEDUP_REMOVED lines=38> */
.L_x_6116:
[----:B------:R-:W-:Y:S05]  /*39d0*/  BSYNC.RECONVERGENT B0 ;  /* 0x0000000000007941 */ /* 0x000fea0003800200 */
.L_x_6115:
        /* <DEDUP_REMOVED lines=38> */
.L_x_6118:
[----:B------:R-:W-:Y:S05]  /*3c40*/  BSYNC.RECONVERGENT B0 ;  /* 0x0000000000007941 */ /* 0x000fea0003800200 */
.L_x_6117:
        /* <DEDUP_REMOVED lines=38> */
.L_x_6120:
[----:B------:R-:W-:Y:S05]  /*3eb0*/  BSYNC.RECONVERGENT B0 ;  /* 0x0000000000007941 */ /* 0x000fea0003800200 */
.L_x_6119:
        /* <DEDUP_REMOVED lines=38> */
.L_x_6122:
[----:B------:R-:W-:Y:S05]  /*4120*/  BSYNC.RECONVERGENT B0 ;  /* 0x0000000000007941 */ /* 0x000fea0003800200 */
.L_x_6121:
        /* <DEDUP_REMOVED lines=38> */
.L_x_6124:
[----:B------:R-:W-:Y:S05]  /*4390*/  BSYNC.RECONVERGENT B0 ;  /* 0x0000000000007941 */ /* 0x000fea0003800200 */
.L_x_6123:
        /* <DEDUP_REMOVED lines=38> */
.L_x_6126:
[----:B------:R-:W-:Y:S05]  /*4600*/  BSYNC.RECONVERGENT B0 ;  /* 0x0000000000007941 */ /* 0x000fea0003800200 */
.L_x_6125:
        /* <DEDUP_REMOVED lines=38> */
.L_x_6128:
[----:B------:R-:W-:Y:S05]  /*4870*/  BSYNC.RECONVERGENT B0 ;  /* 0x0000000000007941 */ /* 0x000fea0003800200 */
.L_x_6127:
        /* <DEDUP_REMOVED lines=39> */
.L_x_6130:
[----:B------:R-:W-:Y:S05]  /*4af0*/  BSYNC.RECONVERGENT B0 ;  /* 0x0000000000007941 */ /* 0x000fea0003800200 */
.L_x_6129:
        /* <DEDUP_REMOVED lines=43> */
.L_x_6132:
[----:B------:R-:W-:Y:S05]  /*4db0*/  BSYNC.RECONVERGENT B0 ;  /* 0x0000000000007941 */ /* 0x000fea0003800200 */
.L_x_6131:
        /* <DEDUP_REMOVED lines=43> */
.L_x_6134:
[----:B------:R-:W-:Y:S05]  /*5070*/  BSYNC.RECONVERGENT B0 ;  /* 0x0000000000007941 */ /* 0x000fea0003800200 */
.L_x_6133:
        /* <DEDUP_REMOVED lines=70> */
.L_x_6145:
        /* <DEDUP_REMOVED lines=450> */
.L_x_6137:
[----:B------:R-:W-:Y:S01]  /*7100*/  IMAD.MOV.U32 R87, RZ, RZ, RZ ;  /* 0x000000ffff577224 */ /* 0x000fe200078e00ff */
[----:B------:R-:W-:Y:S06]  /*7110*/  BRA.U !UP2, `(.L_x_6136) ;  /* 0x000000010a147547 */ /* 0x000fec000b800000 */
[----:B------:R-:W-:-:S04]  /*7120*/  UIADD3 UR12, UP0, UPT, UR32, UR9, URZ ;  /* 0x00000009200c7290 */ /* 0x000fc8000ff1e0ff */
[----:B------:R-:W-:Y:S02]  /*7130*/  UIADD3.X UR13, UPT, UPT, UR33, UR11, URZ, UP0, !UPT ;  /* 0x0000000b210d7290 */ /* 0x000fe400087fe4ff */
[----:B------:R-:W-:-:S04]  /*7140*/  IMAD.U32 R40, RZ, RZ, UR12 ;  /* 0x0000000cff287e24 */ /* 0x000fc8000f8e00ff */
[----:B------:R-:W-:-:S05]  /*7150*/  IMAD.U32 R41, RZ, RZ, UR13 ;  /* 0x0000000dff297e24 */ /* 0x000fca000f8e00ff */
[----:B------:R1:W5:Y:S02]  /*7160*/  LDG.E R87, desc[UR34][R40.64] ;  /* 0x0000002228577981 */ /* 0x000364000c1e1900 */
.L_x_6136:
        /* <DEDUP_REMOVED lines=98> */
.L_x_6139:
[----:B------:R-:W-:Y:S05]  /*7790*/  BSYNC.RECONVERGENT B0 ;  /* 0x0000000000007941 */ /* 0x000fea0003800200 */
.L_x_6138:
        /* <DEDUP_REMOVED lines=40> */
.L_x_6143:
        /* <DEDUP_REMOVED lines=33> */
.L_x_6144:
        /* <DEDUP_REMOVED lines=10> */
.L_x_6142:
        /* <DEDUP_REMOVED lines=9> */
.L_x_6141:
[----:B------:R-:W-:Y:S05]  /*7d60*/  BSYNC.RECONVERGENT B0 ;  /* 0x0000000000007941 */ /* 0x000fea0003800200 */
.L_x_6140:
        /* <DEDUP_REMOVED lines=32> */
.L_x_6135:
[----:B------:R-:W1:Y:S01]  /*7f70*/  LDCU.128 UR12, c[0x0][0x430] ;  /* 0x00008600ff0c77ac */ /* 0x000e620008000c00 */
[----:B------:R-:W-:Y:S02]  /*7f80*/  F2FP.BF16.F32.PACK_AB R8, R22, R23 ;  /* 0x000000171608723e */ /* 0x000fe400000010ff */
        /* <DEDUP_REMOVED lines=41> */
[----:B------:R-:W-:Y:S02]  /*8220*/  F2FP.BF16.F32.PACK_AB R0, R32, R33 ;  /* 0x000000212000723e */ /* 0x000fe400000010ff */
[----:B------:R-:W-:Y:S02]  /*8230*/  F2FP.BF16.F32.PACK_AB R3, R30, R31 ;  /* 0x0000001f1e03723e */ /* 0x000fe400000010ff */
[C---:B------:R-:W-:Y:S02]  /*8240*/  PRMT R35, R0.reuse, 0x7610, R35 ;  /* 0x0000761000237816 */ /* 0x040fe40000000023 */
[----:B------:R-:W-:Y:S02]  /*8250*/  PRMT R9, R0, 0x7632, R9 ;  /* 0x0000763200097816 */ /* 0x000fe40000000009 */
[----:B------:R-:W-:Y:S01]  /*8260*/  F2FP.BF16.F32.PACK_AB R0, R28, R29 ;  /* 0x0000001d1c00723e */ /* 0x000fe200000010ff */
[----:B------:R-:W-:Y:S01]  /*8270*/  STS.U16 [R70], R35 ;  /* 0x0000002346007388 */ /* 0x000fe20000000400 */
[----:B------:R-:W-:-:S02]  /*8280*/  PRMT R34, R3, 0x7610, R34 ;  /* 0x0000761003227816 */ /* 0x000fc40000000022 */
[C---:B------:R-:W-:Y:S01]  /*8290*/  PRMT R11, R0.reuse, 0x7610, R11 ;  /* 0x00007610000b7816 */ /* 0x040fe2000000000b */
[----:B------:R2:W-:Y:S01]  /*82a0*/  STS.U16 [R69+0x2], R9 ;  /* 0x0000020945007388 */ /* 0x0005e20000000400 */
[----:B------:R-:W-:Y:S02]  /*82b0*/  PRMT R12, R0, 0x7632, R12 ;  /* 0x00007632000c7816 */ /* 0x000fe4000000000c */
[----:B------:R-:W-:Y:S01]  /*82c0*/  F2FP.BF16.F32.PACK_AB R0, R26, R27 ;  /* 0x0000001b1a00723e */ /* 0x000fe200000010ff */
[----:B------:R-:W-:Y:S01]  /*82d0*/  STS.U16 [R68+0x4], R34 ;  /* 0x0000042244007388 */ /* 0x000fe20000000400 */
[----:B------:R-:W-:Y:S02]  /*82e0*/  PRMT R10, R3, 0x7632, R10 ;  /* 0x00007632030a7816 */ /* 0x000fe4000000000a */
[----:B------:R-:W-:Y:S02]  /*82f0*/  F2FP.BF16.F32.PACK_AB R3, R24, R25 ;  /* 0x000000191803723e */ /* 0x000fe400000010ff */
[C---:B------:R-:W-:Y:S01]  /*8300*/  PRMT R13, R0.reuse, 0x7610, R13 ;  /* 0x00007610000d7816 */ /* 0x040fe2000000000d */
[----:B------:R3:W-:Y:S01]  /*8310*/  STS.U16 [R67+0x6], R10 ;  /* 0x0000060a43007388 */ /* 0x0007e20000000400 */
[----:B--2---:R-:W-:-:S02]  /*8320*/  PRMT R9, R0, 0x7632, R9 ;  /* 0x0000763200097816 */ /* 0x004fc40000000009 */
[C---:B------:R-:W-:Y:S01]  /*8330*/  PRMT R14, R3.reuse, 0x7610, R14 ;  /* 0x00007610030e7816 */ /* 0x040fe2000000000e */
[----:B------:R-:W-:Y:S01]  /*8340*/  STS.U16 [R66+0x8], R11 ;  /* 0x0000080b42007388 */ /* 0x000fe20000000400 */
[----:B------:R-:W-:Y:S02]  /*8350*/  PRMT R15, R3, 0x7632, R15 ;  /* 0x00007632030f7816 */ /* 0x000fe4000000000f */
[----:B------:R-:W-:Y:S01]  /*8360*/  F2FP.BF16.F32.PACK_AB R0, R20, R21 ;  /* 0x000000151400723e */ /* 0x000fe200000010ff */
[----:B------:R2:W-:Y:S01]  /*8370*/  STS.U16 [R65+0xa], R12 ;  /* 0x00000a0c41007388 */ /* 0x0005e20000000400 */
[----:B------:R-:W-:Y:S02]  /*8380*/  F2FP.BF16.F32.PACK_AB R3, R18, R19 ;  /* 0x000000131203723e */ /* 0x000fe400000010ff */
        /* <DEDUP_REMOVED lines=148> */
[----:B--2---:R-:W-:-:S03]  /*8cd0*/  IMAD.U32 R16, R0, 0x10000, RZ ;  /* 0x0001000000107824 */ /* 0x004fc600078e00ff */
[----:B------:R-:W2:Y:S01]  /*8ce0*/  LDS.U16 R0, [R58+0x18] ;  /* 0x000018003a007984 */ /* 0x000ea20000000400 */
[----:B---3--:R-:W-:-:S03]  /*8cf0*/  IMAD.U32 R34, R3, 0x10000, RZ ;  /* 0x0001000003227824 */ /* 0x008fc600078e00ff */
[----:B------:R-:W3:Y:S04]  /*8d00*/  LDS.U16 R12, [R60+0x14] ;  /* 0x000014003c0c7984 */ /* 0x000ee80000000400 */
[----:B------:R-:W3:Y:S04]  /*8d10*/  LDS.U16 R14, [R57+0x1a] ;  /* 0x00001a00390e7984 */ /* 0x000ee80000000400 */
[----:B------:R-:W3:Y:S04]  /*8d20*/  LDS.U16 R15, [R55+0x1e] ;  /* 0x00001e00370f7984 */ /* 0x000ee80000000400 */
[----:B------:R-:W3:Y:S01]  /*8d30*/  LDS.U16 R3, [R56+0x1c] ;  /* 0x00001c0038037984 */ /* 0x000ee20000000400 */
[----:B------:R-:W-:Y:S01]  /*8d40*/  FMUL.FTZ R17, R16, -1.4426950216293334961 ;  /* 0xbfb8aa3b10117820 */ /* 0x000fe20000410000 */
[----:B----4-:R-:W-:-:S02]  /*8d50*/  IMAD.U32 R35, R4, 0x10000, RZ ;  /* 0x0001000004237824 */ /* 0x010fc400078e00ff */
[----:B-----5:R-:W-:Y:S02]  /*8d60*/  IMAD.U32 R36, R5, 0x10000, RZ ;  /* 0x0001000005247824 */ /* 0x020fe400078e00ff */
[----:B------:R-:W-:Y:S01]  /*8d70*/  FMUL.FTZ R4, R34, -1.4426950216293334961 ;  /* 0xbfb8aa3b22047820 */ /* 0x000fe20000410000 */
[----:B0-----:R-:W-:Y:S02]  /*8d80*/  IMAD.U32 R37, R6, 0x10000, RZ ;  /* 0x0001000006257824 */ /* 0x001fe400078e00ff */
[----:B-1----:R-:W-:Y:S02]  /*8d90*/  IMAD.U32 R38, R7, 0x10000, RZ ;  /* 0x0001000007267824 */ /* 0x002fe400078e00ff */
[----:B------:R-:W-:Y:S01]  /*8da0*/  FMUL.FTZ R5, R35, -1.4426950216293334961 ;  /* 0xbfb8aa3b23057820 */ /* 0x000fe20000410000 */
[----:B------:R-:W-:Y:S01]  /*8db0*/  FMUL.FTZ R6, R36, -1.4426950216293334961 ;  /* 0xbfb8aa3b24067820 */ /* 0x000fe20000410000 */
[----:B------:R-:W-:Y:S02]  /*8dc0*/  IMAD.U32 R39, R8, 0x10000, RZ ;  /* 0x0001000008277824 */ /* 0x000fe400078e00ff */
[----:B------:R-:W-:Y:S01]  /*8dd0*/  IMAD.U32 R40, R9, 0x10000, RZ ;  /* 0x0001000009287824 */ /* 0x000fe200078e00ff */
[----:B------:R-:W0:Y:S01]  /*8de0*/  MUFU.EX2 R17, R17 ;  /* 0x0000001100117308 */ /* 0x000e220000000800 */
[----:B------:R-:W-:Y:S01]  /*8df0*/  FMUL.FTZ R7, R37, -1.4426950216293334961 ;  /* 0xbfb8aa3b25077820 */ /* 0x000fe20000410000 */
[----:B------:R-:W-:Y:S01]  /*8e00*/  FMUL.FTZ R8, R38, -1.4426950216293334961 ;  /* 0xbfb8aa3b26087820 */ /* 0x000fe20000410000 */
[----:B------:R-:W-:-:S02]  /*8e10*/  IMAD.U32 R41, R10, 0x10000, RZ ;  /* 0x000100000a297824 */ /* 0x000fc400078e00ff */
[----:B------:R-:W-:Y:S02]  /*8e20*/  IMAD.U32 R42, R11, 0x10000, RZ ;  /* 0x000100000b2a7824 */ /* 0x000fe400078e00ff */
[----:B------:R-:W-:Y:S01]  /*8e30*/  IMAD.U32 R44, R13, 0x10000, RZ ;  /* 0x000100000d2c7824 */ /* 0x000fe200078e00ff */
[----:B------:R-:W1:Y:S01]  /*8e40*/  MUFU.EX2 R4, R4 ;  /* 0x0000000400047308 */ /* 0x000e620000000800 */
[----:B------:R-:W-:Y:S01]  /*8e50*/  FMUL.FTZ R9, R39, -1.4426950216293334961 ;  /* 0xbfb8aa3b27097820 */ /* 0x000fe20000410000 */
[----:B--2---:R-:W-:Y:S02]  /*8e60*/  IMAD.U32 R46, R0, 0x10000, RZ ;  /* 0x00010000002e7824 */ /* 0x004fe400078e00ff */
[----:B------:R-:W-:Y:S01]  /*8e70*/  FMUL.FTZ R10, R40, -1.4426950216293334961 ;  /* 0xbfb8aa3b280a7820 */ /* 0x000fe20000410000 */
[----:B------:R-:W2:Y:S01]  /*8e80*/  MUFU.EX2 R5, R5 ;  /* 0x0000000500057308 */ /* 0x000ea20000000800 */
[----:B---3--:R-:W-:Y:S02]  /*8e90*/  IMAD.U32 R43, R12, 0x10000, RZ ;  /* 0x000100000c2b7824 */ /* 0x008fe400078e00ff */
[----:B------:R-:W-:Y:S01]  /*8ea0*/  FMUL.FTZ R11, R41, -1.4426950216293334961 ;  /* 0xbfb8aa3b290b7820 */ /* 0x000fe20000410000 */
[----:B------:R-:W3:Y:S01]  /*8eb0*/  MUFU.EX2 R6, R6 ;  /* 0x0000000600067308 */ /* 0x000ee20000000800 */
[----:B------:R-:W-:-:S02]  /*8ec0*/  IMAD.U32 R14, R14, 0x10000, RZ ;  /* 0x000100000e0e7824 */ /* 0x000fc400078e00ff */
[----:B------:R-:W-:Y:S01]  /*8ed0*/  FMUL.FTZ R12, R42, -1.4426950216293334961 ;  /* 0xbfb8aa3b2a0c7820 */ /* 0x000fe20000410000 */
[----:B------:R-:W-:Y:S01]  /*8ee0*/  FMUL.FTZ R45, R44, -1.4426950216293334961 ;  /* 0xbfb8aa3b2c2d7820 */ /* 0x000fe20000410000 */
[----:B------:R-:W-:Y:S01]  /*8ef0*/  IMAD.U32 R0, R15, 0x10000, RZ ;  /* 0x000100000f007824 */ /* 0x000fe200078e00ff */
[----:B------:R-:W4:Y:S01]  /*8f00*/  MUFU.EX2 R7, R7 ;  /* 0x0000000700077308 */ /* 0x000f220000000800 */
[----:B------:R-:W-:-:S03]  /*8f10*/  IMAD.U32 R47, R3, 0x10000, RZ ;  /* 0x00010000032f7824 */ /* 0x000fc600078e00ff */
[----:B------:R-:W5:Y:S01]  /*8f20*/  MUFU.EX2 R8, R8 ;  /* 0x0000000800087308 */ /* 0x000f620000000800 */
[----:B------:R-:W-:Y:S01]  /*8f30*/  FMUL.FTZ R13, R43, -1.4426950216293334961 ;  /* 0xbfb8aa3b2b0d7820 */ /* 0x000fe20000410000 */
[----:B------:R-:W-:Y:S01]  /*8f40*/  FMUL.FTZ R15, R14, -1.4426950216293334961 ;  /* 0xbfb8aa3b0e0f7820 */ /* 0x000fe20000410000 */
[----:B------:R-:W-:Y:S01]  /*8f50*/  FMUL.FTZ R49, R0, -1.4426950216293334961 ;  /* 0xbfb8aa3b00317820 */ /* 0x000fe20000410000 */
[----:B------:R-:W-:Y:S01]  /*8f60*/  FMUL.FTZ R48, R47, -1.4426950216293334961 ;  /* 0xbfb8aa3b2f307820 */ /* 0x000fe20000410000 */
[----:B------:R-:W5:Y:S01]  /*8f70*/  MUFU.EX2 R9, R9 ;  /* 0x0000000900097308 */ /* 0x000f620000000800 */
[----:B------:R-:W-:-:S03]  /*8f80*/  FMUL.FTZ R3, R46, -1.4426950216293334961 ;  /* 0xbfb8aa3b2e037820 */ /* 0x000fc60000410000 */
        /* <DEDUP_REMOVED lines=63> */
[----:B------:R-:W-:Y:S01]  /*9380*/  F2FP.BF16.F32.PACK_AB R4, R5, R4 ;  /* 0x000000040504723e */ /* 0x000fe200000010ff */
        /* <DEDUP_REMOVED lines=16> */
[----:B------:R-:W-:Y:S01]  /*9490*/  STS.U16 [R70], R16 ;  /* 0x0000001046007388 */ /* 0x000fe20000000400 */
[----:B------:R-:W-:-:S02]  /*94a0*/  PRMT R7, R6, 0x7632, R7 ;  /* 0x0000763206077816 */ /* 0x000fc40000000007 */
[----:B------:R-:W-:Y:S01]  /*94b0*/  F2FP.BF16.F32.PACK_AB R10, R11, R10 ;  /* 0x0000000a0b0a723e */ /* 0x000fe200000010ff */
[----:B------:R0:W-:Y:S01]  /*94c0*/  STS.U16 [R69+0x2], R0 ;  /* 0x0000020045007388 */ /* 0x0001e20000000400 */
[----:B------:R-:W-:-:S03]  /*94d0*/  F2FP.BF16.F32.PACK_AB R12, R13, R12 ;  /* 0x0000000c0d0c723e */ /* 0x000fc600000010ff */
[----:B------:R1:W-:Y:S01]  /*94e0*/  STS.U16 [R68+0x4], R4 ;  /* 0x0000040444007388 */ /* 0x0003e20000000400 */
[----:B------:R-:W-:-:S03]  /*94f0*/  F2FP.BF16.F32.PACK_AB R15, R15, R46 ;  /* 0x0000002e0f0f723e */ /* 0x000fc600000010ff */
[----:B------:R2:W-:Y:S01]  /*9500*/  STS.U16 [R67+0x6], R5 ;  /* 0x0000060543007388 */ /* 0x0005e20000000400 */
[----:B0-----:R-:W-:-:S03]  /*9510*/  PRMT R0, R8, 0x7632, R0 ;  /* 0x0000763208007816 */ /* 0x001fc60000000000 */
[----:B------:R0:W-:Y:S01]  /*9520*/  STS.U16 [R66+0x8], R6 ;  /* 0x0000080642007388 */ /* 0x0001e20000000400 */
[----:B------:R-:W-:Y:S02]  /*9530*/  F2FP.BF16.F32.PACK_AB R3, R3, R14 ;  /* 0x0000000e0303723e */ /* 0x000fe400000010ff */
        /* <DEDUP_REMOVED lines=88> */
.L_x_6147:
        /* <DEDUP_REMOVED lines=12> */
.L_x_8087:


//--------------------- .text._Z25selective_scan_fwd_kernelI32Selective_Scan_fwd_kernel_traitsILi64ELi16ELi1ELb1ELb1ELb1ELb0ELb0EN3c108BFloat16EffEEv13SSMParamsBase --------------------------
	.section	.text._Z25selective_scan_fwd_kernelI32Selective_Scan_fwd_kernel_traitsILi64ELi16ELi1ELb1ELb1ELb1ELb0ELb0EN3c108BFloat16EffEEv13SSMParamsBase,"ax",@progbits
	.align	128
        .global         _Z25selective_scan_fwd_kernelI32Selective_Scan_fwd_kernel_traitsILi64ELi16ELi1ELb1ELb1ELb1ELb0ELb0EN3c108BFloat16EffEEv13SSMParamsBase
        .type           _Z25selective_scan_fwd_kernelI32Selective_Scan_fwd_kernel_traitsILi64ELi16ELi1ELb1ELb1ELb1ELb0ELb0EN3c108BFloat16EffEEv13SSMParamsBase,@function
        .size           _Z25selective_scan_fwd_kernelI32Selective_Scan_fwd_kernel_traitsILi64ELi16ELi1ELb1ELb1ELb1ELb0ELb0EN3c108BFloat16EffEEv13SSMParamsBase,(.L_x_8088 - _Z25selective_scan_fwd_kernelI32Selective_Scan_fwd_kernel_traitsILi64ELi16ELi1ELb1ELb1ELb1ELb0ELb0EN3c108BFloat16EffEEv13SSMParamsBase)
        .other          _Z25selective_scan_fwd_kernelI32Selective_Scan_fwd_kernel_traitsILi64ELi16ELi1ELb1ELb1ELb1ELb0ELb0EN3c108BFloat16EffEEv13SSMParamsBase,@"STO_CUDA_ENTRY STV_DEFAULT"
_Z25selective_scan_fwd_kernelI32Selective_Scan_fwd_kernel_traitsILi64ELi16ELi1ELb1ELb1ELb1ELb0ELb0EN3c108BFloat16EffEEv13SSMParamsBase:
.text._Z25selective_scan_fwd_kernelI32Selective_Scan_fwd_kernel_traitsILi64ELi16ELi1ELb1ELb1ELb1ELb0ELb0EN3c108BFloat16EffEEv13SSMParamsBase:
        /* <DEDUP_REMOVED lines=18> */
[----:B------:R-:W-:Y:S01]  /*0120*/  ISETP.NE.AND.EX P0, PT, R5, RZ, PT, P0 ;  /* 0x000000ff0500720c */ /* 0x000fe20003f05300 */
[----:B------:R-:W-:Y:S01]  /*0130*/  IMAD.MOV.U32 R12, RZ, RZ, RZ ;  /* 0x000000ffff0c7224 */ /* 0x000fe200078e00ff */
[----:B------:R-:W-:-:S11]  /*0140*/  MOV R26, UR19 ;  /* 0x00000013001a7c02 */ /* 0x000fd60008000f00 */
[----:B0--3--:R-:W-:Y:S05]  /*0150*/  @!P0 BRA `(.L_x_6148) ;  /* 0x0000000000688947 */ /* 0x009fea0003800000 */
[----:B------:R-:W0:Y:S02]  /*0160*/  LDCU.U8 UR4, c[0x0][0x3a9] ;  /* 0x00007520ff0477ac */ /* 0x000e240008000000 */
[----:B0-----:R-:W-:-:S06]  /*0170*/  UISETP.NE.AND UP0, UPT, UR4, URZ, UPT ;  /* 0x000000ff0400728c */ /* 0x001fcc000bf05270 */
[----:B------:R-:W-:-:S05]  /*0180*/  PLOP3.LUT P2, PT, PT, PT, UP0, 0x80, 0x8 ;  /* 0x000000000008781c */ /* 0x000fca0003f4f008 */
[----:B------:R-:W0:Y:S02]  /*0190*/  @UP0 LDCU.64 UR4, c[0x0][0x4f0] ;  /* 0x00009e00ff0407ac */ /* 0x000e240008000a00 */
[----:B0-----:R-:W-:-:S06]  /*01a0*/  @UP0 UIMAD.WIDE.U32 UR4, UR19, 0x4, UR4 ;  /* 0x00000004130408a5 */ /* 0x001fcc000f8e0004 */
[----:B------:R-:W-:Y:S01]  /*01b0*/  MOV R6, UR4 ;  /* 0x0000000400067c02 */ /* 0x000fe20008000f00 */
[----:B------:R-:W-:-:S04]  /*01c0*/  IMAD.U32 R7, RZ, RZ, UR5 ;  /* 0x00000005ff077e24 */ /* 0x000fc8000f8e00ff */
[----:B------:R-:W0:Y:S01]  /*01d0*/  @UP0 LDCU.64 UR4, c[0x0][0x468] ;  /* 0x00008d00ff0407ac */ /* 0x000e220008000a00 */
        /* <DEDUP_REMOVED lines=11> */
[----:B------:R-:W-:Y:S01]  /*0290*/  IMAD.U32 R2, RZ, RZ, UR4 ;  /* 0x00000004ff027e24 */ /* 0x000fe2000f8e00ff */
[----:B------:R-:W-:Y:S01]  /*02a0*/  MOV R3, UR5 ;  /* 0x0000000500037c02 */ /* 0x000fe20008000f00 */
[----:B------:R-:W0:Y:S08]  /*02b0*/  LDC R15, c[0x0][0x4d0] ;  /* 0x00013400ff0f7b82 */ /* 0x000e300000000800 */
[----:B------:R-:W2:Y:S01]  /*02c0*/  LDC R12, c[0x0][0x4d4] ;  /* 0x00013500ff0c7b82 */ /* 0x000ea20000000800 */
[----:B------:R1:W5:Y:S01]  /*02d0*/  @!P2 LDG.E R26, desc[UR16][R2.64] ;  /* 0x00000010021aa981 */ /* 0x000362000c1e1900 */
[----:B------:R-:W-:-:S02]  /*02e0*/  UPLOP3.LUT UP1, UPT, UPT, UPT, UPT, 0x80, 0x8 ;  /* 0x000000000008789c */ /* 0x000fc40003f2f070 */
[----:B0-2---:R-:W-:-:S11]  /*02f0*/  UPLOP3.LUT UP0, UPT, UPT, UPT, UPT, 0x40, 0x4 ;  /* 0x000000000004789c */ /* 0x005fd60003f0e870 */
.L_x_6148:
        /* <DEDUP_REMOVED lines=43> */
[----:B------:R-:W-:Y:S01]  /*05b0*/  @P0 VIADD R4, R4, 0x1 ;  /* 0x0000000104040836 */ /* 0x000fe20000000000 */
[----:B------:R-:W-:Y:S01]  /*05c0*/  ISETP.NE.AND P0, PT, RZ, UR10, PT ;  /* 0x0000000aff007c0c */ /* 0x000fe2000bf05270 */
[----:B------:R-:W-:-:S03]  /*05d0*/  IMAD.WIDE.U32 R6, R8, UR19, RZ ;  /* 0x0000001308067c25 */ /* 0x000fc6000f8e00ff */
[----:B------:R-:W-:Y:S01]  /*05e0*/  MOV R13, R4 ;  /* 0x00000004000d7202 */ /* 0x000fe20000000f00 */
[----:B------:R-:W-:Y:S02]  /*05f0*/  IMAD R7, R9, UR19, R7 ;  /* 0x0000001309077c24 */ /* 0x000fe4000f8e0207 */
[----:B-1----:R-:W-:Y:S01]  /*0600*/  IMAD.WIDE.U32 R4, R24, UR24, R2 ;  /* 0x0000001818047c25 */ /* 0x002fe2000f8e0002 */
[----:B------:R-:W-:Y:S02]  /*0610*/  @!P3 IADD3 R13, PT, PT, -R13, RZ, RZ ;  /* 0x000000ff0d0db210 */ /* 0x000fe40007ffe1ff */
        /* <DEDUP_REMOVED lines=20> */
[----:B------:R-:W-:-:S02]  /*0760*/  IMAD R13, R19, UR24, R7 ;  /* 0x00000018130d7c24 */ /* 0x000fc4000f8e0207 */
[----:B------:R-:W-:Y:S01]  /*0770*/  IMAD.IADD R49, R11, 0x1, R49 ;  /* 0x000000010b317824 */ /* 0x000fe200078e0231 */
        /* <DEDUP_REMOVED lines=11> */
.L_x_6149:
        /* <DEDUP_REMOVED lines=11> */
.L_x_6150:
[----:B------:R-:W-:Y:S01]  /*08e0*/  UPLOP3.LUT UP1, UPT, UP1, UP0, UPT, 0x20, 0x2 ;  /* 0x000000000002789c */ /* 0x000fe20000f20470 */
[----:B------:R-:W0:Y:S01]  /*08f0*/  LDC.64 R6, c[0x0][0x468] ;  /* 0x00011a00ff067b82 */ /* 0x000e220000000a00 */
[----:B------:R-:W1:Y:S02]  /*0900*/  LDCU.64 UR8, c[0x0][0x4e0] ;  /* 0x00009c00ff0877ac */ /* 0x000e640008000a00 */
[----:B------:R-:W-:Y:S01]  /*0910*/  UISETP.EQ.OR UP2, UPT, UR10, URZ, !UP1 ;  /* 0x000000ff0a00728c */ /* 0x000fe2000cf42670 */
[----:B------:R-:W2:Y:S01]  /*0920*/  LDCU.64 UR6, c[0x0][0x4a0] ;  /* 0x00009400ff0677ac */ /* 0x000ea20008000a00 */
[----:B------:R-:W-:Y:S01]  /*0930*/  PLOP3.LUT P5, PT, PT, PT, UP0, 0x80, 0x8 ;  /* 0x000000000008781c */ /* 0x000fe20003faf008 */
[----:B------:R-:W-:Y:S02]  /*0940*/  IMAD.MOV.U32 R46, RZ, RZ, RZ ;  /* 0x000000ffff2e7224 */ /* 0x000fe400078e00ff */
        /* <DEDUP_REMOVED lines=10> */
[----:B------:R-:W-:Y:S01]  /*09f0*/  MOV R41, RZ ;  /* 0x000000ff00297202 */ /* 0x000fe20000000f00 */
        /* <DEDUP_REMOVED lines=20> */
[----:B------:R-:W-:Y:S02]  /*0b40*/  IMAD.U32 R11, RZ, RZ, UR9 ;  /* 0x00000009ff0b7e24 */ /* 0x000fe4000f8e00ff */
[----:B------:R-:W-:Y:S02]  /*0b50*/  @UP2 ULEA.HI.X UR5, UR24, UR5, URZ, 0x2, UP5 ;  /* 0x0000000518052291 */ /* 0x000fe4000a8f14ff */
[----:B------:R-:W-:Y:S01]  /*0b60*/  @UP3 ULEA UR6, UP5, UR24, UR6, 0x2 ;  /* 0x0000000618063291 */ /* 0x000fe2000f8a10ff */
[----:B------:R-:W-:Y:S01]  /*0b70*/  MOV R6, UR4 ;  /* 0x0000000400067c02 */ /* 0x000fe20008000f00 */
[----:B------:R0:W5:Y:S01]  /*0b80*/  @!P5 LDG.E R41, desc[UR16][R10.64] ;  /* 0x000000100a29d981 */ /* 0x000162000c1e1900 */
[----:B------:R-:W1:Y:S01]  /*0b90*/  LDCU.64 UR8, c[0x0][0x500] ;  /* 0x0000a000ff0877ac */ /* 0x000e620008000a00 */
[----:B------:R-:W-:-:S02]  /*0ba0*/  IMAD.U32 R7, RZ, RZ, UR5 ;  /* 0x00000005ff077e24 */ /* 0x000fc4000f8e00ff */
        /* <DEDUP_REMOVED lines=27> */
[----:B------:R-:W-:-:S05]  /*0d60*/  MOV R7, UR5 ;  /* 0x0000000500077c02 */ /* 0x000fca0008000f00 */
[----:B------:R-:W3:Y:S01]  /*0d70*/  LDG.E R6, desc[UR16][R6.64] ;  /* 0x0000001006067981 */ /* 0x000ee2000c1e1900 */
[----:B--2---:R-:W-:-:S04]  /*0d80*/  @P0 VIADD R43, R8, 0x1 ;  /* 0x00000001082b0836 */ /* 0x004fc80000000000 */
        /* <DEDUP_REMOVED lines=13> */
.L_x_6151:
        /* <DEDUP_REMOVED lines=26> */
[----:B------:R-:W-:-:S04]  /*1000*/  @P0 IADD3 R5, PT, PT, R5, 0x1, RZ ;  /* 0x0000000105050810 */ /* 0x000fc80007ffe0ff */
[----:B------:R-:W-:Y:S02]  /*1010*/  @!P3 IADD3 R5, PT, PT, -R5, RZ, RZ ;  /* 0x000000ff0505b210 */ /* 0x000fe40007ffe1ff */
[----:B------:R-:W-:-:S04]  /*1020*/  @!P2 LOP3.LUT R5, RZ, R44, RZ, 0x33, !PT ;  /* 0x0000002cff05a212 */ /* 0x000fc800078e33ff */
[----:B------:R-:W-:-:S07]  /*1030*/  MOV R42, R5 ;  /* 0x00000005002a7202 */ /* 0x000fce0000000f00 */
.L_x_6152:
        /* <DEDUP_REMOVED lines=19> */
[C---:B------:R-:W-:Y:S01]  /*1170*/  VIADD R97, R98.reuse, 0xa ;  /* 0x0000000a62617836 */ /* 0x040fe20000000000 */
[----:B------:R-:W-:Y:S01]  /*1180*/  LEA R39, R99, UR5, 0x3 ;  /* 0x0000000563277c11 */ /* 0x000fe2000f8e18ff */
[C---:B------:R-:W-:Y:S01]  /*1190*/  VIADD R93, R98.reuse, 0xe ;  /* 0x0000000e625d7836 */ /* 0x040fe20000000000 */
[C---:B------:R-:W-:Y:S01]  /*11a0*/  IADD3 R95, PT, PT, R98.reuse, 0xc, RZ ;  /* 0x0000000c625f7810 */ /* 0x040fe20007ffe0ff */
[----:B------:R-:W-:Y:S01]  /*11b0*/  UMOV UR4, URZ ;  /* 0x000000ff00047c82 */ /* 0x000fe20008000000 */
[C---:B------:R-:W-:Y:S01]  /*11c0*/  IADD3 R94, PT, PT, R98.reuse, 0xd, RZ ;  /* 0x0000000d625e7810 */ /* 0x040fe20007ffe0ff */
[----:B------:R-:W-:Y:S01]  /*11d0*/  UMOV UR6, URZ ;  /* 0x000000ff00067c82 */ /* 0x000fe20008000000 */
[----:B------:R-:W-:-:S07]  /*11e0*/  IADD3 R92, PT, PT, R98, 0xf, RZ ;  /* 0x0000000f625c7810 */ /* 0x000fce0007ffe0ff */
.L_x_6194:
        /* <DEDUP_REMOVED lines=9> */
[----:B------:R-:W-:Y:S01]  /*1280*/  @!P0 IADD3 R7, PT, PT, RZ, -UR6, RZ ;  /* 0x80000006ff078c10 */ /* 0x000fe2000fffe0ff */
[----:B--2---:R-:W-:-:S03]  /*1290*/  @P0 IMAD.IADD R0, R0, 0x1, -R3 ;  /* 0x0000000100000824 */ /* 0x004fc600078e0a03 */
[----:B-1----:R-:W-:Y:S02]  /*12a0*/  @!P0 VIADDMNMX R3, R7, R6, R44, PT ;  /* 0x0000000607038246 */ /* 0x002fe4000380012c */
        /* <DEDUP_REMOVED lines=14> */
[----:B------:R-:W-:Y:S01]  /*1390*/  IMAD.MOV.U32 R3, RZ, RZ, R13 ;  /* 0x000000ffff037224 */ /* 0x000fe200078e000d */
[----:B------:R-:W1:Y:S01]  /*13a0*/  S2R R55, SR_LANEID ;  /* 0x0000000000377919 */ /* 0x000e620000000000 */
[----:B------:R-:W-:Y:S01]  /*13b0*/  IMAD.WIDE.U32 R22, R21, 0x10, R2 ;  /* 0x0000001015167825 */ /* 0x000fe200078e0002 */
        /* <DEDUP_REMOVED lines=19> */
[----:B-1----:R-:W-:Y:S01]  /*14f0*/  SHF.L.U32 R60, R16, 0x10, RZ ;  /* 0x00000010103c7819 */ /* 0x002fe200000006ff */
[----:B------:R-:W-:Y:S01]  /*1500*/  IMAD.U32 R30, R18, 0x10000, RZ ;  /* 0x00010000121e7824 */ /* 0x000fe200078e00ff */
[----:B------:R-:W-:Y:S02]  /*1510*/  PRMT R16, R16, 0x7632, R16 ;  /* 0x0000763210107816 */ /* 0x000fe40000000010 */
[----:B------:R-:W-:Y:S01]  /*1520*/  SHF.L.U32 R20, R17, 0x10, RZ ;  /* 0x0000001011147819 */ /* 0x000fe200000006ff */
[--C-:B------:R-:W-:Y:S01]  /*1530*/  FADD.FTZ R60, R60, R45.reuse ;  /* 0x0000002d3c3c7221 */ /* 0x100fe20000010000 */
[----:B------:R-:W-:Y:S01]  /*1540*/  SHF.L.U32 R22, R19, 0x10, RZ ;  /* 0x0000001013167819 */ /* 0x000fe200000006ff */
[--C-:B------:R-:W-:Y:S01]  /*1550*/  FADD.FTZ R58, R30, R45.reuse ;  /* 0x0000002d1e3a7221 */ /* 0x100fe20000010000 */
[----:B------:R-:W-:Y:S01]  /*1560*/  SHF.L.U32 R16, R16, 0x10, RZ ;  /* 0x0000001010107819 */ /* 0x000fe200000006ff */
[--C-:B------:R-:W-:Y:S01]  /*1570*/  FADD.FTZ R59, R20, R45.reuse ;  /* 0x0000002d143b7221 */ /* 0x100fe20000010000 */
[----:B------:R-:W-:Y:S01]  /*1580*/  FSETP.GTU.FTZ.AND P2, PT, R60, 20, PT ;  /* 0x41a000003c00780b */ /* 0x000fe20003f5c000 */
[--C-:B------:R-:W-:Y:S01]  /*1590*/  FADD.FTZ R57, R22, R45.reuse ;  /* 0x0000002d16397221 */ /* 0x100fe20000010000 */
[----:B--2---:R-:W-:Y:S01]  /*15a0*/  SHF.L.U32 R62, R4, 0x10, RZ ;  /* 0x00000010043e7819 */ /* 0x004fe200000006ff */
[----:B------:R-:W-:Y:S01]  /*15b0*/  FADD.FTZ R56, R16, R45 ;  /* 0x0000002d10387221 */ /* 0x000fe20000010000 */
[----:B0-----:R-:W-:-:S02]  /*15c0*/  ISETP.EQ.OR P2, PT, RZ, UR5, P2 ;  /* 0x00000005ff007c0c */ /* 0x001fc40009742670 */
[----:B------:R-:W-:Y:S01]  /*15d0*/  FSETP.GTU.FTZ.AND P4, PT, R59, 20, PT ;  /* 0x41a000003b00780b */ /* 0x000fe20003f9c000 */
[----:B------:R-:W-:Y:S01]  /*15e0*/  FADD.FTZ R62, R62, R45 ;  /* 0x0000002d3e3e7221 */ /* 0x000fe20000010000 */
[----:B------:R-:W-:Y:S02]  /*15f0*/  FSETP.GTU.FTZ.AND P3, PT, R58, 20, PT ;  /* 0x41a000003a00780b */ /* 0x000fe40003f7c000 */
[----:B------:R-:W-:Y:S02]  /*1600*/  FSETP.GTU.FTZ.AND P0, PT, R57, 20, PT ;  /* 0x41a000003900780b */ /* 0x000fe40003f1c000 */
[----:B------:R-:W-:Y:S02]  /*1610*/  FSETP.GTU.FTZ.AND P5, PT, R56, 20, PT ;  /* 0x41a000003800780b */ /* 0x000fe40003fbc000 */
[----:B------:R-:W-:-:S03]  /*1620*/  PRMT R22, R17, 0x7632, R22 ;  /* 0x0000763211167816 */ /* 0x000fc60000000016 */
        /* <DEDUP_REMOVED lines=31> */
.L_x_6154:
[----:B------:R-:W-:Y:S05]  /*1820*/  BSYNC.RECONVERGENT B0 ;  /* 0x0000000000007941 */ /* 0x000fea0003800200 */
.L_x_6153:
        /* <DEDUP_REMOVED lines=37> */
.L_x_6156:
[----:B------:R-:W-:Y:S05]  /*1a80*/  BSYNC.RECONVERGENT B0 ;  /* 0x0000000000007941 */ /* 0x000fea0003800200 */
.L_x_6155:
        /* <DEDUP_REMOVED lines=36> */
.L_x_6158:
[----:B------:R-:W-:Y:S05]  /*1cd0*/  BSYNC.RECONVERGENT B0 ;  /* 0x0000000000007941 */ /* 0x000fea0003800200 */
.L_x_6157:
        /* <DEDUP_REMOVED lines=37> */
.L_x_6160:
[----:B------:R-:W-:Y:S05]  /*1f30*/  BSYNC.RECONVERGENT B0 ;  /* 0x0000000000007941 */ /* 0x000fea0003800200 */
.L_x_6159:
        /* <DEDUP_REMOVED lines=36> */
.L_x_6162:
[----:B------:R-:W-:Y:S05]  /*2180*/  BSYNC.RECONVERGENT B0 ;  /* 0x0000000000007941 */ /* 0x000fea0003800200 */
.L_x_6161:
        /* <DEDUP_REMOVED lines=41> */
.L_x_6164:
[----:B------:R-:W-:Y:S05]  /*2420*/  BSYNC.RECONVERGENT B0 ;  /* 0x0000000000007941 */ /* 0x000fea0003800200 */
.L_x_6163:
        /* <DEDUP_REMOVED lines=39> */
.L_x_6166:
[----:B------:R-:W-:Y:S05]  /*26a0*/  BSYNC.RECONVERGENT B0 ;  /* 0x0000000000007941 */ /* 0x000fea0003800200 */
.L_x_6165:
        /* <DEDUP_REMOVED lines=41> */
.L_x_6168:
[----:B------:R-:W-:Y:S05]  /*2940*/  BSYNC.RECONVERGENT B0 ;  /* 0x0000000000007941 */ /* 0x000fea0003800200 */
.L_x_6167:
[----:B------:R-:W-:Y:S01]  /*2950*/  IMAD.U32 R4, R19, 0x10000, RZ ;  /* 0x0001000013047824 */ /* 0x000fe200078e00ff */
[----:B------:R-:W-:Y:S01]  /*2960*/  BSSY.RECONVERGENT B0, `(.L_x_6169) ;  /* 0x0000027000007945 */ /* 0x000fe20003800200 */
[C---:B------:R-:W-:Y:S02]  /*2970*/  SHF.L.U32 R5, R9.reuse, 0x10, RZ ;  /* 0x0000001009057819 */ /* 0x040fe400000006ff */
[----:B------:R-:W-:Y:S01]  /*2980*/  FSETP.GTU.FTZ.AND P5, PT, R70, 20, PT ;  /* 0x41a000004600780b */ /* 0x000fe20003fbc000 */
[----:B------:R-:W-:Y:S01]  /*2990*/  FADD.FTZ R81, R4, R45 ;  /* 0x0000002d04517221 */ /* 0x000fe20000010000 */
[----:B------:R-:W-:Y:S02]  /*29a0*/  ISETP.EQ.OR P4, PT, RZ, UR5, P4 ;  /* 0x00000005ff007c0c */ /* 0x000fe4000a782670 */
[----:B------:R-:W-:Y:S02]  /*29b0*/  PRMT R9, R9, 0x7632, R9 ;  /* 0x0000763209097816 */ /* 0x000fe40000000009 */
[----:B------:R-:W-:-:S02]  /*29c0*/  SHF.L.U32 R100, R10, 0x10, RZ ;  /* 0x000000100a647819 */ /* 0x000fc400000006ff */
        /* <DEDUP_REMOVED lines=32> */
.L_x_6170:
[----:B------:R-:W-:Y:S05]  /*2bd0*/  BSYNC.RECONVERGENT B0 ;  /* 0x0000000000007941 */ /* 0x000fea0003800200 */
.L_x_6169:
[----:B------:R-:W-:Y:S01]  /*2be0*/  ISETP.EQ.OR P6, PT, RZ, UR5, P5 ;  /* 0x00000005ff007c0c */ /* 0x000fe2000afc2670 */
[----:B------:R-:W-:Y:S01]  /*2bf0*/  IMAD.U32 R20, R20, 0x10000, RZ ;  /* 0x0001000014147824 */ /* 0x000fe200078e00ff */
[----:B------:R-:W-:Y:S01]  /*2c00*/  BSSY.RECONVERGENT B0, `(.L_x_6171) ;  /* 0x0000027000007945 */ /* 0x000fe20003800200 */
[----:B------:R-:W-:Y:S02]  /*2c10*/  SHF.L.U32 R90, R11, 0x10, RZ ;  /* 0x000000100b5a7819 */ /* 0x000fe400000006ff */
[----:B------:R-:W-:Y:S01]  /*2c20*/  FSETP.GTU.FTZ.AND P2, PT, R81, 20, PT ;  /* 0x41a000005100780b */ /* 0x000fe20003f5c000 */
[----:B------:R-:W-:Y:S01]  /*2c30*/  FADD.FTZ R116, R20, R45 ;  /* 0x0000002d14747221 */ /* 0x000fe20000010000 */
[----:B------:R-:W-:Y:S02]  /*2c40*/  ISETP.EQ.OR P5, PT, RZ, UR5, P3 ;  /* 0x00000005ff007c0c */ /* 0x000fe40009fa2670 */
        /* <DEDUP_REMOVED lines=34> */
.L_x_6172:
[----:B------:R-:W-:Y:S05]  /*2e70*/  BSYNC.RECONVERGENT B0 ;  /* 0x0000000000007941 */ /* 0x000fea0003800200 */
.L_x_6171:
[----:B------:R-:W-:Y:S01]  /*2e80*/  SHF.L.U32 R18, R18, 0x10, RZ ;  /* 0x0000001012127819 */ /* 0x000fe200000006ff */
        /* <DEDUP_REMOVED lines=34> */
.L_x_6174:
[----:B------:R-:W-:Y:S05]  /*30b0*/  BSYNC.RECONVERGENT B0 ;  /* 0x0000000000007941 */ /* 0x000fea0003800200 */
.L_x_6173:
[----:B------:R-:W-:Y:S01]  /*30c0*/  ISETP.EQ.OR P2, PT, RZ, UR5, P2 ;  /* 0x00000005ff007c0c */ /* 0x000fe20009742670 */
[----:B------:R-:W-:Y:S01]  /*30d0*/  BSSY.RECONVERGENT B0, `(.L_x_6175) ;  /* 0x0000028000007945 */ /* 0x000fe20003800200 */
[----:B------:R-:W-:Y:S01]  /*30e0*/  FSETP.GTU.FTZ.AND P4, PT, R115, 20, PT ;  /* 0x41a000007300780b */ /* 0x000fe20003f9c000 */
[----:B------:R-:W-:Y:S01]  /*30f0*/  IMAD.U32 R105, R105, 0x10000, RZ ;  /* 0x0001000069697824 */ /* 0x000fe200078e00ff */
[----:B------:R-:W-:Y:S02]  /*3100*/  ISETP.EQ.OR P0, PT, RZ, UR5, P0 ;  /* 0x00000005ff007c0c */ /* 0x000fe40008702670 */
[----:B------:R-:W-:Y:S02]  /*3110*/  ISETP.EQ.OR P3, PT, RZ, UR5, P3 ;  /* 0x00000005ff007c0c */ /* 0x000fe40009f62670 */
[----:B------:R-:W-:Y:S02]  /*3120*/  ISETP.EQ.OR P4, PT, RZ, UR5, P4 ;  /* 0x00000005ff007c0c */ /* 0x000fe4000a782670 */
[----:B------:R-:W-:-:S02]  /*3130*/  SHF.L.U32 R111, R12, 0x10, RZ ;  /* 0x000000100c6f7819 */ /* 0x000fc400000006ff */
        /* <DEDUP_REMOVED lines=33> */
.L_x_6176:
[----:B------:R-:W-:Y:S05]  /*3350*/  BSYNC.RECONVERGENT B0 ;  /* 0x0000000000007941 */ /* 0x000fea0003800200 */
.L_x_6175:
        /* <DEDUP_REMOVED lines=32> */
.L_x_6178:
[----:B------:R-:W-:Y:S05]  /*3560*/  BSYNC.RECONVERGENT B0 ;  /* 0x0000000000007941 */ /* 0x000fea0003800200 */
.L_x_6177:
        /* <DEDUP_REMOVED lines=32> */
.L_x_6180:
[----:B------:R-:W-:Y:S05]  /*3770*/  BSYNC.RECONVERGENT B0 ;  /* 0x0000000000007941 */ /* 0x000fea0003800200 */
.L_x_6179:
        /* <DEDUP_REMOVED lines=32> */
.L_x_6182:
[----:B------:R-:W-:Y:S05]  /*3980*/  BSYNC.RECONVERGENT B0 ;  /* 0x0000000000007941 */ /* 0x000fea0003800200 */
.L_x_6181:
        /* <DEDUP_REMOVED lines=32> */
.L_x_6184:
[----:B------:R-:W-:Y:S05]  /*3b90*/  BSYNC.RECONVERGENT B0 ;  /* 0x0000000000007941 */ /* 0x000fea0003800200 */
.L_x_6183:
        /* <DEDUP_REMOVED lines=25> */
[----:B------:R-:W-:Y:S01]  /*3d30*/  IMAD.U32 R8, RZ, RZ, UR25 ;  /* 0x00000019ff087e24 */ /* 0x000fe2000f8e00ff */
[----:B------:R-:W0:Y:S01]  /*3d40*/  LDC.64 R32, c[0x0][0x3d0] ;  /* 0x0000f400ff207b82 */ /* 0x000e220000000a00 */
[----:B------:R-:W1:Y:S01]  /*3d50*/  LDCU.64 UR22, c[0x0][0x3b8] ;  /* 0x00007700ff1677ac */ /* 0x000e620008000a00 */
[----:B------:R-:W2:Y:S01]  /*3d60*/  I2F.RP R4, R23 ;  /* 0x0000001700047306 */ /* 0x000ea20000209400 */
[----:B------:R-:W-:Y:S01]  /*3d70*/  FMUL.FTZ R112, R17, R60 ;  /* 0x0000003c11707220 */ /* 0x000fe20000410000 */
[----:B------:R-:W-:Y:S01]  /*3d80*/  IADD3 R19, PT, PT, R41, -0x1, R8 ;  /* 0xffffffff29137810 */ /* 0x000fe20007ffe008 */
[----:B------:R-:W-:Y:S01]  /*3d90*/  FMUL.FTZ R111, R111, R56 ;  /* 0x000000386f6f7220 */ /* 0x000fe20000410000 */
[----:B------:R-:W-:Y:S01]  /*3da0*/  IABS R8, R44 ;  /* 0x0000002c00087213 */ /* 0x000fe20000000000 */
[----:B------:R-:W-:Y:S01]  /*3db0*/  FMUL.FTZ R110, R110, R59 ;  /* 0x0000003b6e6e7220 */ /* 0x000fe20000410000 */
[----:B------:R-:W3:Y:S01]  /*3dc0*/  LDC.64 R34, c[0x0][0x3f0] ;  /* 0x0000fc00ff227b82 */ /* 0x000ee20000000a00 */
[----:B------:R-:W-:Y:S01]  /*3dd0*/  FMUL.FTZ R109, R16, R61 ;  /* 0x0000003d106d7220 */ /* 0x000fe20000410000 */
[----:B------:R-:W-:Y:S01]  /*3de0*/  IADD3 R8, PT, PT, RZ, -R8, RZ ;  /* 0x80000008ff087210 */ /* 0x000fe20007ffe0ff */
[----:B------:R-:W-:Y:S01]  /*3df0*/  FMUL.FTZ R108, R13, R58 ;  /* 0x0000003a0d6c7220 */ /* 0x000fe20000410000 */
[----:B------:R-:W-:Y:S01]  /*3e00*/  FMUL.FTZ R107, R14, R63 ;  /* 0x0000003f0e6b7220 */ /* 0x000fe20000410000 */
[----:B------:R-:W-:Y:S01]  /*3e10*/  FMUL.FTZ R106, R106, R57 ;  /* 0x000000396a6a7220 */ /* 0x000fe20000410000 */
[----:B------:R-:W-:Y:S01]  /*3e20*/  FMUL.FTZ R105, R105, R68 ;  /* 0x0000004469697220 */ /* 0x000fe20000410000 */
[----:B------:R-:W-:Y:S01]  /*3e30*/  FMUL.FTZ R104, R15, R62 ;  /* 0x0000003e0f687220 */ /* 0x000fe20000410000 */
[----:B------:R-:W4:Y:S01]  /*3e40*/  LDC.64 R36, c[0x0][0x460] ;  /* 0x00011800ff247b82 */ /* 0x000f220000000a00 */
[----:B--2---:R-:W2:Y:S01]  /*3e50*/  MUFU.RCP R4, R4 ;  /* 0x0000000400047308 */ /* 0x004ea20000001000 */
        /* <DEDUP_REMOVED lines=18> */
[----:B------:R2:W5:Y:S01]  /*3f80*/  F2I.FTZ.U32.TRUNC.NTZ R7, R6 ;  /* 0x0000000600077305 */ /* 0x000562000021f000 */
[----:B------:R-:W-:Y:S01]  /*3f90*/  LOP3.LUT R19, R19, R44, RZ, 0x3c, !PT ;  /* 0x0000002c13137212 */ /* 0x000fe200078e3cff */
[----:B------:R-:W-:Y:S01]  /*3fa0*/  UMOV UR9, URZ ;  /* 0x000000ff00097c82 */ /* 0x000fe20008000000 */
[----:B----4-:R-:W-:Y:S01]  /*3fb0*/  SHF.L.U64.HI R37, R36, 0x2, R37 ;  /* 0x0000000224257819 */ /* 0x010fe20000010225 */
[----:B-1----:R-:W-:Y:S01]  /*3fc0*/  USHF.L.U64.HI UR12, UR22, 0x2, UR23 ;  /* 0x00000002160c7899 */ /* 0x002fe20008010217 */
[----:B------:R-:W-:Y:S01]  /*3fd0*/  ISETP.GE.AND P3, PT, R19, RZ, PT ;  /* 0x000000ff1300720c */ /* 0x000fe20003f66270 */
[----:B------:R-:W-:Y:S01]  /*3fe0*/  UMOV UR10, UR13 ;  /* 0x0000000d000a7c82 */ /* 0x000fe20008000000 */
[----:B------:R-:W-:Y:S01]  /*3ff0*/  UMOV UR11, UR14 ;  /* 0x0000000e000b7c82 */ /* 0x000fe20008000000 */
[----:B--2---:R-:W-:Y:S01]  /*4000*/  HFMA2 R6, -RZ, RZ, 0, 0 ;  /* 0x00000000ff067431 */ /* 0x004fe200000001ff */
[----:B-----5:R-:W-:-:S05]  /*4010*/  IADD3 R10, PT, PT, RZ, -R7, RZ ;  /* 0x80000007ff0a7210 */ /* 0x020fca0007ffe0ff */
[----:B------:R-:W-:-:S04]  /*4020*/  IMAD R31, R10, R23, RZ ;  /* 0x000000170a1f7224 */ /* 0x000fc800078e02ff */
[----:B------:R-:W-:Y:S01]  /*4030*/  IMAD.HI.U32 R31, R7, R31, R6 ;  /* 0x0000001f071f7227 */ /* 0x000fe200078e0006 */
[----:B------:R-:W-:-:S05]  /*4040*/  MOV R6, R8 ;  /* 0x0000000800067202 */ /* 0x000fca0000000f00 */
        /* <DEDUP_REMOVED lines=8> */
[----:B------:R-:W-:Y:S01]  /*40d0*/  IADD3.X R7, PT, PT, R7, R49, RZ, P4, !PT ;  /* 0x0000003107077210 */ /* 0x000fe200027fe4ff */
[----:B------:R-:W-:Y:S01]  /*40e0*/  @!P2 IMAD.IADD R4, R4, 0x1, -R23 ;  /* 0x000000010404a824 */ /* 0x000fe200078e0a17 */
[----:B------:R-:W-:Y:S02]  /*40f0*/  @!P2 IADD3 R89, PT, PT, R89, 0x1, RZ ;  /* 0x000000015959a810 */ /* 0x000fe40007ffe0ff */
[----:B------:R-:W-:-:S02]  /*4100*/  ISETP.NE.AND P2, PT, R44, RZ, PT ;  /* 0x000000ff2c00720c */ /* 0x000fc40003f45270 */
[----:B------:R-:W-:-:S13]  /*4110*/  ISETP.GE.U32.AND P0, PT, R4, R23, PT ;  /* 0x000000170400720c */ /* 0x000fda0003f06070 */
[----:B------:R-:W-:-:S05]  /*4120*/  @P0 VIADD R89, R89, 0x1 ;  /* 0x0000000159590836 */ /* 0x000fca0000000000 */
[----:B------:R-:W-:Y:S02]  /*4130*/  @!P3 IADD3 R89, PT, PT, -R89, RZ, RZ ;  /* 0x000000ff5959b210 */ /* 0x000fe40007ffe1ff */
[----:B0--3--:R-:W-:-:S07]  /*4140*/  @!P2 LOP3.LUT R89, RZ, R44, RZ, 0x33, !PT ;  /* 0x0000002cff59a212 */ /* 0x009fce00078e33ff */
.L_x_6193:
[----:B------:R-:W2:Y:S04]  /*4150*/  LDG.E.128 R20, desc[UR16][R30.64] ;  /* 0x000000101e147981 */ /* 0x000ea8000c1e1d00 */
[----:B01----:R-:W3:Y:S01]  /*4160*/  LDG.E.128 R8, desc[UR16][R30.64+-0x200] ;  /* 0xfffe00101e087981 */ /* 0x003ee2000c1e1d00 */
[----:B------:R-:W-:Y:S01]  /*4170*/  IMAD.U32 R66, RZ, RZ, UR10 ;  /* 0x0000000aff427e24 */ /* 0x000fe2000f8e00ff */
[----:B------:R-:W-:-:S05]  /*4180*/  MOV R67, UR11 ;  /* 0x0000000b00437c02 */ /* 0x000fca0008000f00 */
[----:B------:R0:W4:Y:S04]  /*4190*/  LDG.E R66, desc[UR16][R66.64] ;  /* 0x0000001042427981 */ /* 0x000128000c1e1900 */
[----:B--2---:R1:W-:Y:S04]  /*41a0*/  STS.128 [R38+0x200], R20 ;  /* 0x0002001426007388 */ /* 0x0043e80000000c00 */
[----:B---3--:R2:W-:Y:S01]  /*41b0*/  STS.128 [R38], R8 ;  /* 0x0000000826007388 */ /* 0x0085e20000000c00 */
[----:B-1----:R-:W-:Y:S02]  /*41c0*/  MOV R20, R6 ;  /* 0x0000000600147202 */ /* 0x002fe40000000f00 */
[----:B------:R-:W-:Y:S01]  /*41d0*/  MOV R21, R7 ;  /* 0x0000000700157202 */ /* 0x000fe20000000f00 */
[----:B------:R-:W-:-:S04]  /*41e0*/  NOP ;  /* 0x0000000000007918 */ /* 0x000fc80000000000 */
[----:B------:R-:W3:Y:S04]  /*41f0*/  LDG.E.128 R12, desc[UR16][R20.64+-0x200] ;  /* 0xfffe0010140c7981 */ /* 0x000ee8000c1e1d00 */
[----:B------:R-:W5:Y:S04]  /*4200*/  LDG.E.128 R16, desc[UR16][R20.64] ;  /* 0x0000001014107981 */ /* 0x000f68000c1e1d00 */
[----:B------:R-:W1:Y:S01]  /*4210*/  LDS.128 R4, [R0] ;  /* 0x0000000000047984 */ /* 0x000e620000000c00 */
[C---:B--2---:R-:W-:Y:S01]  /*4220*/  IADD3 R8, PT, PT, R98.reuse, 0x4, RZ ;  /* 0x0000000462087810 */ /* 0x044fe20007ffe0ff */
[C---:B------:R-:W-:Y:S01]  /*4230*/  VIADD R9, R98.reuse, 0x5 ;  /* 0x0000000562097836 */ /* 0x040fe20000000000 */
[----:B------:R-:W-:-:S02]  /*4240*/  IADD3 R10, PT, PT, R98, 0x6, RZ ;  /* 0x00000006620a7810 */ /* 0x000fc40007ffe0ff */
[----:B------:R-:W-:Y:S02]  /*4250*/  ISETP.GE.U32.AND P2, PT, R8, UR25, PT ;  /* 0x0000001908007c0c */ /* 0x000fe4000bf46070 */
[----:B------:R-:W-:Y:S02]  /*4260*/  ISETP.GE.U32.AND P3, PT, R9, UR25, PT ;  /* 0x0000001909007c0c */ /* 0x000fe4000bf66070 */
[----:B------:R-:W-:Y:S02]  /*4270*/  ISETP.GE.U32.AND P6, PT, R10, UR25, PT ;  /* 0x000000190a007c0c */ /* 0x000fe4000bfc6070 */
[----:B------:R-:W2:Y:S01]  /*4280*/  LDS.128 R8, [R0+0x10] ;  /* 0x0000100000087984 */ /* 0x000ea20000000c00 */
[----:B0-----:R-:W-:Y:S01]  /*4290*/  IADD3 R67, PT, PT, R98, 0x3, RZ ;  /* 0x0000000362437810 */ /* 0x001fe20007ffe0ff */
[----:B----4-:R-:W-:-:S03]  /*42a0*/  FMUL.FTZ R123, R66, 1.4426950216293334961 ;  /* 0x3fb8aa3b427b7820 */ /* 0x010fc60000410000 */
[----:B------:R-:W-:Y:S01]  /*42b0*/  ISETP.GE.U32.AND P4, PT, R67, UR25, PT ;  /* 0x0000001943007c0c */ /* 0x000fe2000bf86070 */
[C---:B------:R-:W-:Y:S01]  /*42c0*/  FMUL.FTZ R67, R123.reuse, R59 ;  /* 0x0000003b7b437220 */ /* 0x040fe20000410000 */
[----:B------:R-:W-:Y:S01]  /*42d0*/  FMUL.FTZ R66, R123, R56 ;  /* 0x000000387b427220 */ /* 0x000fe20000410000 */
[----:B------:R-:W-:-:S04]  /*42e0*/  VIADD R117, R98, 0x1 ;  /* 0x0000000162757836 */ /* 0x000fc80000000000 */
[----:B------:R-:W0:Y:S01]  /*42f0*/  MUFU.EX2 R67, R67 ;  /* 0x0000004300437308 */ /* 0x000e220000000800 */
[----:B------:R-:W-:Y:S01]  /*4300*/  ISETP.GE.U32.AND P5, PT, R117, UR25, PT ;  /* 0x0000001975007c0c */ /* 0x000fe2000bfa6070 */
[----:B------:R-:W-:Y:S02]  /*4310*/  FMUL.FTZ R117, R123, R61 ;  /* 0x0000003d7b757220 */ /* 0x000fe40000410000 */
[----:B------:R-:W4:Y:S01]  /*4320*/  MUFU.EX2 R66, R66 ;  /* 0x0000004200427308 */ /* 0x000f220000000800 */
[----:B------:R-:W-:Y:S02]  /*4330*/  IADD3 R118, PT, PT, R98, 0x2, RZ ;  /* 0x0000000262767810 */ /* 0x000fe40007ffe0ff */
[----:B-1----:R-:W-:-:S04]  /*4340*/  PRMT R22, R4, 0x7632, R22 ;  /* 0x0000763204167816 */ /* 0x002fc80000000016 */
[----:B------:R-:W-:Y:S02]  /*4350*/  SHF.L.U32 R22, R22, 0x10, RZ ;  /* 0x0000001016167819 */ /* 0x000fe400000006ff */
[C---:B------:R-:W-:Y:S01]  /*4360*/  PRMT R23, R5.reuse, 0x7632, R23 ;  /* 0x0000763205177816 */ /* 0x040fe20000000017 */
[----:B------:R-:W-:Y:S02]  /*4370*/  IMAD.U32 R5, R5, 0x10000, RZ ;  /* 0x0001000005057824 */ /* 0x000fe400078e00ff */
[----:B------:R-:W-:Y:S01]  /*4380*/  FMUL.FTZ R22, R111, R22 ;  /* 0x000000166f167220 */ /* 0x000fe20000410000 */
[----:B------:R-:W1:Y:S01]  /*4390*/  MUFU.EX2 R117, R117 ;  /* 0x0000007500757308 */ /* 0x000e620000000800 */
[----:B------:R-:W-:Y:S01]  /*43a0*/  FMUL.FTZ R128, R123, R68 ;  /* 0x000000447b807220 */ /* 0x000fe20000410000 */
[----:B------:R-:W-:Y:S01]  /*43b0*/  FMUL.FTZ R5, R110, R5 ;  /* 0x000000056e057220 */ /* 0x000fe20000410000 */
[----:B------:R-:W-:Y:S02]  /*43c0*/  ISETP.GE.U32.AND P0, PT, R118, UR25, PT ;  /* 0x0000001976007c0c */ /* 0x000fe4000bf06070 */
[----:B------:R-:W-:-:S02]  /*43d0*/  FSEL R122, R22, RZ, !P5 ;  /* 0x000000ff167a7208 */ /* 0x000fc40006800000 */
[C---:B------:R-:W-:Y:S02]  /*43e0*/  PRMT R127, R6.reuse, 0x7632, R127 ;  /* 0x00007632067f7816 */ /* 0x040fe4000000007f */
[----:B------:R-:W-:Y:S02]  /*43f0*/  SHF.L.U32 R129, R6, 0x10, RZ ;  /* 0x0000001006817819 */ /* 0x000fe400000006ff */
[----:B------:R-:W-:Y:S02]  /*4400*/  IADD3 R22, PT, PT, R98, 0x8, RZ ;  /* 0x0000000862167810 */ /* 0x000fe40007ffe0ff */
[C---:B--2---:R-:W-:Y:S02]  /*4410*/  PRMT R6, R8.reuse, 0x7632, R6 ;  /* 0x0000763208067816 */ /* 0x044fe40000000006 */
[----:B------:R-:W-:Y:S02]  /*4420*/  SHF.L.U32 R131, R8, 0x10, RZ ;  /* 0x0000001008837819 */ /* 0x000fe400000006ff */
[----:B------:R-:W-:Y:S01]  /*4430*/  IADD3 R118, PT, PT, R98, 0x7, RZ ;  /* 0x0000000762767810 */ /* 0x000fe20007ffe0ff */
[----:B------:R-:W2:Y:S01]  /*4440*/  MUFU.EX2 R8, R128 ;  /* 0x0000008000087308 */ /* 0x000ea20000000800 */
[----:B------:R-:W-:-:S02]  /*4450*/  PRMT R132, R7, 0x7632, R132 ;  /* 0x0000763207847816 */ /* 0x000fc40000000084 */
[----:B------:R-:W-:Y:S02]  /*4460*/  FSEL R120, R5, RZ, !P0 ;  /* 0x000000ff05787208 */ /* 0x000fe40004000000 */
[----:B0-----:R-:W-:Y:S02]  /*4470*/  FSEL R119, R67, 1, !P0 ;  /* 0x3f80000043777808 */ /* 0x001fe40004000000 */
[----:B----4-:R-:W-:Y:S02]  /*4480*/  FSEL R121, R66, 1, !P5 ;  /* 0x3f80000042797808 */ /* 0x010fe40006800000 */
[----:B------:R-:W-:Y:S01]  /*4490*/  ISETP.GE.U32.AND P0, PT, R22, UR25, PT ;  /* 0x0000001916007c0c */ /* 0x000fe2000bf06070 */
[----:B------:R-:W-:Y:S01]  /*44a0*/  FMUL.FTZ R22, R123, R58 ;  /* 0x0000003a7b167220 */ /* 0x000fe20000410000 */
[----:B------:R-:W-:Y:S01]  /*44b0*/  SHF.L.U32 R133, R7, 0x10, RZ ;  /* 0x0000001007857819 */ /* 0x000fe200000006ff */
[----:B------:R-:W-:Y:S01]  /*44c0*/  IMAD.U32 R132, R132, 0x10000, RZ ;  /* 0x0001000084847824 */ /* 0x000fe200078e00ff */
[----:B------:R-:W-:Y:S01]  /*44d0*/  ISETP.GE.U32.AND P5, PT, R118, UR25, PT ;  /* 0x0000001976007c0c */ /* 0x000fe2000bfa6070 */
[----:B------:R-:W0:Y:S01]  /*44e0*/  MUFU.EX2 R139, R22 ;  /* 0x00000016008b7308 */ /* 0x000e220000000800 */
[----:B------:R-:W-:Y:S01]  /*44f0*/  FMUL.FTZ R134, R123, R62 ;  /* 0x0000003e7b867220 */ /* 0x000fe20000410000 */
[----:B------:R-:W-:Y:S01]  /*4500*/  FMUL.FTZ R133, R106, R133 ;  /* 0x000000856a857220 */ /* 0x000fe20000410000 */
[----:B------:R-:W-:Y:S01]  /*4510*/  FMUL.FTZ R132, R105, R132 ;  /* 0x0000008469847220 */ /* 0x000fe20000410000 */
[----:B-1----:R-:W-:-:S03]  /*4520*/  FSEL R117, R117, 1, !P4 ;  /* 0x3f80000075757808 */ /* 0x002fc60006000000 */
[----:B------:R-:W-:Y:S02]  /*4530*/  FSEL R136, R133, RZ, !P6 ;  /* 0x000000ff85887208 */ /* 0x000fe40007000000 */
[----:B--2---:R-:W-:Y:S01]  /*4540*/  FSEL R133, R8, 1, !P5 ;  /* 0x3f80000008857808 */ /* 0x004fe20006800000 */
[----:B------:R-:W-:Y:S01]  /*4550*/  FMUL.FTZ R140, R108, R129 ;  /* 0x000000816c8c7220 */ /* 0x000fe20000410000 */
[C---:B------:R-:W-:Y:S01]  /*4560*/  PRMT R7, R9.reuse, 0x7632, R7 ;  /* 0x0000763209077816 */ /* 0x040fe20000000007 */
[----:B------:R-:W-:Y:S02]  /*4570*/  IMAD.U32 R9, R9, 0x10000, RZ ;  /* 0x0001000009097824 */ /* 0x000fe400078e00ff */
[C---:B------:R-:W-:Y:S01]  /*4580*/  FMUL.FTZ R67, R123.reuse, R57 ;  /* 0x000000397b437220 */ /* 0x040fe20000410000 */
[----:B------:R-:W-:Y:S02]  /*4590*/  IMAD.U32 R5, R4, 0x10000, RZ ;  /* 0x0001000004057824 */ /* 0x000fe400078e00ff */
[----:B------:R-:W-:Y:S01]  /*45a0*/  FMUL.FTZ R4, R123, R63 ;  /* 0x0000003f7b047220 */ /* 0x000fe20000410000 */
[----:B------:R-:W-:Y:S01]  /*45b0*/  FSEL R140, R140, RZ, !P2 ;  /* 0x000000ff8c8c7208 */ /* 0x000fe20005000000 */
[----:B------:R-:W-:Y:S01]  /*45c0*/  FMUL.FTZ R9, R102, R9 ;  /* 0x0000000966097220 */ /* 0x000fe20000410000 */
[----:B0-----:R-:W-:-:S02]  /*45d0*/  FSEL R139, R139, 1, !P2 ;  /* 0x3f8000008b8b7808 */ /* 0x001fc40005000000 */
[----:B------:R-:W-:Y:S01]  /*45e0*/  ISETP.GE.U32.AND P2, PT, R97, UR25, PT ;  /* 0x0000001961007c0c */ /* 0x000fe2000bf46070 */
[----:B------:R-:W0:Y:S04]  /*45f0*/  MUFU.EX2 R135, R67 ;  /* 0x0000004300877308 */ /* 0x000e280000000800 */
[----:B------:R-:W1:Y:S01]  /*4600*/  MUFU.EX2 R137, R4 ;  /* 0x0000000400897308 */ /* 0x000e620000000800 */
[C---:B------:R-:W-:Y:S01]  /*4610*/  FMUL.FTZ R145, R123.reuse, R69 ;  /* 0x000000457b917220 */ /* 0x040fe20000410000 */
[C---:B------:R-:W-:Y:S01]  /*4620*/  FMUL.FTZ R144, R123.reuse, R116 ;  /* 0x000000747b907220 */ /* 0x040fe20000410000 */
[C---:B------:R-:W-:Y:S01]  /*4630*/  FMUL.FTZ R149, R123.reuse, R70 ;  /* 0x000000467b957220 */ /* 0x040fe20000410000 */
[----:B------:R-:W-:-:S03]  /*4640*/  FMUL.FTZ R150, R123, R81 ;  /* 0x000000517b967220 */ /* 0x000fc60000410000 */
[----:B------:R-:W-:Y:S01]  /*4650*/  MUFU.EX2 R145, R145 ;  /* 0x0000009100917308 */ /* 0x000fe20000000800 */
[----:B------:R-:W-:-:S03]  /*4660*/  FMUL.FTZ R131, R104, R131 ;  /* 0x0000008368837220 */ /* 0x000fc60000410000 */
[----:B------:R-:W-:Y:S01]  /*4670*/  MUFU.EX2 R144, R144 ;  /* 0x0000009000907308 */ /* 0x000fe20000000800 */
[----:B------:R-:W-:Y:S01]  /*4680*/  FMUL.FTZ R146, R123, R115 ;  /* 0x000000737b927220 */ /* 0x000fe20000410000 */
[C---:B------:R-:W-:Y:S02]  /*4690*/  PRMT R141, R10.reuse, 0x7632, R141 ;  /* 0x000076320a8d7816 */ /* 0x040fe4000000008d */
[----:B------:R-:W-:Y:S02]  /*46a0*/  SHF.L.U32 R143, R10, 0x10, RZ ;  /* 0x000000100a8f7819 */ /* 0x000fe400000006ff */
[----:B------:R-:W-:Y:S01]  /*46b0*/  PRMT R10, R11, 0x7632, R10 ;  /* 0x000076320b0a7816 */ /* 0x000fe2000000000a */
[----:B------:R-:W-:Y:S01]  /*46c0*/  MUFU.EX2 R146, R146 ;  /* 0x0000009200927308 */ /* 0x000fe20000000800 */
[----:B0-----:R-:W-:Y:S02]  /*46d0*/  FSEL R135, R135, 1, !P6 ;  /* 0x3f80000087877808 */ /* 0x001fe40007000000 */
[----:B------:R-:W-:-:S02]  /*46e0*/  SHF.L.U32 R11, R11, 0x10, RZ ;  /* 0x000000100b0b7819 */ /* 0x000fc400000006ff */
[----:B------:R-:W-:Y:S01]  /*46f0*/  ISETP.GE.U32.AND P6, PT, R95, UR25, PT ;  /* 0x000000195f007c0c */ /* 0x000fe2000bfc6070 */
[----:B------:R-:W-:Y:S01]  /*4700*/  MUFU.EX2 R149, R149 ;  /* 0x0000009500957308 */ /* 0x000fe20000000800 */
[----:B------:R-:W-:-:S03]  /*4710*/  FMUL.FTZ R143, R100, R143 ;  /* 0x0000008f648f7220 */ /* 0x000fc60000410000 */
[----:B------:R-:W-:Y:S01]  /*4720*/  MUFU.EX2 R150, R150 ;  /* 0x0000009600967308 */ /* 0x000fe20000000800 */
[----:B------:R-:W-:Y:S01]  /*4730*/  FMUL.FTZ R11, R90, R11 ;  /* 0x0000000b5a0b7220 */ /* 0x000fe20000410000 */
[----:B------:R-:W-:Y:S02]  /*4740*/  SHF.L.U32 R6, R6, 0x10, RZ ;  /* 0x0000001006067819 */ /* 0x000fe400000006ff */
[----:B-1----:R-:W-:-:S03]  /*4750*/  FSEL R137, R137, 1, !P3 ;  /* 0x3f80000089897808 */ /* 0x002fc60005800000 */
[----:B------:R-:W-:Y:S01]  /*4760*/  FMUL.FTZ R6, R103, R6 ;  /* 0x0000000667067220 */ /* 0x000fe20000410000 */
[----:B---3--:R-:W-:Y:S04]  /*4770*/  STS.128 [R38+0x840], R12 ;  /* 0x0008400c26007388 */ /* 0x008fe80000000c00 */
[----:B-----5:R0:W-:Y:S01]  /*4780*/  STS.128 [R38+0xa40], R16 ;  /* 0x000a401026007388 */ /* 0x0201e20000000c00 */
[----:B------:R-:W-:-:S03]  /*4790*/  NOP ;  /* 0x0000000000007918 */ /* 0x000fc60000000000 */
[----:B------:R-:W1:Y:S01]  /*47a0*/  LDS.128 R12, [R0+0x840] ;  /* 0x00084000000c7984 */ /* 0x000e620000000c00 */
[----:B0-----:R-:W-:Y:S02]  /*47b0*/  SHF.L.U32 R16, R23, 0x10, RZ ;  /* 0x0000001017107819 */ /* 0x001fe400000006ff */
[----:B------:R-:W-:-:S03]  /*47c0*/  IADD3 R23, PT, PT, R98, 0x9, RZ ;  /* 0x0000000962177810 */ /* 0x000fc60007ffe0ff */
[----:B------:R-:W-:Y:S02]  /*47d0*/  FMUL.FTZ R118, R109, R16 ;  /* 0x000000106d767220 */ /* 0x000fe40000410000 */
[----:B------:R-:W0:Y:S03]  /*47e0*/  LDS.128 R16, [R0+0x850] ;  /* 0x0008500000107984 */ /* 0x000e260000000c00 */
[----:B------:R-:W-:Y:S02]  /*47f0*/  FSEL R118, R118, RZ, !P4 ;  /* 0x000000ff76767208 */ /* 0x000fe40006000000 */
[----:B------:R-:W-:Y:S02]  /*4800*/  ISETP.GE.U32.AND P4, PT, R23, UR25, PT ;  /* 0x0000001917007c0c */ /* 0x000fe4000bf86070 */
[C---:B-1----:R-:W-:Y:S02]  /*4810*/  PRMT R124, R12.reuse, 0x7632, R124 ;  /* 0x000076320c7c7816 */ /* 0x042fe4000000007c */
[----:B------:R-:W-:-:S02]  /*4820*/  SHF.L.U32 R23, R12, 0x10, RZ ;  /* 0x000000100c177819 */ /* 0x000fc400000006ff */
[----:B------:R1:W2:Y:S01]  /*4830*/  MUFU.EX2 R12, R134 ;  /* 0x00000086000c7308 */ /* 0x0002a20000000800 */
[----:B------:R-:W-:Y:S02]  /*4840*/  PRMT R125, R14, 0x7632, R125 ;  /* 0x000076320e7d7816 */ /* 0x000fe4000000007d */
[----:B-1----:R-:W-:Y:S02]  /*4850*/  FSEL R134, R132, RZ, !P5 ;  /* 0x000000ff84867208 */ /* 0x002fe40006800000 */
[----:B------:R-:W-:Y:S02]  /*4860*/  ISETP.NE.AND P5, PT, RZ, UR4, PT ;  /* 0x00000004ff007c0c */ /* 0x000fe4000bfa5270 */
[----:B------:R-:W-:Y:S02]  /*4870*/  SHF.L.U32 R66, R14, 0x10, RZ ;  /* 0x000000100e427819 */ /* 0x000fe400000006ff */
[----:B------:R-:W-:Y:S01]  /*4880*/  SHF.L.U32 R14, R127, 0x10, RZ ;  /* 0x000000107f0e7819 */ /* 0x000fe200000006ff */
[----:B------:R-:W-:Y:S01]  /*4890*/  IMAD.U32 R22, R13, 0x10000, RZ ;  /* 0x000100000d167824 */ /* 0x000fe200078e00ff */
[----:B------:R-:W-:-:S02]  /*48a0*/  PRMT R126, R15, 0x7632, R126 ;  /* 0x000076320f7e7816 */ /* 0x000fc4000000007e */
[----:B------:R-:W-:Y:S01]  /*48b0*/  SHF.L.U32 R67, R15, 0x10, RZ ;  /* 0x000000100f437819 */ /* 0x000fe200000006ff */
[----:B------:R-:W-:Y:S01]  /*48c0*/  FMUL.FTZ R14, R107, R14 ;  /* 0x0000000e6b0e7220 */ /* 0x000fe20000410000 */
[----:B------:R-:W-:Y:S01]  /*48d0*/  PRMT R4, R13, 0x7632, R4 ;  /* 0x000076320d047816 */ /* 0x000fe20000000004 */
[----:B------:R-:W-:Y:S01]  /*48e0*/  FMUL.FTZ R13, R123, R64 ;  /* 0x000000407b0d7220 */ /* 0x000fe20000410000 */
[----:B------:R-:W-:Y:S02]  /*48f0*/  FSEL R15, R9, RZ, !P2 ;  /* 0x000000ff090f7208 */ /* 0x000fe40005000000 */
[----:B------:R-:W1:Y:S01]  /*4900*/  @P5 LDS.64 R8, [UR7] ;  /* 0x00000007ff085984 */ /* 0x000e620008000a00 */
[----:B------:R-:W-:Y:S01]  /*4910*/  FSEL R138, R14, RZ, !P3 ;  /* 0x000000ff0e8a7208 */ /* 0x000fe20005800000 */
[C---:B------:R-:W-:Y:S01]  /*4920*/  FMUL.FTZ R14, R123.reuse, R65 ;  /* 0x000000417b0e7220 */ /* 0x040fe20000410000 */
[----:B------:R-:W3:Y:S04]  /*4930*/  MUFU.EX2 R13, R13 ;  /* 0x0000000d000d7308 */ /* 0x000ee80000000800 */
[----:B------:R3:W4:Y:S01]  /*4940*/  MUFU.EX2 R142, R14 ;  /* 0x0000000e008e7308 */ /* 0x0007220000000800 */
[----:B------:R-:W-:Y:S01]  /*4950*/  FMUL.FTZ R123, R123, R60 ;  /* 0x0000003c7b7b7220 */ /* 0x000fe20000410000 */
[----:B------:R-:W-:-:S02]  /*4960*/  FSEL R132, R131, RZ, !P0 ;  /* 0x000000ff83847208 */ /* 0x000fc40004000000 */
[----:B--2---:R-:W-:Y:S02]  /*4970*/  FSEL R131, R12, 1, !P0 ;  /* 0x3f8000000c837808 */ /* 0x004fe40004000000 */
[----:B------:R-:W-:Y:S01]  /*4980*/  ISETP.GE.U32.AND P0, PT, R94, UR25, PT ;  /* 0x000000195e007c0c */ /* 0x000fe2000bf06070 */
[----:B------:R-:W2:Y:S01]  /*4990*/  MUFU.EX2 R123, R123 ;  /* 0x0000007b007b7308 */ /* 0x000ea20000000800 */
[----:B---3--:R-:W-:Y:S02]  /*49a0*/  FSEL R14, R13, 1, !P2 ;  /* 0x3f8000000d0e7808 */ /* 0x008fe40005000000 */
[----:B------:R-:W-:Y:S02]  /*49b0*/  ISETP.GE.U32.AND P2, PT, R93, UR25, PT ;  /* 0x000000195d007c0c */ /* 0x000fe4000bf46070 */
[----:B----4-:R-:W-:Y:S02]  /*49c0*/  FSEL R12, R142, 1, !P6 ;  /* 0x3f8000008e0c7808 */ /* 0x010fe40007000000 */
[----:B------:R-:W-:Y:S01]  /*49d0*/  FSEL R151, R145, 1, !P2 ;  /* 0x3f80000091977808 */ /* 0x000fe20005000000 */
[----:B------:R-:W-:Y:S01]  /*49e0*/  FMUL.FTZ R145, R112, R5 ;  /* 0x0000000570917220 */ /* 0x000fe20000410000 */
[----:B------:R-:W-:-:S02]  /*49f0*/  FSEL R147, R144, 1, !P0 ;  /* 0x3f80000090937808 */ /* 0x000fc40004000000 */
[----:B------:R-:W-:Y:S01]  /*4a00*/  SHF.L.U32 R142, R7, 0x10, RZ ;  /* 0x00000010078e7819 */ /* 0x000fe200000006ff */
[----:B------:R-:W-:Y:S01]  /*4a10*/  IMAD.U32 R5, R10, 0x10000, RZ ;  /* 0x000100000a057824 */ /* 0x000fe200078e00ff */
[----:B------:R-:W-:Y:S02]  /*4a20*/  SHF.L.U32 R144, R141, 0x10, RZ ;  /* 0x000000108d907819 */ /* 0x000fe400000006ff */
[----:B------:R-:W-:Y:S01]  /*4a30*/  FSEL R13, R143, RZ, !P6 ;  /* 0x000000ff8f0d7208 */ /* 0x000fe20007000000 */
[----:B------:R-:W-:Y:S01]  /*4a40*/  FMUL.FTZ R142, R101, R142 ;  /* 0x0000008e658e7220 */ /* 0x000fe20000410000 */
[----:B------:R-:W-:Y:S01]  /*4a50*/  ISETP.GE.U32.AND P6, PT, R92, UR25, PT ;  /* 0x000000195c007c0c */ /* 0x000fe2000bfc6070 */
[----:B------:R-:W-:Y:S01]  /*4a60*/  FMUL.FTZ R7, R91, R144 ;  /* 0x000000905b077220 */ /* 0x000fe20000410000 */
[----:B------:R-:W-:Y:S01]  /*4a70*/  FSEL R152, R11, RZ, !P2 ;  /* 0x000000ff0b987208 */ /* 0x000fe20005000000 */
[----:B------:R-:W-:Y:S01]  /*4a80*/  FMUL.FTZ R5, R88, R5 ;  /* 0x0000000558057220 */ /* 0x000fe20000410000 */
[----:B0-----:R-:W-:-:S02]  /*4a90*/  PRMT R130, R19, 0x7632, R130 ;  /* 0x0000763213827816 */ /* 0x001fc40000000082 */
[----:B------:R-:W-:Y:S02]  /*4aa0*/  ISETP.GE.U32.AND P3, PT, R96, UR25, PT ;  /* 0x0000001960007c0c */ /* 0x000fe4000bf66070 */
[----:B------:R-:W-:Y:S02]  /*4ab0*/  ISETP.GE.U32.AND P2, PT, R98, UR25, PT ;  /* 0x0000001962007c0c */ /* 0x000fe4000bf46070 */
[----:B------:R-:W-:Y:S02]  /*4ac0*/  PRMT R127, R16, 0x7632, R127 ;  /* 0x00007632107f7816 */ /* 0x000fe4000000007f */
[----:B------:R-:W-:Y:S02]  /*4ad0*/  PRMT R128, R17, 0x7632, R128 ;  /* 0x0000763211807816 */ /* 0x000fe40000000080 */
[----:B------:R-:W-:Y:S02]  /*4ae0*/  PRMT R129, R18, 0x7632, R129 ;  /* 0x0000763212817816 */ /* 0x000fe40000000081 */
[----:B------:R-:W-:Y:S01]  /*4af0*/  FSEL R148, R146, 1, !P6 ;  /* 0x3f80000092947808 */ /* 0x000fe20007000000 */
[----:B------:R-:W-:Y:S01]  /*4b00*/  IMAD.U32 R16, R16, 0x10000, RZ ;  /* 0x0001000010107824 */ /* 0x000fe200078e00ff */
[----:B--2---:R-:W-:Y:S01]  /*4b10*/  FSEL R146, R123, 1, !P2 ;  /* 0x3f8000007b927808 */ /* 0x004fe20005000000 */
[----:B------:R-:W-:Y:S01]  /*4b20*/  IMAD.U32 R126, R126, 0x10000, RZ ;  /* 0x000100007e7e7824 */ /* 0x000fe200078e00ff */
[----:B------:R-:W-:Y:S01]  /*4b30*/  FSEL R143, R142, RZ, !P3 ;  /* 0x000000ff8e8f7208 */ /* 0x000fe20005800000 */
[----:B------:R-:W-:Y:S01]  /*4b40*/  IMAD.U32 R130, R130, 0x10000, RZ ;  /* 0x0001000082827824 */ /* 0x000fe200078e00ff */
[----:B------:R-:W-:-:S02]  /*4b50*/  SHF.L.U32 R17, R17, 0x10, RZ ;  /* 0x0000001011117819 */ /* 0x000fc400000006ff */
[----:B------:R-:W-:Y:S02]  /*4b60*/  SHF.L.U32 R18, R18, 0x10, RZ ;  /* 0x0000001012127819 */ /* 0x000fe400000006ff */
[----:B------:R-:W-:Y:S02]  /*4b70*/  SHF.L.U32 R19, R19, 0x10, RZ ;  /* 0x0000001013137819 */ /* 0x000fe400000006ff */
[----:B------:R-:W-:Y:S02]  /*4b80*/  FSEL R149, R149, 1, !P4 ;  /* 0x3f80000095957808 */ /* 0x000fe40006000000 */
[----:B------:R-:W-:Y:S02]  /*4b90*/  FSEL R150, R150, 1, !P3 ;  /* 0x3f80000096967808 */ /* 0x000fe40005800000 */
[----:B------:R-:W-:Y:S02]  /*4ba0*/  FSEL R145, R145, RZ, !P2 ;  /* 0x000000ff91917208 */ /* 0x000fe40005000000 */
[----:B------:R-:W-:-:S02]  /*4bb0*/  FSEL R144, R6, RZ, !P4 ;  /* 0x000000ff06907208 */ /* 0x000fc40006000000 */
[----:B------:R-:W-:Y:S02]  /*4bc0*/  FSEL R142, R7, RZ, !P0 ;  /* 0x000000ff078e7208 */ /* 0x000fe40004000000 */
[----:B------:R-:W-:Y:S02]  /*4bd0*/  FSEL R141, R5, RZ, !P6 ;  /* 0x000000ff058d7208 */ /* 0x000fe40007000000 */
[----:B------:R-:W-:Y:S02]  /*4be0*/  SHF.L.U32 R124, R124, 0x10, RZ ;  /* 0x000000107c7c7819 */ /* 0x000fe400000006ff */
[----:B------:R-:W-:Y:S02]  /*4bf0*/  SHF.L.U32 R123, R4, 0x10, RZ ;  /* 0x00000010047b7819 */ /* 0x000fe400000006ff */
[----:B------:R-:W-:Y:S02]  /*4c00*/  SHF.L.U32 R125, R125, 0x10, RZ ;  /* 0x000000107d7d7819 */ /* 0x000fe400000006ff */
[----:B------:R-:W-:-:S02]  /*4c10*/  SHF.L.U32 R127, R127, 0x10, RZ ;  /* 0x000000107f7f7819 */ /* 0x000fc400000006ff */
[----:B------:R-:W-:Y:S02]  /*4c20*/  SHF.L.U32 R128, R128, 0x10, RZ ;  /* 0x0000001080807819 */ /* 0x000fe400000006ff */
[----:B------:R-:W-:Y:S01]  /*4c30*/  SHF.L.U32 R129, R129, 0x10, RZ ;  /* 0x0000001081817819 */ /* 0x000fe200000006ff */
[----:B-1----:R-:W-:Y:S06]  /*4c40*/  @P5 BRA `(.L_x_6186) ;  /* 0x0000000000485947 */ /* 0x002fec0003800000 */
        /* <DEDUP_REMOVED lines=9> */
[----:B------:R-:W-:-:S04]  /*4ce0*/  IMAD.WIDE.U32 R4, R26, UR26, R4 ;  /* 0x0000001a1a047c25 */ /* 0x000fc8000f8e0004 */
[----:B------:R-:W-:-:S05]  /*4cf0*/  IMAD.IADD R5, R5, 0x1, R7 ;  /* 0x0000000105057824 */ /* 0x000fca00078e0207 */
[----:B------:R0:W5:Y:S01]  /*4d00*/  LDG.E R9, desc[UR16][R4.64] ;  /* 0x0000001004097981 */ /* 0x000162000c1e1900 */
[----:B------:R-:W-:Y:S05]  /*4d10*/  BRA `(.L_x_6186) ;  /* 0x0000000000147947 */ /* 0x000fea0003800000 */
.L_x_6187:
[----:B------:R-:W-:Y:S01]  /*4d20*/  MOV R9, RZ ;  /* 0x000000ff00097202 */ /* 0x000fe20000000f00 */
[----:B------:R-:W-:Y:S06]  /*4d30*/  @!P1 BRA `(.L_x_6186) ;  /* 0x00000000000c9947 */ /* 0x000fec0003800000 */
[----:B------:R-:W-:Y:S02]  /*4d40*/  MOV R4, R87 ;  /* 0x0000005700047202 */ /* 0x000fe40000000f00 */
[----:B------:R-:W-:-:S05]  /*4d50*/  MOV R5, R86 ;  /* 0x0000005600057202 */ /* 0x000fca0000000f00 */
[----:B------:R1:W5:Y:S02]  /*4d60*/  LDG.E R9, desc[UR16][R4.64] ;  /* 0x0000001004097981 */ /* 0x000364000c1e1900 */
.L_x_6186:
        /* <DEDUP_REMOVED lines=79> */
[----:B------:R-:W-:-:S02]  /*5260*/  @P2 FFMA.FTZ R5, R153, R54, R154 ;  /* 0x0000003699052223 */ /* 0x000fc4000001009a */
[----:B------:R-:W-:-:S03]  /*5270*/  @P2 FMUL.FTZ R4, R153, R53 ;  /* 0x0000003599042220 */ /* 0x000fc60000410000 */
[----:B------:R-:W-:Y:S01]  /*5280*/  @P2 FSEL R154, R54, R5, !P0 ;  /* 0x00000005369a2208 */ /* 0x000fe20004000000 */
[----:B-----5:R-:W-:Y:S01]  /*5290*/  @P2 IMAD.MOV.U32 R5, RZ, RZ, R9 ;  /* 0x000000ffff052224 */ /* 0x020fe200078e0009 */
        /* <DEDUP_REMOVED lines=9> */
.L_x_6189:
[----:B------:R-:W-:Y:S05]  /*5330*/  BSYNC.RECONVERGENT B0 ;  /* 0x0000000000007941 */ /* 0x000fea0003800200 */
.L_x_6188:
        /* <DEDUP_REMOVED lines=24> */
[----:B------:R-:W-:Y:S01]  /*54c0*/  VIADD R6, R42, 0xffffffff ;  /* 0xffffffff2a067836 */ /* 0x000fe20000000000 */
        /* <DEDUP_REMOVED lines=20> */
.L_x_6192:
[----:B------:R-:W-:-:S04]  /*5610*/  ISETP.NE.AND P0, PT, R6, UR4, PT ;  /* 0x0000000406007c0c */ /* 0x000fc8000bf05270 */
[----:B------:R-:W-:-:S13]  /*5620*/  ISETP.NE.OR P0, PT, RZ, UR20, P0 ;  /* 0x00000014ff007c0c */ /* 0x000fda0008705670 */
[----:B------:R-:W-:Y:S01]  /*5630*/  @!P0 IMAD.MOV.U32 R6, RZ, RZ, R87 ;  /* 0x000000ffff068224 */ /* 0x000fe200078e0057 */
[----:B------:R-:W-:-:S05]  /*5640*/  @!P0 MOV R7, R86 ;  /* 0x0000005600078202 */ /* 0x000fca0000000f00 */
[----:B------:R2:W-:Y:S02]  /*5650*/  @!P0 STG.E desc[UR16][R6.64], R5 ;  /* 0x0000000506008986 */ /* 0x0005e4000c101910 */
.L_x_6191:
[----:B------:R-:W-:Y:S05]  /*5660*/  BSYNC.RECONVERGENT B0 ;  /* 0x0000000000007941 */ /* 0x000fea0003800200 */
.L_x_6190:
        /* <DEDUP_REMOVED lines=27> */
[----:B------:R-:W-:-:S02]  /*5820*/  UIADD3 UR7, UPT, UPT, UR7, 0x8, URZ ;  /* 0x0000000807077890 */ /* 0x000fc4000fffe0ff */
[----:B------:R-:W-:Y:S01]  /*5830*/  UIADD3.X UR9, UPT, UPT, UR9, UR29, URZ, UP2, !UPT ;  /* 0x0000001d09097290 */ /* 0x000fe200097fe4ff */
[----:B------:R-:W-:Y:S11]  /*5840*/  BRA.U UP0, `(.L_x_6193) ;  /* 0xffffffe900407547 */ /* 0x000ff6000b83ffff */
.L_x_6185:
[----:B------:R-:W-:Y:S01]  /*5850*/  BAR.SYNC.DEFER_BLOCKING 0x0 ;  /* 0x0000000000007b1d */ /* 0x000fe20000010000 */
[----:B------:R-:W-:Y:S01]  /*5860*/  F2FP.BF16.F32.PACK_AB R4, R79, R80 ;  /* 0x000000504f04723e */ /* 0x000fe200000010ff */
[----:B------:R-:W-:Y:S01]  /*5870*/  UIADD3 UR4, UPT, UPT, UR4, 0x1, URZ ;  /* 0x0000000104047890 */ /* 0x000fe2000fffe0ff */
[----:B------:R-:W-:Y:S01]  /*5880*/  F2FP.BF16.F32.PACK_AB R79, R77, R74 ;  /* 0x0000004a4d4f723e */ /* 0x000fe200000010ff */
[----:B01----:R-:W-:Y:S01]  /*5890*/  IMAD.U32 R9, RZ, RZ, UR25 ;  /* 0x00000019ff097e24 */ /* 0x003fe2000f8e00ff */
[----:B------:R-:W-:Y:S01]  /*58a0*/  F2FP.BF16.F32.PACK_AB R7, R113, R114 ;  /* 0x000000727107723e */ /* 0x000fe200000010ff */
[----:B------:R-:W0:Y:S01]  /*58b0*/  LDCU.128 UR20, c[0x0][0x430] ;  /* 0x00008600ff1477ac */ /* 0x000e220008000c00 */
[----:B------:R-:W-:Y:S01]  /*58c0*/  F2FP.BF16.F32.PACK_AB R6, R84, R85 ;  /* 0x000000555406723e */ /* 0x000fe200000010ff */
[----:B------:R-:W-:Y:S01]  /*58d0*/  IMAD.U32 R21, RZ, RZ, UR25 ;  /* 0x00000019ff157e24 */ /* 0x000fe2000f8e00ff */
[----:B------:R-:W-:Y:S01]  /*58e0*/  F2FP.BF16.F32.PACK_AB R5, R82, R83 ;  /* 0x000000535205723e */ /* 0x000fe200000010ff */
[----:B------:R-:W1:Y:S01]  /*58f0*/  LDCU.64 UR10, c[0x0][0x4a8] ;  /* 0x00009500ff0a77ac */ /* 0x000e620008000a00 */
[----:B------:R-:W-:Y:S01]  /*5900*/  F2FP.BF16.F32.PACK_AB R78, R78, R73 ;  /* 0x000000494e4e723e */ /* 0x000fe200000010ff */
[----:B------:R-:W-:Y:S01]  /*5910*/  IMAD.WIDE.U32 R24, R21, 0x2, R24 ;  /* 0x0000000215187825 */ /* 0x000fe200078e0018 */
[----:B------:R-:W-:Y:S01]  /*5920*/  F2FP.BF16.F32.PACK_AB R77, R75, R72 ;  /* 0x000000484b4d723e */ /* 0x000fe200000010ff */
[----:B------:R-:W-:Y:S01]  /*5930*/  UMOV UR7, URZ ;  /* 0x000000ff00077c82 */ /* 0x000fe20008000000 */
[----:B------:R-:W-:-:S02]  /*5940*/  F2FP.BF16.F32.PACK_AB R76, R76, R71 ;  /* 0x000000474c4c723e */ /* 0x000fc400000010ff */
[----:B------:R-:W-:Y:S02]  /*5950*/  ISETP.NE.AND P0, PT, R42, UR4, PT ;  /* 0x000000042a007c0c */ /* 0x000fe4000bf05270 */
[----:B------:R-:W-:Y:S02]  /*5960*/  MOV R11, UR25 ;  /* 0x00000019000b7c02 */ /* 0x000fe40008000f00 */
[----:B------:R-:W-:Y:S01]  /*5970*/  IADD3 R41, PT, PT, R41, UR25, RZ ;  /* 0x0000001929297c10 */ /* 0x000fe2000fffe0ff */
[----:B------:R2:W-:Y:S01]  /*5980*/  STS.128 [R0], R4 ;  /* 0x0000000400007388 */ /* 0x0005e20000000c00 */
[----:B0-----:R-:W-:Y:S01]  /*5990*/  UIMAD.WIDE.U32 UR8, UR19, UR20, UR6 ;  /* 0x00000014130872a5 */ /* 0x001fe2000f8e0006 */
[----:B------:R-:W-:Y:S01]  /*59a0*/  IMAD.WIDE.U32 R2, R11, 0x2, R2 ;  /* 0x000000020b027825 */ /* 0x000fe200078e0002 */
[----:B------:R-:W-:Y:S01]  /*59b0*/  UIADD3 UR6, UPT, UPT, UR25, UR6, URZ ;  /* 0x0000000619067290 */ /* 0x000fe2000fffe0ff */
[----:B------:R0:W-:Y:S01]  /*59c0*/  STS.128 [R0+0x10], R76 ;  /* 0x0000104c00007388 */ /* 0x0001e20000000c00 */
[----:B------:R-:W-:-:S03]  /*59d0*/  NOP ;  /* 0x0000000000007918 */ /* 0x000fc60000000000 */
[----:B------:R-:W3:Y:S01]  /*59e0*/  LDS.128 R16, [R38+0x200] ;  /* 0x0002000026107984 */ /* 0x000ee20000000c00 */
[----:B------:R-:W-:-:S03]  /*59f0*/  UIMAD UR9, UR19, UR21, UR9 ;  /* 0x00000015130972a4 */ /* 0x000fc6000f8e0209 */
[----:B------:R-:W4:Y:S01]  /*5a00*/  LDS.128 R12, [R38] ;  /* 0x00000000260c7984 */ /* 0x000f220000000c00 */
[----:B------:R-:W-:Y:S01]  /*5a10*/  UIMAD.WIDE.U32 UR8, UR24, UR22, UR8 ;  /* 0x00000016180872a5 */ /* 0x000fe2000f8e0008 */
[----:B--2---:R-:W-:-:S03]  /*5a20*/  MOV R6, R52 ;  /* 0x0000003400067202 */ /* 0x004fc60000000f00 */
[----:B------:R-:W-:Y:S01]  /*5a30*/  UIMAD UR7, UR24, UR23, UR9 ;  /* 0x00000017180772a4 */ /* 0x000fe2000f8e0209 */
[----:B0-----:R-:W-:Y:S01]  /*5a40*/  SHF.L.U32 R0, R40, 0x1, RZ ;  /* 0x0000000128007819 */ /* 0x001fe200000006ff */
[----:B-1----:R-:W-:-:S03]  /*5a50*/  ULEA UR5, UP0, UR8, UR10, 0x1 ;  /* 0x0000000a08057291 */ /* 0x002fc6000f8008ff */
[----:B------:R-:W-:Y:S01]  /*5a60*/  LOP3.LUT R7, R0, 0x7c0, RZ, 0xc0, !PT ;  /* 0x000007c000077812 */ /* 0x000fe200078ec0ff */
[----:B------:R-:W-:Y:S02]  /*5a70*/  ULEA.HI.X UR8, UR8, UR11, UR7, 0x1, UP0 ;  /* 0x0000000b08087291 */ /* 0x000fe400080f0c07 */
[----:B------:R-:W-:Y:S02]  /*5a80*/  MOV R4, UR5 ;  /* 0x0000000500047c02 */ /* 0x000fe40008000f00 */
[----:B------:R-:W-:Y:S02]  /*5a90*/  LOP3.LUT R7, R7, 0x1f, R40, 0xf8, !PT ;  /* 0x0000001f07077812 */ /* 0x000fe400078ef828 */
[----:B------:R-:W-:-:S03]  /*5aa0*/  MOV R5, UR8 ;  /* 0x0000000800057c02 */ /* 0x000fc60008000f00 */
[----:B------:R-:W-:Y:S01]  /*5ab0*/  IMAD.WIDE.U32 R4, R7, 0x10, R4 ;  /* 0x0000001007047825 */ /* 0x000fe200078e0004 */
[----:B------:R-:W-:Y:S02]  /*5ac0*/  MOV R7, R51 ;  /* 0x0000003300077202 */ /* 0x000fe40000000f00 */
[----:B------:R-:W-:Y:S01]  /*5ad0*/  MOV R51, R49 ;  /* 0x0000003100337202 */ /* 0x000fe20000000f00 */
[----:B------:R-:W-:-:S04]  /*5ae0*/  IMAD.WIDE.U32 R6, R9, 0x2, R6 ;  /* 0x0000000209067825 */ /* 0x000fc800078e0006 */
[----:B------:R-:W-:Y:S01]  /*5af0*/  IMAD.WIDE.U32 R8, R9, 0x2, R50 ;  /* 0x0000000209087825 */ /* 0x000fe200078e0032 */
[----:B------:R-:W-:Y:S02]  /*5b00*/  MOV R52, R6 ;  /* 0x0000000600347202 */ /* 0x000fe40000000f00 */
[----:B------:R-:W-:Y:S01]  /*5b10*/  MOV R51, R7 ;  /* 0x0000000700337202 */ /* 0x000fe20000000f00 */
[----:B---3--:R-:W-:Y:S01]  /*5b20*/  STG.E.128 desc[UR16][R4.64+0x200], R16 ;  /* 0x0002001004007986 */ /* 0x008fe2000c101d10 */
[----:B------:R-:W-:Y:S01]  /*5b30*/  IMAD.MOV.U32 R50, RZ, RZ, R8 ;  /* 0x000000ffff327224 */ /* 0x000fe200078e0008 */
[----:B------:R-:W-:Y:S02]  /*5b40*/  MOV R49, R9 ;  /* 0x0000000900317202 */ /* 0x000fe40000000f00 */
[----:B----4-:R0:W-:Y:S02]  /*5b50*/  STG.E.128 desc[UR16][R4.64], R12 ;  /* 0x0000000c04007986 */ /* 0x0101e4000c101d10 */
[----:B0-----:R-:W-:Y:S01]  /*5b60*/  MOV R13, R3 ;  /* 0x00000003000d7202 */ /* 0x001fe20000000f00 */
[----:B------:R-:W-:Y:S06]  /*5b70*/  @P0 BRA `(.L_x_6194) ;  /* 0xffffffb4009c0947 */ /* 0x000fec000383ffff */
[----:B------:R-:W-:Y:S05]  /*5b80*/  EXIT ;  /* 0x000000000000794d */ /* 0x000fea0003800000 */
.L_x_6195:
        /* <DEDUP_REMOVED lines=15> */
.L_x_8088:


//--------------------- .text._Z25selective_scan_fwd_kernelI32Selective_Scan_fwd_kernel_traitsILi64ELi16ELi1ELb1ELb1ELb1ELb0ELb1EN3c108BFloat16EffEEv13SSMParamsBase --------------------------
	.section	.text._Z25selective_scan_fwd_kernelI32Selective_Scan_fwd_kernel_traitsILi64ELi16ELi1ELb1ELb1ELb1ELb0ELb1EN3c108BFloat16EffEEv13SSMParamsBase,"ax",@progbits
	.align	128
        .global         _Z25selective_scan_fwd_kernelI32Selective_Scan_fwd_kernel_traitsILi64ELi16ELi1ELb1ELb1ELb1ELb0ELb1EN3c108BFloat16EffEEv13SSMParamsBase
        .type           _Z25selective_scan_fwd_kernelI32Selective_Scan_fwd_kernel_traitsILi64ELi16ELi1ELb1ELb1ELb1ELb0ELb1EN3c108BFloat16EffEEv13SSMParamsBase,@function
        .size           _Z25selective_scan_fwd_kernelI32Selective_Scan_fwd_kernel_traitsILi64ELi16ELi1ELb1ELb1ELb1ELb0ELb1EN3c108BFloat16EffEEv13SSMParamsBase,(.L_x_8089 - _Z25selective_scan_fwd_kernelI32Selective_Scan_fwd_kernel_traitsILi64ELi16ELi1ELb1ELb1ELb1ELb0ELb1EN3c108BFloat16EffEEv13SSMParamsBase)
        .other          _Z25selective_scan_fwd_kernelI32Selective_Scan_fwd_kernel_traitsILi64ELi16ELi1ELb1ELb1ELb1ELb0ELb1EN3c108BFloat16EffEEv13SSMParamsBase,@"STO_CUDA_ENTRY STV_DEFAULT"
_Z25selective_scan_fwd_kernelI32Selective_Scan_fwd_kernel_traitsILi64ELi16ELi1ELb1ELb1ELb1ELb0ELb1EN3c108BFloat16EffEEv13SSMParamsBase:
.text._Z25selective_scan_fwd_kernelI32Selective_Scan_fwd_kernel_traitsILi64ELi16ELi1ELb1ELb1ELb1ELb0ELb1EN3c108BFloat16EffEEv13SSMParamsBase:
        /* <DEDUP_REMOVED lines=57> */
.L_x_6196:
        /* <DEDUP_REMOVED lines=99> */
.L_x_6197:
        /* <DEDUP_REMOVED lines=10> */
.L_x_6198:
        /* <DEDUP_REMOVED lines=100> */
.L_x_6199:
        /* <DEDUP_REMOVED lines=33> */
.L_x_6200:
        /* <DEDUP_REMOVED lines=24> */
.L_x_6244:
        /* <DEDUP_REMOVED lines=346> */
.L_x_6202:
[----:B------:R-:W-:Y:S05]  /*29d0*/  BSYNC.RECONVERGENT B0 ;  /* 0x0000000000007941 */ /* 0x000fea0003800200 */
.L_x_6201:
        /* <DEDUP_REMOVED lines=37> */
.L_x_6204:
[----:B------:R-:W-:Y:S05]  /*2c30*/  BSYNC.RECONVERGENT B0 ;  /* 0x0000000000007941 */ /* 0x000fea0003800200 */
.L_x_6203:
        /* <DEDUP_REMOVED lines=35> */
.L_x_6206:
[----:B------:R-:W-:Y:S05]  /*2e70*/  BSYNC.RECONVERGENT B0 ;  /* 0x0000000000007941 */ /* 0x000fea0003800200 */
.L_x_6205:
        /* <DEDUP_REMOVED lines=37> */
.L_x_6208:
[----:B------:R-:W-:Y:S05]  /*30d0*/  BSYNC.RECONVERGENT B0 ;  /* 0x0000000000007941 */ /* 0x000fea0003800200 */
.L_x_6207:
        /* <DEDUP_REMOVED lines=35> */
.L_x_6210:
[----:B------:R-:W-:Y:S05]  /*3310*/  BSYNC.RECONVERGENT B0 ;  /* 0x0000000000007941 */ /* 0x000fea0003800200 */
.L_x_6209:
        /* <DEDUP_REMOVED lines=37> */
.L_x_6212:
[----:B------:R-:W-:Y:S05]  /*3570*/  BSYNC.RECONVERGENT B0 ;  /* 0x0000000000007941 */ /* 0x000fea0003800200 */
.L_x_6211:
        /* <DEDUP_REMOVED lines=35> */
.L_x_6214:
[----:B------:R-:W-:Y:S05]  /*37b0*/  BSYNC.RECONVERGENT B0 ;  /* 0x0000000000007941 */ /* 0x000fea0003800200 */
.L_x_6213:
        /* <DEDUP_REMOVED lines=37> */
.L_x_6216:
[----:B------:R-:W-:Y:S05]  /*3a10*/  BSYNC.RECONVERGENT B0 ;  /* 0x0000000000007941 */ /* 0x000fea0003800200 */
.L_x_6215:
        /* <DEDUP_REMOVED lines=35> */
.L_x_6218:
[----:B------:R-:W-:Y:S05]  /*3c50*/  BSYNC.RECONVERGENT B0 ;  /* 0x0000000000007941 */ /* 0x000fea0003800200 */
.L_x_6217:
        /* <DEDUP_REMOVED lines=39> */
.L_x_6220:
[----:B------:R-:W-:Y:S05]  /*3ed0*/  BSYNC.RECONVERGENT B0 ;  /* 0x0000000000007941 */ /* 0x000fea0003800200 */
.L_x_6219:
        /* <DEDUP_REMOVED lines=39> */
.L_x_6222:
[----:B------:R-:W-:Y:S05]  /*4150*/  BSYNC.RECONVERGENT B0 ;  /* 0x0000000000007941 */ /* 0x000fea0003800200 */
.L_x_6221:
        /* <DEDUP_REMOVED lines=44> */
.L_x_6224:
[----:B------:R-:W-:Y:S05]  /*4420*/  BSYNC.RECONVERGENT B0 ;  /* 0x0000000000007941 */ /* 0x000fea0003800200 */
.L_x_6223:
        /* <DEDUP_REMOVED lines=32> */
.L_x_6226:
[----:B------:R-:W-:Y:S05]  /*4630*/  BSYNC.RECONVERGENT B0 ;  /* 0x0000000000007941 */ /* 0x000fea0003800200 */
.L_x_6225:
        /* <DEDUP_REMOVED lines=32> */
.L_x_6228:
[----:B------:R-:W-:Y:S05]  /*4840*/  BSYNC.RECONVERGENT B0 ;  /* 0x0000000000007941 */ /* 0x000fea0003800200 */
.L_x_6227:
        /* <DEDUP_REMOVED lines=32> */
.L_x_6230:
[----:B------:R-:W-:Y:S05]  /*4a50*/  BSYNC.RECONVERGENT B0 ;  /* 0x0000000000007941 */ /* 0x000fea0003800200 */
.L_x_6229:
        /* <DEDUP_REMOVED lines=32> */
.L_x_6232:
[----:B------:R-:W-:Y:S05]  /*4c60*/  BSYNC.RECONVERGENT B0 ;  /* 0x0000000000007941 */ /* 0x000fea0003800200 */
.L_x_6231:
        /* <DEDUP_REMOVED lines=67> */
.L_x_6243:
        /* <DEDUP_REMOVED lines=382> */
.L_x_6235:
[----:B------:R-:W-:Y:S01]  /*6880*/  MOV R87, RZ ;  /* 0x000000ff00577202 */ /* 0x000fe20000000f00 */
[----:B------:R-:W-:Y:S06]  /*6890*/  BRA.U !UP2, `(.L_x_6234) ;  /* 0x000000010a147547 */ /* 0x000fec000b800000 */
[----:B------:R-:W-:-:S04]  /*68a0*/  UIADD3 UR4, UP0, UPT, UR33, UR12, URZ ;  /* 0x0000000c21047290 */ /* 0x000fc8000ff1e0ff */
[----:B------:R-:W-:Y:S02]  /*68b0*/  UIADD3.X UR5, UPT, UPT, UR32, UR13, URZ, UP0, !UPT ;  /* 0x0000000d20057290 */ /* 0x000fe400087fe4ff */
[----:B------:R-:W-:-:S04]  /*68c0*/  IMAD.U32 R40, RZ, RZ, UR4 ;  /* 0x00000004ff287e24 */ /* 0x000fc8000f8e00ff */
[----:B------:R-:W-:-:S05]  /*68d0*/  IMAD.U32 R41, RZ, RZ, UR5 ;  /* 0x00000005ff297e24 */ /* 0x000fca000f8e00ff */
[----:B------:R1:W5:Y:S02]  /*68e0*/  LDG.E R87, desc[UR34][R40.64] ;  /* 0x0000002228577981 */ /* 0x000364000c1e1900 */
.L_x_6234:
        /* <DEDUP_REMOVED lines=95> */
.L_x_6237:
[----:B------:R-:W-:Y:S05]  /*6ee0*/  BSYNC.RECONVERGENT B0 ;  /* 0x0000000000007941 */ /* 0x000fea0003800200 */
.L_x_6236:
        /* <DEDUP_REMOVED lines=39> */
.L_x_6241:
        /* <DEDUP_REMOVED lines=33> */
.L_x_6242:
        /* <DEDUP_REMOVED lines=10> */
.L_x_6240:
        /* <DEDUP_REMOVED lines=9> */
.L_x_6239:
[----:B------:R-:W-:Y:S05]  /*74a0*/  BSYNC.RECONVERGENT B0 ;  /* 0x0000000000007941 */ /* 0x000fea0003800200 */
.L_x_6238:
        /* <DEDUP_REMOVED lines=32> */
.L_x_6233:
        /* <DEDUP_REMOVED lines=112> */
.L_x_6245:
        /* <DEDUP_REMOVED lines=13> */
.L_x_8089:


//--------------------- .text._Z25selective_scan_fwd_kernelI32Selective_Scan_fwd_kernel_traitsILi64ELi16ELi1ELb1ELb1ELb1ELb1ELb0EN3c108BFloat16EffEEv13SSMParamsBase --------------------------
	.section	.text._Z25selective_scan_fwd_kernelI32Selective_Scan_fwd_kernel_traitsILi64ELi16ELi1ELb1ELb1ELb1ELb1ELb0EN3c108BFloat16EffEEv13SSMParamsBase,"ax",@progbits
	.align	128
        .global         _Z25selective_scan_fwd_kernelI32Selective_Scan_fwd_kernel_traitsILi64ELi16ELi1ELb1ELb1ELb1ELb1ELb0EN3c108BFloat16EffEEv13SSMParamsBase
        .type           _Z25selective_scan_fwd_kernelI32Selective_Scan_fwd_kernel_traitsILi64ELi16ELi1ELb1ELb1ELb1ELb1ELb0EN3c108BFloat16EffEEv13SSMParamsBase,@function
        .size           _Z25selective_scan_fwd_kernelI32Selective_Scan_fwd_kernel_traitsILi64ELi16ELi1ELb1ELb1ELb1ELb1ELb0EN3c108BFloat16EffEEv13SSMParamsBase,(.L_x_8090 - _Z25selective_scan_fwd_kernelI32Selective_Scan_fwd_kernel_traitsILi64ELi16ELi1ELb1ELb1ELb1ELb1ELb0EN3c108BFloat16EffEEv13SSMParamsBase)
        .other          _Z25selective_scan_fwd_kernelI32Selective_Scan_fwd_kernel_traitsILi64ELi16ELi1ELb1ELb1ELb1ELb1ELb0EN3c108BFloat16EffEEv13SSMParamsBase,@"STO_CUDA_ENTRY STV_DEFAULT"
_Z25selective_scan_fwd_kernelI32Selective_Scan_fwd_kernel_traitsILi64ELi16ELi1ELb1ELb1ELb1ELb1ELb0EN3c108BFloat16EffEEv13SSMParamsBase:
.text._Z25selective_scan_fwd_kernelI32Selective_Scan_fwd_kernel_traitsILi64ELi16ELi1ELb1ELb1ELb1ELb1ELb0EN3c108BFloat16EffEEv13SSMParamsBase:
        /* <DEDUP_REMOVED lines=19> */
[----:B------:R-:W-:Y:S01]  /*0130*/  IMAD.U32 R26, RZ, RZ, UR26 ;  /* 0x0000001aff1a7e24 */ /* 0x000fe2000f8e00ff */
[----:B------:R-:W-:-:S11]  /*0140*/  MOV R12, RZ ;  /* 0x000000ff000c7202 */ /* 0x000fd60000000f00 */
        /* <DEDUP_REMOVED lines=27> */
.L_x_6246:
        /* <DEDUP_REMOVED lines=29> */
[----:B------:R-:W-:-:S04]  /*04d0*/  IMAD.HI.U32 R4, R3, R6, RZ ;  /* 0x0000000603047227 */ /* 0x000fc800078e00ff */
[----:B------:R-:W-:Y:S01]  /*04e0*/  IMAD.MOV R3, RZ, RZ, -R4 ;  /* 0x000000ffff037224 */ /* 0x000fe200078e0a04 */
[----:B------:R-:W0:Y:S03]  /*04f0*/  LDC.64 R32, c[0x0][0x480] ;  /* 0x00012000ff207b82 */ /* 0x000e260000000a00 */
[----:B------:R-:W-:-:S05]  /*0500*/  IMAD R2, R5, R3, R6 ;  /* 0x0000000305027224 */ /* 0x000fca00078e0206 */
[----:B------:R-:W-:Y:S01]  /*0510*/  ISETP.GT.U32.AND P2, PT, R5, R2, PT ;  /* 0x000000020500720c */ /* 0x000fe20003f44070 */
[----:B------:R-:W3:-:S12]  /*0520*/  LDC.64 R6, c[0x0][0x400] ;  /* 0x00010000ff067b82 */ /* 0x000ed80000000a00 */
        /* <DEDUP_REMOVED lines=13> */
[----:B-1----:R-:W-:-:S04]  /*0600*/  IMAD.WIDE.U32 R4, R24, UR27, R2 ;  /* 0x0000001b18047c25 */ /* 0x002fc8000f8e0002 */
[----:B------:R-:W-:Y:S01]  /*0610*/  @!P3 IMAD.MOV R13, RZ, RZ, -R13 ;  /* 0x000000ffff0db224 */ /* 0x000fe200078e0a0d */
        /* <DEDUP_REMOVED lines=33> */
.L_x_6247:
        /* <DEDUP_REMOVED lines=11> */
.L_x_6248:
        /* <DEDUP_REMOVED lines=15> */
[----:B------:R-:W-:-:S05]  /*09d0*/  IMAD.U32 R5, RZ, RZ, UR5 ;  /* 0x00000005ff057e24 */ /* 0x000fca000f8e00ff */
        /* <DEDUP_REMOVED lines=49> */
[----:B------:R-:W-:Y:S01]  /*0cf0*/  IMAD.U32 R8, RZ, RZ, UR4 ;  /* 0x00000004ff087e24 */ /* 0x000fe2000f8e00ff */
[----:B------:R-:W-:-:S05]  /*0d00*/  MOV R9, UR5 ;  /* 0x0000000500097c02 */ /* 0x000fca0008000f00 */
[----:B------:R-:W2:Y:S01]  /*0d10*/  @P0 LDG.E R8, desc[UR24][R8.64] ;  /* 0x0000001808080981 */ /* 0x000ea2000c1e1900 */
[----:B------:R-:W-:Y:S01]  /*0d20*/  MOV R46, RZ ;  /* 0x000000ff002e7202 */ /* 0x000fe20000000f00 */
[----:B------:R-:W-:-:S04]  /*0d30*/  ULEA UR4, UP0, UR26, UR8, 0x2 ;  /* 0x000000081a047291 */ /* 0x000fc8000f8010ff */
[----:B------:R-:W-:Y:S02]  /*0d40*/  ULEA.HI.X UR5, UR26, UR9, URZ, 0x2, UP0 ;  /* 0x000000091a057291 */ /* 0x000fe400080f14ff */
[----:B------:R-:W-:-:S04]  /*0d50*/  MOV R6, UR4 ;  /* 0x0000000400067c02 */ /* 0x000fc80008000f00 */
[----:B------:R-:W-:-:S06]  /*0d60*/  IMAD.U32 R7, RZ, RZ, UR5 ;  /* 0x00000005ff077e24 */ /* 0x000fcc000f8e00ff */
        /* <DEDUP_REMOVED lines=15> */
.L_x_6249:
        /* <DEDUP_REMOVED lines=28> */
[----:B------:R-:W-:-:S07]  /*1020*/  IMAD.MOV.U32 R47, RZ, RZ, R5 ;  /* 0x000000ffff2f7224 */ /* 0x000fce00078e0005 */
.L_x_6250:
        /* <DEDUP_REMOVED lines=20> */
[C---:B------:R-:W-:Y:S01]  /*1170*/  IADD3 R87, PT, PT, R85.reuse, 0xc, RZ ;  /* 0x0000000c55577810 */ /* 0x040fe20007ffe0ff */
[----:B------:R-:W-:Y:S01]  /*1180*/  UMOV UR4, URZ ;  /* 0x000000ff00047c82 */ /* 0x000fe20008000000 */
[----:B------:R-:W-:-:S02]  /*1190*/  IADD3 R88, PT, PT, R85, 0xd, RZ ;  /* 0x0000000d55587810 */ /* 0x000fc40007ffe0ff */
[----:B------:R-:W-:Y:S02]  /*11a0*/  IADD3 R90, PT, PT, R85, 0xf, RZ ;  /* 0x0000000f555a7810 */ /* 0x000fe40007ffe0ff */
[----:B------:R-:W-:Y:S01]  /*11b0*/  LEA R50, R84, UR5, 0x3 ;  /* 0x0000000554327c11 */ /* 0x000fe2000f8e18ff */
[----:B------:R-:W-:-:S06]  /*11c0*/  UMOV UR5, URZ ;  /* 0x000000ff00057c82 */ /* 0x000fcc0008000000 */
.L_x_6292:
[----:B------:R-:W0:Y:S02]  /*11d0*/  LDC.64 R4, c[0x0][0x4f8] ;  /* 0x00013e00ff047b82 */ /* 0x000e240000000a00 */
[----:B0-----:R-:W-:-:S04]  /*11e0*/  ISETP.NE.U32.AND P0, PT, R4, RZ, PT ;  /* 0x000000ff0400720c */ /* 0x001fc80003f05070 */
[----:B------:R-:W-:-:S13]  /*11f0*/  ISETP.NE.AND.EX P0, PT, R5, RZ, PT, P0 ;  /* 0x000000ff0500720c */ /* 0x000fda0003f05300 */
[----:B------:R-:W0:Y:S01]  /*1200*/  @P0 LDC.64 R4, c[0x0][0x4f8] ;  /* 0x00013e00ff040b82 */ /* 0x000e220000000a00 */
[----:B------:R-:W-:-:S07]  /*1210*/  @P0 IADD3 R3, PT, PT, R46, UR5, RZ ;  /* 0x000000052e030c10 */ /* 0x000fce000fffe0ff */
[----:B-1----:R-:W1:Y:S01]  /*1220*/  @!P0 LDC R7, c[0x0][0x388] ;  /* 0x0000e200ff078b82 */ /* 0x002e620000000800 */
        /* <DEDUP_REMOVED lines=8> */
[----:B------:R-:W-:-:S05]  /*12b0*/  IMAD.U32 R3, RZ, RZ, UR32 ;  /* 0x00000020ff037e24 */ /* 0x000fca000f8e00ff */
        /* <DEDUP_REMOVED lines=33> */
[C---:B-1----:R-:W-:Y:S01]  /*14d0*/  IMAD.U32 R31, R16.reuse, 0x10000, RZ ;  /* 0x00010000101f7824 */ /* 0x042fe200078e00ff */
[----:B------:R-:W-:Y:S02]  /*14e0*/  PRMT R16, R16, 0x7632, R16 ;  /* 0x0000763210107816 */ /* 0x000fe40000000010 */
[----:B------:R-:W-:Y:S01]  /*14f0*/  SHF.L.U32 R75, R17, 0x10, RZ ;  /* 0x00000010114b7819 */ /* 0x000fe200000006ff */
[--C-:B------:R-:W-:Y:S01]  /*1500*/  FADD.FTZ R76, R31, R44.reuse ;  /* 0x0000002c1f4c7221 */ /* 0x100fe20000010000 */
[----:B------:R-:W-:Y:S01]  /*1510*/  SHF.L.U32 R37, R18, 0x10, RZ ;  /* 0x0000001012257819 */ /* 0x000fe200000006ff */
[----:B--2---:R-:W-:Y:S01]  /*1520*/  IMAD.U32 R23, R12, 0x10000, RZ ;  /* 0x000100000c177824 */ /* 0x004fe200078e00ff */
[----:B------:R-:W-:Y:S01]  /*1530*/  SHF.L.U32 R73, R19, 0x10, RZ ;  /* 0x0000001013497819 */ /* 0x000fe200000006ff */
[--C-:B------:R-:W-:Y:S01]  /*1540*/  FADD.FTZ R75, R75, R44.reuse ;  /* 0x0000002c4b4b7221 */ /* 0x100fe20000010000 */
[----:B------:R-:W-:Y:S01]  /*1550*/  FSETP.GTU.FTZ.AND P2, PT, R76, 20, PT ;  /* 0x41a000004c00780b */ /* 0x000fe20003f5c000 */
[--C-:B------:R-:W-:Y:S01]  /*1560*/  FADD.FTZ R74, R37, R44.reuse ;  /* 0x0000002c254a7221 */ /* 0x100fe20000010000 */
[----:B------:R-:W-:Y:S01]  /*1570*/  SHF.L.U32 R71, R16, 0x10, RZ ;  /* 0x0000001010477819 */ /* 0x000fe200000006ff */
[--C-:B------:R-:W-:Y:S01]  /*1580*/  FADD.FTZ R73, R73, R44.reuse ;  /* 0x0000002c49497221 */ /* 0x100fe20000010000 */
[----:B0-----:R-:W-:Y:S01]  /*1590*/  ISETP.EQ.OR P2, PT, RZ, UR7, P2 ;  /* 0x00000007ff007c0c */ /* 0x001fe20009742670 */
[--C-:B------:R-:W-:Y:S01]  /*15a0*/  FADD.FTZ R78, R23, R44.reuse ;  /* 0x0000002c174e7221 */ /* 0x100fe20000010000 */
[----:B------:R-:W-:Y:S01]  /*15b0*/  FSETP.GTU.FTZ.AND P4, PT, R75, 20, PT ;  /* 0x41a000004b00780b */ /* 0x000fe20003f9c000 */
[----:B------:R-:W-:Y:S01]  /*15c0*/  FADD.FTZ R71, R71, R44 ;  /* 0x0000002c47477221 */ /* 0x000fe20000010000 */
[----:B------:R-:W-:-:S02]  /*15d0*/  FSETP.GTU.FTZ.AND P3, PT, R74, 20, PT ;  /* 0x41a000004a00780b */ /* 0x000fc40003f7c000 */
        /* <DEDUP_REMOVED lines=34> */
.L_x_6252:
[----:B------:R-:W-:Y:S05]  /*1800*/  BSYNC.RECONVERGENT B0 ;  /* 0x0000000000007941 */ /* 0x000fea0003800200 */
.L_x_6251:
        /* <DEDUP_REMOVED lines=37> */
.L_x_6254:
[----:B------:R-:W-:Y:S05]  /*1a60*/  BSYNC.RECONVERGENT B0 ;  /* 0x0000000000007941 */ /* 0x000fea0003800200 */
.L_x_6253:
        /* <DEDUP_REMOVED lines=36> */
.L_x_6256:
[----:B------:R-:W-:Y:S05]  /*1cb0*/  BSYNC.RECONVERGENT B0 ;  /* 0x0000000000007941 */ /* 0x000fea0003800200 */
.L_x_6255:
        /* <DEDUP_REMOVED lines=37> */
.L_x_6258:
[----:B------:R-:W-:Y:S05]  /*1f10*/  BSYNC.RECONVERGENT B0 ;  /* 0x0000000000007941 */ /* 0x000fea0003800200 */
.L_x_6257:
        /* <DEDUP_REMOVED lines=36> */
.L_x_6260:
[----:B------:R-:W-:Y:S05]  /*2160*/  BSYNC.RECONVERGENT B0 ;  /* 0x0000000000007941 */ /* 0x000fea0003800200 */
.L_x_6259:
[----:B------:R-:W-:Y:S01]  /*2170*/  ISETP.EQ.OR P5, PT, RZ, UR7, P5 ;  /* 0x00000007ff007c0c */ /* 0x000fe2000afa2670 */
[----:B------:R-:W-:Y:S01]  /*2180*/  IMAD.U32 R19, R19, 0x10000, RZ ;  /* 0x0001000013137824 */ /* 0x000fe200078e00ff */
[----:B------:R-:W-:Y:S01]  /*2190*/  BSSY.RECONVERGENT B0, `(.L_x_6261) ;  /* 0x0000027000007945 */ /* 0x000fe20003800200 */
[C---:B------:R-:W-:Y:S02]  /*21a0*/  SHF.L.U32 R113, R4.reuse, 0x10, RZ ;  /* 0x0000001004717819 */ /* 0x040fe400000006ff */
[----:B------:R-:W-:Y:S01]  /*21b0*/  PRMT R16, R4, 0x7632, R16 ;  /* 0x0000763204107816 */ /* 0x000fe20000000010 */
[----:B------:R-:W-:Y:S01]  /*21c0*/  FADD.FTZ R91, R19, R44 ;  /* 0x0000002c135b7221 */ /* 0x000fe20000010000 */
[----:B------:R-:W-:Y:S02]  /*21d0*/  SHF.L.U32 R4, R5, 0x10, RZ ;  /* 0x0000001005047819 */ /* 0x000fe400000006ff */
[----:B------:R-:W-:Y:S02]  /*21e0*/  FSETP.GTU.FTZ.AND P3, PT, R81, 20, PT ;  /* 0x41a000005100780b */ /* 0x000fe40003f7c000 */
[----:B------:R-:W-:-:S02]  /*21f0*/  ISETP.EQ.OR P0, PT, RZ, UR7, P0 ;  /* 0x00000007ff007c0c */ /* 0x000fc40008702670 */
[----:B------:R-:W-:Y:S01]  /*2200*/  PRMT R5, R5, 0x7632, R5 ;  /* 0x0000763205057816 */ /* 0x000fe20000000005 */
        /* <DEDUP_REMOVED lines=31> */
.L_x_6262:
[----:B------:R-:W-:Y:S05]  /*2400*/  BSYNC.RECONVERGENT B0 ;  /* 0x0000000000007941 */ /* 0x000fea0003800200 */
.L_x_6261:
[----:B------:R-:W-:Y:S01]  /*2410*/  SHF.L.U32 R17, R15, 0x10, RZ ;  /* 0x000000100f117819 */ /* 0x000fe200000006ff */
[----:B------:R-:W-:Y:S01]  /*2420*/  BSSY.RECONVERGENT B0, `(.L_x_6263) ;  /* 0x0000026000007945 */ /* 0x000fe20003800200 */
[C---:B------:R-:W-:Y:S02]  /*2430*/  PRMT R12, R6.reuse, 0x7632, R12 ;  /* 0x00007632060c7816 */ /* 0x040fe4000000000c */
[----:B------:R-:W-:Y:S01]  /*2440*/  SHF.L.U32 R109, R6, 0x10, RZ ;  /* 0x00000010066d7819 */ /* 0x000fe200000006ff */
[----:B------:R-:W-:Y:S01]  /*2450*/  IMAD.U32 R6, R7, 0x10000, RZ ;  /* 0x0001000007067824 */ /* 0x000fe200078e00ff */
[----:B------:R-:W-:Y:S01]  /*2460*/  FSETP.GTU.FTZ.AND P5, PT, R91, 20, PT ;  /* 0x41a000005b00780b */ /* 0x000fe20003fbc000 */
[----:B------:R-:W-:Y:S01]  /*2470*/  FADD.FTZ R92, R17, R44 ;  /* 0x0000002c115c7221 */ /* 0x000fe20000010000 */
        /* <DEDUP_REMOVED lines=32> */
.L_x_6264:
[----:B------:R-:W-:Y:S05]  /*2680*/  BSYNC.RECONVERGENT B0 ;  /* 0x0000000000007941 */ /* 0x000fea0003800200 */
.L_x_6263:
[----:B------:R-:W-:Y:S01]  /*2690*/  ISETP.EQ.OR P5, PT, RZ, UR7, P5 ;  /* 0x00000007ff007c0c */ /* 0x000fe2000afa2670 */
[----:B------:R-:W-:Y:S01]  /*26a0*/  BSSY.RECONVERGENT B0, `(.L_x_6265) ;  /* 0x0000028000007945 */ /* 0x000fe20003800200 */
[----:B------:R-:W-:Y:S02]  /*26b0*/  SHF.L.U32 R93, R20, 0x10, RZ ;  /* 0x00000010145d7819 */ /* 0x000fe400000006ff */
[----:B------:R-:W-:Y:S02]  /*26c0*/  PRMT R106, R7, 0x7632, R106 ;  /* 0x00007632076a7816 */ /* 0x000fe4000000006a */
[----:B------:R-:W-:Y:S01]  /*26d0*/  FSETP.GTU.FTZ.AND P0, PT, R92, 20, PT ;  /* 0x41a000005c00780b */ /* 0x000fe20003f1c000 */
[----:B------:R-:W-:Y:S01]  /*26e0*/  FADD.FTZ R93, R93, R44 ;  /* 0x0000002c5d5d7221 */ /* 0x000fe20000010000 */
[----:B------:R-:W-:Y:S02]  /*26f0*/  ISETP.EQ.OR P2, PT, RZ, UR7, P2 ;  /* 0x00000007ff007c0c */ /* 0x000fe40009742670 */
[----:B------:R-:W-:-:S02]  /*2700*/  SHF.L.U32 R105, R8, 0x10, RZ ;  /* 0x0000001008697819 */ /* 0x000fc400000006ff */
        /* <DEDUP_REMOVED lines=33> */
.L_x_6266:
[----:B------:R-:W-:Y:S05]  /*2920*/  BSYNC.RECONVERGENT B0 ;  /* 0x0000000000007941 */ /* 0x000fea0003800200 */
.L_x_6265:
[----:B------:R-:W-:Y:S01]  /*2930*/  SHF.L.U32 R19, R19, 0x10, RZ ;  /* 0x0000001013137819 */ /* 0x000fe200000006ff */
[----:B------:R-:W-:Y:S01]  /*2940*/  BSSY.RECONVERGENT B0, `(.L_x_6267) ;  /* 0x0000027000007945 */ /* 0x000fe20003800200 */
[----:B------:R-:W-:Y:S01]  /*2950*/  SHF.L.U32 R103, R9, 0x10, RZ ;  /* 0x0000001009677819 */ /* 0x000fe200000006ff */
[----:B------:R-:W-:Y:S01]  /*2960*/  IMAD.U32 R8, R10, 0x10000, RZ ;  /* 0x000100000a087824 */ /* 0x000fe200078e00ff */
[----:B------:R-:W-:Y:S01]  /*2970*/  FSETP.GTU.FTZ.AND P5, PT, R93, 20, PT ;  /* 0x41a000005d00780b */ /* 0x000fe20003fbc000 */
[----:B------:R-:W-:Y:S01]  /*2980*/  FADD.FTZ R94, R19, R44 ;  /* 0x0000002c135e7221 */ /* 0x000fe20000010000 */
[----:B------:R-:W-:Y:S02]  /*2990*/  ISETP.EQ.OR P4, PT, RZ, UR7, P4 ;  /* 0x00000007ff007c0c */ /* 0x000fe4000a782670 */
[----:B------:R-:W-:Y:S02]  /*29a0*/  PRMT R9, R9, 0x7632, R9 ;  /* 0x0000763209097816 */ /* 0x000fe40000000009 */
        /* <DEDUP_REMOVED lines=32> */
.L_x_6268:
[----:B------:R-:W-:Y:S05]  /*2bb0*/  BSYNC.RECONVERGENT B0 ;  /* 0x0000000000007941 */ /* 0x000fea0003800200 */
.L_x_6267:
        /* <DEDUP_REMOVED lines=41> */
.L_x_6270:
[----:B------:R-:W-:Y:S05]  /*2e50*/  BSYNC.RECONVERGENT B0 ;  /* 0x0000000000007941 */ /* 0x000fea0003800200 */
.L_x_6269:
[----:B------:R-:W-:Y:S01]  /*2e60*/  SHF.L.U32 R17, R17, 0x10, RZ ;  /* 0x0000001011117819 */ /* 0x000fe200000006ff */
        /* <DEDUP_REMOVED lines=34> */
.L_x_6272:
[----:B------:R-:W-:Y:S05]  /*3090*/  BSYNC.RECONVERGENT B0 ;  /* 0x0000000000007941 */ /* 0x000fea0003800200 */
.L_x_6271:
        /* <DEDUP_REMOVED lines=41> */
.L_x_6274:
[----:B------:R-:W-:Y:S05]  /*3330*/  BSYNC.RECONVERGENT B0 ;  /* 0x0000000000007941 */ /* 0x000fea0003800200 */
.L_x_6273:
        /* <DEDUP_REMOVED lines=32> */
.L_x_6276:
[----:B------:R-:W-:Y:S05]  /*3540*/  BSYNC.RECONVERGENT B0 ;  /* 0x0000000000007941 */ /* 0x000fea0003800200 */
.L_x_6275:
        /* <DEDUP_REMOVED lines=32> */
.L_x_6278:
[----:B------:R-:W-:Y:S05]  /*3750*/  BSYNC.RECONVERGENT B0 ;  /* 0x0000000000007941 */ /* 0x000fea0003800200 */
.L_x_6277:
        /* <DEDUP_REMOVED lines=32> */
.L_x_6280:
[----:B------:R-:W-:Y:S05]  /*3960*/  BSYNC.RECONVERGENT B0 ;  /* 0x0000000000007941 */ /* 0x000fea0003800200 */
.L_x_6279:
        /* <DEDUP_REMOVED lines=32> */
.L_x_6282:
[----:B------:R-:W-:Y:S05]  /*3b70*/  BSYNC.RECONVERGENT B0 ;  /* 0x0000000000007941 */ /* 0x000fea0003800200 */
.L_x_6281:
[----:B------:R-:W0:Y:S01]  /*3b80*/  LDCU UR8, c[0x0][0x38c] ;  /* 0x00007180ff0877ac */ /* 0x000e220008000800 */
[----:B------:R-:W-:Y:S01]  /*3b90*/  SHF.L.U32 R104, R7, 0x10, RZ ;  /* 0x0000001007687819 */ /* 0x000fe200000006ff */
[-C--:B------:R-:W-:Y:S01]  /*3ba0*/  FMUL.FTZ R55, R113, R43.reuse ;  /* 0x0000002b71377220 */ /* 0x080fe20000410000 */
[----:B------:R-:W-:Y:S01]  /*3bb0*/  SHF.L.U32 R9, R9, 0x10, RZ ;  /* 0x0000001009097819 */ /* 0x000fe200000006ff */
[-C--:B------:R-:W-:Y:S01]  /*3bc0*/  FMUL.FTZ R56, R4, R43.reuse ;  /* 0x0000002b04387220 */ /* 0x080fe20000410000 */
        /* <DEDUP_REMOVED lines=62> */
[----:B--2---:R-:W-:Y:S02]  /*3fb0*/  HFMA2 R10, -RZ, RZ, 0, 0 ;  /* 0x00000000ff0a7431 */ /* 0x004fe400000001ff */
[----:B-----5:R-:W-:-:S04]  /*3fc0*/  IMAD.MOV R13, RZ, RZ, -R11 ;  /* 0x000000ffff0d7224 */ /* 0x020fc800078e0a0b */
        /* <DEDUP_REMOVED lines=12> */
[----:B------:R-:W-:-:S03]  /*4090*/  IADD3 R7, P4, PT, R38, R7, RZ ;  /* 0x0000000726077210 */ /* 0x000fc60007f9e0ff */
[C---:B------:R-:W-:Y:S01]  /*40a0*/  IMAD.X R31, R11.reuse, 0x1, R39, P0 ;  /* 0x000000010b1f7824 */ /* 0x040fe200000e0627 */
[----:B------:R-:W-:Y:S02]  /*40b0*/  IADD3.X R14, PT, PT, R11, R41, RZ, P4, !PT ;  /* 0x000000290b0e7210 */ /* 0x000fe400027fe4ff */
[-C--:B------:R-:W-:Y:S02]  /*40c0*/  @!P2 IADD3 R5, PT, PT, R5, -R18.reuse, RZ ;  /* 0x800000120505a210 */ /* 0x080fe40007ffe0ff */
[----:B------:R-:W-:Y:S02]  /*40d0*/  @!P2 IADD3 R97, PT, PT, R97, 0x1, RZ ;  /* 0x000000016161a810 */ /* 0x000fe40007ffe0ff */
[----:B------:R-:W-:Y:S02]  /*40e0*/  ISETP.GE.U32.AND P0, PT, R5, R18, PT ;  /* 0x000000120500720c */ /* 0x000fe40003f06070 */
[----:B------:R-:W-:-:S11]  /*40f0*/  ISETP.NE.AND P2, PT, R45, RZ, PT ;  /* 0x000000ff2d00720c */ /* 0x000fd60003f45270 */
[----:B------:R-:W-:-:S05]  /*4100*/  @P0 IADD3 R97, PT, PT, R97, 0x1, RZ ;  /* 0x0000000161610810 */ /* 0x000fca0007ffe0ff */
[----:B------:R-:W-:Y:S01]  /*4110*/  @!P3 IMAD.MOV R97, RZ, RZ, -R97 ;  /* 0x000000ffff61b224 */ /* 0x000fe200078e0a61 */
[----:B0--3--:R-:W-:-:S07]  /*4120*/  @!P2 LOP3.LUT R97, RZ, R45, RZ, 0x33, !PT ;  /* 0x0000002dff61a212 */ /* 0x009fce00078e33ff */
.L_x_6291:
[----:B------:R-:W2:Y:S04]  /*4130*/  LDG.E.128 R20, desc[UR24][R30.64] ;  /* 0x000000181e147981 */ /* 0x000ea8000c1e1d00 */
        /* <DEDUP_REMOVED lines=15> */
[----:B------:R-:W-:-:S04]  /*4230*/  FMUL.FTZ R37, R126, R71 ;  /* 0x000000477e257220 */ /* 0x000fc80000410000 */
[----:B------:R-:W4:Y:S01]  /*4240*/  MUFU.EX2 R22, R37 ;  /* 0x0000002500167308 */ /* 0x000f220000000800 */
[C---:B-1----:R-:W-:Y:S02]  /*4250*/  IADD3 R10, PT, PT, R85.reuse, 0x3, RZ ;  /* 0x00000003550a7810 */ /* 0x042fe40007ffe0ff */
[C---:B------:R-:W-:Y:S02]  /*4260*/  IADD3 R11, PT, PT, R85.reuse, 0x6, RZ ;  /* 0x00000006550b7810 */ /* 0x040fe40007ffe0ff */
[----:B------:R-:W-:Y:S02]  /*4270*/  ISETP.GE.U32.AND P4, PT, R10, UR32, PT ;  /* 0x000000200a007c0c */ /* 0x000fe4000bf86070 */
[----:B------:R-:W-:Y:S02]  /*4280*/  IADD3 R10, PT, PT, R85, 0x5, RZ ;  /* 0x00000005550a7810 */ /* 0x000fe40007ffe0ff */
[----:B0-----:R-:W-:-:S04]  /*4290*/  PRMT R8, R4, 0x7632, R8 ;  /* 0x0000763204087816 */ /* 0x001fc80000000008 */
[----:B------:R-:W-:Y:S02]  /*42a0*/  SHF.L.U32 R9, R8, 0x10, RZ ;  /* 0x0000001008097819 */ /* 0x000fe400000006ff */
[----:B------:R-:W-:-:S03]  /*42b0*/  IADD3 R8, PT, PT, R85, 0x4, RZ ;  /* 0x0000000455087810 */ /* 0x000fc60007ffe0ff */
[----:B------:R-:W-:Y:S01]  /*42c0*/  FMUL.FTZ R9, R112, R9 ;  /* 0x0000000970097220 */ /* 0x000fe20000410000 */
[----:B------:R-:W-:Y:S01]  /*42d0*/  ISETP.GE.U32.AND P2, PT, R8, UR32, PT ;  /* 0x0000002008007c0c */ /* 0x000fe2000bf46070 */
[----:B------:R-:W-:Y:S01]  /*42e0*/  VIADD R8, R85, 0x7 ;  /* 0x0000000755087836 */ /* 0x000fe20000000000 */
[----:B----4-:R-:W-:Y:S02]  /*42f0*/  FSEL R22, R22, 1, !P5 ;  /* 0x3f80000016167808 */ /* 0x010fe40006800000 */
[----:B------:R-:W-:Y:S02]  /*4300*/  FSEL R23, R9, RZ, !P5 ;  /* 0x000000ff09177208 */ /* 0x000fe40006800000 */
[----:B------:R-:W-:Y:S02]  /*4310*/  ISETP.GE.U32.AND P3, PT, R10, UR32, PT ;  /* 0x000000200a007c0c */ /* 0x000fe4000bf66070 */
[----:B------:R-:W-:Y:S02]  /*4320*/  ISETP.GE.U32.AND P6, PT, R11, UR32, PT ;  /* 0x000000200b007c0c */ /* 0x000fe4000bfc6070 */
[----:B------:R-:W-:-:S02]  /*4330*/  ISETP.GE.U32.AND P5, PT, R8, UR32, PT ;  /* 0x0000002008007c0c */ /* 0x000fc4000bfa6070 */
[----:B------:R-:W0:Y:S01]  /*4340*/  LDS.128 R8, [R52+0x10] ;  /* 0x0000100034087984 */ /* 0x000e220000000c00 */
[----:B------:R-:W-:-:S05]  /*4350*/  VIADD R82, R85, 0x2 ;  /* 0x0000000255527836 */ /* 0x000fca0000000000 */
[----:B------:R-:W-:Y:S02]  /*4360*/  ISETP.GE.U32.AND P0, PT, R82, UR32, PT ;  /* 0x0000002052007c0c */ /* 0x000fe4000bf06070 */
[C---:B------:R-:W-:Y:S02]  /*4370*/  SHF.L.U32 R82, R5.reuse, 0x10, RZ ;  /* 0x0000001005527819 */ /* 0x040fe400000006ff */
[----:B------:R-:W-:-:S04]  /*4380*/  PRMT R5, R5, 0x7632, R5 ;  /* 0x0000763205057816 */ /* 0x000fc80000000005 */
[----:B------:R-:W-:-:S05]  /*4390*/  SHF.L.U32 R5, R5, 0x10, RZ ;  /* 0x0000001005057819 */ /* 0x000fca00000006ff */
[----:B------:R-:W-:Y:S01]  /*43a0*/  FMUL.FTZ R5, R110, R5 ;  /* 0x000000056e057220 */ /* 0x000fe20000410000 */
[----:B------:R-:W-:-:S04]  /*43b0*/  PRMT R135, R7, 0x7632, R135 ;  /* 0x0000763207877816 */ /* 0x000fc80000000087 */
[----:B------:R-:W-:Y:S02]  /*43c0*/  FSEL R122, R5, RZ, !P4 ;  /* 0x000000ff057a7208 */ /* 0x000fe40006000000 */
[----:B------:R-:W-:Y:S02]  /*43d0*/  PRMT R5, R6, 0x7632, R5 ;  /* 0x0000763206057816 */ /* 0x000fe40000000005 */
[----:B------:R-:W-:Y:S01]  /*43e0*/  SHF.L.U32 R136, R7, 0x10, RZ ;  /* 0x0000001007887819 */ /* 0x000fe200000006ff */
[C---:B------:R-:W-:Y:S01]  /*43f0*/  FMUL.FTZ R133, R126.reuse, R91 ;  /* 0x0000005b7e857220 */ /* 0x040fe20000410000 */
[----:B------:R-:W-:Y:S01]  /*4400*/  FMUL.FTZ R117, R126, R74 ;  /* 0x0000004a7e757220 */ /* 0x000fe20000410000 */
[----:B0-----:R-:W-:Y:S02]  /*4410*/  SHF.L.U32 R134, R8, 0x10, RZ ;  /* 0x0000001008867819 */ /* 0x001fe400000006ff */
[----:B------:R-:W-:Y:S02]  /*4420*/  PRMT R7, R9, 0x7632, R7 ;  /* 0x0000763209077816 */ /* 0x000fe40000000007 */
[----:B------:R-:W0:Y:S01]  /*4430*/  MUFU.EX2 R133, R133 ;  /* 0x0000008500857308 */ /* 0x000e220000000800 */
[C---:B------:R-:W-:Y:S01]  /*4440*/  FMUL.FTZ R37, R126.reuse, R75 ;  /* 0x0000004b7e257220 */ /* 0x040fe20000410000 */
[----:B------:R-:W-:-:S02]  /*4450*/  FMUL.FTZ R83, R126, R77 ;  /* 0x0000004d7e537220 */ /* 0x000fc40000410000 */
[----:B------:R-:W1:Y:S01]  /*4460*/  MUFU.EX2 R117, R117 ;  /* 0x0000007500757308 */ /* 0x000e620000000800 */
[----:B------:R-:W-:Y:S01]  /*4470*/  FMUL.FTZ R82, R111, R82 ;  /* 0x000000526f527220 */ /* 0x000fe20000410000 */
[----:B------:R-:W-:Y:S02]  /*4480*/  FMUL.FTZ R136, R107, R136 ;  /* 0x000000886b887220 */ /* 0x000fe40000410000 */
[----:B------:R-:W4:Y:S02]  /*4490*/  MUFU.EX2 R37, R37 ;  /* 0x0000002500257308 */ /* 0x000f240000000800 */
[----:B------:R-:W-:Y:S02]  /*44a0*/  FSEL R124, R82, RZ, !P0 ;  /* 0x000000ff527c7208 */ /* 0x000fe40004000000 */
[----:B------:R-:W5:Y:S01]  /*44b0*/  MUFU.EX2 R83, R83 ;  /* 0x0000005300537308 */ /* 0x000f620000000800 */
[----:B------:R-:W-:Y:S01]  /*44c0*/  FSEL R138, R136, RZ, !P6 ;  /* 0x000000ff888a7208 */ /* 0x000fe20007000000 */
[----:B------:R-:W-:Y:S01]  /*44d0*/  VIADD R82, R85, 0xa ;  /* 0x0000000a55527836 */ /* 0x000fe20000000000 */
[----:B0-----:R-:W-:-:S02]  /*44e0*/  FSEL R133, R133, 1, !P5 ;  /* 0x3f80000085857808 */ /* 0x001fc40006800000 */
[----:B-1----:R-:W-:Y:S02]  /*44f0*/  FSEL R117, R117, 1, !P2 ;  /* 0x3f80000075757808 */ /* 0x002fe40005000000 */
[----:B----4-:R-:W-:Y:S02]  /*4500*/  FSEL R121, R37, 1, !P0 ;  /* 0x3f80000025797808 */ /* 0x010fe40004000000 */
[----:B------:R-:W-:Y:S02]  /*4510*/  IADD3 R37, PT, PT, R85, 0x9, RZ ;  /* 0x0000000955257810 */ /* 0x000fe40007ffe0ff */
[----:B-----5:R-:W-:Y:S02]  /*4520*/  FSEL R119, R83, 1, !P4 ;  /* 0x3f80000053777808 */ /* 0x020fe40006000000 */
[----:B------:R-:W-:Y:S01]  /*4530*/  ISETP.GE.U32.AND P4, PT, R37, UR32, PT ;  /* 0x0000002025007c0c */ /* 0x000fe2000bf86070 */
[----:B------:R-:W-:Y:S01]  /*4540*/  FMUL.FTZ R37, R126, R79 ;  /* 0x0000004f7e257220 */ /* 0x000fe20000410000 */
[C---:B------:R-:W-:Y:S01]  /*4550*/  PRMT R146, R10.reuse, 0x7632, R146 ;  /* 0x000076320a927816 */ /* 0x040fe20000000092 */
[C---:B------:R-:W-:Y:S01]  /*4560*/  IMAD.U32 R144, R11.reuse, 0x10000, RZ ;  /* 0x000100000b907824 */ /* 0x040fe200078e00ff */
[----:B------:R-:W-:Y:S01]  /*4570*/  SHF.L.U32 R142, R10, 0x10, RZ ;  /* 0x000000100a8e7819 */ /* 0x000fe200000006ff */
[----:B------:R-:W0:Y:S01]  /*4580*/  MUFU.EX2 R137, R37 ;  /* 0x0000002500897308 */ /* 0x000e220000000800 */
[----:B------:R-:W-:Y:S01]  /*4590*/  PRMT R10, R11, 0x7632, R10 ;  /* 0x000076320b0a7816 */ /* 0x000fe2000000000a */
[C---:B------:R-:W-:Y:S01]  /*45a0*/  FMUL.FTZ R11, R126.reuse, R94 ;  /* 0x0000005e7e0b7220 */ /* 0x040fe20000410000 */
[C---:B------:R-:W-:Y:S01]  /*45b0*/  FMUL.FTZ R145, R126.reuse, R92 ;  /* 0x0000005c7e917220 */ /* 0x040fe20000410000 */
[C---:B------:R-:W-:Y:S01]  /*45c0*/  FMUL.FTZ R148, R126.reuse, R114 ;  /* 0x000000727e947220 */ /* 0x040fe20000410000 */
[----:B------:R-:W-:-:S02]  /*45d0*/  FMUL.FTZ R131, R126, R78 ;  /* 0x0000004e7e837220 */ /* 0x000fc40000410000 */
[----:B------:R-:W-:Y:S01]  /*45e0*/  MUFU.EX2 R147, R145 ;  /* 0x0000009100937308 */ /* 0x000fe20000000800 */
[----:B------:R-:W-:-:S03]  /*45f0*/  IADD3 R118, PT, PT, R85, 0x8, RZ ;  /* 0x0000000855767810 */ /* 0x000fc60007ffe0ff */
[----:B------:R-:W-:Y:S01]  /*4600*/  MUFU.EX2 R11, R11 ;  /* 0x0000000b000b7308 */ /* 0x000fe20000000800 */
[C---:B------:R-:W-:Y:S01]  /*4610*/  FMUL.FTZ R143, R126.reuse, R93 ;  /* 0x0000005d7e8f7220 */ /* 0x040fe20000410000 */
[----:B------:R-:W-:Y:S01]  /*4620*/  FMUL.FTZ R141, R126, R115 ;  /* 0x000000737e8d7220 */ /* 0x000fe20000410000 */
[----:B------:R-:W-:Y:S01]  /*4630*/  ISETP.GE.U32.AND P0, PT, R118, UR32, PT ;  /* 0x0000002076007c0c */ /* 0x000fe2000bf06070 */
[----:B------:R-:W-:Y:S01]  /*4640*/  MUFU.EX2 R148, R148 ;  /* 0x0000009400947308 */ /* 0x000fe20000000800 */
[----:B------:R-:W-:-:S03]  /*4650*/  FMUL.FTZ R144, R99, R144 ;  /* 0x0000009063907220 */ /* 0x000fc60000410000 */
[----:B------:R-:W1:Y:S01]  /*4660*/  MUFU.EX2 R131, R131 ;  /* 0x0000008300837308 */ /* 0x000e620000000800 */
[----:B0-----:R-:W-:-:S03]  /*4670*/  FSEL R137, R137, 1, !P3 ;  /* 0x3f80000089897808 */ /* 0x001fc60005800000 */
[----:B------:R-:W0:Y:S04]  /*4680*/  MUFU.EX2 R143, R143 ;  /* 0x0000008f008f7308 */ /* 0x000e280000000800 */
[----:B------:R-:W4:Y:S01]  /*4690*/  MUFU.EX2 R141, R141 ;  /* 0x0000008d008d7308 */ /* 0x000f220000000800 */
[----:B------:R-:W-:Y:S01]  /*46a0*/  SHF.L.U32 R4, R4, 0x10, RZ ;  /* 0x0000001004047819 */ /* 0x000fe200000006ff */
[----:B------:R-:W-:Y:S01]  /*46b0*/  FMUL.FTZ R134, R105, R134 ;  /* 0x0000008669867220 */ /* 0x000fe20000410000 */
[----:B------:R-:W-:Y:S01]  /*46c0*/  SHF.L.U32 R149, R10, 0x10, RZ ;  /* 0x000000100a957819 */ /* 0x000fe200000006ff */
[----:B------:R-:W-:Y:S01]  /*46d0*/  IMAD.U32 R7, R7, 0x10000, RZ ;  /* 0x0001000007077824 */ /* 0x000fe200078e00ff */
[----:B-1----:R-:W-:Y:S01]  /*46e0*/  FSEL R131, R131, 1, !P0 ;  /* 0x3f80000083837808 */ /* 0x002fe20004000000 */
[----:B------:R-:W-:Y:S01]  /*46f0*/  FMUL.FTZ R4, R113, R4 ;  /* 0x0000000471047220 */ /* 0x000fe20000410000 */
[----:B------:R-:W-:Y:S01]  /*4700*/  FSEL R134, R134, RZ, !P0 ;  /* 0x000000ff86867208 */ /* 0x000fe20004000000 */
[----:B------:R-:W-:Y:S01]  /*4710*/  FMUL.FTZ R7, R102, R7 ;  /* 0x0000000766077220 */ /* 0x000fe20000410000 */
[----:B------:R-:W-:-:S02]  /*4720*/  ISETP.GE.U32.AND P0, PT, R88, UR32, PT ;  /* 0x0000002058007c0c */ /* 0x000fc4000bf06070 */
[----:B0-----:R-:W-:Y:S02]  /*4730*/  FSEL R143, R143, 1, !P4 ;  /* 0x3f8000008f8f7808 */ /* 0x001fe40006000000 */
[----:B----4-:R-:W-:Y:S01]  /*4740*/  FSEL R141, R141, 1, !P0 ;  /* 0x3f8000008d8d7808 */ /* 0x010fe20004000000 */
[----:B--2---:R-:W-:Y:S04]  /*4750*/  STS.128 [R51+0x840], R12 ;  /* 0x0008400c33007388 */ /* 0x004fe80000000c00 */
[----:B---3--:R0:W-:Y:S01]  /*4760*/  STS.128 [R51+0xa40], R16 ;  /* 0x000a401033007388 */ /* 0x0081e20000000c00 */
[----:B------:R-:W-:-:S03]  /*4770*/  NOP ;  /* 0x0000000000007918 */ /* 0x000fc60000000000 */
[----:B------:R-:W1:Y:S01]  /*4780*/  LDS.128 R12, [R52+0x840] ;  /* 0x00084000340c7984 */ /* 0x000e620000000c00 */
[----:B0-----:R-:W-:Y:S02]  /*4790*/  SHF.L.U32 R16, R6, 0x10, RZ ;  /* 0x0000001006107819 */ /* 0x001fe400000006ff */
[----:B------:R-:W-:Y:S02]  /*47a0*/  PRMT R6, R8, 0x7632, R6 ;  /* 0x0000763208067816 */ /* 0x000fe40000000006 */
[----:B------:R-:W-:Y:S02]  /*47b0*/  SHF.L.U32 R8, R9, 0x10, RZ ;  /* 0x0000001009087819 */ /* 0x000fe400000006ff */
[----:B------:R-:W-:-:S05]  /*47c0*/  SHF.L.U32 R9, R5, 0x10, RZ ;  /* 0x0000001005097819 */ /* 0x000fca00000006ff */
[----:B------:R-:W-:-:S05]  /*47d0*/  FMUL.FTZ R9, R108, R9 ;  /* 0x000000096c097220 */ /* 0x000fca0000410000 */
[----:B------:R-:W-:Y:S02]  /*47e0*/  FSEL R140, R9, RZ, !P3 ;  /* 0x000000ff098c7208 */ /* 0x000fe40005800000 */
[----:B------:R-:W-:Y:S01]  /*47f0*/  SHF.L.U32 R9, R135, 0x10, RZ ;  /* 0x0000001087097819 */ /* 0x000fe200000006ff */
[----:B------:R-:W-:Y:S02]  /*4800*/  FMUL.FTZ R120, R109, R16 ;  /* 0x000000106d787220 */ /* 0x000fe40000410000 */
[----:B------:R-:W0:Y:S02]  /*4810*/  LDS.128 R16, [R52+0x850] ;  /* 0x0008500034107984 */ /* 0x000e240000000c00 */
[----:B------:R-:W-:Y:S01]  /*4820*/  FMUL.FTZ R9, R106, R9 ;  /* 0x000000096a097220 */ /* 0x000fe20000410000 */
[----:B------:R-:W-:-:S04]  /*4830*/  FSEL R120, R120, RZ, !P2 ;  /* 0x000000ff78787208 */ /* 0x000fc80005000000 */
[----:B------:R-:W-:Y:S02]  /*4840*/  FSEL R136, R9, RZ, !P5 ;  /* 0x000000ff09887208 */ /* 0x000fe40006800000 */
[----:B------:R-:W-:Y:S02]  /*4850*/  ISETP.NE.AND P5, PT, RZ, UR5, PT ;  /* 0x00000005ff007c0c */ /* 0x000fe4000bfa5270 */
[----:B------:R-:W-:Y:S01]  /*4860*/  ISETP.GE.U32.AND P2, PT, R82, UR32, PT ;  /* 0x0000002052007c0c */ /* 0x000fe2000bf46070 */
[----:B------:R-:W-:Y:S01]  /*4870*/  FMUL.FTZ R82, R126, R73 ;  /* 0x000000497e527220 */ /* 0x000fe20000410000 */
[----:B------:R-:W-:Y:S01]  /*4880*/  FMUL.FTZ R8, R103, R8 ;  /* 0x0000000867087220 */ /* 0x000fe20000410000 */
[----:B-1----:R-:W-:Y:S02]  /*4890*/  PRMT R123, R12, 0x7632, R123 ;  /* 0x000076320c7b7816 */ /* 0x002fe4000000007b */
[----:B------:R1:W2:Y:S01]  /*48a0*/  MUFU.EX2 R139, R82 ;  /* 0x00000052008b7308 */ /* 0x0002a20000000800 */
[----:B------:R-:W-:-:S02]  /*48b0*/  PRMT R128, R15, 0x7632, R128 ;  /* 0x000076320f807816 */ /* 0x000fc40000000080 */
[----:B------:R-:W-:Y:S02]  /*48c0*/  SHF.L.U32 R83, R15, 0x10, RZ ;  /* 0x000000100f537819 */ /* 0x000fe400000006ff */
[----:B------:R-:W-:Y:S02]  /*48d0*/  FSEL R15, R8, RZ, !P2 ;  /* 0x000000ff080f7208 */ /* 0x000fe40005000000 */
[----:B------:R-:W3:Y:S01]  /*48e0*/  @P5 LDS.64 R8, [UR9] ;  /* 0x00000009ff085984 */ /* 0x000ee20008000a00 */
[----:B-1----:R-:W-:Y:S01]  /*48f0*/  SHF.L.U32 R82, R12, 0x10, RZ ;  /* 0x000000100c527819 */ /* 0x002fe200000006ff */
[C---:B------:R-:W-:Y:S01]  /*4900*/  FMUL.FTZ R12, R126.reuse, R80 ;  /* 0x000000507e0c7220 */ /* 0x040fe20000410000 */
[C---:B------:R-:W-:Y:S02]  /*4910*/  PRMT R5, R13.reuse, 0x7632, R5 ;  /* 0x000076320d057816 */ /* 0x040fe40000000005 */
[----:B------:R-:W-:Y:S01]  /*4920*/  SHF.L.U32 R37, R13, 0x10, RZ ;  /* 0x000000100d257819 */ /* 0x000fe200000006ff */
[----:B------:R-:W-:-:S02]  /*4930*/  FMUL.FTZ R13, R126, R81 ;  /* 0x000000517e0d7220 */ /* 0x000fc40000410000 */
[----:B------:R-:W1:Y:S01]  /*4940*/  MUFU.EX2 R12, R12 ;  /* 0x0000000c000c7308 */ /* 0x000e620000000800 */
[----:B--2---:R-:W-:-:S03]  /*4950*/  FSEL R135, R139, 1, !P6 ;  /* 0x3f8000008b877808 */ /* 0x004fc60007000000 */
[----:B------:R2:W4:Y:S01]  /*4960*/  MUFU.EX2 R139, R13 ;  /* 0x0000000d008b7308 */ /* 0x0005220000000800 */
[----:B------:R-:W-:Y:S01]  /*4970*/  FMUL.FTZ R126, R126, R76 ;  /* 0x0000004c7e7e7220 */ /* 0x000fe20000410000 */
[C---:B------:R-:W-:Y:S02]  /*4980*/  PRMT R125, R14.reuse, 0x7632, R125 ;  /* 0x000076320e7d7816 */ /* 0x040fe4000000007d */
[----:B------:R-:W-:Y:S02]  /*4990*/  SHF.L.U32 R118, R14, 0x10, RZ ;  /* 0x000000100e767819 */ /* 0x000fe400000006ff */
[----:B------:R-:W-:Y:S01]  /*49a0*/  ISETP.GE.U32.AND P3, PT, R86, UR32, PT ;  /* 0x0000002056007c0c */ /* 0x000fe2000bf66070 */
[----:B------:R-:W5:Y:S01]  /*49b0*/  MUFU.EX2 R126, R126 ;  /* 0x0000007e007e7308 */ /* 0x000f620000000800 */
[----:B------:R-:W-:Y:S01]  /*49c0*/  ISETP.GE.U32.AND P6, PT, R87, UR32, PT ;  /* 0x0000002057007c0c */ /* 0x000fe2000bfc6070 */
[----:B--2---:R-:W-:Y:S01]  /*49d0*/  FMUL.FTZ R13, R101, R142 ;  /* 0x0000008e650d7220 */ /* 0x004fe20000410000 */
[----:B-1----:R-:W-:-:S02]  /*49e0*/  FSEL R14, R12, 1, !P2 ;  /* 0x3f8000000c0e7808 */ /* 0x002fc40005000000 */
[----:B------:R-:W-:Y:S02]  /*49f0*/  ISETP.GE.U32.AND P2, PT, R89, UR32, PT ;  /* 0x0000002059007c0c */ /* 0x000fe4000bf46070 */
[----:B------:R-:W-:Y:S02]  /*4a00*/  FSEL R13, R13, RZ, !P6 ;  /* 0x000000ff0d0d7208 */ /* 0x000fe40007000000 */
[----:B------:R-:W-:Y:S02]  /*4a10*/  FSEL R145, R144, RZ, !P2 ;  /* 0x000000ff90917208 */ /* 0x000fe40005000000 */
[----:B----4-:R-:W-:Y:S02]  /*4a20*/  FSEL R12, R139, 1, !P6 ;  /* 0x3f8000008b0c7808 */ /* 0x010fe40007000000 */
[----:B------:R-:W-:Y:S02]  /*4a30*/  FSEL R144, R147, 1, !P2 ;  /* 0x3f80000093907808 */ /* 0x000fe40005000000 */
[----:B------:R-:W-:-:S02]  /*4a40*/  FSEL R142, R11, 1, !P3 ;  /* 0x3f8000000b8e7808 */ /* 0x000fc40005800000 */
[----:B------:R-:W-:Y:S02]  /*4a50*/  ISETP.GE.U32.AND P6, PT, R90, UR32, PT ;  /* 0x000000205a007c0c */ /* 0x000fe4000bfc6070 */
[----:B------:R-:W-:Y:S02]  /*4a60*/  SHF.L.U32 R11, R6, 0x10, RZ ;  /* 0x00000010060b7819 */ /* 0x000fe400000006ff */
[----:B------:R-:W-:Y:S01]  /*4a70*/  SHF.L.U32 R147, R146, 0x10, RZ ;  /* 0x0000001092937819 */ /* 0x000fe200000006ff */
[----:B------:R-:W-:Y:S01]  /*4a80*/  FMUL.FTZ R146, R98, R149 ;  /* 0x0000009562927220 */ /* 0x000fe20000410000 */
[----:B------:R-:W-:Y:S01]  /*4a90*/  FSEL R139, R148, 1, !P6 ;  /* 0x3f800000948b7808 */ /* 0x000fe20007000000 */
[----:B------:R-:W-:Y:S01]  /*4aa0*/  FMUL.FTZ R11, R104, R11 ;  /* 0x0000000b680b7220 */ /* 0x000fe20000410000 */
[----:B------:R-:W-:Y:S01]  /*4ab0*/  ISETP.GE.U32.AND P2, PT, R85, UR32, PT ;  /* 0x0000002055007c0c */ /* 0x000fe2000bf46070 */
[----:B------:R-:W-:Y:S01]  /*4ac0*/  FMUL.FTZ R148, R100, R147 ;  /* 0x0000009364947220 */ /* 0x000fe20000410000 */
[----:B0-----:R-:W-:-:S02]  /*4ad0*/  PRMT R127, R16, 0x7632, R127 ;  /* 0x00007632107f7816 */ /* 0x001fc4000000007f */
[----:B------:R-:W-:Y:S02]  /*4ae0*/  PRMT R130, R17, 0x7632, R130 ;  /* 0x0000763211827816 */ /* 0x000fe40000000082 */
[----:B------:R-:W-:Y:S02]  /*4af0*/  PRMT R129, R18, 0x7632, R129 ;  /* 0x0000763212817816 */ /* 0x000fe40000000081 */
[----:B------:R-:W-:Y:S01]  /*4b00*/  PRMT R132, R19, 0x7632, R132 ;  /* 0x0000763213847816 */ /* 0x000fe20000000084 */
[----:B------:R-:W-:Y:S01]  /*4b10*/  IMAD.U32 R16, R16, 0x10000, RZ ;  /* 0x0001000010107824 */ /* 0x000fe200078e00ff */
[----:B-----5:R-:W-:Y:S01]  /*4b20*/  FSEL R149, R126, 1, !P2 ;  /* 0x3f8000007e957808 */ /* 0x020fe20005000000 */
[----:B------:R-:W-:Y:S01]  /*4b30*/  IMAD.U32 R128, R128, 0x10000, RZ ;  /* 0x0001000080807824 */ /* 0x000fe200078e00ff */
[----:B------:R-:W-:Y:S02]  /*4b40*/  SHF.L.U32 R17, R17, 0x10, RZ ;  /* 0x0000001011117819 */ /* 0x000fe400000006ff */
[----:B------:R-:W-:-:S02]  /*4b50*/  SHF.L.U32 R18, R18, 0x10, RZ ;  /* 0x0000001012127819 */ /* 0x000fc400000006ff */
[----:B------:R-:W-:Y:S02]  /*4b60*/  SHF.L.U32 R19, R19, 0x10, RZ ;  /* 0x0000001013137819 */ /* 0x000fe400000006ff */
[----:B------:R-:W-:Y:S02]  /*4b70*/  FSEL R152, R4, RZ, !P2 ;  /* 0x000000ff04987208 */ /* 0x000fe40005000000 */
[----:B------:R-:W-:Y:S02]  /*4b80*/  FSEL R150, R11, RZ, !P4 ;  /* 0x000000ff0b967208 */ /* 0x000fe40006000000 */
[----:B------:R-:W-:Y:S02]  /*4b90*/  FSEL R147, R7, RZ, !P3 ;  /* 0x000000ff07937208 */ /* 0x000fe40005800000 */
[----:B------:R-:W-:Y:S02]  /*4ba0*/  FSEL R148, R148, RZ, !P0 ;  /* 0x000000ff94947208 */ /* 0x000fe40004000000 */
[----:B------:R-:W-:-:S02]  /*4bb0*/  FSEL R146, R146, RZ, !P6 ;  /* 0x000000ff92927208 */ /* 0x000fc40007000000 */
[----:B------:R-:W-:Y:S02]  /*4bc0*/  SHF.L.U32 R123, R123, 0x10, RZ ;  /* 0x000000107b7b7819 */ /* 0x000fe400000006ff */
[----:B------:R-:W-:Y:S02]  /*4bd0*/  SHF.L.U32 R126, R5, 0x10, RZ ;  /* 0x00000010057e7819 */ /* 0x000fe400000006ff */
[----:B------:R-:W-:Y:S02]  /*4be0*/  SHF.L.U32 R125, R125, 0x10, RZ ;  /* 0x000000107d7d7819 */ /* 0x000fe400000006ff */
[----:B------:R-:W-:Y:S02]  /*4bf0*/  SHF.L.U32 R127, R127, 0x10, RZ ;  /* 0x000000107f7f7819 */ /* 0x000fe400000006ff */
[----:B------:R-:W-:Y:S02]  /*4c00*/  SHF.L.U32 R130, R130, 0x10, RZ ;  /* 0x0000001082827819 */ /* 0x000fe400000006ff */
[----:B------:R-:W-:-:S02]  /*4c10*/  SHF.L.U32 R129, R129, 0x10, RZ ;  /* 0x0000001081817819 */ /* 0x000fc400000006ff */
[----:B------:R-:W-:Y:S01]  /*4c20*/  SHF.L.U32 R132, R132, 0x10, RZ ;  /* 0x0000001084847819 */ /* 0x000fe200000006ff */
[----:B---3--:R-:W-:Y:S06]  /*4c30*/  @P5 BRA `(.L_x_6284) ;  /* 0x0000000000485947 */ /* 0x008fec0003800000 */
[----:B------:R-:W0:Y:S01]  /*4c40*/  LDC.U8 R4, c[0x0][0x3a9] ;  /* 0x0000ea40ff047b82 */ /* 0x000e220000000000 */
[----:B------:R-:W-:Y:S01]  /*4c50*/  HFMA2 R8, -RZ, RZ, 1.875, 0 ;  /* 0x3f800000ff087431 */ /* 0x000fe200000001ff */
[----:B0-----:R-:W-:-:S04]  /*4c60*/  ISETP.NE.AND P0, PT, R4, RZ, P1 ;  /* 0x000000ff0400720c */ /* 0x001fc80000f05270 */
[----:B------:R-:W-:-:S13]  /*4c70*/  PLOP3.LUT P0, PT, P0, PT, UP1, 0x80, 0x8 ;  /* 0x000000000008781c */ /* 0x000fda000070f018 */
        /* <DEDUP_REMOVED lines=9> */
.L_x_6285:
[----:B------:R-:W-:Y:S01]  /*4d10*/  MOV R9, RZ ;  /* 0x000000ff00097202 */ /* 0x000fe20000000f00 */
[----:B------:R-:W-:Y:S06]  /*4d20*/  @!P1 BRA `(.L_x_6284) ;  /* 0x00000000000c9947 */ /* 0x000fec0003800000 */
[----:B------:R-:W-:Y:S02]  /*4d30*/  MOV R4, R96 ;  /* 0x0000006000047202 */ /* 0x000fe40000000f00 */
[----:B------:R-:W-:-:S05]  /*4d40*/  MOV R5, R95 ;  /* 0x0000005f00057202 */ /* 0x000fca0000000f00 */
[----:B------:R1:W5:Y:S02]  /*4d50*/  LDG.E R9, desc[UR24][R4.64] ;  /* 0x0000001804097981 */ /* 0x000364000c1e1900 */
.L_x_6284:
        /* <DEDUP_REMOVED lines=92> */
.L_x_6287:
[----:B------:R-:W-:Y:S05]  /*5320*/  BSYNC.RECONVERGENT B0 ;  /* 0x0000000000007941 */ /* 0x000fea0003800200 */
.L_x_6286:
        /* <DEDUP_REMOVED lines=28> */
[----:B------:R-:W-:Y:S01]  /*54f0*/  IMAD.U32 R11, RZ, RZ, UR18 ;  /* 0x00000012ff0b7e24 */ /* 0x000fe2000f8e00ff */
[----:B------:R-:W-:Y:S01]  /*5500*/  MOV R10, UR16 ;  /* 0x00000010000a7c02 */ /* 0x000fe20008000f00 */
[----:B0-----:R-:W0:Y:S10]  /*5510*/  LDC.64 R8, c[0x0][0x450] ;  /* 0x00011400ff087b82 */ /* 0x001e340000000a00 */
        /* <DEDUP_REMOVED lines=14> */
.L_x_6290:
[----:B------:R-:W-:-:S04]  /*5600*/  ISETP.NE.AND P0, PT, R6, UR5, PT ;  /* 0x0000000506007c0c */ /* 0x000fc8000bf05270 */
[----:B------:R-:W-:-:S13]  /*5610*/  ISETP.NE.OR P0, PT, RZ, UR13, P0 ;  /* 0x0000000dff007c0c */ /* 0x000fda0008705670 */
[----:B------:R-:W-:Y:S02]  /*5620*/  @!P0 MOV R6, R96 ;  /* 0x0000006000068202 */ /* 0x000fe40000000f00 */
[----:B------:R-:W-:-:S05]  /*5630*/  @!P0 MOV R7, R95 ;  /* 0x0000005f00078202 */ /* 0x000fca0000000f00 */
[----:B------:R2:W-:Y:S02]  /*5640*/  @!P0 STG.E desc[UR24][R6.64], R5 ;  /* 0x0000000506008986 */ /* 0x0005e4000c101918 */
.L_x_6289:
[----:B------:R-:W-:Y:S05]  /*5650*/  BSYNC.RECONVERGENT B0 ;  /* 0x0000000000007941 */ /* 0x000fea0003800200 */
.L_x_6288:
        /* <DEDUP_REMOVED lines=30> */
.L_x_6283:
[----:B------:R-:W-:Y:S01]  /*5840*/  BAR.SYNC.DEFER_BLOCKING 0x0 ;  /* 0x0000000000007b1d */ /* 0x000fe20000010000 */
[----:B------:R-:W-:Y:S02]  /*5850*/  F2FP.BF16.F32.PACK_AB R7, R65, R58 ;  /* 0x0000003a4107723e */ /* 0x000fe400000010ff */
[----:B------:R-:W-:Y:S02]  /*5860*/  F2FP.BF16.F32.PACK_AB R6, R66, R57 ;  /* 0x000000394206723e */ /* 0x000fe400000010ff */
[----:B-1----:R-:W-:Y:S01]  /*5870*/  F2FP.BF16.F32.PACK_AB R5, R63, R56 ;  /* 0x000000383f05723e */ /* 0x002fe200000010ff */
[----:B------:R-:W1:Y:S01]  /*5880*/  LDCU.128 UR12, c[0x0][0x430] ;  /* 0x00008600ff0c77ac */ /* 0x000e620008000c00 */
[----:B------:R-:W-:Y:S02]  /*5890*/  F2FP.BF16.F32.PACK_AB R4, R64, R55 ;  /* 0x000000374004723e */ /* 0x000fe400000010ff */
[----:B------:R-:W-:Y:S01]  /*58a0*/  F2FP.BF16.F32.PACK_AB R11, R69, R62 ;  /* 0x0000003e450b723e */ /* 0x000fe200000010ff */
[----:B------:R-:W2:Y:S01]  /*58b0*/  LDCU.128 UR8, c[0x0][0x420] ;  /* 0x00008400ff0877ac */ /* 0x000ea20008000c00 */
[----:B------:R-:W-:-:S02]  /*58c0*/  F2FP.BF16.F32.PACK_AB R10, R70, R61 ;  /* 0x0000003d460a723e */ /* 0x000fc400000010ff */
[----:B0-----:R-:W-:Y:S01]  /*58d0*/  F2FP.BF16.F32.PACK_AB R9, R67, R60 ;  /* 0x0000003c4309723e */ /* 0x001fe200000010ff */
[----:B------:R-:W0:Y:S01]  /*58e0*/  LDCU.64 UR28, c[0x0][0x4a8] ;  /* 0x00009500ff1c77ac */ /* 0x000e220008000a00 */
[----:B------:R-:W-:Y:S01]  /*58f0*/  F2FP.BF16.F32.PACK_AB R8, R68, R59 ;  /* 0x0000003b4408723e */ /* 0x000fe200000010ff */
        /* <DEDUP_REMOVED lines=52> */
[----:B0-----:R-:W-:Y:S01]  /*5c40*/  SHF.L.U32 R13, R21, 0x10, RZ ;  /* 0x00000010150d7819 */ /* 0x001fe200000006ff */
[----:B------:R-:W-:Y:S01]  /*5c50*/  IMAD.U32 R31, R20, 0x10000, RZ ;  /* 0x00010000141f7824 */ /* 0x000fe200078e00ff */
[----:B------:R-:W-:Y:S02]  /*5c60*/  SHF.L.U32 R15, R22, 0x10, RZ ;  /* 0x00000010160f7819 */ /* 0x000fe400000006ff */
[----:B-1----:R-:W-:Y:S01]  /*5c70*/  SHF.L.U32 R11, R32, 0x10, RZ ;  /* 0x00000010200b7819 */ /* 0x002fe200000006ff */
[----:B------:R-:W-:Y:S01]  /*5c80*/  FMUL.FTZ R14, R13, -1.4426950216293334961 ;  /* 0xbfb8aa3b0d0e7820 */ /* 0x000fe20000410000 */
[----:B------:R-:W-:Y:S01]  /*5c90*/  SHF.L.U32 R16, R23, 0x10, RZ ;  /* 0x0000001017107819 */ /* 0x000fe200000006ff */
[----:B------:R-:W-:Y:S01]  /*5ca0*/  IMAD.U32 R36, R34, 0x10000, RZ ;  /* 0x0001000022247824 */ /* 0x000fe200078e00ff */
[----:B------:R-:W-:Y:S01]  /*5cb0*/  PRMT R22, R22, 0x7632, R22 ;  /* 0x0000763216167816 */ /* 0x000fe20000000016 */
[----:B------:R-:W-:Y:S01]  /*5cc0*/  FMUL.FTZ R7, R11, -1.4426950216293334961 ;  /* 0xbfb8aa3b0b077820 */ /* 0x000fe20000410000 */
[----:B------:R-:W-:Y:S01]  /*5cd0*/  PRMT R21, R21, 0x7632, R21 ;  /* 0x0000763215157816 */ /* 0x000fe20000000015 */
[----:B------:R-:W0:Y:S01]  /*5ce0*/  MUFU.EX2 R14, R14 ;  /* 0x0000000e000e7308 */ /* 0x000e220000000800 */
[----:B------:R-:W-:Y:S01]  /*5cf0*/  SHF.L.U32 R18, R33, 0x10, RZ ;  /* 0x0000001021127819 */ /* 0x000fe200000006ff */
[----:B------:R-:W-:Y:S01]  /*5d00*/  FMUL.FTZ R5, R16, -1.4426950216293334961 ;  /* 0xbfb8aa3b10057820 */ /* 0x000fe20000410000 */
[----:B------:R-:W-:Y:S01]  /*5d10*/  PRMT R23, R23, 0x7632, R23 ;  /* 0x0000763217177816 */ /* 0x000fe20000000017 */
[----:B------:R1:W-:Y:S01]  /*5d20*/  MUFU.EX2 R10, R7 ;  /* 0x00000007000a7308 */ /* 0x0003e20000000800 */
[----:B------:R-:W-:Y:S01]  /*5d30*/  SHF.L.U32 R22, R22, 0x10, RZ ;  /* 0x0000001016167819 */ /* 0x000fe200000006ff */
[----:B------:R-:W-:Y:S01]  /*5d40*/  FMUL.FTZ R9, R18, -1.4426950216293334961 ;  /* 0xbfb8aa3b12097820 */ /* 0x000fe20000410000 */
[----:B------:R-:W-:Y:S01]  /*5d50*/  PRMT R20, R20, 0x7632, R20 ;  /* 0x0000763214147816 */ /* 0x000fe20000000014 */
[----:B------:R-:W-:Y:S01]  /*5d60*/  FMUL.FTZ R4, R15, -1.4426950216293334961 ;  /* 0xbfb8aa3b0f047820 */ /* 0x000fe20000410000 */
[----:B------:R-:W-:Y:S01]  /*5d70*/  SHF.L.U32 R21, R21, 0x10, RZ ;  /* 0x0000001015157819 */ /* 0x000fe200000006ff */
[----:B------:R2:W-:Y:S01]  /*5d80*/  MUFU.EX2 R8, R5 ;  /* 0x0000000500087308 */ /* 0x0005e20000000800 */
[----:B------:R-:W-:Y:S01]  /*5d90*/  SHF.L.U32 R23, R23, 0x10, RZ ;  /* 0x0000001017177819 */ /* 0x000fe200000006ff */
[----:B------:R-:W-:Y:S01]  /*5da0*/  FMUL.FTZ R17, R36, -1.4426950216293334961 ;  /* 0xbfb8aa3b24117820 */ /* 0x000fe20000410000 */
[----:B------:R-:W-:Y:S01]  /*5db0*/  PRMT R32, R32, 0x7632, R32 ;  /* 0x0000763220207816 */ /* 0x000fe20000000020 */
[----:B-1----:R-:W-:Y:S01]  /*5dc0*/  FMUL.FTZ R7, R22, -1.4426950216293334961 ;  /* 0xbfb8aa3b16077820 */ /* 0x002fe20000410000 */
[----:B------:R-:W-:Y:S01]  /*5dd0*/  PRMT R33, R33, 0x7632, R33 ;  /* 0x0000763221217816 */ /* 0x000fe20000000021 */
[----:B------:R1:W-:Y:S01]  /*5de0*/  MUFU.EX2 R19, R9 ;  /* 0x0000000900137308 */ /* 0x0003e20000000800 */
[----:B------:R-:W-:Y:S01]  /*5df0*/  PRMT R71, R35, 0x7632, R71 ;  /* 0x0000763223477816 */ /* 0x000fe20000000047 */
[----:B------:R-:W-:Y:S01]  /*5e00*/  IMAD.U32 R32, R32, 0x10000, RZ ;  /* 0x0001000020207824 */ /* 0x000fe200078e00ff */
[----:B------:R-:W-:Y:S01]  /*5e10*/  SHF.L.U32 R20, R20, 0x10, RZ ;  /* 0x0000001014147819 */ /* 0x000fe200000006ff */
[----:B--2---:R-:W-:Y:S01]  /*5e20*/  FMUL.FTZ R5, R21, -1.4426950216293334961 ;  /* 0xbfb8aa3b15057820 */ /* 0x004fe20000410000 */
[----:B------:R-:W-:Y:S01]  /*5e30*/  PRMT R34, R34, 0x7632, R34 ;  /* 0x0000763222227816 */ /* 0x000fe20000000022 */
[----:B------:R2:W3:Y:S01]  /*5e40*/  MUFU.EX2 R6, R4 ;  /* 0x0000000400067308 */ /* 0x0004e20000000800 */
[----:B------:R-:W-:Y:S01]  /*5e50*/  SHF.L.U32 R72, R35, 0x10, RZ ;  /* 0x0000001023487819 */ /* 0x000fe200000006ff */
[----:B------:R-:W-:Y:S01]  /*5e60*/  FMUL.FTZ R12, R31, -1.4426950216293334961 ;  /* 0xbfb8aa3b1f0c7820 */ /* 0x000fe20000410000 */
[----:B-1----:R-:W-:Y:S01]  /*5e70*/  FMUL.FTZ R9, R23, -1.4426950216293334961 ;  /* 0xbfb8aa3b17097820 */ /* 0x002fe20000410000 */
[----:B------:R-:W-:Y:S01]  /*5e80*/  SHF.L.U32 R33, R33, 0x10, RZ ;  /* 0x0000001021217819 */ /* 0x000fe200000006ff */
[----:B------:R-:W1:Y:S01]  /*5e90*/  MUFU.EX2 R7, R7 ;  /* 0x0000000700077308 */ /* 0x000e620000000800 */
[----:B------:R-:W-:Y:S01]  /*5ea0*/  SHF.L.U32 R74, R71, 0x10, RZ ;  /* 0x00000010474a7819 */ /* 0x000fe200000006ff */
[----:B------:R-:W-:Y:S01]  /*5eb0*/  FMUL.FTZ R73, R72, -1.4426950216293334961 ;  /* 0xbfb8aa3b48497820 */ /* 0x000fe20000410000 */
[----:B------:R-:W-:Y:S01]  /*5ec0*/  SHF.L.U32 R35, R34, 0x10, RZ ;  /* 0x0000001022237819 */ /* 0x000fe200000006ff */
[----:B--2---:R-:W-:Y:S01]  /*5ed0*/  FMUL.FTZ R4, R20, -1.4426950216293334961 ;  /* 0xbfb8aa3b14047820 */ /* 0x004fe20000410000 */
[----:B------:R2:W4:Y:S01]  /*5ee0*/  MUFU.EX2 R37, R17 ;  /* 0x0000001100257308 */ /* 0x0005220000000800 */
[----:B------:R-:W-:Y:S01]  /*5ef0*/  FMUL.FTZ R34, R33, -1.4426950216293334961 ;  /* 0xbfb8aa3b21227820 */ /* 0x000fe20000410000 */
[----:B------:R-:W-:Y:S01]  /*5f00*/  FMUL.FTZ R75, R74, -1.4426950216293334961 ;  /* 0xbfb8aa3b4a4b7820 */ /* 0x000fe20000410000 */
[----:B0-----:R-:W-:Y:S01]  /*5f10*/  FADD.FTZ R14, R14, 1 ;  /* 0x3f8000000e0e7421 */ /* 0x001fe20000010000 */
[----:B------:R-:W0:Y:S01]  /*5f20*/  MUFU.EX2 R5, R5 ;  /* 0x0000000500057308 */ /* 0x000e220000000800 */
[----:B------:R-:W-:Y:S01]  /*5f30*/  FMUL.FTZ R71, R35, -1.4426950216293334961 ;  /* 0xbfb8aa3b23477820 */ /* 0x000fe20000410000 */
[----:B---3--:R-:W-:Y:S01]  /*5f40*/  FADD.FTZ R6, R6, 1 ;  /* 0x3f80000006067421 */ /* 0x008fe20000010000 */
[----:B------:R-:W-:Y:S01]  /*5f50*/  FADD.FTZ R10, R10, 1 ;  /* 0x3f8000000a0a7421 */ /* 0x000fe20000010000 */
[----:B------:R-:W-:Y:S01]  /*5f60*/  MUFU.EX2 R9, R9 ;  /* 0x0000000900097308 */ /* 0x000fe20000000800 */
[----:B--2---:R-:W-:Y:S01]  /*5f70*/  FMUL.FTZ R17, R32, -1.4426950216293334961 ;  /* 0xbfb8aa3b20117820 */ /* 0x004fe20000410000 */
[----:B-1----:R-:W-:Y:S01]  /*5f80*/  FADD.FTZ R7, R7, 1 ;  /* 0x3f80000007077421 */ /* 0x002fe20000010000 */
[----:B------:R-:W-:Y:S01]  /*5f90*/  FADD.FTZ R8, R8, 1 ;  /* 0x3f80000008087421 */ /* 0x000fe20000010000 */
[----:B------:R-:W1:Y:S01]  /*5fa0*/  MUFU.EX2 R4, R4 ;  /* 0x0000000400047308 */ /* 0x000e620000000800 */
[----:B------:R-:W-:Y:S01]  /*5fb0*/  FADD.FTZ R19, R19, 1 ;  /* 0x3f80000013137421 */ /* 0x000fe20000010000 */
[----:B----4-:R-:W-:-:S02]  /*5fc0*/  FADD.FTZ R37, R37, 1 ;  /* 0x3f80000025257421 */ /* 0x010fc40000010000 */
[----:B------:R-:W2:Y:S01]  /*5fd0*/  MUFU.EX2 R12, R12 ;  /* 0x0000000c000c7308 */ /* 0x000ea20000000800 */
[----:B0-----:R-:W-:-:S03]  /*5fe0*/  FADD.FTZ R5, R5, 1 ;  /* 0x3f80000005057421 */ /* 0x001fc60000010000 */
[----:B------:R-:W0:Y:S04]  /*5ff0*/  MUFU.EX2 R73, R73 ;  /* 0x0000004900497308 */ /* 0x000e280000000800 */
[----:B------:R-:W3:Y:S01]  /*6000*/  MUFU.EX2 R17, R17 ;  /* 0x0000001100117308 */ /* 0x000ee20000000800 */
[----:B-1----:R-:W-:-:S03]  /*6010*/  FADD.FTZ R4, R4, 1 ;  /* 0x3f80000004047421 */ /* 0x002fc60000010000 */
[----:B------:R-:W1:Y:S01]  /*6020*/  MUFU.EX2 R34, R34 ;  /* 0x0000002200227308 */ /* 0x000e620000000800 */
[----:B--2---:R-:W-:-:S03]  /*6030*/  FADD.FTZ R12, R12, 1 ;  /* 0x3f8000000c0c7421 */ /* 0x004fc60000010000 */
[----:B------:R-:W2:Y:S01]  /*6040*/  MUFU.EX2 R75, R75 ;  /* 0x0000004b004b7308 */ /* 0x000ea20000000800 */
[----:B0-----:R-:W-:-:S03]  /*6050*/  FADD.FTZ R73, R73, 1 ;  /* 0x3f80000049497421 */ /* 0x001fc60000010000 */
[----:B------:R-:W0:Y:S01]  /*6060*/  MUFU.RCP R14, R14 ;  /* 0x0000000e000e7308 */ /* 0x000e220000001000 */
[----:B---3--:R-:W-:Y:S01]  /*6070*/  FADD.FTZ R17, R17, 1 ;  /* 0x3f80000011117421 */ /* 0x008fe20000010000 */
[----:B-1----:R-:W-:-:S06]  /*6080*/  FADD.FTZ R34, R34, 1 ;  /* 0x3f80000022227421 */ /* 0x002fcc0000010000 */
[----:B------:R-:W1:Y:S01]  /*6090*/  MUFU.EX2 R71, R71 ;  /* 0x0000004700477308 */ /* 0x000e620000000800 */
[----:B--2---:R-:W-:-:S03]  /*60a0*/  FADD.FTZ R75, R75, 1 ;  /* 0x3f8000004b4b7421 */ /* 0x004fc60000010000 */
[----:B------:R2:W-:Y:S01]  /*60b0*/  MUFU.RCP R78, R6 ;  /* 0x00000006004e7308 */ /* 0x0005e20000001000 */
[----:B0-----:R-:W-:-:S07]  /*60c0*/  FMUL.FTZ R13, R13, R14 ;  /* 0x0000000e0d0d7220 */ /* 0x001fce0000410000 */
[----:B------:R-:W0:Y:S01]  /*60d0*/  MUFU.RCP R76, R5 ;  /* 0x00000005004c7308 */ /* 0x000e220000001000 */
[----:B--2---:R-:W-:Y:S01]  /*60e0*/  FADD.FTZ R6, R9, 1 ;  /* 0x3f80000009067421 */ /* 0x004fe20000010000 */
[----:B-1----:R-:W-:Y:S01]  /*60f0*/  FADD.FTZ R71, R71, 1 ;  /* 0x3f80000047477421 */ /* 0x002fe20000010000 */
[----:B------:R-:W-:-:S05]  /*6100*/  FMUL.FTZ R13, R13, R56 ;  /* 0x000000380d0d7220 */ /* 0x000fca0000410000 */
[----:B------:R-:W-:Y:S08]  /*6110*/  MUFU.RCP R80, R10 ;  /* 0x0000000a00507308 */ /* 0x000ff00000001000 */
[----:B------:R-:W1:Y:S08]  /*6120*/  MUFU.RCP R7, R7 ;  /* 0x0000000700077308 */ /* 0x000e700000001000 */
[----:B------:R0:W2:Y:S08]  /*6130*/  MUFU.RCP R10, R6 ;  /* 0x00000006000a7308 */ /* 0x0000b00000001000 */
[----:B------:R3:W4:Y:S01]  /*6140*/  MUFU.RCP R79, R8 ;  /* 0x00000008004f7308 */ /* 0x0007220000001000 */
[----:B0-----:R-:W-:Y:S01]  /*6150*/  FMUL.FTZ R6, R21, R76 ;  /* 0x0000004c15067220 */ /* 0x001fe20000410000 */
[----:B-1----:R-:W-:-:S06]  /*6160*/  FMUL.FTZ R7, R22, R7 ;  /* 0x0000000716077220 */ /* 0x002fcc0000410000 */
[----:B------:R-:W0:Y:S01]  /*6170*/  MUFU.RCP R77, R4 ;  /* 0x00000004004d7308 */ /* 0x000e220000001000 */
[----:B---3--:R-:W-:Y:S01]  /*6180*/  FMUL.FTZ R8, R15, R78 ;  /* 0x0000004e0f087220 */ /* 0x008fe20000410000 */
[----:B--2---:R-:W-:-:S03]  /*6190*/  FMUL.FTZ R10, R23, R10 ;  /* 0x0000000a170a7220 */ /* 0x004fc60000410000 */
[----:B------:R-:W-:Y:S01]  /*61a0*/  FMUL.FTZ R57, R8, R57 ;  /* 0x0000003908397220 */ /* 0x000fe20000410000 */
[----:B------:R-:W-:Y:S01]  /*61b0*/  FMUL.FTZ R8, R6, R63 ;  /* 0x0000003f06087220 */ /* 0x000fe20000410000 */
[----:B------:R-:W-:Y:S01]  /*61c0*/  FMUL.FTZ R6, R7, R66 ;  /* 0x0000004207067220 */ /* 0x000fe20000410000 */
[----:B------:R-:W1:Y:S01]  /*61d0*/  MUFU.RCP R12, R12 ;  /* 0x0000000c000c7308 */ /* 0x000e620000001000 */
[----:B------:R-:W-:Y:S01]  /*61e0*/  FMUL.FTZ R7, R10, R65 ;  /* 0x000000410a077220 */ /* 0x000fe20000410000 */
[----:B----4-:R-:W-:Y:S01]  /*61f0*/  FMUL.FTZ R9, R16, R79 ;  /* 0x0000004f10097220 */ /* 0x010fe20000410000 */
[----:B------:R-:W-:Y:S01]  /*6200*/  FMUL.FTZ R10, R11, R80 ;  /* 0x000000500b0a7220 */ /* 0x000fe20000410000 */
[----:B------:R-:W-:Y:S02]  /*6210*/  F2FP.BF16.F32.PACK_AB R6, R6, R57 ;  /* 0x000000390606723e */ /* 0x000fe400000010ff */
[----:B------:R-:W-:Y:S01]  /*6220*/  FMUL.FTZ R58, R9, R58 ;  /* 0x0000003a093a7220 */ /* 0x000fe20000410000 */
[----:B------:R-:W-:Y:S01]  /*6230*/  FMUL.FTZ R10, R10, R59 ;  /* 0x0000003b0a0a7220 */ /* 0x000fe20000410000 */
[----:B------:R-:W2:Y:S01]  /*6240*/  MUFU.RCP R19, R19 ;  /* 0x0000001300137308 */ /* 0x000ea20000001000 */
[----:B0-----:R-:W-:-:S02]  /*6250*/  FMUL.FTZ R5, R20, R77 ;  /* 0x0000004d14057220 */ /* 0x001fc40000410000 */
[----:B------:R-:W-:Y:S02]  /*6260*/  F2FP.BF16.F32.PACK_AB R7, R7, R58 ;  /* 0x0000003a0707723e */ /* 0x000fe400000010ff */
[----:B------:R-:W-:-:S03]  /*6270*/  FMUL.FTZ R9, R5, R64 ;  /* 0x0000004005097220 */ /* 0x000fc60000410000 */
[----:B------:R-:W0:Y:S01]  /*6280*/  MUFU.RCP R37, R37 ;  /* 0x0000002500257308 */ /* 0x000e220000001000 */
[----:B-1----:R-:W-:-:S04]  /*6290*/  FMUL.FTZ R4, R31, R12 ;  /* 0x0000000c1f047220 */ /* 0x002fc80000410000 */
[----:B------:R-:W-:-:S03]  /*62a0*/  FMUL.FTZ R4, R4, R55 ;  /* 0x0000003704047220 */ /* 0x000fc60000410000 */
[----:B------:R-:W1:Y:S01]  /*62b0*/  MUFU.RCP R73, R73 ;  /* 0x0000004900497308 */ /* 0x000e620000001000 */
[----:B--2---:R-:W-:Y:S01]  /*62c0*/  FMUL.FTZ R11, R18, R19 ;  /* 0x00000013120b7220 */ /* 0x004fe20000410000 */
[----:B------:R-:W-:-:S03]  /*62d0*/  F2FP.BF16.F32.PACK_AB R4, R9, R4 ;  /* 0x000000040904723e */ /* 0x000fc600000010ff */
[----:B------:R-:W-:-:S03]  /*62e0*/  FMUL.FTZ R60, R11, R60 ;  /* 0x0000003c0b3c7220 */ /* 0x000fc60000410000 */
[----:B------:R-:W2:Y:S01]  /*62f0*/  MUFU.RCP R17, R17 ;  /* 0x0000001100117308 */ /* 0x000ea20000001000 */
[----:B0-----:R-:W-:-:S04]  /*6300*/  FMUL.FTZ R36, R36, R37 ;  /* 0x0000002524247220 */ /* 0x001fc80000410000 */
[----:B------:R-:W-:-:S03]  /*6310*/  FMUL.FTZ R36, R36, R61 ;  /* 0x0000003d24247220 */ /* 0x000fc60000410000 */
[----:B------:R-:W0:Y:S01]  /*6320*/  MUFU.RCP R34, R34 ;  /* 0x0000002200227308 */ /* 0x000e220000001000 */
[----:B-1----:R-:W-:-:S04]  /*6330*/  FMUL.FTZ R15, R72, R73 ;  /* 0x00000049480f7220 */ /* 0x002fc80000410000 */
[----:B------:R-:W-:-:S03]  /*6340*/  FMUL.FTZ R15, R15, R62 ;  /* 0x0000003e0f0f7220 */ /* 0x000fc60000410000 */
[----:B------:R-:W1:Y:S01]  /*6350*/  MUFU.RCP R14, R71 ;  /* 0x00000047000e7308 */ /* 0x000e620000001000 */
[----:B--2---:R-:W-:Y:S01]  /*6360*/  FMUL.FTZ R5, R32, R17 ;  /* 0x0000001120057220 */ /* 0x004fe20000410000 */
[----:B------:R-:W-:Y:S03]  /*6370*/  BAR.SYNC.DEFER_BLOCKING 0x0 ;  /* 0x0000000000007b1d */ /* 0x000fe60000010000 */
[----:B------:R-:W-:Y:S01]  /*6380*/  FMUL.FTZ R11, R5, R68 ;  /* 0x00000044050b7220 */ /* 0x000fe20000410000 */
[----:B------:R-:W-:Y:S02]  /*6390*/  F2FP.BF16.F32.PACK_AB R5, R8, R13 ;  /* 0x0000000d0805723e */ /* 0x000fe400000010ff */
[----:B------:R-:W2:Y:S01]  /*63a0*/  MUFU.RCP R75, R75 ;  /* 0x0000004b004b7308 */ /* 0x000ea20000001000 */
[----:B0-----:R-:W-:-:S04]  /*63b0*/  FMUL.FTZ R12, R33, R34 ;  /* 0x00000022210c7220 */ /* 0x001fc80000410000 */
[----:B------:R-:W-:Y:S01]  /*63c0*/  FMUL.FTZ R67, R12, R67 ;  /* 0x000000430c437220 */ /* 0x000fe20000410000 */
[----:B------:R-:W-:Y:S01]  /*63d0*/  F2FP.BF16.F32.PACK_AB R12, R11, R10 ;  /* 0x0000000a0b0c723e */ /* 0x000fe200000010ff */
[----:B-1----:R-:W-:-:S03]  /*63e0*/  FMUL.FTZ R35, R35, R14 ;  /* 0x0000000e23237220 */ /* 0x002fc60000410000 */
[----:B------:R-:W-:Y:S01]  /*63f0*/  F2FP.BF16.F32.PACK_AB R13, R67, R60 ;  /* 0x0000003c430d723e */ /* 0x000fe200000010ff */
[----:B------:R-:W-:Y:S01]  /*6400*/  FMUL.FTZ R35, R35, R70 ;  /* 0x0000004623237220 */ /* 0x000fe20000410000 */
[----:B--2---:R-:W-:-:S04]  /*6410*/  FMUL.FTZ R74, R74, R75 ;  /* 0x0000004b4a4a7220 */ /* 0x004fc80000410000 */
[----:B------:R-:W-:Y:S01]  /*6420*/  F2FP.BF16.F32.PACK_AB R14, R35, R36 ;  /* 0x00000024230e723e */ /* 0x000fe200000010ff */
[----:B------:R0:W-:Y:S01]  /*6430*/  STS.128 [R52], R4 ;  /* 0x0000000434007388 */ /* 0x0001e20000000c00 */
[----:B------:R-:W-:-:S05]  /*6440*/  FMUL.FTZ R74, R74, R69 ;  /* 0x000000454a4a7220 */ /* 0x000fca0000410000 */
[----:B------:R-:W-:-:S05]  /*6450*/  F2FP.BF16.F32.PACK_AB R15, R74, R15 ;  /* 0x0000000f4a0f723e */ /* 0x000fca00000010ff */
[----:B------:R1:W-:Y:S01]  /*6460*/  STS.128 [R52+0x10], R12 ;  /* 0x0000100c34007388 */ /* 0x0003e20000000c00 */
[----:B------:R-:W-:-:S03]  /*6470*/  NOP ;  /* 0x0000000000007918 */ /* 0x000fc60000000000 */
[----:B------:R-:W2:Y:S01]  /*6480*/  LDS.128 R8, [R51] ;  /* 0x0000000033087984 */ /* 0x000ea20000000c00 */
[----:B0-----:R-:W-:Y:S01]  /*6490*/  MOV R4, UR7 ;  /* 0x0000000700047c02 */ /* 0x001fe20008000f00 */
[----:B------:R-:W-:Y:S01]  /*64a0*/  IMAD.U32 R7, RZ, RZ, UR32 ;  /* 0x00000020ff077e24 */ /* 0x000fe2000f8e00ff */
[----:B------:R-:W-:Y:S01]  /*64b0*/  MOV R5, UR6 ;  /* 0x0000000600057c02 */ /* 0x000fe20008000f00 */
[----:B------:R-:W0:Y:S02]  /*64c0*/  LDS.128 R16, [R51+0x200] ;  /* 0x0002000033107984 */ /* 0x000e240000000c00 */
[----:B------:R-:W-:Y:S01]  /*64d0*/  IMAD.WIDE.U32 R30, R30, 0x10, R4 ;  /* 0x000000101e1e7825 */ /* 0x000fe200078e0004 */
[----:B------:R-:W-:Y:S02]  /*64e0*/  MOV R4, R0 ;  /* 0x0000000000047202 */ /* 0x000fe40000000f00 */
[----:B------:R-:W-:Y:S02]  /*64f0*/  MOV R5, R39 ;  /* 0x0000002700057202 */ /* 0x000fe40000000f00 */
[----:B-1----:R-:W-:-:S02]  /*6500*/  MOV R13, UR32 ;  /* 0x00000020000d7c02 */ /* 0x002fc40008000f00 */
[----:B------:R-:W-:Y:S01]  /*6510*/  MOV R39, R41 ;  /* 0x0000002900277202 */ /* 0x000fe20000000f00 */
[----:B------:R-:W-:Y:S01]  /*6520*/  IMAD.WIDE.U32 R4, R7, 0x2, R4 ;  /* 0x0000000207047825 */ /* 0x000fe200078e0004 */
[----:B------:R-:W-:-:S03]  /*6530*/  MOV R15, UR32 ;  /* 0x00000020000f7c02 */ /* 0x000fc60008000f00 */
[----:B------:R-:W-:Y:S01]  /*6540*/  IMAD.WIDE.U32 R6, R7, 0x2, R38 ;  /* 0x0000000207067825 */ /* 0x000fe200078e0026 */
[----:B------:R-:W-:-:S03]  /*6550*/  MOV R39, R5 ;  /* 0x0000000500277202 */ /* 0x000fc60000000f00 */
[----:B------:R-:W-:Y:S01]  /*6560*/  IMAD.WIDE.U32 R2, R13, 0x2, R2 ;  /* 0x000000020d027825 */ /* 0x000fe200078e0002 */
[----:B------:R-:W-:Y:S02]  /*6570*/  MOV R38, R6 ;  /* 0x0000000600267202 */ /* 0x000fe40000000f00 */
[----:B------:R-:W-:Y:S01]  /*6580*/  MOV R41, R7 ;  /* 0x0000000700297202 */ /* 0x000fe20000000f00 */
[----:B------:R-:W-:Y:S01]  /*6590*/  IMAD.WIDE.U32 R24, R15, 0x2, R24 ;  /* 0x000000020f187825 */ /* 0x000fe200078e0018 */
[----:B------:R-:W-:-:S03]  /*65a0*/  MOV R23, R3 ;  /* 0x0000000300177202 */ /* 0x000fc60000000f00 */
[----:B------:R-:W-:Y:S01]  /*65b0*/  IMAD.MOV.U32 R0, RZ, RZ, R4 ;  /* 0x000000ffff007224 */ /* 0x000fe200078e0004 */
[----:B--2---:R1:W-:Y:S04]  /*65c0*/  STG.E.128 desc[UR24][R30.64], R8 ;  /* 0x000000081e007986 */ /* 0x0043e8000c101d18 */
[----:B0-----:R1:W-:Y:S01]  /*65d0*/  STG.E.128 desc[UR24][R30.64+0x200], R16 ;  /* 0x000200101e007986 */ /* 0x0013e2000c101d18 */
[----:B------:R-:W-:Y:S05]  /*65e0*/  @P0 BRA `(.L_x_6292) ;  /* 0xffffffa800f80947 */ /* 0x000fea000383ffff */
[----:B------:R-:W-:Y:S05]  /*65f0*/  EXIT ;  /* 0x000000000000794d */ /* 0x000fea0003800000 */
.L_x_6293:
        /* <DEDUP_REMOVED lines=16> */
.L_x_8090:


//--------------------- .text._Z25selective_scan_fwd_kernelI32Selective_Scan_fwd_kernel_traitsILi64ELi16ELi1ELb1ELb1ELb1ELb1ELb1EN3c108BFloat16EffEEv13SSMParamsBase --------------------------
	.section	.text._Z25selective_scan_fwd_kernelI32Selective_Scan_fwd_kernel_traitsILi64ELi16ELi1ELb1ELb1ELb1ELb1ELb1EN3c108BFloat16EffEEv13SSMParamsBase,"ax",@progbits
	.align	128
        .global         _Z25selective_scan_fwd_kernelI32Selective_Scan_fwd_kernel_traitsILi64ELi16ELi1ELb1ELb1ELb1ELb1ELb1EN3c108BFloat16EffEEv13SSMParamsBase
        .type           _Z25selective_scan_fwd_kernelI32Selective_Scan_fwd_kernel_traitsILi64ELi16ELi1ELb1ELb1ELb1ELb1ELb1EN3c108BFloat16EffEEv13SSMParamsBase,@function
        .size           _Z25selective_scan_fwd_kernelI32Selective_Scan_fwd_kernel_traitsILi64ELi16ELi1ELb1ELb1ELb1ELb1ELb1EN3c108BFloat16EffEEv13SSMParamsBase,(.L_x_8091 - _Z25selective_scan_fwd_kernelI32Selective_Scan_fwd_kernel_traitsILi64ELi16ELi1ELb1ELb1ELb1ELb1ELb1EN3c108BFloat16EffEEv13SSMParamsBase)
        .other          _Z25selective_scan_fwd_kernelI32Selective_Scan_fwd_kernel_traitsILi64ELi16ELi1ELb1ELb1ELb1ELb1ELb1EN3c108BFloat16EffEEv13SSMParamsBase,@"STO_CUDA_ENTRY STV_DEFAULT"
_Z25selective_scan_fwd_kernelI32Selective_Scan_fwd_kernel_traitsILi64ELi16ELi1ELb1ELb1ELb1ELb1ELb1EN3c108BFloat16EffEEv13SSMParamsBase:
.text._Z25selective_scan_fwd_kernelI32Selective_Scan_fwd_kernel_traitsILi64ELi16ELi1ELb1ELb1ELb1ELb1ELb1EN3c108BFloat16EffEEv13SSMParamsBase:
        /* <DEDUP_REMOVED lines=57> */
.L_x_6294:
        /* <DEDUP_REMOVED lines=99> */
.L_x_6295:
        /* <DEDUP_REMOVED lines=10> */
.L_x_6296:
        /* <DEDUP_REMOVED lines=100> */
.L_x_6297:
        /* <DEDUP_REMOVED lines=33> */
.L_x_6298:
        /* <DEDUP_REMOVED lines=23> */
.L_x_6342:
        /* <DEDUP_REMOVED lines=369> */
.L_x_6300:
[----:B------:R-:W-:Y:S05]  /*2b30*/  BSYNC.RECONVERGENT B0 ;  /* 0x0000000000007941 */ /* 0x000fea0003800200 */
.L_x_6299:
        /* <DEDUP_REMOVED lines=38> */
.L_x_6302:
[----:B------:R-:W-:Y:S05]  /*2da0*/  BSYNC.RECONVERGENT B0 ;  /* 0x0000000000007941 */ /* 0x000fea0003800200 */
.L_x_6301:
        /* <DEDUP_REMOVED lines=38> */
.L_x_6304:
[----:B------:R-:W-:Y:S05]  /*3010*/  BSYNC.RECONVERGENT B0 ;  /* 0x0000000000007941 */ /* 0x000fea0003800200 */
.L_x_6303:
        /* <DEDUP_REMOVED lines=38> */
.L_x_6306:
[----:B------:R-:W-:Y:S05]  /*3280*/  BSYNC.RECONVERGENT B0 ;  /* 0x0000000000007941 */ /* 0x000fea0003800200 */
.L_x_6305:
        /* <DEDUP_REMOVED lines=38> */
.L_x_6308:
[----:B------:R-:W-:Y:S05]  /*34f0*/  BSYNC.RECONVERGENT B0 ;  /* 0x0000000000007941 */ /* 0x000fea0003800200 */
.L_x_6307:
        /* <DEDUP_REMOVED lines=38> */
.L_x_6310:
[----:B------:R-:W-:Y:S05]  /*3760*/  BSYNC.RECONVERGENT B0 ;  /* 0x0000000000007941 */ /* 0x000fea0003800200 */
.L_x_6309:
        /* <DEDUP_REMOVED lines=38> */
.L_x_6312:
[----:B------:R-:W-:Y:S05]  /*39d0*/  BSYNC.RECONVERGENT B0 ;  /* 0x0000000000007941 */ /* 0x000fea0003800200 */
.L_x_6311:
        /* <DEDUP_REMOVED lines=38> */
.L_x_6314:
[----:B------:R-:W-:Y:S05]  /*3c40*/  BSYNC.RECONVERGENT B0 ;  /* 0x0000000000007941 */ /* 0x000fea0003800200 */
.L_x_6313:
        /* <DEDUP_REMOVED lines=38> */
.L_x_6316:
[----:B------:R-:W-:Y:S05]  /*3eb0*/  BSYNC.RECONVERGENT B0 ;  /* 0x0000000000007941 */ /* 0x000fea0003800200 */
.L_x_6315:
        /* <DEDUP_REMOVED lines=38> */
.L_x_6318:
[----:B------:R-:W-:Y:S05]  /*4120*/  BSYNC.RECONVERGENT B0 ;  /* 0x0000000000007941 */ /* 0x000fea0003800200 */
.L_x_6317:
        /* <DEDUP_REMOVED lines=38> */
.L_x_6320:
[----:B------:R-:W-:Y:S05]  /*4390*/  BSYNC.RECONVERGENT B0 ;  /* 0x0000000000007941 */ /* 0x000fea0003800200 */
.L_x_6319:
        /* <DEDUP_REMOVED lines=38> */
.L_x_6322:
[----:B------:R-:W-:Y:S05]  /*4600*/  BSYNC.RECONVERGENT B0 ;  /* 0x0000000000007941 */ /* 0x000fea0003800200 */
.L_x_6321:
        /* <DEDUP_REMOVED lines=38> */
.L_x_6324:
[----:B------:R-:W-:Y:S05]  /*4870*/  BSYNC.RECONVERGENT B0 ;  /* 0x0000000000007941 */ /* 0x000fea0003800200 */
.L_x_6323:
        /* <DEDUP_REMOVED lines=39> */
.L_x_6326:
[----:B------:R-:W-:Y:S05]  /*4af0*/  BSYNC.RECONVERGENT B0 ;  /* 0x0000000000007941 */ /* 0x000fea0003800200 */
.L_x_6325:
        /* <DEDUP_REMOVED lines=43> */
.L_x_6328:
[----:B------:R-:W-:Y:S05]  /*4db0*/  BSYNC.RECONVERGENT B0 ;  /* 0x0000000000007941 */ /* 0x000fea0003800200 */
.L_x_6327:
        /* <DEDUP_REMOVED lines=43> */
.L_x_6330:
[----:B------:R-:W-:Y:S05]  /*5070*/  BSYNC.RECONVERGENT B0 ;  /* 0x0000000000007941 */ /* 0x000fea0003800200 */
.L_x_6329:
        /* <DEDUP_REMOVED lines=70> */
.L_x_6341:
        /* <DEDUP_REMOVED lines=450> */
.L_x_6333:
[----:B------:R-:W-:Y:S01]  /*7100*/  IMAD.MOV.U32 R87, RZ, RZ, RZ ;  /* 0x000000ffff577224 */ /* 0x000fe200078e00ff */
[----:B------:R-:W-:Y:S06]  /*7110*/  BRA.U !UP2, `(.L_x_6332) ;  /* 0x000000010a147547 */ /* 0x000fec000b800000 */
[----:B------:R-:W-:-:S04]  /*7120*/  UIADD3 UR12, UP0, UPT, UR32, UR9, URZ ;  /* 0x00000009200c7290 */ /* 0x000fc8000ff1e0ff */
[----:B------:R-:W-:Y:S02]  /*7130*/  UIADD3.X UR13, UPT, UPT, UR33, UR11, URZ, UP0, !UPT ;  /* 0x0000000b210d7290 */ /* 0x000fe400087fe4ff */
[----:B------:R-:W-:-:S04]  /*7140*/  IMAD.U32 R40, RZ, RZ, UR12 ;  /* 0x0000000cff287e24 */ /* 0x000fc8000f8e00ff */
[----:B------:R-:W-:-:S05]  /*7150*/  IMAD.U32 R41, RZ, RZ, UR13 ;  /* 0x0000000dff297e24 */ /* 0x000fca000f8e00ff */
[----:B------:R1:W5:Y:S02]  /*7160*/  LDG.E R87, desc[UR34][R40.64] ;  /* 0x0000002228577981 */ /* 0x000364000c1e1900 */
.L_x_6332:
        /* <DEDUP_REMOVED lines=98> */
.L_x_6335:
[----:B------:R-:W-:Y:S05]  /*7790*/  BSYNC.RECONVERGENT B0 ;  /* 0x0000000000007941 */ /* 0x000fea0003800200 */
.L_x_6334:
        /* <DEDUP_REMOVED lines=40> */
.L_x_6339:
        /* <DEDUP_REMOVED lines=33> */
.L_x_6340:
        /* <DEDUP_REMOVED lines=10> */
.L_x_6338:
        /* <DEDUP_REMOVED lines=9> */
.L_x_6337:
[----:B------:R-:W-:Y:S05]  /*7d60*/  BSYNC.RECONVERGENT B0 ;  /* 0x0000000000007941 */ /* 0x000fea0003800200 */
.L_x_6336:
        /* <DEDUP_REMOVED lines=32> */
.L_x_6331:
        /* <DEDUP_REMOVED lines=437> */
.L_x_6343:
        /* <DEDUP_REMOVED lines=12> */
.L_x_8091:


//--------------------- .text._Z25selective_scan_fwd_kernelI32Selective_Scan_fwd_kernel_traitsILi128ELi16ELi1ELb0ELb1ELb1ELb0ELb0EN3c108BFloat16EfS2_EEv13SSMParamsBase --------------------------
	.section	.text._Z25selective_scan_fwd_kernelI32Selective_Scan_fwd_kernel_traitsILi128ELi16ELi1ELb0ELb1ELb1ELb0ELb0EN3c108BFloat16EfS2_EEv13SSMParamsBase,"ax",@progbits
	.align	128
        .global         _Z25selective_scan_fwd_kernelI32Selective_Scan_fwd_kernel_traitsILi128ELi16ELi1ELb0ELb1ELb1ELb0ELb0EN3c108BFloat16EfS2_EEv13SSMParamsBase
        .type           _Z25selective_scan_fwd_kernelI32Selective_Scan_fwd_kernel_traitsILi128ELi16ELi1ELb0ELb1ELb1ELb0ELb0EN3c108BFloat16EfS2_EEv13SSMParamsBase,@function
        .size           _Z25selective_scan_fwd_kernelI32Selective_Scan_fwd_kernel_traitsILi128ELi16ELi1ELb0ELb1ELb1ELb0ELb0EN3c108BFloat16EfS2_EEv13SSMParamsBase,(.L_x_8092 - _Z25selective_scan_fwd_kernelI32Selective_Scan_fwd_kernel_traitsILi128ELi16ELi1ELb0ELb1ELb1ELb0ELb0EN3c108BFloat16EfS2_EEv13SSMParamsBase)
        .other          _Z25selective_scan_fwd_kernelI32Selective_Scan_fwd_kernel_traitsILi128ELi16ELi1ELb0ELb1ELb1ELb0ELb0EN3c108BFloat16EfS2_EEv13SSMParamsBase,@"STO_CUDA_ENTRY STV_DEFAULT"
_Z25selective_scan_fwd_kernelI32Selective_Scan_fwd_kernel_traitsILi128ELi16ELi1ELb0ELb1ELb1ELb0ELb0EN3c108BFloat16EfS2_EEv13SSMParamsBase:
.text._Z25selective_scan_fwd_kernelI32Selective_Scan_fwd_kernel_traitsILi128ELi16ELi1ELb0ELb1ELb1ELb0ELb0EN3c108BFloat16EfS2_EEv13SSMParamsBase:
        /* <DEDUP_REMOVED lines=50> */
.L_x_6344:
        /* <DEDUP_REMOVED lines=89> */
.L_x_6345:
        /* <DEDUP_REMOVED lines=10> */
.L_x_6346:
        /* <DEDUP_REMOVED lines=100> */
.L_x_6347:
        /* <DEDUP_REMOVED lines=36> */
.L_x_6348:
[----:B------:R-:W-:-:S06]  /*11d0*/  UISETP.GE.AND UP0, UPT, UR32, 0x1, UPT ;  /* 0x000000012000788c */ /* 0x000fcc000bf06270 */
[----:B------:R-:W-:-:S13]  /*11e0*/  PLOP3.LUT P0, PT, PT, PT, UP0, 0x80, 0x8 ;  /* 0x000000000008781c */ /* 0x000fda0003f0f008 */
[----:B------:R-:W-:Y:S05]  /*11f0*/  @!P0 EXIT ;  /* 0x000000000000894d */ /* 0x000fea0003800000 */
[----:B------:R-:W-:Y:S01]  /*1200*/  UMOV UR10, URZ ;  /* 0x000000ff000a7c82 */ /* 0x000fe20008000000 */
[----:B------:R-:W-:-:S05]  /*1210*/  UMOV UR12, URZ ;  /* 0x000000ff000c7c82 */ /* 0x000fca0008000000 */
.L_x_6392:
        /* <DEDUP_REMOVED lines=368> */
.L_x_6350:
[----:B------:R-:W-:Y:S05]  /*2920*/  BSYNC.RECONVERGENT B0 ;  /* 0x0000000000007941 */ /* 0x000fea0003800200 */
.L_x_6349:
        /* <DEDUP_REMOVED lines=37> */
.L_x_6352:
[----:B------:R-:W-:Y:S05]  /*2b80*/  BSYNC.RECONVERGENT B0 ;  /* 0x0000000000007941 */ /* 0x000fea0003800200 */
.L_x_6351:
        /* <DEDUP_REMOVED lines=35> */
.L_x_6354:
[----:B------:R-:W-:Y:S05]  /*2dc0*/  BSYNC.RECONVERGENT B0 ;  /* 0x0000000000007941 */ /* 0x000fea0003800200 */
.L_x_6353:
        /* <DEDUP_REMOVED lines=37> */
.L_x_6356:
[----:B------:R-:W-:Y:S05]  /*3020*/  BSYNC.RECONVERGENT B0 ;  /* 0x0000000000007941 */ /* 0x000fea0003800200 */
.L_x_6355:
        /* <DEDUP_REMOVED lines=35> */
.L_x_6358:
[----:B------:R-:W-:Y:S05]  /*3260*/  BSYNC.RECONVERGENT B0 ;  /* 0x0000000000007941 */ /* 0x000fea0003800200 */
.L_x_6357:
        /* <DEDUP_REMOVED lines=37> */
.L_x_6360:
[----:B------:R-:W-:Y:S05]  /*34c0*/  BSYNC.RECONVERGENT B0 ;  /* 0x0000000000007941 */ /* 0x000fea0003800200 */
.L_x_6359:
        /* <DEDUP_REMOVED lines=35> */
.L_x_6362:
[----:B------:R-:W-:Y:S05]  /*3700*/  BSYNC.RECONVERGENT B0 ;  /* 0x0000000000007941 */ /* 0x000fea0003800200 */
.L_x_6361:
        /* <DEDUP_REMOVED lines=39> */
.L_x_6364:
[----:B------:R-:W-:Y:S05]  /*3980*/  BSYNC.RECONVERGENT B0 ;  /* 0x0000000000007941 */ /* 0x000fea0003800200 */
.L_x_6363:
        /* <DEDUP_REMOVED lines=39> */
.L_x_6366:
[----:B------:R-:W-:Y:S05]  /*3c00*/  BSYNC.RECONVERGENT B0 ;  /* 0x0000000000007941 */ /* 0x000fea0003800200 */
.L_x_6365:
        /* <DEDUP_REMOVED lines=41> */
.L_x_6368:
[----:B------:R-:W-:Y:S05]  /*3ea0*/  BSYNC.RECONVERGENT B0 ;  /* 0x0000000000007941 */ /* 0x000fea0003800200 */
.L_x_6367:
        /* <DEDUP_REMOVED lines=39> */
.L_x_6370:
[----:B------:R-:W-:Y:S05]  /*4120*/  BSYNC.RECONVERGENT B0 ;  /* 0x0000000000007941 */ /* 0x000fea0003800200 */
.L_x_6369:
        /* <DEDUP_REMOVED lines=44> */
.L_x_6372:
[----:B------:R-:W-:Y:S05]  /*43f0*/  BSYNC.RECONVERGENT B0 ;  /* 0x0000000000007941 */ /* 0x000fea0003800200 */
.L_x_6371:
        /* <DEDUP_REMOVED lines=32> */
.L_x_6374:
[----:B------:R-:W-:Y:S05]  /*4600*/  BSYNC.RECONVERGENT B0 ;  /* 0x0000000000007941 */ /* 0x000fea0003800200 */
.L_x_6373:
        /* <DEDUP_REMOVED lines=32> */
.L_x_6376:
[----:B------:R-:W-:Y:S05]  /*4810*/  BSYNC.RECONVERGENT B0 ;  /* 0x0000000000007941 */ /* 0x000fea0003800200 */
.L_x_6375:
        /* <DEDUP_REMOVED lines=32> */
.L_x_6378:
[----:B------:R-:W-:Y:S05]  /*4a20*/  BSYNC.RECONVERGENT B0 ;  /* 0x0000000000007941 */ /* 0x000fea0003800200 */
.L_x_6377:
        /* <DEDUP_REMOVED lines=32> */
.L_x_6380:
[----:B------:R-:W-:Y:S05]  /*4c30*/  BSYNC.RECONVERGENT B0 ;  /* 0x0000000000007941 */ /* 0x000fea0003800200 */
.L_x_6379:
        /* <DEDUP_REMOVED lines=61> */
.L_x_6391:
        /* <DEDUP_REMOVED lines=392> */
[----:B--2---:R-:W-:Y:S01]  /*6890*/  IMAD.U32 R85, R40, 0x10000, RZ ;  /* 0x0001000028557824 */ /* 0x004fe200078e00ff */
[----:B------:R-:W-:Y:S06]  /*68a0*/  BRA `(.L_x_6382) ;  /* 0x0000000000207947 */ /* 0x000fec0003800000 */
.L_x_6383:
[----:B------:R-:W-:Y:S01]  /*68b0*/  IMAD.MOV.U32 R85, RZ, RZ, RZ ;  /* 0x000000ffff557224 */ /* 0x000fe200078e00ff */
[----:B------:R-:W-:Y:S06]  /*68c0*/  BRA.U !UP2, `(.L_x_6382) ;  /* 0x000000010a187547 */ /* 0x000fec000b800000 */
[----:B------:R-:W-:-:S04]  /*68d0*/  UIADD3 UR6, UP0, UPT, UR27, UR11, URZ ;  /* 0x0000000b1b067290 */ /* 0x000fc8000ff1e0ff */
[----:B------:R-:W-:Y:S02]  /*68e0*/  UIADD3.X UR7, UPT, UPT, UR25, UR13, URZ, UP0, !UPT ;  /* 0x0000000d19077290 */ /* 0x000fe400087fe4ff */
[----:B------:R-:W-:-:S04]  /*68f0*/  IMAD.U32 R40, RZ, RZ, UR6 ;  /* 0x00000006ff287e24 */ /* 0x000fc8000f8e00ff */
[----:B------:R-:W-:-:S05]  /*6900*/  MOV R41, UR7 ;  /* 0x0000000700297c02 */ /* 0x000fca0008000f00 */
[----:B------:R-:W2:Y:S02]  /*6910*/  LDG.E.U16 R40, desc[UR34][R40.64] ;  /* 0x0000002228287981 */ /* 0x000ea4000c1e1500 */
[----:B--2---:R-:W-:-:S07]  /*6920*/  IMAD.U32 R85, R40, 0x10000, RZ ;  /* 0x0001000028557824 */ /* 0x004fce00078e00ff */
.L_x_6382:
        /* <DEDUP_REMOVED lines=106> */
.L_x_6385:
[----:B------:R-:W-:Y:S05]  /*6fd0*/  BSYNC.RECONVERGENT B0 ;  /* 0x0000000000007941 */ /* 0x000fea0003800200 */
.L_x_6384:
        /* <DEDUP_REMOVED lines=39> */
.L_x_6389:
        /* <DEDUP_REMOVED lines=35> */
.L_x_6390:
[----:B01----:R-:W0:Y:S01]  /*7480*/  LDC.64 R42, c[0x0][0x450] ;  /* 0x00011400ff2a7b82 */ /* 0x003e220000000a00 */
[----:B-----5:R-:W-:-:S05]  /*7490*/  SHF.R.S32.HI R85, RZ, 0x1f, R40 ;  /* 0x0000001fff557819 */ /* 0x020fca0000011428 */
[-C--:B0-----:R-:W-:Y:S02]  /*74a0*/  IMAD R86, R85, R42.reuse, RZ ;  /* 0x0000002a55567224 */ /* 0x081fe400078e02ff */
[----:B------:R-:W-:Y:S01]  /*74b0*/  IMAD.WIDE.U32 R84, R40, R42, UR14 ;  /* 0x0000000e28547e25 */ /* 0x000fe2000f8e002a */
[----:B------:R-:W-:-:S03]  /*74c0*/  F2FP.BF16.F32.PACK_AB R42, RZ, R41 ;  /* 0x00000029ff2a723e */ /* 0x000fc600000010ff */
[----:B------:R-:W-:Y:S01]  /*74d0*/  IMAD R43, R40, R43, R86 ;  /* 0x0000002b282b7224 */ /* 0x000fe200078e0256 */
[----:B------:R-:W-:-:S04]  /*74e0*/  LEA R40, P0, R84, UR27, 0x1 ;  /* 0x0000001b54287c11 */ /* 0x000fc8000f8008ff */
[----:B------:R-:W-:-:S04]  /*74f0*/  IADD3 R43, PT, PT, R85, R43, RZ ;  /* 0x0000002b552b7210 */ /* 0x000fc80007ffe0ff */
[----:B------:R-:W-:-:S05]  /*7500*/  LEA.HI.X R41, R84, UR25, R43, 0x1, P0 ;  /* 0x0000001954297c11 */ /* 0x000fca00080f0c2b */
[----:B------:R1:W-:Y:S01]  /*7510*/  STG.E.U16 desc[UR34][R40.64], R42 ;  /* 0x0000002a28007986 */ /* 0x0003e2000c101522 */
[----:B------:R-:W-:Y:S05]  /*7520*/  BRA `(.L_x_6387) ;  /* 0x00000000002c7947 */ /* 0x000fea0003800000 */
.L_x_6388:
[----:B------:R-:W-:-:S04]  /*7530*/  UIADD3 UR6, UPT, UPT, UR32, -0x1, URZ ;  /* 0xffffffff20067890 */ /* 0x000fc8000fffe0ff */
[----:B------:R-:W-:-:S04]  /*7540*/  UISETP.NE.AND UP0, UPT, UR10, UR6, UPT ;  /* 0x000000060a00728c */ /* 0x000fc8000bf05270 */
[----:B------:R-:W-:-:S06]  /*7550*/  UISETP.NE.OR UP0, UPT, UR7, URZ, UP0 ;  /* 0x000000ff0700728c */ /* 0x000fcc0008705670 */
[----:B------:R-:W-:-:S05]  /*7560*/  PLOP3.LUT P0, PT, PT, PT, UP0, 0x80, 0x8 ;  /* 0x000000000008781c */ /* 0x000fca0003f0f008 */
[----:B------:R-:W-:-:S04]  /*7570*/  @!UP0 UIADD3 UR6, UP3, UPT, UR27, UR11, URZ ;  /* 0x0000000b1b068290 */ /* 0x000fc8000ff7e0ff */
[----:B------:R-:W-:Y:S02]  /*7580*/  @!UP0 UIADD3.X UR7, UPT, UPT, UR25, UR13, URZ, UP3, !UPT ;  /* 0x0000000d19078290 */ /* 0x000fe40009ffe4ff */
[----:B------:R-:W-:Y:S02]  /*7590*/  IMAD.U32 R40, RZ, RZ, UR6 ;  /* 0x00000006ff287e24 */ /* 0x000fe4000f8e00ff */
[----:B------:R-:W-:-:S04]  /*75a0*/  @!P0 F2FP.BF16.F32.PACK_AB R41, RZ, R41 ;  /* 0x00000029ff29823e */ /* 0x000fc800000010ff */
[----:B------:R-:W-:Y:S01]  /*75b0*/  PRMT R42, R41, 0x7610, R42 ;  /* 0x00007610292a7816 */ /* 0x000fe2000000002a */
[----:B------:R-:W-:-:S05]  /*75c0*/  IMAD.U32 R41, RZ, RZ, UR7 ;  /* 0x00000007ff297e24 */ /* 0x000fca000f8e00ff */
[----:B------:R2:W-:Y:S02]  /*75d0*/  @!P0 STG.E.U16 desc[UR34][R40.64], R42 ;  /* 0x0000002a28008986 */ /* 0x0005e4000c101522 */
.L_x_6387:
[----:B------:R-:W-:Y:S05]  /*75e0*/  BSYNC.RECONVERGENT B0 ;  /* 0x0000000000007941 */ /* 0x000fea0003800200 */
.L_x_6386:
        /* <DEDUP_REMOVED lines=32> */
.L_x_6381:
        /* <DEDUP_REMOVED lines=41> */
[----:B-1----:R-:W-:Y:S01]  /*7a80*/  IMAD.U32 R2, RZ, RZ, UR36 ;  /* 0x00000024ff027e24 */ /* 0x002fe2000f8e00ff */
        /* <DEDUP_REMOVED lines=74> */
.L_x_6393:
        /* <DEDUP_REMOVED lines=13> */
.L_x_8092:


//--------------------- .text._Z25selective_scan_fwd_kernelI32Selective_Scan_fwd_kernel_traitsILi128ELi16ELi1ELb0ELb1ELb1ELb0ELb1EN3c108BFloat16EfS2_EEv13SSMParamsBase --------------------------
	.section	.text._Z25selective_scan_fwd_kernelI32Selective_Scan_fwd_kernel_traitsILi128ELi16ELi1ELb0ELb1ELb1ELb0ELb1EN3c108BFloat16EfS2_EEv13SSMParamsBase,"ax",@progbits
	.align	128
        .global         _Z25selective_scan_fwd_kernelI32Selective_Scan_fwd_kernel_traitsILi128ELi16ELi1ELb0ELb1ELb1ELb0ELb1EN3c108BFloat16EfS2_EEv13SSMParamsBase
        .type           _Z25selective_scan_fwd_kernelI32Selective_Scan_fwd_kernel_traitsILi128ELi16ELi1ELb0ELb1ELb1ELb0ELb1EN3c108BFloat16EfS2_EEv13SSMParamsBase,@function
        .size           _Z25selective_scan_fwd_kernelI32Selective_Scan_fwd_kernel_traitsILi128ELi16ELi1ELb0ELb1ELb1ELb0ELb1EN3c108BFloat16EfS2_EEv13SSMParamsBase,(.L_x_8093 - _Z25selective_scan_fwd_kernelI32Selective_Scan_fwd_kernel_traitsILi128ELi16ELi1ELb0ELb1ELb1ELb0ELb1EN3c108BFloat16EfS2_EEv13SSMParamsBase)
        .other          _Z25selective_scan_fwd_kernelI32Selective_Scan_fwd_kernel_traitsILi128ELi16ELi1ELb0ELb1ELb1ELb0ELb1EN3c108BFloat16EfS2_EEv13SSMParamsBase,@"STO_CUDA_ENTRY STV_DEFAULT"
_Z25selective_scan_fwd_kernelI32Selective_Scan_fwd_kernel_traitsILi128ELi16ELi1ELb0ELb1ELb1ELb0ELb1EN3c108BFloat16EfS2_EEv13SSMParamsBase:
.text._Z25selective_scan_fwd_kernelI32Selective_Scan_fwd_kernel_traitsILi128ELi16ELi1ELb0ELb1ELb1ELb0ELb1EN3c108BFloat16EfS2_EEv13SSMParamsBase:
        /* <DEDUP_REMOVED lines=48> */
[----:B------:R-:W-:Y:S01]  /*0300*/  MOV R5, UR11 ;  /* 0x0000000b00057c02 */ /* 0x000fe20008000f00 */
        /* <DEDUP_REMOVED lines=8> */
.L_x_6394:
        /* <DEDUP_REMOVED lines=101> */
.L_x_6395:
        /* <DEDUP_REMOVED lines=10> */
.L_x_6396:
        /* <DEDUP_REMOVED lines=48> */
[----:B------:R-:W3:Y:S01]  /*0d80*/  @P0 LDG.E R2, desc[UR34][R2.64] ;  /* 0x0000002202020981 */ /* 0x000ee2000c1e1900 */
[----:B------:R-:W4:Y:S03]  /*0d90*/  LDCU UR10, c[0x0][0x3ac] ;  /* 0x00007580ff0a77ac */ /* 0x000f260008000800 */
[----:B------:R-:W5:Y:S04]  /*0da0*/  @!P2 LDG.E R6, desc[UR34][R6.64] ;  /* 0x000000220606a981 */ /* 0x000f68000c1e1900 */
[----:B------:R-:W5:Y:S01]  /*0db0*/  @!P3 LDG.E R8, desc[UR34][R8.64] ;  /* 0x000000220808b981 */ /* 0x000f62000c1e1900 */
[----:B0-----:R-:W-:-:S02]  /*0dc0*/  UISETP.EQ.U32.AND UP3, UPT, UR6, URZ, UPT ;  /* 0x000000ff0600728c */ /* 0x001fc4000bf62070 */
[----:B-1----:R-:W-:-:S04]  /*0dd0*/  UISETP.NE.U32.AND UP0, UPT, UR12, URZ, UPT ;  /* 0x000000ff0c00728c */ /* 0x002fc8000bf05070 */
[----:B------:R-:W-:Y:S01]  /*0de0*/  UISETP.NE.AND.EX UP0, UPT, UR13, URZ, UPT, UP0 ;  /* 0x000000ff0d00728c */ /* 0x000fe2000bf05300 */
[----:B------:R-:W-:Y:S01]  /*0df0*/  UMOV UR4, URZ ;  /* 0x000000ff00047c82 */ /* 0x000fe20008000000 */
[----:B------:R-:W-:Y:S02]  /*0e00*/  UMOV UR5, URZ ;  /* 0x000000ff00057c82 */ /* 0x000fe40008000000 */
[----:B------:R-:W-:Y:S01]  /*0e10*/  UISETP.EQ.OR.EX UP0, UPT, UR7, URZ, !UP0, UP3 ;  /* 0x000000ff0700728c */ /* 0x000fe2000c702730 */
[----:B------:R-:W-:Y:S01]  /*0e20*/  UMOV UR11, URZ ;  /* 0x000000ff000b7c82 */ /* 0x000fe20008000000 */
[----:B----4-:R-:W-:Y:S01]  /*0e30*/  USEL UR10, UR10, 0x800, UP5 ;  /* 0x000008000a0a7887 */ /* 0x010fe2000a800000 */
[----:B--2---:R-:W-:Y:S02]  /*0e40*/  @P1 R2UR UR5, R4 ;  /* 0x00000000040512ca */ /* 0x004fe400000e0000 */
[----:B---3--:R-:W-:Y:S02]  /*0e50*/  @P0 R2UR UR4, R2 ;  /* 0x00000000020402ca */ /* 0x008fe400000e0000 */
[----:B-----5:R-:W-:-:S02]  /*0e60*/  @!P2 R2UR UR24, R6 ;  /* 0x000000000618a2ca */ /* 0x020fc400000e0000 */
        /* <DEDUP_REMOVED lines=37> */
.L_x_6397:
        /* <DEDUP_REMOVED lines=35> */
.L_x_6398:
[----:B------:R-:W-:-:S06]  /*12f0*/  UISETP.GE.AND UP0, UPT, UR36, 0x1, UPT ;  /* 0x000000012400788c */ /* 0x000fcc000bf06270 */
[----:B------:R-:W-:-:S13]  /*1300*/  PLOP3.LUT P0, PT, PT, PT, UP0, 0x80, 0x8 ;  /* 0x000000000008781c */ /* 0x000fda0003f0f008 */
[----:B------:R-:W-:Y:S05]  /*1310*/  @!P0 EXIT ;  /* 0x000000000000894d */ /* 0x000fea0003800000 */
[----:B------:R-:W-:Y:S01]  /*1320*/  UMOV UR9, URZ ;  /* 0x000000ff00097c82 */ /* 0x000fe20008000000 */
[----:B------:R-:W-:-:S05]  /*1330*/  UMOV UR10, URZ ;  /* 0x000000ff000a7c82 */ /* 0x000fca0008000000 */
.L_x_6442:
        /* <DEDUP_REMOVED lines=366> */
.L_x_6400:
[----:B------:R-:W-:Y:S05]  /*2a20*/  BSYNC.RECONVERGENT B0 ;  /* 0x0000000000007941 */ /* 0x000fea0003800200 */
.L_x_6399:
        /* <DEDUP_REMOVED lines=37> */
.L_x_6402:
[----:B------:R-:W-:Y:S05]  /*2c80*/  BSYNC.RECONVERGENT B0 ;  /* 0x0000000000007941 */ /* 0x000fea0003800200 */
.L_x_6401:
        /* <DEDUP_REMOVED lines=35> */
.L_x_6404:
[----:B------:R-:W-:Y:S05]  /*2ec0*/  BSYNC.RECONVERGENT B0 ;  /* 0x0000000000007941 */ /* 0x000fea0003800200 */
.L_x_6403:
        /* <DEDUP_REMOVED lines=37> */
.L_x_6406:
[----:B------:R-:W-:Y:S05]  /*3120*/  BSYNC.RECONVERGENT B0 ;  /* 0x0000000000007941 */ /* 0x000fea0003800200 */
.L_x_6405:
        /* <DEDUP_REMOVED lines=35> */
.L_x_6408:
[----:B------:R-:W-:Y:S05]  /*3360*/  BSYNC.RECONVERGENT B0 ;  /* 0x0000000000007941 */ /* 0x000fea0003800200 */
.L_x_6407:
        /* <DEDUP_REMOVED lines=37> */
.L_x_6410:
[----:B------:R-:W-:Y:S05]  /*35c0*/  BSYNC.RECONVERGENT B0 ;  /* 0x0000000000007941 */ /* 0x000fea0003800200 */
.L_x_6409:
        /* <DEDUP_REMOVED lines=35> */
.L_x_6412:
[----:B------:R-:W-:Y:S05]  /*3800*/  BSYNC.RECONVERGENT B0 ;  /* 0x0000000000007941 */ /* 0x000fea0003800200 */
.L_x_6411:
[----:B------:R-:W-:Y:S01]  /*3810*/  ISETP.EQ.OR P5, PT, RZ, UR6, P3 ;  /* 0x00000006ff007c0c */ /* 0x000fe20009fa2670 */
[----:B------:R-:W-:Y:S01]  /*3820*/  IMAD.U32 R22, R22, 0x10000, RZ ;  /* 0x0001000016167824 */ /* 0x000fe200078e00ff */
[----:B------:R-:W-:Y:S01]  /*3830*/  BSSY.RECONVERGENT B0, `(.L_x_6413) ;  /* 0x0000024000007945 */ /* 0x000fe20003800200 */
[----:B------:R-:W-:Y:S01]  /*3840*/  FSETP.GTU.FTZ.AND P0, PT, R38, 20, PT ;  /* 0x41a000002600780b */ /* 0x000fe20003f1c000 */
[----:B------:R-:W-:Y:S01]  /*3850*/  IMAD.U32 R40, R20, 0x10000, RZ ;  /* 0x0001000014287824 */ /* 0x000fe200078e00ff */
        /* <DEDUP_REMOVED lines=33> */
.L_x_6414:
[----:B------:R-:W-:Y:S05]  /*3a70*/  BSYNC.RECONVERGENT B0 ;  /* 0x0000000000007941 */ /* 0x000fea0003800200 */
.L_x_6413:
        /* <DEDUP_REMOVED lines=39> */
.L_x_6416:
[----:B------:R-:W-:Y:S05]  /*3cf0*/  BSYNC.RECONVERGENT B0 ;  /* 0x0000000000007941 */ /* 0x000fea0003800200 */
.L_x_6415:
        /* <DEDUP_REMOVED lines=41> */
.L_x_6418:
[----:B------:R-:W-:Y:S05]  /*3f90*/  BSYNC.RECONVERGENT B0 ;  /* 0x0000000000007941 */ /* 0x000fea0003800200 */
.L_x_6417:
        /* <DEDUP_REMOVED lines=39> */
.L_x_6420:
[----:B------:R-:W-:Y:S05]  /*4210*/  BSYNC.RECONVERGENT B0 ;  /* 0x0000000000007941 */ /* 0x000fea0003800200 */
.L_x_6419:
[----:B------:R-:W-:Y:S01]  /*4220*/  ISETP.EQ.OR P0, PT, RZ, UR6, P0 ;  /* 0x00000006ff007c0c */ /* 0x000fe20008702670 */
[----:B------:R-:W-:Y:S01]  /*4230*/  BSSY.RECONVERGENT B0, `(.L_x_6421) ;  /* 0x000002b000007945 */ /* 0x000fe20003800200 */
[----:B------:R-:W-:Y:S01]  /*4240*/  FSETP.GTU.FTZ.AND P2, PT, R34, 20, PT ;  /* 0x41a000002200780b */ /* 0x000fe20003f5c000 */
[----:B------:R-:W-:Y:S01]  /*4250*/  IMAD.U32 R111, R7, 0x10000, RZ ;  /* 0x00010000076f7824 */ /* 0x000fe200078e00ff */
[----:B------:R-:W-:Y:S01]  /*4260*/  ISETP.EQ.OR P4, PT, RZ, UR6, P4 ;  /* 0x00000006ff007c0c */ /* 0x000fe2000a782670 */
[----:B------:R-:W-:Y:S01]  /*4270*/  IMAD.U32 R113, R5, 0x10000, RZ ;  /* 0x0001000005717824 */ /* 0x000fe200078e00ff */
        /* <DEDUP_REMOVED lines=38> */
.L_x_6422:
[----:B------:R-:W-:Y:S05]  /*44e0*/  BSYNC.RECONVERGENT B0 ;  /* 0x0000000000007941 */ /* 0x000fea0003800200 */
.L_x_6421:
        /* <DEDUP_REMOVED lines=32> */
.L_x_6424:
[----:B------:R-:W-:Y:S05]  /*46f0*/  BSYNC.RECONVERGENT B0 ;  /* 0x0000000000007941 */ /* 0x000fea0003800200 */
.L_x_6423:
        /* <DEDUP_REMOVED lines=32> */
.L_x_6426:
[----:B------:R-:W-:Y:S05]  /*4900*/  BSYNC.RECONVERGENT B0 ;  /* 0x0000000000007941 */ /* 0x000fea0003800200 */
.L_x_6425:
        /* <DEDUP_REMOVED lines=32> */
.L_x_6428:
[----:B------:R-:W-:Y:S05]  /*4b10*/  BSYNC.RECONVERGENT B0 ;  /* 0x0000000000007941 */ /* 0x000fea0003800200 */
.L_x_6427:
        /* <DEDUP_REMOVED lines=32> */
.L_x_6430:
[----:B------:R-:W-:Y:S05]  /*4d20*/  BSYNC.RECONVERGENT B0 ;  /* 0x0000000000007941 */ /* 0x000fea0003800200 */
.L_x_6429:
        /* <DEDUP_REMOVED lines=62> */
.L_x_6441:
        /* <DEDUP_REMOVED lines=394> */
.L_x_6433:
        /* <DEDUP_REMOVED lines=8> */
.L_x_6432:
        /* <DEDUP_REMOVED lines=106> */
.L_x_6435:
[----:B------:R-:W-:Y:S05]  /*70d0*/  BSYNC.RECONVERGENT B0 ;  /* 0x0000000000007941 */ /* 0x000fea0003800200 */
.L_x_6434:
        /* <DEDUP_REMOVED lines=39> */
.L_x_6439:
        /* <DEDUP_REMOVED lines=35> */
.L_x_6440:
        /* <DEDUP_REMOVED lines=11> */
.L_x_6438:
        /* <DEDUP_REMOVED lines=11> */
.L_x_6437:
[----:B------:R-:W-:Y:S05]  /*76e0*/  BSYNC.RECONVERGENT B0 ;  /* 0x0000000000007941 */ /* 0x000fea0003800200 */
.L_x_6436:
        /* <DEDUP_REMOVED lines=32> */
.L_x_6431:
        /* <DEDUP_REMOVED lines=115> */
.L_x_6443:
        /* <DEDUP_REMOVED lines=14> */
.L_x_8093:


//--------------------- .text._Z25selective_scan_fwd_kernelI32Selective_Scan_fwd_kernel_traitsILi128ELi16ELi1ELb0ELb1ELb1ELb1ELb0EN3c108BFloat16EfS2_EEv13SSMParamsBase --------------------------
	.section	.text._Z25selective_scan_fwd_kernelI32Selective_Scan_fwd_kernel_traitsILi128ELi16ELi1ELb0ELb1ELb1ELb1ELb0EN3c108BFloat16EfS2_EEv13SSMParamsBase,"ax",@progbits
	.align	128
        .global         _Z25selective_scan_fwd_kernelI32Selective_Scan_fwd_kernel_traitsILi128ELi16ELi1ELb0ELb1ELb1ELb1ELb0EN3c108BFloat16EfS2_EEv13SSMParamsBase
        .type           _Z25selective_scan_fwd_kernelI32Selective_Scan_fwd_kernel_traitsILi128ELi16ELi1ELb0ELb1ELb1ELb1ELb0EN3c108BFloat16EfS2_EEv13SSMParamsBase,@function
        .size           _Z25selective_scan_fwd_kernelI32Selective_Scan_fwd_kernel_traitsILi128ELi16ELi1ELb0ELb1ELb1ELb1ELb0EN3c108BFloat16EfS2_EEv13SSMParamsBase,(.L_x_8094 - _Z25selective_scan_fwd_kernelI32Selective_Scan_fwd_kernel_traitsILi128ELi16ELi1ELb0ELb1ELb1ELb1ELb0EN3c108BFloat16EfS2_EEv13SSMParamsBase)
        .other          _Z25selective_scan_fwd_kernelI32Selective_Scan_fwd_kernel_traitsILi128ELi16ELi1ELb0ELb1ELb1ELb1ELb0EN3c108BFloat16EfS2_EEv13SSMParamsBase,@"STO_CUDA_ENTRY STV_DEFAULT"
_Z25selective_scan_fwd_kernelI32Selective_Scan_fwd_kernel_traitsILi128ELi16ELi1ELb0ELb1ELb1ELb1ELb0EN3c108BFloat16EfS2_EEv13SSMParamsBase:
.text._Z25selective_scan_fwd_kernelI32Selective_Scan_fwd_kernel_traitsILi128ELi16ELi1ELb0ELb1ELb1ELb1ELb0EN3c108BFloat16EfS2_EEv13SSMParamsBase:
        /* <DEDUP_REMOVED lines=51> */
.L_x_6444:
        /* <DEDUP_REMOVED lines=90> */
.L_x_6445:
        /* <DEDUP_REMOVED lines=10> */
.L_x_6446:
        /* <DEDUP_REMOVED lines=100> */
.L_x_6447:
        /* <DEDUP_REMOVED lines=36> */
.L_x_6448:
[----:B------:R-:W-:-:S06]  /*11f0*/  UISETP.GE.AND UP0, UPT, UR32, 0x1, UPT ;  /* 0x000000012000788c */ /* 0x000fcc000bf06270 */
[----:B------:R-:W-:-:S13]  /*1200*/  PLOP3.LUT P0, PT, PT, PT, UP0, 0x80, 0x8 ;  /* 0x000000000008781c */ /* 0x000fda0003f0f008 */
[----:B------:R-:W-:Y:S05]  /*1210*/  @!P0 EXIT ;  /* 0x000000000000894d */ /* 0x000fea0003800000 */
[----:B------:R-:W-:Y:S01]  /*1220*/  UMOV UR7, URZ ;  /* 0x000000ff00077c82 */ /* 0x000fe20008000000 */
[----:B------:R-:W-:-:S05]  /*1230*/  UMOV UR8, URZ ;  /* 0x000000ff00087c82 */ /* 0x000fca0008000000 */
.L_x_6492:
        /* <DEDUP_REMOVED lines=390> */
.L_x_6450:
[----:B------:R-:W-:Y:S05]  /*2aa0*/  BSYNC.RECONVERGENT B0 ;  /* 0x0000000000007941 */ /* 0x000fea0003800200 */
.L_x_6449:
        /* <DEDUP_REMOVED lines=38> */
.L_x_6452:
[----:B------:R-:W-:Y:S05]  /*2d10*/  BSYNC.RECONVERGENT B0 ;  /* 0x0000000000007941 */ /* 0x000fea0003800200 */
.L_x_6451:
        /* <DEDUP_REMOVED lines=38> */
.L_x_6454:
[----:B------:R-:W-:Y:S05]  /*2f80*/  BSYNC.RECONVERGENT B0 ;  /* 0x0000000000007941 */ /* 0x000fea0003800200 */
.L_x_6453:
        /* <DEDUP_REMOVED lines=38> */
.L_x_6456:
[----:B------:R-:W-:Y:S05]  /*31f0*/  BSYNC.RECONVERGENT B0 ;  /* 0x0000000000007941 */ /* 0x000fea0003800200 */
.L_x_6455:
        /* <DEDUP_REMOVED lines=38> */
.L_x_6458:
[----:B------:R-:W-:Y:S05]  /*3460*/  BSYNC.RECONVERGENT B0 ;  /* 0x0000000000007941 */ /* 0x000fea0003800200 */
.L_x_6457:
        /* <DEDUP_REMOVED lines=38> */
.L_x_6460:
[----:B------:R-:W-:Y:S05]  /*36d0*/  BSYNC.RECONVERGENT B0 ;  /* 0x0000000000007941 */ /* 0x000fea0003800200 */
.L_x_6459:
        /* <DEDUP_REMOVED lines=38> */
.L_x_6462:
[----:B------:R-:W-:Y:S05]  /*3940*/  BSYNC.RECONVERGENT B0 ;  /* 0x0000000000007941 */ /* 0x000fea0003800200 */
.L_x_6461:
        /* <DEDUP_REMOVED lines=38> */
.L_x_6464:
[----:B------:R-:W-:Y:S05]  /*3bb0*/  BSYNC.RECONVERGENT B0 ;  /* 0x0000000000007941 */ /* 0x000fea0003800200 */
.L_x_6463:
        /* <DEDUP_REMOVED lines=38> */
.L_x_6466:
[----:B------:R-:W-:Y:S05]  /*3e20*/  BSYNC.RECONVERGENT B0 ;  /* 0x0000000000007941 */ /* 0x000fea0003800200 */
.L_x_6465:
        /* <DEDUP_REMOVED lines=38> */
.L_x_6468:
[----:B------:R-:W-:Y:S05]  /*4090*/  BSYNC.RECONVERGENT B0 ;  /* 0x0000000000007941 */ /* 0x000fea0003800200 */
.L_x_6467:
        /* <DEDUP_REMOVED lines=38> */
.L_x_6470:
[----:B------:R-:W-:Y:S05]  /*4300*/  BSYNC.RECONVERGENT B0 ;  /* 0x0000000000007941 */ /* 0x000fea0003800200 */
.L_x_6469:
        /* <DEDUP_REMOVED lines=38> */
.L_x_6472:
[----:B------:R-:W-:Y:S05]  /*4570*/  BSYNC.RECONVERGENT B0 ;  /* 0x0000000000007941 */ /* 0x000fea0003800200 */
.L_x_6471:
        /* <DEDUP_REMOVED lines=44> */
.L_x_6474:
[----:B------:R-:W-:Y:S05]  /*4840*/  BSYNC.RECONVERGENT B0 ;  /* 0x0000000000007941 */ /* 0x000fea0003800200 */
.L_x_6473:
        /* <DEDUP_REMOVED lines=43> */
.L_x_6476:
[----:B------:R-:W-:Y:S05]  /*4b00*/  BSYNC.RECONVERGENT B0 ;  /* 0x0000000000007941 */ /* 0x000fea0003800200 */
.L_x_6475:
        /* <DEDUP_REMOVED lines=43> */
.L_x_6478:
[----:B------:R-:W-:Y:S05]  /*4dc0*/  BSYNC.RECONVERGENT B0 ;  /* 0x0000000000007941 */ /* 0x000fea0003800200 */
.L_x_6477:
        /* <DEDUP_REMOVED lines=43> */
.L_x_6480:
[----:B------:R-:W-:Y:S05]  /*5080*/  BSYNC.RECONVERGENT B0 ;  /* 0x0000000000007941 */ /* 0x000fea0003800200 */
.L_x_6479:
        /* <DEDUP_REMOVED lines=63> */
.L_x_6491:
        /* <DEDUP_REMOVED lines=464> */
[----:B--2---:R-:W-:Y:S01]  /*7180*/  IMAD.U32 R85, R40, 0x10000, RZ ;  /* 0x0001000028557824 */ /* 0x004fe200078e00ff */
[----:B------:R-:W-:Y:S06]  /*7190*/  BRA `(.L_x_6482) ;  /* 0x0000000000207947 */ /* 0x000fec0003800000 */
.L_x_6483:
[----:B------:R-:W-:Y:S01]  /*71a0*/  IMAD.MOV.U32 R85, RZ, RZ, RZ ;  /* 0x000000ffff557224 */ /* 0x000fe200078e00ff */
[----:B------:R-:W-:Y:S06]  /*71b0*/  BRA.U !UP2, `(.L_x_6482) ;  /* 0x000000010a187547 */ /* 0x000fec000b800000 */
[----:B------:R-:W-:-:S04]  /*71c0*/  UIADD3 UR10, UP0, UPT, UR27, UR12, URZ ;  /* 0x0000000c1b0a7290 */ /* 0x000fc8000ff1e0ff */
[----:B------:R-:W-:Y:S02]  /*71d0*/  UIADD3.X UR11, UPT, UPT, UR25, UR13, URZ, UP0, !UPT ;  /* 0x0000000d190b7290 */ /* 0x000fe400087fe4ff */
[----:B------:R-:W-:-:S04]  /*71e0*/  IMAD.U32 R40, RZ, RZ, UR10 ;  /* 0x0000000aff287e24 */ /* 0x000fc8000f8e00ff */
[----:B------:R-:W-:-:S05]  /*71f0*/  IMAD.U32 R41, RZ, RZ, UR11 ;  /* 0x0000000bff297e24 */ /* 0x000fca000f8e00ff */
[----:B------:R-:W2:Y:S02]  /*7200*/  LDG.E.U16 R40, desc[UR34][R40.64] ;  /* 0x0000002228287981 */ /* 0x000ea4000c1e1500 */
[----:B--2---:R-:W-:-:S07]  /*7210*/  IMAD.U32 R85, R40, 0x10000, RZ ;  /* 0x0001000028557824 */ /* 0x004fce00078e00ff */
.L_x_6482:
        /* <DEDUP_REMOVED lines=107> */
.L_x_6485:
[----:B------:R-:W-:Y:S05]  /*78d0*/  BSYNC.RECONVERGENT B0 ;  /* 0x0000000000007941 */ /* 0x000fea0003800200 */
.L_x_6484:
        /* <DEDUP_REMOVED lines=40> */
.L_x_6489:
        /* <DEDUP_REMOVED lines=35> */
.L_x_6490:
[----:B------:R-:W2:Y:S01]  /*7d90*/  LDC.64 R42, c[0x0][0x450] ;  /* 0x00011400ff2a7b82 */ /* 0x000ea20000000a00 */
[----:B01---5:R-:W-:Y:S02]  /*7da0*/  SHF.R.S32.HI R41, RZ, 0x1f, R84 ;  /* 0x0000001fff297819 */ /* 0x023fe40000011454 */
[----:B------:R-:W-:-:S03]  /*7db0*/  F2FP.BF16.F32.PACK_AB R85, RZ, R85 ;  /* 0x00000055ff55723e */ /* 0x000fc600000010ff */
        /* <DEDUP_REMOVED lines=8> */
.L_x_6488:
[----:B------:R-:W-:-:S04]  /*7e40*/  UIADD3 UR10, UPT, UPT, UR32, -0x1, URZ ;  /* 0xffffffff200a7890 */ /* 0x000fc8000fffe0ff */
[----:B------:R-:W-:-:S04]  /*7e50*/  UISETP.NE.AND UP0, UPT, UR7, UR10, UPT ;  /* 0x0000000a0700728c */ /* 0x000fc8000bf05270 */
[----:B------:R-:W-:-:S06]  /*7e60*/  UISETP.NE.OR UP0, UPT, UR11, URZ, UP0 ;  /* 0x000000ff0b00728c */ /* 0x000fcc0008705670 */
[----:B------:R-:W-:-:S05]  /*7e70*/  PLOP3.LUT P6, PT, PT, PT, UP0, 0x80, 0x8 ;  /* 0x000000000008781c */ /* 0x000fca0003fcf008 */
[----:B------:R-:W-:-:S04]  /*7e80*/  @!UP0 UIADD3 UR10, UP3, UPT, UR27, UR12, URZ ;  /* 0x0000000c1b0a8290 */ /* 0x000fc8000ff7e0ff */
[----:B------:R-:W-:Y:S02]  /*7e90*/  @!UP0 UIADD3.X UR11, UPT, UPT, UR25, UR13, URZ, UP3, !UPT ;  /* 0x0000000d190b8290 */ /* 0x000fe40009ffe4ff */
[----:B------:R-:W-:Y:S02]  /*7ea0*/  IMAD.U32 R40, RZ, RZ, UR10 ;  /* 0x0000000aff287e24 */ /* 0x000fe4000f8e00ff */
[----:B------:R-:W-:Y:S02]  /*7eb0*/  @!P6 F2FP.BF16.F32.PACK_AB R85, RZ, R85 ;  /* 0x00000055ff55e23e */ /* 0x000fe400000010ff */
[----:B------:R-:W-:Y:S01]  /*7ec0*/  PLOP3.LUT P6, PT, PT, PT, UP0, 0x80, 0x8 ;  /* 0x000000000008781c */ /* 0x000fe20003fcf008 */
[----:B------:R-:W-:-:S12]  /*7ed0*/  IMAD.U32 R41, RZ, RZ, UR11 ;  /* 0x0000000bff297e24 */ /* 0x000fd8000f8e00ff */
[----:B------:R1:W-:Y:S02]  /*7ee0*/  @!P6 STG.E.U16 desc[UR34][R40.64], R85 ;  /* 0x000000552800e986 */ /* 0x0003e4000c101522 */
.L_x_6487:
[----:B------:R-:W-:Y:S05]  /*7ef0*/  BSYNC.RECONVERGENT B0 ;  /* 0x0000000000007941 */ /* 0x000fea0003800200 */
.L_x_6486:
        /* <DEDUP_REMOVED lines=32> */
.L_x_6481:
        /* <DEDUP_REMOVED lines=227> */
[----:B-----5:R-:W-:Y:S02]  /*8f30*/  IMAD.U32 R39, R8, 0x10000, RZ ;  /* 0x0001000008277824 */ /* 0x020fe400078e00ff */
        /* <DEDUP_REMOVED lines=20> */
[----:B------:R-:W5:Y:S01]  /*9080*/  MUFU.EX2 R9, R9 ;  /* 0x0000000900097308 */ /* 0x000f620000000800 */
[----:B------:R-:W-:Y:S01]  /*9090*/  FMUL.FTZ R30, R44, -1.4426950216293334961 ;  /* 0xbfb8aa3b2c1e7820 */ /* 0x000fe20000410000 */
[----:B------:R-:W-:Y:S02]  /*90a0*/  IMAD.U32 R48, R3, 0x10000, RZ ;  /* 0x0001000003307824 */ /* 0x000fe400078e00ff */
[----:B------:R-:W-:Y:S01]  /*90b0*/  FMUL.FTZ R2, R45, -1.4426950216293334961 ;  /* 0xbfb8aa3b2d027820 */ /* 0x000fe20000410000 */
[----:B------:R-:W-:Y:S02]  /*90c0*/  IMAD.U32 R81, R32, 0x10000, RZ ;  /* 0x0001000020517824 */ /* 0x000fe400078e00ff */
[----:B------:R-:W-:Y:S01]  /*90d0*/  FMUL.FTZ R3, R46, -1.4426950216293334961 ;  /* 0xbfb8aa3b2e037820 */ /* 0x000fe20000410000 */
[----:B------:R-:W-:Y:S01]  /*90e0*/  FMUL.FTZ R32, R47, -1.4426950216293334961 ;  /* 0xbfb8aa3b2f207820 */ /* 0x000fe20000410000 */
[----:B------:R-:W5:Y:S01]  /*90f0*/  MUFU.EX2 R10, R10 ;  /* 0x0000000a000a7308 */ /* 0x000f620000000800 */
[----:B------:R-:W-:Y:S01]  /*9100*/  FMUL.FTZ R80, R48, -1.4426950216293334961 ;  /* 0xbfb8aa3b30507820 */ /* 0x000fe20000410000 */
[----:B------:R-:W-:-:S02]  /*9110*/  FMUL.FTZ R82, R81, -1.4426950216293334961 ;  /* 0xbfb8aa3b51527820 */ /* 0x000fc40000410000 */
        /* <DEDUP_REMOVED lines=65> */
[----:B-----5:R-:W-:Y:S01]  /*9530*/  FMUL.FTZ R10, R47, R10 ;  /* 0x0000000a2f0a7220 */ /* 0x020fe20000410000 */
        /* <DEDUP_REMOVED lines=116> */
.L_x_6493:
        /* <DEDUP_REMOVED lines=16> */
.L_x_8094:


//--------------------- .text._Z25selective_scan_fwd_kernelI32Selective_Scan_fwd_kernel_traitsILi128ELi16ELi1ELb0ELb1ELb1ELb1ELb1EN3c108BFloat16EfS2_EEv13SSMParamsBase --------------------------
	.section	.text._Z25selective_scan_fwd_kernelI32Selective_Scan_fwd_kernel_traitsILi128ELi16ELi1ELb0ELb1ELb1ELb1ELb1EN3c108BFloat16EfS2_EEv13SSMParamsBase,"ax",@progbits
	.align	128
        .global         _Z25selective_scan_fwd_kernelI32Selective_Scan_fwd_kernel_traitsILi128ELi16ELi1ELb0ELb1ELb1ELb1ELb1EN3c108BFloat16EfS2_EEv13SSMParamsBase
        .type           _Z25selective_scan_fwd_kernelI32Selective_Scan_fwd_kernel_traitsILi128ELi16ELi1ELb0ELb1ELb1ELb1ELb1EN3c108BFloat16EfS2_EEv13SSMParamsBase,@function
        .size           _Z25selective_scan_fwd_kernelI32Selective_Scan_fwd_kernel_traitsILi128ELi16ELi1ELb0ELb1ELb1ELb1ELb1EN3c108BFloat16EfS2_EEv13SSMParamsBase,(.L_x_8095 - _Z25selective_scan_fwd_kernelI32Selective_Scan_fwd_kernel_traitsILi128ELi16ELi1ELb0ELb1ELb1ELb1ELb1EN3c108BFloat16EfS2_EEv13SSMParamsBase)
        .other          _Z25selective_scan_fwd_kernelI32Selective_Scan_fwd_kernel_traitsILi128ELi16ELi1ELb0ELb1ELb1ELb1ELb1EN3c108BFloat16EfS2_EEv13SSMParamsBase,@"STO_CUDA_ENTRY STV_DEFAULT"
_Z25selective_scan_fwd_kernelI32Selective_Scan_fwd_kernel_traitsILi128ELi16ELi1ELb0ELb1ELb1ELb1ELb1EN3c108BFloat16EfS2_EEv13SSMParamsBase:
.text._Z25selective_scan_fwd_kernelI32Selective_Scan_fwd_kernel_traitsILi128ELi16ELi1ELb0ELb1ELb1ELb1ELb1EN3c108BFloat16EfS2_EEv13SSMParamsBase:
        /* <DEDUP_REMOVED lines=58> */
.L_x_6494:
        /* <DEDUP_REMOVED lines=101> */
.L_x_6495:
        /* <DEDUP_REMOVED lines=10> */
.L_x_6496:
        /* <DEDUP_REMOVED lines=100> */
.L_x_6497:
        /* <DEDUP_REMOVED lines=35> */
.L_x_6498:
[----:B------:R-:W-:-:S06]  /*1300*/  UISETP.GE.AND UP0, UPT, UR36, 0x1, UPT ;  /* 0x000000012400788c */ /* 0x000fcc000bf06270 */
[----:B------:R-:W-:-:S13]  /*1310*/  PLOP3.LUT P0, PT, PT, PT, UP0, 0x80, 0x8 ;  /* 0x000000000008781c */ /* 0x000fda0003f0f008 */
[----:B------:R-:W-:Y:S05]  /*1320*/  @!P0 EXIT ;  /* 0x000000000000894d */ /* 0x000fea0003800000 */
[----:B------:R-:W-:Y:S01]  /*1330*/  UMOV UR7, URZ ;  /* 0x000000ff00077c82 */ /* 0x000fe20008000000 */
[----:B------:R-:W-:-:S05]  /*1340*/  UMOV UR8, URZ ;  /* 0x000000ff00087c82 */ /* 0x000fca0008000000 */
.L_x_6542:
        /* <DEDUP_REMOVED lines=388> */
.L_x_6500:
[----:B------:R-:W-:Y:S05]  /*2b90*/  BSYNC.RECONVERGENT B0 ;  /* 0x0000000000007941 */ /* 0x000fea0003800200 */
.L_x_6499:
        /* <DEDUP_REMOVED lines=38> */
.L_x_6502:
[----:B------:R-:W-:Y:S05]  /*2e00*/  BSYNC.RECONVERGENT B0 ;  /* 0x0000000000007941 */ /* 0x000fea0003800200 */
.L_x_6501:
        /* <DEDUP_REMOVED lines=38> */
.L_x_6504:
[----:B------:R-:W-:Y:S05]  /*3070*/  BSYNC.RECONVERGENT B0 ;  /* 0x0000000000007941 */ /* 0x000fea0003800200 */
.L_x_6503:
        /* <DEDUP_REMOVED lines=38> */
.L_x_6506:
[----:B------:R-:W-:Y:S05]  /*32e0*/  BSYNC.RECONVERGENT B0 ;  /* 0x0000000000007941 */ /* 0x000fea0003800200 */
.L_x_6505:
        /* <DEDUP_REMOVED lines=38> */
.L_x_6508:
[----:B------:R-:W-:Y:S05]  /*3550*/  BSYNC.RECONVERGENT B0 ;  /* 0x0000000000007941 */ /* 0x000fea0003800200 */
.L_x_6507:
        /* <DEDUP_REMOVED lines=38> */
.L_x_6510:
[----:B------:R-:W-:Y:S05]  /*37c0*/  BSYNC.RECONVERGENT B0 ;  /* 0x0000000000007941 */ /* 0x000fea0003800200 */
.L_x_6509:
        /* <DEDUP_REMOVED lines=38> */
.L_x_6512:
[----:B------:R-:W-:Y:S05]  /*3a30*/  BSYNC.RECONVERGENT B0 ;  /* 0x0000000000007941 */ /* 0x000fea0003800200 */
.L_x_6511:
        /* <DEDUP_REMOVED lines=38> */
.L_x_6514:
[----:B------:R-:W-:Y:S05]  /*3ca0*/  BSYNC.RECONVERGENT B0 ;  /* 0x0000000000007941 */ /* 0x000fea0003800200 */
.L_x_6513:
        /* <DEDUP_REMOVED lines=38> */
.L_x_6516:
[----:B------:R-:W-:Y:S05]  /*3f10*/  BSYNC.RECONVERGENT B0 ;  /* 0x0000000000007941 */ /* 0x000fea0003800200 */
.L_x_6515:
        /* <DEDUP_REMOVED lines=38> */
.L_x_6518:
[----:B------:R-:W-:Y:S05]  /*4180*/  BSYNC.RECONVERGENT B0 ;  /* 0x0000000000007941 */ /* 0x000fea0003800200 */
.L_x_6517:
        /* <DEDUP_REMOVED lines=38> */
.L_x_6520:
[----:B------:R-:W-:Y:S05]  /*43f0*/  BSYNC.RECONVERGENT B0 ;  /* 0x0000000000007941 */ /* 0x000fea0003800200 */
.L_x_6519:
        /* <DEDUP_REMOVED lines=38> */
.L_x_6522:
[----:B------:R-:W-:Y:S05]  /*4660*/  BSYNC.RECONVERGENT B0 ;  /* 0x0000000000007941 */ /* 0x000fea0003800200 */
.L_x_6521:
        /* <DEDUP_REMOVED lines=43> */
.L_x_6524:
[----:B------:R-:W-:Y:S05]  /*4920*/  BSYNC.RECONVERGENT B0 ;  /* 0x0000000000007941 */ /* 0x000fea0003800200 */
.L_x_6523:
        /* <DEDUP_REMOVED lines=43> */
.L_x_6526:
[----:B------:R-:W-:Y:S05]  /*4be0*/  BSYNC.RECONVERGENT B0 ;  /* 0x0000000000007941 */ /* 0x000fea0003800200 */
.L_x_6525:
        /* <DEDUP_REMOVED lines=43> */
.L_x_6528:
[----:B------:R-:W-:Y:S05]  /*4ea0*/  BSYNC.RECONVERGENT B0 ;  /* 0x0000000000007941 */ /* 0x000fea0003800200 */
.L_x_6527:
        /* <DEDUP_REMOVED lines=43> */
.L_x_6530:
[----:B------:R-:W-:Y:S05]  /*5160*/  BSYNC.RECONVERGENT B0 ;  /* 0x0000000000007941 */ /* 0x000fea0003800200 */
.L_x_6529:
        /* <DEDUP_REMOVED lines=64> */
.L_x_6541:
        /* <DEDUP_REMOVED lines=466> */
.L_x_6533:
        /* <DEDUP_REMOVED lines=8> */
.L_x_6532:
        /* <DEDUP_REMOVED lines=107> */
.L_x_6535:
[----:B------:R-:W-:Y:S05]  /*79c0*/  BSYNC.RECONVERGENT B0 ;  /* 0x0000000000007941 */ /* 0x000fea0003800200 */
.L_x_6534:
        /* <DEDUP_REMOVED lines=40> */
.L_x_6539:
        /* <DEDUP_REMOVED lines=35> */
.L_x_6540:
        /* <DEDUP_REMOVED lines=11> */
.L_x_6538:
        /* <DEDUP_REMOVED lines=11> */
.L_x_6537:
[----:B------:R-:W-:Y:S05]  /*7fe0*/  BSYNC.RECONVERGENT B0 ;  /* 0x0000000000007941 */ /* 0x000fea0003800200 */
.L_x_6536:
        /* <DEDUP_REMOVED lines=32> */
.L_x_6531:
        /* <DEDUP_REMOVED lines=229> */
[----:B-----5:R-:W-:Y:S02]  /*9040*/  IMAD.U32 R39, R8, 0x10000, RZ ;  /* 0x0001000008277824 */ /* 0x020fe400078e00ff */
        /* <DEDUP_REMOVED lines=27> */
[----:B------:R-:W5:Y:S01]  /*9200*/  MUFU.EX2 R9, R9 ;  /* 0x0000000900097308 */ /* 0x000f620000000800 */
[----:B------:R-:W-:Y:S01]  /*9210*/  FMUL.FTZ R3, R47, -1.4426950216293334961 ;  /* 0xbfb8aa3b2f037820 */ /* 0x000fe20000410000 */
[----:B------:R-:W-:Y:S02]  /*9220*/  FMUL.FTZ R80, R48, -1.4426950216293334961 ;  /* 0xbfb8aa3b30507820 */ /* 0x000fe40000410000 */
        /* <DEDUP_REMOVED lines=70> */
[----:B-----5:R-:W-:Y:S01]  /*9690*/  FMUL.FTZ R31, R31, R32 ;  /* 0x000000201f1f7220 */ /* 0x020fe20000410000 */
        /* <DEDUP_REMOVED lines=110> */
.L_x_6543:
        /* <DEDUP_REMOVED lines=16> */
.L_x_8095:


//--------------------- .text._Z25selective_scan_fwd_kernelI32Selective_Scan_fwd_kernel_traitsILi128ELi16ELi1ELb1ELb1ELb1ELb0ELb0EN3c108BFloat16EfS2_EEv13SSMParamsBase --------------------------
	.section	.text._Z25selective_scan_fwd_kernelI32Selective_Scan_fwd_kernel_traitsILi128ELi16ELi1ELb1ELb1ELb1ELb0ELb0EN3c108BFloat16EfS2_EEv13SSMParamsBase,"ax",@progbits
	.align	128
        .global         _Z25selective_scan_fwd_kernelI32Selective_Scan_fwd_kernel_traitsILi128ELi16ELi1ELb1ELb1ELb1ELb0ELb0EN3c108BFloat16EfS2_EEv13SSMParamsBase
        .type           _Z25selective_scan_fwd_kernelI32Selective_Scan_fwd_kernel_traitsILi128ELi16ELi1ELb1ELb1ELb1ELb0ELb0EN3c108BFloat16EfS2_EEv13SSMParamsBase,@function
        .size           _Z25selective_scan_fwd_kernelI32Selective_Scan_fwd_kernel_traitsILi128ELi16ELi1ELb1ELb1ELb1ELb0ELb0EN3c108BFloat16EfS2_EEv13SSMParamsBase,(.L_x_8096 - _Z25selective_scan_fwd_kernelI32Selective_Scan_fwd_kernel_traitsILi128ELi16ELi1ELb1ELb1ELb1ELb0ELb0EN3c108BFloat16EfS2_EEv13SSMParamsBase)
        .other          _Z25selective_scan_fwd_kernelI32Selective_Scan_fwd_kernel_traitsILi128ELi16ELi1ELb1ELb1ELb1ELb0ELb0EN3c108BFloat16EfS2_EEv13SSMParamsBase,@"STO_CUDA_ENTRY STV_DEFAULT"
_Z25selective_scan_fwd_kernelI32Selective_Scan_fwd_kernel_traitsILi128ELi16ELi1ELb1ELb1ELb1ELb0ELb0EN3c108BFloat16EfS2_EEv13SSMParamsBase:
.text._Z25selective_scan_fwd_kernelI32Selective_Scan_fwd_kernel_traitsILi128ELi16ELi1ELb1ELb1ELb1ELb0ELb0EN3c108BFloat16EfS2_EEv13SSMParamsBase:
        /* <DEDUP_REMOVED lines=38> */
.L_x_6544:
        /* <DEDUP_REMOVED lines=83> */
.L_x_6545:
        /* <DEDUP_REMOVED lines=11> */
.L_x_6546:
        /* <DEDUP_REMOVED lines=70> */
.L_x_6547:
        /* <DEDUP_REMOVED lines=30> */
.L_x_6548:
        /* <DEDUP_REMOVED lines=19> */
.L_x_6592:
        /* <DEDUP_REMOVED lines=90> */
.L_x_6550:
[----:B------:R-:W-:Y:S05]  /*1550*/  BSYNC.RECONVERGENT B0 ;  /* 0x0000000000007941 */ /* 0x000fea0003800200 */
.L_x_6549:
        /* <DEDUP_REMOVED lines=36> */
.L_x_6552:
[----:B------:R-:W-:Y:S05]  /*17a0*/  BSYNC.RECONVERGENT B0 ;  /* 0x0000000000007941 */ /* 0x000fea0003800200 */
.L_x_6551:
        /* <DEDUP_REMOVED lines=37> */
.L_x_6554:
[----:B------:R-:W-:Y:S05]  /*1a00*/  BSYNC.RECONVERGENT B0 ;  /* 0x0000000000007941 */ /* 0x000fea0003800200 */
.L_x_6553:
        /* <DEDUP_REMOVED lines=36> */
.L_x_6556:
[----:B------:R-:W-:Y:S05]  /*1c50*/  BSYNC.RECONVERGENT B0 ;  /* 0x0000000000007941 */ /* 0x000fea0003800200 */
.L_x_6555:
        /* <DEDUP_REMOVED lines=37> */
.L_x_6558:
[----:B------:R-:W-:Y:S05]  /*1eb0*/  BSYNC.RECONVERGENT B0 ;  /* 0x0000000000007941 */ /* 0x000fea0003800200 */
.L_x_6557:
        /* <DEDUP_REMOVED lines=36> */
.L_x_6560:
[----:B------:R-:W-:Y:S05]  /*2100*/  BSYNC.RECONVERGENT B0 ;  /* 0x0000000000007941 */ /* 0x000fea0003800200 */
.L_x_6559:
        /* <DEDUP_REMOVED lines=37> */
.L_x_6562:
[----:B------:R-:W-:Y:S05]  /*2360*/  BSYNC.RECONVERGENT B0 ;  /* 0x0000000000007941 */ /* 0x000fea0003800200 */
.L_x_6561:
        /* <DEDUP_REMOVED lines=36> */
.L_x_6564:
[----:B------:R-:W-:Y:S05]  /*25b0*/  BSYNC.RECONVERGENT B0 ;  /* 0x0000000000007941 */ /* 0x000fea0003800200 */
.L_x_6563:
        /* <DEDUP_REMOVED lines=41> */
.L_x_6566:
[----:B------:R-:W-:Y:S05]  /*2850*/  BSYNC.RECONVERGENT B0 ;  /* 0x0000000000007941 */ /* 0x000fea0003800200 */
.L_x_6565:
[----:B------:R-:W-:Y:S01]  /*2860*/  SHF.L.U32 R76, R7, 0x10, RZ ;  /* 0x00000010074c7819 */ /* 0x000fe200000006ff */
[----:B------:R-:W-:Y:S01]  /*2870*/  BSSY.RECONVERGENT B0, `(.L_x_6567) ;  /* 0x0000026000007945 */ /* 0x000fe20003800200 */
[----:B------:R-:W-:Y:S01]  /*2880*/  FSETP.GTU.FTZ.AND P4, PT, R75, 20, PT ;  /* 0x41a000004b00780b */ /* 0x000fe20003f9c000 */
[C---:B------:R-:W-:Y:S01]  /*2890*/  IMAD.U32 R107, R18.reuse, 0x10000, RZ ;  /* 0x00010000126b7824 */ /* 0x040fe200078e00ff */
        /* <DEDUP_REMOVED lines=35> */
.L_x_6568:
[----:B------:R-:W-:Y:S05]  /*2ad0*/  BSYNC.RECONVERGENT B0 ;  /* 0x0000000000007941 */ /* 0x000fea0003800200 */
.L_x_6567:
[----:B------:R-:W-:Y:S01]  /*2ae0*/  ISETP.EQ.OR P6, PT, RZ, UR6, P5 ;  /* 0x00000006ff007c0c */ /* 0x000fe2000afc2670 */
[----:B------:R-:W-:Y:S01]  /*2af0*/  BSSY.RECONVERGENT B0, `(.L_x_6569) ;  /* 0x0000028000007945 */ /* 0x000fe20003800200 */
[----:B------:R-:W-:Y:S01]  /*2b00*/  SHF.L.U32 R8, R8, 0x10, RZ ;  /* 0x0000001008087819 */ /* 0x000fe200000006ff */
[----:B------:R-:W-:Y:S01]  /*2b10*/  IMAD.U32 R103, R12, 0x10000, RZ ;  /* 0x000100000c677824 */ /* 0x000fe200078e00ff */
[----:B------:R-:W-:Y:S02]  /*2b20*/  PRMT R7, R19, 0x7632, R7 ;  /* 0x0000763213077816 */ /* 0x000fe40000000007 */
[----:B------:R-:W-:Y:S01]  /*2b30*/  FSETP.GTU.FTZ.AND P3, PT, R76, 20, PT ;  /* 0x41a000004c00780b */ /* 0x000fe20003f7c000 */
[----:B------:R-:W-:Y:S01]  /*2b40*/  FADD.FTZ R87, R8, R49 ;  /* 0x0000003108577221 */ /* 0x000fe20000010000 */
[----:B------:R-:W-:Y:S02]  /*2b50*/  ISETP.EQ.OR P5, PT, RZ, UR6, P4 ;  /* 0x00000006ff007c0c */ /* 0x000fe4000a7a2670 */
[----:B------:R-:W-:-:S02]  /*2b60*/  PRMT R10, R7, 0x7632, R10 ;  /* 0x00007632070a7816 */ /* 0x000fc4000000000a */
        /* <DEDUP_REMOVED lines=32> */
.L_x_6570:
[----:B------:R-:W-:Y:S05]  /*2d70*/  BSYNC.RECONVERGENT B0 ;  /* 0x0000000000007941 */ /* 0x000fea0003800200 */
.L_x_6569:
        /* <DEDUP_REMOVED lines=39> */
.L_x_6572:
[----:B------:R-:W-:Y:S05]  /*2ff0*/  BSYNC.RECONVERGENT B0 ;  /* 0x0000000000007941 */ /* 0x000fea0003800200 */
.L_x_6571:
        /* <DEDUP_REMOVED lines=43> */
.L_x_6574:
[----:B------:R-:W-:Y:S05]  /*32b0*/  BSYNC.RECONVERGENT B0 ;  /* 0x0000000000007941 */ /* 0x000fea0003800200 */
.L_x_6573:
        /* <DEDUP_REMOVED lines=32> */
.L_x_6576:
[----:B------:R-:W-:Y:S05]  /*34c0*/  BSYNC.RECONVERGENT B0 ;  /* 0x0000000000007941 */ /* 0x000fea0003800200 */
.L_x_6575:
        /* <DEDUP_REMOVED lines=32> */
.L_x_6578:
[----:B------:R-:W-:Y:S05]  /*36d0*/  BSYNC.RECONVERGENT B0 ;  /* 0x0000000000007941 */ /* 0x000fea0003800200 */
.L_x_6577:
        /* <DEDUP_REMOVED lines=32> */
.L_x_6580:
[----:B------:R-:W-:Y:S05]  /*38e0*/  BSYNC.RECONVERGENT B0 ;  /* 0x0000000000007941 */ /* 0x000fea0003800200 */
.L_x_6579:
        /* <DEDUP_REMOVED lines=26> */
[----:B------:R-:W-:Y:S02]  /*3a90*/  HFMA2 R10, -RZ, RZ, 0, 3.0517578125e-05 ;  /* 0x00000200ff0a7431 */ /* 0x000fe400000001ff */
[----:B------:R-:W-:Y:S01]  /*3aa0*/  IMAD.MOV.U32 R11, RZ, RZ, 0x0 ;  /* 0x00000000ff0b7424 */ /* 0x000fe200078e00ff */
        /* <DEDUP_REMOVED lines=26> */
[----:B------:R-:W-:Y:S01]  /*3c50*/  IMAD.MOV.U32 R93, RZ, RZ, R51 ;  /* 0x000000ffff5d7224 */ /* 0x000fe200078e0033 */
[----:B0-----:R-:W-:Y:S01]  /*3c60*/  SHF.L.U64.HI R114, R32, 0x1, R33 ;  /* 0x0000000120727819 */ /* 0x001fe20000010221 */
[----:B------:R-:W-:-:S02]  /*3c70*/  UIADD3 UR8, UPT, UPT, UR5, 0x2140, URZ ;  /* 0x0000214005087890 */ /* 0x000fc4000fffe0ff */
[----:B------:R-:W-:Y:S01]  /*3c80*/  UIADD3 UR5, UPT, UPT, -UR6, URZ, URZ ;  /* 0x000000ff06057290 */ /* 0x000fe2000fffe1ff */
[----:B------:R-:W0:Y:S01]  /*3c90*/  LDCU.64 UR24, c[0x0][0x450] ;  /* 0x00008a00ff1877ac */ /* 0x000e220008000a00 */
[----:B------:R-:W4:Y:S01]  /*3ca0*/  LDCU.64 UR26, c[0x0][0x460] ;  /* 0x00008c00ff1a77ac */ /* 0x000f220008000a00 */
[----:B-1----:R-:W-:Y:S02]  /*3cb0*/  USHF.L.U64.HI UR11, UR18, 0x1, UR19 ;  /* 0x00000001120b7899 */ /* 0x002fe40008010213 */
[----:B--2---:R-:W-:Y:S02]  /*3cc0*/  USHF.L.U64.HI UR10, UR20, 0x2, UR21 ;  /* 0x00000002140a7899 */ /* 0x004fe40008010215 */
[----:B---3--:R-:W-:Y:S01]  /*3cd0*/  USHF.L.U64.HI UR9, UR22, 0x1, UR23 ;  /* 0x0000000116097899 */ /* 0x008fe20008010217 */
[----:B------:R-:W-:Y:S01]  /*3ce0*/  UMOV UR6, URZ ;  /* 0x000000ff00067c82 */ /* 0x000fe20008000000 */
[----:B------:R-:W-:-:S10]  /*3cf0*/  UMOV UR7, URZ ;  /* 0x000000ff00077c82 */ /* 0x000fd40008000000 */
.L_x_6591:
[----:B------:R-:W2:Y:S04]  /*3d00*/  LDG.E.128 R8, desc[UR14][R30.64+-0x200] ;  /* 0xfffe000e1e087981 */ /* 0x000ea8000c1e1d00 */
[----:B------:R-:W3:Y:S01]  /*3d10*/  LDG.E.128 R20, desc[UR14][R30.64] ;  /* 0x0000000e1e147981 */ /* 0x000ee2000c1e1d00 */
[----:B------:R-:W-:Y:S02]  /*3d20*/  MOV R34, UR16 ;  /* 0x0000001000227c02 */ /* 0x000fe40008000f00 */
[----:B------:R-:W-:-:S05]  /*3d30*/  MOV R35, UR17 ;  /* 0x0000001100237c02 */ /* 0x000fca0008000f00 */
[----:B------:R1:W5:Y:S02]  /*3d40*/  LDG.E R127, desc[UR14][R34.64] ;  /* 0x0000000e227f7981 */ /* 0x000364000c1e1900 */
[----:B-1----:R-:W-:Y:S01]  /*3d50*/  MOV R34, R4 ;  /* 0x0000000400227202 */ /* 0x002fe20000000f00 */
[----:B------:R-:W-:Y:S01]  /*3d60*/  IMAD.MOV.U32 R35, RZ, RZ, R19 ;  /* 0x000000ffff237224 */ /* 0x000fe200078e0013 */
[C---:B------:R-:W-:Y:S02]  /*3d70*/  IADD3 R120, PT, PT, R38.reuse, 0x1, RZ ;  /* 0x0000000126787810 */ /* 0x040fe40007ffe0ff */
[----:B------:R-:W-:Y:S02]  /*3d80*/  IADD3 R118, PT, PT, R38, 0x2, RZ ;  /* 0x0000000226767810 */ /* 0x000fe40007ffe0ff */
[-C--:B------:R-:W-:Y:S02]  /*3d90*/  ISETP.GE.U32.AND P6, PT, R120, R37.reuse, PT ;  /* 0x000000257800720c */ /* 0x080fe40003fc6070 */
[----:B------:R-:W-:-:S02]  /*3da0*/  ISETP.GE.U32.AND P0, PT, R118, R37, PT ;  /* 0x000000257600720c */ /* 0x000fc40003f06070 */
[----:B------:R-:W-:-:S04]  /*3db0*/  IADD3 R116, PT, PT, R38, 0x3, RZ ;  /* 0x0000000326747810 */ /* 0x000fc80007ffe0ff */
        /* <DEDUP_REMOVED lines=11> */
[C---:B------:R-:W-:Y:S01]  /*3e70*/  VIADD R10, R38.reuse, 0x4 ;  /* 0x00000004260a7836 */ /* 0x040fe20000000000 */
[----:B------:R-:W-:Y:S02]  /*3e80*/  IADD3 R8, PT, PT, R38, 0x5, RZ ;  /* 0x0000000526087810 */ /* 0x000fe40007ffe0ff */
[----:B------:R-:W2:Y:S02]  /*3e90*/  MUFU.EX2 R20, R20 ;  /* 0x0000001400147308 */ /* 0x000ea40000000800 */
[-C--:B------:R-:W-:Y:S02]  /*3ea0*/  ISETP.GE.U32.AND P4, PT, R10, R37.reuse, PT ;  /* 0x000000250a00720c */ /* 0x080fe40003f86070 */
[----:B------:R-:W-:Y:S02]  /*3eb0*/  ISETP.GE.U32.AND P5, PT, R8, R37, PT ;  /* 0x000000250800720c */ /* 0x000fe40003fa6070 */
[----:B------:R-:W-:-:S02]  /*3ec0*/  IADD3 R8, PT, PT, R38, 0x6, RZ ;  /* 0x0000000626087810 */ /* 0x000fc40007ffe0ff */
[----:B-1----:R-:W-:Y:S02]  /*3ed0*/  FSEL R117, R11, 1, !P6 ;  /* 0x3f8000000b757808 */ /* 0x002fe40007000000 */
[----:B0-----:R-:W-:-:S04]  /*3ee0*/  PRMT R9, R4, 0x7632, R9 ;  /* 0x0000763204097816 */ /* 0x001fc80000000009 */
[----:B------:R-:W-:Y:S01]  /*3ef0*/  SHF.L.U32 R9, R9, 0x10, RZ ;  /* 0x0000001009097819 */ /* 0x000fe200000006ff */
[----:B------:R-:W-:-:S04]  /*3f00*/  IMAD.U32 R10, R5, 0x10000, RZ ;  /* 0x00010000050a7824 */ /* 0x000fc800078e00ff */
[----:B------:R-:W-:Y:S01]  /*3f10*/  FMUL.FTZ R9, R110, R9 ;  /* 0x000000096e097220 */ /* 0x000fe20000410000 */
[----:B------:R-:W-:-:S04]  /*3f20*/  FMUL.FTZ R10, R109, R10 ;  /* 0x0000000a6d0a7220 */ /* 0x000fc80000410000 */
        /* <DEDUP_REMOVED lines=10> */
[----:B------:R-:W1:Y:S03]  /*3fd0*/  MUFU.EX2 R21, R21 ;  /* 0x0000001500157308 */ /* 0x000e660000000800 */
[----:B------:R-:W-:Y:S01]  /*3fe0*/  SHF.L.U32 R5, R5, 0x10, RZ ;  /* 0x0000001005057819 */ /* 0x000fe200000006ff */
[----:B------:R-:W2:Y:S01]  /*3ff0*/  MUFU.EX2 R23, R23 ;  /* 0x0000001700177308 */ /* 0x000ea20000000800 */
[----:B------:R-:W-:Y:S01]  /*4000*/  IMAD.U32 R22, R6, 0x10000, RZ ;  /* 0x0001000006167824 */ /* 0x000fe200078e00ff */
[----:B------:R-:W-:Y:S02]  /*4010*/  IADD3 R20, PT, PT, R38, 0x8, RZ ;  /* 0x0000000826147810 */ /* 0x000fe40007ffe0ff */
[----:B------:R-:W-:Y:S01]  /*4020*/  FMUL.FTZ R5, R108, R5 ;  /* 0x000000056c057220 */ /* 0x000fe20000410000 */
[----:B------:R-:W-:Y:S01]  /*4030*/  FMUL.FTZ R22, R107, R22 ;  /* 0x000000166b167220 */ /* 0x000fe20000410000 */
[----:B------:R-:W-:-:S03]  /*4040*/  PRMT R6, R6, 0x7632, R6 ;  /* 0x0000763206067816 */ /* 0x000fc60000000006 */
[----:B------:R-:W-:Y:S02]  /*4050*/  FSEL R116, R5, RZ, !P3 ;  /* 0x000000ff05747208 */ /* 0x000fe40005800000 */
[----:B-1----:R-:W-:Y:S01]  /*4060*/  FSEL R33, R21, 1, !P3 ;  /* 0x3f80000015217808 */ /* 0x002fe20005800000 */
[C---:B------:R-:W-:Y:S01]  /*4070*/  FMUL.FTZ R21, R127.reuse, R68 ;  /* 0x000000447f157220 */ /* 0x040fe20000410000 */
[----:B------:R-:W-:Y:S02]  /*4080*/  ISETP.GE.U32.AND P3, PT, R20, R37, PT ;  /* 0x000000251400720c */ /* 0x000fe40003f66070 */
[----:B------:R-:W-:Y:S01]  /*4090*/  IADD3 R20, PT, PT, R38, 0x9, RZ ;  /* 0x0000000926147810 */ /* 0x000fe20007ffe0ff */
[----:B------:R-:W-:Y:S01]  /*40a0*/  FMUL.FTZ R121, R127, R69 ;  /* 0x000000457f797220 */ /* 0x000fe20000410000 */
[----:B------:R-:W-:Y:S02]  /*40b0*/  FSEL R122, R22, RZ, !P4 ;  /* 0x000000ff167a7208 */ /* 0x000fe40006000000 */
[----:B--2---:R-:W-:-:S02]  /*40c0*/  FSEL R119, R23, 1, !P4 ;  /* 0x3f80000017777808 */ /* 0x004fc40006000000 */
[----:B------:R-:W-:Y:S01]  /*40d0*/  SHF.L.U32 R5, R6, 0x10, RZ ;  /* 0x0000001006057819 */ /* 0x000fe200000006ff */
[----:B------:R-:W-:Y:S01]  /*40e0*/  FMUL.FTZ R23, R127, R70 ;  /* 0x000000467f177220 */ /* 0x000fe20000410000 */
[----:B------:R-:W-:Y:S01]  /*40f0*/  ISETP.GE.U32.AND P4, PT, R20, R37, PT ;  /* 0x000000251400720c */ /* 0x000fe20003f86070 */
[----:B------:R-:W1:Y:S01]  /*4100*/  MUFU.EX2 R21, R21 ;  /* 0x0000001500157308 */ /* 0x000e620000000800 */
[C---:B------:R-:W-:Y:S01]  /*4110*/  PRMT R20, R7.reuse, 0x7632, R20 ;  /* 0x0000763207147816 */ /* 0x040fe20000000014 */
[----:B------:R-:W-:Y:S01]  /*4120*/  FMUL.FTZ R128, R106, R5 ;  /* 0x000000056a807220 */ /* 0x000fe20000410000 */
[----:B------:R-:W-:Y:S01]  /*4130*/  SHF.L.U32 R22, R7, 0x10, RZ ;  /* 0x0000001007167819 */ /* 0x000fe200000006ff */
[----:B------:R-:W2:Y:S01]  /*4140*/  MUFU.EX2 R121, R121 ;  /* 0x0000007900797308 */ /* 0x000ea20000000800 */
[----:B------:R-:W-:Y:S01]  /*4150*/  SHF.L.U32 R5, R20, 0x10, RZ ;  /* 0x0000001014057819 */ /* 0x000fe200000006ff */
[----:B------:R-:W-:Y:S02]  /*4160*/  FMUL.FTZ R7, R127, R71 ;  /* 0x000000477f077220 */ /* 0x000fe40000410000 */
[----:B------:R-:W5:Y:S02]  /*4170*/  MUFU.EX2 R23, R23 ;  /* 0x0000001700177308 */ /* 0x000f640000000800 */
[----:B------:R-:W-:Y:S01]  /*4180*/  FMUL.FTZ R5, R104, R5 ;  /* 0x0000000568057220 */ /* 0x000fe20000410000 */
[----:B------:R-:W-:-:S02]  /*4190*/  VIADD R6, R38, 0xa ;  /* 0x0000000a26067836 */ /* 0x000fc40000000000 */
[----:B------:R-:W-:Y:S01]  /*41a0*/  FMUL.FTZ R129, R127, R72 ;  /* 0x000000487f817220 */ /* 0x000fe20000410000 */
[----:B------:R-:W5:Y:S01]  /*41b0*/  MUFU.EX2 R7, R7 ;  /* 0x0000000700077308 */ /* 0x000f620000000800 */
[----:B------:R-:W-:Y:S02]  /*41c0*/  FSEL R128, R128, RZ, !P5 ;  /* 0x000000ff80807208 */ /* 0x000fe40006800000 */
[----:B------:R-:W-:Y:S01]  /*41d0*/  FSEL R124, R5, RZ, !P0 ;  /* 0x000000ff057c7208 */ /* 0x000fe20004000000 */
[----:B------:R-:W-:Y:S01]  /*41e0*/  FMUL.FTZ R130, R127, R73 ;  /* 0x000000497f827220 */ /* 0x000fe20000410000 */
[----:B-1----:R-:W-:Y:S02]  /*41f0*/  FSEL R125, R21, 1, !P5 ;  /* 0x3f800000157d7808 */ /* 0x002fe40006800000 */
[C---:B0-----:R-:W-:Y:S01]  /*4200*/  PRMT R5, R8.reuse, 0x7632, R5 ;  /* 0x0000763208057816 */ /* 0x041fe20000000005 */
[----:B------:R-:W-:Y:S01]  /*4210*/  IMAD.U32 R8, R8, 0x10000, RZ ;  /* 0x0001000008087824 */ /* 0x000fe200078e00ff */
[----:B------:R-:W-:Y:S01]  /*4220*/  ISETP.GE.U32.AND P5, PT, R6, R37, PT ;  /* 0x000000250600720c */ /* 0x000fe20003fa6070 */
[----:B------:R-:W0:Y:S01]  /*4230*/  MUFU.EX2 R129, R129 ;  /* 0x0000008100817308 */ /* 0x000e220000000800 */
[----:B------:R-:W-:Y:S01]  /*4240*/  IADD3 R6, PT, PT, R38, 0xc, RZ ;  /* 0x0000000c26067810 */ /* 0x000fe20007ffe0ff */
[----:B------:R-:W-:Y:S01]  /*4250*/  FMUL.FTZ R142, R103, R8 ;  /* 0x00000008678e7220 */ /* 0x000fe20000410000 */
[----:B--2---:R-:W-:-:S02]  /*4260*/  FSEL R123, R121, 1, !P6 ;  /* 0x3f800000797b7808 */ /* 0x004fc40007000000 */
[----:B-----5:R-:W-:Y:S01]  /*4270*/  FSEL R121, R23, 1, !P0 ;  /* 0x3f80000017797808 */ /* 0x020fe20004000000 */
[----:B------:R-:W1:Y:S01]  /*4280*/  MUFU.EX2 R130, R130 ;  /* 0x0000008200827308 */ /* 0x000e620000000800 */
[----:B------:R-:W-:Y:S02]  /*4290*/  ISETP.GE.U32.AND P0, PT, R6, R37, PT ;  /* 0x000000250600720c */ /* 0x000fe40003f06070 */
[----:B------:R-:W-:Y:S02]  /*42a0*/  SHF.L.U32 R5, R5, 0x10, RZ ;  /* 0x0000001005057819 */ /* 0x000fe400000006ff */
[----:B------:R-:W-:Y:S02]  /*42b0*/  IADD3 R6, PT, PT, R38, 0xd, RZ ;  /* 0x0000000d26067810 */ /* 0x000fe40007ffe0ff */
[----:B------:R-:W-:Y:S01]  /*42c0*/  FSEL R142, R142, RZ, !P3 ;  /* 0x000000ff8e8e7208 */ /* 0x000fe20005800000 */
[----:B------:R-:W-:Y:S01]  /*42d0*/  FMUL.FTZ R5, R102, R5 ;  /* 0x0000000566057220 */ /* 0x000fe20000410000 */
[----:B------:R-:W-:-:S02]  /*42e0*/  FSEL R139, R7, 1, !P3 ;  /* 0x3f800000078b7808 */ /* 0x000fc40005800000 */
[----:B------:R-:W-:Y:S02]  /*42f0*/  SHF.L.U32 R8, R9, 0x10, RZ ;  /* 0x0000001009087819 */ /* 0x000fe400000006ff */
[-C--:B------:R-:W-:Y:S01]  /*4300*/  ISETP.GE.U32.AND P3, PT, R6, R37.reuse, PT ;  /* 0x000000250600720c */ /* 0x080fe20003f66070 */
[----:B------:R-:W-:Y:S01]  /*4310*/  VIADD R6, R38, 0xe ;  /* 0x0000000e26067836 */ /* 0x000fe20000000000 */
[----:B------:R-:W-:Y:S01]  /*4320*/  FSEL R140, R5, RZ, !P4 ;  /* 0x000000ff058c7208 */ /* 0x000fe20006000000 */
[----:B------:R-:W-:Y:S01]  /*4330*/  FMUL.FTZ R8, R101, R8 ;  /* 0x0000000865087220 */ /* 0x000fe20000410000 */
[----:B0-----:R-:W-:Y:S02]  /*4340*/  FSEL R137, R129, 1, !P4 ;  /* 0x3f80000081897808 */ /* 0x001fe40006000000 */
[----:B------:R-:W-:Y:S02]  /*4350*/  ISETP.GE.U32.AND P4, PT, R6, R37, PT ;  /* 0x000000250600720c */ /* 0x000fe40003f86070 */
[----:B------:R-:W-:-:S02]  /*4360*/  IADD3 R6, PT, PT, R38, 0xf, RZ ;  /* 0x0000000f26067810 */ /* 0x000fc40007ffe0ff */
[----:B------:R-:W-:Y:S02]  /*4370*/  FSEL R138, R8, RZ, !P5 ;  /* 0x000000ff088a7208 */ /* 0x000fe40006800000 */
[----:B-1----:R-:W-:Y:S02]  /*4380*/  FSEL R135, R130, 1, !P5 ;  /* 0x3f80000082877808 */ /* 0x002fe40006800000 */
[----:B------:R-:W-:Y:S02]  /*4390*/  ISETP.GE.U32.AND P5, PT, R6, R37, PT ;  /* 0x000000250600720c */ /* 0x000fe40003fa6070 */
[----:B------:R-:W-:Y:S01]  /*43a0*/  SHF.L.U32 R6, R10, 0x10, RZ ;  /* 0x000000100a067819 */ /* 0x000fe200000006ff */
[----:B------:R-:W-:-:S04]  /*43b0*/  FMUL.FTZ R22, R105, R22 ;  /* 0x0000001669167220 */ /* 0x000fc80000410000 */
[----:B------:R-:W-:Y:S01]  /*43c0*/  FMUL.FTZ R6, R99, R6 ;  /* 0x0000000663067220 */ /* 0x000fe20000410000 */
[----:B------:R-:W-:-:S04]  /*43d0*/  IADD3 R20, PT, PT, R38, 0xb, RZ ;  /* 0x0000000b26147810 */ /* 0x000fc80007ffe0ff */
[----:B------:R-:W-:Y:S02]  /*43e0*/  FSEL R144, R6, RZ, !P0 ;  /* 0x000000ff06907208 */ /* 0x000fe40004000000 */
[----:B------:R-:W-:Y:S02]  /*43f0*/  FSEL R126, R22, RZ, !P6 ;  /* 0x000000ff167e7208 */ /* 0x000fe40007000000 */
[----:B------:R-:W-:Y:S01]  /*4400*/  ISETP.GE.U32.AND P6, PT, R20, R37, PT ;  /* 0x000000251400720c */ /* 0x000fe20003fc6070 */
[C---:B------:R-:W-:Y:S01]  /*4410*/  FMUL.FTZ R8, R127.reuse, R87 ;  /* 0x000000577f087220 */ /* 0x040fe20000410000 */
[C---:B------:R-:W-:Y:S01]  /*4420*/  FMUL.FTZ R5, R127.reuse, R75 ;  /* 0x0000004b7f057220 */ /* 0x040fe20000410000 */
[----:B------:R-:W-:-:S04]  /*4430*/  FMUL.FTZ R143, R127, R92 ;  /* 0x0000005c7f8f7220 */ /* 0x000fc80000410000 */
[----:B------:R-:W0:Y:S01]  /*4440*/  MUFU.EX2 R8, R8 ;  /* 0x0000000800087308 */ /* 0x000e220000000800 */
[C---:B------:R-:W-:Y:S01]  /*4450*/  PRMT R7, R11.reuse, 0x7632, R7 ;  /* 0x000076320b077816 */ /* 0x040fe20000000007 */
[----:B------:R-:W-:Y:S01]  /*4460*/  IMAD.U32 R11, R11, 0x10000, RZ ;  /* 0x000100000b0b7824 */ /* 0x000fe200078e00ff */
[----:B------:R-:W-:Y:S01]  /*4470*/  PRMT R9, R9, 0x7632, R9 ;  /* 0x0000763209097816 */ /* 0x000fe20000000009 */
[----:B------:R-:W1:Y:S02]  /*4480*/  MUFU.EX2 R145, R5 ;  /* 0x0000000500917308 */ /* 0x000e640000000800 */
[----:B------:R-:W-:Y:S01]  /*4490*/  FMUL.FTZ R11, R96, R11 ;  /* 0x0000000b600b7220 */ /* 0x000fe20000410000 */
[----:B------:R-:W-:Y:S01]  /*44a0*/  PRMT R10, R10, 0x7632, R10 ;  /* 0x000076320a0a7816 */ /* 0x000fe2000000000a */
[----:B------:R0:W2:Y:S01]  /*44b0*/  MUFU.EX2 R149, R143 ;  /* 0x0000008f00957308 */ /* 0x0000a20000000800 */
[----:B------:R-:W-:Y:S02]  /*44c0*/  SHF.L.U32 R4, R4, 0x10, RZ ;  /* 0x0000001004047819 */ /* 0x000fe400000006ff */
[----:B------:R-:W-:-:S02]  /*44d0*/  FSEL R147, R11, RZ, !P4 ;  /* 0x000000ff0b937208 */ /* 0x000fc40006000000 */
[----:B------:R-:W-:Y:S02]  /*44e0*/  SHF.L.U32 R9, R9, 0x10, RZ ;  /* 0x0000001009097819 */ /* 0x000fe400000006ff */
[----:B------:R-:W-:Y:S02]  /*44f0*/  SHF.L.U32 R11, R10, 0x10, RZ ;  /* 0x000000100a0b7819 */ /* 0x000fe400000006ff */
        /* <DEDUP_REMOVED lines=35> */
[----:B------:R-:W-:Y:S02]  /*4730*/  PRMT R136, R15, 0x7632, R136 ;  /* 0x000076320f887816 */ /* 0x000fe40000000088 */
[----:B------:R-:W-:Y:S01]  /*4740*/  SHF.L.U32 R19, R20, 0x10, RZ ;  /* 0x0000001014137819 */ /* 0x000fe200000006ff */
[----:B------:R-:W-:Y:S01]  /*4750*/  IMAD.U32 R20, R23, 0x10000, RZ ;  /* 0x0001000017147824 */ /* 0x000fe200078e00ff */
[----:B------:R-:W-:Y:S01]  /*4760*/  SHF.L.U32 R18, R21, 0x10, RZ ;  /* 0x0000001015127819 */ /* 0x000fe200000006ff */
[----:B------:R-:W-:Y:S01]  /*4770*/  IMAD.U32 R15, R15, 0x10000, RZ ;  /* 0x000100000f0f7824 */ /* 0x000fe200078e00ff */
[----:B----4-:R-:W-:Y:S01]  /*4780*/  FSEL R154, R127, 1, !P4 ;  /* 0x3f8000007f9a7808 */ /* 0x010fe20006000000 */
[----:B------:R-:W-:Y:S01]  /*4790*/  IMAD.U32 R132, R132, 0x10000, RZ ;  /* 0x0001000084847824 */ /* 0x000fe200078e00ff */
[----:B------:R-:W-:Y:S01]  /*47a0*/  SHF.L.U32 R22, R22, 0x10, RZ ;  /* 0x0000001016167819 */ /* 0x000fe200000006ff */
        /* <DEDUP_REMOVED lines=9> */
[----:B------:R-:W-:Y:S01]  /*4840*/  SHF.L.U32 R136, R136, 0x10, RZ ;  /* 0x0000001088887819 */ /* 0x000fe200000006ff */
[----:B0-----:R-:W-:Y:S06]  /*4850*/  @P0 BRA `(.L_x_6582) ;  /* 0x0000000000540947 */ /* 0x001fec0003800000 */
[----:B------:R-:W0:Y:S01]  /*4860*/  LDC.U8 R4, c[0x0][0x3a9] ;  /* 0x0000ea40ff047b82 */ /* 0x000e220000000000 */
[----:B------:R-:W-:Y:S01]  /*4870*/  IMAD.MOV.U32 R16, RZ, RZ, 0x3f800000 ;  /* 0x3f800000ff107424 */ /* 0x000fe200078e00ff */
        /* <DEDUP_REMOVED lines=11> */
[----:B--2---:R-:W-:Y:S01]  /*4930*/  SHF.L.U32 R17, R6, 0x10, RZ ;  /* 0x0000001006117819 */ /* 0x004fe200000006ff */
[----:B------:R-:W-:Y:S06]  /*4940*/  BRA `(.L_x_6582) ;  /* 0x0000000000187947 */ /* 0x000fec0003800000 */
.L_x_6583:
[----:B------:R-:W-:Y:S01]  /*4950*/  HFMA2 R17, -RZ, RZ, 0, 0 ;  /* 0x00000000ff117431 */ /* 0x000fe200000001ff */
[----:B------:R-:W-:Y:S06]  /*4960*/  @!P2 BRA `(.L_x_6582) ;  /* 0x000000000010a947 */ /* 0x000fec0003800000 */
[----:B------:R-:W-:Y:S01]  /*4970*/  IMAD.MOV.U32 R4, RZ, RZ, R94 ;  /* 0x000000ffff047224 */ /* 0x000fe200078e005e */
[----:B------:R-:W-:-:S05]  /*4980*/  MOV R5, R93 ;  /* 0x0000005d00057202 */ /* 0x000fca0000000f00 */
[----:B------:R-:W2:Y:S02]  /*4990*/  LDG.E.U16 R17, desc[UR14][R4.64] ;  /* 0x0000000e04117981 */ /* 0x000ea4000c1e1500 */
[----:B--2---:R-:W-:-:S07]  /*49a0*/  SHF.L.U32 R17, R17, 0x10, RZ ;  /* 0x0000001011117819 */ /* 0x004fce00000006ff */
.L_x_6582:
        /* <DEDUP_REMOVED lines=104> */
.L_x_6585:
[----:B------:R-:W-:Y:S05]  /*5030*/  BSYNC.RECONVERGENT B0 ;  /* 0x0000000000007941 */ /* 0x000fea0003800200 */
.L_x_6584:
        /* <DEDUP_REMOVED lines=33> */
.L_x_6589:
        /* <DEDUP_REMOVED lines=29> */
.L_x_6590:
[----:B------:R-:W3:Y:S01]  /*5420*/  LDC.64 R8, c[0x0][0x450] ;  /* 0x00011400ff087b82 */ /* 0x000ee20000000a00 */
[----:B-12--5:R-:W-:-:S05]  /*5430*/  SHF.R.S32.HI R7, RZ, 0x1f, R4 ;  /* 0x0000001fff077819 */ /* 0x026fca0000011404 */
[-C--:B---3--:R-:W-:Y:S02]  /*5440*/  IMAD R10, R7, R8.reuse, RZ ;  /* 0x00000008070a7224 */ /* 0x088fe400078e02ff */
[----:B------:R-:W-:-:S04]  /*5450*/  IMAD.WIDE.U32 R6, R4, R8, UR6 ;  /* 0x0000000604067e25 */ /* 0x000fc8000f8e0008 */
[----:B------:R-:W-:Y:S01]  /*5460*/  IMAD R9, R4, R9, R10 ;  /* 0x0000000904097224 */ /* 0x000fe200078e020a */
[----:B------:R-:W-:-:S04]  /*5470*/  LEA R4, P0, R6, R52, 0x1 ;  /* 0x0000003406047211 */ /* 0x000fc800078008ff */
[----:B------:R-:W-:Y:S02]  /*5480*/  IADD3 R8, PT, PT, R7, R9, RZ ;  /* 0x0000000907087210 */ /* 0x000fe40007ffe0ff */
[----:B------:R-:W-:Y:S02]  /*5490*/  F2FP.BF16.F32.PACK_AB R7, RZ, R5 ;  /* 0x00000005ff07723e */ /* 0x000fe400000010ff */
[----:B------:R-:W-:-:S05]  /*54a0*/  LEA.HI.X R5, R6, R51, R8, 0x1, P0 ;  /* 0x0000003306057211 */ /* 0x000fca00000f0c08 */
[----:B------:R1:W-:Y:S01]  /*54b0*/  STG.E.U16 desc[UR14][R4.64], R7 ;  /* 0x0000000704007986 */ /* 0x0003e2000c10150e */
[----:B------:R-:W-:Y:S05]  /*54c0*/  BRA `(.L_x_6587) ;  /* 0x0000000000207947 */ /* 0x000fea0003800000 */
.L_x_6588:
[----:B------:R-:W-:-:S04]  /*54d0*/  IADD3 R4, PT, PT, R46, -0x1, RZ ;  /* 0xffffffff2e047810 */ /* 0x000fc80007ffe0ff */
[----:B------:R-:W-:-:S04]  /*54e0*/  ISETP.NE.AND P0, PT, R4, UR4, PT ;  /* 0x0000000404007c0c */ /* 0x000fc8000bf05270 */
[----:B------:R-:W-:-:S13]  /*54f0*/  ISETP.NE.OR P0, PT, R6, RZ, P0 ;  /* 0x000000ff0600720c */ /* 0x000fda0000705670 */
[----:B------:R-:W-:Y:S01]  /*5500*/  @!P0 F2FP.BF16.F32.PACK_AB R5, RZ, R5 ;  /* 0x00000005ff05823e */ /* 0x000fe200000010ff */
[----:B------:R-:W-:-:S03]  /*5510*/  @!P0 IMAD.MOV.U32 R4, RZ, RZ, R94 ;  /* 0x000000ffff048224 */ /* 0x000fc600078e005e */
[----:B------:R-:W-:Y:S02]  /*5520*/  PRMT R6, R5, 0x7610, R6 ;  /* 0x0000761005067816 */ /* 0x000fe40000000006 */
[----:B------:R-:W-:-:S05]  /*5530*/  @!P0 MOV R5, R93 ;  /* 0x0000005d00058202 */ /* 0x000fca0000000f00 */
[----:B------:R2:W-:Y:S02]  /*5540*/  @!P0 STG.E.U16 desc[UR14][R4.64], R6 ;  /* 0x0000000604008986 */ /* 0x0005e4000c10150e */
.L_x_6587:
[----:B------:R-:W-:Y:S05]  /*5550*/  BSYNC.RECONVERGENT B0 ;  /* 0x0000000000007941 */ /* 0x000fea0003800200 */
.L_x_6586:
        /* <DEDUP_REMOVED lines=32> */
.L_x_6581:
        /* <DEDUP_REMOVED lines=44> */
.L_x_6593:
        /* <DEDUP_REMOVED lines=14> */
.L_x_8096:


//--------------------- .text._Z25selective_scan_fwd_kernelI32Selective_Scan_fwd_kernel_traitsILi128ELi16ELi1ELb1ELb1ELb1ELb0ELb1EN3c108BFloat16EfS2_EEv13SSMParamsBase --------------------------
	.section	.text._Z25selective_scan_fwd_kernelI32Selective_Scan_fwd_kernel_traitsILi128ELi16ELi1ELb1ELb1ELb1ELb0ELb1EN3c108BFloat16EfS2_EEv13SSMParamsBase,"ax",@progbits
	.align	128
        .global         _Z25selective_scan_fwd_kernelI32Selective_Scan_fwd_kernel_traitsILi128ELi16ELi1ELb1ELb1ELb1ELb0ELb1EN3c108BFloat16EfS2_EEv13SSMParamsBase
        .type           _Z25selective_scan_fwd_kernelI32Selective_Scan_fwd_kernel_traitsILi128ELi16ELi1ELb1ELb1ELb1ELb0ELb1EN3c108BFloat16EfS2_EEv13SSMParamsBase,@function
        .size           _Z25selective_scan_fwd_kernelI32Selective_Scan_fwd_kernel_traitsILi128ELi16ELi1ELb1ELb1ELb1ELb0ELb1EN3c108BFloat16EfS2_EEv13SSMParamsBase,(.L_x_8097 - _Z25selective_scan_fwd_kernelI32Selective_Scan_fwd_kernel_traitsILi128ELi16ELi1ELb1ELb1ELb1ELb0ELb1EN3c108BFloat16EfS2_EEv13SSMParamsBase)
        .other          _Z25selective_scan_fwd_kernelI32Selective_Scan_fwd_kernel_traitsILi128ELi16ELi1ELb1ELb1ELb1ELb0ELb1EN3c108BFloat16EfS2_EEv13SSMParamsBase,@"STO_CUDA_ENTRY STV_DEFAULT"
_Z25selective_scan_fwd_kernelI32Selective_Scan_fwd_kernel_traitsILi128ELi16ELi1ELb1ELb1ELb1ELb0ELb1EN3c108BFloat16EfS2_EEv13SSMParamsBase:
.text._Z25selective_scan_fwd_kernelI32Selective_Scan_fwd_kernel_traitsILi128ELi16ELi1ELb1ELb1ELb1ELb0ELb1EN3c108BFloat16EfS2_EEv13SSMParamsBase:
        /* <DEDUP_REMOVED lines=57> */
.L_x_6594:
        /* <DEDUP_REMOVED lines=101> */
.L_x_6595:
        /* <DEDUP_REMOVED lines=10> */
.L_x_6596:
        /* <DEDUP_REMOVED lines=100> */
.L_x_6597:
        /* <DEDUP_REMOVED lines=35> */
.L_x_6598:
[----:B------:R-:W-:-:S06]  /*12f0*/  UISETP.GE.AND UP0, UPT, UR36, 0x1, UPT ;  /* 0x000000012400788c */ /* 0x000fcc000bf06270 */
[----:B------:R-:W-:-:S13]  /*1300*/  PLOP3.LUT P0, PT, PT, PT, UP0, 0x80, 0x8 ;  /* 0x000000000008781c */ /* 0x000fda0003f0f008 */
[----:B------:R-:W-:Y:S05]  /*1310*/  @!P0 EXIT ;  /* 0x000000000000894d */ /* 0x000fea0003800000 */
[----:B------:R-:W-:Y:S01]  /*1320*/  UMOV UR9, URZ ;  /* 0x000000ff00097c82 */ /* 0x000fe20008000000 */
[----:B------:R-:W-:-:S05]  /*1330*/  UMOV UR10, URZ ;  /* 0x000000ff000a7c82 */ /* 0x000fca0008000000 */
.L_x_6642:
        /* <DEDUP_REMOVED lines=366> */
.L_x_6600:
[----:B------:R-:W-:Y:S05]  /*2a20*/  BSYNC.RECONVERGENT B0 ;  /* 0x0000000000007941 */ /* 0x000fea0003800200 */
.L_x_6599:
        /* <DEDUP_REMOVED lines=37> */
.L_x_6602:
[----:B------:R-:W-:Y:S05]  /*2c80*/  BSYNC.RECONVERGENT B0 ;  /* 0x0000000000007941 */ /* 0x000fea0003800200 */
.L_x_6601:
        /* <DEDUP_REMOVED lines=35> */
.L_x_6604:
[----:B------:R-:W-:Y:S05]  /*2ec0*/  BSYNC.RECONVERGENT B0 ;  /* 0x0000000000007941 */ /* 0x000fea0003800200 */
.L_x_6603:
        /* <DEDUP_REMOVED lines=37> */
.L_x_6606:
[----:B------:R-:W-:Y:S05]  /*3120*/  BSYNC.RECONVERGENT B0 ;  /* 0x0000000000007941 */ /* 0x000fea0003800200 */
.L_x_6605:
        /* <DEDUP_REMOVED lines=35> */
.L_x_6608:
[----:B------:R-:W-:Y:S05]  /*3360*/  BSYNC.RECONVERGENT B0 ;  /* 0x0000000000007941 */ /* 0x000fea0003800200 */
.L_x_6607:
        /* <DEDUP_REMOVED lines=37> */
.L_x_6610:
[----:B------:R-:W-:Y:S05]  /*35c0*/  BSYNC.RECONVERGENT B0 ;  /* 0x0000000000007941 */ /* 0x000fea0003800200 */
.L_x_6609:
        /* <DEDUP_REMOVED lines=35> */
.L_x_6612:
[----:B------:R-:W-:Y:S05]  /*3800*/  BSYNC.RECONVERGENT B0 ;  /* 0x0000000000007941 */ /* 0x000fea0003800200 */
.L_x_6611:
        /* <DEDUP_REMOVED lines=38> */
.L_x_6614:
[----:B------:R-:W-:Y:S05]  /*3a70*/  BSYNC.RECONVERGENT B0 ;  /* 0x0000000000007941 */ /* 0x000fea0003800200 */
.L_x_6613:
        /* <DEDUP_REMOVED lines=39> */
.L_x_6616:
[----:B------:R-:W-:Y:S05]  /*3cf0*/  BSYNC.RECONVERGENT B0 ;  /* 0x0000000000007941 */ /* 0x000fea0003800200 */
.L_x_6615:
        /* <DEDUP_REMOVED lines=41> */
.L_x_6618:
[----:B------:R-:W-:Y:S05]  /*3f90*/  BSYNC.RECONVERGENT B0 ;  /* 0x0000000000007941 */ /* 0x000fea0003800200 */
.L_x_6617:
        /* <DEDUP_REMOVED lines=39> */
.L_x_6620:
[----:B------:R-:W-:Y:S05]  /*4210*/  BSYNC.RECONVERGENT B0 ;  /* 0x0000000000007941 */ /* 0x000fea0003800200 */
.L_x_6619:
        /* <DEDUP_REMOVED lines=44> */
.L_x_6622:
[----:B------:R-:W-:Y:S05]  /*44e0*/  BSYNC.RECONVERGENT B0 ;  /* 0x0000000000007941 */ /* 0x000fea0003800200 */
.L_x_6621:
        /* <DEDUP_REMOVED lines=32> */
.L_x_6624:
[----:B------:R-:W-:Y:S05]  /*46f0*/  BSYNC.RECONVERGENT B0 ;  /* 0x0000000000007941 */ /* 0x000fea0003800200 */
.L_x_6623:
        /* <DEDUP_REMOVED lines=32> */
.L_x_6626:
[----:B------:R-:W-:Y:S05]  /*4900*/  BSYNC.RECONVERGENT B0 ;  /* 0x0000000000007941 */ /* 0x000fea0003800200 */
.L_x_6625:
        /* <DEDUP_REMOVED lines=32> */
.L_x_6628:
[----:B------:R-:W-:Y:S05]  /*4b10*/  BSYNC.RECONVERGENT B0 ;  /* 0x0000000000007941 */ /* 0x000fea0003800200 */
.L_x_6627:
        /* <DEDUP_REMOVED lines=32> */
.L_x_6630:
[----:B------:R-:W-:Y:S05]  /*4d20*/  BSYNC.RECONVERGENT B0 ;  /* 0x0000000000007941 */ /* 0x000fea0003800200 */
.L_x_6629:
        /* <DEDUP_REMOVED lines=62> */
.L_x_6641:
        /* <DEDUP_REMOVED lines=394> */
.L_x_6633:
        /* <DEDUP_REMOVED lines=8> */
.L_x_6632:
        /* <DEDUP_REMOVED lines=106> */
.L_x_6635:
[----:B------:R-:W-:Y:S05]  /*70d0*/  BSYNC.RECONVERGENT B0 ;  /* 0x0000000000007941 */ /* 0x000fea0003800200 */
.L_x_6634:
        /* <DEDUP_REMOVED lines=39> */
.L_x_6639:
        /* <DEDUP_REMOVED lines=35> */
.L_x_6640:
        /* <DEDUP_REMOVED lines=11> */
.L_x_6638:
        /* <DEDUP_REMOVED lines=11> */
.L_x_6637:
[----:B------:R-:W-:Y:S05]  /*76e0*/  BSYNC.RECONVERGENT B0 ;  /* 0x0000000000007941 */ /* 0x000fea0003800200 */
.L_x_6636:
        /* <DEDUP_REMOVED lines=32> */
.L_x_6631:
        /* <DEDUP_REMOVED lines=115> */
.L_x_6643:
        /* <DEDUP_REMOVED lines=14> */
.L_x_8097:


//--------------------- .text._Z25selective_scan_fwd_kernelI32Selective_Scan_fwd_kernel_traitsILi128ELi16ELi1ELb1ELb1ELb1ELb1ELb0EN3c108BFloat16EfS2_EEv13SSMParamsBase --------------------------
	.section	.text._Z25selective_scan_fwd_kernelI32Selective_Scan_fwd_kernel_traitsILi128ELi16ELi1ELb1ELb1ELb1ELb1ELb0EN3c108BFloat16EfS2_EEv13SSMParamsBase,"ax",@progbits
	.align	128
        .global         _Z25selective_scan_fwd_kernelI32Selective_Scan_fwd_kernel_traitsILi128ELi16ELi1ELb1ELb1ELb1ELb1ELb0EN3c108BFloat16EfS2_EEv13SSMParamsBase
        .type           _Z25selective_scan_fwd_kernelI32Selective_Scan_fwd_kernel_traitsILi128ELi16ELi1ELb1ELb1ELb1ELb1ELb0EN3c108BFloat16EfS2_EEv13SSMParamsBase,@function
        .size           _Z25selective_scan_fwd_kernelI32Selective_Scan_fwd_kernel_traitsILi128ELi16ELi1ELb1ELb1ELb1ELb1ELb0EN3c108BFloat16EfS2_EEv13SSMParamsBase,(.L_x_8098 - _Z25selective_scan_fwd_kernelI32Selective_Scan_fwd_kernel_traitsILi128ELi16ELi1ELb1ELb1ELb1ELb1ELb0EN3c108BFloat16EfS2_EEv13SSMParamsBase)
        .other          _Z25selective_scan_fwd_kernelI32Selective_Scan_fwd_kernel_traitsILi128ELi16ELi1ELb1ELb1ELb1ELb1ELb0EN3c108BFloat16EfS2_EEv13SSMParamsBase,@"STO_CUDA_ENTRY STV_DEFAULT"
_Z25selective_scan_fwd_kernelI32Selective_Scan_fwd_kernel_traitsILi128ELi16ELi1ELb1ELb1ELb1ELb1ELb0EN3c108BFloat16EfS2_EEv13SSMParamsBase:
.text._Z25selective_scan_fwd_kernelI32Selective_Scan_fwd_kernel_traitsILi128ELi16ELi1ELb1ELb1ELb1ELb1ELb0EN3c108BFloat16EfS2_EEv13SSMParamsBase:
        /* <DEDUP_REMOVED lines=38> */
.L_x_6644:
        /* <DEDUP_REMOVED lines=83> */
.L_x_6645:
        /* <DEDUP_REMOVED lines=11> */
.L_x_6646:
        /* <DEDUP_REMOVED lines=69> */
.L_x_6647:
        /* <DEDUP_REMOVED lines=30> */
.L_x_6648:
        /* <DEDUP_REMOVED lines=19> */
.L_x_6692:
        /* <DEDUP_REMOVED lines=90> */
.L_x_6650:
[----:B------:R-:W-:Y:S05]  /*1540*/  BSYNC.RECONVERGENT B0 ;  /* 0x0000000000007941 */ /* 0x000fea0003800200 */
.L_x_6649:
        /* <DEDUP_REMOVED lines=36> */
.L_x_6652:
[----:B------:R-:W-:Y:S05]  /*1790*/  BSYNC.RECONVERGENT B0 ;  /* 0x0000000000007941 */ /* 0x000fea0003800200 */
.L_x_6651:
        /* <DEDUP_REMOVED lines=37> */
.L_x_6654:
[----:B------:R-:W-:Y:S05]  /*19f0*/  BSYNC.RECONVERGENT B0 ;  /* 0x0000000000007941 */ /* 0x000fea0003800200 */
.L_x_6653:
        /* <DEDUP_REMOVED lines=36> */
.L_x_6656:
[----:B------:R-:W-:Y:S05]  /*1c40*/  BSYNC.RECONVERGENT B0 ;  /* 0x0000000000007941 */ /* 0x000fea0003800200 */
.L_x_6655:
        /* <DEDUP_REMOVED lines=37> */
.L_x_6658:
[----:B------:R-:W-:Y:S05]  /*1ea0*/  BSYNC.RECONVERGENT B0 ;  /* 0x0000000000007941 */ /* 0x000fea0003800200 */
.L_x_6657:
        /* <DEDUP_REMOVED lines=36> */
.L_x_6660:
[----:B------:R-:W-:Y:S05]  /*20f0*/  BSYNC.RECONVERGENT B0 ;  /* 0x0000000000007941 */ /* 0x000fea0003800200 */
.L_x_6659:
        /* <DEDUP_REMOVED lines=37> */
.L_x_6662:
[----:B------:R-:W-:Y:S05]  /*2350*/  BSYNC.RECONVERGENT B0 ;  /* 0x0000000000007941 */ /* 0x000fea0003800200 */
.L_x_6661:
        /* <DEDUP_REMOVED lines=36> */
.L_x_6664:
[----:B------:R-:W-:Y:S05]  /*25a0*/  BSYNC.RECONVERGENT B0 ;  /* 0x0000000000007941 */ /* 0x000fea0003800200 */
.L_x_6663:
        /* <DEDUP_REMOVED lines=41> */
.L_x_6666:
[----:B------:R-:W-:Y:S05]  /*2840*/  BSYNC.RECONVERGENT B0 ;  /* 0x0000000000007941 */ /* 0x000fea0003800200 */
.L_x_6665:
        /* <DEDUP_REMOVED lines=39> */
.L_x_6668:
[----:B------:R-:W-:Y:S05]  /*2ac0*/  BSYNC.RECONVERGENT B0 ;  /* 0x0000000000007941 */ /* 0x000fea0003800200 */
.L_x_6667:
        /* <DEDUP_REMOVED lines=41> */
.L_x_6670:
[----:B------:R-:W-:Y:S05]  /*2d60*/  BSYNC.RECONVERGENT B0 ;  /* 0x0000000000007941 */ /* 0x000fea0003800200 */
.L_x_6669:
        /* <DEDUP_REMOVED lines=39> */
.L_x_6672:
[----:B------:R-:W-:Y:S05]  /*2fe0*/  BSYNC.RECONVERGENT B0 ;  /* 0x0000000000007941 */ /* 0x000fea0003800200 */
.L_x_6671:
        /* <DEDUP_REMOVED lines=43> */
.L_x_6674:
[----:B------:R-:W-:Y:S05]  /*32a0*/  BSYNC.RECONVERGENT B0 ;  /* 0x0000000000007941 */ /* 0x000fea0003800200 */
.L_x_6673:
        /* <DEDUP_REMOVED lines=32> */
.L_x_6676:
[----:B------:R-:W-:Y:S05]  /*34b0*/  BSYNC.RECONVERGENT B0 ;  /* 0x0000000000007941 */ /* 0x000fea0003800200 */
.L_x_6675:
        /* <DEDUP_REMOVED lines=32> */
.L_x_6678:
[----:B------:R-:W-:Y:S05]  /*36c0*/  BSYNC.RECONVERGENT B0 ;  /* 0x0000000000007941 */ /* 0x000fea0003800200 */
.L_x_6677:
        /* <DEDUP_REMOVED lines=32> */
.L_x_6680:
[----:B------:R-:W-:Y:S05]  /*38d0*/  BSYNC.RECONVERGENT B0 ;  /* 0x0000000000007941 */ /* 0x000fea0003800200 */
.L_x_6679:
        /* <DEDUP_REMOVED lines=65> */
.L_x_6691:
[----:B------:R-:W2:Y:S04]  /*3cf0*/  LDG.E.128 R8, desc[UR14][R30.64+-0x200] ;  /* 0xfffe000e1e087981 */ /* 0x000ea8000c1e1d00 */
[----:B------:R-:W3:Y:S01]  /*3d00*/  LDG.E.128 R20, desc[UR14][R30.64] ;  /* 0x0000000e1e147981 */ /* 0x000ee2000c1e1d00 */
[----:B------:R-:W-:Y:S01]  /*3d10*/  MOV R34, UR16 ;  /* 0x0000001000227c02 */ /* 0x000fe20008000f00 */
[----:B------:R-:W-:-:S05]  /*3d20*/  IMAD.U32 R35, RZ, RZ, UR17 ;  /* 0x00000011ff237e24 */ /* 0x000fca000f8e00ff */
[----:B------:R1:W5:Y:S02]  /*3d30*/  LDG.E R130, desc[UR14][R34.64] ;  /* 0x0000000e22827981 */ /* 0x000364000c1e1900 */
[----:B-1----:R-:W-:Y:S02]  /*3d40*/  MOV R34, R4 ;  /* 0x0000000400227202 */ /* 0x002fe40000000f00 */
[----:B------:R-:W-:Y:S02]  /*3d50*/  MOV R35, R17 ;  /* 0x0000001100237202 */ /* 0x000fe40000000f00 */
[----:B------:R-:W-:-:S04]  /*3d60*/  IADD3 R117, PT, PT, R55, 0x1, RZ ;  /* 0x0000000137757810 */ /* 0x000fc80007ffe0ff */
[----:B------:R-:W-:Y:S02]  /*3d70*/  ISETP.GE.U32.AND P6, PT, R117, R56, PT ;  /* 0x000000387500720c */ /* 0x000fe40003fc6070 */
[C---:B------:R-:W-:Y:S01]  /*3d80*/  IADD3 R115, PT, PT, R55.reuse, 0x2, RZ ;  /* 0x0000000237737810 */ /* 0x040fe20007ffe0ff */
[----:B------:R-:W-:-:S03]  /*3d90*/  VIADD R33, R55, 0x3 ;  /* 0x0000000337217836 */ /* 0x000fc60000000000 */
        /* <DEDUP_REMOVED lines=9> */
[----:B-1----:R-:W-:-:S06]  /*3e30*/  FMUL.FTZ R20, R130, R81 ;  /* 0x0000005182147220 */ /* 0x002fcc0000410000 */
[----:B------:R-:W1:Y:S01]  /*3e40*/  MUFU.EX2 R20, R20 ;  /* 0x0000001400147308 */ /* 0x000e620000000800 */
[C---:B------:R-:W-:Y:S02]  /*3e50*/  IADD3 R9, PT, PT, R55.reuse, 0x5, RZ ;  /* 0x0000000537097810 */ /* 0x040fe40007ffe0ff */
[----:B------:R-:W-:Y:S02]  /*3e60*/  IADD3 R11, PT, PT, R55, 0x4, RZ ;  /* 0x00000004370b7810 */ /* 0x000fe40007ffe0ff */
[-C--:B------:R-:W-:Y:S02]  /*3e70*/  ISETP.GE.U32.AND P5, PT, R9, R56.reuse, PT ;  /* 0x000000380900720c */ /* 0x080fe40003fa6070 */
[----:B------:R-:W-:Y:S02]  /*3e80*/  IADD3 R9, PT, PT, R55, 0x6, RZ ;  /* 0x0000000637097810 */ /* 0x000fe40007ffe0ff */
[----:B------:R-:W-:Y:S01]  /*3e90*/  ISETP.GE.U32.AND P4, PT, R11, R56, PT ;  /* 0x000000380b00720c */ /* 0x000fe20003f86070 */
[----:B------:R-:W-:Y:S01]  /*3ea0*/  FMUL.FTZ R11, R130, R83 ;  /* 0x00000053820b7220 */ /* 0x000fe20000410000 */
[----:B-1----:R-:W-:-:S02]  /*3eb0*/  FSEL R117, R20, 1, !P6 ;  /* 0x3f80000014757808 */ /* 0x002fc40007000000 */
[----:B0-----:R-:W-:-:S04]  /*3ec0*/  PRMT R8, R4, 0x7632, R8 ;  /* 0x0000763204087816 */ /* 0x001fc80000000008 */
[----:B------:R-:W-:Y:S01]  /*3ed0*/  SHF.L.U32 R21, R8, 0x10, RZ ;  /* 0x0000001008157819 */ /* 0x000fe200000006ff */
[C---:B------:R-:W-:Y:S01]  /*3ee0*/  IMAD.U32 R10, R5.reuse, 0x10000, RZ ;  /* 0x00010000050a7824 */ /* 0x040fe200078e00ff */
[----:B------:R-:W-:-:S03]  /*3ef0*/  PRMT R8, R5, 0x7632, R8 ;  /* 0x0000763205087816 */ /* 0x000fc60000000008 */
[----:B------:R-:W-:Y:S01]  /*3f00*/  FMUL.FTZ R21, R112, R21 ;  /* 0x0000001570157220 */ /* 0x000fe20000410000 */
[----:B------:R-:W-:-:S04]  /*3f10*/  FMUL.FTZ R10, R111, R10 ;  /* 0x0000000a6f0a7220 */ /* 0x000fc80000410000 */
        /* <DEDUP_REMOVED lines=14> */
[----:B------:R-:W-:-:S04]  /*4000*/  PRMT R6, R6, 0x7632, R6 ;  /* 0x0000763206067816 */ /* 0x000fc80000000006 */
[----:B------:R-:W4:Y:S01]  /*4010*/  MUFU.EX2 R23, R23 ;  /* 0x0000001700177308 */ /* 0x000f220000000800 */
[----:B------:R-:W-:Y:S02]  /*4020*/  IADD3 R5, PT, PT, R55, 0x7, RZ ;  /* 0x0000000737057810 */ /* 0x000fe40007ffe0ff */
[----:B-1----:R-:W-:Y:S01]  /*4030*/  FSEL R115, R22, 1, !P0 ;  /* 0x3f80000016737808 */ /* 0x002fe20004000000 */
[----:B------:R-:W-:Y:S01]  /*4040*/  FMUL.FTZ R22, R130, R84 ;  /* 0x0000005482167220 */ /* 0x000fe20000410000 */
[----:B------:R-:W-:Y:S02]  /*4050*/  FSEL R122, R20, RZ, !P4 ;  /* 0x000000ff147a7208 */ /* 0x000fe40006000000 */
[----:B-----5:R-:W-:Y:S02]  /*4060*/  FSEL R119, R21, 1, !P4 ;  /* 0x3f80000015777808 */ /* 0x020fe40006000000 */
[----:B------:R-:W-:Y:S02]  /*4070*/  SHF.L.U32 R20, R7, 0x10, RZ ;  /* 0x0000001007147819 */ /* 0x000fe400000006ff */
[----:B------:R-:W-:Y:S01]  /*4080*/  SHF.L.U32 R21, R6, 0x10, RZ ;  /* 0x0000001006157819 */ /* 0x000fe200000006ff */
[----:B------:R-:W1:Y:S01]  /*4090*/  MUFU.EX2 R22, R22 ;  /* 0x0000001600167308 */ /* 0x000e620000000800 */
[----:B------:R-:W-:-:S02]  /*40a0*/  ISETP.GE.U32.AND P0, PT, R5, R56, PT ;  /* 0x000000380500720c */ /* 0x000fc40003f06070 */
[----:B------:R-:W-:Y:S01]  /*40b0*/  PRMT R6, R7, 0x7632, R6 ;  /* 0x0000763207067816 */ /* 0x000fe20000000006 */
[----:B------:R-:W-:Y:S01]  /*40c0*/  FMUL.FTZ R20, R107, R20 ;  /* 0x000000146b147220 */ /* 0x000fe20000410000 */
[----:B------:R-:W-:Y:S01]  /*40d0*/  IADD3 R5, PT, PT, R55, 0x8, RZ ;  /* 0x0000000837057810 */ /* 0x000fe20007ffe0ff */
[----:B------:R-:W-:Y:S01]  /*40e0*/  FMUL.FTZ R128, R108, R21 ;  /* 0x000000156c807220 */ /* 0x000fe20000410000 */
[----:B------:R-:W-:Y:S02]  /*40f0*/  FSEL R116, R116, RZ, !P3 ;  /* 0x000000ff74747208 */ /* 0x000fe40005800000 */
[----:B------:R-:W-:Y:S02]  /*4100*/  FSEL R33, R33, 1, !P3 ;  /* 0x3f80000021217808 */ /* 0x000fe40005800000 */
[----:B------:R-:W-:Y:S02]  /*4110*/  SHF.L.U32 R21, R6, 0x10, RZ ;  /* 0x0000001006157819 */ /* 0x000fe400000006ff */
[----:B------:R-:W-:Y:S01]  /*4120*/  IADD3 R7, PT, PT, R55, 0xb, RZ ;  /* 0x0000000b37077810 */ /* 0x000fe20007ffe0ff */
[----:B------:R-:W-:Y:S01]  /*4130*/  FMUL.FTZ R121, R130, R86 ;  /* 0x0000005682797220 */ /* 0x000fe20000410000 */
[----:B------:R-:W-:Y:S01]  /*4140*/  ISETP.GE.U32.AND P3, PT, R5, R56, PT ;  /* 0x000000380500720c */ /* 0x000fe20003f66070 */
[----:B------:R-:W-:Y:S01]  /*4150*/  VIADD R5, R55, 0x9 ;  /* 0x0000000937057836 */ /* 0x000fe20000000000 */
[----:B0-----:R-:W-:-:S02]  /*4160*/  PRMT R6, R8, 0x7632, R6 ;  /* 0x0000763208067816 */ /* 0x001fc40000000006 */
[----:B------:R-:W-:Y:S02]  /*4170*/  FSEL R126, R20, RZ, !P6 ;  /* 0x000000ff147e7208 */ /* 0x000fe40007000000 */
[----:B----4-:R-:W-:Y:S02]  /*4180*/  FSEL R123, R23, 1, !P6 ;  /* 0x3f800000177b7808 */ /* 0x010fe40007000000 */
[-C--:B------:R-:W-:Y:S02]  /*4190*/  ISETP.GE.U32.AND P6, PT, R7, R56.reuse, PT ;  /* 0x000000380700720c */ /* 0x080fe40003fc6070 */
[----:B------:R-:W-:Y:S02]  /*41a0*/  SHF.L.U32 R7, R6, 0x10, RZ ;  /* 0x0000001006077819 */ /* 0x000fe400000006ff */
[----:B------:R-:W-:Y:S01]  /*41b0*/  SHF.L.U32 R6, R9, 0x10, RZ ;  /* 0x0000001009067819 */ /* 0x000fe200000006ff */
[----:B------:R-:W0:Y:S01]  /*41c0*/  MUFU.EX2 R121, R121 ;  /* 0x0000007900797308 */ /* 0x000e220000000800 */
[----:B------:R-:W-:-:S02]  /*41d0*/  ISETP.GE.U32.AND P4, PT, R5, R56, PT ;  /* 0x000000380500720c */ /* 0x000fc40003f86070 */
[----:B------:R-:W-:Y:S01]  /*41e0*/  IADD3 R5, PT, PT, R55, 0xa, RZ ;  /* 0x0000000a37057810 */ /* 0x000fe20007ffe0ff */
[----:B------:R-:W-:Y:S01]  /*41f0*/  FMUL.FTZ R6, R103, R6 ;  /* 0x0000000667067220 */ /* 0x000fe20000410000 */
[----:B------:R-:W-:Y:S02]  /*4200*/  FSEL R128, R128, RZ, !P5 ;  /* 0x000000ff80807208 */ /* 0x000fe40006800000 */
[----:B-1----:R-:W-:Y:S02]  /*4210*/  FSEL R125, R22, 1, !P5 ;  /* 0x3f800000167d7808 */ /* 0x002fe40006800000 */
[----:B------:R-:W-:Y:S01]  /*4220*/  ISETP.GE.U32.AND P5, PT, R5, R56, PT ;  /* 0x000000380500720c */ /* 0x000fe20003fa6070 */
[----:B------:R-:W-:Y:S01]  /*4230*/  FMUL.FTZ R21, R106, R21 ;  /* 0x000000156a157220 */ /* 0x000fe20000410000 */
[----:B------:R-:W-:Y:S02]  /*4240*/  VIADD R5, R55, 0xc ;  /* 0x0000000c37057836 */ /* 0x000fe40000000000 */
[----:B------:R-:W-:-:S02]  /*4250*/  FSEL R138, R6, RZ, !P5 ;  /* 0x000000ff068a7208 */ /* 0x000fc40006800000 */
[----:B------:R-:W-:Y:S01]  /*4260*/  SHF.L.U32 R6, R10, 0x10, RZ ;  /* 0x000000100a067819 */ /* 0x000fe200000006ff */
[C---:B------:R-:W-:Y:S01]  /*4270*/  FMUL.FTZ R127, R130.reuse, R87 ;  /* 0x00000057827f7220 */ /* 0x040fe20000410000 */
[----:B------:R-:W-:Y:S02]  /*4280*/  FSEL R124, R21, RZ, !P0 ;  /* 0x000000ff157c7208 */ /* 0x000fe40004000000 */
[----:B0-----:R-:W-:Y:S01]  /*4290*/  FSEL R121, R121, 1, !P0 ;  /* 0x3f80000079797808 */ /* 0x001fe20004000000 */
[----:B------:R-:W-:Y:S01]  /*42a0*/  FMUL.FTZ R6, R101, R6 ;  /* 0x0000000665067220 */ /* 0x000fe20000410000 */
[----:B------:R-:W-:Y:S01]  /*42b0*/  ISETP.GE.U32.AND P0, PT, R5, R56, PT ;  /* 0x000000380500720c */ /* 0x000fe20003f06070 */
[----:B------:R-:W-:Y:S01]  /*42c0*/  FMUL.FTZ R129, R130, R89 ;  /* 0x0000005982817220 */ /* 0x000fe20000410000 */
[----:B------:R-:W0:Y:S02]  /*42d0*/  MUFU.EX2 R127, R127 ;  /* 0x0000007f007f7308 */ /* 0x000e240000000800 */
[----:B------:R-:W-:Y:S01]  /*42e0*/  FSEL R144, R6, RZ, !P0 ;  /* 0x000000ff06907208 */ /* 0x000fe20004000000 */
[----:B------:R-:W-:Y:S01]  /*42f0*/  FMUL.FTZ R131, R130, R90 ;  /* 0x0000005a82837220 */ /* 0x000fe20000410000 */
[----:B------:R-:W-:Y:S01]  /*4300*/  SHF.L.U32 R8, R8, 0x10, RZ ;  /* 0x0000001008087819 */ /* 0x000fe200000006ff */
[----:B------:R-:W1:Y:S01]  /*4310*/  MUFU.EX2 R129, R129 ;  /* 0x0000008100817308 */ /* 0x000e620000000800 */
[----:B------:R-:W-:Y:S01]  /*4320*/  IADD3 R5, PT, PT, R55, 0xd, RZ ;  /* 0x0000000d37057810 */ /* 0x000fe20007ffe0ff */
[----:B------:R-:W-:-:S02]  /*4330*/  FMUL.FTZ R7, R104, R7 ;  /* 0x0000000768077220 */ /* 0x000fc40000410000 */
[----:B------:R-:W-:Y:S01]  /*4340*/  FMUL.FTZ R8, R105, R8 ;  /* 0x0000000869087220 */ /* 0x000fe20000410000 */
[----:B------:R-:W4:Y:S02]  /*4350*/  MUFU.EX2 R131, R131 ;  /* 0x0000008300837308 */ /* 0x000f240000000800 */
[----:B------:R-:W-:Y:S02]  /*4360*/  FSEL R140, R7, RZ, !P4 ;  /* 0x000000ff078c7208 */ /* 0x000fe40006000000 */
[----:B------:R-:W-:Y:S02]  /*4370*/  FSEL R142, R8, RZ, !P3 ;  /* 0x000000ff088e7208 */ /* 0x000fe40005800000 */
[----:B0-----:R-:W-:Y:S02]  /*4380*/  FSEL R139, R127, 1, !P3 ;  /* 0x3f8000007f8b7808 */ /* 0x001fe40005800000 */
[----:B------:R-:W-:Y:S02]  /*4390*/  ISETP.GE.U32.AND P3, PT, R5, R56, PT ;  /* 0x000000380500720c */ /* 0x000fe40003f66070 */
[----:B------:R-:W-:-:S02]  /*43a0*/  IADD3 R5, PT, PT, R55, 0xe, RZ ;  /* 0x0000000e37057810 */ /* 0x000fc40007ffe0ff */
[C---:B------:R-:W-:Y:S02]  /*43b0*/  PRMT R7, R11.reuse, 0x7632, R7 ;  /* 0x000076320b077816 */ /* 0x040fe40000000007 */
[----:B------:R-:W-:Y:S01]  /*43c0*/  SHF.L.U32 R8, R11, 0x10, RZ ;  /* 0x000000100b087819 */ /* 0x000fe200000006ff */
[C---:B------:R-:W-:Y:S01]  /*43d0*/  FMUL.FTZ R11, R130.reuse, R93 ;  /* 0x0000005d820b7220 */ /* 0x040fe20000410000 */
[----:B-1----:R-:W-:Y:S02]  /*43e0*/  FSEL R137, R129, 1, !P4 ;  /* 0x3f80000081897808 */ /* 0x002fe40006000000 */
[----:B------:R-:W-:Y:S01]  /*43f0*/  ISETP.GE.U32.AND P4, PT, R5, R56, PT ;  /* 0x000000380500720c */ /* 0x000fe20003f86070 */
[----:B------:R-:W-:Y:S01]  /*4400*/  VIADD R5, R55, 0xf ;  /* 0x0000000f37057836 */ /* 0x000fe20000000000 */
[----:B----4-:R-:W-:Y:S01]  /*4410*/  FSEL R135, R131, 1, !P5 ;  /* 0x3f80000083877808 */ /* 0x010fe20006800000 */
[----:B------:R-:W0:Y:S01]  /*4420*/  MUFU.EX2 R11, R11 ;  /* 0x0000000b000b7308 */ /* 0x000e220000000800 */
[----:B------:R-:W-:-:S02]  /*4430*/  FMUL.FTZ R146, R130, R95 ;  /* 0x0000005f82927220 */ /* 0x000fc40000410000 */
[----:B------:R-:W-:Y:S01]  /*4440*/  ISETP.GE.U32.AND P5, PT, R5, R56, PT ;  /* 0x000000380500720c */ /* 0x000fe20003fa6070 */
[----:B------:R-:W-:Y:S01]  /*4450*/  FMUL.FTZ R5, R130, R92 ;  /* 0x0000005c82057220 */ /* 0x000fe20000410000 */
[----:B------:R-:W-:Y:S01]  /*4460*/  PRMT R9, R9, 0x7632, R9 ;  /* 0x0000763209097816 */ /* 0x000fe20000000009 */
[----:B------:R0:W-:Y:S01]  /*4470*/  MUFU.EX2 R149, R146 ;  /* 0x0000009200957308 */ /* 0x0001e20000000800 */
[----:B------:R-:W-:-:S03]  /*4480*/  PRMT R10, R10, 0x7632, R10 ;  /* 0x000076320a0a7816 */ /* 0x000fc6000000000a */
[----:B------:R-:W1:Y:S01]  /*4490*/  MUFU.EX2 R145, R5 ;  /* 0x0000000500917308 */ /* 0x000e620000000800 */
[----:B------:R-:W-:Y:S01]  /*44a0*/  FMUL.FTZ R8, R99, R8 ;  /* 0x0000000863087220 */ /* 0x000fe20000410000 */
[----:B------:R-:W-:Y:S01]  /*44b0*/  SHF.L.U32 R4, R4, 0x10, RZ ;  /* 0x0000001004047819 */ /* 0x000fe200000006ff */
[----:B------:R-:W-:Y:S01]  /*44c0*/  IMAD.U32 R9, R9, 0x10000, RZ ;  /* 0x0001000009097824 */ /* 0x000fe200078e00ff */
[----:B------:R-:W-:Y:S02]  /*44d0*/  SHF.L.U32 R7, R7, 0x10, RZ ;  /* 0x0000001007077819 */ /* 0x000fe400000006ff */
[----:B0-----:R-:W-:Y:S02]  /*44e0*/  FSEL R146, R11, 1, !P4 ;  /* 0x3f8000000b927808 */ /* 0x001fe40006000000 */
        /* <DEDUP_REMOVED lines=30> */
[----:B------:R-:W-:Y:S02]  /*46d0*/  PRMT R6, R21, 0x7632, R6 ;  /* 0x0000763215067816 */ /* 0x000fe40000000006 */
[----:B------:R-:W-:Y:S02]  /*46e0*/  PRMT R132, R22, 0x7632, R132 ;  /* 0x0000763216847816 */ /* 0x000fe40000000084 */
[----:B--2---:R-:W-:-:S02]  /*46f0*/  PRMT R134, R12, 0x7632, R134 ;  /* 0x000076320c867816 */ /* 0x004fc40000000086 */
[----:B------:R-:W-:Y:S02]  /*4700*/  PRMT R131, R13, 0x7632, R131 ;  /* 0x000076320d837816 */ /* 0x000fe40000000083 */
[----:B------:R-:W-:Y:S02]  /*4710*/  PRMT R136, R14, 0x7632, R136 ;  /* 0x000076320e887816 */ /* 0x000fe40000000088 */
[----:B------:R-:W-:Y:S02]  /*4720*/  PRMT R133, R15, 0x7632, R133 ;  /* 0x000076320f857816 */ /* 0x000fe40000000085 */
[----:B------:R-:W-:Y:S02]  /*4730*/  SHF.L.U32 R19, R20, 0x10, RZ ;  /* 0x0000001014137819 */ /* 0x000fe400000006ff */
[----:B------:R-:W-:Y:S01]  /*4740*/  SHF.L.U32 R18, R21, 0x10, RZ ;  /* 0x0000001015127819 */ /* 0x000fe200000006ff */
[----:B------:R-:W-:Y:S01]  /*4750*/  IMAD.U32 R21, R22, 0x10000, RZ ;  /* 0x0001000016157824 */ /* 0x000fe200078e00ff */
[----:B------:R-:W-:Y:S01]  /*4760*/  SHF.L.U32 R127, R14, 0x10, RZ ;  /* 0x000000100e7f7819 */ /* 0x000fe200000006ff */
[----:B------:R-:W-:Y:S01]  /*4770*/  IMAD.U32 R129, R129, 0x10000, RZ ;  /* 0x0001000081817824 */ /* 0x000fe200078e00ff */
[----:B------:R-:W-:-:S02]  /*4780*/  SHF.L.U32 R20, R23, 0x10, RZ ;  /* 0x0000001017147819 */ /* 0x000fc400000006ff */
[----:B------:R-:W-:Y:S02]  /*4790*/  SHF.L.U32 R14, R15, 0x10, RZ ;  /* 0x000000100f0e7819 */ /* 0x000fe400000006ff */
        /* <DEDUP_REMOVED lines=20> */
[----:B------:R-:W-:-:S03]  /*48e0*/  LEA R6, P0, R4, R96, 0x1 ;  /* 0x0000006004067211 */ /* 0x000fc600078008ff */
[----:B------:R-:W-:-:S05]  /*48f0*/  IMAD.IADD R5, R5, 0x1, R7 ;  /* 0x0000000105057824 */ /* 0x000fca00078e0207 */
[----:B------:R-:W-:-:S05]  /*4900*/  LEA.HI.X R7, R4, R97, R5, 0x1, P0 ;  /* 0x0000006104077211 */ /* 0x000fca00000f0c05 */
[----:B------:R-:W2:Y:S02]  /*4910*/  LDG.E.U16 R6, desc[UR14][R6.64] ;  /* 0x0000000e06067981 */ /* 0x000ea4000c1e1500 */
[----:B--2---:R-:W-:Y:S01]  /*4920*/  SHF.L.U32 R17, R6, 0x10, RZ ;  /* 0x0000001006117819 */ /* 0x004fe200000006ff */
[----:B------:R-:W-:Y:S06]  /*4930*/  BRA `(.L_x_6682) ;  /* 0x0000000000187947 */ /* 0x000fec0003800000 */
.L_x_6683:
[----:B------:R-:W-:Y:S01]  /*4940*/  MOV R17, RZ ;  /* 0x000000ff00117202 */ /* 0x000fe20000000f00 */
[----:B------:R-:W-:Y:S06]  /*4950*/  @!P2 BRA `(.L_x_6682) ;  /* 0x000000000010a947 */ /* 0x000fec0003800000 */
[----:B------:R-:W-:Y:S02]  /*4960*/  MOV R4, R96 ;  /* 0x0000006000047202 */ /* 0x000fe40000000f00 */
[----:B------:R-:W-:-:S05]  /*4970*/  MOV R5, R97 ;  /* 0x0000006100057202 */ /* 0x000fca0000000f00 */
[----:B------:R-:W2:Y:S02]  /*4980*/  LDG.E.U16 R17, desc[UR14][R4.64] ;  /* 0x0000000e04117981 */ /* 0x000ea4000c1e1500 */
[----:B--2---:R-:W-:-:S07]  /*4990*/  SHF.L.U32 R17, R17, 0x10, RZ ;  /* 0x0000001011117819 */ /* 0x004fce00000006ff */
.L_x_6682:
        /* <DEDUP_REMOVED lines=95> */
[----:B------:R-:W-:Y:S01]  /*4f90*/  @P4 IMAD.MOV.U32 R5, RZ, RZ, R17 ;  /* 0x000000ffff054224 */ /* 0x000fe200078e0011 */
        /* <DEDUP_REMOVED lines=8> */
.L_x_6685:
[----:B------:R-:W-:Y:S05]  /*5020*/  BSYNC.RECONVERGENT B0 ;  /* 0x0000000000007941 */ /* 0x000fea0003800200 */
.L_x_6684:
        /* <DEDUP_REMOVED lines=33> */
.L_x_6689:
        /* <DEDUP_REMOVED lines=29> */
.L_x_6690:
        /* <DEDUP_REMOVED lines=11> */
.L_x_6688:
[----:B------:R-:W-:-:S04]  /*54c0*/  IADD3 R4, PT, PT, R48, -0x1, RZ ;  /* 0xffffffff30047810 */ /* 0x000fc80007ffe0ff */
[----:B------:R-:W-:-:S04]  /*54d0*/  ISETP.NE.AND P0, PT, R4, UR4, PT ;  /* 0x0000000404007c0c */ /* 0x000fc8000bf05270 */
[----:B------:R-:W-:-:S13]  /*54e0*/  ISETP.NE.OR P0, PT, R6, RZ, P0 ;  /* 0x000000ff0600720c */ /* 0x000fda0000705670 */
[----:B------:R-:W-:Y:S02]  /*54f0*/  @!P0 F2FP.BF16.F32.PACK_AB R5, RZ, R5 ;  /* 0x00000005ff05823e */ /* 0x000fe400000010ff */
[----:B------:R-:W-:Y:S02]  /*5500*/  @!P0 MOV R4, R96 ;  /* 0x0000006000048202 */ /* 0x000fe40000000f00 */
[----:B------:R-:W-:Y:S01]  /*5510*/  PRMT R6, R5, 0x7610, R6 ;  /* 0x0000761005067816 */ /* 0x000fe20000000006 */
[----:B------:R-:W-:-:S05]  /*5520*/  @!P0 IMAD.MOV.U32 R5, RZ, RZ, R97 ;  /* 0x000000ffff058224 */ /* 0x000fca00078e0061 */
[----:B------:R2:W-:Y:S02]  /*5530*/  @!P0 STG.E.U16 desc[UR14][R4.64], R6 ;  /* 0x0000000604008986 */ /* 0x0005e4000c10150e */
.L_x_6687:
[----:B------:R-:W-:Y:S05]  /*5540*/  BSYNC.RECONVERGENT B0 ;  /* 0x0000000000007941 */ /* 0x000fea0003800200 */
.L_x_6686:
        /* <DEDUP_REMOVED lines=32> */
.L_x_6681:
        /* <DEDUP_REMOVED lines=199> */
.L_x_6693:
        /* <DEDUP_REMOVED lines=12> */
.L_x_8098:


//--------------------- .text._Z25selective_scan_fwd_kernelI32Selective_Scan_fwd_kernel_traitsILi128ELi16ELi1ELb1ELb1ELb1ELb1ELb1EN3c108BFloat16EfS2_EEv13SSMParamsBase --------------------------
	.section	.text._Z25selective_scan_fwd_kernelI32Selective_Scan_fwd_kernel_traitsILi128ELi16ELi1ELb1ELb1ELb1ELb1ELb1EN3c108BFloat16EfS2_EEv13SSMParamsBase,"ax",@progbits
	.align	128
        .global         _Z25selective_scan_fwd_kernelI32Selective_Scan_fwd_kernel_traitsILi128ELi16ELi1ELb1ELb1ELb1ELb1ELb1EN3c108BFloat16EfS2_EEv13SSMParamsBase
        .type           _Z25selective_scan_fwd_kernelI32Selective_Scan_fwd_kernel_traitsILi128ELi16ELi1ELb1ELb1ELb1ELb1ELb1EN3c108BFloat16EfS2_EEv13SSMParamsBase,@function
        .size           _Z25selective_scan_fwd_kernelI32Selective_Scan_fwd_kernel_traitsILi128ELi16ELi1ELb1ELb1ELb1ELb1ELb1EN3c108BFloat16EfS2_EEv13SSMParamsBase,(.L_x_8099 - _Z25selective_scan_fwd_kernelI32Selective_Scan_fwd_kernel_traitsILi128ELi16ELi1ELb1ELb1ELb1ELb1ELb1EN3c108BFloat16EfS2_EEv13SSMParamsBase)
        .other          _Z25selective_scan_fwd_kernelI32Selective_Scan_fwd_kernel_traitsILi128ELi16ELi1ELb1ELb1ELb1ELb1ELb1EN3c108BFloat16EfS2_EEv13SSMParamsBase,@"STO_CUDA_ENTRY STV_DEFAULT"
_Z25selective_scan_fwd_kernelI32Selective_Scan_fwd_kernel_traitsILi128ELi16ELi1ELb1ELb1ELb1ELb1ELb1EN3c108BFloat16EfS2_EEv13SSMParamsBase:
.text._Z25selective_scan_fwd_kernelI32Selective_Scan_fwd_kernel_traitsILi128ELi16ELi1ELb1ELb1ELb1ELb1ELb1EN3c108BFloat16EfS2_EEv13SSMParamsBase:
        /* <DEDUP_REMOVED lines=58> */
.L_x_6694:
        /* <DEDUP_REMOVED lines=101> */
.L_x_6695:
        /* <DEDUP_REMOVED lines=10> */
.L_x_6696:
        /* <DEDUP_REMOVED lines=100> */
.L_x_6697:
        /* <DEDUP_REMOVED lines=35> */
.L_x_6698:
[----:B------:R-:W-:-:S06]  /*1300*/  UISETP.GE.AND UP0, UPT, UR36, 0x1, UPT ;  /* 0x000000012400788c */ /* 0x000fcc000bf06270 */
[----:B------:R-:W-:-:S13]  /*1310*/  PLOP3.LUT P0, PT, PT, PT, UP0, 0x80, 0x8 ;  /* 0x000000000008781c */ /* 0x000fda0003f0f008 */
[----:B------:R-:W-:Y:S05]  /*1320*/  @!P0 EXIT ;  /* 0x000000000000894d */ /* 0x000fea0003800000 */
[----:B------:R-:W-:Y:S01]  /*1330*/  UMOV UR7, URZ ;  /* 0x000000ff00077c82 */ /* 0x000fe20008000000 */
[----:B------:R-:W-:-:S05]  /*1340*/  UMOV UR8, URZ ;  /* 0x000000ff00087c82 */ /* 0x000fca0008000000 */
.L_x_6742:
        /* <DEDUP_REMOVED lines=388> */
.L_x_6700:
[----:B------:R-:W-:Y:S05]  /*2b90*/  BSYNC.RECONVERGENT B0 ;  /* 0x0000000000007941 */ /* 0x000fea0003800200 */
.L_x_6699:
        /* <DEDUP_REMOVED lines=38> */
.L_x_6702:
[----:B------:R-:W-:Y:S05]  /*2e00*/  BSYNC.RECONVERGENT B0 ;  /* 0x0000000000007941 */ /* 0x000fea0003800200 */
.L_x_6701:
        /* <DEDUP_REMOVED lines=38> */
.L_x_6704:
[----:B------:R-:W-:Y:S05]  /*3070*/  BSYNC.RECONVERGENT B0 ;  /* 0x0000000000007941 */ /* 0x000fea0003800200 */
.L_x_6703:
        /* <DEDUP_REMOVED lines=38> */
.L_x_6706:
[----:B------:R-:W-:Y:S05]  /*32e0*/  BSYNC.RECONVERGENT B0 ;  /* 0x0000000000007941 */ /* 0x000fea0003800200 */
.L_x_6705:
        /* <DEDUP_REMOVED lines=38> */
.L_x_6708:
[----:B------:R-:W-:Y:S05]  /*3550*/  BSYNC.RECONVERGENT B0 ;  /* 0x0000000000007941 */ /* 0x000fea0003800200 */
.L_x_6707:
        /* <DEDUP_REMOVED lines=38> */
.L_x_6710:
[----:B------:R-:W-:Y:S05]  /*37c0*/  BSYNC.RECONVERGENT B0 ;  /* 0x0000000000007941 */ /* 0x000fea0003800200 */
.L_x_6709:
        /* <DEDUP_REMOVED lines=38> */
.L_x_6712:
[----:B------:R-:W-:Y:S05]  /*3a30*/  BSYNC.RECONVERGENT B0 ;  /* 0x0000000000007941 */ /* 0x000fea0003800200 */
.L_x_6711:
        /* <DEDUP_REMOVED lines=38> */
.L_x_6714:
[----:B------:R-:W-:Y:S05]  /*3ca0*/  BSYNC.RECONVERGENT B0 ;  /* 0x0000000000007941 */ /* 0x000fea0003800200 */
.L_x_6713:
        /* <DEDUP_REMOVED lines=38> */
.L_x_6716:
[----:B------:R-:W-:Y:S05]  /*3f10*/  BSYNC.RECONVERGENT B0 ;  /* 0x0000000000007941 */ /* 0x000fea0003800200 */
.L_x_6715:
        /* <DEDUP_REMOVED lines=38> */
.L_x_6718:
[----:B------:R-:W-:Y:S05]  /*4180*/  BSYNC.RECONVERGENT B0 ;  /* 0x0000000000007941 */ /* 0x000fea0003800200 */
.L_x_6717:
        /* <DEDUP_REMOVED lines=38> */
.L_x_6720:
[----:B------:R-:W-:Y:S05]  /*43f0*/  BSYNC.RECONVERGENT B0 ;  /* 0x0000000000007941 */ /* 0x000fea0003800200 */
.L_x_6719:
        /* <DEDUP_REMOVED lines=38> */
.L_x_6722:
[----:B------:R-:W-:Y:S05]  /*4660*/  BSYNC.RECONVERGENT B0 ;  /* 0x0000000000007941 */ /* 0x000fea0003800200 */
.L_x_6721:
        /* <DEDUP_REMOVED lines=43> */
.L_x_6724:
[----:B------:R-:W-:Y:S05]  /*4920*/  BSYNC.RECONVERGENT B0 ;  /* 0x0000000000007941 */ /* 0x000fea0003800200 */
.L_x_6723:
        /* <DEDUP_REMOVED lines=43> */
.L_x_6726:
[----:B------:R-:W-:Y:S05]  /*4be0*/  BSYNC.RECONVERGENT B0 ;  /* 0x0000000000007941 */ /* 0x000fea0003800200 */
.L_x_6725:
        /* <DEDUP_REMOVED lines=43> */
.L_x_6728:
[----:B------:R-:W-:Y:S05]  /*4ea0*/  BSYNC.RECONVERGENT B0 ;  /* 0x0000000000007941 */ /* 0x000fea0003800200 */
.L_x_6727:
        /* <DEDUP_REMOVED lines=43> */
.L_x_6730:
[----:B------:R-:W-:Y:S05]  /*5160*/  BSYNC.RECONVERGENT B0 ;  /* 0x0000000000007941 */ /* 0x000fea0003800200 */
.L_x_6729:
        /* <DEDUP_REMOVED lines=64> */
.L_x_6741:
        /* <DEDUP_REMOVED lines=466> */
.L_x_6733:
        /* <DEDUP_REMOVED lines=8> */
.L_x_6732:
        /* <DEDUP_REMOVED lines=107> */
.L_x_6735:
[----:B------:R-:W-:Y:S05]  /*79c0*/  BSYNC.RECONVERGENT B0 ;  /* 0x0000000000007941 */ /* 0x000fea0003800200 */
.L_x_6734:
        /* <DEDUP_REMOVED lines=40> */
.L_x_6739:
        /* <DEDUP_REMOVED lines=35> */
.L_x_6740:
        /* <DEDUP_REMOVED lines=11> */
.L_x_6738:
        /* <DEDUP_REMOVED lines=11> */
.L_x_6737:
[----:B------:R-:W-:Y:S05]  /*7fe0*/  BSYNC.RECONVERGENT B0 ;  /* 0x0000000000007941 */ /* 0x000fea0003800200 */
.L_x_6736:
        /* <DEDUP_REMOVED lines=32> */
.L_x_6731:
        /* <DEDUP_REMOVED lines=441> */
.L_x_6743:
        /* <DEDUP_REMOVED lines=16> */
.L_x_8099:


//--------------------- .text._Z25selective_scan_fwd_kernelI32Selective_Scan_fwd_kernel_traitsILi32ELi16ELi1ELb0ELb1ELb1ELb0ELb0EN3c108BFloat16EfS2_EEv13SSMParamsBase --------------------------
	.section	.text._Z25selective_scan_fwd_kernelI32Selective_Scan_fwd_kernel_traitsILi32ELi16ELi1ELb0ELb1ELb1ELb0ELb0EN3c108BFloat16EfS2_EEv13SSMParamsBase,"ax",@progbits
	.align	128
        .global         _Z25selective_scan_fwd_kernelI32Selective_Scan_fwd_kernel_traitsILi32ELi16ELi1ELb0ELb1ELb1ELb0ELb0EN3c108BFloat16EfS2_EEv13SSMParamsBase
        .type           _Z25selective_scan_fwd_kernelI32Selective_Scan_fwd_kernel_traitsILi32ELi16ELi1ELb0ELb1ELb1ELb0ELb0EN3c108BFloat16EfS2_EEv13SSMParamsBase,@function
        .size           _Z25selective_scan_fwd_kernelI32Selective_Scan_fwd_kernel_traitsILi32ELi16ELi1ELb0ELb1ELb1ELb0ELb0EN3c108BFloat16EfS2_EEv13SSMParamsBase,(.L_x_8100 - _Z25selective_scan_fwd_kernelI32Selective_Scan_fwd_kernel_traitsILi32ELi16ELi1ELb0ELb1ELb1ELb0ELb0EN3c108BFloat16EfS2_EEv13SSMParamsBase)
        .other          _Z25selective_scan_fwd_kernelI32Selective_Scan_fwd_kernel_traitsILi32ELi16ELi1ELb0ELb1ELb1ELb0ELb0EN3c108BFloat16EfS2_EEv13SSMParamsBase,@"STO_CUDA_ENTRY STV_DEFAULT"
_Z25selective_scan_fwd_kernelI32Selective_Scan_fwd_kernel_traitsILi32ELi16ELi1ELb0ELb1ELb1ELb0ELb0EN3c108BFloat16EfS2_EEv13SSMParamsBase:
.text._Z25selective_scan_fwd_kernelI32Selective_Scan_fwd_kernel_traitsILi32ELi16ELi1ELb0ELb1ELb1ELb0ELb0EN3c108BFloat16EfS2_EEv13SSMParamsBase:
        /* <DEDUP_REMOVED lines=38> */
.L_x_6744:
        /* <DEDUP_REMOVED lines=85> */
.L_x_6745:
        /* <DEDUP_REMOVED lines=11> */
.L_x_6746:
        /* <DEDUP_REMOVED lines=72> */
.L_x_6747:
        /* <DEDUP_REMOVED lines=30> */
.L_x_6748:
        /* <DEDUP_REMOVED lines=51> */
.L_x_6788:
        /* <DEDUP_REMOVED lines=281> */
.L_x_6750:
[----:B------:R-:W-:Y:S05]  /*2380*/  BSYNC.RECONVERGENT B0 ;  /* 0x0000000000007941 */ /* 0x000fea0003800200 */
.L_x_6749:
        /* <DEDUP_REMOVED lines=37> */
.L_x_6752:
[----:B------:R-:W-:Y:S05]  /*25e0*/  BSYNC.RECONVERGENT B0 ;  /* 0x0000000000007941 */ /* 0x000fea0003800200 */
.L_x_6751:
        /* <DEDUP_REMOVED lines=35> */
.L_x_6754:
[----:B------:R-:W-:Y:S05]  /*2820*/  BSYNC.RECONVERGENT B0 ;  /* 0x0000000000007941 */ /* 0x000fea0003800200 */
.L_x_6753:
        /* <DEDUP_REMOVED lines=37> */
.L_x_6756:
[----:B------:R-:W-:Y:S05]  /*2a80*/  BSYNC.RECONVERGENT B0 ;  /* 0x0000000000007941 */ /* 0x000fea0003800200 */
.L_x_6755:
        /* <DEDUP_REMOVED lines=35> */
.L_x_6758:
[----:B------:R-:W-:Y:S05]  /*2cc0*/  BSYNC.RECONVERGENT B0 ;  /* 0x0000000000007941 */ /* 0x000fea0003800200 */
.L_x_6757:
        /* <DEDUP_REMOVED lines=37> */
.L_x_6760:
[----:B------:R-:W-:Y:S05]  /*2f20*/  BSYNC.RECONVERGENT B0 ;  /* 0x0000000000007941 */ /* 0x000fea0003800200 */
.L_x_6759:
        /* <DEDUP_REMOVED lines=35> */
.L_x_6762:
[----:B------:R-:W-:Y:S05]  /*3160*/  BSYNC.RECONVERGENT B0 ;  /* 0x0000000000007941 */ /* 0x000fea0003800200 */
.L_x_6761:
        /* <DEDUP_REMOVED lines=37> */
.L_x_6764:
[----:B------:R-:W-:Y:S05]  /*33c0*/  BSYNC.RECONVERGENT B0 ;  /* 0x0000000000007941 */ /* 0x000fea0003800200 */
.L_x_6763:
        /* <DEDUP_REMOVED lines=35> */
.L_x_6766:
[----:B------:R-:W-:Y:S05]  /*3600*/  BSYNC.RECONVERGENT B0 ;  /* 0x0000000000007941 */ /* 0x000fea0003800200 */
.L_x_6765:
        /* <DEDUP_REMOVED lines=38> */
.L_x_6768:
[----:B------:R-:W-:Y:S05]  /*3870*/  BSYNC.RECONVERGENT B0 ;  /* 0x0000000000007941 */ /* 0x000fea0003800200 */
.L_x_6767:
        /* <DEDUP_REMOVED lines=37> */
.L_x_6770:
[----:B------:R-:W-:Y:S05]  /*3ad0*/  BSYNC.RECONVERGENT B0 ;  /* 0x0000000000007941 */ /* 0x000fea0003800200 */
.L_x_6769:
        /* <DEDUP_REMOVED lines=39> */
.L_x_6772:
[----:B------:R-:W-:Y:S05]  /*3d50*/  BSYNC.RECONVERGENT B0 ;  /* 0x0000000000007941 */ /* 0x000fea0003800200 */
.L_x_6771:
        /* <DEDUP_REMOVED lines=39> */
.L_x_6774:
[----:B------:R-:W-:Y:S05]  /*3fd0*/  BSYNC.RECONVERGENT B0 ;  /* 0x0000000000007941 */ /* 0x000fea0003800200 */
.L_x_6773:
        /* <DEDUP_REMOVED lines=43> */
.L_x_6776:
[----:B------:R-:W-:Y:S05]  /*4290*/  BSYNC.RECONVERGENT B0 ;  /* 0x0000000000007941 */ /* 0x000fea0003800200 */
.L_x_6775:
        /* <DEDUP_REMOVED lines=32> */
.L_x_6778:
[----:B------:R-:W-:Y:S05]  /*44a0*/  BSYNC.RECONVERGENT B0 ;  /* 0x0000000000007941 */ /* 0x000fea0003800200 */
.L_x_6777:
        /* <DEDUP_REMOVED lines=32> */
.L_x_6780:
[----:B------:R-:W-:Y:S05]  /*46b0*/  BSYNC.RECONVERGENT B0 ;  /* 0x0000000000007941 */ /* 0x000fea0003800200 */
.L_x_6779:
        /* <DEDUP_REMOVED lines=94> */
.L_x_6787:
        /* <DEDUP_REMOVED lines=355> */
[----:B--2---:R-:W-:Y:S01]  /*62d0*/  IMAD.U32 R27, R28, 0x10000, RZ ;  /* 0x000100001c1b7824 */ /* 0x004fe200078e00ff */
[----:B------:R-:W-:Y:S06]  /*62e0*/  BRA `(.L_x_6782) ;  /* 0x0000000000187947 */ /* 0x000fec0003800000 */
.L_x_6783:
[----:B------:R-:W-:Y:S01]  /*62f0*/  IMAD.MOV.U32 R27, RZ, RZ, RZ ;  /* 0x000000ffff1b7224 */ /* 0x000fe200078e00ff */
[----:B------:R-:W-:Y:S06]  /*6300*/  @!P4 BRA `(.L_x_6782) ;  /* 0x000000000010c947 */ /* 0x000fec0003800000 */
[----:B------:R-:W-:-:S04]  /*6310*/  IADD3 R28, P0, PT, R128, R159, RZ ;  /* 0x0000009f801c7210 */ /* 0x000fc80007f1e0ff */
[----:B------:R-:W-:-:S05]  /*6320*/  IADD3.X R29, PT, PT, R67, R158, RZ, P0, !PT ;  /* 0x0000009e431d7210 */ /* 0x000fca00007fe4ff */
[----:B------:R-:W2:Y:S02]  /*6330*/  LDG.E.U16 R28, desc[UR10][R28.64] ;  /* 0x0000000a1c1c7981 */ /* 0x000ea4000c1e1500 */
[----:B--2---:R-:W-:-:S07]  /*6340*/  IMAD.U32 R27, R28, 0x10000, RZ ;  /* 0x000100001c1b7824 */ /* 0x004fce00078e00ff */
.L_x_6782:
        /* <DEDUP_REMOVED lines=116> */
[----:B------:R-:W-:-:S04]  /*6a90*/  F2FP.BF16.F32.PACK_AB R29, RZ, R27 ;  /* 0x0000001bff1d723e */ /* 0x000fc800000010ff */
[----:B------:R-:W-:-:S05]  /*6aa0*/  LEA.HI.X R27, R28, R67, R162, 0x1, P0 ;  /* 0x000000431c1b7211 */ /* 0x000fca00000f0ca2 */
[----:B------:R1:W-:Y:S01]  /*6ab0*/  STG.E.U16 desc[UR10][R26.64], R29 ;  /* 0x0000001d1a007986 */ /* 0x0003e2000c10150a */
[----:B------:R-:W-:Y:S05]  /*6ac0*/  BRA `(.L_x_6785) ;  /* 0x0000000000187947 */ /* 0x000fea0003800000 */
.L_x_6786:
[----:B------:R-:W-:-:S04]  /*6ad0*/  ISETP.NE.AND P0, PT, R53, R120, PT ;  /* 0x000000783500720c */ /* 0x000fc80003f05270 */
[----:B------:R-:W-:-:S13]  /*6ae0*/  ISETP.NE.OR P0, PT, R28, RZ, P0 ;  /* 0x000000ff1c00720c */ /* 0x000fda0000705670 */
[----:B------:R-:W-:Y:S02]  /*6af0*/  @!P0 IADD3 R26, P1, PT, R128, R159, RZ ;  /* 0x0000009f801a8210 */ /* 0x000fe40007f3e0ff */
[----:B------:R-:W-:-:S03]  /*6b00*/  @!P0 F2FP.BF16.F32.PACK_AB R28, RZ, R27 ;  /* 0x0000001bff1c823e */ /* 0x000fc600000010ff */
[----:B------:R-:W-:-:S05]  /*6b10*/  @!P0 IMAD.X R27, R67, 0x1, R158, P1 ;  /* 0x00000001431b8824 */ /* 0x000fca00008e069e */
[----:B------:R0:W-:Y:S03]  /*6b20*/  @!P0 STG.E.U16 desc[UR10][R26.64], R28 ;  /* 0x0000001c1a008986 */ /* 0x0001e6000c10150a */
.L_x_6785:
[----:B------:R-:W-:Y:S05]  /*6b30*/  BSYNC.RECONVERGENT B0 ;  /* 0x0000000000007941 */ /* 0x000fea0003800200 */
.L_x_6784:
        /* <DEDUP_REMOVED lines=30> */
.L_x_6781:
        /* <DEDUP_REMOVED lines=109> */
.L_x_6789:
        /* <DEDUP_REMOVED lines=9> */
.L_x_8100:


//--------------------- .text._Z25selective_scan_fwd_kernelI32Selective_Scan_fwd_kernel_traitsILi32ELi16ELi1ELb0ELb1ELb1ELb0ELb1EN3c108BFloat16EfS2_EEv13SSMParamsBase --------------------------
	.section	.text._Z25selective_scan_fwd_kernelI32Selective_Scan_fwd_kernel_traitsILi32ELi16ELi1ELb0ELb1ELb1ELb0ELb1EN3c108BFloat16EfS2_EEv13SSMParamsBase,"ax",@progbits
	.align	128
        .global         _Z25selective_scan_fwd_kernelI32Selective_Scan_fwd_kernel_traitsILi32ELi16ELi1ELb0ELb1ELb1ELb0ELb1EN3c108BFloat16EfS2_EEv13SSMParamsBase
        .type           _Z25selective_scan_fwd_kernelI32Selective_Scan_fwd_kernel_traitsILi32ELi16ELi1ELb0ELb1ELb1ELb0ELb1EN3c108BFloat16EfS2_EEv13SSMParamsBase,@function
        .size           _Z25selective_scan_fwd_kernelI32Selective_Scan_fwd_kernel_traitsILi32ELi16ELi1ELb0ELb1ELb1ELb0ELb1EN3c108BFloat16EfS2_EEv13SSMParamsBase,(.L_x_8101 - _Z25selective_scan_fwd_kernelI32Selective_Scan_fwd_kernel_traitsILi32ELi16ELi1ELb0ELb1ELb1ELb0ELb1EN3c108BFloat16EfS2_EEv13SSMParamsBase)
        .other          _Z25selective_scan_fwd_kernelI32Selective_Scan_fwd_kernel_traitsILi32ELi16ELi1ELb0ELb1ELb1ELb0ELb1EN3c108BFloat16EfS2_EEv13SSMParamsBase,@"STO_CUDA_ENTRY STV_DEFAULT"
_Z25selective_scan_fwd_kernelI32Selective_Scan_fwd_kernel_traitsILi32ELi16ELi1ELb0ELb1ELb1ELb0ELb1EN3c108BFloat16EfS2_EEv13SSMParamsBase:
.text._Z25selective_scan_fwd_kernelI32Selective_Scan_fwd_kernel_traitsILi32ELi16ELi1ELb0ELb1ELb1ELb0ELb1EN3c108BFloat16EfS2_EEv13SSMParamsBase:
        /* <DEDUP_REMOVED lines=43> */
.L_x_6790:
        /* <DEDUP_REMOVED lines=94> */
.L_x_6791:
        /* <DEDUP_REMOVED lines=11> */
.L_x_6792:
        /* <DEDUP_REMOVED lines=72> */
.L_x_6793:
        /* <DEDUP_REMOVED lines=29> */
.L_x_6794:
        /* <DEDUP_REMOVED lines=51> */
.L_x_6834:
        /* <DEDUP_REMOVED lines=279> */
.L_x_6796:
[----:B------:R-:W-:Y:S05]  /*2430*/  BSYNC.RECONVERGENT B0 ;  /* 0x0000000000007941 */ /* 0x000fea0003800200 */
.L_x_6795:
        /* <DEDUP_REMOVED lines=37> */
.L_x_6798:
[----:B------:R-:W-:Y:S05]  /*2690*/  BSYNC.RECONVERGENT B0 ;  /* 0x0000000000007941 */ /* 0x000fea0003800200 */
.L_x_6797:
        /* <DEDUP_REMOVED lines=35> */
.L_x_6800:
[----:B------:R-:W-:Y:S05]  /*28d0*/  BSYNC.RECONVERGENT B0 ;  /* 0x0000000000007941 */ /* 0x000fea0003800200 */
.L_x_6799:
        /* <DEDUP_REMOVED lines=37> */
.L_x_6802:
[----:B------:R-:W-:Y:S05]  /*2b30*/  BSYNC.RECONVERGENT B0 ;  /* 0x0000000000007941 */ /* 0x000fea0003800200 */
.L_x_6801:
        /* <DEDUP_REMOVED lines=35> */
.L_x_6804:
[----:B------:R-:W-:Y:S05]  /*2d70*/  BSYNC.RECONVERGENT B0 ;  /* 0x0000000000007941 */ /* 0x000fea0003800200 */
.L_x_6803:
        /* <DEDUP_REMOVED lines=37> */
.L_x_6806:
[----:B------:R-:W-:Y:S05]  /*2fd0*/  BSYNC.RECONVERGENT B0 ;  /* 0x0000000000007941 */ /* 0x000fea0003800200 */
.L_x_6805:
        /* <DEDUP_REMOVED lines=35> */
.L_x_6808:
[----:B------:R-:W-:Y:S05]  /*3210*/  BSYNC.RECONVERGENT B0 ;  /* 0x0000000000007941 */ /* 0x000fea0003800200 */
.L_x_6807:
        /* <DEDUP_REMOVED lines=37> */
.L_x_6810:
[----:B------:R-:W-:Y:S05]  /*3470*/  BSYNC.RECONVERGENT B0 ;  /* 0x0000000000007941 */ /* 0x000fea0003800200 */
.L_x_6809:
        /* <DEDUP_REMOVED lines=35> */
.L_x_6812:
[----:B------:R-:W-:Y:S05]  /*36b0*/  BSYNC.RECONVERGENT B0 ;  /* 0x0000000000007941 */ /* 0x000fea0003800200 */
.L_x_6811:
        /* <DEDUP_REMOVED lines=38> */
.L_x_6814:
[----:B------:R-:W-:Y:S05]  /*3920*/  BSYNC.RECONVERGENT B0 ;  /* 0x0000000000007941 */ /* 0x000fea0003800200 */
.L_x_6813:
        /* <DEDUP_REMOVED lines=37> */
.L_x_6816:
[----:B------:R-:W-:Y:S05]  /*3b80*/  BSYNC.RECONVERGENT B0 ;  /* 0x0000000000007941 */ /* 0x000fea0003800200 */
.L_x_6815:
        /* <DEDUP_REMOVED lines=39> */
.L_x_6818:
[----:B------:R-:W-:Y:S05]  /*3e00*/  BSYNC.RECONVERGENT B0 ;  /* 0x0000000000007941 */ /* 0x000fea0003800200 */
.L_x_6817:
        /* <DEDUP_REMOVED lines=39> */
.L_x_6820:
[----:B------:R-:W-:Y:S05]  /*4080*/  BSYNC.RECONVERGENT B0 ;  /* 0x0000000000007941 */ /* 0x000fea0003800200 */
.L_x_6819:
        /* <DEDUP_REMOVED lines=43> */
.L_x_6822:
[----:B------:R-:W-:Y:S05]  /*4340*/  BSYNC.RECONVERGENT B0 ;  /* 0x0000000000007941 */ /* 0x000fea0003800200 */
.L_x_6821:
        /* <DEDUP_REMOVED lines=32> */
.L_x_6824:
[----:B------:R-:W-:Y:S05]  /*4550*/  BSYNC.RECONVERGENT B0 ;  /* 0x0000000000007941 */ /* 0x000fea0003800200 */
.L_x_6823:
        /* <DEDUP_REMOVED lines=32> */
.L_x_6826:
[----:B------:R-:W-:Y:S05]  /*4760*/  BSYNC.RECONVERGENT B0 ;  /* 0x0000000000007941 */ /* 0x000fea0003800200 */
.L_x_6825:
        /* <DEDUP_REMOVED lines=95> */
.L_x_6833:
        /* <DEDUP_REMOVED lines=352> */
[----:B------:R-:W-:-:S05]  /*6360*/  IADD3 R28, P0, PT, R159, R10, RZ ;  /* 0x0000000a9f1c7210 */ /* 0x000fca0007f1e0ff */
[----:B------:R-:W-:-:S05]  /*6370*/  IMAD.X R29, R160, 0x1, R23, P0 ;  /* 0x00000001a01d7824 */ /* 0x000fca00000e0617 */
[----:B------:R-:W2:Y:S02]  /*6380*/  LDG.E.U16 R28, desc[UR10][R28.64] ;  /* 0x0000000a1c1c7981 */ /* 0x000ea4000c1e1500 */
[----:B--2---:R-:W-:Y:S01]  /*6390*/  SHF.L.U32 R27, R28, 0x10, RZ ;  /* 0x000000101c1b7819 */ /* 0x004fe200000006ff */
[----:B------:R-:W-:Y:S06]  /*63a0*/  BRA `(.L_x_6828) ;  /* 0x0000000000187947 */ /* 0x000fec0003800000 */
.L_x_6829:
[----:B------:R-:W-:Y:S01]  /*63b0*/  IMAD.MOV.U32 R27, RZ, RZ, RZ ;  /* 0x000000ffff1b7224 */ /* 0x000fe200078e00ff */
[----:B------:R-:W-:Y:S06]  /*63c0*/  @!P4 BRA `(.L_x_6828) ;  /* 0x000000000010c947 */ /* 0x000fec0003800000 */
[----:B------:R-:W-:-:S05]  /*63d0*/  IADD3 R28, P0, PT, R128, R159, RZ ;  /* 0x0000009f801c7210 */ /* 0x000fca0007f1e0ff */
[----:B------:R-:W-:-:S05]  /*63e0*/  IMAD.X R29, R67, 0x1, R160, P0 ;  /* 0x00000001431d7824 */ /* 0x000fca00000e06a0 */
[----:B------:R-:W2:Y:S02]  /*63f0*/  LDG.E.U16 R28, desc[UR10][R28.64] ;  /* 0x0000000a1c1c7981 */ /* 0x000ea4000c1e1500 */
[----:B--2---:R-:W-:-:S07]  /*6400*/  SHF.L.U32 R27, R28, 0x10, RZ ;  /* 0x000000101c1b7819 */ /* 0x004fce00000006ff */
.L_x_6828:
        /* <DEDUP_REMOVED lines=120> */
.L_x_6832:
[----:B------:R-:W-:-:S04]  /*6b90*/  ISETP.NE.AND P0, PT, R53, R120, PT ;  /* 0x000000783500720c */ /* 0x000fc80003f05270 */
[----:B------:R-:W-:-:S13]  /*6ba0*/  ISETP.NE.OR P0, PT, R28, RZ, P0 ;  /* 0x000000ff1c00720c */ /* 0x000fda0000705670 */
[----:B------:R-:W-:Y:S02]  /*6bb0*/  @!P0 IADD3 R26, P1, PT, R128, R159, RZ ;  /* 0x0000009f801a8210 */ /* 0x000fe40007f3e0ff */
[----:B------:R-:W-:Y:S02]  /*6bc0*/  @!P0 F2FP.BF16.F32.PACK_AB R28, RZ, R27 ;  /* 0x0000001bff1c823e */ /* 0x000fe400000010ff */
[----:B------:R-:W-:-:S05]  /*6bd0*/  @!P0 IADD3.X R27, PT, PT, R67, R160, RZ, P1, !PT ;  /* 0x000000a0431b8210 */ /* 0x000fca0000ffe4ff */
[----:B------:R0:W-:Y:S04]  /*6be0*/  @!P0 STG.E.U16 desc[UR10][R26.64], R28 ;  /* 0x0000001c1a008986 */ /* 0x0001e8000c10150a */
.L_x_6831:
[----:B------:R-:W-:Y:S05]  /*6bf0*/  BSYNC.RECONVERGENT B0 ;  /* 0x0000000000007941 */ /* 0x000fea0003800200 */
.L_x_6830:
        /* <DEDUP_REMOVED lines=30> */
.L_x_6827:
        /* <DEDUP_REMOVED lines=111> */
.L_x_6835:
        /* <DEDUP_REMOVED lines=11> */
.L_x_8101:


//--------------------- .text._Z25selective_scan_fwd_kernelI32Selective_Scan_fwd_kernel_traitsILi32ELi16ELi1ELb0ELb1ELb1ELb1ELb0EN3c108BFloat16EfS2_EEv13SSMParamsBase --------------------------
	.section	.text._Z25selective_scan_fwd_kernelI32Selective_Scan_fwd_kernel_traitsILi32ELi16ELi1ELb0ELb1ELb1ELb1ELb0EN3c108BFloat16EfS2_EEv13SSMParamsBase,"ax",@progbits
	.align	128
        .global         _Z25selective_scan_fwd_kernelI32Selective_Scan_fwd_kernel_traitsILi32ELi16ELi1ELb0ELb1ELb1ELb1ELb0EN3c108BFloat16EfS2_EEv13SSMParamsBase
        .type           _Z25selective_scan_fwd_kernelI32Selective_Scan_fwd_kernel_traitsILi32ELi16ELi1ELb0ELb1ELb1ELb1ELb0EN3c108BFloat16EfS2_EEv13SSMParamsBase,@function
        .size           _Z25selective_scan_fwd_kernelI32Selective_Scan_fwd_kernel_traitsILi32ELi16ELi1ELb0ELb1ELb1ELb1ELb0EN3c108BFloat16EfS2_EEv13SSMParamsBase,(.L_x_8102 - _Z25selective_scan_fwd_kernelI32Selective_Scan_fwd_kernel_traitsILi32ELi16ELi1ELb0ELb1ELb1ELb1ELb0EN3c108BFloat16EfS2_EEv13SSMParamsBase)
        .other          _Z25selective_scan_fwd_kernelI32Selective_Scan_fwd_kernel_traitsILi32ELi16ELi1ELb0ELb1ELb1ELb1ELb0EN3c108BFloat16EfS2_EEv13SSMParamsBase,@"STO_CUDA_ENTRY STV_DEFAULT"
_Z25selective_scan_fwd_kernelI32Selective_Scan_fwd_kernel_traitsILi32ELi16ELi1ELb0ELb1ELb1ELb1ELb0EN3c108BFloat16EfS2_EEv13SSMParamsBase:
.text._Z25selective_scan_fwd_kernelI32Selective_Scan_fwd_kernel_traitsILi32ELi16ELi1ELb0ELb1ELb1ELb1ELb0EN3c108BFloat16EfS2_EEv13SSMParamsBase:
        /* <DEDUP_REMOVED lines=38> */
.L_x_6836:
        /* <DEDUP_REMOVED lines=85> */
.L_x_6837:
        /* <DEDUP_REMOVED lines=11> */
.L_x_6838:
        /* <DEDUP_REMOVED lines=71> */
.L_x_6839:
        /* <DEDUP_REMOVED lines=30> */
.L_x_6840:
        /* <DEDUP_REMOVED lines=51> */
.L_x_6880:
        /* <DEDUP_REMOVED lines=309> */
.L_x_6842:
[----:B------:R-:W-:Y:S05]  /*2530*/  BSYNC.RECONVERGENT B0 ;  /* 0x0000000000007941 */ /* 0x000fea0003800200 */
.L_x_6841:
        /* <DEDUP_REMOVED lines=38> */
.L_x_6844:
[----:B------:R-:W-:Y:S05]  /*27a0*/  BSYNC.RECONVERGENT B0 ;  /* 0x0000000000007941 */ /* 0x000fea0003800200 */
.L_x_6843:
        /* <DEDUP_REMOVED lines=38> */
.L_x_6846:
[----:B------:R-:W-:Y:S05]  /*2a10*/  BSYNC.RECONVERGENT B0 ;  /* 0x0000000000007941 */ /* 0x000fea0003800200 */
.L_x_6845:
        /* <DEDUP_REMOVED lines=38> */
.L_x_6848:
[----:B------:R-:W-:Y:S05]  /*2c80*/  BSYNC.RECONVERGENT B0 ;  /* 0x0000000000007941 */ /* 0x000fea0003800200 */
.L_x_6847:
        /* <DEDUP_REMOVED lines=38> */
.L_x_6850:
[----:B------:R-:W-:Y:S05]  /*2ef0*/  BSYNC.RECONVERGENT B0 ;  /* 0x0000000000007941 */ /* 0x000fea0003800200 */
.L_x_6849:
        /* <DEDUP_REMOVED lines=38> */
.L_x_6852:
[----:B------:R-:W-:Y:S05]  /*3160*/  BSYNC.RECONVERGENT B0 ;  /* 0x0000000000007941 */ /* 0x000fea0003800200 */
.L_x_6851:
        /* <DEDUP_REMOVED lines=38> */
.L_x_6854:
[----:B------:R-:W-:Y:S05]  /*33d0*/  BSYNC.RECONVERGENT B0 ;  /* 0x0000000000007941 */ /* 0x000fea0003800200 */
.L_x_6853:
        /* <DEDUP_REMOVED lines=38> */
.L_x_6856:
[----:B------:R-:W-:Y:S05]  /*3640*/  BSYNC.RECONVERGENT B0 ;  /* 0x0000000000007941 */ /* 0x000fea0003800200 */
.L_x_6855:
        /* <DEDUP_REMOVED lines=38> */
.L_x_6858:
[----:B------:R-:W-:Y:S05]  /*38b0*/  BSYNC.RECONVERGENT B0 ;  /* 0x0000000000007941 */ /* 0x000fea0003800200 */
.L_x_6857:
        /* <DEDUP_REMOVED lines=38> */
.L_x_6860:
[----:B------:R-:W-:Y:S05]  /*3b20*/  BSYNC.RECONVERGENT B0 ;  /* 0x0000000000007941 */ /* 0x000fea0003800200 */
.L_x_6859:
        /* <DEDUP_REMOVED lines=38> */
.L_x_6862:
[----:B------:R-:W-:Y:S05]  /*3d90*/  BSYNC.RECONVERGENT B0 ;  /* 0x0000000000007941 */ /* 0x000fea0003800200 */
.L_x_6861:
        /* <DEDUP_REMOVED lines=38> */
.L_x_6864:
[----:B------:R-:W-:Y:S05]  /*4000*/  BSYNC.RECONVERGENT B0 ;  /* 0x0000000000007941 */ /* 0x000fea0003800200 */
.L_x_6863:
        /* <DEDUP_REMOVED lines=44> */
.L_x_6866:
[----:B------:R-:W-:Y:S05]  /*42d0*/  BSYNC.RECONVERGENT B0 ;  /* 0x0000000000007941 */ /* 0x000fea0003800200 */
.L_x_6865:
        /* <DEDUP_REMOVED lines=42> */
.L_x_6868:
[----:B------:R-:W-:Y:S05]  /*4580*/  BSYNC.RECONVERGENT B0 ;  /* 0x0000000000007941 */ /* 0x000fea0003800200 */
.L_x_6867:
        /* <DEDUP_REMOVED lines=43> */
.L_x_6870:
[----:B------:R-:W-:Y:S05]  /*4840*/  BSYNC.RECONVERGENT B0 ;  /* 0x0000000000007941 */ /* 0x000fea0003800200 */
.L_x_6869:
        /* <DEDUP_REMOVED lines=43> */
.L_x_6872:
[----:B------:R-:W-:Y:S05]  /*4b00*/  BSYNC.RECONVERGENT B0 ;  /* 0x0000000000007941 */ /* 0x000fea0003800200 */
.L_x_6871:
        /* <DEDUP_REMOVED lines=99> */
.L_x_6879:
        /* <DEDUP_REMOVED lines=429> */
[----:B--2---:R-:W-:Y:S01]  /*6c10*/  IMAD.U32 R27, R28, 0x10000, RZ ;  /* 0x000100001c1b7824 */ /* 0x004fe200078e00ff */
[----:B------:R-:W-:Y:S06]  /*6c20*/  BRA `(.L_x_6874) ;  /* 0x00000000001c7947 */ /* 0x000fec0003800000 */
.L_x_6875:
[----:B------:R-:W-:Y:S01]  /*6c30*/  LOP3.LUT P6, RZ, R194, 0x2000, RZ, 0xc0, !PT ;  /* 0x00002000c2ff7812 */ /* 0x000fe200078cc0ff */
[----:B------:R-:W-:-:S12]  /*6c40*/  IMAD.MOV.U32 R27, RZ, RZ, RZ ;  /* 0x000000ffff1b7224 */ /* 0x000fd800078e00ff */
[----:B------:R-:W-:Y:S05]  /*6c50*/  @!P6 BRA `(.L_x_6874) ;  /* 0x000000000010e947 */ /* 0x000fea0003800000 */
[----:B------:R-:W-:-:S05]  /*6c60*/  IADD3 R28, P6, PT, R37, R160, RZ ;  /* 0x000000a0251c7210 */ /* 0x000fca0007fde0ff */
[----:B------:R-:W-:-:S05]  /*6c70*/  IMAD.X R29, R39, 0x1, R162, P6 ;  /* 0x00000001271d7824 */ /* 0x000fca00030e06a2 */
[----:B------:R-:W2:Y:S02]  /*6c80*/  LDG.E.U16 R28, desc[UR10][R28.64] ;  /* 0x0000000a1c1c7981 */ /* 0x000ea4000c1e1500 */
[----:B--2---:R-:W-:-:S07]  /*6c90*/  IMAD.U32 R27, R28, 0x10000, RZ ;  /* 0x000100001c1b7824 */ /* 0x004fce00078e00ff */
.L_x_6874:
        /* <DEDUP_REMOVED lines=110> */
[----:B------:R-:W-:Y:S02]  /*7380*/  F2FP.BF16.F32.PACK_AB R27, RZ, R27 ;  /* 0x0000001bff1b723e */ /* 0x000fe400000010ff */
        /* <DEDUP_REMOVED lines=9> */
.L_x_6878:
[----:B------:R-:W-:Y:S02]  /*7420*/  ISETP.NE.AND P6, PT, R56, R53, PT ;  /* 0x000000353800720c */ /* 0x000fe40003fc5270 */
[----:B------:R-:W-:Y:S02]  /*7430*/  P2R R26, PR, RZ, 0x1 ;  /* 0x00000001ff1a7803 */ /* 0x000fe40000000000 */
[----:B------:R-:W-:-:S13]  /*7440*/  ISETP.NE.OR P6, PT, R28, RZ, P6 ;  /* 0x000000ff1c00720c */ /* 0x000fda00037c5670 */
[----:B------:R-:W-:Y:S02]  /*7450*/  @!P6 IADD3 R28, P0, PT, R37, R160, RZ ;  /* 0x000000a0251ce210 */ /* 0x000fe40007f1e0ff */
[----:B------:R-:W-:-:S03]  /*7460*/  @!P6 F2FP.BF16.F32.PACK_AB R27, RZ, R27 ;  /* 0x0000001bff1be23e */ /* 0x000fc600000010ff */
[----:B------:R-:W-:Y:S01]  /*7470*/  @!P6 IMAD.X R29, R39, 0x1, R162, P0 ;  /* 0x00000001271de824 */ /* 0x000fe200000e06a2 */
[----:B------:R-:W-:-:S04]  /*7480*/  ISETP.NE.AND P0, PT, R26, RZ, PT ;  /* 0x000000ff1a00720c */ /* 0x000fc80003f05270 */
[----:B------:R0:W-:Y:S09]  /*7490*/  @!P6 STG.E.U16 desc[UR10][R28.64], R27 ;  /* 0x0000001b1c00e986 */ /* 0x0001f2000c10150a */
.L_x_6877:
[----:B------:R-:W-:Y:S05]  /*74a0*/  BSYNC.RECONVERGENT B0 ;  /* 0x0000000000007941 */ /* 0x000fea0003800200 */
.L_x_6876:
        /* <DEDUP_REMOVED lines=30> */
.L_x_6873:
        /* <DEDUP_REMOVED lines=204> */
[----:B------:R-:W0:Y:S01]  /*8350*/  LDS.U16 R24, [R107+0x1a] ;  /* 0x00001a006b187984 */ /* 0x000e220000000400 */
[----:B-1----:R-:W-:-:S03]  /*8360*/  SHF.L.U32 R26, R12, 0x10, RZ ;  /* 0x000000100c1a7819 */ /* 0x002fc600000006ff */
        /* <DEDUP_REMOVED lines=217> */
.L_x_6881:
        /* <DEDUP_REMOVED lines=16> */
.L_x_8102:


//--------------------- .text._Z25selective_scan_fwd_kernelI32Selective_Scan_fwd_kernel_traitsILi32ELi16ELi1ELb0ELb1ELb1ELb1ELb1EN3c108BFloat16EfS2_EEv13SSMParamsBase --------------------------
	.section	.text._Z25selective_scan_fwd_kernelI32Selective_Scan_fwd_kernel_traitsILi32ELi16ELi1ELb0ELb1ELb1ELb1ELb1EN3c108BFloat16EfS2_EEv13SSMParamsBase,"ax",@progbits
	.align	128
        .global         _Z25selective_scan_fwd_kernelI32Selective_Scan_fwd_kernel_traitsILi32ELi16ELi1ELb0ELb1ELb1ELb1ELb1EN3c108BFloat16EfS2_EEv13SSMParamsBase
        .type           _Z25selective_scan_fwd_kernelI32Selective_Scan_fwd_kernel_traitsILi32ELi16ELi1ELb0ELb1ELb1ELb1ELb1EN3c108BFloat16EfS2_EEv13SSMParamsBase,@function
        .size           _Z25selective_scan_fwd_kernelI32Selective_Scan_fwd_kernel_traitsILi32ELi16ELi1ELb0ELb1ELb1ELb1ELb1EN3c108BFloat16EfS2_EEv13SSMParamsBase,(.L_x_8103 - _Z25selective_scan_fwd_kernelI32Selective_Scan_fwd_kernel_traitsILi32ELi16ELi1ELb0ELb1ELb1ELb1ELb1EN3c108BFloat16EfS2_EEv13SSMParamsBase)
        .other          _Z25selective_scan_fwd_kernelI32Selective_Scan_fwd_kernel_traitsILi32ELi16ELi1ELb0ELb1ELb1ELb1ELb1EN3c108BFloat16EfS2_EEv13SSMParamsBase,@"STO_CUDA_ENTRY STV_DEFAULT"
_Z25selective_scan_fwd_kernelI32Selective_Scan_fwd_kernel_traitsILi32ELi16ELi1ELb0ELb1ELb1ELb1ELb1EN3c108BFloat16EfS2_EEv13SSMParamsBase:
.text._Z25selective_scan_fwd_kernelI32Selective_Scan_fwd_kernel_traitsILi32ELi16ELi1ELb0ELb1ELb1ELb1ELb1EN3c108BFloat16EfS2_EEv13SSMParamsBase:
        /* <DEDUP_REMOVED lines=43> */
.L_x_6882:
        /* <DEDUP_REMOVED lines=94> */
.L_x_6883:
        /* <DEDUP_REMOVED lines=11> */
.L_x_6884:
        /* <DEDUP_REMOVED lines=72> */
.L_x_6885:
[-C--:B------:R-:W-:Y:S01]  /*0dc0*/  IABS R5, R63.reuse ;  /* 0x0000003f00057213 */ /* 0x080fe20000000000 */
[----:B------:R-:W-:Y:S01]  /*0dd0*/  IMAD.MOV.U32 R128, RZ, RZ, RZ ;  /* 0x000000ffff807224 */ /* 0x000fe200078e00ff */
[----:B------:R-:W-:Y:S02]  /*0de0*/  IADD3 R0, PT, PT, R132, -0x1, R63 ;  /* 0xffffffff84007810 */ /* 0x000fe40007ffe03f */
[----:B------:R-:W0:Y:S01]  /*0df0*/  I2F.RP R4, R5 ;  /* 0x0000000500047306 */ /* 0x000e220000209400 */
[----:B------:R-:W-:Y:S02]  /*0e00*/  IABS R10, R63 ;  /* 0x0000003f000a7213 */ /* 0x000fe40000000000 */
[----:B-----5:R-:W-:-:S03]  /*0e10*/  MOV R124, RZ ;  /* 0x000000ff007c7202 */ /* 0x020fc60000000f00 */
        /* <DEDUP_REMOVED lines=23> */
.L_x_6886:
        /* <DEDUP_REMOVED lines=51> */
.L_x_6926:
        /* <DEDUP_REMOVED lines=118> */
[----:B------:R-:W-:Y:S01]  /*1a20*/  LEA R45, R13, UR6, 0x1 ;  /* 0x000000060d2d7c11 */ /* 0x000fe2000f8e08ff */
[----:B------:R-:W-:Y:S01]  /*1a30*/  VIADD R13, R52, 0x160 ;  /* 0x00000160340d7836 */ /* 0x000fe20000000000 */
[-C--:B------:R-:W-:Y:S02]  /*1a40*/  LEA.HI.SX32 R31, R31, R52.reuse, 0x1b ;  /* 0x000000341f1f7211 */ /* 0x080fe400078fdaff */
[----:B------:R-:W-:Y:S02]  /*1a50*/  P2R R101, PR, RZ, 0x40 ;  /* 0x00000040ff657803 */ /* 0x000fe40000000000 */
[----:B------:R-:W-:Y:S02]  /*1a60*/  LOP3.LUT P6, RZ, R193, 0x10, RZ, 0xc0, !PT ;  /* 0x00000010c1ff7812 */ /* 0x000fe400078cc0ff */
[----:B------:R-:W-:-:S02]  /*1a70*/  LEA.HI.SX32 R33, R33, R52, 0x1b ;  /* 0x0000003421217211 */ /* 0x000fc400078fdaff */
[-C--:B------:R-:W-:Y:S02]  /*1a80*/  LEA.HI.SX32 R35, R35, R52.reuse, 0x1b ;  /* 0x0000003423237211 */ /* 0x080fe400078fdaff */
[-C--:B------:R-:W-:Y:S02]  /*1a90*/  LEA.HI.SX32 R37, R37, R52.reuse, 0x1b ;  /* 0x0000003425257211 */ /* 0x080fe400078fdaff */
[----:B------:R-:W-:Y:S02]  /*1aa0*/  LEA R44, R31, UR6, 0x1 ;  /* 0x000000061f2c7c11 */ /* 0x000fe4000f8e08ff */
[----:B------:R-:W-:Y:S02]  /*1ab0*/  IADD3 R31, PT, PT, R52, 0x1e0, RZ ;  /* 0x000001e0341f7810 */ /* 0x000fe40007ffe0ff */
[----:B------:R-:W-:Y:S02]  /*1ac0*/  LEA.HI.SX32 R13, R13, R52, 0x1b ;  /* 0x000000340d0d7211 */ /* 0x000fe400078fdaff */
[----:B------:R-:W-:-:S02]  /*1ad0*/  P2R R99, PR, RZ, 0x40 ;  /* 0x00000040ff637803 */ /* 0x000fc40000000000 */
[----:B------:R-:W-:Y:S02]  /*1ae0*/  LEA R43, R33, UR6, 0x1 ;  /* 0x00000006212b7c11 */ /* 0x000fe4000f8e08ff */
[----:B------:R-:W-:Y:S02]  /*1af0*/  LOP3.LUT P6, RZ, R193, 0x20, RZ, 0xc0, !PT ;  /* 0x00000020c1ff7812 */ /* 0x000fe400078cc0ff */
[----:B------:R-:W-:Y:S02]  /*1b00*/  LEA R42, R35, UR6, 0x1 ;  /* 0x00000006232a7c11 */ /* 0x000fe4000f8e08ff */
[----:B------:R-:W-:Y:S02]  /*1b10*/  LEA R41, R37, UR6, 0x1 ;  /* 0x0000000625297c11 */ /* 0x000fe4000f8e08ff */
[----:B------:R-:W-:Y:S02]  /*1b20*/  LEA R40, R13, UR6, 0x1 ;  /* 0x000000060d287c11 */ /* 0x000fe4000f8e08ff */
[----:B------:R-:W-:-:S02]  /*1b30*/  LEA.HI.SX32 R31, R31, R52, 0x1b ;  /* 0x000000341f1f7211 */ /* 0x000fc400078fdaff */
        /* <DEDUP_REMOVED lines=171> */
.L_x_6888:
[----:B------:R-:W-:Y:S05]  /*25f0*/  BSYNC.RECONVERGENT B0 ;  /* 0x0000000000007941 */ /* 0x000fea0003800200 */
.L_x_6887:
        /* <DEDUP_REMOVED lines=38> */
.L_x_6890:
[----:B------:R-:W-:Y:S05]  /*2860*/  BSYNC.RECONVERGENT B0 ;  /* 0x0000000000007941 */ /* 0x000fea0003800200 */
.L_x_6889:
        /* <DEDUP_REMOVED lines=38> */
.L_x_6892:
[----:B------:R-:W-:Y:S05]  /*2ad0*/  BSYNC.RECONVERGENT B0 ;  /* 0x0000000000007941 */ /* 0x000fea0003800200 */
.L_x_6891:
        /* <DEDUP_REMOVED lines=38> */
.L_x_6894:
[----:B------:R-:W-:Y:S05]  /*2d40*/  BSYNC.RECONVERGENT B0 ;  /* 0x0000000000007941 */ /* 0x000fea0003800200 */
.L_x_6893:
        /* <DEDUP_REMOVED lines=38> */
.L_x_6896:
[----:B------:R-:W-:Y:S05]  /*2fb0*/  BSYNC.RECONVERGENT B0 ;  /* 0x0000000000007941 */ /* 0x000fea0003800200 */
.L_x_6895:
        /* <DEDUP_REMOVED lines=38> */
.L_x_6898:
[----:B------:R-:W-:Y:S05]  /*3220*/  BSYNC.RECONVERGENT B0 ;  /* 0x0000000000007941 */ /* 0x000fea0003800200 */
.L_x_6897:
        /* <DEDUP_REMOVED lines=38> */
.L_x_6900:
[----:B------:R-:W-:Y:S05]  /*3490*/  BSYNC.RECONVERGENT B0 ;  /* 0x0000000000007941 */ /* 0x000fea0003800200 */
.L_x_6899:
        /* <DEDUP_REMOVED lines=38> */
.L_x_6902:
[----:B------:R-:W-:Y:S05]  /*3700*/  BSYNC.RECONVERGENT B0 ;  /* 0x0000000000007941 */ /* 0x000fea0003800200 */
.L_x_6901:
        /* <DEDUP_REMOVED lines=38> */
.L_x_6904:
[----:B------:R-:W-:Y:S05]  /*3970*/  BSYNC.RECONVERGENT B0 ;  /* 0x0000000000007941 */ /* 0x000fea0003800200 */
.L_x_6903:
        /* <DEDUP_REMOVED lines=38> */
.L_x_6906:
[----:B------:R-:W-:Y:S05]  /*3be0*/  BSYNC.RECONVERGENT B0 ;  /* 0x0000000000007941 */ /* 0x000fea0003800200 */
.L_x_6905:
        /* <DEDUP_REMOVED lines=38> */
.L_x_6908:
[----:B------:R-:W-:Y:S05]  /*3e50*/  BSYNC.RECONVERGENT B0 ;  /* 0x0000000000007941 */ /* 0x000fea0003800200 */
.L_x_6907:
        /* <DEDUP_REMOVED lines=38> */
.L_x_6910:
[----:B------:R-:W-:Y:S05]  /*40c0*/  BSYNC.RECONVERGENT B0 ;  /* 0x0000000000007941 */ /* 0x000fea0003800200 */
.L_x_6909:
        /* <DEDUP_REMOVED lines=40> */
.L_x_6912:
[----:B------:R-:W-:Y:S05]  /*4350*/  BSYNC.RECONVERGENT B0 ;  /* 0x0000000000007941 */ /* 0x000fea0003800200 */
.L_x_6911:
        /* <DEDUP_REMOVED lines=39> */
.L_x_6914:
[----:B------:R-:W-:Y:S05]  /*45d0*/  BSYNC.RECONVERGENT B0 ;  /* 0x0000000000007941 */ /* 0x000fea0003800200 */
.L_x_6913:
        /* <DEDUP_REMOVED lines=43> */
.L_x_6916:
[----:B------:R-:W-:Y:S05]  /*4890*/  BSYNC.RECONVERGENT B0 ;  /* 0x0000000000007941 */ /* 0x000fea0003800200 */
.L_x_6915:
        /* <DEDUP_REMOVED lines=43> */
.L_x_6918:
[----:B------:R-:W-:Y:S05]  /*4b50*/  BSYNC.RECONVERGENT B0 ;  /* 0x0000000000007941 */ /* 0x000fea0003800200 */
.L_x_6917:
        /* <DEDUP_REMOVED lines=81> */
[-C--:B------:R-:W-:Y:S01]  /*5070*/  @!P3 IADD3 R10, PT, PT, R10, -R15.reuse, RZ ;  /* 0x8000000f0a0ab210 */ /* 0x080fe20007ffe0ff */
[----:B------:R-:W-:Y:S01]  /*5080*/  @!P3 VIADD R167, R167, 0x1 ;  /* 0x00000001a7a7b836 */ /* 0x000fe20000000000 */
[----:B------:R-:W-:Y:S02]  /*5090*/  IADD3 R26, P3, PT, R134, R54, RZ ;  /* 0x00000036861a7210 */ /* 0x000fe40007f7e0ff */
[----:B------:R-:W-:Y:S01]  /*50a0*/  ISETP.GE.U32.AND P2, PT, R10, R15, PT ;  /* 0x0000000f0a00720c */ /* 0x000fe20003f46070 */
[----:B------:R-:W-:-:S04]  /*50b0*/  IMAD.WIDE.U32 R10, R4, UR4, R130 ;  /* 0x00000004040a7c25 */ /* 0x000fc8000f8e0082 */
[----:B------:R-:W-:Y:S01]  /*50c0*/  FMUL.FTZ R131, R28, R93 ;  /* 0x0000005d1c837220 */ /* 0x000fe20000410000 */
[----:B0-----:R-:W-:Y:S01]  /*50d0*/  SHF.L.U64.HI R19, R18, 0x1, R19 ;  /* 0x0000000112137819 */ /* 0x001fe20000010213 */
[----:B------:R-:W-:Y:S01]  /*50e0*/  UMOV UR4, URZ ;  /* 0x000000ff00047c82 */ /* 0x000fe20008000000 */
[----:B--2---:R-:W-:Y:S01]  /*50f0*/  SHF.L.U64.HI R166, R16, 0x2, R17 ;  /* 0x0000000210a67819 */ /* 0x004fe20000010211 */
[----:B------:R-:W-:Y:S02]  /*5100*/  IMAD.X R27, R3, 0x1, R71, P3 ;  /* 0x00000001031b7824 */ /* 0x000fe400018e0647 */
[----:B------:R-:W-:Y:S02]  /*5110*/  IMAD.IADD R17, R11, 0x1, R25 ;  /* 0x000000010b117824 */ /* 0x000fe400078e0219 */
[----:B------:R-:W-:Y:S01]  /*5120*/  @P2 VIADD R167, R167, 0x1 ;  /* 0x00000001a7a72836 */ /* 0x000fe20000000000 */
[----:B------:R-:W-:Y:S02]  /*5130*/  IADD3 R14, P2, PT, R136, R54, RZ ;  /* 0x00000036880e7210 */ /* 0x000fe40007f5e0ff */
[----:B----4-:R-:W-:-:S02]  /*5140*/  SHF.L.U64.HI R21, R20, 0x1, R21 ;  /* 0x0000000114157819 */ /* 0x010fc40000010215 */
[----:B------:R-:W-:Y:S01]  /*5150*/  @!P1 IADD3 R167, PT, PT, -R167, RZ, RZ ;  /* 0x000000ffa7a79210 */ /* 0x000fe20007ffe1ff */
[----:B------:R-:W-:Y:S01]  /*5160*/  IMAD.X R15, R3, 0x1, R73, P2 ;  /* 0x00000001030f7824 */ /* 0x000fe200010e0649 */
[----:B-1-3--:R-:W-:-:S07]  /*5170*/  @!P0 LOP3.LUT R167, RZ, R63, RZ, 0x33, !PT ;  /* 0x0000003fffa78212 */ /* 0x00afce00078e33ff */
.L_x_6925:
        /* <DEDUP_REMOVED lines=107> */
[----:B-1----:R-:W-:Y:S01]  /*5830*/  HFMA2 R32, -RZ, RZ, 0, 0 ;  /* 0x00000000ff207431 */ /* 0x002fe200000001ff */
        /* <DEDUP_REMOVED lines=216> */
[----:B------:R-:W-:-:S11]  /*65c0*/  MOV R26, RZ ;  /* 0x000000ff001a7202 */ /* 0x000fd60000000f00 */
        /* <DEDUP_REMOVED lines=59> */
[----:B------:R-:W-:Y:S04]  /*6980*/  LDS.U16 R199, [R0+0x422] ;  /* 0x0004220000c77984 */ /* 0x000fe80000000400 */
        /* <DEDUP_REMOVED lines=17> */
[----:B------:R-:W-:-:S02]  /*6aa0*/  IMAD.U32 R199, R199, 0x10000, RZ ;  /* 0x00010000c7c77824 */ /* 0x000fc400078e00ff */
[----:B--2---:R-:W-:Y:S02]  /*6ab0*/  IMAD.U32 R201, R201, 0x10000, RZ ;  /* 0x00010000c9c97824 */ /* 0x004fe400078e00ff */
[----:B---3--:R-:W-:Y:S02]  /*6ac0*/  IMAD.U32 R203, R203, 0x10000, RZ ;  /* 0x00010000cbcb7824 */ /* 0x008fe400078e00ff */
[----:B----4-:R-:W-:Y:S02]  /*6ad0*/  IMAD.U32 R200, R200, 0x10000, RZ ;  /* 0x00010000c8c87824 */ /* 0x010fe400078e00ff */
[----:B-----5:R-:W-:Y:S02]  /*6ae0*/  IMAD.U32 R202, R202, 0x10000, RZ ;  /* 0x00010000caca7824 */ /* 0x020fe400078e00ff */
        /* <DEDUP_REMOVED lines=24> */
.L_x_6921:
[----:B------:R-:W-:Y:S01]  /*6c70*/  LOP3.LUT P6, RZ, R193, 0x2000, RZ, 0xc0, !PT ;  /* 0x00002000c1ff7812 */ /* 0x000fe200078cc0ff */
[----:B------:R-:W-:-:S12]  /*6c80*/  IMAD.MOV.U32 R27, RZ, RZ, RZ ;  /* 0x000000ffff1b7224 */ /* 0x000fd800078e00ff */
[----:B------:R-:W-:Y:S05]  /*6c90*/  @!P6 BRA `(.L_x_6920) ;  /* 0x000000000010e947 */ /* 0x000fea0003800000 */
[----:B------:R-:W-:-:S05]  /*6ca0*/  IADD3 R28, P6, PT, R130, R163, RZ ;  /* 0x000000a3821c7210 */ /* 0x000fca0007fde0ff */
[----:B------:R-:W-:-:S05]  /*6cb0*/  IMAD.X R29, R69, 0x1, R164, P6 ;  /* 0x00000001451d7824 */ /* 0x000fca00030e06a4 */
[----:B------:R-:W2:Y:S02]  /*6cc0*/  LDG.E.U16 R28, desc[UR10][R28.64] ;  /* 0x0000000a1c1c7981 */ /* 0x000ea4000c1e1500 */
[----:B--2---:R-:W-:-:S07]  /*6cd0*/  IMAD.U32 R27, R28, 0x10000, RZ ;  /* 0x000100001c1b7824 */ /* 0x004fce00078e00ff */
.L_x_6920:
        /* <DEDUP_REMOVED lines=120> */
.L_x_6924:
        /* <DEDUP_REMOVED lines=8> */
.L_x_6923:
[----:B------:R-:W-:Y:S05]  /*74e0*/  BSYNC.RECONVERGENT B0 ;  /* 0x0000000000007941 */ /* 0x000fea0003800200 */
.L_x_6922:
        /* <DEDUP_REMOVED lines=30> */
.L_x_6919:
        /* <DEDUP_REMOVED lines=381> */
[----:B------:R-:W-:-:S05]  /*8ea0*/  IMAD R31, R79, UR13, R0 ;  /* 0x0000000d4f1f7c24 */ /* 0x000fca000f8e0200 */
[----:B------:R-:W-:-:S03]  /*8eb0*/  IADD3 R11, PT, PT, R11, R31, RZ ;  /* 0x0000001f0b0b7210 */ /* 0x000fc60007ffe0ff */
        /* <DEDUP_REMOVED lines=50> */
.L_x_6927:
        /* <DEDUP_REMOVED lines=10> */
.L_x_8103:


//--------------------- .text._Z25selective_scan_fwd_kernelI32Selective_Scan_fwd_kernel_traitsILi32ELi16ELi1ELb1ELb1ELb1ELb0ELb0EN3c108BFloat16EfS2_EEv13SSMParamsBase --------------------------
	.section	.text._Z25selective_scan_fwd_kernelI32Selective_Scan_fwd_kernel_traitsILi32ELi16ELi1ELb1ELb1ELb1ELb0ELb0EN3c108BFloat16EfS2_EEv13SSMParamsBase,"ax",@progbits
	.align	128
        .global         _Z25selective_scan_fwd_kernelI32Selective_Scan_fwd_kernel_traitsILi32ELi16ELi1ELb1ELb1ELb1ELb0ELb0EN3c108BFloat16EfS2_EEv13SSMParamsBase
        .type           _Z25selective_scan_fwd_kernelI32Selective_Scan_fwd_kernel_traitsILi32ELi16ELi1ELb1ELb1ELb1ELb0ELb0EN3c108BFloat16EfS2_EEv13SSMParamsBase,@function
        .size           _Z25selective_scan_fwd_kernelI32Selective_Scan_fwd_kernel_traitsILi32ELi16ELi1ELb1ELb1ELb1ELb0ELb0EN3c108BFloat16EfS2_EEv13SSMParamsBase,(.L_x_8104 - _Z25selective_scan_fwd_kernelI32Selective_Scan_fwd_kernel_traitsILi32ELi16ELi1ELb1ELb1ELb1ELb0ELb0EN3c108BFloat16EfS2_EEv13SSMParamsBase)
        .other          _Z25selective_scan_fwd_kernelI32Selective_Scan_fwd_kernel_traitsILi32ELi16ELi1ELb1ELb1ELb1ELb0ELb0EN3c108BFloat16EfS2_EEv13SSMParamsBase,@"STO_CUDA_ENTRY STV_DEFAULT"
_Z25selective_scan_fwd_kernelI32Selective_Scan_fwd_kernel_traitsILi32ELi16ELi1ELb1ELb1ELb1ELb0ELb0EN3c108BFloat16EfS2_EEv13SSMParamsBase:
.text._Z25selective_scan_fwd_kernelI32Selective_Scan_fwd_kernel_traitsILi32ELi16ELi1ELb1ELb1ELb1ELb0ELb0EN3c108BFloat16EfS2_EEv13SSMParamsBase:
        /* <DEDUP_REMOVED lines=38> */
.L_x_6928:
        /* <DEDUP_REMOVED lines=83> */
.L_x_6929:
        /* <DEDUP_REMOVED lines=11> */
.L_x_6930:
        /* <DEDUP_REMOVED lines=70> */
.L_x_6931:
        /* <DEDUP_REMOVED lines=30> */
.L_x_6932:
        /* <DEDUP_REMOVED lines=14> */
[C---:B0-----:R-:W-:Y:S01]  /*0f60*/  SHF.L.U32 R0, R59.reuse, 0x1, RZ ;  /* 0x000000013b007819 */ /* 0x041fe200000006ff */
[----:B------:R-:W-:Y:S01]  /*0f70*/  IMAD.SHL.U32 R84, R59, 0x10, RZ ;  /* 0x000000103b547824 */ /* 0x000fe200078e00ff */
[C---:B---3--:R-:W-:Y:S02]  /*0f80*/  LEA R30, P0, R77.reuse, R30, 0x2 ;  /* 0x0000001e4d1e7211 */ /* 0x048fe400078010ff */
[----:B------:R-:W-:Y:S01]  /*0f90*/  LOP3.LUT R0, R0, 0x7c0, RZ, 0xc0, !PT ;  /* 0x000007c000007812 */ /* 0x000fe200078ec0ff */
[C---:B------:R-:W-:Y:S01]  /*0fa0*/  VIADD R80, R84.reuse, 0x1 ;  /* 0x0000000154507836 */ /* 0x040fe20000000000 */
[----:B------:R-:W-:Y:S01]  /*0fb0*/  LEA.HI.X R31, R77, R31, RZ, 0x2, P0 ;  /* 0x0000001f4d1f7211 */ /* 0x000fe200000f14ff */
[----:B------:R-:W-:Y:S01]  /*0fc0*/  VIADD R74, R84, 0x4 ;  /* 0x00000004544a7836 */ /* 0x000fe20000000000 */
[----:B------:R-:W-:Y:S01]  /*0fd0*/  LOP3.LUT R51, R0, 0x1f, R59, 0xf8, !PT ;  /* 0x0000001f00337812 */ /* 0x000fe200078ef83b */
[C---:B------:R-:W-:Y:S01]  /*0fe0*/  VIADD R68, R84.reuse, 0x7 ;  /* 0x0000000754447836 */ /* 0x040fe20000000000 */
[C---:B------:R-:W-:Y:S01]  /*0ff0*/  IADD3 R78, PT, PT, R84.reuse, 0x2, RZ ;  /* 0x00000002544e7810 */ /* 0x040fe20007ffe0ff */
        /* <DEDUP_REMOVED lines=11> */
[----:B------:R-:W-:Y:S02]  /*10b0*/  IADD3 R52, PT, PT, R84, 0xf, RZ ;  /* 0x0000000f54347810 */ /* 0x000fe40007ffe0ff */
[----:B------:R-:W-:-:S07]  /*10c0*/  LOP3.LUT R50, R2, 0x200, RZ, 0xfc, !PT ;  /* 0x0000020002327812 */ /* 0x000fce00078efcff */
.L_x_6972:
        /* <DEDUP_REMOVED lines=42> */
[----:B-1----:R-:W-:Y:S01]  /*1370*/  PRMT R24, R16, 0x7632, R24 ;  /* 0x0000763210187816 */ /* 0x002fe20000000018 */
[----:B------:R-:W-:Y:S01]  /*1380*/  IMAD.U32 R22, R18, 0x10000, RZ ;  /* 0x0001000012167824 */ /* 0x000fe200078e00ff */
[----:B------:R-:W-:Y:S02]  /*1390*/  SHF.L.U32 R16, R16, 0x10, RZ ;  /* 0x0000001010107819 */ /* 0x000fe400000006ff */
[----:B------:R-:W-:Y:S01]  /*13a0*/  SHF.L.U32 R24, R24, 0x10, RZ ;  /* 0x0000001018187819 */ /* 0x000fe200000006ff */
[--C-:B------:R-:W-:Y:S01]  /*13b0*/  FADD.FTZ R81, R22, R63.reuse ;  /* 0x0000003f16517221 */ /* 0x100fe20000010000 */
[C---:B------:R-:W-:Y:S01]  /*13c0*/  SHF.L.U32 R26, R17.reuse, 0x10, RZ ;  /* 0x00000010111a7819 */ /* 0x040fe200000006ff */
        /* <DEDUP_REMOVED lines=43> */
.L_x_6934:
[----:B------:R-:W-:Y:S05]  /*1680*/  BSYNC.RECONVERGENT B0 ;  /* 0x0000000000007941 */ /* 0x000fea0003800200 */
.L_x_6933:
        /* <DEDUP_REMOVED lines=36> */
.L_x_6936:
[----:B------:R-:W-:Y:S05]  /*18d0*/  BSYNC.RECONVERGENT B0 ;  /* 0x0000000000007941 */ /* 0x000fea0003800200 */
.L_x_6935:
        /* <DEDUP_REMOVED lines=37> */
.L_x_6938:
[----:B------:R-:W-:Y:S05]  /*1b30*/  BSYNC.RECONVERGENT B0 ;  /* 0x0000000000007941 */ /* 0x000fea0003800200 */
.L_x_6937:
        /* <DEDUP_REMOVED lines=36> */
.L_x_6940:
[----:B------:R-:W-:Y:S05]  /*1d80*/  BSYNC.RECONVERGENT B0 ;  /* 0x0000000000007941 */ /* 0x000fea0003800200 */
.L_x_6939:
        /* <DEDUP_REMOVED lines=37> */
.L_x_6942:
[----:B------:R-:W-:Y:S05]  /*1fe0*/  BSYNC.RECONVERGENT B0 ;  /* 0x0000000000007941 */ /* 0x000fea0003800200 */
.L_x_6941:
        /* <DEDUP_REMOVED lines=37> */
.L_x_6944:
[----:B------:R-:W-:Y:S05]  /*2240*/  BSYNC.RECONVERGENT B0 ;  /* 0x0000000000007941 */ /* 0x000fea0003800200 */
.L_x_6943:
[----:B------:R-:W-:Y:S01]  /*2250*/  ISETP.EQ.OR P6, PT, RZ, UR5, P0 ;  /* 0x00000005ff007c0c */ /* 0x000fe200087c2670 */
[----:B------:R-:W-:Y:S01]  /*2260*/  BSSY.RECONVERGENT B0, `(.L_x_6945) ;  /* 0x0000026000007945 */ /* 0x000fe20003800200 */
[----:B------:R-:W-:Y:S01]  /*2270*/  SHF.L.U32 R22, R22, 0x10, RZ ;  /* 0x0000001016167819 */ /* 0x000fe200000006ff */
[----:B------:R-:W-:Y:S01]  /*2280*/  IMAD.WIDE.U32 R20, R49, 0x2, R20 ;  /* 0x0000000231147825 */ /* 0x000fe200078e0014 */
[----:B------:R-:W-:Y:S02]  /*2290*/  FSETP.GTU.FTZ.AND P5, PT, R102, 20, PT ;  /* 0x41a000006600780b */ /* 0x000fe40003fbc000 */
[----:B------:R-:W-:Y:S01]  /*22a0*/  ISETP.EQ.OR P0, PT, RZ, UR5, P3 ;  /* 0x00000005ff007c0c */ /* 0x000fe20009f02670 */
[----:B------:R-:W-:Y:S01]  /*22b0*/  FADD.FTZ R103, R22, R63 ;  /* 0x0000003f16677221 */ /* 0x000fe20000010000 */
[----:B------:R-:W-:-:S05]  /*22c0*/  MOV R100, R16 ;  /* 0x0000001000647202 */ /* 0x000fca0000000f00 */
        /* <DEDUP_REMOVED lines=31> */
.L_x_6946:
[----:B------:R-:W-:Y:S05]  /*24c0*/  BSYNC.RECONVERGENT B0 ;  /* 0x0000000000007941 */ /* 0x000fea0003800200 */
.L_x_6945:
[----:B------:R-:W-:Y:S01]  /*24d0*/  IMAD.U32 R104, R6, 0x10000, RZ ;  /* 0x0001000006687824 */ /* 0x000fe200078e00ff */
[----:B------:R-:W-:Y:S01]  /*24e0*/  BSSY.RECONVERGENT B0, `(.L_x_6947) ;  /* 0x0000026000007945 */ /* 0x000fe20003800200 */
[----:B------:R-:W-:Y:S02]  /*24f0*/  MOV R101, R17 ;  /* 0x0000001100657202 */ /* 0x000fe40000000f00 */
[----:B------:R-:W-:Y:S01]  /*2500*/  FSETP.GTU.FTZ.AND P3, PT, R103, 20, PT ;  /* 0x41a000006700780b */ /* 0x000fe20003f7c000 */
[----:B------:R-:W-:Y:S01]  /*2510*/  FADD.FTZ R104, R104, R63 ;  /* 0x0000003f68687221 */ /* 0x000fe20000010000 */
[----:B------:R-:W-:Y:S02]  /*2520*/  MOV R98, R20 ;  /* 0x0000001400627202 */ /* 0x000fe40000000f00 */
[----:B------:R-:W-:Y:S02]  /*2530*/  MOV R95, R21 ;  /* 0x00000015005f7202 */ /* 0x000fe40000000f00 */
        /* <DEDUP_REMOVED lines=32> */
.L_x_6948:
[----:B------:R-:W-:Y:S05]  /*2740*/  BSYNC.RECONVERGENT B0 ;  /* 0x0000000000007941 */ /* 0x000fea0003800200 */
.L_x_6947:
[----:B------:R-:W-:Y:S01]  /*2750*/  ISETP.EQ.OR P4, PT, RZ, UR5, P4 ;  /* 0x00000005ff007c0c */ /* 0x000fe2000a782670 */
[----:B------:R-:W-:Y:S01]  /*2760*/  BSSY.RECONVERGENT B0, `(.L_x_6949) ;  /* 0x0000028000007945 */ /* 0x000fe20003800200 */
[----:B------:R-:W-:Y:S02]  /*2770*/  SHF.L.U32 R18, R17, 0x10, RZ ;  /* 0x0000001011127819 */ /* 0x000fe400000006ff */
[----:B------:R-:W-:Y:S02]  /*2780*/  SHF.L.U32 R4, R13, 0x10, RZ ;  /* 0x000000100d047819 */ /* 0x000fe400000006ff */
        /* <DEDUP_REMOVED lines=37> */
.L_x_6950:
[----:B------:R-:W-:Y:S05]  /*29e0*/  BSYNC.RECONVERGENT B0 ;  /* 0x0000000000007941 */ /* 0x000fea0003800200 */
.L_x_6949:
        /* <DEDUP_REMOVED lines=39> */
.L_x_6952:
[----:B------:R-:W-:Y:S05]  /*2c60*/  BSYNC.RECONVERGENT B0 ;  /* 0x0000000000007941 */ /* 0x000fea0003800200 */
.L_x_6951:
        /* <DEDUP_REMOVED lines=41> */
.L_x_6954:
[----:B------:R-:W-:Y:S05]  /*2f00*/  BSYNC.RECONVERGENT B0 ;  /* 0x0000000000007941 */ /* 0x000fea0003800200 */
.L_x_6953:
[----:B------:R-:W-:Y:S01]  /*2f10*/  IMAD.U32 R108, R21, 0x10000, RZ ;  /* 0x00010000156c7824 */ /* 0x000fe200078e00ff */
        /* <DEDUP_REMOVED lines=38> */
.L_x_6956:
[----:B------:R-:W-:Y:S05]  /*3180*/  BSYNC.RECONVERGENT B0 ;  /* 0x0000000000007941 */ /* 0x000fea0003800200 */
.L_x_6955:
        /* <DEDUP_REMOVED lines=43> */
.L_x_6958:
[----:B------:R-:W-:Y:S05]  /*3440*/  BSYNC.RECONVERGENT B0 ;  /* 0x0000000000007941 */ /* 0x000fea0003800200 */
.L_x_6957:
        /* <DEDUP_REMOVED lines=32> */
.L_x_6960:
[----:B------:R-:W-:Y:S05]  /*3650*/  BSYNC.RECONVERGENT B0 ;  /* 0x0000000000007941 */ /* 0x000fea0003800200 */
.L_x_6959:
        /* <DEDUP_REMOVED lines=32> */
.L_x_6962:
[----:B------:R-:W-:Y:S05]  /*3860*/  BSYNC.RECONVERGENT B0 ;  /* 0x0000000000007941 */ /* 0x000fea0003800200 */
.L_x_6961:
        /* <DEDUP_REMOVED lines=32> */
.L_x_6964:
[----:B------:R-:W-:Y:S05]  /*3a70*/  BSYNC.RECONVERGENT B0 ;  /* 0x0000000000007941 */ /* 0x000fea0003800200 */
.L_x_6963:
        /* <DEDUP_REMOVED lines=54> */
[----:B------:R-:W-:Y:S01]  /*3de0*/  IMAD.MOV.U32 R141, RZ, RZ, R69 ;  /* 0x000000ffff8d7224 */ /* 0x000fe200078e0045 */
[----:B------:R-:W-:Y:S01]  /*3df0*/  MOV R142, R67 ;  /* 0x00000043008e7202 */ /* 0x000fe20000000f00 */
[----:B------:R-:W-:Y:S01]  /*3e00*/  IMAD.MOV.U32 R144, RZ, RZ, R55 ;  /* 0x000000ffff907224 */ /* 0x000fe200078e0037 */
[----:B------:R-:W-:Y:S01]  /*3e10*/  MOV R143, R57 ;  /* 0x00000039008f7202 */ /* 0x000fe20000000f00 */
[----:B------:R-:W4:Y:S01]  /*3e20*/  LDC.64 R34, c[0x0][0x450] ;  /* 0x00011400ff227b82 */ /* 0x000f220000000a00 */
[----:B------:R-:W-:Y:S01]  /*3e30*/  IADD3.X R37, PT, PT, R3, R73, RZ, P4, !PT ;  /* 0x0000004903257210 */ /* 0x000fe200027fe4ff */
[----:B------:R-:W-:Y:S01]  /*3e40*/  UIADD3 UR7, UPT, UPT, UR4, 0x860, URZ ;  /* 0x0000086004077890 */ /* 0x000fe2000fffe0ff */
[----:B-1----:R-:W-:Y:S01]  /*3e50*/  IADD3 R9, PT, PT, R5, 0xffffffe, RZ ;  /* 0x0ffffffe05097810 */ /* 0x002fe20007ffe0ff */
[----:B------:R-:W-:Y:S01]  /*3e60*/  UIADD3 UR6, UPT, UPT, -UR6, URZ, URZ ;  /* 0x000000ff06067290 */ /* 0x000fe2000fffe1ff */
[----:B------:R-:W-:Y:S01]  /*3e70*/  IADD3 R5, PT, PT, RZ, -R8, RZ ;  /* 0x80000008ff057210 */ /* 0x000fe20007ffe0ff */
[----:B------:R-:W-:Y:S01]  /*3e80*/  IMAD.MOV.U32 R8, RZ, RZ, RZ ;  /* 0x000000ffff087224 */ /* 0x000fe200078e00ff */
[----:B0-----:R-:W-:Y:S01]  /*3e90*/  SHF.L.U64.HI R39, R38, 0x1, R39 ;  /* 0x0000000126277819 */ /* 0x001fe20000010227 */
[----:B------:R-:W0:Y:S01]  /*3ea0*/  LDCU.64 UR12, c[0x0][0x450] ;  /* 0x00008a00ff0c77ac */ /* 0x000e220008000a00 */
[----:B------:R-:W1:Y:S01]  /*3eb0*/  F2I.FTZ.U32.TRUNC.NTZ R9, R9 ;  /* 0x0000000900097305 */ /* 0x000e62000021f000 */
[----:B--2---:R-:W-:-:S02]  /*3ec0*/  SHF.L.U64.HI R41, R40, 0x2, R41 ;  /* 0x0000000228297819 */ /* 0x004fc40000010229 */
[----:B---3--:R-:W-:Y:S01]  /*3ed0*/  SHF.L.U64.HI R43, R42, 0x1, R43 ;  /* 0x000000012a2b7819 */ /* 0x008fe2000001022b */
[----:B------:R-:W2:Y:S01]  /*3ee0*/  LDCU.64 UR14, c[0x0][0x460] ;  /* 0x00008c00ff0e77ac */ /* 0x000ea20008000a00 */
[----:B----4-:R-:W-:Y:S01]  /*3ef0*/  SHF.L.U64.HI R45, R44, 0x1, R45 ;  /* 0x000000012c2d7819 */ /* 0x010fe2000001022d */
[----:B------:R-:W-:Y:S01]  /*3f00*/  UMOV UR4, URZ ;  /* 0x000000ff00047c82 */ /* 0x000fe20008000000 */
[----:B------:R-:W-:Y:S01]  /*3f10*/  UMOV UR5, URZ ;  /* 0x000000ff00057c82 */ /* 0x000fe20008000000 */
        /* <DEDUP_REMOVED lines=15> */
.L_x_6971:
[----:B------:R-:W2:Y:S04]  /*4010*/  LDG.E.128 R20, desc[UR10][R36.64+-0x200] ;  /* 0xfffe000a24147981 */ /* 0x000ea8000c1e1d00 */
[----:B------:R-:W3:Y:S01]  /*4020*/  LDG.E.128 R24, desc[UR10][R36.64] ;  /* 0x0000000a24187981 */ /* 0x000ee2000c1e1d00 */
[----:B------:R-:W-:Y:S01]  /*4030*/  IMAD.MOV.U32 R46, RZ, RZ, R143 ;  /* 0x000000ffff2e7224 */ /* 0x000fe200078e008f */
        /* <DEDUP_REMOVED lines=16> */
[----:B0-----:R-:W-:Y:S01]  /*4140*/  PRMT R149, R6, 0x7632, R149 ;  /* 0x0000763206957816 */ /* 0x001fe20000000095 */
[----:B------:R-:W-:Y:S01]  /*4150*/  IMAD.U32 R162, R4, 0x10000, RZ ;  /* 0x0001000004a27824 */ /* 0x000fe200078e00ff */
[----:B------:R-:W-:Y:S01]  /*4160*/  SHF.L.U32 R150, R6, 0x10, RZ ;  /* 0x0000001006967819 */ /* 0x000fe200000006ff */
[----:B----4-:R-:W-:Y:S01]  /*4170*/  FMUL.FTZ R6, R146, 1.4426950216293334961 ;  /* 0x3fb8aa3b92067820 */ /* 0x010fe20000410000 */
[----:B------:R-:W-:Y:S01]  /*4180*/  PRMT R147, R4, 0x7632, R147 ;  /* 0x0000763204937816 */ /* 0x000fe20000000093 */
[----:B------:R-:W-:Y:S01]  /*4190*/  FMUL.FTZ R162, R125, R162 ;  /* 0x000000a27da27220 */ /* 0x000fe20000410000 */
[C---:B------:R-:W-:Y:S01]  /*41a0*/  PRMT R4, R5.reuse, 0x7632, R4 ;  /* 0x0000763205047816 */ /* 0x040fe20000000004 */
[C---:B------:R-:W-:Y:S01]  /*41b0*/  FMUL.FTZ R155, R6.reuse, R103 ;  /* 0x00000067069b7220 */ /* 0x040fe20000410000 */
[----:B------:R-:W-:Y:S01]  /*41c0*/  SHF.L.U32 R148, R5, 0x10, RZ ;  /* 0x0000001005947819 */ /* 0x000fe200000006ff */
[C---:B------:R-:W-:Y:S01]  /*41d0*/  FMUL.FTZ R5, R6.reuse, R85 ;  /* 0x0000005506057220 */ /* 0x040fe20000410000 */
[----:B-1----:R-:W-:Y:S01]  /*41e0*/  PRMT R164, R11, 0x7632, R164 ;  /* 0x000076320ba47816 */ /* 0x002fe200000000a4 */
[----:B------:R-:W-:Y:S01]  /*41f0*/  IMAD.U32 R147, R147, 0x10000, RZ ;  /* 0x0001000093937824 */ /* 0x000fe200078e00ff */
[----:B------:R-:W-:Y:S01]  /*4200*/  SHF.L.U32 R158, R11, 0x10, RZ ;  /* 0x000000100b9e7819 */ /* 0x000fe200000006ff */
[C---:B------:R-:W-:Y:S01]  /*4210*/  FMUL.FTZ R11, R6.reuse, R83 ;  /* 0x00000053060b7220 */ /* 0x040fe20000410000 */
[C---:B------:R-:W-:Y:S01]  /*4220*/  PRMT R163, R9.reuse, 0x7632, R163 ;  /* 0x0000763209a37816 */ /* 0x040fe200000000a3 */
[----:B------:R-:W0:Y:S01]  /*4230*/  MUFU.EX2 R5, R5 ;  /* 0x0000000500057308 */ /* 0x000e220000000800 */
[----:B------:R-:W-:Y:S01]  /*4240*/  SHF.L.U32 R154, R9, 0x10, RZ ;  /* 0x00000010099a7819 */ /* 0x000fe200000006ff */
[----:B------:R-:W-:Y:S01]  /*4250*/  FMUL.FTZ R159, R6, R106 ;  /* 0x0000006a069f7220 */ /* 0x000fe20000410000 */
[C---:B------:R-:W-:Y:S01]  /*4260*/  PRMT R9, R10.reuse, 0x7632, R9 ;  /* 0x000076320a097816 */ /* 0x040fe20000000009 */
[----:B------:R-:W-:Y:S01]  /*4270*/  MUFU.EX2 R155, R155 ;  /* 0x0000009b009b7308 */ /* 0x000fe20000000800 */
[----:B------:R-:W-:Y:S01]  /*4280*/  SHF.L.U32 R156, R10, 0x10, RZ ;  /* 0x000000100a9c7819 */ /* 0x000fe200000006ff */
[----:B------:R-:W-:Y:S01]  /*4290*/  FMUL.FTZ R10, R126, R147 ;  /* 0x000000937e0a7220 */ /* 0x000fe20000410000 */
[C---:B------:R-:W-:Y:S01]  /*42a0*/  PRMT R151, R7.reuse, 0x7632, R151 ;  /* 0x0000763207977816 */ /* 0x040fe20000000097 */
[C---:B------:R-:W-:Y:S01]  /*42b0*/  FMUL.FTZ R147, R6.reuse, R97 ;  /* 0x0000006106937220 */ /* 0x040fe20000410000 */
[----:B------:R-:W-:Y:S01]  /*42c0*/  SHF.L.U32 R152, R7, 0x10, RZ ;  /* 0x0000001007987819 */ /* 0x000fe200000006ff */
[----:B------:R-:W-:Y:S01]  /*42d0*/  FMUL.FTZ R171, R6, R108 ;  /* 0x0000006c06ab7220 */ /* 0x000fe20000410000 */
[C---:B------:R-:W-:Y:S01]  /*42e0*/  PRMT R7, R8.reuse, 0x7632, R7 ;  /* 0x0000763208077816 */ /* 0x040fe20000000007 */
[----:B------:R-:W-:Y:S01]  /*42f0*/  IMAD.U32 R8, R8, 0x10000, RZ ;  /* 0x0001000008087824 */ /* 0x000fe200078e00ff */
[----:B------:R-:W-:Y:S01]  /*4300*/  FSEL R10, R10, RZ, !P6 ;  /* 0x000000ff0a0a7208 */ /* 0x000fe20007000000 */
[----:B------:R-:W-:Y:S01]  /*4310*/  FMUL.FTZ R146, R131, R152 ;  /* 0x0000009883927220 */ /* 0x000fe20000410000 */
[----:B------:R-:W-:Y:S01]  /*4320*/  SHF.L.U32 R151, R151, 0x10, RZ ;  /* 0x0000001097977819 */ /* 0x000fe200000006ff */
[C---:B------:R-:W-:Y:S01]  /*4330*/  FMUL.FTZ R152, R6.reuse, R102 ;  /* 0x0000006606987220 */ /* 0x040fe20000410000 */
[----:B------:R-:W-:Y:S01]  /*4340*/  FMUL.FTZ R8, R133, R8 ;  /* 0x0000000885087220 */ /* 0x000fe20000410000 */
[----:B------:R-:W-:Y:S01]  /*4350*/  SHF.L.U32 R149, R149, 0x10, RZ ;  /* 0x0000001095957819 */ /* 0x000fe200000006ff */
[----:B------:R-:W-:Y:S01]  /*4360*/  IMAD.U32 R7, R7, 0x10000, RZ ;  /* 0x0001000007077824 */ /* 0x000fe200078e00ff */
[----:B------:R-:W-:Y:S01]  /*4370*/  MUFU.EX2 R159, R159 ;  /* 0x0000009f009f7308 */ /* 0x000fe20000000800 */
[----:B------:R-:W-:Y:S01]  /*4380*/  FMUL.FTZ R157, R6, R105 ;  /* 0x00000069069d7220 */ /* 0x000fe20000410000 */
[----:B------:R-:W-:Y:S01]  /*4390*/  FMUL.FTZ R154, R135, R154 ;  /* 0x0000009a879a7220 */ /* 0x000fe20000410000 */
[----:B------:R-:W-:Y:S01]  /*43a0*/  FMUL.FTZ R7, R134, R7 ;  /* 0x0000000786077220 */ /* 0x000fe20000410000 */
[----:B------:R-:W-:Y:S01]  /*43b0*/  MUFU.EX2 R171, R171 ;  /* 0x000000ab00ab7308 */ /* 0x000fe20000000800 */
[----:B------:R-:W-:Y:S01]  /*43c0*/  FMUL.FTZ R156, R137, R156 ;  /* 0x0000009c899c7220 */ /* 0x000fe20000410000 */
[----:B------:R-:W-:Y:S01]  /*43d0*/  FMUL.FTZ R158, R139, R158 ;  /* 0x0000009e8b9e7220 */ /* 0x000fe20000410000 */
[----:B------:R-:W-:Y:S01]  /*43e0*/  SHF.L.U32 R163, R163, 0x10, RZ ;  /* 0x00000010a3a37819 */ /* 0x000fe200000006ff */
[----:B------:R-:W-:Y:S01]  /*43f0*/  MUFU.EX2 R160, R157 ;  /* 0x0000009d00a07308 */ /* 0x000fe20000000800 */
[----:B------:R-:W-:-:S03]  /*4400*/  SHF.L.U32 R9, R9, 0x10, RZ ;  /* 0x0000001009097819 */ /* 0x000fc600000006ff */
[----:B------:R-:W-:Y:S02]  /*4410*/  FMUL.FTZ R163, R136, R163 ;  /* 0x000000a388a37220 */ /* 0x000fe40000410000 */
[----:B------:R-:W-:Y:S01]  /*4420*/  FMUL.FTZ R9, R138, R9 ;  /* 0x000000098a097220 */ /* 0x000fe20000410000 */
[----:B--2---:R-:W-:Y:S04]  /*4430*/  STS.128 [R48+0x420], R12 ;  /* 0x0004200c30007388 */ /* 0x004fe80000000c00 */
[----:B---3--:R1:W-:Y:S01]  /*4440*/  STS.128 [R48+0x620], R16 ;  /* 0x0006201030007388 */ /* 0x0083e20000000c00 */
[----:B------:R-:W-:-:S03]  /*4450*/  NOP ;  /* 0x0000000000007918 */ /* 0x000fc60000000000 */
[----:B------:R-:W2:Y:S04]  /*4460*/  LDS.128 R24, [R0+0x430] ;  /* 0x0004300000187984 */ /* 0x000ea80000000c00 */
[----:B------:R-:W3:Y:S01]  /*4470*/  LDS.128 R20, [R0+0x420] ;  /* 0x0004200000147984 */ /* 0x000ee20000000c00 */
[----:B-1----:R0:W1:Y:S01]  /*4480*/  MUFU.EX2 R17, R11 ;  /* 0x0000000b00117308 */ /* 0x0020620000000800 */
[----:B------:R-:W-:Y:S01]  /*4490*/  FMUL.FTZ R18, R6, R89 ;  /* 0x0000005906127220 */ /* 0x000fe20000410000 */
[----:B------:R-:W-:Y:S01]  /*44a0*/  FMUL.FTZ R16, R127, R148 ;  /* 0x000000947f107220 */ /* 0x000fe20000410000 */
[----:B------:R-:W-:Y:S02]  /*44b0*/  FMUL.FTZ R148, R132, R151 ;  /* 0x0000009784947220 */ /* 0x000fe40000410000 */
[----:B------:R-:W4:Y:S02]  /*44c0*/  MUFU.EX2 R19, R18 ;  /* 0x0000001200137308 */ /* 0x000f240000000800 */
[----:B------:R-:W-:-:S02]  /*44d0*/  FSEL R16, R16, RZ, !P0 ;  /* 0x000000ff10107208 */ /* 0x000fc40004000000 */
[----:B0-----:R-:W-:Y:S02]  /*44e0*/  FSEL R11, R5, 1, !P6 ;  /* 0x3f800000050b7808 */ /* 0x001fe40007000000 */
[----:B------:R-:W-:Y:S01]  /*44f0*/  SHF.L.U32 R5, R4, 0x10, RZ ;  /* 0x0000001004057819 */ /* 0x000fe200000006ff */
[----:B------:R-:W-:Y:S01]  /*4500*/  FMUL.FTZ R4, R6, R93 ;  /* 0x0000005d06047220 */ /* 0x000fe20000410000 */
[----:B------:R-:W-:Y:S02]  /*4510*/  ISETP.GE.U32.AND P6, PT, R70, R49, PT ;  /* 0x000000314600720c */ /* 0x000fe40003fc6070 */
[----:B-1----:R-:W-:Y:S01]  /*4520*/  FSEL R17, R17, 1, !P0 ;  /* 0x3f80000011117808 */ /* 0x002fe20004000000 */
[----:B------:R-:W-:Y:S01]  /*4530*/  FMUL.FTZ R5, R128, R5 ;  /* 0x0000000580057220 */ /* 0x000fe20000410000 */
[----:B------:R-:W-:Y:S01]  /*4540*/  ISETP.GE.U32.AND P0, PT, R68, R49, PT ;  /* 0x000000314400720c */ /* 0x000fe20003f06070 */
[----:B------:R-:W0:Y:S01]  /*4550*/  MUFU.EX2 R4, R4 ;  /* 0x0000000400047308 */ /* 0x000e220000000800 */
[----:B----4-:R-:W-:-:S02]  /*4560*/  FSEL R19, R19, 1, !P3 ;  /* 0x3f80000013137808 */ /* 0x010fc40005800000 */
[----:B------:R-:W-:Y:S02]  /*4570*/  FSEL R18, R5, RZ, !P3 ;  /* 0x000000ff05127208 */ /* 0x000fe40005800000 */
[----:B------:R-:W-:Y:S01]  /*4580*/  MUFU.EX2 R5, R147 ;  /* 0x0000009300057308 */ /* 0x000fe20000000800 */
[----:B------:R-:W-:Y:S02]  /*4590*/  ISETP.GE.U32.AND P3, PT, R66, R49, PT ;  /* 0x000000314200720c */ /* 0x000fe40003f66070 */
[----:B------:R-:W-:Y:S02]  /*45a0*/  FSEL R148, R148, RZ, !P0 ;  /* 0x000000ff94947208 */ /* 0x000fe40004000000 */
[----:B------:R-:W-:Y:S02]  /*45b0*/  FSEL R146, R146, RZ, !P6 ;  /* 0x000000ff92927208 */ /* 0x000fe40007000000 */
[C---:B--2---:R-:W-:Y:S01]  /*45c0*/  PRMT R169, R24.reuse, 0x7632, R169 ;  /* 0x0000763218a97816 */ /* 0x044fe200000000a9 */
[----:B------:R-:W-:-:S02]  /*45d0*/  IMAD.U32 R13, R24, 0x10000, RZ ;  /* 0x00010000180d7824 */ /* 0x000fc400078e00ff */
[----:B------:R-:W-:Y:S01]  /*45e0*/  FMUL.FTZ R24, R6, R81 ;  /* 0x0000005106187220 */ /* 0x000fe20000410000 */
[C---:B------:R-:W-:Y:S02]  /*45f0*/  PRMT R170, R25.reuse, 0x7632, R170 ;  /* 0x0000763219aa7816 */ /* 0x040fe400000000aa */
[----:B------:R-:W-:Y:S02]  /*4600*/  SHF.L.U32 R12, R25, 0x10, RZ ;  /* 0x00000010190c7819 */ /* 0x000fe400000006ff */
[----:B------:R1:W2:Y:S01]  /*4610*/  MUFU.EX2 R25, R24 ;  /* 0x0000001800197308 */ /* 0x0002a20000000800 */
[C---:B------:R-:W-:Y:S02]  /*4620*/  PRMT R174, R26.reuse, 0x7632, R174 ;  /* 0x000076321aae7816 */ /* 0x040fe400000000ae */
[----:B------:R-:W-:Y:S01]  /*4630*/  SHF.L.U32 R15, R26, 0x10, RZ ;  /* 0x000000101a0f7819 */ /* 0x000fe200000006ff */
[----:B------:R-:W-:Y:S01]  /*4640*/  FMUL.FTZ R26, R6, R91 ;  /* 0x0000005b061a7220 */ /* 0x000fe20000410000 */
[----:B------:R-:W-:-:S02]  /*4650*/  PRMT R176, R27, 0x7632, R176 ;  /* 0x000076321bb07816 */ /* 0x000fc400000000b0 */
[----:B------:R-:W-:Y:S01]  /*4660*/  SHF.L.U32 R14, R27, 0x10, RZ ;  /* 0x000000101b0e7819 */ /* 0x000fe200000006ff */
[----:B-1----:R-:W-:Y:S01]  /*4670*/  FMUL.FTZ R24, R129, R150 ;  /* 0x0000009681187220 */ /* 0x002fe20000410000 */
[----:B------:R-:W-:Y:S01]  /*4680*/  FMUL.FTZ R150, R6, R99 ;  /* 0x0000006306967220 */ /* 0x000fe20000410000 */
[----:B------:R1:W-:Y:S01]  /*4690*/  MUFU.EX2 R27, R26 ;  /* 0x0000001a001b7308 */ /* 0x0003e20000000800 */
[----:B0-----:R-:W-:Y:S02]  /*46a0*/  FSEL R147, R4, 1, !P6 ;  /* 0x3f80000004937808 */ /* 0x001fe40007000000 */
[----:B------:R-:W-:Y:S01]  /*46b0*/  FSEL R24, R24, RZ, !P4 ;  /* 0x000000ff18187208 */ /* 0x000fe20006000000 */
[----:B------:R0:W4:Y:S01]  /*46c0*/  MUFU.EX2 R153, R150 ;  /* 0x0000009600997308 */ /* 0x0001220000000800 */
[----:B--2---:R-:W-:Y:S02]  /*46d0*/  FSEL R25, R25, 1, !P4 ;  /* 0x3f80000019197808 */ /* 0x004fe40006000000 */
[----:B------:R-:W-:Y:S01]  /*46e0*/  ISETP.GE.U32.AND P4, PT, R64, R49, PT ;  /* 0x000000314000720c */ /* 0x000fe20003f86070 */
[----:B------:R-:W2:Y:S01]  /*46f0*/  MUFU.EX2 R4, R152 ;  /* 0x0000009800047308 */ /* 0x000ea20000000800 */
[----:B-1----:R-:W-:Y:S01]  /*4700*/  FMUL.FTZ R26, R130, R149 ;  /* 0x00000095821a7220 */ /* 0x002fe20000410000 */
[----:B------:R-:W-:Y:S01]  /*4710*/  FSEL R149, R5, 1, !P0 ;  /* 0x3f80000005957808 */ /* 0x000fe20004000000 */
[----:B------:R-:W-:Y:S01]  /*4720*/  FMUL.FTZ R5, R6, R104 ;  /* 0x0000006806057220 */ /* 0x000fe20000410000 */
[----:B------:R-:W-:-:S02]  /*4730*/  ISETP.GE.U32.AND P0, PT, R58, R49, PT ;  /* 0x000000313a00720c */ /* 0x000fc40003f06070 */
[----:B0-----:R-:W-:Y:S02]  /*4740*/  FSEL R150, R8, RZ, !P3 ;  /* 0x000000ff08967208 */ /* 0x001fe40005800000 */
[----:B------:R-:W-:Y:S01]  /*4750*/  FSEL R26, R26, RZ, !P5 ;  /* 0x000000ff1a1a7208 */ /* 0x000fe20006800000 */
[----:B------:R0:W1:Y:S01]  /*4760*/  MUFU.EX2 R8, R5 ;  /* 0x0000000500087308 */ /* 0x0000620000000800 */
[----:B----4-:R-:W-:Y:S02]  /*4770*/  FSEL R151, R153, 1, !P3 ;  /* 0x3f80000099977808 */ /* 0x010fe40005800000 */
[----:B------:R-:W-:Y:S02]  /*4780*/  ISETP.NE.AND P3, PT, R53, RZ, PT ;  /* 0x000000ff3500720c */ /* 0x000fe40003f65270 */
[----:B------:R-:W-:Y:S02]  /*4790*/  FSEL R27, R27, 1, !P5 ;  /* 0x3f8000001b1b7808 */ /* 0x000fe40006800000 */
[----:B------:R-:W-:-:S02]  /*47a0*/  ISETP.GE.U32.AND P5, PT, R62, R49, PT ;  /* 0x000000313e00720c */ /* 0x000fc40003fa6070 */
[----:B------:R-:W-:Y:S02]  /*47b0*/  FSEL R153, R155, 1, !P4 ;  /* 0x3f8000009b997808 */ /* 0x000fe40006000000 */
[----:B--2---:R-:W-:Y:S02]  /*47c0*/  FSEL R155, R4, 1, !P5 ;  /* 0x3f800000049b7808 */ /* 0x004fe40006800000 */
[----:B------:R-:W-:Y:S01]  /*47d0*/  FSEL R152, R7, RZ, !P4 ;  /* 0x000000ff07987208 */ /* 0x000fe20006000000 */
[C---:B------:R-:W-:Y:S01]  /*47e0*/  FMUL.FTZ R7, R6.reuse, R107 ;  /* 0x0000006b06077220 */ /* 0x040fe20000410000 */
[----:B------:R-:W-:Y:S01]  /*47f0*/  FMUL.FTZ R6, R6, R87 ;  /* 0x0000005706067220 */ /* 0x000fe20000410000 */
[----:B0-----:R-:W0:Y:S01]  /*4800*/  @P3 LDS.64 R4, [UR7] ;  /* 0x00000007ff043984 */ /* 0x001e220008000a00 */
[-C--:B------:R-:W-:Y:S02]  /*4810*/  ISETP.GE.U32.AND P4, PT, R56, R49.reuse, PT ;  /* 0x000000313800720c */ /* 0x080fe40003f86070 */
[----:B------:R-:W-:Y:S01]  /*4820*/  FSEL R154, R154, RZ, !P5 ;  /* 0x000000ff9a9a7208 */ /* 0x000fe20006800000 */
[----:B------:R-:W2:Y:S01]  /*4830*/  MUFU.EX2 R7, R7 ;  /* 0x0000000700077308 */ /* 0x000ea20000000800 */
[----:B------:R-:W-:-:S02]  /*4840*/  ISETP.GE.U32.AND P5, PT, R54, R49, PT ;  /* 0x000000313600720c */ /* 0x000fc40003fa6070 */
[----:B------:R-:W-:Y:S01]  /*4850*/  FSEL R156, R156, RZ, !P0 ;  /* 0x000000ff9c9c7208 */ /* 0x000fe20004000000 */
[----:B------:R-:W4:Y:S01]  /*4860*/  MUFU.EX2 R6, R6 ;  /* 0x0000000600067308 */ /* 0x000f220000000800 */
[----:B-1----:R-:W-:Y:S02]  /*4870*/  FSEL R157, R8, 1, !P0 ;  /* 0x3f800000089d7808 */ /* 0x002fe40004000000 */
[----:B------:R-:W-:Y:S02]  /*4880*/  ISETP.GE.U32.AND P0, PT, R52, R49, PT ;  /* 0x000000313400720c */ /* 0x000fe40003f06070 */
[----:B------:R-:W-:Y:S02]  /*4890*/  FSEL R158, R158, RZ, !P5 ;  /* 0x000000ff9e9e7208 */ /* 0x000fe40006800000 */
[----:B------:R-:W-:Y:S02]  /*48a0*/  FSEL R159, R159, 1, !P5 ;  /* 0x3f8000009f9f7808 */ /* 0x000fe40006800000 */
[C---:B---3--:R-:W-:Y:S01]  /*48b0*/  PRMT R165, R20.reuse, 0x7632, R165 ;  /* 0x0000763214a57816 */ /* 0x048fe200000000a5 */
[----:B------:R-:W-:Y:S01]  /*48c0*/  IMAD.U32 R20, R20, 0x10000, RZ ;  /* 0x0001000014147824 */ /* 0x000fe200078e00ff */
[----:B--2---:R-:W-:-:S02]  /*48d0*/  FSEL R161, R7, 1, !P4 ;  /* 0x3f80000007a17808 */ /* 0x004fc40006000000 */
[----:B------:R-:W-:Y:S02]  /*48e0*/  SHF.L.U32 R7, R164, 0x10, RZ ;  /* 0x00000010a4077819 */ /* 0x000fe400000006ff */
[-C--:B------:R-:W-:Y:S02]  /*48f0*/  ISETP.GE.U32.AND P6, PT, R60, R49.reuse, PT ;  /* 0x000000313c00720c */ /* 0x080fe40003fc6070 */
[----:B------:R-:W-:Y:S01]  /*4900*/  ISETP.GE.U32.AND P5, PT, R84, R49, PT ;  /* 0x000000315400720c */ /* 0x000fe20003fa6070 */
[----:B------:R-:W-:Y:S01]  /*4910*/  FMUL.FTZ R7, R140, R7 ;  /* 0x000000078c077220 */ /* 0x000fe20000410000 */
[----:B------:R-:W-:Y:S02]  /*4920*/  PRMT R166, R21, 0x7632, R166 ;  /* 0x0000763215a67816 */ /* 0x000fe400000000a6 */
[----:B------:R-:W-:Y:S02]  /*4930*/  PRMT R167, R22, 0x7632, R167 ;  /* 0x0000763216a77816 */ /* 0x000fe400000000a7 */
[----:B------:R-:W-:-:S02]  /*4940*/  PRMT R168, R23, 0x7632, R168 ;  /* 0x0000763217a87816 */ /* 0x000fc400000000a8 */
[----:B------:R-:W-:Y:S02]  /*4950*/  FSEL R164, R171, 1, !P0 ;  /* 0x3f800000aba47808 */ /* 0x000fe40004000000 */
[----:B------:R-:W-:Y:S02]  /*4960*/  FSEL R175, R162, RZ, !P5 ;  /* 0x000000ffa2af7208 */ /* 0x000fe40006800000 */
[----:B------:R-:W-:Y:S01]  /*4970*/  FSEL R171, R163, RZ, !P6 ;  /* 0x000000ffa3ab7208 */ /* 0x000fe20007000000 */
[----:B------:R-:W-:Y:S01]  /*4980*/  IMAD.U32 R163, R165, 0x10000, RZ ;  /* 0x00010000a5a37824 */ /* 0x000fe200078e00ff */
[----:B------:R-:W-:Y:S02]  /*4990*/  SHF.L.U32 R162, R166, 0x10, RZ ;  /* 0x00000010a6a27819 */ /* 0x000fe400000006ff */
[----:B------:R-:W-:Y:S02]  /*49a0*/  SHF.L.U32 R165, R167, 0x10, RZ ;  /* 0x00000010a7a57819 */ /* 0x000fe400000006ff */
[----:B------:R-:W-:Y:S01]  /*49b0*/  SHF.L.U32 R166, R168, 0x10, RZ ;  /* 0x00000010a8a67819 */ /* 0x000fe200000006ff */
[----:B------:R-:W-:Y:S01]  /*49c0*/  IMAD.U32 R168, R169, 0x10000, RZ ;  /* 0x00010000a9a87824 */ /* 0x000fe200078e00ff */
[----:B------:R-:W-:-:S02]  /*49d0*/  SHF.L.U32 R167, R170, 0x10, RZ ;  /* 0x00000010aaa77819 */ /* 0x000fc400000006ff */
[----:B------:R-:W-:Y:S02]  /*49e0*/  SHF.L.U32 R21, R21, 0x10, RZ ;  /* 0x0000001015157819 */ /* 0x000fe400000006ff */
[----:B------:R-:W-:Y:S02]  /*49f0*/  SHF.L.U32 R22, R22, 0x10, RZ ;  /* 0x0000001016167819 */ /* 0x000fe400000006ff */
[----:B------:R-:W-:Y:S02]  /*4a00*/  SHF.L.U32 R23, R23, 0x10, RZ ;  /* 0x0000001017177819 */ /* 0x000fe400000006ff */
[----:B------:R-:W-:Y:S02]  /*4a10*/  FSEL R160, R160, 1, !P6 ;  /* 0x3f800000a0a07808 */ /* 0x000fe40007000000 */
[----:B----4-:R-:W-:Y:S02]  /*4a20*/  FSEL R178, R6, 1, !P5 ;  /* 0x3f80000006b27808 */ /* 0x010fe40006800000 */
[----:B------:R-:W-:-:S02]  /*4a30*/  FSEL R172, R9, RZ, !P4 ;  /* 0x000000ff09ac7208 */ /* 0x000fc40006000000 */
[----:B------:R-:W-:Y:S02]  /*4a40*/  FSEL R173, R7, RZ, !P0 ;  /* 0x000000ff07ad7208 */ /* 0x000fe40004000000 */
[----:B------:R-:W-:Y:S02]  /*4a50*/  SHF.L.U32 R170, R174, 0x10, RZ ;  /* 0x00000010aeaa7819 */ /* 0x000fe400000006ff */
[----:B------:R-:W-:Y:S01]  /*4a60*/  SHF.L.U32 R169, R176, 0x10, RZ ;  /* 0x00000010b0a97819 */ /* 0x000fe200000006ff */
[----:B0-----:R-:W-:Y:S06]  /*4a70*/  @P3 BRA `(.L_x_6966) ;  /* 0x0000000000503947 */ /* 0x001fec0003800000 */
[----:B------:R-:W0:Y:S02]  /*4a80*/  LDC.U8 R4, c[0x0][0x3a9] ;  /* 0x0000ea40ff047b82 */ /* 0x000e240000000000 */
[----:B0-----:R-:W-:Y:S01]  /*4a90*/  ISETP.NE.AND P0, PT, R4, RZ, P2 ;  /* 0x000000ff0400720c */ /* 0x001fe20001705270 */
[----:B------:R-:W-:-:S03]  /*4aa0*/  IMAD.MOV.U32 R4, RZ, RZ, 0x3f800000 ;  /* 0x3f800000ff047424 */ /* 0x000fc600078e00ff */
        /* <DEDUP_REMOVED lines=9> */
[----:B--2---:R-:W-:Y:S01]  /*4b40*/  IMAD.U32 R5, R5, 0x10000, RZ ;  /* 0x0001000005057824 */ /* 0x004fe200078e00ff */
[----:B------:R-:W-:Y:S06]  /*4b50*/  BRA `(.L_x_6966) ;  /* 0x0000000000187947 */ /* 0x000fec0003800000 */
.L_x_6967:
[----:B------:R-:W-:Y:S01]  /*4b60*/  HFMA2 R5, -RZ, RZ, 0, 0 ;  /* 0x00000000ff057431 */ /* 0x000fe200000001ff */
[----:B------:R-:W-:Y:S06]  /*4b70*/  @!P2 BRA `(.L_x_6966) ;  /* 0x000000000010a947 */ /* 0x000fec0003800000 */
[----:B------:R-:W-:Y:S02]  /*4b80*/  MOV R6, R141 ;  /* 0x0000008d00067202 */ /* 0x000fe40000000f00 */
[----:B------:R-:W-:-:S05]  /*4b90*/  MOV R7, R142 ;  /* 0x0000008e00077202 */ /* 0x000fca0000000f00 */
[----:B------:R-:W2:Y:S02]  /*4ba0*/  LDG.E.U16 R5, desc[UR10][R6.64] ;  /* 0x0000000a06057981 */ /* 0x000ea4000c1e1500 */
[----:B--2---:R-:W-:-:S07]  /*4bb0*/  IMAD.U32 R5, R5, 0x10000, RZ ;  /* 0x0001000005057824 */ /* 0x004fce00078e00ff */
.L_x_6966:
        /* <DEDUP_REMOVED lines=119> */
.L_x_6970:
[----:B------:R-:W-:-:S04]  /*5330*/  ISETP.NE.AND P0, PT, R53, R86, PT ;  /* 0x000000563500720c */ /* 0x000fc80003f05270 */
[----:B------:R-:W-:-:S13]  /*5340*/  ISETP.NE.OR P0, PT, R6, RZ, P0 ;  /* 0x000000ff0600720c */ /* 0x000fda0000705670 */
[----:B------:R-:W-:Y:S01]  /*5350*/  @!P0 F2FP.BF16.F32.PACK_AB R5, RZ, R5 ;  /* 0x00000005ff05823e */ /* 0x000fe200000010ff */
[----:B------:R-:W-:-:S03]  /*5360*/  @!P0 IMAD.MOV.U32 R4, RZ, RZ, R141 ;  /* 0x000000ffff048224 */ /* 0x000fc600078e008d */
[----:B------:R-:W-:Y:S02]  /*5370*/  PRMT R6, R5, 0x7610, R6 ;  /* 0x0000761005067816 */ /* 0x000fe40000000006 */
[----:B------:R-:W-:-:S05]  /*5380*/  @!P0 MOV R5, R142 ;  /* 0x0000008e00058202 */ /* 0x000fca0000000f00 */
[----:B------:R0:W-:Y:S02]  /*5390*/  @!P0 STG.E.U16 desc[UR10][R4.64], R6 ;  /* 0x0000000604008986 */ /* 0x0001e4000c10150a */
.L_x_6969:
[----:B------:R-:W-:Y:S05]  /*53a0*/  BSYNC.RECONVERGENT B0 ;  /* 0x0000000000007941 */ /* 0x000fea0003800200 */
.L_x_6968:
        /* <DEDUP_REMOVED lines=30> */
.L_x_6965:
        /* <DEDUP_REMOVED lines=40> */
.L_x_6973:
        /* <DEDUP_REMOVED lines=15> */
.L_x_8104:


//--------------------- .text._Z25selective_scan_fwd_kernelI32Selective_Scan_fwd_kernel_traitsILi32ELi16ELi1ELb1ELb1ELb1ELb0ELb1EN3c108BFloat16EfS2_EEv13SSMParamsBase --------------------------
	.section	.text._Z25selective_scan_fwd_kernelI32Selective_Scan_fwd_kernel_traitsILi32ELi16ELi1ELb1ELb1ELb1ELb0ELb1EN3c108BFloat16EfS2_EEv13SSMParamsBase,"ax",@progbits
	.align	128
        .global         _Z25selective_scan_fwd_kernelI32Selective_Scan_fwd_kernel_traitsILi32ELi16ELi1ELb1ELb1ELb1ELb0ELb1EN3c108BFloat16EfS2_EEv13SSMParamsBase
        .type           _Z25selective_scan_fwd_kernelI32Selective_Scan_fwd_kernel_traitsILi32ELi16ELi1ELb1ELb1ELb1ELb0ELb1EN3c108BFloat16EfS2_EEv13SSMParamsBase,@function
        .size           _Z25selective_scan_fwd_kernelI32Selective_Scan_fwd_kernel_traitsILi32ELi16ELi1ELb1ELb1ELb1ELb0ELb1EN3c108BFloat16EfS2_EEv13SSMParamsBase,(.L_x_8105 - _Z25selective_scan_fwd_kernelI32Selective_Scan_fwd_kernel_traitsILi32ELi16ELi1ELb1ELb1ELb1ELb0ELb1EN3c108BFloat16EfS2_EEv13SSMParamsBase)
        .other          _Z25selective_scan_fwd_kernelI32Selective_Scan_fwd_kernel_traitsILi32ELi16ELi1ELb1ELb1ELb1ELb0ELb1EN3c108BFloat16EfS2_EEv13SSMParamsBase,@"STO_CUDA_ENTRY STV_DEFAULT"
_Z25selective_scan_fwd_kernelI32Selective_Scan_fwd_kernel_traitsILi32ELi16ELi1ELb1ELb1ELb1ELb0ELb1EN3c108BFloat16EfS2_EEv13SSMParamsBase:
.text._Z25selective_scan_fwd_kernelI32Selective_Scan_fwd_kernel_traitsILi32ELi16ELi1ELb1ELb1ELb1ELb0ELb1EN3c108BFloat16EfS2_EEv13SSMParamsBase:
        /* <DEDUP_REMOVED lines=43> */
.L_x_6974:
        /* <DEDUP_REMOVED lines=94> */
.L_x_6975:
        /* <DEDUP_REMOVED lines=11> */
.L_x_6976:
        /* <DEDUP_REMOVED lines=72> */
.L_x_6977:
        /* <DEDUP_REMOVED lines=29> */
.L_x_6978:
        /* <DEDUP_REMOVED lines=51> */
.L_x_7018:
        /* <DEDUP_REMOVED lines=279> */
.L_x_6980:
[----:B------:R-:W-:Y:S05]  /*2430*/  BSYNC.RECONVERGENT B0 ;  /* 0x0000000000007941 */ /* 0x000fea0003800200 */
.L_x_6979:
        /* <DEDUP_REMOVED lines=37> */
.L_x_6982:
[----:B------:R-:W-:Y:S05]  /*2690*/  BSYNC.RECONVERGENT B0 ;  /* 0x0000000000007941 */ /* 0x000fea0003800200 */
.L_x_6981:
        /* <DEDUP_REMOVED lines=35> */
.L_x_6984:
[----:B------:R-:W-:Y:S05]  /*28d0*/  BSYNC.RECONVERGENT B0 ;  /* 0x0000000000007941 */ /* 0x000fea0003800200 */
.L_x_6983:
        /* <DEDUP_REMOVED lines=37> */
.L_x_6986:
[----:B------:R-:W-:Y:S05]  /*2b30*/  BSYNC.RECONVERGENT B0 ;  /* 0x0000000000007941 */ /* 0x000fea0003800200 */
.L_x_6985:
        /* <DEDUP_REMOVED lines=35> */
.L_x_6988:
[----:B------:R-:W-:Y:S05]  /*2d70*/  BSYNC.RECONVERGENT B0 ;  /* 0x0000000000007941 */ /* 0x000fea0003800200 */
.L_x_6987:
        /* <DEDUP_REMOVED lines=37> */
.L_x_6990:
[----:B------:R-:W-:Y:S05]  /*2fd0*/  BSYNC.RECONVERGENT B0 ;  /* 0x0000000000007941 */ /* 0x000fea0003800200 */
.L_x_6989:
        /* <DEDUP_REMOVED lines=35> */
.L_x_6992:
[----:B------:R-:W-:Y:S05]  /*3210*/  BSYNC.RECONVERGENT B0 ;  /* 0x0000000000007941 */ /* 0x000fea0003800200 */
.L_x_6991:
        /* <DEDUP_REMOVED lines=37> */
.L_x_6994:
[----:B------:R-:W-:Y:S05]  /*3470*/  BSYNC.RECONVERGENT B0 ;  /* 0x0000000000007941 */ /* 0x000fea0003800200 */
.L_x_6993:
        /* <DEDUP_REMOVED lines=35> */
.L_x_6996:
[----:B------:R-:W-:Y:S05]  /*36b0*/  BSYNC.RECONVERGENT B0 ;  /* 0x0000000000007941 */ /* 0x000fea0003800200 */
.L_x_6995:
        /* <DEDUP_REMOVED lines=38> */
.L_x_6998:
[----:B------:R-:W-:Y:S05]  /*3920*/  BSYNC.RECONVERGENT B0 ;  /* 0x0000000000007941 */ /* 0x000fea0003800200 */
.L_x_6997:
        /* <DEDUP_REMOVED lines=37> */
.L_x_7000:
[----:B------:R-:W-:Y:S05]  /*3b80*/  BSYNC.RECONVERGENT B0 ;  /* 0x0000000000007941 */ /* 0x000fea0003800200 */
.L_x_6999:
        /* <DEDUP_REMOVED lines=39> */
.L_x_7002:
[----:B------:R-:W-:Y:S05]  /*3e00*/  BSYNC.RECONVERGENT B0 ;  /* 0x0000000000007941 */ /* 0x000fea0003800200 */
.L_x_7001:
        /* <DEDUP_REMOVED lines=39> */
.L_x_7004:
[----:B------:R-:W-:Y:S05]  /*4080*/  BSYNC.RECONVERGENT B0 ;  /* 0x0000000000007941 */ /* 0x000fea0003800200 */
.L_x_7003:
        /* <DEDUP_REMOVED lines=43> */
.L_x_7006:
[----:B------:R-:W-:Y:S05]  /*4340*/  BSYNC.RECONVERGENT B0 ;  /* 0x0000000000007941 */ /* 0x000fea0003800200 */
.L_x_7005:
        /* <DEDUP_REMOVED lines=32> */
.L_x_7008:
[----:B------:R-:W-:Y:S05]  /*4550*/  BSYNC.RECONVERGENT B0 ;  /* 0x0000000000007941 */ /* 0x000fea0003800200 */
.L_x_7007:
        /* <DEDUP_REMOVED lines=32> */
.L_x_7010:
[----:B------:R-:W-:Y:S05]  /*4760*/  BSYNC.RECONVERGENT B0 ;  /* 0x0000000000007941 */ /* 0x000fea0003800200 */
.L_x_7009:
        /* <DEDUP_REMOVED lines=95> */
.L_x_7017:
        /* <DEDUP_REMOVED lines=357> */
.L_x_7013:
[----:B------:R-:W-:Y:S01]  /*63b0*/  IMAD.MOV.U32 R27, RZ, RZ, RZ ;  /* 0x000000ffff1b7224 */ /* 0x000fe200078e00ff */
[----:B------:R-:W-:Y:S06]  /*63c0*/  @!P4 BRA `(.L_x_7012) ;  /* 0x000000000010c947 */ /* 0x000fec0003800000 */
[----:B------:R-:W-:-:S05]  /*63d0*/  IADD3 R28, P0, PT, R128, R159, RZ ;  /* 0x0000009f801c7210 */ /* 0x000fca0007f1e0ff */
[----:B------:R-:W-:-:S05]  /*63e0*/  IMAD.X R29, R67, 0x1, R160, P0 ;  /* 0x00000001431d7824 */ /* 0x000fca00000e06a0 */
[----:B------:R-:W2:Y:S02]  /*63f0*/  LDG.E.U16 R28, desc[UR10][R28.64] ;  /* 0x0000000a1c1c7981 */ /* 0x000ea4000c1e1500 */
[----:B--2---:R-:W-:-:S07]  /*6400*/  SHF.L.U32 R27, R28, 0x10, RZ ;  /* 0x000000101c1b7819 */ /* 0x004fce00000006ff */
.L_x_7012:
        /* <DEDUP_REMOVED lines=120> */
.L_x_7016:
[----:B------:R-:W-:-:S04]  /*6b90*/  ISETP.NE.AND P0, PT, R53, R120, PT ;  /* 0x000000783500720c */ /* 0x000fc80003f05270 */
[----:B------:R-:W-:-:S13]  /*6ba0*/  ISETP.NE.OR P0, PT, R28, RZ, P0 ;  /* 0x000000ff1c00720c */ /* 0x000fda0000705670 */
[----:B------:R-:W-:Y:S02]  /*6bb0*/  @!P0 IADD3 R26, P1, PT, R128, R159, RZ ;  /* 0x0000009f801a8210 */ /* 0x000fe40007f3e0ff */
[----:B------:R-:W-:Y:S02]  /*6bc0*/  @!P0 F2FP.BF16.F32.PACK_AB R28, RZ, R27 ;  /* 0x0000001bff1c823e */ /* 0x000fe400000010ff */
[----:B------:R-:W-:-:S05]  /*6bd0*/  @!P0 IADD3.X R27, PT, PT, R67, R160, RZ, P1, !PT ;  /* 0x000000a0431b8210 */ /* 0x000fca0000ffe4ff */
[----:B------:R0:W-:Y:S04]  /*6be0*/  @!P0 STG.E.U16 desc[UR10][R26.64], R28 ;  /* 0x0000001c1a008986 */ /* 0x0001e8000c10150a */
.L_x_7015:
[----:B------:R-:W-:Y:S05]  /*6bf0*/  BSYNC.RECONVERGENT B0 ;  /* 0x0000000000007941 */ /* 0x000fea0003800200 */
.L_x_7014:
        /* <DEDUP_REMOVED lines=30> */
.L_x_7011:
        /* <DEDUP_REMOVED lines=111> */
.L_x_7019:
        /* <DEDUP_REMOVED lines=11> */
.L_x_8105:


//--------------------- .text._Z25selective_scan_fwd_kernelI32Selective_Scan_fwd_kernel_traitsILi32ELi16ELi1ELb1ELb1ELb1ELb1ELb0EN3c108BFloat16EfS2_EEv13SSMParamsBase --------------------------
	.section	.text._Z25selective_scan_fwd_kernelI32Selective_Scan_fwd_kernel_traitsILi32ELi16ELi1ELb1ELb1ELb1ELb1ELb0EN3c108BFloat16EfS2_EEv13SSMParamsBase,"ax",@progbits
	.align	128
        .global         _Z25selective_scan_fwd_kernelI32Selective_Scan_fwd_kernel_traitsILi32ELi16ELi1ELb1ELb1ELb1ELb1ELb0EN3c108BFloat16EfS2_EEv13SSMParamsBase
        .type           _Z25selective_scan_fwd_kernelI32Selective_Scan_fwd_kernel_traitsILi32ELi16ELi1ELb1ELb1ELb1ELb1ELb0EN3c108BFloat16EfS2_EEv13SSMParamsBase,@function
        .size           _Z25selective_scan_fwd_kernelI32Selective_Scan_fwd_kernel_traitsILi32ELi16ELi1ELb1ELb1ELb1ELb1ELb0EN3c108BFloat16EfS2_EEv13SSMParamsBase,(.L_x_8106 - _Z25selective_scan_fwd_kernelI32Selective_Scan_fwd_kernel_traitsILi32ELi16ELi1ELb1ELb1ELb1ELb1ELb0EN3c108BFloat16EfS2_EEv13SSMParamsBase)
        .other          _Z25selective_scan_fwd_kernelI32Selective_Scan_fwd_kernel_traitsILi32ELi16ELi1ELb1ELb1ELb1ELb1ELb0EN3c108BFloat16EfS2_EEv13SSMParamsBase,@"STO_CUDA_ENTRY STV_DEFAULT"
_Z25selective_scan_fwd_kernelI32Selective_Scan_fwd_kernel_traitsILi32ELi16ELi1ELb1ELb1ELb1ELb1ELb0EN3c108BFloat16EfS2_EEv13SSMParamsBase:
.text._Z25selective_scan_fwd_kernelI32Selective_Scan_fwd_kernel_traitsILi32ELi16ELi1ELb1ELb1ELb1ELb1ELb0EN3c108BFloat16EfS2_EEv13SSMParamsBase:
        /* <DEDUP_REMOVED lines=38> */
.L_x_7020:
        /* <DEDUP_REMOVED lines=83> */
.L_x_7021:
        /* <DEDUP_REMOVED lines=11> */
.L_x_7022:
        /* <DEDUP_REMOVED lines=70> */
.L_x_7023:
        /* <DEDUP_REMOVED lines=30> */
.L_x_7024:
        /* <DEDUP_REMOVED lines=37> */
.L_x_7064:
        /* <DEDUP_REMOVED lines=93> */
.L_x_7026:
[----:B------:R-:W-:Y:S05]  /*16a0*/  BSYNC.RECONVERGENT B0 ;  /* 0x0000000000007941 */ /* 0x000fea0003800200 */
.L_x_7025:
        /* <DEDUP_REMOVED lines=36> */
.L_x_7028:
[----:B------:R-:W-:Y:S05]  /*18f0*/  BSYNC.RECONVERGENT B0 ;  /* 0x0000000000007941 */ /* 0x000fea0003800200 */
.L_x_7027:
        /* <DEDUP_REMOVED lines=37> */
.L_x_7030:
[----:B------:R-:W-:Y:S05]  /*1b50*/  BSYNC.RECONVERGENT B0 ;  /* 0x0000000000007941 */ /* 0x000fea0003800200 */
.L_x_7029:
        /* <DEDUP_REMOVED lines=36> */
.L_x_7032:
[----:B------:R-:W-:Y:S05]  /*1da0*/  BSYNC.RECONVERGENT B0 ;  /* 0x0000000000007941 */ /* 0x000fea0003800200 */
.L_x_7031:
        /* <DEDUP_REMOVED lines=37> */
.L_x_7034:
[----:B------:R-:W-:Y:S05]  /*2000*/  BSYNC.RECONVERGENT B0 ;  /* 0x0000000000007941 */ /* 0x000fea0003800200 */
.L_x_7033:
        /* <DEDUP_REMOVED lines=37> */
.L_x_7036:
[----:B------:R-:W-:Y:S05]  /*2260*/  BSYNC.RECONVERGENT B0 ;  /* 0x0000000000007941 */ /* 0x000fea0003800200 */
.L_x_7035:
        /* <DEDUP_REMOVED lines=39> */
.L_x_7038:
[----:B------:R-:W-:Y:S05]  /*24e0*/  BSYNC.RECONVERGENT B0 ;  /* 0x0000000000007941 */ /* 0x000fea0003800200 */
.L_x_7037:
[----:B------:R-:W-:Y:S01]  /*24f0*/  IMAD.U32 R120, R6, 0x10000, RZ ;  /* 0x0001000006787824 */ /* 0x000fe200078e00ff */
        /* <DEDUP_REMOVED lines=38> */
.L_x_7040:
[----:B------:R-:W-:Y:S05]  /*2760*/  BSYNC.RECONVERGENT B0 ;  /* 0x0000000000007941 */ /* 0x000fea0003800200 */
.L_x_7039:
        /* <DEDUP_REMOVED lines=41> */
.L_x_7042:
[----:B------:R-:W-:Y:S05]  /*2a00*/  BSYNC.RECONVERGENT B0 ;  /* 0x0000000000007941 */ /* 0x000fea0003800200 */
.L_x_7041:
        /* <DEDUP_REMOVED lines=39> */
.L_x_7044:
[----:B------:R-:W-:Y:S05]  /*2c80*/  BSYNC.RECONVERGENT B0 ;  /* 0x0000000000007941 */ /* 0x000fea0003800200 */
.L_x_7043:
        /* <DEDUP_REMOVED lines=41> */
.L_x_7046:
[----:B------:R-:W-:Y:S05]  /*2f20*/  BSYNC.RECONVERGENT B0 ;  /* 0x0000000000007941 */ /* 0x000fea0003800200 */
.L_x_7045:
        /* <DEDUP_REMOVED lines=39> */
.L_x_7048:
[----:B------:R-:W-:Y:S05]  /*31a0*/  BSYNC.RECONVERGENT B0 ;  /* 0x0000000000007941 */ /* 0x000fea0003800200 */
.L_x_7047:
[----:B------:R-:W-:Y:S01]  /*31b0*/  ISETP.EQ.OR P0, PT, RZ, UR5, P0 ;  /* 0x00000005ff007c0c */ /* 0x000fe20008702670 */
[----:B------:R-:W-:Y:S01]  /*31c0*/  BSSY.RECONVERGENT B0, `(.L_x_7049) ;  /* 0x000002a000007945 */ /* 0x000fe20003800200 */
[----:B------:R-:W-:Y:S01]  /*31d0*/  FSETP.GTU.FTZ.AND P5, PT, R124, 20, PT ;  /* 0x41a000007c00780b */ /* 0x000fe20003fbc000 */
[C---:B------:R-:W-:Y:S01]  /*31e0*/  IMAD.U32 R139, R11.reuse, 0x10000, RZ ;  /* 0x000100000b8b7824 */ /* 0x040fe200078e00ff */
[----:B------:R-:W-:Y:S02]  /*31f0*/  ISETP.EQ.OR P3, PT, RZ, UR5, P3 ;  /* 0x00000005ff007c0c */ /* 0x000fe40009f62670 */
[----:B------:R-:W-:Y:S02]  /*3200*/  ISETP.EQ.OR P4, PT, RZ, UR5, P4 ;  /* 0x00000005ff007c0c */ /* 0x000fe4000a782670 */
[----:B------:R-:W-:Y:S02]  /*3210*/  ISETP.EQ.OR P5, PT, RZ, UR5, P5 ;  /* 0x00000005ff007c0c */ /* 0x000fe4000afa2670 */
[----:B------:R-:W-:-:S02]  /*3220*/  PRMT R11, R11, 0x7632, R11 ;  /* 0x000076320b0b7816 */ /* 0x000fc4000000000b */
[----:B------:R-:W-:Y:S02]  /*3230*/  SHF.L.U32 R126, R5, 0x10, RZ ;  /* 0x00000010057e7819 */ /* 0x000fe400000006ff */
        /* <DEDUP_REMOVED lines=34> */
.L_x_7050:
[----:B------:R-:W-:Y:S05]  /*3460*/  BSYNC.RECONVERGENT B0 ;  /* 0x0000000000007941 */ /* 0x000fea0003800200 */
.L_x_7049:
        /* <DEDUP_REMOVED lines=32> */
.L_x_7052:
[----:B------:R-:W-:Y:S05]  /*3670*/  BSYNC.RECONVERGENT B0 ;  /* 0x0000000000007941 */ /* 0x000fea0003800200 */
.L_x_7051:
        /* <DEDUP_REMOVED lines=32> */
.L_x_7054:
[----:B------:R-:W-:Y:S05]  /*3880*/  BSYNC.RECONVERGENT B0 ;  /* 0x0000000000007941 */ /* 0x000fea0003800200 */
.L_x_7053:
        /* <DEDUP_REMOVED lines=32> */
.L_x_7056:
[----:B------:R-:W-:Y:S05]  /*3a90*/  BSYNC.RECONVERGENT B0 ;  /* 0x0000000000007941 */ /* 0x000fea0003800200 */
.L_x_7055:
        /* <DEDUP_REMOVED lines=62> */
[----:B------:R-:W1:Y:S01]  /*3e80*/  LDCU.64 UR12, c[0x0][0x450] ;  /* 0x00008a00ff0c77ac */ /* 0x000e620008000a00 */
[----:B------:R-:W-:Y:S01]  /*3e90*/  IADD3 R5, PT, PT, RZ, -R8, RZ ;  /* 0x80000008ff057210 */ /* 0x000fe20007ffe0ff */
[----:B------:R-:W-:Y:S01]  /*3ea0*/  HFMA2 R8, -RZ, RZ, 0, 0 ;  /* 0x00000000ff087431 */ /* 0x000fe200000001ff */
[----:B------:R-:W-:Y:S01]  /*3eb0*/  IADD3.X R37, PT, PT, R3, R73, RZ, P4, !PT ;  /* 0x0000004903257210 */ /* 0x000fe200027fe4ff */
[----:B------:R-:W1:Y:S01]  /*3ec0*/  LDCU.64 UR14, c[0x0][0x460] ;  /* 0x00008c00ff0e77ac */ /* 0x000e620008000a00 */
[----:B------:R-:W5:Y:S01]  /*3ed0*/  F2I.FTZ.U32.TRUNC.NTZ R9, R9 ;  /* 0x0000000900097305 */ /* 0x000f62000021f000 */
[----:B0-----:R-:W-:-:S02]  /*3ee0*/  SHF.L.U64.HI R39, R38, 0x1, R39 ;  /* 0x0000000126277819 */ /* 0x001fc40000010227 */
[----:B--2---:R-:W-:Y:S01]  /*3ef0*/  SHF.L.U64.HI R41, R40, 0x2, R41 ;  /* 0x0000000228297819 */ /* 0x004fe20000010229 */
[----:B------:R-:W-:Y:S01]  /*3f00*/  UMOV UR4, URZ ;  /* 0x000000ff00047c82 */ /* 0x000fe20008000000 */
[----:B---3--:R-:W-:Y:S01]  /*3f10*/  SHF.L.U64.HI R43, R42, 0x1, R43 ;  /* 0x000000012a2b7819 */ /* 0x008fe2000001022b */
[----:B------:R-:W-:Y:S01]  /*3f20*/  UMOV UR5, URZ ;  /* 0x000000ff00057c82 */ /* 0x000fe20008000000 */
[----:B----4-:R-:W-:Y:S02]  /*3f30*/  SHF.L.U64.HI R45, R44, 0x1, R45 ;  /* 0x000000012c2d7819 */ /* 0x010fe4000001022d */
[----:B-----5:R-:W-:-:S05]  /*3f40*/  IADD3 R7, PT, PT, RZ, -R9, RZ ;  /* 0x80000009ff077210 */ /* 0x020fca0007ffe0ff */
[----:B------:R-:W-:-:S04]  /*3f50*/  IMAD R7, R7, R20, RZ ;  /* 0x0000001407077224 */ /* 0x000fc800078e02ff */
[----:B------:R-:W-:-:S04]  /*3f60*/  IMAD.HI.U32 R7, R9, R7, R8 ;  /* 0x0000000709077227 */ /* 0x000fc800078e0008 */
[----:B------:R-:W-:-:S04]  /*3f70*/  IMAD.MOV.U32 R8, RZ, RZ, R13 ;  /* 0x000000ffff087224 */ /* 0x000fc800078e000d */
        /* <DEDUP_REMOVED lines=11> */
.L_x_7063:
[----:B------:R-:W2:Y:S04]  /*4030*/  LDG.E.128 R20, desc[UR10][R36.64+-0x200] ;  /* 0xfffe000a24147981 */ /* 0x000ea8000c1e1d00 */
[----:B------:R-:W3:Y:S01]  /*4040*/  LDG.E.128 R24, desc[UR10][R36.64] ;  /* 0x0000000a24187981 */ /* 0x000ee2000c1e1d00 */
[----:B------:R-:W-:Y:S01]  /*4050*/  MOV R46, R143 ;  /* 0x0000008f002e7202 */ /* 0x000fe20000000f00 */
[----:B------:R-:W-:-:S05]  /*4060*/  IMAD.MOV.U32 R47, RZ, RZ, R144 ;  /* 0x000000ffff2f7224 */ /* 0x000fca00078e0090 */
        /* <DEDUP_REMOVED lines=19> */
[C---:B------:R-:W-:Y:S02]  /*41a0*/  PRMT R147, R4.reuse, 0x7632, R147 ;  /* 0x0000763204937816 */ /* 0x040fe40000000093 */
[----:B------:R-:W-:Y:S02]  /*41b0*/  SHF.L.U32 R156, R4, 0x10, RZ ;  /* 0x00000010049c7819 */ /* 0x000fe400000006ff */
[C---:B------:R-:W-:Y:S02]  /*41c0*/  PRMT R4, R5.reuse, 0x7632, R4 ;  /* 0x0000763205047816 */ /* 0x040fe40000000004 */
[----:B------:R-:W-:Y:S01]  /*41d0*/  SHF.L.U32 R148, R5, 0x10, RZ ;  /* 0x0000001005947819 */ /* 0x000fe200000006ff */
[C---:B------:R-:W-:Y:S01]  /*41e0*/  FMUL.FTZ R5, R6.reuse, R105 ;  /* 0x0000006906057220 */ /* 0x040fe20000410000 */
[----:B-1----:R-:W-:Y:S01]  /*41f0*/  PRMT R164, R11, 0x7632, R164 ;  /* 0x000076320ba47816 */ /* 0x002fe200000000a4 */
[----:B------:R-:W-:Y:S01]  /*4200*/  FMUL.FTZ R156, R125, R156 ;  /* 0x0000009c7d9c7220 */ /* 0x000fe20000410000 */
[----:B------:R-:W-:Y:S01]  /*4210*/  SHF.L.U32 R166, R11, 0x10, RZ ;  /* 0x000000100ba67819 */ /* 0x000fe200000006ff */
[----:B------:R-:W-:Y:S01]  /*4220*/  FMUL.FTZ R11, R6, R103 ;  /* 0x00000067060b7220 */ /* 0x000fe20000410000 */
[----:B------:R-:W-:Y:S01]  /*4230*/  SHF.L.U32 R147, R147, 0x10, RZ ;  /* 0x0000001093937819 */ /* 0x000fe200000006ff */
[----:B------:R-:W0:Y:S01]  /*4240*/  MUFU.EX2 R5, R5 ;  /* 0x0000000500057308 */ /* 0x000e220000000800 */
[----:B------:R-:W-:-:S02]  /*4250*/  PRMT R160, R9, 0x7632, R160 ;  /* 0x0000763209a07816 */ /* 0x000fc400000000a0 */
[----:B------:R-:W-:Y:S02]  /*4260*/  SHF.L.U32 R146, R9, 0x10, RZ ;  /* 0x0000001009927819 */ /* 0x000fe400000006ff */
[C---:B------:R-:W-:Y:S02]  /*4270*/  PRMT R9, R10.reuse, 0x7632, R9 ;  /* 0x000076320a097816 */ /* 0x040fe40000000009 */
[----:B------:R-:W-:Y:S01]  /*4280*/  SHF.L.U32 R162, R10, 0x10, RZ ;  /* 0x000000100aa27819 */ /* 0x000fe200000006ff */
[----:B------:R-:W-:Y:S01]  /*4290*/  FMUL.FTZ R10, R126, R147 ;  /* 0x000000937e0a7220 */ /* 0x000fe20000410000 */
[----:B------:R-:W-:Y:S01]  /*42a0*/  PRMT R154, R7, 0x7632, R154 ;  /* 0x00007632079a7816 */ /* 0x000fe2000000009a */
[----:B------:R-:W-:Y:S01]  /*42b0*/  FMUL.FTZ R146, R135, R146 ;  /* 0x0000009287927220 */ /* 0x000fe20000410000 */
[C---:B------:R-:W-:Y:S02]  /*42c0*/  PRMT R7, R8.reuse, 0x7632, R7 ;  /* 0x0000763208077816 */ /* 0x040fe40000000007 */
[----:B------:R-:W-:-:S02]  /*42d0*/  SHF.L.U32 R8, R8, 0x10, RZ ;  /* 0x0000001008087819 */ /* 0x000fc400000006ff */
[----:B------:R-:W-:Y:S02]  /*42e0*/  FSEL R10, R10, RZ, !P6 ;  /* 0x000000ff0a0a7208 */ /* 0x000fe40007000000 */
        /* <DEDUP_REMOVED lines=14> */
[C---:B------:R-:W-:Y:S01]  /*43d0*/  FMUL.FTZ R148, R6.reuse, R118 ;  /* 0x0000007606947220 */ /* 0x040fe20000410000 */
[C---:B--2---:R-:W-:Y:S01]  /*43e0*/  FMUL.FTZ R16, R6.reuse, R109 ;  /* 0x0000006d06107220 */ /* 0x044fe20000410000 */
[----:B------:R-:W-:Y:S02]  /*43f0*/  FMUL.FTZ R18, R6, R101 ;  /* 0x0000006506127220 */ /* 0x000fe40000410000 */
[----:B------:R-:W-:-:S02]  /*4400*/  FSEL R12, R12, RZ, !P0 ;  /* 0x000000ff0c0c7208 */ /* 0x000fc40004000000 */
[----:B------:R-:W-:Y:S01]  /*4410*/  MUFU.EX2 R148, R148 ;  /* 0x0000009400947308 */ /* 0x000fe20000000800 */
[----:B0-----:R-:W-:Y:S02]  /*4420*/  FSEL R11, R5, 1, !P6 ;  /* 0x3f800000050b7808 */ /* 0x001fe40007000000 */
[----:B------:R-:W-:Y:S01]  /*4430*/  SHF.L.U32 R5, R4, 0x10, RZ ;  /* 0x0000001004057819 */ /* 0x000fe200000006ff */
[----:B------:R-:W0:Y:S01]  /*4440*/  MUFU.EX2 R16, R16 ;  /* 0x0000001000107308 */ /* 0x000e220000000800 */
[----:B------:R-:W-:Y:S01]  /*4450*/  FMUL.FTZ R4, R6, R113 ;  /* 0x0000007106047220 */ /* 0x000fe20000410000 */
[----:B-1----:R-:W-:Y:S02]  /*4460*/  FSEL R147, R14, 1, !P0 ;  /* 0x3f8000000e937808 */ /* 0x002fe40004000000 */
[----:B------:R-:W-:Y:S01]  /*4470*/  FMUL.FTZ R5, R128, R5 ;  /* 0x0000000580057220 */ /* 0x000fe20000410000 */
[----:B------:R-:W1:Y:S01]  /*4480*/  MUFU.EX2 R18, R18 ;  /* 0x0000001200127308 */ /* 0x000e620000000800 */
[----:B------:R-:W-:-:S02]  /*4490*/  ISETP.GE.U32.AND P6, PT, R70, R49, PT ;  /* 0x000000314600720c */ /* 0x000fc40003fc6070 */
[-C--:B------:R-:W-:Y:S01]  /*44a0*/  ISETP.GE.U32.AND P0, PT, R68, R49.reuse, PT ;  /* 0x000000314400720c */ /* 0x080fe20003f06070 */
[----:B------:R-:W2:Y:S01]  /*44b0*/  MUFU.EX2 R4, R4 ;  /* 0x0000000400047308 */ /* 0x000ea20000000800 */
[----:B------:R-:W-:Y:S02]  /*44c0*/  FSEL R14, R5, RZ, !P3 ;  /* 0x000000ff050e7208 */ /* 0x000fe40005800000 */
[----:B------:R-:W-:Y:S01]  /*44d0*/  SHF.L.U32 R5, R150, 0x10, RZ ;  /* 0x0000001096057819 */ /* 0x000fe200000006ff */
[----:B------:R-:W-:Y:S01]  /*44e0*/  FMUL.FTZ R150, R139, R166 ;  /* 0x000000a68b967220 */ /* 0x000fe20000410000 */
[----:B0-----:R-:W-:Y:S01]  /*44f0*/  FSEL R149, R16, 1, !P3 ;  /* 0x3f80000010957808 */ /* 0x001fe20005800000 */
[----:B------:R-:W-:Y:S01]  /*4500*/  FMUL.FTZ R16, R129, R152 ;  /* 0x0000009881107220 */ /* 0x000fe20000410000 */
[----:B------:R-:W-:Y:S01]  /*4510*/  ISETP.GE.U32.AND P3, PT, R66, R49, PT ;  /* 0x000000314200720c */ /* 0x000fe20003f66070 */
[----:B------:R-:W-:Y:S01]  /*4520*/  FMUL.FTZ R5, R130, R5 ;  /* 0x0000000582057220 */ /* 0x000fe20000410000 */
[----:B-1----:R-:W-:-:S02]  /*4530*/  FSEL R151, R18, 1, !P4 ;  /* 0x3f80000012977808 */ /* 0x002fc40006000000 */
[----:B------:R-:W-:Y:S02]  /*4540*/  FSEL R16, R16, RZ, !P4 ;  /* 0x000000ff10107208 */ /* 0x000fe40006000000 */
[C---:B---3--:R-:W-:Y:S02]  /*4550*/  PRMT R176, R24.reuse, 0x7632, R176 ;  /* 0x0000763218b07816 */ /* 0x048fe400000000b0 */
[----:B------:R-:W-:Y:S01]  /*4560*/  SHF.L.U32 R17, R24, 0x10, RZ ;  /* 0x0000001018117819 */ /* 0x000fe200000006ff */
[----:B------:R-:W-:Y:S01]  /*4570*/  FMUL.FTZ R24, R6, R117 ;  /* 0x0000007506187220 */ /* 0x000fe20000410000 */
[----:B------:R-:W-:Y:S02]  /*4580*/  FSEL R18, R5, RZ, !P5 ;  /* 0x000000ff05127208 */ /* 0x000fe40006800000 */
[----:B------:R-:W-:Y:S01]  /*4590*/  SHF.L.U32 R5, R154, 0x10, RZ ;  /* 0x000000109a057819 */ /* 0x000fe200000006ff */
[----:B------:R0:W1:Y:S01]  /*45a0*/  MUFU.EX2 R159, R24 ;  /* 0x00000018009f7308 */ /* 0x0000620000000800 */
[----:B----4-:R-:W-:-:S02]  /*45b0*/  PRMT R172, R22, 0x7632, R172 ;  /* 0x0000763216ac7816 */ /* 0x010fc400000000ac */
[----:B------:R-:W-:Y:S01]  /*45c0*/  SHF.L.U32 R15, R22, 0x10, RZ ;  /* 0x00000010160f7819 */ /* 0x000fe200000006ff */
[----:B------:R-:W-:Y:S01]  /*45d0*/  FMUL.FTZ R22, R6, R115 ;  /* 0x0000007306167220 */ /* 0x000fe20000410000 */
[----:B------:R-:W-:Y:S01]  /*45e0*/  FMUL.FTZ R5, R132, R5 ;  /* 0x0000000584057220 */ /* 0x000fe20000410000 */
[C---:B------:R-:W-:Y:S02]  /*45f0*/  PRMT R168, R20.reuse, 0x7632, R168 ;  /* 0x0000763214a87816 */ /* 0x040fe400000000a8 */
[----:B------:R-:W-:Y:S01]  /*4600*/  SHF.L.U32 R13, R20, 0x10, RZ ;  /* 0x00000010140d7819 */ /* 0x000fe200000006ff */
[----:B------:R-:W-:Y:S01]  /*4610*/  FMUL.FTZ R20, R6, R111 ;  /* 0x0000006f06147220 */ /* 0x000fe20000410000 */
[----:B0-----:R-:W-:Y:S01]  /*4620*/  FSEL R24, R8, RZ, !P3 ;  /* 0x000000ff08187208 */ /* 0x001fe20005800000 */
[----:B------:R0:W3:Y:S01]  /*4630*/  MUFU.EX2 R157, R22 ;  /* 0x00000016009d7308 */ /* 0x0000e20000000800 */
[----:B--2---:R-:W-:Y:S01]  /*4640*/  FSEL R155, R4, 1, !P6 ;  /* 0x3f800000049b7808 */ /* 0x004fe20007000000 */
[C---:B------:R-:W-:Y:S01]  /*4650*/  FMUL.FTZ R4, R6.reuse, R121 ;  /* 0x0000007906047220 */ /* 0x040fe20000410000 */
[----:B-1----:R-:W-:Y:S01]  /*4660*/  FSEL R159, R159, 1, !P3 ;  /* 0x3f8000009f9f7808 */ /* 0x002fe20005800000 */
[----:B------:R-:W1:Y:S01]  /*4670*/  MUFU.EX2 R20, R20 ;  /* 0x0000001400147308 */ /* 0x000e620000000800 */
[----:B------:R-:W-:Y:S01]  /*4680*/  ISETP.NE.AND P3, PT, R53, RZ, PT ;  /* 0x000000ff3500720c */ /* 0x000fe20003f65270 */
[----:B------:R-:W-:Y:S01]  /*4690*/  FMUL.FTZ R8, R6, R122 ;  /* 0x0000007a06087220 */ /* 0x000fe20000410000 */
[----:B------:R-:W-:Y:S01]  /*46a0*/  PRMT R178, R26, 0x7632, R178 ;  /* 0x000076321ab27816 */ /* 0x000fe200000000b2 */
[----:B------:R-:W-:Y:S01]  /*46b0*/  MUFU.EX2 R152, R4 ;  /* 0x0000000400987308 */ /* 0x000fe20000000800 */
[----:B0-----:R-:W-:Y:S01]  /*46c0*/  FSEL R22, R5, RZ, !P0 ;  /* 0x000000ff05167208 */ /* 0x001fe20004000000 */
[----:B------:R-:W-:Y:S01]  /*46d0*/  FMUL.FTZ R5, R6, R120 ;  /* 0x0000007806057220 */ /* 0x000fe20000410000 */
[----:B------:R-:W-:Y:S01]  /*46e0*/  SHF.L.U32 R19, R26, 0x10, RZ ;  /* 0x000000101a137819 */ /* 0x000fe200000006ff */
[----:B------:R-:W-:Y:S01]  /*46f0*/  FMUL.FTZ R26, R6, R119 ;  /* 0x00000077061a7220 */ /* 0x000fe20000410000 */
[----:B------:R-:W-:Y:S01]  /*4700*/  ISETP.GE.U32.AND P4, PT, R64, R49, PT ;  /* 0x000000314000720c */ /* 0x000fe20003f86070 */
[----:B------:R0:W-:Y:S01]  /*4710*/  MUFU.EX2 R165, R5 ;  /* 0x0000000500a57308 */ /* 0x0001e20000000800 */
[----:B---3--:R-:W-:-:S02]  /*4720*/  FSEL R157, R157, 1, !P0 ;  /* 0x3f8000009d9d7808 */ /* 0x008fc40004000000 */
[-C--:B------:R-:W-:Y:S01]  /*4730*/  ISETP.GE.U32.AND P0, PT, R58, R49.reuse, PT ;  /* 0x000000313a00720c */ /* 0x080fe20003f06070 */
[----:B------:R2:W3:Y:S01]  /*4740*/  MUFU.EX2 R161, R26 ;  /* 0x0000001a00a17308 */ /* 0x0004e20000000800 */
[----:B-1----:R-:W-:Y:S01]  /*4750*/  FSEL R153, R20, 1, !P5 ;  /* 0x3f80000014997808 */ /* 0x002fe20006800000 */
[----:B------:R-:W-:Y:S01]  /*4760*/  FMUL.FTZ R20, R131, R158 ;  /* 0x0000009e83147220 */ /* 0x000fe20000410000 */
[----:B------:R-:W-:Y:S01]  /*4770*/  FMUL.FTZ R158, R6, R124 ;  /* 0x0000007c069e7220 */ /* 0x000fe20000410000 */
[----:B------:R-:W1:Y:S01]  /*4780*/  MUFU.EX2 R8, R8 ;  /* 0x0000000800087308 */ /* 0x000e620000000800 */
[----:B0-----:R-:W0:Y:S01]  /*4790*/  @P3 LDS.64 R4, [UR7] ;  /* 0x00000007ff043984 */ /* 0x001e220008000a00 */
[----:B------:R-:W-:Y:S02]  /*47a0*/  ISETP.GE.U32.AND P5, PT, R62, R49, PT ;  /* 0x000000313e00720c */ /* 0x000fe40003fa6070 */
[----:B------:R-:W-:Y:S01]  /*47b0*/  PRMT R170, R21, 0x7632, R170 ;  /* 0x0000763215aa7816 */ /* 0x000fe200000000aa */
[----:B------:R-:W-:Y:S01]  /*47c0*/  MUFU.EX2 R158, R158 ;  /* 0x0000009e009e7308 */ /* 0x000fe20000000800 */
[----:B--2---:R-:W-:Y:S01]  /*47d0*/  FSEL R26, R7, RZ, !P4 ;  /* 0x000000ff071a7208 */ /* 0x004fe20006000000 */
[C---:B------:R-:W-:Y:S01]  /*47e0*/  FMUL.FTZ R7, R6.reuse, R123 ;  /* 0x0000007b06077220 */ /* 0x040fe20000410000 */
[----:B------:R-:W-:Y:S01]  /*47f0*/  FMUL.FTZ R6, R6, R107 ;  /* 0x0000006b06067220 */ /* 0x000fe20000410000 */
[----:B------:R-:W-:Y:S01]  /*4800*/  FSEL R163, R148, 1, !P5 ;  /* 0x3f80000094a37808 */ /* 0x000fe20006800000 */
[----:B------:R-:W-:Y:S01]  /*4810*/  FMUL.FTZ R148, R137, R162 ;  /* 0x000000a289947220 */ /* 0x000fe20000410000 */
[----:B---3--:R-:W-:Y:S01]  /*4820*/  FSEL R161, R161, 1, !P4 ;  /* 0x3f800000a1a17808 */ /* 0x008fe20006000000 */
[----:B------:R-:W-:Y:S01]  /*4830*/  IMAD.U32 R21, R21, 0x10000, RZ ;  /* 0x0001000015157824 */ /* 0x000fe200078e00ff */
[----:B------:R-:W2:Y:S01]  /*4840*/  MUFU.EX2 R7, R7 ;  /* 0x0000000700077308 */ /* 0x000ea20000000800 */
[----:B------:R-:W-:-:S02]  /*4850*/  ISETP.GE.U32.AND P4, PT, R56, R49, PT ;  /* 0x000000313800720c */ /* 0x000fc40003f86070 */
[----:B------:R-:W-:Y:S01]  /*4860*/  FSEL R146, R146, RZ, !P5 ;  /* 0x000000ff92927208 */ /* 0x000fe20006800000 */
[----:B------:R-:W3:Y:S01]  /*4870*/  MUFU.EX2 R6, R6 ;  /* 0x0000000600067308 */ /* 0x000ee20000000800 */
[----:B------:R-:W-:Y:S02]  /*4880*/  ISETP.GE.U32.AND P5, PT, R54, R49, PT ;  /* 0x000000313600720c */ /* 0x000fe40003fa6070 */
[----:B------:R-:W-:Y:S02]  /*4890*/  FSEL R148, R148, RZ, !P0 ;  /* 0x000000ff94947208 */ /* 0x000fe40004000000 */
[----:B------:R-:W-:Y:S02]  /*48a0*/  FSEL R165, R165, 1, !P0 ;  /* 0x3f800000a5a57808 */ /* 0x000fe40004000000 */
[----:B------:R-:W-:Y:S02]  /*48b0*/  FSEL R150, R150, RZ, !P5 ;  /* 0x000000ff96967208 */ /* 0x000fe40006800000 */
[----:B-1----:R-:W-:-:S02]  /*48c0*/  FSEL R167, R8, 1, !P5 ;  /* 0x3f80000008a77808 */ /* 0x002fc40006800000 */
[----:B--2---:R-:W-:Y:S01]  /*48d0*/  FSEL R154, R7, 1, !P4 ;  /* 0x3f800000079a7808 */ /* 0x004fe20006000000 */
[----:B------:R-:W-:Y:S01]  /*48e0*/  IMAD.U32 R7, R160, 0x10000, RZ ;  /* 0x00010000a0077824 */ /* 0x000fe200078e00ff */
[-C--:B------:R-:W-:Y:S02]  /*48f0*/  ISETP.GE.U32.AND P0, PT, R52, R49.reuse, PT ;  /* 0x000000313400720c */ /* 0x080fe40003f06070 */
[----:B------:R-:W-:Y:S01]  /*4900*/  ISETP.GE.U32.AND P5, PT, R84, R49, PT ;  /* 0x000000315400720c */ /* 0x000fe20003fa6070 */
[----:B------:R-:W-:Y:S01]  /*4910*/  FMUL.FTZ R7, R136, R7 ;  /* 0x0000000788077220 */ /* 0x000fe20000410000 */
[----:B------:R-:W-:Y:S02]  /*4920*/  PRMT R174, R23, 0x7632, R174 ;  /* 0x0000763217ae7816 */ /* 0x000fe400000000ae */
[----:B------:R-:W-:Y:S02]  /*4930*/  FSEL R20, R20, RZ, !P6 ;  /* 0x000000ff14147208 */ /* 0x000fe40007000000 */
[----:B------:R-:W-:Y:S01]  /*4940*/  PRMT R177, R25, 0x7632, R177 ;  /* 0x0000763219b17816 */ /* 0x000fe200000000b1 */
[----:B------:R-:W-:Y:S01]  /*4950*/  IMAD.U32 R164, R174, 0x10000, RZ ;  /* 0x00010000aea47824 */ /* 0x000fe200078e00ff */
[C---:B------:R-:W-:Y:S01]  /*4960*/  PRMT R179, R27.reuse, 0x7632, R179 ;  /* 0x000076321bb37816 */ /* 0x040fe200000000b3 */
[----:B------:R-:W-:Y:S01]  /*4970*/  IMAD.U32 R27, R27, 0x10000, RZ ;  /* 0x000100001b1b7824 */ /* 0x000fe200078e00ff */
[----:B------:R-:W-:-:S02]  /*4980*/  ISETP.GE.U32.AND P6, PT, R60, R49, PT ;  /* 0x000000313c00720c */ /* 0x000fc40003fc6070 */
[----:B------:R-:W-:Y:S02]  /*4990*/  FSEL R162, R158, 1, !P0 ;  /* 0x3f8000009ea27808 */ /* 0x000fe40004000000 */
[----:B------:R-:W-:Y:S02]  /*49a0*/  FSEL R175, R156, RZ, !P5 ;  /* 0x000000ff9caf7208 */ /* 0x000fe40006800000 */
[----:B------:R-:W-:Y:S02]  /*49b0*/  SHF.L.U32 R156, R168, 0x10, RZ ;  /* 0x00000010a89c7819 */ /* 0x000fe400000006ff */
[----:B------:R-:W-:Y:S02]  /*49c0*/  SHF.L.U32 R158, R170, 0x10, RZ ;  /* 0x00000010aa9e7819 */ /* 0x000fe400000006ff */
[----:B------:R-:W-:Y:S02]  /*49d0*/  SHF.L.U32 R160, R172, 0x10, RZ ;  /* 0x00000010aca07819 */ /* 0x000fe400000006ff */
[----:B------:R-:W-:-:S02]  /*49e0*/  SHF.L.U32 R23, R23, 0x10, RZ ;  /* 0x0000001017177819 */ /* 0x000fc400000006ff */
[----:B------:R-:W-:Y:S02]  /*49f0*/  SHF.L.U32 R25, R25, 0x10, RZ ;  /* 0x0000001019197819 */ /* 0x000fe400000006ff */
[----:B------:R-:W-:Y:S02]  /*4a00*/  FSEL R152, R152, 1, !P6 ;  /* 0x3f80000098987808 */ /* 0x000fe40007000000 */
[----:B---3--:R-:W-:Y:S02]  /*4a10*/  FSEL R180, R6, 1, !P5 ;  /* 0x3f80000006b47808 */ /* 0x008fe40006800000 */
[----:B------:R-:W-:Y:S02]  /*4a20*/  FSEL R169, R7, RZ, !P6 ;  /* 0x000000ff07a97208 */ /* 0x000fe40007000000 */
[----:B------:R-:W-:Y:S02]  /*4a30*/  FSEL R173, R9, RZ, !P4 ;  /* 0x000000ff09ad7208 */ /* 0x000fe40006000000 */
[----:B------:R-:W-:-:S02]  /*4a40*/  FSEL R171, R171, RZ, !P0 ;  /* 0x000000ffabab7208 */ /* 0x000fc40004000000 */
[----:B------:R-:W-:Y:S02]  /*4a50*/  SHF.L.U32 R166, R176, 0x10, RZ ;  /* 0x00000010b0a67819 */ /* 0x000fe400000006ff */
[----:B------:R-:W-:Y:S02]  /*4a60*/  SHF.L.U32 R168, R177, 0x10, RZ ;  /* 0x00000010b1a87819 */ /* 0x000fe400000006ff */
        /* <DEDUP_REMOVED lines=14> */
[----:B------:R-:W2:Y:S02]  /*4b50*/  LDG.E.U16 R5, desc[UR10][R6.64] ;  /* 0x0000000a06057981 */ /* 0x000ea4000c1e1500 */
[----:B--2---:R-:W-:Y:S01]  /*4b60*/  SHF.L.U32 R5, R5, 0x10, RZ ;  /* 0x0000001005057819 */ /* 0x004fe200000006ff */
[----:B------:R-:W-:Y:S06]  /*4b70*/  BRA `(.L_x_7058) ;  /* 0x0000000000187947 */ /* 0x000fec0003800000 */
.L_x_7059:
[----:B------:R-:W-:Y:S01]  /*4b80*/  MOV R5, RZ ;  /* 0x000000ff00057202 */ /* 0x000fe20000000f00 */
[----:B------:R-:W-:Y:S06]  /*4b90*/  @!P2 BRA `(.L_x_7058) ;  /* 0x000000000010a947 */ /* 0x000fec0003800000 */
[----:B------:R-:W-:Y:S01]  /*4ba0*/  MOV R6, R141 ;  /* 0x0000008d00067202 */ /* 0x000fe20000000f00 */
[----:B------:R-:W-:-:S05]  /*4bb0*/  IMAD.MOV.U32 R7, RZ, RZ, R142 ;  /* 0x000000ffff077224 */ /* 0x000fca00078e008e */
[----:B------:R-:W2:Y:S02]  /*4bc0*/  LDG.E.U16 R5, desc[UR10][R6.64] ;  /* 0x0000000a06057981 */ /* 0x000ea4000c1e1500 */
[----:B--2---:R-:W-:-:S07]  /*4bd0*/  SHF.L.U32 R5, R5, 0x10, RZ ;  /* 0x0000001005057819 */ /* 0x004fce00000006ff */
.L_x_7058:
        /* <DEDUP_REMOVED lines=119> */
.L_x_7062:
[----:B------:R-:W-:-:S04]  /*5350*/  ISETP.NE.AND P0, PT, R53, R86, PT ;  /* 0x000000563500720c */ /* 0x000fc80003f05270 */
[----:B------:R-:W-:-:S13]  /*5360*/  ISETP.NE.OR P0, PT, R6, RZ, P0 ;  /* 0x000000ff0600720c */ /* 0x000fda0000705670 */
[----:B------:R-:W-:Y:S02]  /*5370*/  @!P0 F2FP.BF16.F32.PACK_AB R5, RZ, R5 ;  /* 0x00000005ff05823e */ /* 0x000fe400000010ff */
[----:B------:R-:W-:Y:S02]  /*5380*/  @!P0 MOV R4, R141 ;  /* 0x0000008d00048202 */ /* 0x000fe40000000f00 */
[----:B------:R-:W-:Y:S01]  /*5390*/  PRMT R6, R5, 0x7610, R6 ;  /* 0x0000761005067816 */ /* 0x000fe20000000006 */
[----:B------:R-:W-:-:S05]  /*53a0*/  @!P0 IMAD.MOV.U32 R5, RZ, RZ, R142 ;  /* 0x000000ffff058224 */ /* 0x000fca00078e008e */
[----:B------:R0:W-:Y:S02]  /*53b0*/  @!P0 STG.E.U16 desc[UR10][R4.64], R6 ;  /* 0x0000000604008986 */ /* 0x0001e4000c10150a */
.L_x_7061:
[----:B------:R-:W-:Y:S05]  /*53c0*/  BSYNC.RECONVERGENT B0 ;  /* 0x0000000000007941 */ /* 0x000fea0003800200 */
.L_x_7060:
        /* <DEDUP_REMOVED lines=30> */
.L_x_7057:
        /* <DEDUP_REMOVED lines=201> */
.L_x_7065:
        /* <DEDUP_REMOVED lines=12> */
.L_x_8106:


//--------------------- .text._Z25selective_scan_fwd_kernelI32Selective_Scan_fwd_kernel_traitsILi32ELi16ELi1ELb1ELb1ELb1ELb1ELb1EN3c108BFloat16EfS2_EEv13SSMParamsBase --------------------------
	.section	.text._Z25selective_scan_fwd_kernelI32Selective_Scan_fwd_kernel_traitsILi32ELi16ELi1ELb1ELb1ELb1ELb1ELb1EN3c108BFloat16EfS2_EEv13SSMParamsBase,"ax",@progbits
	.align	128
        .global         _Z25selective_scan_fwd_kernelI32Selective_Scan_fwd_kernel_traitsILi32ELi16ELi1ELb1ELb1ELb1ELb1ELb1EN3c108BFloat16EfS2_EEv13SSMParamsBase
        .type           _Z25selective_scan_fwd_kernelI32Selective_Scan_fwd_kernel_traitsILi32ELi16ELi1ELb1ELb1ELb1ELb1ELb1EN3c108BFloat16EfS2_EEv13SSMParamsBase,@function
        .size           _Z25selective_scan_fwd_kernelI32Selective_Scan_fwd_kernel_traitsILi32ELi16ELi1ELb1ELb1ELb1ELb1ELb1EN3c108BFloat16EfS2_EEv13SSMParamsBase,(.L_x_8107 - _Z25selective_scan_fwd_kernelI32Selective_Scan_fwd_kernel_traitsILi32ELi16ELi1ELb1ELb1ELb1ELb1ELb1EN3c108BFloat16EfS2_EEv13SSMParamsBase)
        .other          _Z25selective_scan_fwd_kernelI32Selective_Scan_fwd_kernel_traitsILi32ELi16ELi1ELb1ELb1ELb1ELb1ELb1EN3c108BFloat16EfS2_EEv13SSMParamsBase,@"STO_CUDA_ENTRY STV_DEFAULT"
_Z25selective_scan_fwd_kernelI32Selective_Scan_fwd_kernel_traitsILi32ELi16ELi1ELb1ELb1ELb1ELb1ELb1EN3c108BFloat16EfS2_EEv13SSMParamsBase:
.text._Z25selective_scan_fwd_kernelI32Selective_Scan_fwd_kernel_traitsILi32ELi16ELi1ELb1ELb1ELb1ELb1ELb1EN3c108BFloat16EfS2_EEv13SSMParamsBase:
        /* <DEDUP_REMOVED lines=43> */
.L_x_7066:
        /* <DEDUP_REMOVED lines=94> */
.L_x_7067:
        /* <DEDUP_REMOVED lines=11> */
.L_x_7068:
        /* <DEDUP_REMOVED lines=72> */
.L_x_7069:
        /* <DEDUP_REMOVED lines=29> */
.L_x_7070:
        /* <DEDUP_REMOVED lines=51> */
.L_x_7110:
        /* <DEDUP_REMOVED lines=307> */
.L_x_7072:
[----:B------:R-:W-:Y:S05]  /*25f0*/  BSYNC.RECONVERGENT B0 ;  /* 0x0000000000007941 */ /* 0x000fea0003800200 */
.L_x_7071:
        /* <DEDUP_REMOVED lines=38> */
.L_x_7074:
[----:B------:R-:W-:Y:S05]  /*2860*/  BSYNC.RECONVERGENT B0 ;  /* 0x0000000000007941 */ /* 0x000fea0003800200 */
.L_x_7073:
        /* <DEDUP_REMOVED lines=38> */
.L_x_7076:
[----:B------:R-:W-:Y:S05]  /*2ad0*/  BSYNC.RECONVERGENT B0 ;  /* 0x0000000000007941 */ /* 0x000fea0003800200 */
.L_x_7075:
        /* <DEDUP_REMOVED lines=38> */
.L_x_7078:
[----:B------:R-:W-:Y:S05]  /*2d40*/  BSYNC.RECONVERGENT B0 ;  /* 0x0000000000007941 */ /* 0x000fea0003800200 */
.L_x_7077:
        /* <DEDUP_REMOVED lines=38> */
.L_x_7080:
[----:B------:R-:W-:Y:S05]  /*2fb0*/  BSYNC.RECONVERGENT B0 ;  /* 0x0000000000007941 */ /* 0x000fea0003800200 */
.L_x_7079:
        /* <DEDUP_REMOVED lines=38> */
.L_x_7082:
[----:B------:R-:W-:Y:S05]  /*3220*/  BSYNC.RECONVERGENT B0 ;  /* 0x0000000000007941 */ /* 0x000fea0003800200 */
.L_x_7081:
        /* <DEDUP_REMOVED lines=38> */
.L_x_7084:
[----:B------:R-:W-:Y:S05]  /*3490*/  BSYNC.RECONVERGENT B0 ;  /* 0x0000000000007941 */ /* 0x000fea0003800200 */
.L_x_7083:
        /* <DEDUP_REMOVED lines=38> */
.L_x_7086:
[----:B------:R-:W-:Y:S05]  /*3700*/  BSYNC.RECONVERGENT B0 ;  /* 0x0000000000007941 */ /* 0x000fea0003800200 */
.L_x_7085:
        /* <DEDUP_REMOVED lines=38> */
.L_x_7088:
[----:B------:R-:W-:Y:S05]  /*3970*/  BSYNC.RECONVERGENT B0 ;  /* 0x0000000000007941 */ /* 0x000fea0003800200 */
.L_x_7087:
        /* <DEDUP_REMOVED lines=38> */
.L_x_7090:
[----:B------:R-:W-:Y:S05]  /*3be0*/  BSYNC.RECONVERGENT B0 ;  /* 0x0000000000007941 */ /* 0x000fea0003800200 */
.L_x_7089:
        /* <DEDUP_REMOVED lines=38> */
.L_x_7092:
[----:B------:R-:W-:Y:S05]  /*3e50*/  BSYNC.RECONVERGENT B0 ;  /* 0x0000000000007941 */ /* 0x000fea0003800200 */
.L_x_7091:
        /* <DEDUP_REMOVED lines=38> */
.L_x_7094:
[----:B------:R-:W-:Y:S05]  /*40c0*/  BSYNC.RECONVERGENT B0 ;  /* 0x0000000000007941 */ /* 0x000fea0003800200 */
.L_x_7093:
        /* <DEDUP_REMOVED lines=40> */
.L_x_7096:
[----:B------:R-:W-:Y:S05]  /*4350*/  BSYNC.RECONVERGENT B0 ;  /* 0x0000000000007941 */ /* 0x000fea0003800200 */
.L_x_7095:
        /* <DEDUP_REMOVED lines=39> */
.L_x_7098:
[----:B------:R-:W-:Y:S05]  /*45d0*/  BSYNC.RECONVERGENT B0 ;  /* 0x0000000000007941 */ /* 0x000fea0003800200 */
.L_x_7097:
        /* <DEDUP_REMOVED lines=43> */
.L_x_7100:
[----:B------:R-:W-:Y:S05]  /*4890*/  BSYNC.RECONVERGENT B0 ;  /* 0x0000000000007941 */ /* 0x000fea0003800200 */
.L_x_7099:
        /* <DEDUP_REMOVED lines=43> */
.L_x_7102:
[----:B------:R-:W-:Y:S05]  /*4b50*/  BSYNC.RECONVERGENT B0 ;  /* 0x0000000000007941 */ /* 0x000fea0003800200 */
.L_x_7101:
        /* <DEDUP_REMOVED lines=98> */
.L_x_7109:
        /* <DEDUP_REMOVED lines=431> */
.L_x_7105:
[----:B------:R-:W-:Y:S01]  /*6c70*/  LOP3.LUT P6, RZ, R193, 0x2000, RZ, 0xc0, !PT ;  /* 0x00002000c1ff7812 */ /* 0x000fe200078cc0ff */
[----:B------:R-:W-:-:S12]  /*6c80*/  IMAD.MOV.U32 R27, RZ, RZ, RZ ;  /* 0x000000ffff1b7224 */ /* 0x000fd800078e00ff */
[----:B------:R-:W-:Y:S05]  /*6c90*/  @!P6 BRA `(.L_x_7104) ;  /* 0x000000000010e947 */ /* 0x000fea0003800000 */
[----:B------:R-:W-:-:S05]  /*6ca0*/  IADD3 R28, P6, PT, R130, R163, RZ ;  /* 0x000000a3821c7210 */ /* 0x000fca0007fde0ff */
[----:B------:R-:W-:-:S05]  /*6cb0*/  IMAD.X R29, R69, 0x1, R164, P6 ;  /* 0x00000001451d7824 */ /* 0x000fca00030e06a4 */
[----:B------:R-:W2:Y:S02]  /*6cc0*/  LDG.E.U16 R28, desc[UR10][R28.64] ;  /* 0x0000000a1c1c7981 */ /* 0x000ea4000c1e1500 */
[----:B--2---:R-:W-:-:S07]  /*6cd0*/  IMAD.U32 R27, R28, 0x10000, RZ ;  /* 0x000100001c1b7824 */ /* 0x004fce00078e00ff */
.L_x_7104:
        /* <DEDUP_REMOVED lines=120> */
.L_x_7108:
        /* <DEDUP_REMOVED lines=8> */
.L_x_7107:
[----:B------:R-:W-:Y:S05]  /*74e0*/  BSYNC.RECONVERGENT B0 ;  /* 0x0000000000007941 */ /* 0x000fea0003800200 */
.L_x_7106:
        /* <DEDUP_REMOVED lines=30> */
.L_x_7103:
        /* <DEDUP_REMOVED lines=433> */
.L_x_7111:
        /* <DEDUP_REMOVED lines=10> */
.L_x_8107:


//--------------------- .text._Z25selective_scan_fwd_kernelI32Selective_Scan_fwd_kernel_traitsILi32ELi8ELi1ELb0ELb1ELb1ELb0ELb0EN3c108BFloat16EfS2_EEv13SSMParamsBase --------------------------
	.section	.text._Z25selective_scan_fwd_kernelI32Selective_Scan_fwd_kernel_traitsILi32ELi8ELi1ELb0ELb1ELb1ELb0ELb0EN3c108BFloat16EfS2_EEv13SSMParamsBase,"ax",@progbits
	.align	128
        .global         _Z25selective_scan_fwd_kernelI32Selective_Scan_fwd_kernel_traitsILi32ELi8ELi1ELb0ELb1ELb1ELb0ELb0EN3c108BFloat16EfS2_EEv13SSMParamsBase
        .type           _Z25selective_scan_fwd_kernelI32Selective_Scan_fwd_kernel_traitsILi32ELi8ELi1ELb0ELb1ELb1ELb0ELb0EN3c108BFloat16EfS2_EEv13SSMParamsBase,@function
        .size           _Z25selective_scan_fwd_kernelI32Selective_Scan_fwd_kernel_traitsILi32ELi8ELi1ELb0ELb1ELb1ELb0ELb0EN3c108BFloat16EfS2_EEv13SSMParamsBase,(.L_x_8108 - _Z25selective_scan_fwd_kernelI32Selective_Scan_fwd_kernel_traitsILi32ELi8ELi1ELb0ELb1ELb1ELb0ELb0EN3c108BFloat16EfS2_EEv13SSMParamsBase)
        .other          _Z25selective_scan_fwd_kernelI32Selective_Scan_fwd_kernel_traitsILi32ELi8ELi1ELb0ELb1ELb1ELb0ELb0EN3c108BFloat16EfS2_EEv13SSMParamsBase,@"STO_CUDA_ENTRY STV_DEFAULT"
_Z25selective_scan_fwd_kernelI32Selective_Scan_fwd_kernel_traitsILi32ELi8ELi1ELb0ELb1ELb1ELb0ELb0EN3c108BFloat16EfS2_EEv13SSMParamsBase:
.text._Z25selective_scan_fwd_kernelI32Selective_Scan_fwd_kernel_traitsILi32ELi8ELi1ELb0ELb1ELb1ELb0ELb0EN3c108BFloat16EfS2_EEv13SSMParamsBase:
        /* <DEDUP_REMOVED lines=38> */
.L_x_7112:
        /* <DEDUP_REMOVED lines=82> */
.L_x_7113:
        /* <DEDUP_REMOVED lines=11> */
.L_x_7114:
        /* <DEDUP_REMOVED lines=70> */
.L_x_7115:
        /* <DEDUP_REMOVED lines=30> */
.L_x_7116:
        /* <DEDUP_REMOVED lines=14> */
[----:B0-----:R-:W-:Y:S02]  /*0f50*/  SHF.L.U32 R52, R48, 0x3, RZ ;  /* 0x0000000330347819 */ /* 0x001fe400000006ff */
[----:B---3--:R-:W-:Y:S02]  /*0f60*/  LEA R6, P0, R0, R6, 0x2 ;  /* 0x0000000600067211 */ /* 0x008fe400078010ff */
[C---:B------:R-:W-:Y:S01]  /*0f70*/  LOP3.LUT R59, R52.reuse, 0x1f00, RZ, 0xc0, !PT ;  /* 0x00001f00343b7812 */ /* 0x040fe200078ec0ff */
[----:B------:R-:W-:Y:S01]  /*0f80*/  VIADD R55, R52, 0x2 ;  /* 0x0000000234377836 */ /* 0x000fe20000000000 */
        /* <DEDUP_REMOVED lines=17> */
.L_x_7140:
        /* <DEDUP_REMOVED lines=20> */
[-C--:B------:R-:W-:Y:S01]  /*11e0*/  ISETP.GE.AND P6, PT, R63, R70.reuse, PT ;  /* 0x000000463f00720c */ /* 0x080fe20003fc6270 */
[----:B------:R-:W-:Y:S01]  /*11f0*/  IMAD.X R13, RZ, RZ, R83, P1 ;  /* 0x000000ffff0d7224 */ /* 0x000fe200008e0653 */
[----:B------:R-:W-:-:S02]  /*1200*/  ISETP.GE.AND P5, PT, R64, R70, PT ;  /* 0x000000464000720c */ /* 0x000fc40003fa6270 */
[-C--:B------:R-:W-:Y:S02]  /*1210*/  ISETP.GE.AND P4, PT, R65, R70.reuse, PT ;  /* 0x000000464100720c */ /* 0x080fe40003f86270 */
        /* <DEDUP_REMOVED lines=34> */
[----:B------:R-:W-:Y:S01]  /*1440*/  LEA R74, R19, UR6, 0x1 ;  /* 0x00000006134a7c11 */ /* 0x000fe2000f8e08ff */
[C---:B------:R-:W-:Y:S01]  /*1450*/  VIADD R19, R72.reuse, 0xa0 ;  /* 0x000000a048137836 */ /* 0x040fe20000000000 */
[----:B------:R-:W-:Y:S02]  /*1460*/  LEA.HI.SX32 R73, R72, R72, 0x1b ;  /* 0x0000004848497211 */ /* 0x000fe400078fdaff */
[----:B------:R-:W-:-:S02]  /*1470*/  LEA R75, R25, UR6, 0x1 ;  /* 0x00000006194b7c11 */ /* 0x000fc4000f8e08ff */
[----:B------:R-:W-:Y:S01]  /*1480*/  LEA R76, R27, UR6, 0x1 ;  /* 0x000000061b4c7c11 */ /* 0x000fe2000f8e08ff */
[C---:B------:R-:W-:Y:S01]  /*1490*/  VIADD R27, R72.reuse, 0xe0 ;  /* 0x000000e0481b7836 */ /* 0x040fe20000000000 */
[C---:B------:R-:W-:Y:S01]  /*14a0*/  IADD3 R25, PT, PT, R72.reuse, 0xc0, RZ ;  /* 0x000000c048197810 */ /* 0x040fe20007ffe0ff */
[----:B------:R-:W-:Y:S01]  /*14b0*/  IMAD.SHL.U32 R12, R72, 0x8, RZ ;  /* 0x00000008480c7824 */ /* 0x000fe200078e00ff */
[----:B------:R-:W-:Y:S02]  /*14c0*/  LEA R73, R73, UR6, 0x1 ;  /* 0x0000000649497c11 */ /* 0x000fe4000f8e08ff */
[-C--:B------:R-:W-:Y:S02]  /*14d0*/  LEA.HI.SX32 R13, R13, R72.reuse, 0x1b ;  /* 0x000000480d0d7211 */ /* 0x080fe400078fdaff */
[-C--:B------:R-:W-:Y:S02]  /*14e0*/  LEA.HI.SX32 R19, R19, R72.reuse, 0x1b ;  /* 0x0000004813137211 */ /* 0x080fe400078fdaff */
[----:B------:R-:W-:-:S02]  /*14f0*/  LEA.HI.SX32 R25, R25, R72, 0x1b ;  /* 0x0000004819197211 */ /* 0x000fc400078fdaff */
[----:B------:R-:W-:Y:S02]  /*1500*/  LEA.HI.SX32 R27, R27, R72, 0x1b ;  /* 0x000000481b1b7211 */ /* 0x000fe400078fdaff */
[----:B------:R-:W-:Y:S02]  /*1510*/  LEA R77, R13, UR6, 0x1 ;  /* 0x000000060d4d7c11 */ /* 0x000fe4000f8e08ff */
[----:B------:R-:W-:Y:S02]  /*1520*/  LEA R78, R19, UR6, 0x1 ;  /* 0x00000006134e7c11 */ /* 0x000fe4000f8e08ff */
[----:B------:R-:W-:Y:S02]  /*1530*/  LEA.HI.SX32 R81, R12, R12, 0x1b ;  /* 0x0000000c0c517211 */ /* 0x000fe400078fdaff */
[----:B------:R-:W-:Y:S02]  /*1540*/  LEA R79, R25, UR6, 0x1 ;  /* 0x00000006194f7c11 */ /* 0x000fe4000f8e08ff */
[----:B------:R-:W-:-:S02]  /*1550*/  LEA R80, R27, UR6, 0x1 ;  /* 0x000000061b507c11 */ /* 0x000fc4000f8e08ff */
[----:B------:R-:W-:Y:S02]  /*1560*/  LEA R81, R81, UR6, 0x1 ;  /* 0x0000000651517c11 */ /* 0x000fe4000f8e08ff */
        /* <DEDUP_REMOVED lines=95> */
.L_x_7118:
[----:B------:R-:W-:Y:S05]  /*1b60*/  BSYNC.RECONVERGENT B0 ;  /* 0x0000000000007941 */ /* 0x000fea0003800200 */
.L_x_7117:
        /* <DEDUP_REMOVED lines=37> */
.L_x_7120:
[----:B------:R-:W-:Y:S05]  /*1dc0*/  BSYNC.RECONVERGENT B0 ;  /* 0x0000000000007941 */ /* 0x000fea0003800200 */
.L_x_7119:
        /* <DEDUP_REMOVED lines=35> */
.L_x_7122:
[----:B------:R-:W-:Y:S05]  /*2000*/  BSYNC.RECONVERGENT B0 ;  /* 0x0000000000007941 */ /* 0x000fea0003800200 */
.L_x_7121:
        /* <DEDUP_REMOVED lines=37> */
.L_x_7124:
[----:B------:R-:W-:Y:S05]  /*2260*/  BSYNC.RECONVERGENT B0 ;  /* 0x0000000000007941 */ /* 0x000fea0003800200 */
.L_x_7123:
        /* <DEDUP_REMOVED lines=35> */
.L_x_7126:
[----:B------:R-:W-:Y:S05]  /*24a0*/  BSYNC.RECONVERGENT B0 ;  /* 0x0000000000007941 */ /* 0x000fea0003800200 */
.L_x_7125:
        /* <DEDUP_REMOVED lines=41> */
.L_x_7128:
[----:B------:R-:W-:Y:S05]  /*2740*/  BSYNC.RECONVERGENT B0 ;  /* 0x0000000000007941 */ /* 0x000fea0003800200 */
.L_x_7127:
        /* <DEDUP_REMOVED lines=32> */
.L_x_7130:
[----:B------:R-:W-:Y:S05]  /*2950*/  BSYNC.RECONVERGENT B0 ;  /* 0x0000000000007941 */ /* 0x000fea0003800200 */
.L_x_7129:
        /* <DEDUP_REMOVED lines=32> */
.L_x_7132:
[----:B------:R-:W-:Y:S05]  /*2b60*/  BSYNC.RECONVERGENT B0 ;  /* 0x0000000000007941 */ /* 0x000fea0003800200 */
.L_x_7131:
[----:B------:R-:W0:Y:S01]  /*2b70*/  LDCU UR7, c[0x0][0x38c] ;  /* 0x00007180ff0777ac */ /* 0x000e220008000800 */
[----:B------:R-:W-:Y:S01]  /*2b80*/  SHF.L.U32 R18, R18, 0x10, RZ ;  /* 0x0000001012127819 */ /* 0x000fe200000006ff */
[----:B------:R-:W-:Y:S01]  /*2b90*/  IMAD.U32 R19, R19, 0x10000, RZ ;  /* 0x0001000013137824 */ /* 0x000fe200078e00ff */
[----:B------:R-:W-:Y:S01]  /*2ba0*/  SHF.L.U32 R13, R13, 0x10, RZ ;  /* 0x000000100d0d7819 */ /* 0x000fe200000006ff */
[----:B------:R-:W-:Y:S01]  /*2bb0*/  IMAD.U32 R17, R17, 0x10000, RZ ;  /* 0x0001000011117824 */ /* 0x000fe200078e00ff */
[----:B------:R-:W-:Y:S01]  /*2bc0*/  SHF.L.U32 R106, R16, 0x10, RZ ;  /* 0x00000010106a7819 */ /* 0x000fe200000006ff */
[----:B------:R-:W-:Y:S01]  /*2bd0*/  IMAD.U32 R12, R12, 0x10000, RZ ;  /* 0x000100000c0c7824 */ /* 0x000fe200078e00ff */
[----:B------:R-:W-:Y:S01]  /*2be0*/  MOV R36, R82 ;  /* 0x0000005200247202 */ /* 0x000fe20000000f00 */
[----:B------:R-:W-:Y:S02]  /*2bf0*/  IMAD.U32 R14, R14, 0x10000, RZ ;  /* 0x000100000e0e7824 */ /* 0x000fe400078e00ff */
[----:B------:R-:W-:Y:S01]  /*2c00*/  FMUL.FTZ R101, R19, R42 ;  /* 0x0000002a13657220 */ /* 0x000fe20000410000 */
[----:B------:R-:W-:-:S02]  /*2c10*/  IMAD.U32 R15, R15, 0x10000, RZ ;  /* 0x000100000f0f7824 */ /* 0x000fc400078e00ff */
[-C--:B------:R-:W-:Y:S01]  /*2c20*/  FMUL.FTZ R98, R18, R42.reuse ;  /* 0x0000002a12627220 */ /* 0x080fe20000410000 */
[----:B------:R-:W-:Y:S02]  /*2c30*/  IMAD.MOV.U32 R82, RZ, RZ, R92 ;  /* 0x000000ffff527224 */ /* 0x000fe400078e005c */
[-C--:B------:R-:W-:Y:S01]  /*2c40*/  FMUL.FTZ R99, R17, R42.reuse ;  /* 0x0000002a11637220 */ /* 0x080fe20000410000 */
[-C--:B------:R-:W-:Y:S01]  /*2c50*/  FMUL.FTZ R96, R12, R42.reuse ;  /* 0x0000002a0c607220 */ /* 0x080fe20000410000 */
        /* <DEDUP_REMOVED lines=36> */
[----:B--2---:R-:W-:Y:S01]  /*2ea0*/  SHF.L.U64.HI R19, R18, 0x1, R19 ;  /* 0x0000000112137819 */ /* 0x004fe20000010213 */
[----:B-1----:R-:W-:-:S02]  /*2eb0*/  VIADD R11, R16, 0xffffffe ;  /* 0x0ffffffe100b7836 */ /* 0x002fc40000000000 */
[----:B------:R-:W1:Y:S04]  /*2ec0*/  LDC.64 R16, c[0x0][0x3b8] ;  /* 0x0000ee00ff107b82 */ /* 0x000e680000000a00 */
[----:B------:R-:W2:Y:S02]  /*2ed0*/  F2I.FTZ.U32.TRUNC.NTZ R11, R11 ;  /* 0x0000000b000b7305 */ /* 0x000ea4000021f000 */
[----:B--2---:R-:W-:-:S04]  /*2ee0*/  IMAD.MOV R10, RZ, RZ, -R11 ;  /* 0x000000ffff0a7224 */ /* 0x004fc800078e0a0b */
[----:B------:R-:W-:Y:S01]  /*2ef0*/  IMAD R23, R10, R25, RZ ;  /* 0x000000190a177224 */ /* 0x000fe200078e02ff */
[----:B-1----:R-:W-:Y:S01]  /*2f00*/  SHF.L.U64.HI R17, R16, 0x2, R17 ;  /* 0x0000000210117819 */ /* 0x002fe20000010211 */
[----:B------:R-:W-:-:S04]  /*2f10*/  IMAD.MOV.U32 R10, RZ, RZ, RZ ;  /* 0x000000ffff0a7224 */ /* 0x000fc800078e00ff */
[----:B------:R-:W-:Y:S01]  /*2f20*/  IMAD.HI.U32 R23, R11, R23, R10 ;  /* 0x000000170b177227 */ /* 0x000fe200078e000a */
[----:B------:R-:W-:-:S03]  /*2f30*/  MOV R11, R22 ;  /* 0x00000016000b7202 */ /* 0x000fc60000000f00 */
[----:B------:R-:W-:Y:S02]  /*2f40*/  IMAD.MOV.U32 R10, RZ, RZ, R20 ;  /* 0x000000ffff0a7224 */ /* 0x000fe400078e0014 */
[----:B------:R-:W1:Y:S02]  /*2f50*/  LDC.64 R20, c[0x0][0x3f0] ;  /* 0x0000fc00ff147b82 */ /* 0x000e640000000a00 */
[----:B------:R-:W-:-:S04]  /*2f60*/  IMAD.HI.U32 R103, R23, R10, RZ ;  /* 0x0000000a17677227 */ /* 0x000fc800078e00ff */
[----:B------:R-:W-:Y:S01]  /*2f70*/  IMAD R10, R103, R11, R10 ;  /* 0x0000000b670a7224 */ /* 0x000fe200078e020a */
[----:B------:R-:W-:Y:S01]  /*2f80*/  MOV R11, R37 ;  /* 0x00000025000b7202 */ /* 0x000fe20000000f00 */
[----:B0-----:R-:W-:-:S03]  /*2f90*/  IMAD R23, R5, UR4, RZ ;  /* 0x0000000405177c24 */ /* 0x001fc6000f8e02ff */
[----:B------:R-:W-:-:S13]  /*2fa0*/  ISETP.GT.U32.AND P2, PT, R25, R10, PT ;  /* 0x0000000a1900720c */ /* 0x000fda0003f44070 */
[----:B------:R-:W-:Y:S01]  /*2fb0*/  @!P2 IMAD.IADD R10, R10, 0x1, -R25 ;  /* 0x000000010a0aa824 */ /* 0x000fe200078e0a19 */
[----:B-1----:R-:W-:Y:S01]  /*2fc0*/  SHF.L.U64.HI R21, R20, 0x1, R21 ;  /* 0x0000000114157819 */ /* 0x002fe20000010215 */
[----:B------:R-:W-:Y:S01]  /*2fd0*/  @!P2 VIADD R103, R103, 0x1 ;  /* 0x000000016767a836 */ /* 0x000fe20000000000 */
        /* <DEDUP_REMOVED lines=8> */
[----:B------:R-:W-:Y:S01]  /*3060*/  @P1 VIADD R103, R103, 0x1 ;  /* 0x0000000167671836 */ /* 0x000fe20000000000 */
[----:B------:R-:W-:-:S04]  /*3070*/  IADD3 R14, P1, PT, R38, R71, RZ ;  /* 0x00000047260e7210 */ /* 0x000fc80007f3e0ff */
[----:B------:R-:W-:Y:S01]  /*3080*/  @!P0 IADD3 R103, PT, PT, -R103, RZ, RZ ;  /* 0x000000ff67678210 */ /* 0x000fe20007ffe1ff */
[----:B------:R-:W-:Y:S01]  /*3090*/  IMAD.X R15, R3, 0x1, R39, P1 ;  /* 0x00000001030f7824 */ /* 0x000fe200008e0627 */
[----:B------:R-:W-:Y:S02]  /*30a0*/  @!P2 LOP3.LUT R103, RZ, R44, RZ, 0x33, !PT ;  /* 0x0000002cff67a212 */ /* 0x000fe400078e33ff */
[----:B0-----:R-:W-:Y:S01]  /*30b0*/  SHF.L.U64.HI R115, R22, 0x1, R23 ;  /* 0x0000000116737819 */ /* 0x001fe20000010217 */
[----:B---34-:R-:W-:-:S07]  /*30c0*/  IMAD.IADD R23, R11, 0x1, R25 ;  /* 0x000000010b177824 */ /* 0x018fce00078e0219 */
.L_x_7139:
        /* <DEDUP_REMOVED lines=51> */
[----:B------:R-:W-:Y:S04]  /*3400*/  LDS.U16 R123, [R81] ;  /* 0x00000000517b7984 */ /* 0x000fe80000000400 */
[----:B------:R-:W2:Y:S01]  /*3410*/  @!P5 LDG.E.U16 R26, desc[UR10][R24.64+-0x100] ;  /* 0xffff000a181ad981 */ /* 0x000ea2000c1e1500 */
[----:B------:R-:W-:-:S03]  /*3420*/  IMAD.MOV.U32 R32, RZ, RZ, RZ ;  /* 0x000000ffff207224 */ /* 0x000fc600078e00ff */
[----:B------:R-:W3:Y:S04]  /*3430*/  @!P1 LDG.E.U16 R30, desc[UR10][R24.64+0x80] ;  /* 0x0000800a181e9981 */ /* 0x000ee8000c1e1500 */
[----:B------:R-:W4:Y:S04]  /*3440*/  @!P3 LDG.E.U16 R28, desc[UR10][R24.64] ;  /* 0x0000000a181cb981 */ /* 0x000f28000c1e1500 */
[----:B-1----:R-:W5:Y:S04]  /*3450*/  @!P0 LDG.E.U16 R31, desc[UR10][R24.64+0xc0] ;  /* 0x0000c00a181f8981 */ /* 0x002f68000c1e1500 */
[----:B------:R-:W5:Y:S01]  /*3460*/  @!P2 LDG.E.U16 R29, desc[UR10][R24.64+0x40] ;  /* 0x0000400a181da981 */ /* 0x000f62000c1e1500 */
[----:B------:R-:W-:-:S02]  /*3470*/  IMAD.MOV.U32 R114, RZ, RZ, RZ ;  /* 0x000000ffff727224 */ /* 0x000fc400078e00ff */
[----:B------:R-:W-:Y:S01]  /*3480*/  IMAD.MOV.U32 R124, RZ, RZ, RZ ;  /* 0x000000ffff7c7224 */ /* 0x000fe200078e00ff */
[----:B------:R-:W0:Y:S01]  /*3490*/  LDS.U16 R116, [R81+0x8] ;  /* 0x0000080051747984 */ /* 0x000e220000000400 */
[----:B------:R-:W-:-:S03]  /*34a0*/  FMUL.FTZ R125, R125, 1.4426950216293334961 ;  /* 0x3fb8aa3b7d7d7820 */ /* 0x000fc60000410000 */
        /* <DEDUP_REMOVED lines=11> */
[----:B------:R-:W-:Y:S02]  /*3560*/  MOV R122, RZ ;  /* 0x000000ff007a7202 */ /* 0x000fe40000000f00 */
        /* <DEDUP_REMOVED lines=15> */
[----:B0-----:R-:W-:Y:S02]  /*3660*/  IMAD.U32 R116, R116, 0x10000, RZ ;  /* 0x0001000074747824 */ /* 0x001fe400078e00ff */
[----:B------:R0:W-:Y:S01]  /*3670*/  MUFU.EX2 R134, R128 ;  /* 0x0000008000867308 */ /* 0x0001e20000000800 */
[----:B------:R-:W-:Y:S01]  /*3680*/  ISETP.GE.U32.AND P3, PT, R57, R70, PT ;  /* 0x000000463900720c */ /* 0x000fe20003f66070 */
[----:B------:R-:W-:Y:S02]  /*3690*/  FMUL.FTZ R132, R109, R116 ;  /* 0x000000746d847220 */ /* 0x000fe40000410000 */
[----:B------:R-:W-:Y:S01]  /*36a0*/  MUFU.EX2 R137, R137 ;  /* 0x0000008900897308 */ /* 0x000fe20000000800 */
[----:B------:R-:W-:Y:S01]  /*36b0*/  ISETP.GE.U32.AND P2, PT, R58, R70, PT ;  /* 0x000000463a00720c */ /* 0x000fe20003f46070 */
[----:B0-----:R-:W-:-:S02]  /*36c0*/  FMUL.FTZ R128, R125, R84 ;  /* 0x000000547d807220 */ /* 0x001fc40000410000 */
[----:B------:R-:W-:Y:S01]  /*36d0*/  MUFU.EX2 R136, R136 ;  /* 0x0000008800887308 */ /* 0x000fe20000000800 */
[----:B--2---:R-:W-:-:S03]  /*36e0*/  FSEL R33, R33, 1, !P1 ;  /* 0x3f80000021217808 */ /* 0x004fc60004800000 */
[----:B------:R0:W-:Y:S02]  /*36f0*/  MUFU.EX2 R138, R128 ;  /* 0x00000080008a7308 */ /* 0x0001e40000000800 */
[----:B0-----:R-:W-:-:S04]  /*3700*/  IMAD.U32 R128, R123, 0x10000, RZ ;  /* 0x000100007b807824 */ /* 0x001fc800078e00ff */
        /* <DEDUP_REMOVED lines=9> */
[----:B-1----:R-:W-:-:S03]  /*37a0*/  IMAD.U32 R31, R26, 0x10000, RZ ;  /* 0x000100001a1f7824 */ /* 0x002fc600078e00ff */
[----:B---3--:R-:W1:Y:S01]  /*37b0*/  MUFU.EX2 R117, R114 ;  /* 0x0000007200757308 */ /* 0x008e620000000800 */
[----:B------:R-:W-:Y:S01]  /*37c0*/  STS.U16 [R77+0x310], R122 ;  /* 0x0003107a4d007388 */ /* 0x000fe20000000400 */
[----:B0-----:R-:W-:-:S05]  /*37d0*/  SHF.L.U32 R26, R27, 0x10, RZ ;  /* 0x000000101b1a7819 */ /* 0x001fca00000006ff */
        /* <DEDUP_REMOVED lines=11> */
[----:B------:R-:W-:Y:S01]  /*3890*/  IMAD.U32 R27, R30, 0x10000, RZ ;  /* 0x000100001e1b7824 */ /* 0x000fe200078e00ff */
        /* <DEDUP_REMOVED lines=13> */
[----:B------:R-:W-:Y:S02]  /*3970*/  SHF.L.U32 R125, R119, 0x10, RZ ;  /* 0x00000010777d7819 */ /* 0x000fe400000006ff */
[----:B------:R-:W-:Y:S02]  /*3980*/  FSEL R116, R130, RZ, !P3 ;  /* 0x000000ff82747208 */ /* 0x000fe40005800000 */
[----:B------:R-:W-:Y:S01]  /*3990*/  ISETP.GE.U32.AND P1, PT, R60, R70, PT ;  /* 0x000000463c00720c */ /* 0x000fe20003f26070 */
[----:B------:R-:W-:Y:S01]  /*39a0*/  FMUL.FTZ R130, R108, R125 ;  /* 0x0000007d6c827220 */ /* 0x000fe20000410000 */
[----:B--2---:R-:W-:-:S02]  /*39b0*/  FSEL R125, R131, 1, !P2 ;  /* 0x3f800000837d7808 */ /* 0x004fc40005000000 */
[----:B0-----:R-:W-:Y:S02]  /*39c0*/  FSEL R119, R122, 1, !P3 ;  /* 0x3f8000007a777808 */ /* 0x001fe40005800000 */
[----:B------:R-:W-:Y:S01]  /*39d0*/  FSEL R122, R132, RZ, !P2 ;  /* 0x000000ff847a7208 */ /* 0x000fe20005000000 */
[----:B------:R-:W-:Y:S01]  /*39e0*/  IMAD.U32 R132, R29, 0x10000, RZ ;  /* 0x000100001d847824 */ /* 0x000fe200078e00ff */
[----:B------:R-:W-:Y:S02]  /*39f0*/  FSEL R123, R130, RZ, !P1 ;  /* 0x000000ff827b7208 */ /* 0x000fe40004800000 */
[----:B------:R-:W-:Y:S01]  /*3a00*/  SHF.L.U32 R29, R28, 0x10, RZ ;  /* 0x000000101c1d7819 */ /* 0x000fe200000006ff */
[----:B------:R-:W-:Y:S01]  /*3a10*/  FMUL.FTZ R132, R107, R132 ;  /* 0x000000846b847220 */ /* 0x000fe20000410000 */
[----:B------:R-:W-:Y:S02]  /*3a20*/  ISETP.GE.U32.AND P2, PT, R62, R70, PT ;  /* 0x000000463e00720c */ /* 0x000fe40003f46070 */
[----:B------:R-:W-:-:S02]  /*3a30*/  FSEL R130, R134, 1, !P1 ;  /* 0x3f80000086827808 */ /* 0x000fc40004800000 */
[-C--:B------:R-:W-:Y:S02]  /*3a40*/  ISETP.GE.U32.AND P3, PT, R61, R70.reuse, PT ;  /* 0x000000463d00720c */ /* 0x080fe40003f66070 */
[----:B------:R-:W-:Y:S01]  /*3a50*/  ISETP.GE.U32.AND P1, PT, R52, R70, PT ;  /* 0x000000463400720c */ /* 0x000fe20003f26070 */
[----:B------:R-:W-:Y:S01]  /*3a60*/  FMUL.FTZ R29, R106, R29 ;  /* 0x0000001d6a1d7220 */ /* 0x000fe20000410000 */
[----:B------:R-:W-:Y:S02]  /*3a70*/  FSEL R134, R137, 1, !P2 ;  /* 0x3f80000089867808 */ /* 0x000fe40005000000 */
[----:B------:R-:W-:Y:S02]  /*3a80*/  FSEL R131, R136, 1, !P3 ;  /* 0x3f80000088837808 */ /* 0x000fe40005800000 */
[----:B------:R-:W-:Y:S01]  /*3a90*/  FSEL R137, R128, RZ, !P1 ;  /* 0x000000ff80897208 */ /* 0x000fe20004800000 */
[----:B------:R-:W-:Y:S01]  /*3aa0*/  IMAD.U32 R128, R127, 0x10000, RZ ;  /* 0x000100007f807824 */ /* 0x000fe200078e00ff */
[----:B------:R-:W-:Y:S01]  /*3ab0*/  FSEL R136, R132, RZ, !P3 ;  /* 0x000000ff84887208 */ /* 0x000fe20005800000 */
[----:B---3--:R-:W-:Y:S01]  /*3ac0*/  IMAD.U32 R127, R129, 0x10000, RZ ;  /* 0x00010000817f7824 */ /* 0x008fe200078e00ff */
[----:B----4-:R-:W-:Y:S01]  /*3ad0*/  SHF.L.U32 R132, R133, 0x10, RZ ;  /* 0x0000001085847819 */ /* 0x010fe200000006ff */
[----:B-----5:R-:W-:Y:S01]  /*3ae0*/  IMAD.U32 R129, R135, 0x10000, RZ ;  /* 0x0001000087817824 */ /* 0x020fe200078e00ff */
[----:B-1----:R-:W-:Y:S01]  /*3af0*/  SHF.L.U32 R133, R124, 0x10, RZ ;  /* 0x000000107c857819 */ /* 0x002fe200000006ff */
[----:B------:R-:W-:Y:S01]  /*3b00*/  IMAD.U32 R126, R126, 0x10000, RZ ;  /* 0x000100007e7e7824 */ /* 0x000fe200078e00ff */
[----:B------:R-:W-:Y:S01]  /*3b10*/  FSEL R138, R138, 1, !P1 ;  /* 0x3f8000008a8a7808 */ /* 0x000fe20004800000 */
[----:B------:R-:W-:Y:S01]  /*3b20*/  IMAD.U32 R124, R31, 0x10000, RZ ;  /* 0x000100001f7c7824 */ /* 0x000fe200078e00ff */
[----:B------:R-:W-:Y:S01]  /*3b30*/  FSEL R139, R29, RZ, !P2 ;  /* 0x000000ff1d8b7208 */ /* 0x000fe20005000000 */
[----:B------:R-:W-:Y:S01]  /*3b40*/  IMAD.U32 R135, R30, 0x10000, RZ ;  /* 0x000100001e877824 */ /* 0x000fe200078e00ff */
        /* <DEDUP_REMOVED lines=11> */
[----:B--2---:R-:W-:Y:S01]  /*3c00*/  IMAD.U32 R27, R28, 0x10000, RZ ;  /* 0x000100001c1b7824 */ /* 0x004fe200078e00ff */
[----:B------:R-:W-:Y:S06]  /*3c10*/  BRA `(.L_x_7134) ;  /* 0x0000000000187947 */ /* 0x000fec0003800000 */
.L_x_7135:
[----:B------:R-:W-:Y:S01]  /*3c20*/  MOV R27, RZ ;  /* 0x000000ff001b7202 */ /* 0x000fe20000000f00 */
[----:B------:R-:W-:Y:S06]  /*3c30*/  @!P6 BRA `(.L_x_7134) ;  /* 0x000000000010e947 */ /* 0x000fec0003800000 */
[----:B------:R-:W-:-:S05]  /*3c40*/  IADD3 R28, P0, PT, R35, R104, RZ ;  /* 0x00000068231c7210 */ /* 0x000fca0007f1e0ff */
[----:B------:R-:W-:-:S05]  /*3c50*/  IMAD.X R29, R37, 0x1, R102, P0 ;  /* 0x00000001251d7824 */ /* 0x000fca00000e0666 */
[----:B------:R-:W2:Y:S02]  /*3c60*/  LDG.E.U16 R28, desc[UR10][R28.64] ;  /* 0x0000000a1c1c7981 */ /* 0x000ea4000c1e1500 */
[----:B--2---:R-:W-:-:S07]  /*3c70*/  IMAD.U32 R27, R28, 0x10000, RZ ;  /* 0x000100001c1b7824 */ /* 0x004fce00078e00ff */
.L_x_7134:
        /* <DEDUP_REMOVED lines=96> */
.L_x_7138:
[----:B------:R-:W-:-:S04]  /*4280*/  ISETP.NE.AND P0, PT, R54, R51, PT ;  /* 0x000000333600720c */ /* 0x000fc80003f05270 */
[----:B------:R-:W-:-:S13]  /*4290*/  ISETP.NE.OR P0, PT, R28, RZ, P0 ;  /* 0x000000ff1c00720c */ /* 0x000fda0000705670 */
[----:B------:R-:W-:Y:S02]  /*42a0*/  @!P0 IADD3 R26, P1, PT, R35, R104, RZ ;  /* 0x00000068231a8210 */ /* 0x000fe40007f3e0ff */
[----:B------:R-:W-:Y:S02]  /*42b0*/  @!P0 F2FP.BF16.F32.PACK_AB R28, RZ, R27 ;  /* 0x0000001bff1c823e */ /* 0x000fe400000010ff */
[----:B------:R-:W-:-:S05]  /*42c0*/  @!P0 IADD3.X R27, PT, PT, R37, R102, RZ, P1, !PT ;  /* 0x00000066251b8210 */ /* 0x000fca0000ffe4ff */
[----:B------:R0:W-:Y:S04]  /*42d0*/  @!P0 STG.E.U16 desc[UR10][R26.64], R28 ;  /* 0x0000001c1a008986 */ /* 0x0001e8000c10150a */
.L_x_7137:
[----:B------:R-:W-:Y:S05]  /*42e0*/  BSYNC.RECONVERGENT B0 ;  /* 0x0000000000007941 */ /* 0x000fea0003800200 */
.L_x_7136:
        /* <DEDUP_REMOVED lines=22> */
.L_x_7133:
        /* <DEDUP_REMOVED lines=66> */
.L_x_7141:
        /* <DEDUP_REMOVED lines=9> */
.L_x_8108:


//--------------------- .text._Z25selective_scan_fwd_kernelI32Selective_Scan_fwd_kernel_traitsILi32ELi8ELi1ELb0ELb1ELb1ELb0ELb1EN3c108BFloat16EfS2_EEv13SSMParamsBase --------------------------
	.section	.text._Z25selective_scan_fwd_kernelI32Selective_Scan_fwd_kernel_traitsILi32ELi8ELi1ELb0ELb1ELb1ELb0ELb1EN3c108BFloat16EfS2_EEv13SSMParamsBase,"ax",@progbits
	.align	128
        .global         _Z25selective_scan_fwd_kernelI32Selective_Scan_fwd_kernel_traitsILi32ELi8ELi1ELb0ELb1ELb1ELb0ELb1EN3c108BFloat16EfS2_EEv13SSMParamsBase
        .type           _Z25selective_scan_fwd_kernelI32Selective_Scan_fwd_kernel_traitsILi32ELi8ELi1ELb0ELb1ELb1ELb0ELb1EN3c108BFloat16EfS2_EEv13SSMParamsBase,@function
        .size           _Z25selective_scan_fwd_kernelI32Selective_Scan_fwd_kernel_traitsILi32ELi8ELi1ELb0ELb1ELb1ELb0ELb1EN3c108BFloat16EfS2_EEv13SSMParamsBase,(.L_x_8109 - _Z25selective_scan_fwd_kernelI32Selective_Scan_fwd_kernel_traitsILi32ELi8ELi1ELb0ELb1ELb1ELb0ELb1EN3c108BFloat16EfS2_EEv13SSMParamsBase)
        .other          _Z25selective_scan_fwd_kernelI32Selective_Scan_fwd_kernel_traitsILi32ELi8ELi1ELb0ELb1ELb1ELb0ELb1EN3c108BFloat16EfS2_EEv13SSMParamsBase,@"STO_CUDA_ENTRY STV_DEFAULT"
_Z25selective_scan_fwd_kernelI32Selective_Scan_fwd_kernel_traitsILi32ELi8ELi1ELb0ELb1ELb1ELb0ELb1EN3c108BFloat16EfS2_EEv13SSMParamsBase:
.text._Z25selective_scan_fwd_kernelI32Selective_Scan_fwd_kernel_traitsILi32ELi8ELi1ELb0ELb1ELb1ELb0ELb1EN3c108BFloat16EfS2_EEv13SSMParamsBase:
        /* <DEDUP_REMOVED lines=43> */
.L_x_7142:
        /* <DEDUP_REMOVED lines=34> */
[C---:B------:R-:W-:Y:S02]  /*04d0*/  IMAD R2, R13.reuse, R3, R10 ;  /* 0x000000030d027224 */ /* 0x040fe400078e020a */
[----:B------:R-:W3:Y:S03]  /*04e0*/  LDC.64 R10, c[0x0][0x410] ;  /* 0x00010400ff0a7b82 */ /* 0x000ee60000000a00 */
[----:B------:R-:W-:-:S13]  /*04f0*/  ISETP.GT.U32.AND P5, PT, R13, R2, PT ;  /* 0x000000020d00720c */ /* 0x000fda0003fa4070 */
[----:B------:R-:W-:Y:S02]  /*0500*/  @!P5 IMAD.IADD R2, R2, 0x1, -R13 ;  /* 0x000000010202d824 */ /* 0x000fe400078e0a0d */
[----:B------:R-:W-:Y:S01]  /*0510*/  @!P5 VIADD R7, R7, 0x1 ;  /* 0x000000010707d836 */ /* 0x000fe20000000000 */
[----:B------:R-:W-:Y:S02]  /*0520*/  ISETP.NE.AND P5, PT, R23, RZ, PT ;  /* 0x000000ff1700720c */ /* 0x000fe40003fa5270 */
[----:B------:R-:W-:Y:S01]  /*0530*/  ISETP.GE.U32.AND P4, PT, R2, R13, PT ;  /* 0x0000000d0200720c */ /* 0x000fe20003f86070 */
[C---:B--2---:R-:W-:Y:S01]  /*0540*/  IMAD R2, R35.reuse, R8, RZ ;  /* 0x0000000823027224 */ /* 0x044fe200078e02ff */
[----:B------:R-:W2:Y:S01]  /*0550*/  LDC.64 R12, c[0x0][0x3e0] ;  /* 0x0000f800ff0c7b82 */ /* 0x000ea20000000a00 */
[----:B---3--:R-:W-:Y:S02]  /*0560*/  IMAD R4, R35, R10, RZ ;  /* 0x0000000a23047224 */ /* 0x008fe400078e02ff */
[----:B------:R-:W-:-:S02]  /*0570*/  IMAD R9, R0, R9, R2 ;  /* 0x0000000900097224 */ /* 0x000fc400078e0202 */
[----:B------:R-:W-:-:S04]  /*0580*/  IMAD.WIDE.U32 R2, R0, R8, RZ ;  /* 0x0000000800027225 */ /* 0x000fc800078e00ff */
[----:B------:R-:W-:Y:S02]  /*0590*/  IMAD.IADD R3, R3, 0x1, R9 ;  /* 0x0000000103037824 */ /* 0x000fe400078e0209 */
[----:B------:R-:W-:Y:S01]  /*05a0*/  @P4 IADD3 R7, PT, PT, R7, 0x1, RZ ;  /* 0x0000000107074810 */ /* 0x000fe20007ffe0ff */
[----:B------:R-:W-:Y:S02]  /*05b0*/  IMAD R8, R35, R18, RZ ;  /* 0x0000001223087224 */ /* 0x000fe400078e02ff */
[----:B------:R-:W-:-:S04]  /*05c0*/  IMAD.WIDE.U32 R2, R34, R90, R2 ;  /* 0x0000005a22027225 */ /* 0x000fc800078e0002 */
[----:B------:R-:W-:Y:S01]  /*05d0*/  @!P3 IMAD.MOV R7, RZ, RZ, -R7 ;  /* 0x000000ffff07b224 */ /* 0x000fe200078e0a07 */
[----:B------:R-:W-:Y:S01]  /*05e0*/  @!P5 LOP3.LUT R7, RZ, R23, RZ, 0x33, !PT ;  /* 0x00000017ff07d212 */ /* 0x000fe200078e33ff */
[----:B------:R-:W-:Y:S01]  /*05f0*/  IMAD R91, R34, R91, R3 ;  /* 0x0000005b225b7224 */ /* 0x000fe200078e0203 */
[----:B------:R-:W3:Y:S01]  /*0600*/  LDC.64 R22, c[0x0][0x478] ;  /* 0x00011e00ff167b82 */ /* 0x000ee20000000a00 */
[----:B------:R-:W-:Y:S01]  /*0610*/  IMAD R19, R0, R19, R8 ;  /* 0x0000001300137224 */ /* 0x000fe200078e0208 */
[----:B-1----:R-:W-:Y:S01]  /*0620*/  LEA R36, P2, R2, R20, 0x1 ;  /* 0x0000001402247211 */ /* 0x002fe200078408ff */
[----:B--2---:R-:W-:Y:S01]  /*0630*/  IMAD R3, R35, R12, RZ ;  /* 0x0000000c23037224 */ /* 0x004fe200078e02ff */
[----:B0-----:R-:W-:Y:S01]  /*0640*/  ISETP.NE.AND P3, PT, R26, RZ, PT ;  /* 0x000000ff1a00720c */ /* 0x001fe20003f65270 */
[----:B------:R-:W-:Y:S01]  /*0650*/  IMAD R15, R0, R11, R4 ;  /* 0x0000000b000f7224 */ /* 0x000fe200078e0204 */
[----:B------:R-:W-:Y:S01]  /*0660*/  LEA.HI.X R91, R2, R21, R91, 0x1, P2 ;  /* 0x00000015025b7211 */ /* 0x000fe200010f0c5b */
[----:B------:R-:W-:-:S04]  /*0670*/  IMAD.WIDE.U32 R8, R0, R10, RZ ;  /* 0x0000000a00087225 */ /* 0x000fc800078e00ff */
[C---:B------:R-:W-:Y:S02]  /*0680*/  IMAD R3, R0.reuse, R13, R3 ;  /* 0x0000000d00037224 */ /* 0x040fe400078e0203 */
[----:B------:R-:W-:-:S04]  /*0690*/  IMAD.WIDE.U32 R12, R0, R12, RZ ;  /* 0x0000000c000c7225 */ /* 0x000fc800078e00ff */
[----:B------:R-:W-:Y:S01]  /*06a0*/  IMAD.IADD R9, R9, 0x1, R15 ;  /* 0x0000000109097824 */ /* 0x000fe200078e020f */
[----:B------:R-:W-:Y:S01]  /*06b0*/  SHF.R.S32.HI R15, RZ, 0x1f, R7 ;  /* 0x0000001fff0f7819 */ /* 0x000fe20000011407 */
[----:B------:R-:W-:Y:S01]  /*06c0*/  IMAD.WIDE.U32 R10, R0, R18, RZ ;  /* 0x00000012000a7225 */ /* 0x000fe200078e00ff */
[----:B------:R-:W-:-:S03]  /*06d0*/  IADD3 R13, PT, PT, R13, R3, RZ ;  /* 0x000000030d0d7210 */ /* 0x000fc60007ffe0ff */
        /* <DEDUP_REMOVED lines=25> */
.L_x_7143:
        /* <DEDUP_REMOVED lines=11> */
.L_x_7144:
        /* <DEDUP_REMOVED lines=70> */
.L_x_7145:
        /* <DEDUP_REMOVED lines=29> */
.L_x_7146:
        /* <DEDUP_REMOVED lines=10> */
[C---:B-1----:R-:W-:Y:S02]  /*0ff0*/  LEA R4, P0, R5.reuse, R8, 0x2 ;  /* 0x0000000805047211 */ /* 0x042fe400078010ff */
[----:B------:R-:W-:Y:S02]  /*1000*/  IADD3 R53, PT, PT, R48, -0x1, RZ ;  /* 0xffffffff30357810 */ /* 0x000fe40007ffe0ff */
[----:B------:R-:W-:Y:S01]  /*1010*/  LEA.HI.X R5, R5, R9, RZ, 0x2, P0 ;  /* 0x0000000905057211 */ /* 0x000fe200000f14ff */
[----:B0-----:R-:W-:Y:S01]  /*1020*/  IMAD.SHL.U32 R54, R50, 0x8, RZ ;  /* 0x0000000832367824 */ /* 0x001fe200078e00ff */
[----:B---3--:R-:W-:-:S03]  /*1030*/  LEA R51, P1, R52, R10, 0x2 ;  /* 0x0000000a34337211 */ /* 0x008fc600078210ff */
[C---:B------:R-:W-:Y:S01]  /*1040*/  VIADD R55, R54.reuse, 0x1 ;  /* 0x0000000136377836 */ /* 0x040fe20000000000 */
[C---:B------:R-:W-:Y:S01]  /*1050*/  LOP3.LUT R61, R54.reuse, 0x1f00, RZ, 0xc0, !PT ;  /* 0x00001f00363d7812 */ /* 0x040fe200078ec0ff */
[----:B------:R-:W-:Y:S01]  /*1060*/  VIADD R57, R54, 0x2 ;  /* 0x0000000236397836 */ /* 0x000fe20000000000 */
[----:B------:R-:W-:Y:S01]  /*1070*/  LEA.HI.X R52, R52, R11, R7, 0x2, P1 ;  /* 0x0000000b34347211 */ /* 0x000fe200008f1407 */
[----:B------:R-:W-:Y:S01]  /*1080*/  IMAD.WIDE R6, R6, 0x2, RZ ;  /* 0x0000000206067825 */ /* 0x000fe200078e02ff */
[----:B------:R-:W-:Y:S02]  /*1090*/  LOP3.LUT R61, R61, 0x1f, R50, 0xf8, !PT ;  /* 0x0000001f3d3d7812 */ /* 0x000fe400078ef832 */
[C---:B------:R-:W-:Y:S01]  /*10a0*/  IADD3 R59, PT, PT, R54.reuse, 0x3, RZ ;  /* 0x00000003363b7810 */ /* 0x040fe20007ffe0ff */
[C---:B------:R-:W-:Y:S01]  /*10b0*/  VIADD R60, R54.reuse, 0x4 ;  /* 0x00000004363c7836 */ /* 0x040fe20000000000 */
[----:B------:R-:W-:Y:S01]  /*10c0*/  IADD3 R63, PT, PT, R54, 0x6, RZ ;  /* 0x00000006363f7810 */ /* 0x000fe20007ffe0ff */
[C---:B------:R-:W-:Y:S01]  /*10d0*/  IMAD.WIDE.U32 R8, R61.reuse, 0x2, RZ ;  /* 0x000000023d087825 */ /* 0x040fe200078e00ff */
[----:B------:R-:W-:-:S02]  /*10e0*/  LOP3.LUT R65, R61, 0x20, RZ, 0xfc, !PT ;  /* 0x000000203d417812 */ /* 0x000fc400078efcff */
[C---:B------:R-:W-:Y:S01]  /*10f0*/  LOP3.LUT R66, R61.reuse, 0x40, RZ, 0xfc, !PT ;  /* 0x000000403d427812 */ /* 0x040fe200078efcff */
[C---:B------:R-:W-:Y:S01]  /*1100*/  VIADD R62, R54.reuse, 0x5 ;  /* 0x00000005363e7836 */ /* 0x040fe20000000000 */
[C---:B------:R-:W-:Y:S01]  /*1110*/  LOP3.LUT R67, R61.reuse, 0x60, RZ, 0xfc, !PT ;  /* 0x000000603d437812 */ /* 0x040fe200078efcff */
[----:B------:R-:W-:Y:S01]  /*1120*/  VIADD R64, R54, 0x7 ;  /* 0x0000000736407836 */ /* 0x000fe20000000000 */
[C---:B------:R-:W-:Y:S02]  /*1130*/  LOP3.LUT R68, R61.reuse, 0x80, RZ, 0xfc, !PT ;  /* 0x000000803d447812 */ /* 0x040fe400078efcff */
[C---:B------:R-:W-:Y:S02]  /*1140*/  LOP3.LUT R69, R61.reuse, 0xa0, RZ, 0xfc, !PT ;  /* 0x000000a03d457812 */ /* 0x040fe400078efcff */
[C---:B------:R-:W-:Y:S02]  /*1150*/  LOP3.LUT R70, R61.reuse, 0xc0, RZ, 0xfc, !PT ;  /* 0x000000c03d467812 */ /* 0x040fe400078efcff */
[----:B------:R-:W-:-:S02]  /*1160*/  LOP3.LUT R71, R61, 0xe0, RZ, 0xfc, !PT ;  /* 0x000000e03d477812 */ /* 0x000fc400078efcff */
[----:B------:R-:W-:-:S07]  /*1170*/  LOP3.LUT R73, R8, 0x100, RZ, 0xfc, !PT ;  /* 0x0000010008497812 */ /* 0x000fce00078efcff */
.L_x_7170:
        /* <DEDUP_REMOVED lines=170> */
.L_x_7148:
[----:B------:R-:W-:Y:S05]  /*1c20*/  BSYNC.RECONVERGENT B0 ;  /* 0x0000000000007941 */ /* 0x000fea0003800200 */
.L_x_7147:
        /* <DEDUP_REMOVED lines=37> */
.L_x_7150:
[----:B------:R-:W-:Y:S05]  /*1e80*/  BSYNC.RECONVERGENT B0 ;  /* 0x0000000000007941 */ /* 0x000fea0003800200 */
.L_x_7149:
        /* <DEDUP_REMOVED lines=35> */
.L_x_7152:
[----:B------:R-:W-:Y:S05]  /*20c0*/  BSYNC.RECONVERGENT B0 ;  /* 0x0000000000007941 */ /* 0x000fea0003800200 */
.L_x_7151:
        /* <DEDUP_REMOVED lines=37> */
.L_x_7154:
[----:B------:R-:W-:Y:S05]  /*2320*/  BSYNC.RECONVERGENT B0 ;  /* 0x0000000000007941 */ /* 0x000fea0003800200 */
.L_x_7153:
        /* <DEDUP_REMOVED lines=35> */
.L_x_7156:
[----:B------:R-:W-:Y:S05]  /*2560*/  BSYNC.RECONVERGENT B0 ;  /* 0x0000000000007941 */ /* 0x000fea0003800200 */
.L_x_7155:
        /* <DEDUP_REMOVED lines=41> */
.L_x_7158:
[----:B------:R-:W-:Y:S05]  /*2800*/  BSYNC.RECONVERGENT B0 ;  /* 0x0000000000007941 */ /* 0x000fea0003800200 */
.L_x_7157:
        /* <DEDUP_REMOVED lines=32> */
.L_x_7160:
[----:B------:R-:W-:Y:S05]  /*2a10*/  BSYNC.RECONVERGENT B0 ;  /* 0x0000000000007941 */ /* 0x000fea0003800200 */
.L_x_7159:
        /* <DEDUP_REMOVED lines=32> */
.L_x_7162:
[----:B------:R-:W-:Y:S05]  /*2c20*/  BSYNC.RECONVERGENT B0 ;  /* 0x0000000000007941 */ /* 0x000fea0003800200 */
.L_x_7161:
        /* <DEDUP_REMOVED lines=14> */
[----:B------:R-:W-:Y:S02]  /*2d10*/  IMAD.MOV.U32 R91, RZ, RZ, R11 ;  /* 0x000000ffff5b7224 */ /* 0x000fe400078e000b */
[-C--:B------:R-:W-:Y:S01]  /*2d20*/  FMUL.FTZ R98, R12, R44.reuse ;  /* 0x0000002c0c627220 */ /* 0x080fe20000410000 */
        /* <DEDUP_REMOVED lines=30> */
[----:B------:R-:W-:Y:S01]  /*2f10*/  IADD3.X R121, PT, PT, R9, R41, RZ, P3, !PT ;  /* 0x0000002909797210 */ /* 0x000fe20001ffe4ff */
[----:B------:R-:W-:Y:S01]  /*2f20*/  IMAD.MOV.U32 R107, RZ, RZ, R51 ;  /* 0x000000ffff6b7224 */ /* 0x000fe200078e0033 */
[----:B------:R-:W-:Y:S01]  /*2f30*/  UIADD3 UR8, UPT, UPT, UR6, 0x440, URZ ;  /* 0x0000044006087890 */ /* 0x000fe2000fffe0ff */
[----:B------:R-:W-:Y:S01]  /*2f40*/  IMAD.MOV.U32 R102, RZ, RZ, R52 ;  /* 0x000000ffff667224 */ /* 0x000fe200078e0034 */
[----:B------:R-:W-:Y:S01]  /*2f50*/  UIADD3 UR7, UPT, UPT, -UR7, URZ, URZ ;  /* 0x000000ff07077290 */ /* 0x000fe2000fffe1ff */
[----:B------:R-:W4:Y:S01]  /*2f60*/  LDCU.64 UR12, c[0x0][0x460] ;  /* 0x00008c00ff0c77ac */ /* 0x000f220008000a00 */
[----:B--2---:R-:W-:Y:S01]  /*2f70*/  SHF.L.U64.HI R19, R18, 0x1, R19 ;  /* 0x0000000112137819 */ /* 0x004fe20000010213 */
[----:B-1----:R-:W-:-:S02]  /*2f80*/  VIADD R11, R16, 0xffffffe ;  /* 0x0ffffffe100b7836 */ /* 0x002fc40000000000 */
[----:B------:R-:W1:Y:S04]  /*2f90*/  LDC.64 R16, c[0x0][0x3b8] ;  /* 0x0000ee00ff107b82 */ /* 0x000e680000000a00 */
[----:B------:R-:W2:Y:S02]  /*2fa0*/  F2I.FTZ.U32.TRUNC.NTZ R11, R11 ;  /* 0x0000000b000b7305 */ /* 0x000ea4000021f000 */
[----:B--2---:R-:W-:-:S05]  /*2fb0*/  IADD3 R10, PT, PT, RZ, -R11, RZ ;  /* 0x8000000bff0a7210 */ /* 0x004fca0007ffe0ff */
        /* <DEDUP_REMOVED lines=8> */
[----:B------:R-:W-:Y:S02]  /*3040*/  IMAD R10, R105, R11, R10 ;  /* 0x0000000b690a7224 */ /* 0x000fe400078e020a */
[----:B0-----:R-:W-:-:S03]  /*3050*/  IMAD R23, R7, UR4, RZ ;  /* 0x0000000407177c24 */ /* 0x001fc6000f8e02ff */
[----:B------:R-:W-:Y:S02]  /*3060*/  ISETP.GT.U32.AND P2, PT, R25, R10, PT ;  /* 0x0000000a1900720c */ /* 0x000fe40003f44070 */
[----:B-1----:R-:W-:-:S11]  /*3070*/  SHF.L.U64.HI R21, R20, 0x1, R21 ;  /* 0x0000000114157819 */ /* 0x002fd60000010215 */
[----:B------:R-:W-:Y:S01]  /*3080*/  @!P2 IMAD.IADD R10, R10, 0x1, -R25 ;  /* 0x000000010a0aa824 */ /* 0x000fe200078e0a19 */
[----:B------:R-:W-:Y:S02]  /*3090*/  @!P2 IADD3 R105, PT, PT, R105, 0x1, RZ ;  /* 0x000000016969a810 */ /* 0x000fe40007ffe0ff */
[----:B------:R-:W-:Y:S02]  /*30a0*/  ISETP.NE.AND P2, PT, R46, RZ, PT ;  /* 0x000000ff2e00720c */ /* 0x000fe40003f45270 */
[----:B------:R-:W-:Y:S01]  /*30b0*/  ISETP.GE.U32.AND P1, PT, R10, R25, PT ;  /* 0x000000190a00720c */ /* 0x000fe20003f26070 */
[C---:B------:R-:W-:Y:S01]  /*30c0*/  IMAD R25, R6.reuse, UR5, R23 ;  /* 0x0000000506197c24 */ /* 0x040fe2000f8e0217 */
[----:B------:R-:W-:Y:S01]  /*30d0*/  UMOV UR5, URZ ;  /* 0x000000ff00057c82 */ /* 0x000fe20008000000 */
[----:B------:R-:W0:Y:S01]  /*30e0*/  LDC.64 R22, c[0x0][0x3d0] ;  /* 0x0000f400ff167b82 */ /* 0x000e220000000a00 */
[----:B------:R-:W-:Y:S01]  /*30f0*/  IMAD.WIDE.U32 R10, R6, UR4, R42 ;  /* 0x00000004060a7c25 */ /* 0x000fe2000f8e002a */
[----:B------:R-:W-:-:S08]  /*3100*/  UMOV UR4, URZ ;  /* 0x000000ff00047c82 */ /* 0x000fd00008000000 */
[----:B------:R-:W-:Y:S01]  /*3110*/  @P1 VIADD R105, R105, 0x1 ;  /* 0x0000000169691836 */ /* 0x000fe20000000000 */
[----:B------:R-:W-:-:S03]  /*3120*/  IADD3 R14, P1, PT, R38, R73, RZ ;  /* 0x00000049260e7210 */ /* 0x000fc60007f3e0ff */
[----:B------:R-:W-:Y:S01]  /*3130*/  @!P0 IMAD.MOV R105, RZ, RZ, -R105 ;  /* 0x000000ffff698224 */ /* 0x000fe200078e0a69 */
[----:B------:R-:W-:Y:S01]  /*3140*/  @!P2 LOP3.LUT R105, RZ, R46, RZ, 0x33, !PT ;  /* 0x0000002eff69a212 */ /* 0x000fe200078e33ff */
[----:B------:R-:W-:Y:S01]  /*3150*/  IMAD.X R15, R9, 0x1, R39, P1 ;  /* 0x00000001090f7824 */ /* 0x000fe200008e0627 */
[----:B0-----:R-:W-:Y:S02]  /*3160*/  SHF.L.U64.HI R117, R22, 0x1, R23 ;  /* 0x0000000116757819 */ /* 0x001fe40000010217 */
[----:B---34-:R-:W-:-:S07]  /*3170*/  IADD3 R23, PT, PT, R11, R25, RZ ;  /* 0x000000190b177210 */ /* 0x018fce0007ffe0ff */
.L_x_7169:
        /* <DEDUP_REMOVED lines=49> */
[----:B0-----:R-:W-:Y:S01]  /*3490*/  IMAD.MOV.U32 R24, RZ, RZ, R118 ;  /* 0x000000ffff187224 */ /* 0x001fe200078e0076 */
[----:B------:R-:W-:-:S04]  /*34a0*/  NOP ;  /* 0x0000000000007918 */ /* 0x000fc80000000000 */
[----:B------:R-:W2:Y:S01]  /*34b0*/  @!P5 LDG.E.U16 R26, desc[UR10][R24.64+-0x100] ;  /* 0xffff000a181ad981 */ /* 0x000ea2000c1e1500 */
[----:B------:R-:W-:-:S03]  /*34c0*/  MOV R32, RZ ;  /* 0x000000ff00207202 */ /* 0x000fc60000000f00 */
[----:B------:R-:W3:Y:S04]  /*34d0*/  @!P1 LDG.E.U16 R30, desc[UR10][R24.64+0x80] ;  /* 0x0000800a181e9981 */ /* 0x000ee8000c1e1500 */
[----:B------:R-:W4:Y:S04]  /*34e0*/  @!P3 LDG.E.U16 R28, desc[UR10][R24.64] ;  /* 0x0000000a181cb981 */ /* 0x000f28000c1e1500 */
[----:B------:R-:W5:Y:S04]  /*34f0*/  @!P2 LDG.E.U16 R29, desc[UR10][R24.64+0x40] ;  /* 0x0000400a181da981 */ /* 0x000f68000c1e1500 */
[----:B-1----:R-:W5:Y:S01]  /*3500*/  @!P0 LDG.E.U16 R31, desc[UR10][R24.64+0xc0] ;  /* 0x0000c00a181f8981 */ /* 0x002f62000c1e1500 */
[----:B------:R-:W-:Y:S01]  /*3510*/  IMAD.MOV.U32 R116, RZ, RZ, RZ ;  /* 0x000000ffff747224 */ /* 0x000fe200078e00ff */
[----:B------:R-:W-:Y:S01]  /*3520*/  MOV R128, RZ ;  /* 0x000000ff00807202 */ /* 0x000fe20000000f00 */
[----:B------:R-:W-:-:S02]  /*3530*/  IMAD.MOV.U32 R126, RZ, RZ, RZ ;  /* 0x000000ffff7e7224 */ /* 0x000fc400078e00ff */
        /* <DEDUP_REMOVED lines=29> */
[----:B0-----:R-:W-:Y:S01]  /*3710*/  IMAD.U32 R118, R118, 0x10000, RZ ;  /* 0x0001000076767824 */ /* 0x001fe200078e00ff */
[----:B------:R-:W-:-:S03]  /*3720*/  ISETP.GE.U32.AND P2, PT, R60, R72, PT ;  /* 0x000000483c00720c */ /* 0x000fc60003f46070 */
[----:B------:R-:W-:Y:S01]  /*3730*/  FMUL.FTZ R118, R111, R118 ;  /* 0x000000766f767220 */ /* 0x000fe20000410000 */
[----:B------:R-:W-:Y:S01]  /*3740*/  MUFU.EX2 R138, R137 ;  /* 0x00000089008a7308 */ /* 0x000fe20000000800 */
[----:B------:R-:W-:-:S03]  /*3750*/  ISETP.GE.U32.AND P3, PT, R59, R72, PT ;  /* 0x000000483b00720c */ /* 0x000fc60003f66070 */
[----:B------:R-:W-:Y:S01]  /*3760*/  MUFU.EX2 R139, R139 ;  /* 0x0000008b008b7308 */ /* 0x000fe20000000800 */
[----:B----4-:R-:W-:Y:S01]  /*3770*/  FSEL R119, R119, 1, !P1 ;  /* 0x3f80000077777808 */ /* 0x010fe20004800000 */
[----:B-1----:R-:W-:-:S04]  /*3780*/  IMAD.U32 R29, R29, 0x10000, RZ ;  /* 0x000100001d1d7824 */ /* 0x002fc800078e00ff */
[----:B------:R-:W-:Y:S01]  /*3790*/  FMUL.FTZ R29, R108, R29 ;  /* 0x0000001d6c1d7220 */ /* 0x000fe20000410000 */
[----:B---3--:R-:W-:Y:S02]  /*37a0*/  @!P4 PRMT R116, R116, 0x5410, R27 ;  /* 0x000054107474c816 */ /* 0x008fe4000000001b */
[----:B------:R-:W0:Y:S04]  /*37b0*/  LDS.U16 R27, [R83+0x4] ;  /* 0x00000400531b7984 */ /* 0x000e280000000400 */
[----:B------:R1:W-:Y:S02]  /*37c0*/  STS.U16 [R75+0x210], R32 ;  /* 0x000210204b007388 */ /* 0x0003e40000000400 */
[----:B-1----:R-:W-:Y:S02]  /*37d0*/  FMUL.FTZ R32, R121, R88 ;  /* 0x0000005879207220 */ /* 0x002fe40000410000 */
[----:B------:R2:W-:Y:S04]  /*37e0*/  STS.U16 [R76+0x250], R33 ;  /* 0x000250214c007388 */ /* 0x0005e80000000400 */
[----:B------:R-:W1:Y:S01]  /*37f0*/  MUFU.EX2 R32, R32 ;  /* 0x0000002000207308 */ /* 0x000e620000000800 */
[----:B--2---:R-:W-:Y:S01]  /*3800*/  IMAD.U32 R33, R26, 0x10000, RZ ;  /* 0x000100001a217824 */ /* 0x004fe200078e00ff */
[----:B------:R-:W-:-:S03]  /*3810*/  PRMT R127, R116, 0x7632, R127 ;  /* 0x00007632747f7816 */ /* 0x000fc6000000007f */
[----:B------:R-:W-:Y:S01]  /*3820*/  FMUL.FTZ R33, R114, R33 ;  /* 0x0000002172217220 */ /* 0x000fe20000410000 */
[----:B------:R2:W-:Y:S01]  /*3830*/  STS.U16 [R77+0x290], R116 ;  /* 0x000290744d007388 */ /* 0x0005e20000000400 */
[----:B0-----:R-:W-:-:S04]  /*3840*/  IMAD.U32 R26, R27, 0x10000, RZ ;  /* 0x000100001b1a7824 */ /* 0x001fc800078e00ff */
[----:B------:R-:W-:Y:S01]  /*3850*/  FMUL.FTZ R26, R113, R26 ;  /* 0x0000001a711a7220 */ /* 0x000fe20000410000 */
[----:B--2---:R-:W-:Y:S01]  /*3860*/  FSEL R116, R33, RZ, !P1 ;  /* 0x000000ff21747208 */ /* 0x004fe20004800000 */
[----:B------:R0:W-:Y:S01]  /*3870*/  STS.U16 [R78+0x2d0], R127 ;  /* 0x0002d07f4e007388 */ /* 0x0001e20000000400 */
[----:B-1----:R-:W-:Y:S02]  /*3880*/  FSEL R32, R32, 1, !P0 ;  /* 0x3f80000020207808 */ /* 0x002fe40004000000 */
        /* <DEDUP_REMOVED lines=10> */
[----:B------:R-:W-:Y:S01]  /*3930*/  SHF.L.U32 R27, R30, 0x10, RZ ;  /* 0x000000101e1b7819 */ /* 0x000fe200000006ff */
[C---:B0-----:R-:W-:Y:S01]  /*3940*/  FMUL.FTZ R130, R121.reuse, R85 ;  /* 0x0000005579827220 */ /* 0x041fe20000410000 */
[----:B------:R-:W0:Y:S04]  /*3950*/  LDS.U16 R129, [R83+0x218] ;  /* 0x0002180053817984 */ /* 0x000e280000000400 */
[----:B------:R-:W3:Y:S01]  /*3960*/  LDS.U16 R128, [R83+0x21a] ;  /* 0x00021a0053807984 */ /* 0x000ee20000000400 */
[----:B------:R4:W-:Y:S03]  /*3970*/  MUFU.EX2 R136, R130 ;  /* 0x0000008200887308 */ /* 0x0009e60000000800 */
[----:B--2---:R-:W-:Y:S04]  /*3980*/  LDS.U16 R127, [R83+0x21c] ;  /* 0x00021c00537f7984 */ /* 0x004fe80000000400 */
[----:B------:R-:W2:Y:S01]  /*3990*/  LDS.U16 R135, [R83+0x212] ;  /* 0x0002120053877984 */ /* 0x000ea20000000400 */
[----:B----4-:R-:W-:-:S03]  /*39a0*/  FMUL.FTZ R130, R121, R90 ;  /* 0x0000005a79827220 */ /* 0x010fc60000410000 */
[----:B------:R-:W4:Y:S01]  /*39b0*/  LDS.U16 R132, [R83+0x214] ;  /* 0x0002140053847984 */ /* 0x000f220000000400 */
[----:B------:R-:W-:-:S03]  /*39c0*/  FMUL.FTZ R121, R112, R27 ;  /* 0x0000001b70797220 */ /* 0x000fc60000410000 */
[----:B------:R-:W-:Y:S04]  /*39d0*/  LDS.U16 R131, [R83+0x216] ;  /* 0x0002160053837984 */ /* 0x000fe80000000400 */
[----:B------:R-:W5:Y:S04]  /*39e0*/  LDS.U16 R30, [R83+0x21e] ;  /* 0x00021e00531e7984 */ /* 0x000f680000000400 */
[----:B------:R-:W2:Y:S01]  /*39f0*/  @P0 LDS.64 R26, [UR8] ;  /* 0x00000008ff1a0984 */ /* 0x000ea20008000a00 */
[----:B------:R1:W0:Y:S01]  /*3a00*/  MUFU.EX2 R126, R125 ;  /* 0x0000007d007e7308 */ /* 0x0002220000000800 */
[----:B------:R-:W-:Y:S01]  /*3a10*/  ISETP.GE.U32.AND P1, PT, R62, R72, PT ;  /* 0x000000483e00720c */ /* 0x000fe20003f26070 */
[----:B-1----:R-:W-:-:S02]  /*3a20*/  IMAD.U32 R125, R120, 0x10000, RZ ;  /* 0x00010000787d7824 */ /* 0x002fc400078e00ff */
[----:B------:R1:W4:Y:S02]  /*3a30*/  MUFU.EX2 R140, R130 ;  /* 0x00000082008c7308 */ /* 0x0003240000000800 */
[----:B------:R-:W-:Y:S01]  /*3a40*/  FMUL.FTZ R137, R110, R125 ;  /* 0x0000007d6e897220 */ /* 0x000fe20000410000 */
[----:B------:R-:W-:Y:S02]  /*3a50*/  FSEL R125, R118, RZ, !P2 ;  /* 0x000000ff767d7208 */ /* 0x000fe40005000000 */
[----:B------:R-:W-:Y:S02]  /*3a60*/  SHF.L.U32 R118, R31, 0x10, RZ ;  /* 0x000000101f767819 */ /* 0x000fe400000006ff */
[----:B------:R-:W-:Y:S02]  /*3a70*/  FSEL R120, R121, RZ, !P3 ;  /* 0x000000ff79787208 */ /* 0x000fe40005800000 */
[----:B0-----:R-:W-:Y:S01]  /*3a80*/  FSEL R121, R126, 1, !P3 ;  /* 0x3f8000007e797808 */ /* 0x001fe20005800000 */
[----:B------:R-:W-:Y:S01]  /*3a90*/  FMUL.FTZ R118, R115, R118 ;  /* 0x0000007673767220 */ /* 0x000fe20000410000 */
[----:B------:R-:W-:Y:S01]  /*3aa0*/  FSEL R126, R133, 1, !P2 ;  /* 0x3f800000857e7808 */ /* 0x000fe20005000000 */
[----:B------:R-:W-:Y:S01]  /*3ab0*/  IMAD.U32 R31, R28, 0x10000, RZ ;  /* 0x000100001c1f7824 */ /* 0x000fe200078e00ff */
[----:B-1----:R-:W-:-:S02]  /*3ac0*/  FSEL R130, R137, RZ, !P1 ;  /* 0x000000ff89827208 */ /* 0x002fc40004800000 */
[----:B------:R-:W-:Y:S02]  /*3ad0*/  FSEL R133, R136, 1, !P1 ;  /* 0x3f80000088857808 */ /* 0x000fe40004800000 */
[-C--:B------:R-:W-:Y:S01]  /*3ae0*/  ISETP.GE.U32.AND P1, PT, R54, R72.reuse, PT ;  /* 0x000000483600720c */ /* 0x080fe20003f26070 */
[----:B------:R-:W-:Y:S01]  /*3af0*/  FMUL.FTZ R31, R106, R31 ;  /* 0x0000001f6a1f7220 */ /* 0x000fe20000410000 */
[-C--:B------:R-:W-:Y:S02]  /*3b00*/  ISETP.GE.U32.AND P3, PT, R63, R72.reuse, PT ;  /* 0x000000483f00720c */ /* 0x080fe40003f66070 */
[----:B------:R-:W-:Y:S02]  /*3b10*/  ISETP.GE.U32.AND P2, PT, R64, R72, PT ;  /* 0x000000484000720c */ /* 0x000fe40003f46070 */
[----:B------:R-:W-:Y:S02]  /*3b20*/  FSEL R141, R118, RZ, !P1 ;  /* 0x000000ff768d7208 */ /* 0x000fe40004800000 */
[----:B------:R-:W-:Y:S01]  /*3b30*/  SHF.L.U32 R118, R134, 0x10, RZ ;  /* 0x0000001086767819 */ /* 0x000fe200000006ff */
[----:B------:R-:W-:Y:S01]  /*3b40*/  IMAD.U32 R134, R129, 0x10000, RZ ;  /* 0x0001000081867824 */ /* 0x000fe200078e00ff */
[----:B------:R-:W-:Y:S01]  /*3b50*/  FSEL R136, R138, 1, !P3 ;  /* 0x3f8000008a887808 */ /* 0x000fe20005800000 */
[----:B---3--:R-:W-:Y:S01]  /*3b60*/  IMAD.U32 R129, R128, 0x10000, RZ ;  /* 0x0001000080817824 */ /* 0x008fe200078e00ff */
[----:B------:R-:W-:Y:S01]  /*3b70*/  FSEL R137, R139, 1, !P2 ;  /* 0x3f8000008b897808 */ /* 0x000fe20005000000 */
[----:B--2---:R-:W-:Y:S01]  /*3b80*/  IMAD.U32 R135, R135, 0x10000, RZ ;  /* 0x0001000087877824 */ /* 0x004fe200078e00ff */
[----:B------:R-:W-:Y:S01]  /*3b90*/  SHF.L.U32 R128, R127, 0x10, RZ ;  /* 0x000000107f807819 */ /* 0x000fe200000006ff */
[----:B----4-:R-:W-:Y:S01]  /*3ba0*/  IMAD.U32 R132, R132, 0x10000, RZ ;  /* 0x0001000084847824 */ /* 0x010fe200078e00ff */
[----:B------:R-:W-:Y:S01]  /*3bb0*/  FSEL R140, R140, 1, !P1 ;  /* 0x3f8000008c8c7808 */ /* 0x000fe20004800000 */
[----:B-----5:R-:W-:Y:S01]  /*3bc0*/  IMAD.U32 R127, R30, 0x10000, RZ ;  /* 0x000100001e7f7824 */ /* 0x020fe200078e00ff */
[----:B------:R-:W-:-:S02]  /*3bd0*/  FSEL R139, R29, RZ, !P3 ;  /* 0x000000ff1d8b7208 */ /* 0x000fc40005800000 */
[----:B------:R-:W-:Y:S02]  /*3be0*/  FSEL R138, R31, RZ, !P2 ;  /* 0x000000ff1f8a7208 */ /* 0x000fe40005000000 */
        /* <DEDUP_REMOVED lines=14> */
.L_x_7165:
[----:B------:R-:W-:Y:S01]  /*3cd0*/  IMAD.MOV.U32 R27, RZ, RZ, RZ ;  /* 0x000000ffff1b7224 */ /* 0x000fe200078e00ff */
[----:B------:R-:W-:Y:S06]  /*3ce0*/  @!P6 BRA `(.L_x_7164) ;  /* 0x000000000010e947 */ /* 0x000fec0003800000 */
[----:B------:R-:W-:-:S04]  /*3cf0*/  IADD3 R28, P0, PT, R42, R109, RZ ;  /* 0x0000006d2a1c7210 */ /* 0x000fc80007f1e0ff */
[----:B------:R-:W-:-:S05]  /*3d00*/  IADD3.X R29, PT, PT, R43, R104, RZ, P0, !PT ;  /* 0x000000682b1d7210 */ /* 0x000fca00007fe4ff */
[----:B------:R-:W2:Y:S02]  /*3d10*/  LDG.E.U16 R28, desc[UR10][R28.64] ;  /* 0x0000000a1c1c7981 */ /* 0x000ea4000c1e1500 */
[----:B--2---:R-:W-:-:S07]  /*3d20*/  IMAD.U32 R27, R28, 0x10000, RZ ;  /* 0x000100001c1b7824 */ /* 0x004fce00078e00ff */
.L_x_7164:
        /* <DEDUP_REMOVED lines=96> */
.L_x_7168:
[----:B------:R-:W-:-:S04]  /*4330*/  ISETP.NE.AND P0, PT, R56, R53, PT ;  /* 0x000000353800720c */ /* 0x000fc80003f05270 */
[----:B------:R-:W-:-:S13]  /*4340*/  ISETP.NE.OR P0, PT, R28, RZ, P0 ;  /* 0x000000ff1c00720c */ /* 0x000fda0000705670 */
[----:B------:R-:W-:Y:S02]  /*4350*/  @!P0 IADD3 R26, P1, PT, R42, R109, RZ ;  /* 0x0000006d2a1a8210 */ /* 0x000fe40007f3e0ff */
[----:B------:R-:W-:-:S03]  /*4360*/  @!P0 F2FP.BF16.F32.PACK_AB R28, RZ, R27 ;  /* 0x0000001bff1c823e */ /* 0x000fc600000010ff */
[----:B------:R-:W-:-:S05]  /*4370*/  @!P0 IMAD.X R27, R43, 0x1, R104, P1 ;  /* 0x000000012b1b8824 */ /* 0x000fca00008e0668 */
[----:B------:R0:W-:Y:S03]  /*4380*/  @!P0 STG.E.U16 desc[UR10][R26.64], R28 ;  /* 0x0000001c1a008986 */ /* 0x0001e6000c10150a */
.L_x_7167:
[----:B------:R-:W-:Y:S05]  /*4390*/  BSYNC.RECONVERGENT B0 ;  /* 0x0000000000007941 */ /* 0x000fea0003800200 */
.L_x_7166:
        /* <DEDUP_REMOVED lines=22> */
.L_x_7163:
[----:B------:R-:W-:Y:S01]  /*4500*/  BAR.SYNC.DEFER_BLOCKING 0x0 ;  /* 0x0000000000007b1d */ /* 0x000fe20000010000 */
[----:B------:R-:W-:Y:S01]  /*4510*/  ISETP.NE.AND P0, PT, R50, RZ, PT ;  /* 0x000000ff3200720c */ /* 0x000fe20003f05270 */
[----:B------:R-:W-:Y:S01]  /*4520*/  VIADD R56, R56, 0x1 ;  /* 0x0000000138387836 */ /* 0x000fe20000000000 */
[----:B------:R-:W-:Y:S01]  /*4530*/  F2FP.BF16.F32.PACK_AB R98, R98, R101 ;  /* 0x000000656262723e */ /* 0x000fe200000010ff */
[----:B------:R-:W-:Y:S01]  /*4540*/  IMAD.WIDE.U32 R38, R72, 0x2, R38 ;  /* 0x0000000248267825 */ /* 0x000fe200078e0026 */
[----:B------:R-:W-:Y:S01]  /*4550*/  F2FP.BF16.F32.PACK_AB R96, R96, R99 ;  /* 0x000000636060723e */ /* 0x000fe200000010ff */
[----:B------:R-:W2:Y:S01]  /*4560*/  LDCU.128 UR12, c[0x0][0x430] ;  /* 0x00008600ff0c77ac */ /* 0x000ea20008000c00 */
[----:B------:R-:W-:Y:S01]  /*4570*/  F2FP.BF16.F32.PACK_AB R94, R94, R97 ;  /* 0x000000615e5e723e */ /* 0x000fe200000010ff */
[----:B------:R-:W-:Y:S01]  /*4580*/  IMAD.WIDE.U32 R40, R72, 0x2, R40 ;  /* 0x0000000248287825 */ /* 0x000fe200078e0028 */
[----:B------:R-:W-:Y:S01]  /*4590*/  F2FP.BF16.F32.PACK_AB R100, R100, R103 ;  /* 0x000000676464723e */ /* 0x000fe200000010ff */
[----:B------:R-:W3:Y:S01]  /*45a0*/  LDCU.64 UR4, c[0x0][0x4a8] ;  /* 0x00009500ff0477ac */ /* 0x000ee20008000a00 */
[----:B------:R-:W-:-:S02]  /*45b0*/  PRMT R11, R98, 0x7632, R11 ;  /* 0x00007632620b7816 */ /* 0x000fc4000000000b */
[----:B------:R-:W-:Y:S02]  /*45c0*/  PRMT R12, R96, 0x7632, R12 ;  /* 0x00007632600c7816 */ /* 0x000fe4000000000c */
[----:B------:R-:W-:Y:S02]  /*45d0*/  PRMT R10, R100, 0x7632, R10 ;  /* 0x00007632640a7816 */ /* 0x000fe4000000000a */
[----:B------:R-:W-:Y:S02]  /*45e0*/  PRMT R14, R94, 0x7632, R14 ;  /* 0x000076325e0e7816 */ /* 0x000fe4000000000e */
[----:B------:R-:W-:Y:S01]  /*45f0*/  IADD3 R49, PT, PT, R72, R49, RZ ;  /* 0x0000003148317210 */ /* 0x000fe20007ffe0ff */
        /* <DEDUP_REMOVED lines=15> */
[----:B------:R-:W-:Y:S01]  /*46f0*/  LDS.U16 R13, [R76+0x40] ;  /* 0x000040004c0d7984 */ /* 0x000fe20000000400 */
[----:B------:R-:W-:-:S03]  /*4700*/  IMAD.WIDE.U32 R10, R0, UR12, R10 ;  /* 0x0000000c000a7c25 */ /* 0x000fc6000f8e000a */
[----:B------:R-:W-:Y:S02]  /*4710*/  LDS.U16 R77, [R77+0x80] ;  /* 0x000080004d4d7984 */ /* 0x000fe40000000400 */
[----:B------:R-:W-:Y:S02]  /*4720*/  IADD3 R11, PT, PT, R11, R21, RZ ;  /* 0x000000150b0b7210 */ /* 0x000fe40007ffe0ff */
[----:B------:R-:W-:Y:S01]  /*4730*/  LDS.U16 R15, [R78+0xc0] ;  /* 0x0000c0004e0f7984 */ /* 0x000fe20000000400 */
[----:B------:R-:W-:-:S03]  /*4740*/  IMAD.WIDE.U32 R10, R34, UR14, R10 ;  /* 0x0000000e220a7c25 */ /* 0x000fc6000f8e000a */
[----:B------:R-:W-:Y:S01]  /*4750*/  LDS.U16 R79, [R79+0x100] ;  /* 0x000100004f4f7984 */ /* 0x000fe20000000400 */
[----:B----4-:R-:W-:-:S03]  /*4760*/  IMAD R14, R34, UR15, R11 ;  /* 0x0000000f220e7c24 */ /* 0x010fc6000f8e020b */
[----:B------:R-:W-:Y:S04]  /*4770*/  LDS.U16 R17, [R80+0x140] ;  /* 0x0001400050117984 */ /* 0x000fe80000000400 */
        /* <DEDUP_REMOVED lines=28> */
.L_x_7171:
        /* <DEDUP_REMOVED lines=12> */
.L_x_8109:


//--------------------- .text._Z25selective_scan_fwd_kernelI32Selective_Scan_fwd_kernel_traitsILi32ELi8ELi1ELb0ELb1ELb1ELb1ELb0EN3c108BFloat16EfS2_EEv13SSMParamsBase --------------------------
	.section	.text._Z25selective_scan_fwd_kernelI32Selective_Scan_fwd_kernel_traitsILi32ELi8ELi1ELb0ELb1ELb1ELb1ELb0EN3c108BFloat16EfS2_EEv13SSMParamsBase,"ax",@progbits
	.align	128
        .global         _Z25selective_scan_fwd_kernelI32Selective_Scan_fwd_kernel_traitsILi32ELi8ELi1ELb0ELb1ELb1ELb1ELb0EN3c108BFloat16EfS2_EEv13SSMParamsBase
        .type           _Z25selective_scan_fwd_kernelI32Selective_Scan_fwd_kernel_traitsILi32ELi8ELi1ELb0ELb1ELb1ELb1ELb0EN3c108BFloat16EfS2_EEv13SSMParamsBase,@function
        .size           _Z25selective_scan_fwd_kernelI32Selective_Scan_fwd_kernel_traitsILi32ELi8ELi1ELb0ELb1ELb1ELb1ELb0EN3c108BFloat16EfS2_EEv13SSMParamsBase,(.L_x_8110 - _Z25selective_scan_fwd_kernelI32Selective_Scan_fwd_kernel_traitsILi32ELi8ELi1ELb0ELb1ELb1ELb1ELb0EN3c108BFloat16EfS2_EEv13SSMParamsBase)
        .other          _Z25selective_scan_fwd_kernelI32Selective_Scan_fwd_kernel_traitsILi32ELi8ELi1ELb0ELb1ELb1ELb1ELb0EN3c108BFloat16EfS2_EEv13SSMParamsBase,@"STO_CUDA_ENTRY STV_DEFAULT"
_Z25selective_scan_fwd_kernelI32Selective_Scan_fwd_kernel_traitsILi32ELi8ELi1ELb0ELb1ELb1ELb1ELb0EN3c108BFloat16EfS2_EEv13SSMParamsBase:
.text._Z25selective_scan_fwd_kernelI32Selective_Scan_fwd_kernel_traitsILi32ELi8ELi1ELb0ELb1ELb1ELb1ELb0EN3c108BFloat16EfS2_EEv13SSMParamsBase:
        /* <DEDUP_REMOVED lines=38> */
.L_x_7172:
        /* <DEDUP_REMOVED lines=85> */
.L_x_7173:
        /* <DEDUP_REMOVED lines=11> */
.L_x_7174:
        /* <DEDUP_REMOVED lines=72> */
.L_x_7175:
        /* <DEDUP_REMOVED lines=30> */
.L_x_7176:
        /* <DEDUP_REMOVED lines=35> */
.L_x_7200:
        /* <DEDUP_REMOVED lines=137> */
[----:B-1----:R-:W-:Y:S02]  /*1980*/  ISETP.EQ.OR P6, PT, RZ, UR4, P6 ;  /* 0x00000004ff007c0c */ /* 0x002fe4000b7c2670 */
[----:B--2---:R-:W-:-:S05]  /*1990*/  SHF.L.U32 R28, R28, 0x10, RZ ;  /* 0x000000101c1c7819 */ /* 0x004fca00000006ff */
[----:B------:R-:W-:-:S06]  /*19a0*/  FADD.FTZ R77, R28, R57 ;  /* 0x000000391c4d7221 */ /* 0x000fcc0000010000 */
[----:B----4-:R-:W-:Y:S05]  /*19b0*/  @P6 BRA `(.L_x_7178) ;  /* 0x0000000000806947 */ /* 0x010fea0003800000 */
        /* <DEDUP_REMOVED lines=32> */
.L_x_7178:
[----:B------:R-:W-:Y:S05]  /*1bc0*/  BSYNC.RECONVERGENT B0 ;  /* 0x0000000000007941 */ /* 0x000fea0003800200 */
.L_x_7177:
        /* <DEDUP_REMOVED lines=38> */
.L_x_7180:
[----:B------:R-:W-:Y:S05]  /*1e30*/  BSYNC.RECONVERGENT B0 ;  /* 0x0000000000007941 */ /* 0x000fea0003800200 */
.L_x_7179:
        /* <DEDUP_REMOVED lines=38> */
.L_x_7182:
[----:B------:R-:W-:Y:S05]  /*20a0*/  BSYNC.RECONVERGENT B0 ;  /* 0x0000000000007941 */ /* 0x000fea0003800200 */
.L_x_7181:
[----:B------:R-:W-:Y:S01]  /*20b0*/  FSETP.GTU.FTZ.AND P6, PT, R73, 20, PT ;  /* 0x41a000004900780b */ /* 0x000fe20003fdc000 */
[----:B---3--:R-:W-:Y:S01]  /*20c0*/  IMAD.U32 R22, R22, 0x10000, RZ ;  /* 0x0001000016167824 */ /* 0x008fe200078e00ff */
        /* <DEDUP_REMOVED lines=36> */
.L_x_7184:
[----:B------:R-:W-:Y:S05]  /*2310*/  BSYNC.RECONVERGENT B0 ;  /* 0x0000000000007941 */ /* 0x000fea0003800200 */
.L_x_7183:
        /* <DEDUP_REMOVED lines=38> */
.L_x_7186:
[----:B------:R-:W-:Y:S05]  /*2580*/  BSYNC.RECONVERGENT B0 ;  /* 0x0000000000007941 */ /* 0x000fea0003800200 */
.L_x_7185:
        /* <DEDUP_REMOVED lines=38> */
.L_x_7188:
[----:B------:R-:W-:Y:S05]  /*27f0*/  BSYNC.RECONVERGENT B0 ;  /* 0x0000000000007941 */ /* 0x000fea0003800200 */
.L_x_7187:
        /* <DEDUP_REMOVED lines=38> */
.L_x_7190:
[----:B------:R-:W-:Y:S05]  /*2a60*/  BSYNC.RECONVERGENT B0 ;  /* 0x0000000000007941 */ /* 0x000fea0003800200 */
.L_x_7189:
        /* <DEDUP_REMOVED lines=39> */
.L_x_7192:
[----:B------:R-:W-:Y:S05]  /*2ce0*/  BSYNC.RECONVERGENT B0 ;  /* 0x0000000000007941 */ /* 0x000fea0003800200 */
.L_x_7191:
[----:B------:R-:W0:Y:S01]  /*2cf0*/  LDCU UR7, c[0x0][0x38c] ;  /* 0x00007180ff0777ac */ /* 0x000e220008000800 */
[----:B------:R-:W-:Y:S01]  /*2d00*/  SHF.L.U32 R12, R12, 0x10, RZ ;  /* 0x000000100c0c7819 */ /* 0x000fe200000006ff */
[----:B------:R-:W-:Y:S01]  /*2d10*/  IMAD.U32 R20, R19, 0x10000, RZ ;  /* 0x0001000013147824 */ /* 0x000fe200078e00ff */
[----:B------:R-:W-:Y:S01]  /*2d20*/  SHF.L.U32 R24, R16, 0x10, RZ ;  /* 0x0000001010187819 */ /* 0x000fe200000006ff */
[----:B------:R-:W-:Y:S01]  /*2d30*/  IMAD.U32 R18, R18, 0x10000, RZ ;  /* 0x0001000012127824 */ /* 0x000fe200078e00ff */
[----:B------:R-:W-:Y:S01]  /*2d40*/  MOV R99, R11 ;  /* 0x0000000b00637202 */ /* 0x000fe20000000f00 */
[----:B------:R-:W-:Y:S01]  /*2d50*/  IMAD.U32 R22, R17, 0x10000, RZ ;  /* 0x0001000011167824 */ /* 0x000fe200078e00ff */
[----:B------:R-:W-:Y:S01]  /*2d60*/  PRMT R87, RZ, 0x7610, R87 ;  /* 0x00007610ff577816 */ /* 0x000fe20000000057 */
[----:B------:R-:W-:Y:S02]  /*2d70*/  IMAD.U32 R108, R13, 0x10000, RZ ;  /* 0x000100000d6c7824 */ /* 0x000fe400078e00ff */
[----:B------:R-:W-:Y:S01]  /*2d80*/  FMUL.FTZ R106, R20, R59 ;  /* 0x0000003b146a7220 */ /* 0x000fe20000410000 */
[----:B------:R-:W-:-:S02]  /*2d90*/  IMAD.U32 R14, R14, 0x10000, RZ ;  /* 0x000100000e0e7824 */ /* 0x000fc400078e00ff */
[-C--:B------:R-:W-:Y:S01]  /*2da0*/  FMUL.FTZ R95, R18, R59.reuse ;  /* 0x0000003b125f7220 */ /* 0x080fe20000410000 */
[----:B------:R-:W-:Y:S02]  /*2db0*/  IMAD.U32 R110, R15, 0x10000, RZ ;  /* 0x000100000f6e7824 */ /* 0x000fe400078e00ff */
        /* <DEDUP_REMOVED lines=58> */
[----:B------:R-:W-:Y:S01]  /*3160*/  @!P3 IMAD.IADD R10, R10, 0x1, -R15 ;  /* 0x000000010a0ab824 */ /* 0x000fe200078e0a0f */
[----:B0-----:R-:W-:Y:S01]  /*3170*/  SHF.L.U64.HI R19, R18, 0x1, R19 ;  /* 0x0000000112137819 */ /* 0x001fe20000010213 */
[----:B------:R-:W-:Y:S01]  /*3180*/  @!P3 VIADD R117, R117, 0x1 ;  /* 0x000000017575b836 */ /* 0x000fe20000000000 */
[----:B------:R-:W-:-:S02]  /*3190*/  IADD3 R26, P3, PT, R92, R46, RZ ;  /* 0x0000002e5c1a7210 */ /* 0x000fc40007f7e0ff */
[----:B------:R-:W-:Y:S02]  /*31a0*/  ISETP.GE.U32.AND P2, PT, R10, R15, PT ;  /* 0x0000000f0a00720c */ /* 0x000fe40003f46070 */
[----:B------:R-:W-:Y:S01]  /*31b0*/  MOV R10, R90 ;  /* 0x0000005a000a7202 */ /* 0x000fe20000000f00 */
[----:B------:R-:W-:Y:S01]  /*31c0*/  IMAD.X R27, R3, 0x1, R63, P3 ;  /* 0x00000001031b7824 */ /* 0x000fe200018e063f */
[----:B--2---:R-:W-:-:S03]  /*31d0*/  SHF.L.U64.HI R17, R16, 0x2, R17 ;  /* 0x0000000210117819 */ /* 0x004fc60000010211 */
[----:B------:R-:W-:Y:S01]  /*31e0*/  IMAD.WIDE.U32 R10, R4, UR4, R10 ;  /* 0x00000004040a7c25 */ /* 0x000fe2000f8e000a */
[----:B------:R-:W-:-:S03]  /*31f0*/  UMOV UR4, URZ ;  /* 0x000000ff00047c82 */ /* 0x000fc60008000000 */
[----:B------:R-:W-:Y:S01]  /*3200*/  IMAD.IADD R119, R11, 0x1, R119 ;  /* 0x000000010b777824 */ /* 0x000fe200078e0277 */
[----:B----4-:R-:W-:Y:S01]  /*3210*/  SHF.L.U64.HI R21, R20, 0x1, R21 ;  /* 0x0000000114157819 */ /* 0x010fe20000010215 */
[----:B------:R-:W-:Y:S01]  /*3220*/  @P2 VIADD R117, R117, 0x1 ;  /* 0x0000000175752836 */ /* 0x000fe20000000000 */
[----:B------:R-:W-:-:S04]  /*3230*/  IADD3 R14, P2, PT, R94, R46, RZ ;  /* 0x0000002e5e0e7210 */ /* 0x000fc80007f5e0ff */
[----:B------:R-:W-:Y:S01]  /*3240*/  @!P1 IADD3 R117, PT, PT, -R117, RZ, RZ ;  /* 0x000000ff75759210 */ /* 0x000fe20007ffe1ff */
[----:B------:R-:W-:Y:S01]  /*3250*/  IMAD.X R15, R3, 0x1, R65, P2 ;  /* 0x00000001030f7824 */ /* 0x000fe200010e0641 */
[----:B-1-3--:R-:W-:-:S07]  /*3260*/  @!P0 LOP3.LUT R117, RZ, R55, RZ, 0x33, !PT ;  /* 0x00000037ff758212 */ /* 0x00afce00078e33ff */
.L_x_7199:
        /* <DEDUP_REMOVED lines=22> */
[----:B------:R-:W-:Y:S02]  /*33d0*/  LOP3.LUT P6, RZ, R118, 0x8, RZ, 0xc0, !PT ;  /* 0x0000000876ff7812 */ /* 0x000fe400078cc0ff */
[----:B------:R-:W-:Y:S01]  /*33e0*/  MOV R28, RZ ;  /* 0x000000ff001c7202 */ /* 0x000fe20000000f00 */
[----:B0-----:R-:W-:-:S10]  /*33f0*/  IMAD.MOV.U32 R24, RZ, RZ, RZ ;  /* 0x000000ffff187224 */ /* 0x001fd400078e00ff */
[----:B--2---:R-:W-:Y:S02]  /*3400*/  @!P6 PRMT R28, R32, 0x5410, RZ ;  /* 0x00005410201ce816 */ /* 0x004fe400000000ff */
[----:B------:R-:W-:Y:S01]  /*3410*/  ISETP.NE.AND P6, PT, R30, RZ, PT ;  /* 0x000000ff1e00720c */ /* 0x000fe20003fc5270 */
[----:B------:R-:W-:Y:S01]  /*3420*/  IMAD.MOV.U32 R30, RZ, RZ, RZ ;  /* 0x000000ffff1e7224 */ /* 0x000fe200078e00ff */
        /* <DEDUP_REMOVED lines=27> */
[----:B-1----:R-:W-:Y:S02]  /*35e0*/  FSEL R32, R29, 1, !P6 ;  /* 0x3f8000001d207808 */ /* 0x002fe40007000000 */
[----:B--2---:R-:W-:Y:S01]  /*35f0*/  SHF.L.U32 R28, R25, 0x10, RZ ;  /* 0x00000010191c7819 */ /* 0x004fe200000006ff */
[----:B---3--:R-:W-:-:S04]  /*3600*/  IMAD.U32 R24, R24, 0x10000, RZ ;  /* 0x0001000018187824 */ /* 0x008fc800078e00ff */
[----:B------:R-:W-:Y:S01]  /*3610*/  FMUL.FTZ R28, R101, R28 ;  /* 0x0000001c651c7220 */ /* 0x000fe20000410000 */
[----:B------:R-:W-:-:S04]  /*3620*/  FMUL.FTZ R24, R103, R24 ;  /* 0x0000001867187220 */ /* 0x000fc80000410000 */
        /* <DEDUP_REMOVED lines=23> */
[----:B0-----:R-:W-:Y:S02]  /*37a0*/  SHF.L.U32 R25, R24, 0x10, RZ ;  /* 0x0000001018197819 */ /* 0x001fe400000006ff */
        /* <DEDUP_REMOVED lines=15> */
[----:B0-----:R-:W-:Y:S02]  /*38a0*/  IMAD.U32 R25, R24, 0x10000, RZ ;  /* 0x0001000018197824 */ /* 0x001fe400078e00ff */
[----:B------:R-:W0:Y:S01]  /*38b0*/  LDS.U16 R24, [R0+0xe] ;  /* 0x00000e0000187984 */ /* 0x000e220000000400 */
[----:B-1----:R-:W-:Y:S01]  /*38c0*/  FSEL R124, R29, 1, !P6 ;  /* 0x3f8000001d7c7808 */ /* 0x002fe20007000000 */
        /* <DEDUP_REMOVED lines=30> */
[----:B------:R-:W-:Y:S01]  /*3ab0*/  IMAD.MOV.U32 R26, RZ, RZ, RZ ;  /* 0x000000ffff1a7224 */ /* 0x000fe200078e00ff */
[----:B------:R-:W-:-:S11]  /*3ac0*/  MOV R130, RZ ;  /* 0x000000ff00827202 */ /* 0x000fd60000000f00 */
[----:B--2---:R-:W-:Y:S02]  /*3ad0*/  @!P6 PRMT R26, R27, 0x5410, RZ ;  /* 0x000054101b1ae816 */ /* 0x004fe400000000ff */
[----:B------:R-:W-:Y:S01]  /*3ae0*/  ISETP.NE.AND P6, PT, R28, RZ, PT ;  /* 0x000000ff1c00720c */ /* 0x000fe20003fc5270 */
[----:B------:R-:W-:Y:S01]  /*3af0*/  IMAD.MOV.U32 R28, RZ, RZ, RZ ;  /* 0x000000ffff1c7224 */ /* 0x000fe200078e00ff */
        /* <DEDUP_REMOVED lines=32> */
[----:B-1----:R-:W-:Y:S01]  /*3d00*/  IMAD.U32 R130, R28, 0x10000, RZ ;  /* 0x000100001c827824 */ /* 0x002fe200078e00ff */
[----:B--2---:R-:W-:Y:S01]  /*3d10*/  SHF.L.U32 R135, R135, 0x10, RZ ;  /* 0x0000001087877819 */ /* 0x004fe200000006ff */
[----:B---3--:R-:W-:Y:S02]  /*3d20*/  IMAD.U32 R132, R132, 0x10000, RZ ;  /* 0x0001000084847824 */ /* 0x008fe400078e00ff */
[----:B----4-:R-:W-:Y:S02]  /*3d30*/  IMAD.U32 R137, R137, 0x10000, RZ ;  /* 0x0001000089897824 */ /* 0x010fe400078e00ff */
[----:B-----5:R-:W-:Y:S01]  /*3d40*/  IMAD.U32 R134, R134, 0x10000, RZ ;  /* 0x0001000086867824 */ /* 0x020fe200078e00ff */
[----:B------:R-:W-:Y:S01]  /*3d50*/  SHF.L.U32 R139, R139, 0x10, RZ ;  /* 0x000000108b8b7819 */ /* 0x000fe200000006ff */
        /* <DEDUP_REMOVED lines=14> */
[----:B--2---:R-:W-:Y:S01]  /*3e40*/  SHF.L.U32 R27, R28, 0x10, RZ ;  /* 0x000000101c1b7819 */ /* 0x004fe200000006ff */
[----:B------:R-:W-:Y:S06]  /*3e50*/  BRA `(.L_x_7194) ;  /* 0x00000000001c7947 */ /* 0x000fec0003800000 */
.L_x_7195:
[----:B------:R-:W-:Y:S01]  /*3e60*/  LOP3.LUT P6, RZ, R118, 0x20, RZ, 0xc0, !PT ;  /* 0x0000002076ff7812 */ /* 0x000fe200078cc0ff */
[----:B------:R-:W-:-:S12]  /*3e70*/  IMAD.MOV.U32 R27, RZ, RZ, RZ ;  /* 0x000000ffff1b7224 */ /* 0x000fd800078e00ff */
[----:B------:R-:W-:Y:S05]  /*3e80*/  @!P6 BRA `(.L_x_7194) ;  /* 0x000000000010e947 */ /* 0x000fea0003800000 */
[----:B------:R-:W-:-:S05]  /*3e90*/  IADD3 R28, P6, PT, R90, R113, RZ ;  /* 0x000000715a1c7210 */ /* 0x000fca0007fde0ff */
[----:B------:R-:W-:-:S05]  /*3ea0*/  IMAD.X R29, R61, 0x1, R112, P6 ;  /* 0x000000013d1d7824 */ /* 0x000fca00030e0670 */
[----:B------:R-:W2:Y:S02]  /*3eb0*/  LDG.E.U16 R28, desc[UR10][R28.64] ;  /* 0x0000000a1c1c7981 */ /* 0x000ea4000c1e1500 */
[----:B--2---:R-:W-:-:S07]  /*3ec0*/  IMAD.U32 R27, R28, 0x10000, RZ ;  /* 0x000100001c1b7824 */ /* 0x004fce00078e00ff */
.L_x_7194:
        /* <DEDUP_REMOVED lines=96> */
.L_x_7198:
        /* <DEDUP_REMOVED lines=8> */
.L_x_7197:
[----:B------:R-:W-:Y:S05]  /*4550*/  BSYNC.RECONVERGENT B0 ;  /* 0x0000000000007941 */ /* 0x000fea0003800200 */
.L_x_7196:
        /* <DEDUP_REMOVED lines=22> */
.L_x_7193:
        /* <DEDUP_REMOVED lines=230> */
.L_x_7201:
        /* <DEDUP_REMOVED lines=14> */
.L_x_8110:


//--------------------- .text._Z25selective_scan_fwd_kernelI32Selective_Scan_fwd_kernel_traitsILi32ELi8ELi1ELb0ELb1ELb1ELb1ELb1EN3c108BFloat16EfS2_EEv13SSMParamsBase --------------------------
	.section	.text._Z25selective_scan_fwd_kernelI32Selective_Scan_fwd_kernel_traitsILi32ELi8ELi1ELb0ELb1ELb1ELb1ELb1EN3c108BFloat16EfS2_EEv13SSMParamsBase,"ax",@progbits
	.align	128
        .global         _Z25selective_scan_fwd_kernelI32Selective_Scan_fwd_kernel_traitsILi32ELi8ELi1ELb0ELb1ELb1ELb1ELb1EN3c108BFloat16EfS2_EEv13SSMParamsBase
        .type           _Z25selective_scan_fwd_kernelI32Selective_Scan_fwd_kernel_traitsILi32ELi8ELi1ELb0ELb1ELb1ELb1ELb1EN3c108BFloat16EfS2_EEv13SSMParamsBase,@function
        .size           _Z25selective_scan_fwd_kernelI32Selective_Scan_fwd_kernel_traitsILi32ELi8ELi1ELb0ELb1ELb1ELb1ELb1EN3c108BFloat16EfS2_EEv13SSMParamsBase,(.L_x_8111 - _Z25selective_scan_fwd_kernelI32Selective_Scan_fwd_kernel_traitsILi32ELi8ELi1ELb0ELb1ELb1ELb1ELb1EN3c108BFloat16EfS2_EEv13SSMParamsBase)
        .other          _Z25selective_scan_fwd_kernelI32Selective_Scan_fwd_kernel_traitsILi32ELi8ELi1ELb0ELb1ELb1ELb1ELb1EN3c108BFloat16EfS2_EEv13SSMParamsBase,@"STO_CUDA_ENTRY STV_DEFAULT"
_Z25selective_scan_fwd_kernelI32Selective_Scan_fwd_kernel_traitsILi32ELi8ELi1ELb0ELb1ELb1ELb1ELb1EN3c108BFloat16EfS2_EEv13SSMParamsBase:
.text._Z25selective_scan_fwd_kernelI32Selective_Scan_fwd_kernel_traitsILi32ELi8ELi1ELb0ELb1ELb1ELb1ELb1EN3c108BFloat16EfS2_EEv13SSMParamsBase:
        /* <DEDUP_REMOVED lines=43> */
.L_x_7202:
        /* <DEDUP_REMOVED lines=94> */
.L_x_7203:
        /* <DEDUP_REMOVED lines=11> */
.L_x_7204:
        /* <DEDUP_REMOVED lines=72> */
.L_x_7205:
        /* <DEDUP_REMOVED lines=29> */
.L_x_7206:
        /* <DEDUP_REMOVED lines=35> */
.L_x_7230:
        /* <DEDUP_REMOVED lines=171> */
.L_x_7208:
[----:B------:R-:W-:Y:S05]  /*1c70*/  BSYNC.RECONVERGENT B0 ;  /* 0x0000000000007941 */ /* 0x000fea0003800200 */
.L_x_7207:
        /* <DEDUP_REMOVED lines=38> */
.L_x_7210:
[----:B------:R-:W-:Y:S05]  /*1ee0*/  BSYNC.RECONVERGENT B0 ;  /* 0x0000000000007941 */ /* 0x000fea0003800200 */
.L_x_7209:
        /* <DEDUP_REMOVED lines=38> */
.L_x_7212:
[----:B------:R-:W-:Y:S05]  /*2150*/  BSYNC.RECONVERGENT B0 ;  /* 0x0000000000007941 */ /* 0x000fea0003800200 */
.L_x_7211:
        /* <DEDUP_REMOVED lines=38> */
.L_x_7214:
[----:B------:R-:W-:Y:S05]  /*23c0*/  BSYNC.RECONVERGENT B0 ;  /* 0x0000000000007941 */ /* 0x000fea0003800200 */
.L_x_7213:
        /* <DEDUP_REMOVED lines=38> */
.L_x_7216:
[----:B------:R-:W-:Y:S05]  /*2630*/  BSYNC.RECONVERGENT B0 ;  /* 0x0000000000007941 */ /* 0x000fea0003800200 */
.L_x_7215:
        /* <DEDUP_REMOVED lines=38> */
.L_x_7218:
[----:B------:R-:W-:Y:S05]  /*28a0*/  BSYNC.RECONVERGENT B0 ;  /* 0x0000000000007941 */ /* 0x000fea0003800200 */
.L_x_7217:
        /* <DEDUP_REMOVED lines=38> */
.L_x_7220:
[----:B------:R-:W-:Y:S05]  /*2b10*/  BSYNC.RECONVERGENT B0 ;  /* 0x0000000000007941 */ /* 0x000fea0003800200 */
.L_x_7219:
        /* <DEDUP_REMOVED lines=39> */
.L_x_7222:
[----:B------:R-:W-:Y:S05]  /*2d90*/  BSYNC.RECONVERGENT B0 ;  /* 0x0000000000007941 */ /* 0x000fea0003800200 */
.L_x_7221:
        /* <DEDUP_REMOVED lines=89> */
.L_x_7229:
        /* <DEDUP_REMOVED lines=191> */
.L_x_7225:
[----:B------:R-:W-:Y:S02]  /*3f20*/  LOP3.LUT P6, RZ, R119, 0x20, RZ, 0xc0, !PT ;  /* 0x0000002077ff7812 */ /* 0x000fe400078cc0ff */
[----:B------:R-:W-:-:S11]  /*3f30*/  MOV R27, RZ ;  /* 0x000000ff001b7202 */ /* 0x000fd60000000f00 */
[----:B------:R-:W-:Y:S05]  /*3f40*/  @!P6 BRA `(.L_x_7224) ;  /* 0x000000000010e947 */ /* 0x000fea0003800000 */
[----:B------:R-:W-:-:S05]  /*3f50*/  IADD3 R28, P6, PT, R90, R109, RZ ;  /* 0x0000006d5a1c7210 */ /* 0x000fca0007fde0ff */
[----:B------:R-:W-:-:S05]  /*3f60*/  IMAD.X R29, R61, 0x1, R110, P6 ;  /* 0x000000013d1d7824 */ /* 0x000fca00030e066e */
[----:B------:R-:W2:Y:S02]  /*3f70*/  LDG.E.U16 R28, desc[UR10][R28.64] ;  /* 0x0000000a1c1c7981 */ /* 0x000ea4000c1e1500 */
[----:B--2---:R-:W-:-:S07]  /*3f80*/  IMAD.U32 R27, R28, 0x10000, RZ ;  /* 0x000100001c1b7824 */ /* 0x004fce00078e00ff */
.L_x_7224:
        /* <DEDUP_REMOVED lines=96> */
.L_x_7228:
        /* <DEDUP_REMOVED lines=8> */
.L_x_7227:
[----:B------:R-:W-:Y:S05]  /*4610*/  BSYNC.RECONVERGENT B0 ;  /* 0x0000000000007941 */ /* 0x000fea0003800200 */
.L_x_7226:
        /* <DEDUP_REMOVED lines=22> */
.L_x_7223:
        /* <DEDUP_REMOVED lines=8> */
[----:B------:R-:W-:-:S05]  /*4800*/  IMAD R13, R71, UR13, R12 ;  /* 0x0000000d470d7c24 */ /* 0x000fca000f8e020c */
        /* <DEDUP_REMOVED lines=227> */
.L_x_7231:
        /* <DEDUP_REMOVED lines=12> */
.L_x_8111:


//--------------------- .text._Z25selective_scan_fwd_kernelI32Selective_Scan_fwd_kernel_traitsILi32ELi8ELi1ELb1ELb1ELb1ELb0ELb0EN3c108BFloat16EfS2_EEv13SSMParamsBase --------------------------
	.section	.text._Z25selective_scan_fwd_kernelI32Selective_Scan_fwd_kernel_traitsILi32ELi8ELi1ELb1ELb1ELb1ELb0ELb0EN3c108BFloat16EfS2_EEv13SSMParamsBase,"ax",@progbits
	.align	128
        .global         _Z25selective_scan_fwd_kernelI32Selective_Scan_fwd_kernel_traitsILi32ELi8ELi1ELb1ELb1ELb1ELb0ELb0EN3c108BFloat16EfS2_EEv13SSMParamsBase
        .type           _Z25selective_scan_fwd_kernelI32Selective_Scan_fwd_kernel_traitsILi32ELi8ELi1ELb1ELb1ELb1ELb0ELb0EN3c108BFloat16EfS2_EEv13SSMParamsBase,@function
        .size           _Z25selective_scan_fwd_kernelI32Selective_Scan_fwd_kernel_traitsILi32ELi8ELi1ELb1ELb1ELb1ELb0ELb0EN3c108BFloat16EfS2_EEv13SSMParamsBase,(.L_x_8112 - _Z25selective_scan_fwd_kernelI32Selective_Scan_fwd_kernel_traitsILi32ELi8ELi1ELb1ELb1ELb1ELb0ELb0EN3c108BFloat16EfS2_EEv13SSMParamsBase)
        .other          _Z25selective_scan_fwd_kernelI32Selective_Scan_fwd_kernel_traitsILi32ELi8ELi1ELb1ELb1ELb1ELb0ELb0EN3c108BFloat16EfS2_EEv13SSMParamsBase,@"STO_CUDA_ENTRY STV_DEFAULT"
_Z25selective_scan_fwd_kernelI32Selective_Scan_fwd_kernel_traitsILi32ELi8ELi1ELb1ELb1ELb1ELb0ELb0EN3c108BFloat16EfS2_EEv13SSMParamsBase:
.text._Z25selective_scan_fwd_kernelI32Selective_Scan_fwd_kernel_traitsILi32ELi8ELi1ELb1ELb1ELb1ELb0ELb0EN3c108BFloat16EfS2_EEv13SSMParamsBase:
        /* <DEDUP_REMOVED lines=37> */
.L_x_7232:
        /* <DEDUP_REMOVED lines=83> */
.L_x_7233:
        /* <DEDUP_REMOVED lines=11> */
.L_x_7234:
        /* <DEDUP_REMOVED lines=69> */
.L_x_7235:
        /* <DEDUP_REMOVED lines=30> */
.L_x_7236:
        /* <DEDUP_REMOVED lines=48> */
[----:B------:R-:W-:Y:S01]  /*1160*/  IADD3 R50, PT, PT, R0, 0x6, RZ ;  /* 0x0000000600327810 */ /* 0x000fe20007ffe0ff */
[----:B------:R-:W-:-:S02]  /*1170*/  UIADD3 UR8, UPT, UPT, -UR4, URZ, URZ ;  /* 0x000000ff04087290 */ /* 0x000fc4000fffe1ff */
[----:B------:R-:W-:Y:S01]  /*1180*/  VIADD R48, R0, 0x7 ;  /* 0x0000000700307836 */ /* 0x000fe20000000000 */
[----:B0-----:R-:W-:Y:S02]  /*1190*/  SHF.L.U64.HI R19, R18, 0x1, R19 ;  /* 0x0000000112137819 */ /* 0x001fe40000010213 */
[----:B----4-:R-:W-:-:S07]  /*11a0*/  SHF.L.U64.HI R57, R16, 0x2, R17 ;  /* 0x0000000210397819 */ /* 0x010fce0000010211 */
.L_x_7262:
        /* <DEDUP_REMOVED lines=64> */
.L_x_7237:
        /* <DEDUP_REMOVED lines=45> */
.L_x_7240:
[----:B------:R-:W-:Y:S05]  /*1880*/  BSYNC.RECONVERGENT B0 ;  /* 0x0000000000007941 */ /* 0x000fea0003800200 */
.L_x_7239:
        /* <DEDUP_REMOVED lines=35> */
.L_x_7242:
[----:B------:R-:W-:Y:S05]  /*1ac0*/  BSYNC.RECONVERGENT B0 ;  /* 0x0000000000007941 */ /* 0x000fea0003800200 */
.L_x_7241:
        /* <DEDUP_REMOVED lines=36> */
.L_x_7244:
[----:B------:R-:W-:Y:S05]  /*1d10*/  BSYNC.RECONVERGENT B0 ;  /* 0x0000000000007941 */ /* 0x000fea0003800200 */
.L_x_7243:
        /* <DEDUP_REMOVED lines=38> */
.L_x_7246:
[----:B------:R-:W-:Y:S05]  /*1f80*/  BSYNC.RECONVERGENT B0 ;  /* 0x0000000000007941 */ /* 0x000fea0003800200 */
.L_x_7245:
        /* <DEDUP_REMOVED lines=39> */
.L_x_7248:
[----:B------:R-:W-:Y:S05]  /*2200*/  BSYNC.RECONVERGENT B0 ;  /* 0x0000000000007941 */ /* 0x000fea0003800200 */
.L_x_7247:
        /* <DEDUP_REMOVED lines=39> */
.L_x_7250:
[----:B------:R-:W-:Y:S05]  /*2480*/  BSYNC.RECONVERGENT B0 ;  /* 0x0000000000007941 */ /* 0x000fea0003800200 */
.L_x_7249:
        /* <DEDUP_REMOVED lines=32> */
.L_x_7252:
[----:B------:R-:W-:Y:S05]  /*2690*/  BSYNC.RECONVERGENT B0 ;  /* 0x0000000000007941 */ /* 0x000fea0003800200 */
.L_x_7251:
        /* <DEDUP_REMOVED lines=32> */
.L_x_7254:
[----:B------:R-:W-:Y:S05]  /*28a0*/  BSYNC.RECONVERGENT B0 ;  /* 0x0000000000007941 */ /* 0x000fea0003800200 */
.L_x_7253:
        /* <DEDUP_REMOVED lines=8> */
.L_x_7238:
        /* <DEDUP_REMOVED lines=59> */
.L_x_7261:
        /* <DEDUP_REMOVED lines=11> */
[----:B--2---:R-:W-:Y:S01]  /*2d90*/  FMUL.FTZ R104, R104, 1.4426950216293334961 ;  /* 0x3fb8aa3b68687820 */ /* 0x004fe20000410000 */
[C---:B---3--:R-:W-:Y:S02]  /*2da0*/  PRMT R108, R5.reuse, 0x7632, R108 ;  /* 0x00007632056c7816 */ /* 0x048fe4000000006c */
[----:B------:R-:W-:Y:S01]  /*2db0*/  SHF.L.U32 R109, R5, 0x10, RZ ;  /* 0x00000010056d7819 */ /* 0x000fe200000006ff */
[----:B------:R-:W-:Y:S01]  /*2dc0*/  FMUL.FTZ R5, R104, R59 ;  /* 0x0000003b68057220 */ /* 0x000fe20000410000 */
[C---:B------:R-:W-:Y:S01]  /*2dd0*/  PRMT R105, R4.reuse, 0x7632, R105 ;  /* 0x0000763204697816 */ /* 0x040fe20000000069 */
[----:B------:R-:W-:-:S04]  /*2de0*/  IMAD.U32 R100, R4, 0x10000, RZ ;  /* 0x0001000004647824 */ /* 0x000fc800078e00ff */
[----:B------:R-:W0:Y:S01]  /*2df0*/  MUFU.EX2 R5, R5 ;  /* 0x0000000500057308 */ /* 0x000e220000000800 */
[----:B------:R-:W-:Y:S01]  /*2e00*/  SHF.L.U32 R4, R105, 0x10, RZ ;  /* 0x0000001069047819 */ /* 0x000fe200000006ff */
[----:B------:R-:W-:-:S04]  /*2e10*/  FMUL.FTZ R111, R104, R65 ;  /* 0x00000041686f7220 */ /* 0x000fc80000410000 */
[----:B------:R-:W-:Y:S01]  /*2e20*/  FMUL.FTZ R4, R4, R83 ;  /* 0x0000005304047220 */ /* 0x000fe20000410000 */
[----:B------:R1:W2:Y:S01]  /*2e30*/  MUFU.EX2 R113, R111 ;  /* 0x0000006f00717308 */ /* 0x0002a20000000800 */
[----:B------:R-:W-:-:S03]  /*2e40*/  PRMT R101, R6, 0x7632, R101 ;  /* 0x0000763206657816 */ /* 0x000fc60000000065 */
[----:B------:R-:W-:Y:S02]  /*2e50*/  FSEL R112, R4, RZ, !P5 ;  /* 0x000000ff04707208 */ /* 0x000fe40006800000 */
[----:B0-----:R-:W-:Y:S02]  /*2e60*/  FSEL R105, R5, 1, !P5 ;  /* 0x3f80000005697808 */ /* 0x001fe40006800000 */
[----:B------:R-:W0:Y:S01]  /*2e70*/  @P0 LDS.64 R4, [UR6] ;  /* 0x00000006ff040984 */ /* 0x000e220008000a00 */
[----:B------:R-:W-:Y:S01]  /*2e80*/  SHF.L.U32 R106, R6, 0x10, RZ ;  /* 0x00000010066a7819 */ /* 0x000fe200000006ff */
[C---:B------:R-:W-:Y:S01]  /*2e90*/  IMAD.U32 R107, R7.reuse, 0x10000, RZ ;  /* 0x00010000076b7824 */ /* 0x040fe200078e00ff */
[----:B------:R-:W-:Y:S02]  /*2ea0*/  PRMT R6, R7, 0x7632, R6 ;  /* 0x0000763207067816 */ /* 0x000fe40000000006 */
[C---:B----4-:R-:W-:Y:S02]  /*2eb0*/  PRMT R103, R11.reuse, 0x7632, R103 ;  /* 0x000076320b677816 */ /* 0x050fe40000000067 */
[----:B------:R-:W-:Y:S01]  /*2ec0*/  SHF.L.U32 R98, R11, 0x10, RZ ;  /* 0x000000100b627819 */ /* 0x000fe200000006ff */
[----:B------:R-:W-:Y:S01]  /*2ed0*/  FMUL.FTZ R11, R104, R66 ;  /* 0x00000042680b7220 */ /* 0x000fe20000410000 */
[----:B------:R-:W-:-:S02]  /*2ee0*/  PRMT R7, R8, 0x7632, R7 ;  /* 0x0000763208077816 */ /* 0x000fc40000000007 */
[----:B------:R-:W-:Y:S02]  /*2ef0*/  SHF.L.U32 R96, R8, 0x10, RZ ;  /* 0x0000001008607819 */ /* 0x000fe400000006ff */
[C---:B------:R-:W-:Y:S02]  /*2f00*/  PRMT R8, R9.reuse, 0x7632, R8 ;  /* 0x0000763209087816 */ /* 0x040fe40000000008 */
[----:B------:R-:W-:Y:S01]  /*2f10*/  SHF.L.U32 R97, R9, 0x10, RZ ;  /* 0x0000001009617819 */ /* 0x000fe200000006ff */
[----:B------:R-:W-:Y:S01]  /*2f20*/  FMUL.FTZ R9, R104, R61 ;  /* 0x0000003d68097220 */ /* 0x000fe20000410000 */
[----:B------:R-:W-:Y:S01]  /*2f30*/  FMUL.FTZ R109, R109, R86 ;  /* 0x000000566d6d7220 */ /* 0x000fe20000410000 */
[C---:B------:R-:W-:Y:S01]  /*2f40*/  PRMT R102, R10.reuse, 0x7632, R102 ;  /* 0x000076320a667816 */ /* 0x040fe20000000066 */
[----:B------:R-:W-:Y:S01]  /*2f50*/  IMAD.U32 R99, R10, 0x10000, RZ ;  /* 0x000100000a637824 */ /* 0x000fe200078e00ff */
[----:B------:R3:W-:Y:S01]  /*2f60*/  MUFU.EX2 R110, R9 ;  /* 0x00000009006e7308 */ /* 0x0007e20000000800 */
[----:B------:R-:W-:-:S03]  /*2f70*/  FMUL.FTZ R10, R104, R67 ;  /* 0x00000043680a7220 */ /* 0x000fc60000410000 */
[----:B------:R-:W4:Y:S01]  /*2f80*/  MUFU.EX2 R11, R11 ;  /* 0x0000000b000b7308 */ /* 0x000f220000000800 */
[----:B-1----:R-:W-:Y:S01]  /*2f90*/  FSEL R111, R109, RZ, !P4 ;  /* 0x000000ff6d6f7208 */ /* 0x002fe20006000000 */
[----:B---3--:R-:W-:Y:S01]  /*2fa0*/  IMAD.U32 R9, R108, 0x10000, RZ ;  /* 0x000100006c097824 */ /* 0x008fe200078e00ff */
[----:B--2---:R-:W-:Y:S01]  /*2fb0*/  FSEL R108, R113, 1, !P6 ;  /* 0x3f800000716c7808 */ /* 0x004fe20007000000 */
[C---:B------:R-:W-:Y:S01]  /*2fc0*/  FMUL.FTZ R114, R104.reuse, R70 ;  /* 0x0000004668727220 */ /* 0x040fe20000410000 */
[C---:B------:R-:W-:Y:S01]  /*2fd0*/  FMUL.FTZ R113, R104.reuse, R75 ;  /* 0x0000004b68717220 */ /* 0x040fe20000410000 */
[----:B------:R-:W-:Y:S01]  /*2fe0*/  FMUL.FTZ R109, R9, R82 ;  /* 0x00000052096d7220 */ /* 0x000fe20000410000 */
[----:B------:R-:W-:Y:S01]  /*2ff0*/  FMUL.FTZ R9, R104, R63 ;  /* 0x0000003f68097220 */ /* 0x000fe20000410000 */
[----:B------:R-:W1:Y:S01]  /*3000*/  MUFU.EX2 R10, R10 ;  /* 0x0000000a000a7308 */ /* 0x000e620000000800 */
[----:B------:R-:W-:Y:S01]  /*3010*/  FMUL.FTZ R106, R106, R85 ;  /* 0x000000556a6a7220 */ /* 0x000fe20000410000 */
[-C--:B------:R-:W-:Y:S01]  /*3020*/  ISETP.GE.U32.AND P5, PT, R58, R17.reuse, PT ;  /* 0x000000113a00720c */ /* 0x080fe20003fa6070 */
[----:B------:R-:W-:Y:S01]  /*3030*/  FMUL.FTZ R104, R107, R84 ;  /* 0x000000546b687220 */ /* 0x000fe20000410000 */
[----:B------:R-:W-:Y:S01]  /*3040*/  FSEL R109, R109, RZ, !P6 ;  /* 0x000000ff6d6d7208 */ /* 0x000fe20007000000 */
[----:B------:R-:W2:Y:S01]  /*3050*/  MUFU.EX2 R114, R114 ;  /* 0x0000007200727308 */ /* 0x000ea20000000800 */
[----:B------:R-:W-:-:S02]  /*3060*/  ISETP.GE.U32.AND P6, PT, R50, R17, PT ;  /* 0x000000113200720c */ /* 0x000fc40003fc6070 */
[----:B------:R-:W-:Y:S01]  /*3070*/  FSEL R107, R106, RZ, !P5 ;  /* 0x000000ff6a6b7208 */ /* 0x000fe20006800000 */
[----:B------:R-:W-:Y:S01]  /*3080*/  MUFU.EX2 R9, R9 ;  /* 0x0000000900097308 */ /* 0x000fe20000000800 */
[----:B----4-:R-:W-:-:S03]  /*3090*/  FSEL R106, R11, 1, !P5 ;  /* 0x3f8000000b6a7808 */ /* 0x010fc60006800000 */
[----:B------:R-:W3:Y:S01]  /*30a0*/  MUFU.EX2 R113, R113 ;  /* 0x0000007100717308 */ /* 0x000ee20000000800 */
[----:B------:R-:W-:Y:S02]  /*30b0*/  FSEL R11, R104, RZ, !P6 ;  /* 0x000000ff680b7208 */ /* 0x000fe40007000000 */
[----:B------:R-:W-:Y:S02]  /*30c0*/  SHF.L.U32 R104, R101, 0x10, RZ ;  /* 0x0000001065687819 */ /* 0x000fe400000006ff */
[----:B------:R-:W-:Y:S01]  /*30d0*/  SHF.L.U32 R115, R6, 0x10, RZ ;  /* 0x0000001006737819 */ /* 0x000fe200000006ff */
[----:B------:R-:W-:Y:S01]  /*30e0*/  FMUL.FTZ R117, R100, R87 ;  /* 0x0000005764757220 */ /* 0x000fe20000410000 */
[----:B------:R-:W-:Y:S01]  /*30f0*/  FSEL R110, R110, 1, !P4 ;  /* 0x3f8000006e6e7808 */ /* 0x000fe20006000000 */
[----:B------:R-:W-:Y:S01]  /*3100*/  FMUL.FTZ R6, R104, R81 ;  /* 0x0000005168067220 */ /* 0x000fe20000410000 */
[----:B-1----:R-:W-:Y:S01]  /*3110*/  FSEL R10, R10, 1, !P6 ;  /* 0x3f8000000a0a7808 */ /* 0x002fe20007000000 */
[----:B------:R-:W-:Y:S01]  /*3120*/  FMUL.FTZ R116, R115, R80 ;  /* 0x0000005073747220 */ /* 0x000fe20000410000 */
[----:B------:R-:W-:-:S02]  /*3130*/  ISETP.GE.U32.AND P4, PT, R56, R17, PT ;  /* 0x000000113800720c */ /* 0x000fc40003f86070 */
[-C--:B------:R-:W-:Y:S02]  /*3140*/  ISETP.GE.U32.AND P5, PT, R48, R17.reuse, PT ;  /* 0x000000113000720c */ /* 0x080fe40003fa6070 */
[----:B------:R-:W-:Y:S01]  /*3150*/  ISETP.GE.U32.AND P6, PT, R0, R17, PT ;  /* 0x000000110000720c */ /* 0x000fe20003fc6070 */
[----:B------:R-:W-:Y:S01]  /*3160*/  IMAD.U32 R101, R7, 0x10000, RZ ;  /* 0x0001000007657824 */ /* 0x000fe200078e00ff */
[----:B------:R-:W-:Y:S01]  /*3170*/  SHF.L.U32 R100, R8, 0x10, RZ ;  /* 0x0000001008647819 */ /* 0x000fe200000006ff */
[----:B------:R-:W-:Y:S01]  /*3180*/  IMAD.U32 R103, R103, 0x10000, RZ ;  /* 0x0001000067677824 */ /* 0x000fe200078e00ff */
[----:B------:R-:W-:Y:S02]  /*3190*/  SHF.L.U32 R102, R102, 0x10, RZ ;  /* 0x0000001066667819 */ /* 0x000fe400000006ff */
[----:B------:R-:W-:Y:S02]  /*31a0*/  FSEL R117, R117, RZ, !P6 ;  /* 0x000000ff75757208 */ /* 0x000fe40007000000 */
[----:B--2---:R-:W-:-:S02]  /*31b0*/  FSEL R114, R114, 1, !P4 ;  /* 0x3f80000072727808 */ /* 0x004fc40006000000 */
[----:B---3--:R-:W-:Y:S02]  /*31c0*/  FSEL R113, R113, 1, !P5 ;  /* 0x3f80000071717808 */ /* 0x008fe40006800000 */
[----:B------:R-:W-:Y:S02]  /*31d0*/  FSEL R104, R9, 1, !P6 ;  /* 0x3f80000009687808 */ /* 0x000fe40007000000 */
[----:B------:R-:W-:Y:S02]  /*31e0*/  FSEL R115, R6, RZ, !P4 ;  /* 0x000000ff06737208 */ /* 0x000fe40006000000 */
[----:B------:R-:W-:Y:S01]  /*31f0*/  FSEL R116, R116, RZ, !P5 ;  /* 0x000000ff74747208 */ /* 0x000fe20006800000 */
[----:B0-----:R-:W-:Y:S06]  /*3200*/  @P0 BRA `(.L_x_7256) ;  /* 0x0000000000340947 */ /* 0x001fec0003800000 */
[----:B------:R-:W-:Y:S01]  /*3210*/  HFMA2 R4, -RZ, RZ, 1.875, 0 ;  /* 0x3f800000ff047431 */ /* 0x000fe200000001ff */
[----:B------:R-:W-:Y:S06]  /*3220*/  @!P1 BRA `(.L_x_7257) ;  /* 0x0000000000149947 */ /* 0x000fec0003800000 */
[----:B------:R-:W-:-:S04]  /*3230*/  IADD3 R6, P0, PT, R93, R39, RZ ;  /* 0x000000275d067210 */ /* 0x000fc80007f1e0ff */
[----:B------:R-:W-:-:S05]  /*3240*/  IADD3.X R7, PT, PT, R90, R38, RZ, P0, !PT ;  /* 0x000000265a077210 */ /* 0x000fca00007fe4ff */
[----:B------:R-:W2:Y:S02]  /*3250*/  LDG.E.U16 R6, desc[UR12][R6.64] ;  /* 0x0000000c06067981 */ /* 0x000ea4000c1e1500 */
[----:B--2---:R-:W-:Y:S01]  /*3260*/  IMAD.U32 R5, R6, 0x10000, RZ ;  /* 0x0001000006057824 */ /* 0x004fe200078e00ff */
[----:B------:R-:W-:Y:S06]  /*3270*/  BRA `(.L_x_7256) ;  /* 0x0000000000187947 */ /* 0x000fec0003800000 */
.L_x_7257:
[----:B------:R-:W-:Y:S01]  /*3280*/  MOV R5, RZ ;  /* 0x000000ff00057202 */ /* 0x000fe20000000f00 */
[----:B------:R-:W-:Y:S06]  /*3290*/  @!P2 BRA `(.L_x_7256) ;  /* 0x000000000010a947 */ /* 0x000fec0003800000 */
[----:B------:R-:W-:Y:S01]  /*32a0*/  MOV R6, R93 ;  /* 0x0000005d00067202 */ /* 0x000fe20000000f00 */
[----:B------:R-:W-:-:S05]  /*32b0*/  IMAD.MOV.U32 R7, RZ, RZ, R90 ;  /* 0x000000ffff077224 */ /* 0x000fca00078e005a */
[----:B------:R-:W2:Y:S02]  /*32c0*/  LDG.E.U16 R5, desc[UR12][R6.64] ;  /* 0x0000000c06057981 */ /* 0x000ea4000c1e1500 */
[----:B--2---:R-:W-:-:S07]  /*32d0*/  SHF.L.U32 R5, R5, 0x10, RZ ;  /* 0x0000001005057819 */ /* 0x004fce00000006ff */
.L_x_7256:
        /* <DEDUP_REMOVED lines=93> */
.L_x_7260:
[----:B------:R-:W-:-:S04]  /*38b0*/  ISETP.NE.AND P0, PT, R34, R37, PT ;  /* 0x000000252200720c */ /* 0x000fc80003f05270 */
[----:B------:R-:W-:-:S13]  /*38c0*/  ISETP.NE.OR P0, PT, R77, RZ, P0 ;  /* 0x000000ff4d00720c */ /* 0x000fda0000705670 */
[----:B0-----:R-:W-:Y:S02]  /*38d0*/  @!P0 F2FP.BF16.F32.PACK_AB R5, RZ, R5 ;  /* 0x00000005ff05823e */ /* 0x001fe400000010ff */
[----:B------:R-:W-:Y:S02]  /*38e0*/  @!P0 MOV R4, R93 ;  /* 0x0000005d00048202 */ /* 0x000fe40000000f00 */
[----:B------:R-:W-:Y:S01]  /*38f0*/  PRMT R6, R5, 0x7610, R6 ;  /* 0x0000761005067816 */ /* 0x000fe20000000006 */
[----:B------:R-:W-:-:S05]  /*3900*/  @!P0 IMAD.MOV.U32 R5, RZ, RZ, R90 ;  /* 0x000000ffff058224 */ /* 0x000fca00078e005a */
[----:B------:R1:W-:Y:S02]  /*3910*/  @!P0 STG.E.U16 desc[UR12][R4.64], R6 ;  /* 0x0000000604008986 */ /* 0x0003e4000c10150c */
.L_x_7259:
[----:B------:R-:W-:Y:S05]  /*3920*/  BSYNC.RECONVERGENT B0 ;  /* 0x0000000000007941 */ /* 0x000fea0003800200 */
.L_x_7258:
        /* <DEDUP_REMOVED lines=22> */
.L_x_7255:
        /* <DEDUP_REMOVED lines=18> */
.L_x_7263:
        /* <DEDUP_REMOVED lines=13> */
.L_x_8112:


//--------------------- .text._Z25selective_scan_fwd_kernelI32Selective_Scan_fwd_kernel_traitsILi32ELi8ELi1ELb1ELb1ELb1ELb0ELb1EN3c108BFloat16EfS2_EEv13SSMParamsBase --------------------------
	.section	.text._Z25selective_scan_fwd_kernelI32Selective_Scan_fwd_kernel_traitsILi32ELi8ELi1ELb1ELb1ELb1ELb0ELb1EN3c108BFloat16EfS2_EEv13SSMParamsBase,"ax",@progbits
	.align	128
        .global         _Z25selective_scan_fwd_kernelI32Selective_Scan_fwd_kernel_traitsILi32ELi8ELi1ELb1ELb1ELb1ELb0ELb1EN3c108BFloat16EfS2_EEv13SSMParamsBase
        .type           _Z25selective_scan_fwd_kernelI32Selective_Scan_fwd_kernel_traitsILi32ELi8ELi1ELb1ELb1ELb1ELb0ELb1EN3c108BFloat16EfS2_EEv13SSMParamsBase,@function
        .size           _Z25selective_scan_fwd_kernelI32Selective_Scan_fwd_kernel_traitsILi32ELi8ELi1ELb1ELb1ELb1ELb0ELb1EN3c108BFloat16EfS2_EEv13SSMParamsBase,(.L_x_8113 - _Z25selective_scan_fwd_kernelI32Selective_Scan_fwd_kernel_traitsILi32ELi8ELi1ELb1ELb1ELb1ELb0ELb1EN3c108BFloat16EfS2_EEv13SSMParamsBase)
        .other          _Z25selective_scan_fwd_kernelI32Selective_Scan_fwd_kernel_traitsILi32ELi8ELi1ELb1ELb1ELb1ELb0ELb1EN3c108BFloat16EfS2_EEv13SSMParamsBase,@"STO_CUDA_ENTRY STV_DEFAULT"
_Z25selective_scan_fwd_kernelI32Selective_Scan_fwd_kernel_traitsILi32ELi8ELi1ELb1ELb1ELb1ELb0ELb1EN3c108BFloat16EfS2_EEv13SSMParamsBase:
.text._Z25selective_scan_fwd_kernelI32Selective_Scan_fwd_kernel_traitsILi32ELi8ELi1ELb1ELb1ELb1ELb0ELb1EN3c108BFloat16EfS2_EEv13SSMParamsBase:
        /* <DEDUP_REMOVED lines=43> */
.L_x_7264:
        /* <DEDUP_REMOVED lines=92> */
.L_x_7265:
        /* <DEDUP_REMOVED lines=11> */
.L_x_7266:
        /* <DEDUP_REMOVED lines=70> */
.L_x_7267:
        /* <DEDUP_REMOVED lines=29> */
.L_x_7268:
        /* <DEDUP_REMOVED lines=35> */
.L_x_7292:
        /* <DEDUP_REMOVED lines=170> */
.L_x_7270:
[----:B------:R-:W-:Y:S05]  /*1c20*/  BSYNC.RECONVERGENT B0 ;  /* 0x0000000000007941 */ /* 0x000fea0003800200 */
.L_x_7269:
        /* <DEDUP_REMOVED lines=37> */
.L_x_7272:
[----:B------:R-:W-:Y:S05]  /*1e80*/  BSYNC.RECONVERGENT B0 ;  /* 0x0000000000007941 */ /* 0x000fea0003800200 */
.L_x_7271:
        /* <DEDUP_REMOVED lines=35> */
.L_x_7274:
[----:B------:R-:W-:Y:S05]  /*20c0*/  BSYNC.RECONVERGENT B0 ;  /* 0x0000000000007941 */ /* 0x000fea0003800200 */
.L_x_7273:
        /* <DEDUP_REMOVED lines=37> */
.L_x_7276:
[----:B------:R-:W-:Y:S05]  /*2320*/  BSYNC.RECONVERGENT B0 ;  /* 0x0000000000007941 */ /* 0x000fea0003800200 */
.L_x_7275:
        /* <DEDUP_REMOVED lines=35> */
.L_x_7278:
[----:B------:R-:W-:Y:S05]  /*2560*/  BSYNC.RECONVERGENT B0 ;  /* 0x0000000000007941 */ /* 0x000fea0003800200 */
.L_x_7277:
        /* <DEDUP_REMOVED lines=41> */
.L_x_7280:
[----:B------:R-:W-:Y:S05]  /*2800*/  BSYNC.RECONVERGENT B0 ;  /* 0x0000000000007941 */ /* 0x000fea0003800200 */
.L_x_7279:
        /* <DEDUP_REMOVED lines=32> */
.L_x_7282:
[----:B------:R-:W-:Y:S05]  /*2a10*/  BSYNC.RECONVERGENT B0 ;  /* 0x0000000000007941 */ /* 0x000fea0003800200 */
.L_x_7281:
        /* <DEDUP_REMOVED lines=32> */
.L_x_7284:
[----:B------:R-:W-:Y:S05]  /*2c20*/  BSYNC.RECONVERGENT B0 ;  /* 0x0000000000007941 */ /* 0x000fea0003800200 */
.L_x_7283:
        /* <DEDUP_REMOVED lines=85> */
.L_x_7291:
        /* <DEDUP_REMOVED lines=181> */
.L_x_7287:
[----:B------:R-:W-:Y:S01]  /*3cd0*/  IMAD.MOV.U32 R27, RZ, RZ, RZ ;  /* 0x000000ffff1b7224 */ /* 0x000fe200078e00ff */
[----:B------:R-:W-:Y:S06]  /*3ce0*/  @!P6 BRA `(.L_x_7286) ;  /* 0x000000000010e947 */ /* 0x000fec0003800000 */
[----:B------:R-:W-:-:S04]  /*3cf0*/  IADD3 R28, P0, PT, R42, R109, RZ ;  /* 0x0000006d2a1c7210 */ /* 0x000fc80007f1e0ff */
[----:B------:R-:W-:-:S05]  /*3d00*/  IADD3.X R29, PT, PT, R43, R104, RZ, P0, !PT ;  /* 0x000000682b1d7210 */ /* 0x000fca00007fe4ff */
[----:B------:R-:W2:Y:S02]  /*3d10*/  LDG.E.U16 R28, desc[UR10][R28.64] ;  /* 0x0000000a1c1c7981 */ /* 0x000ea4000c1e1500 */
[----:B--2---:R-:W-:-:S07]  /*3d20*/  IMAD.U32 R27, R28, 0x10000, RZ ;  /* 0x000100001c1b7824 */ /* 0x004fce00078e00ff */
.L_x_7286:
        /* <DEDUP_REMOVED lines=96> */
.L_x_7290:
[----:B------:R-:W-:-:S04]  /*4330*/  ISETP.NE.AND P0, PT, R56, R53, PT ;  /* 0x000000353800720c */ /* 0x000fc80003f05270 */
[----:B------:R-:W-:-:S13]  /*4340*/  ISETP.NE.OR P0, PT, R28, RZ, P0 ;  /* 0x000000ff1c00720c */ /* 0x000fda0000705670 */
[----:B------:R-:W-:Y:S02]  /*4350*/  @!P0 IADD3 R26, P1, PT, R42, R109, RZ ;  /* 0x0000006d2a1a8210 */ /* 0x000fe40007f3e0ff */
[----:B------:R-:W-:-:S03]  /*4360*/  @!P0 F2FP.BF16.F32.PACK_AB R28, RZ, R27 ;  /* 0x0000001bff1c823e */ /* 0x000fc600000010ff */
[----:B------:R-:W-:-:S05]  /*4370*/  @!P0 IMAD.X R27, R43, 0x1, R104, P1 ;  /* 0x000000012b1b8824 */ /* 0x000fca00008e0668 */
[----:B------:R0:W-:Y:S03]  /*4380*/  @!P0 STG.E.U16 desc[UR10][R26.64], R28 ;  /* 0x0000001c1a008986 */ /* 0x0001e6000c10150a */
.L_x_7289:
[----:B------:R-:W-:Y:S05]  /*4390*/  BSYNC.RECONVERGENT B0 ;  /* 0x0000000000007941 */ /* 0x000fea0003800200 */
.L_x_7288:
        /* <DEDUP_REMOVED lines=22> */
.L_x_7285:
        /* <DEDUP_REMOVED lines=68> */
.L_x_7293:
        /* <DEDUP_REMOVED lines=12> */
.L_x_8113:


//--------------------- .text._Z25selective_scan_fwd_kernelI32Selective_Scan_fwd_kernel_traitsILi32ELi8ELi1ELb1ELb1ELb1ELb1ELb0EN3c108BFloat16EfS2_EEv13SSMParamsBase --------------------------
	.section	.text._Z25selective_scan_fwd_kernelI32Selective_Scan_fwd_kernel_traitsILi32ELi8ELi1ELb1ELb1ELb1ELb1ELb0EN3c108BFloat16EfS2_EEv13SSMParamsBase,"ax",@progbits
	.align	128
        .global         _Z25selective_scan_fwd_kernelI32Selective_Scan_fwd_kernel_traitsILi32ELi8ELi1ELb1ELb1ELb1ELb1ELb0EN3c108BFloat16EfS2_EEv13SSMParamsBase
        .type           _Z25selective_scan_fwd_kernelI32Selective_Scan_fwd_kernel_traitsILi32ELi8ELi1ELb1ELb1ELb1ELb1ELb0EN3c108BFloat16EfS2_EEv13SSMParamsBase,@function
        .size           _Z25selective_scan_fwd_kernelI32Selective_Scan_fwd_kernel_traitsILi32ELi8ELi1ELb1ELb1ELb1ELb1ELb0EN3c108BFloat16EfS2_EEv13SSMParamsBase,(.L_x_8114 - _Z25selective_scan_fwd_kernelI32Selective_Scan_fwd_kernel_traitsILi32ELi8ELi1ELb1ELb1ELb1ELb1ELb0EN3c108BFloat16EfS2_EEv13SSMParamsBase)
        .other          _Z25selective_scan_fwd_kernelI32Selective_Scan_fwd_kernel_traitsILi32ELi8ELi1ELb1ELb1ELb1ELb1ELb0EN3c108BFloat16EfS2_EEv13SSMParamsBase,@"STO_CUDA_ENTRY STV_DEFAULT"
_Z25selective_scan_fwd_kernelI32Selective_Scan_fwd_kernel_traitsILi32ELi8ELi1ELb1ELb1ELb1ELb1ELb0EN3c108BFloat16EfS2_EEv13SSMParamsBase:
.text._Z25selective_scan_fwd_kernelI32Selective_Scan_fwd_kernel_traitsILi32ELi8ELi1ELb1ELb1ELb1ELb1ELb0EN3c108BFloat16EfS2_EEv13SSMParamsBase:
        /* <DEDUP_REMOVED lines=38> */
.L_x_7294:
        /* <DEDUP_REMOVED lines=81> */
.L_x_7295:
        /* <DEDUP_REMOVED lines=11> */
.L_x_7296:
        /* <DEDUP_REMOVED lines=69> */
.L_x_7297:
        /* <DEDUP_REMOVED lines=29> */
.L_x_7298:
        /* <DEDUP_REMOVED lines=68> */
.L_x_7324:
        /* <DEDUP_REMOVED lines=65> */
.L_x_7299:
        /* <DEDUP_REMOVED lines=45> */
.L_x_7302:
[----:B------:R-:W-:Y:S05]  /*1960*/  BSYNC.RECONVERGENT B0 ;  /* 0x0000000000007941 */ /* 0x000fea0003800200 */
.L_x_7301:
        /* <DEDUP_REMOVED lines=35> */
.L_x_7304:
[----:B------:R-:W-:Y:S05]  /*1ba0*/  BSYNC.RECONVERGENT B0 ;  /* 0x0000000000007941 */ /* 0x000fea0003800200 */
.L_x_7303:
        /* <DEDUP_REMOVED lines=36> */
.L_x_7306:
[----:B------:R-:W-:Y:S05]  /*1df0*/  BSYNC.RECONVERGENT B0 ;  /* 0x0000000000007941 */ /* 0x000fea0003800200 */
.L_x_7305:
        /* <DEDUP_REMOVED lines=38> */
.L_x_7308:
[----:B------:R-:W-:Y:S05]  /*2060*/  BSYNC.RECONVERGENT B0 ;  /* 0x0000000000007941 */ /* 0x000fea0003800200 */
.L_x_7307:
        /* <DEDUP_REMOVED lines=39> */
.L_x_7310:
[----:B------:R-:W-:Y:S05]  /*22e0*/  BSYNC.RECONVERGENT B0 ;  /* 0x0000000000007941 */ /* 0x000fea0003800200 */
.L_x_7309:
        /* <DEDUP_REMOVED lines=39> */
.L_x_7312:
[----:B------:R-:W-:Y:S05]  /*2560*/  BSYNC.RECONVERGENT B0 ;  /* 0x0000000000007941 */ /* 0x000fea0003800200 */
.L_x_7311:
        /* <DEDUP_REMOVED lines=32> */
.L_x_7314:
[----:B------:R-:W-:Y:S05]  /*2770*/  BSYNC.RECONVERGENT B0 ;  /* 0x0000000000007941 */ /* 0x000fea0003800200 */
.L_x_7313:
        /* <DEDUP_REMOVED lines=32> */
.L_x_7316:
[----:B------:R-:W-:Y:S05]  /*2980*/  BSYNC.RECONVERGENT B0 ;  /* 0x0000000000007941 */ /* 0x000fea0003800200 */
.L_x_7315:
        /* <DEDUP_REMOVED lines=8> */
.L_x_7300:
        /* <DEDUP_REMOVED lines=17> */
[-C--:B------:R-:W-:Y:S01]  /*2b20*/  IABS R11, R49.reuse ;  /* 0x00000031000b7213 */ /* 0x080fe20000000000 */
[----:B------:R-:W-:Y:S01]  /*2b30*/  UMOV UR4, 0x400 ;  /* 0x0000040000047882 */ /* 0x000fe20000000000 */
[----:B------:R-:W-:Y:S01]  /*2b40*/  IABS R10, R6 ;  /* 0x00000006000a7213 */ /* 0x000fe20000000000 */
[----:B------:R-:W-:Y:S01]  /*2b50*/  IMAD.WIDE.U32 R94, R45, 0x10, R12 ;  /* 0x000000102d5e7825 */ /* 0x000fe200078e000c */
[----:B------:R-:W3:Y:S01]  /*2b60*/  LDC.64 R38, c[0x0][0x450] ;  /* 0x00011400ff267b82 */ /* 0x000ee20000000a00 */
[----:B------:R-:W-:Y:S01]  /*2b70*/  LOP3.LUT R6, R6, R49, RZ, 0x3c, !PT ;  /* 0x0000003106067212 */ /* 0x000fe200078e3cff */
[----:B------:R-:W4:Y:S01]  /*2b80*/  LDCU.64 UR14, c[0x0][0x460] ;  /* 0x00008c00ff0e77ac */ /* 0x000f220008000a00 */
[----:B------:R-:W-:Y:S01]  /*2b90*/  IMAD.MOV R11, RZ, RZ, -R11 ;  /* 0x000000ffff0b7224 */ /* 0x000fe200078e0a0b */
[----:B------:R-:W-:Y:S01]  /*2ba0*/  MOV R41, R0 ;  /* 0x0000000000297202 */ /* 0x000fe20000000f00 */
[----:B------:R-:W-:Y:S01]  /*2bb0*/  IMAD.MOV.U32 R40, RZ, RZ, R42 ;  /* 0x000000ffff287224 */ /* 0x000fe200078e002a */
[----:B------:R-:W-:Y:S01]  /*2bc0*/  ISETP.GE.AND P5, PT, R6, RZ, PT ;  /* 0x000000ff0600720c */ /* 0x000fe20003fa6270 */
[----:B------:R-:W-:Y:S01]  /*2bd0*/  IMAD.MOV.U32 R104, RZ, RZ, R53 ;  /* 0x000000ffff687224 */ /* 0x000fe200078e0035 */
[----:B------:R-:W-:Y:S01]  /*2be0*/  MOV R103, R55 ;  /* 0x0000003700677202 */ /* 0x000fe20000000f00 */
[----:B------:R-:W-:Y:S01]  /*2bf0*/  UMOV UR7, UR8 ;  /* 0x0000000800077c82 */ /* 0x000fe20008000000 */
[----:B--2---:R-:W2:Y:S01]  /*2c00*/  MUFU.RCP R8, R8 ;  /* 0x0000000800087308 */ /* 0x004ea20000001000 */
[----:B0-----:R-:W-:-:S03]  /*2c10*/  ULEA UR5, UR5, UR4, 0x18 ;  /* 0x0000000405057291 */ /* 0x001fc6000f8ec0ff */
[----:B------:R-:W-:Y:S01]  /*2c20*/  UMOV UR4, URZ ;  /* 0x000000ff00047c82 */ /* 0x000fe20008000000 */
[----:B------:R-:W-:-:S03]  /*2c30*/  UIADD3 UR6, UPT, UPT, UR5, 0x440, URZ ;  /* 0x0000044005067890 */ /* 0x000fc6000fffe0ff */
[----:B------:R-:W-:Y:S01]  /*2c40*/  UMOV UR5, URZ ;  /* 0x000000ff00057c82 */ /* 0x000fe20008000000 */
[----:B--2---:R-:W-:-:S06]  /*2c50*/  IADD3 R5, PT, PT, R8, 0xffffffe, RZ ;  /* 0x0ffffffe08057810 */ /* 0x004fcc0007ffe0ff */
[----:B------:R-:W0:Y:S02]  /*2c60*/  F2I.FTZ.U32.TRUNC.NTZ R5, R5 ;  /* 0x0000000500057305 */ /* 0x000e24000021f000 */
[----:B0-----:R-:W-:-:S05]  /*2c70*/  IADD3 R4, PT, PT, RZ, -R5, RZ ;  /* 0x80000005ff047210 */ /* 0x001fca0007ffe0ff */
[----:B------:R-:W-:Y:S01]  /*2c80*/  IMAD R9, R4, R7, RZ ;  /* 0x0000000704097224 */ /* 0x000fe200078e02ff */
[----:B------:R-:W-:-:S05]  /*2c90*/  MOV R4, RZ ;  /* 0x000000ff00047202 */ /* 0x000fca0000000f00 */
        /* <DEDUP_REMOVED lines=13> */
[----:B------:R-:W-:-:S05]  /*2d70*/  @P0 VIADD R99, R99, 0x1 ;  /* 0x0000000163630836 */ /* 0x000fca0000000000 */
[----:B------:R-:W-:Y:S02]  /*2d80*/  @!P5 IADD3 R99, PT, PT, -R99, RZ, RZ ;  /* 0x000000ff6363d210 */ /* 0x000fe40007ffe1ff */
[----:B-1-34-:R-:W-:-:S07]  /*2d90*/  @!P4 LOP3.LUT R99, RZ, R49, RZ, 0x33, !PT ;  /* 0x00000031ff63c212 */ /* 0x01afce00078e33ff */
.L_x_7323:
[----:B01----:R-:W-:Y:S01]  /*2da0*/  MOV R4, R94 ;  /* 0x0000005e00047202 */ /* 0x003fe20000000f00 */
[----:B------:R-:W2:Y:S01]  /*2db0*/  LDG.E R105, desc[UR12][R40.64] ;  /* 0x0000000c28697981 */ /* 0x000ea2000c1e1900 */
[----:B------:R-:W-:-:S06]  /*2dc0*/  MOV R5, R95 ;  /* 0x0000005f00057202 */ /* 0x000fcc0000000f00 */
[----:B------:R-:W3:Y:S01]  /*2dd0*/  LDG.E.128 R4, desc[UR12][R4.64] ;  /* 0x0000000c04047981 */ /* 0x000ee2000c1e1d00 */
[----:B------:R-:W-:Y:S01]  /*2de0*/  MOV R8, R97 ;  /* 0x0000006100087202 */ /* 0x000fe20000000f00 */
[----:B------:R-:W-:-:S06]  /*2df0*/  IMAD.MOV.U32 R9, RZ, RZ, R96 ;  /* 0x000000ffff097224 */ /* 0x000fcc00078e0060 */
[----:B------:R-:W4:Y:S01]  /*2e00*/  LDG.E.128 R8, desc[UR12][R8.64] ;  /* 0x0000000c08087981 */ /* 0x000f22000c1e1d00 */
[----:B------:R-:W-:Y:S02]  /*2e10*/  ISETP.NE.AND P0, PT, R54, RZ, PT ;  /* 0x000000ff3600720c */ /* 0x000fe40003f05270 */
[-C--:B------:R-:W-:Y:S02]  /*2e20*/  ISETP.GE.U32.AND P5, PT, R72, R27.reuse, PT ;  /* 0x0000001b4800720c */ /* 0x080fe40003fa6070 */
[-C--:B------:R-:W-:Y:S02]  /*2e30*/  ISETP.GE.U32.AND P4, PT, R70, R27.reuse, PT ;  /* 0x0000001b4600720c */ /* 0x080fe40003f86070 */
[----:B------:R-:W-:Y:S02]  /*2e40*/  ISETP.GE.U32.AND P6, PT, R68, R27, PT ;  /* 0x0000001b4400720c */ /* 0x000fe40003fc6070 */
[C---:B---3--:R-:W-:Y:S02]  /*2e50*/  PRMT R114, R6.reuse, 0x7632, R114 ;  /* 0x0000763206727816 */ /* 0x048fe40000000072 */
[----:B------:R-:W-:Y:S01]  /*2e60*/  SHF.L.U32 R113, R6, 0x10, RZ ;  /* 0x0000001006717819 */ /* 0x000fe200000006ff */
[----:B--2---:R-:W-:Y:S01]  /*2e70*/  FMUL.FTZ R6, R105, 1.4426950216293334961 ;  /* 0x3fb8aa3b69067820 */ /* 0x004fe20000410000 */
[----:B------:R-:W-:-:S02]  /*2e80*/  PRMT R108, R4, 0x7632, R108 ;  /* 0x00007632046c7816 */ /* 0x000fc4000000006c */
[----:B------:R-:W-:Y:S01]  /*2e90*/  SHF.L.U32 R115, R4, 0x10, RZ ;  /* 0x0000001004737819 */ /* 0x000fe200000006ff */
[----:B------:R-:W-:Y:S01]  /*2ea0*/  FMUL.FTZ R4, R6, R69 ;  /* 0x0000004506047220 */ /* 0x000fe20000410000 */
[C---:B------:R-:W-:Y:S02]  /*2eb0*/  PRMT R110, R5.reuse, 0x7632, R110 ;  /* 0x00007632056e7816 */ /* 0x040fe4000000006e */
[----:B------:R-:W-:-:S03]  /*2ec0*/  SHF.L.U32 R112, R5, 0x10, RZ ;  /* 0x0000001005707819 */ /* 0x000fc600000006ff */
[----:B------:R-:W0:Y:S01]  /*2ed0*/  MUFU.EX2 R4, R4 ;  /* 0x0000000400047308 */ /* 0x000e220000000800 */
[----:B------:R-:W-:Y:S02]  /*2ee0*/  SHF.L.U32 R5, R108, 0x10, RZ ;  /* 0x000000106c057819 */ /* 0x000fe400000006ff */
[----:B----4-:R-:W-:-:S03]  /*2ef0*/  PRMT R121, R8, 0x7632, R121 ;  /* 0x0000763208797816 */ /* 0x010fc60000000079 */
[----:B------:R-:W-:Y:S01]  /*2f00*/  FMUL.FTZ R5, R5, R90 ;  /* 0x0000005a05057220 */ /* 0x000fe20000410000 */
[----:B------:R-:W-:Y:S01]  /*2f10*/  SHF.L.U32 R105, R8, 0x10, RZ ;  /* 0x0000001008697819 */ /* 0x000fe200000006ff */
[----:B------:R-:W-:Y:S01]  /*2f20*/  IMAD.U32 R118, R7, 0x10000, RZ ;  /* 0x0001000007767824 */ /* 0x000fe200078e00ff */
[----:B------:R-:W-:Y:S01]  /*2f30*/  PRMT R8, R9, 0x7632, R8 ;  /* 0x0000763209087816 */ /* 0x000fe20000000008 */
[----:B------:R-:W-:Y:S01]  /*2f40*/  IMAD.U32 R106, R11, 0x10000, RZ ;  /* 0x000100000b6a7824 */ /* 0x000fe200078e00ff */
[----:B------:R-:W-:Y:S02]  /*2f50*/  SHF.L.U32 R107, R9, 0x10, RZ ;  /* 0x00000010096b7819 */ /* 0x000fe400000006ff */
[----:B------:R-:W-:Y:S01]  /*2f60*/  PRMT R116, R7, 0x7632, R116 ;  /* 0x0000763207747816 */ /* 0x000fe20000000074 */
[----:B------:R-:W-:Y:S01]  /*2f70*/  FMUL.FTZ R7, R6, R71 ;  /* 0x0000004706077220 */ /* 0x000fe20000410000 */
[C---:B------:R-:W-:Y:S02]  /*2f80*/  PRMT R9, R10.reuse, 0x7632, R9 ;  /* 0x000076320a097816 */ /* 0x040fe40000000009 */
[----:B------:R-:W-:-:S02]  /*2f90*/  SHF.L.U32 R109, R10, 0x10, RZ ;  /* 0x000000100a6d7819 */ /* 0x000fc400000006ff */
[----:B------:R-:W-:Y:S02]  /*2fa0*/  PRMT R122, R11, 0x7632, R122 ;  /* 0x000076320b7a7816 */ /* 0x000fe4000000007a */
[----:B------:R-:W-:Y:S02]  /*2fb0*/  FSEL R10, R5, RZ, !P5 ;  /* 0x000000ff050a7208 */ /* 0x000fe40006800000 */
[----:B0-----:R-:W-:Y:S02]  /*2fc0*/  FSEL R11, R4, 1, !P5 ;  /* 0x3f800000040b7808 */ /* 0x001fe40006800000 */
[----:B------:R-:W0:Y:S01]  /*2fd0*/  @P0 LDS.64 R4, [UR6] ;  /* 0x00000006ff040984 */ /* 0x000e220008000a00 */
[C---:B------:R-:W-:Y:S01]  /*2fe0*/  FMUL.FTZ R111, R6.reuse, R77 ;  /* 0x0000004d066f7220 */ /* 0x040fe20000410000 */
[----:B------:R-:W1:Y:S01]  /*2ff0*/  MUFU.EX2 R7, R7 ;  /* 0x0000000700077308 */ /* 0x000e620000000800 */
[C---:B------:R-:W-:Y:S01]  /*3000*/  FMUL.FTZ R119, R6.reuse, R78 ;  /* 0x0000004e06777220 */ /* 0x040fe20000410000 */
[----:B------:R-:W-:-:S02]  /*3010*/  FMUL.FTZ R123, R6, R81 ;  /* 0x00000051067b7220 */ /* 0x000fc40000410000 */
[----:B------:R1:W2:Y:S01]  /*3020*/  MUFU.EX2 R117, R111 ;  /* 0x0000006f00757308 */ /* 0x0002a20000000800 */
[----:B------:R-:W-:-:S03]  /*3030*/  SHF.L.U32 R110, R110, 0x10, RZ ;  /* 0x000000106e6e7819 */ /* 0x000fc600000006ff */
[----:B------:R-:W3:Y:S01]  /*3040*/  MUFU.EX2 R119, R119 ;  /* 0x0000007700777308 */ /* 0x000ee20000000800 */
[----:B------:R-:W-:Y:S01]  /*3050*/  FMUL.FTZ R126, R6, R85 ;  /* 0x00000055067e7220 */ /* 0x000fe20000410000 */
[----:B------:R-:W-:Y:S02]  /*3060*/  FMUL.FTZ R110, R110, R91 ;  /* 0x0000005b6e6e7220 */ /* 0x000fe40000410000 */
[----:B------:R-:W4:Y:S01]  /*3070*/  MUFU.EX2 R123, R123 ;  /* 0x0000007b007b7308 */ /* 0x000f220000000800 */
[----:B------:R-:W-:Y:S01]  /*3080*/  FMUL.FTZ R108, R112, R87 ;  /* 0x00000057706c7220 */ /* 0x000fe20000410000 */
[C---:B------:R-:W-:Y:S01]  /*3090*/  FMUL.FTZ R120, R6.reuse, R84 ;  /* 0x0000005406787220 */ /* 0x040fe20000410000 */
[----:B------:R-:W-:Y:S01]  /*30a0*/  FMUL.FTZ R112, R6, R73 ;  /* 0x0000004906707220 */ /* 0x000fe20000410000 */
[----:B-1----:R-:W-:Y:S01]  /*30b0*/  FSEL R111, R7, 1, !P4 ;  /* 0x3f800000076f7808 */ /* 0x002fe20006000000 */
[----:B------:R-:W-:Y:S01]  /*30c0*/  FMUL.FTZ R7, R113, R88 ;  /* 0x0000005871077220 */ /* 0x000fe20000410000 */
[----:B------:R-:W-:Y:S01]  /*30d0*/  ISETP.GE.U32.AND P5, PT, R66, R27, PT ;  /* 0x0000001b4200720c */ /* 0x000fe20003fa6070 */
[----:B------:R4:W1:Y:S01]  /*30e0*/  MUFU.EX2 R125, R120 ;  /* 0x00000078007d7308 */ /* 0x0008620000000800 */
[----:B------:R-:W-:Y:S01]  /*30f0*/  FSEL R110, R110, RZ, !P6 ;  /* 0x000000ff6e6e7208 */ /* 0x000fe20007000000 */
[----:B------:R-:W-:Y:S01]  /*3100*/  FMUL.FTZ R6, R118, R89 ;  /* 0x0000005976067220 */ /* 0x000fe20000410000 */
[----:B--2---:R-:W-:Y:S01]  /*3110*/  FSEL R113, R117, 1, !P6 ;  /* 0x3f80000075717808 */ /* 0x004fe20007000000 */
[----:B------:R-:W2:Y:S01]  /*3120*/  MUFU.EX2 R126, R126 ;  /* 0x0000007e007e7308 */ /* 0x000ea20000000800 */
[----:B------:R-:W-:-:S03]  /*3130*/  ISETP.GE.U32.AND P6, PT, R62, R27, PT ;  /* 0x0000001b3e00720c */ /* 0x000fc60003fc6070 */
[----:B------:R5:W0:Y:S01]  /*3140*/  MUFU.EX2 R124, R112 ;  /* 0x00000070007c7308 */ /* 0x000a220000000800 */
[----:B------:R-:W-:Y:S02]  /*3150*/  FSEL R117, R7, RZ, !P5 ;  /* 0x000000ff07757208 */ /* 0x000fe40006800000 */
[----:B---3--:R-:W-:Y:S02]  /*3160*/  FSEL R118, R119, 1, !P5 ;  /* 0x3f80000077767808 */ /* 0x008fe40006800000 */
[----:B------:R-:W-:Y:S01]  /*3170*/  FSEL R119, R6, RZ, !P6 ;  /* 0x000000ff06777208 */ /* 0x000fe20007000000 */
[----:B------:R-:W-:Y:S01]  /*3180*/  IMAD.U32 R6, R116, 0x10000, RZ ;  /* 0x0001000074067824 */ /* 0x000fe200078e00ff */
[----:B------:R-:W-:Y:S02]  /*3190*/  SHF.L.U32 R7, R114, 0x10, RZ ;  /* 0x0000001072077819 */ /* 0x000fe400000006ff */
[----:B----4-:R-:W-:Y:S01]  /*31a0*/  FSEL R120, R123, 1, !P6 ;  /* 0x3f8000007b787808 */ /* 0x010fe20007000000 */
[----:B------:R-:W-:Y:S01]  /*31b0*/  FMUL.FTZ R123, R115, R86 ;  /* 0x00000056737b7220 */ /* 0x000fe20000410000 */
[----:B------:R-:W-:Y:S01]  /*31c0*/  FSEL R108, R108, RZ, !P4 ;  /* 0x000000ff6c6c7208 */ /* 0x000fe20006000000 */
[----:B------:R-:W-:Y:S01]  /*31d0*/  FMUL.FTZ R7, R7, R92 ;  /* 0x0000005c07077220 */ /* 0x000fe20000410000 */
[----:B------:R-:W-:Y:S01]  /*31e0*/  ISETP.GE.U32.AND P6, PT, R52, R27, PT ;  /* 0x0000001b3400720c */ /* 0x000fe20003fc6070 */
[----:B------:R-:W-:Y:S01]  /*31f0*/  FMUL.FTZ R6, R6, R93 ;  /* 0x0000005d06067220 */ /* 0x000fe20000410000 */
[----:B------:R-:W-:-:S02]  /*3200*/  ISETP.GE.U32.AND P4, PT, R64, R27, PT ;  /* 0x0000001b4000720c */ /* 0x000fc40003f86070 */
[----:B------:R-:W-:Y:S01]  /*3210*/  ISETP.GE.U32.AND P5, PT, R60, R27, PT ;  /* 0x0000001b3c00720c */ /* 0x000fe20003fa6070 */
[----:B------:R-:W-:Y:S01]  /*3220*/  IMAD.U32 R115, R122, 0x10000, RZ ;  /* 0x000100007a737824 */ /* 0x000fe200078e00ff */
[----:B-----5:R-:W-:Y:S02]  /*3230*/  SHF.L.U32 R112, R121, 0x10, RZ ;  /* 0x0000001079707819 */ /* 0x020fe400000006ff */
[----:B------:R-:W-:Y:S02]  /*3240*/  FSEL R121, R123, RZ, !P6 ;  /* 0x000000ff7b797208 */ /* 0x000fe40007000000 */
[----:B-1----:R-:W-:Y:S02]  /*3250*/  FSEL R123, R125, 1, !P4 ;  /* 0x3f8000007d7b7808 */ /* 0x002fe40006000000 */
[----:B--2---:R-:W-:Y:S02]  /*3260*/  FSEL R122, R126, 1, !P5 ;  /* 0x3f8000007e7a7808 */ /* 0x004fe40006800000 */
[----:B------:R-:W-:-:S02]  /*3270*/  SHF.L.U32 R114, R8, 0x10, RZ ;  /* 0x0000001008727819 */ /* 0x000fc400000006ff */
[----:B------:R-:W-:Y:S02]  /*3280*/  SHF.L.U32 R116, R9, 0x10, RZ ;  /* 0x0000001009747819 */ /* 0x000fe400000006ff */
[----:B0-----:R-:W-:Y:S02]  /*3290*/  FSEL R124, R124, 1, !P6 ;  /* 0x3f8000007c7c7808 */ /* 0x001fe40007000000 */
[----:B------:R-:W-:Y:S02]  /*32a0*/  FSEL R126, R7, RZ, !P4 ;  /* 0x000000ff077e7208 */ /* 0x000fe40006000000 */
[----:B------:R-:W-:Y:S01]  /*32b0*/  FSEL R125, R6, RZ, !P5 ;  /* 0x000000ff067d7208 */ /* 0x000fe20006800000 */
[----:B------:R-:W-:Y:S06]  /*32c0*/  @P0 BRA `(.L_x_7318) ;  /* 0x0000000000340947 */ /* 0x000fec0003800000 */
[----:B------:R-:W-:Y:S01]  /*32d0*/  HFMA2 R4, -RZ, RZ, 1.875, 0 ;  /* 0x3f800000ff047431 */ /* 0x000fe200000001ff */
[----:B------:R-:W-:Y:S06]  /*32e0*/  @!P1 BRA `(.L_x_7319) ;  /* 0x0000000000149947 */ /* 0x000fec0003800000 */
[----:B------:R-:W-:-:S04]  /*32f0*/  IADD3 R6, P0, PT, R103, R44, RZ ;  /* 0x0000002c67067210 */ /* 0x000fc80007f1e0ff */
[----:B------:R-:W-:-:S05]  /*3300*/  IADD3.X R7, PT, PT, R104, R43, RZ, P0, !PT ;  /* 0x0000002b68077210 */ /* 0x000fca00007fe4ff */
[----:B------:R-:W2:Y:S02]  /*3310*/  LDG.E.U16 R6, desc[UR12][R6.64] ;  /* 0x0000000c06067981 */ /* 0x000ea4000c1e1500 */
[----:B--2---:R-:W-:Y:S01]  /*3320*/  SHF.L.U32 R5, R6, 0x10, RZ ;  /* 0x0000001006057819 */ /* 0x004fe200000006ff */
[----:B------:R-:W-:Y:S06]  /*3330*/  BRA `(.L_x_7318) ;  /* 0x0000000000187947 */ /* 0x000fec0003800000 */
.L_x_7319:
[----:B------:R-:W-:Y:S01]  /*3340*/  IMAD.MOV.U32 R5, RZ, RZ, RZ ;  /* 0x000000ffff057224 */ /* 0x000fe200078e00ff */
[----:B------:R-:W-:Y:S06]  /*3350*/  @!P2 BRA `(.L_x_7318) ;  /* 0x000000000010a947 */ /* 0x000fec0003800000 */
[----:B------:R-:W-:Y:S02]  /*3360*/  MOV R6, R103 ;  /* 0x0000006700067202 */ /* 0x000fe40000000f00 */
[----:B------:R-:W-:-:S05]  /*3370*/  MOV R7, R104 ;  /* 0x0000006800077202 */ /* 0x000fca0000000f00 */
[----:B------:R-:W2:Y:S02]  /*3380*/  LDG.E.U16 R5, desc[UR12][R6.64] ;  /* 0x0000000c06057981 */ /* 0x000ea4000c1e1500 */
[----:B--2---:R-:W-:-:S07]  /*3390*/  SHF.L.U32 R5, R5, 0x10, RZ ;  /* 0x0000001005057819 */ /* 0x004fce00000006ff */
.L_x_7318:
        /* <DEDUP_REMOVED lines=93> */
.L_x_7322:
[----:B------:R-:W-:-:S04]  /*3970*/  ISETP.NE.AND P0, PT, R54, R63, PT ;  /* 0x0000003f3600720c */ /* 0x000fc80003f05270 */
[----:B------:R-:W-:-:S13]  /*3980*/  ISETP.NE.OR P0, PT, R102, RZ, P0 ;  /* 0x000000ff6600720c */ /* 0x000fda0000705670 */
[----:B0-----:R-:W-:Y:S02]  /*3990*/  @!P0 F2FP.BF16.F32.PACK_AB R5, RZ, R5 ;  /* 0x00000005ff05823e */ /* 0x001fe400000010ff */
[----:B------:R-:W-:Y:S02]  /*39a0*/  @!P0 MOV R4, R103 ;  /* 0x0000006700048202 */ /* 0x000fe40000000f00 */
[----:B------:R-:W-:Y:S01]  /*39b0*/  PRMT R6, R5, 0x7610, R6 ;  /* 0x0000761005067816 */ /* 0x000fe20000000006 */
[----:B------:R-:W-:-:S05]  /*39c0*/  @!P0 IMAD.MOV.U32 R5, RZ, RZ, R104 ;  /* 0x000000ffff058224 */ /* 0x000fca00078e0068 */
[----:B------:R1:W-:Y:S02]  /*39d0*/  @!P0 STG.E.U16 desc[UR12][R4.64], R6 ;  /* 0x0000000604008986 */ /* 0x0003e4000c10150c */
.L_x_7321:
[----:B------:R-:W-:Y:S05]  /*39e0*/  BSYNC.RECONVERGENT B0 ;  /* 0x0000000000007941 */ /* 0x000fea0003800200 */
.L_x_7320:
        /* <DEDUP_REMOVED lines=22> */
.L_x_7317:
        /* <DEDUP_REMOVED lines=95> */
.L_x_7325:
        /* <DEDUP_REMOVED lines=12> */
.L_x_8114:


//--------------------- .text._Z25selective_scan_fwd_kernelI32Selective_Scan_fwd_kernel_traitsILi32ELi8ELi1ELb1ELb1ELb1ELb1ELb1EN3c108BFloat16EfS2_EEv13SSMParamsBase --------------------------
	.section	.text._Z25selective_scan_fwd_kernelI32Selective_Scan_fwd_kernel_traitsILi32ELi8ELi1ELb1ELb1ELb1ELb1ELb1EN3c108BFloat16EfS2_EEv13SSMParamsBase,"ax",@progbits
	.align	128
        .global         _Z25selective_scan_fwd_kernelI32Selective_Scan_fwd_kernel_traitsILi32ELi8ELi1ELb1ELb1ELb1ELb1ELb1EN3c108BFloat16EfS2_EEv13SSMParamsBase
        .type           _Z25selective_scan_fwd_kernelI32Selective_Scan_fwd_kernel_traitsILi32ELi8ELi1ELb1ELb1ELb1ELb1ELb1EN3c108BFloat16EfS2_EEv13SSMParamsBase,@function
        .size           _Z25selective_scan_fwd_kernelI32Selective_Scan_fwd_kernel_traitsILi32ELi8ELi1ELb1ELb1ELb1ELb1ELb1EN3c108BFloat16EfS2_EEv13SSMParamsBase,(.L_x_8115 - _Z25selective_scan_fwd_kernelI32Selective_Scan_fwd_kernel_traitsILi32ELi8ELi1ELb1ELb1ELb1ELb1ELb1EN3c108BFloat16EfS2_EEv13SSMParamsBase)
        .other          _Z25selective_scan_fwd_kernelI32Selective_Scan_fwd_kernel_traitsILi32ELi8ELi1ELb1ELb1ELb1ELb1ELb1EN3c108BFloat16EfS2_EEv13SSMParamsBase,@"STO_CUDA_ENTRY STV_DEFAULT"
_Z25selective_scan_fwd_kernelI32Selective_Scan_fwd_kernel_traitsILi32ELi8ELi1ELb1ELb1ELb1ELb1ELb1EN3c108BFloat16EfS2_EEv13SSMParamsBase:
.text._Z25selective_scan_fwd_kernelI32Selective_Scan_fwd_kernel_traitsILi32ELi8ELi1ELb1ELb1ELb1ELb1ELb1EN3c108BFloat16EfS2_EEv13SSMParamsBase:
        /* <DEDUP_REMOVED lines=43> */
.L_x_7326:
        /* <DEDUP_REMOVED lines=94> */
.L_x_7327:
        /* <DEDUP_REMOVED lines=11> */
.L_x_7328:
        /* <DEDUP_REMOVED lines=72> */
.L_x_7329:
        /* <DEDUP_REMOVED lines=29> */
.L_x_7330:
        /* <DEDUP_REMOVED lines=35> */
.L_x_7354:
        /* <DEDUP_REMOVED lines=171> */
.L_x_7332:
[----:B------:R-:W-:Y:S05]  /*1c70*/  BSYNC.RECONVERGENT B0 ;  /* 0x0000000000007941 */ /* 0x000fea0003800200 */
.L_x_7331:
        /* <DEDUP_REMOVED lines=38> */
.L_x_7334:
[----:B------:R-:W-:Y:S05]  /*1ee0*/  BSYNC.RECONVERGENT B0 ;  /* 0x0000000000007941 */ /* 0x000fea0003800200 */
.L_x_7333:
        /* <DEDUP_REMOVED lines=38> */
.L_x_7336:
[----:B------:R-:W-:Y:S05]  /*2150*/  BSYNC.RECONVERGENT B0 ;  /* 0x0000000000007941 */ /* 0x000fea0003800200 */
.L_x_7335:
        /* <DEDUP_REMOVED lines=38> */
.L_x_7338:
[----:B------:R-:W-:Y:S05]  /*23c0*/  BSYNC.RECONVERGENT B0 ;  /* 0x0000000000007941 */ /* 0x000fea0003800200 */
.L_x_7337:
        /* <DEDUP_REMOVED lines=38> */
.L_x_7340:
[----:B------:R-:W-:Y:S05]  /*2630*/  BSYNC.RECONVERGENT B0 ;  /* 0x0000000000007941 */ /* 0x000fea0003800200 */
.L_x_7339:
        /* <DEDUP_REMOVED lines=38> */
.L_x_7342:
[----:B------:R-:W-:Y:S05]  /*28a0*/  BSYNC.RECONVERGENT B0 ;  /* 0x0000000000007941 */ /* 0x000fea0003800200 */
.L_x_7341:
        /* <DEDUP_REMOVED lines=38> */
.L_x_7344:
[----:B------:R-:W-:Y:S05]  /*2b10*/  BSYNC.RECONVERGENT B0 ;  /* 0x0000000000007941 */ /* 0x000fea0003800200 */
.L_x_7343:
        /* <DEDUP_REMOVED lines=39> */
.L_x_7346:
[----:B------:R-:W-:Y:S05]  /*2d90*/  BSYNC.RECONVERGENT B0 ;  /* 0x0000000000007941 */ /* 0x000fea0003800200 */
.L_x_7345:
        /* <DEDUP_REMOVED lines=89> */
.L_x_7353:
        /* <DEDUP_REMOVED lines=191> */
.L_x_7349:
[----:B------:R-:W-:Y:S02]  /*3f20*/  LOP3.LUT P6, RZ, R119, 0x20, RZ, 0xc0, !PT ;  /* 0x0000002077ff7812 */ /* 0x000fe400078cc0ff */
[----:B------:R-:W-:-:S11]  /*3f30*/  MOV R27, RZ ;  /* 0x000000ff001b7202 */ /* 0x000fd60000000f00 */
[----:B------:R-:W-:Y:S05]  /*3f40*/  @!P6 BRA `(.L_x_7348) ;  /* 0x000000000010e947 */ /* 0x000fea0003800000 */
[----:B------:R-:W-:-:S05]  /*3f50*/  IADD3 R28, P6, PT, R90, R109, RZ ;  /* 0x0000006d5a1c7210 */ /* 0x000fca0007fde0ff */
[----:B------:R-:W-:-:S05]  /*3f60*/  IMAD.X R29, R61, 0x1, R110, P6 ;  /* 0x000000013d1d7824 */ /* 0x000fca00030e066e */
[----:B------:R-:W2:Y:S02]  /*3f70*/  LDG.E.U16 R28, desc[UR10][R28.64] ;  /* 0x0000000a1c1c7981 */ /* 0x000ea4000c1e1500 */
[----:B--2---:R-:W-:-:S07]  /*3f80*/  IMAD.U32 R27, R28, 0x10000, RZ ;  /* 0x000100001c1b7824 */ /* 0x004fce00078e00ff */
.L_x_7348:
        /* <DEDUP_REMOVED lines=96> */
.L_x_7352:
        /* <DEDUP_REMOVED lines=8> */
.L_x_7351:
[----:B------:R-:W-:Y:S05]  /*4610*/  BSYNC.RECONVERGENT B0 ;  /* 0x0000000000007941 */ /* 0x000fea0003800200 */
.L_x_7350:
        /* <DEDUP_REMOVED lines=22> */
.L_x_7347:
        /* <DEDUP_REMOVED lines=236> */
.L_x_7355:
        /* <DEDUP_REMOVED lines=12> */
.L_x_8115:


//--------------------- .text._Z25selective_scan_fwd_kernelI32Selective_Scan_fwd_kernel_traitsILi32ELi4ELi1ELb0ELb1ELb1ELb0ELb0EN3c108BFloat16EfS2_EEv13SSMParamsBase --------------------------
	.section	.text._Z25selective_scan_fwd_kernelI32Selective_Scan_fwd_kernel_traitsILi32ELi4ELi1ELb0ELb1ELb1ELb0ELb0EN3c108BFloat16EfS2_EEv13SSMParamsBase,"ax",@progbits
	.align	128
        .global         _Z25selective_scan_fwd_kernelI32Selective_Scan_fwd_kernel_traitsILi32ELi4ELi1ELb0ELb1ELb1ELb0ELb0EN3c108BFloat16EfS2_EEv13SSMParamsBase
        .type           _Z25selective_scan_fwd_kernelI32Selective_Scan_fwd_kernel_traitsILi32ELi4ELi1ELb0ELb1ELb1ELb0ELb0EN3c108BFloat16EfS2_EEv13SSMParamsBase,@function
        .size           _Z25selective_scan_fwd_kernelI32Selective_Scan_fwd_kernel_traitsILi32ELi4ELi1ELb0ELb1ELb1ELb0ELb0EN3c108BFloat16EfS2_EEv13SSMParamsBase,(.L_x_8116 - _Z25selective_scan_fwd_kernelI32Selective_Scan_fwd_kernel_traitsILi32ELi4ELi1ELb0ELb1ELb1ELb0ELb0EN3c108BFloat16EfS2_EEv13SSMParamsBase)
        .other          _Z25selective_scan_fwd_kernelI32Selective_Scan_fwd_kernel_traitsILi32ELi4ELi1ELb0ELb1ELb1ELb0ELb0EN3c108BFloat16EfS2_EEv13SSMParamsBase,@"STO_CUDA_ENTRY STV_DEFAULT"
_Z25selective_scan_fwd_kernelI32Selective_Scan_fwd_kernel_traitsILi32ELi4ELi1ELb0ELb1ELb1ELb0ELb0EN3c108BFloat16EfS2_EEv13SSMParamsBase:
.text._Z25selective_scan_fwd_kernelI32Selective_Scan_fwd_kernel_traitsILi32ELi4ELi1ELb0ELb1ELb1ELb0ELb0EN3c108BFloat16EfS2_EEv13SSMParamsBase:
        /* <DEDUP_REMOVED lines=37> */
.L_x_7356:
        /* <DEDUP_REMOVED lines=83> */
.L_x_7357:
        /* <DEDUP_REMOVED lines=11> */
.L_x_7358:
        /* <DEDUP_REMOVED lines=70> */
.L_x_7359:
        /* <DEDUP_REMOVED lines=30> */
.L_x_7360:
        /* <DEDUP_REMOVED lines=32> */
.L_x_7376:
[----:B0-----:R-:W0:Y:S02]  /*1070*/  LDC.64 R12, c[0x0][0x4f8] ;  /* 0x00013e00ff0c7b82 */ /* 0x001e240000000a00 */
        /* <DEDUP_REMOVED lines=105> */
.L_x_7362:
[----:B------:R-:W-:Y:S05]  /*1710*/  BSYNC.RECONVERGENT B0 ;  /* 0x0000000000007941 */ /* 0x000fea0003800200 */
.L_x_7361:
        /* <DEDUP_REMOVED lines=36> */
.L_x_7364:
[----:B------:R-:W-:Y:S05]  /*1960*/  BSYNC.RECONVERGENT B0 ;  /* 0x0000000000007941 */ /* 0x000fea0003800200 */
.L_x_7363:
        /* <DEDUP_REMOVED lines=32> */
.L_x_7366:
[----:B------:R-:W-:Y:S05]  /*1b70*/  BSYNC.RECONVERGENT B0 ;  /* 0x0000000000007941 */ /* 0x000fea0003800200 */
.L_x_7365:
        /* <DEDUP_REMOVED lines=32> */
.L_x_7368:
[----:B------:R-:W-:Y:S05]  /*1d80*/  BSYNC.RECONVERGENT B0 ;  /* 0x0000000000007941 */ /* 0x000fea0003800200 */
.L_x_7367:
[----:B------:R-:W0:Y:S01]  /*1d90*/  LDCU UR7, c[0x0][0x38c] ;  /* 0x00007180ff0777ac */ /* 0x000e220008000800 */
[----:B------:R-:W-:Y:S01]  /*1da0*/  MOV R15, R53 ;  /* 0x00000035000f7202 */ /* 0x000fe20000000f00 */
[----:B------:R-:W-:Y:S02]  /*1db0*/  IMAD.MOV.U32 R14, RZ, RZ, R54 ;  /* 0x000000ffff0e7224 */ /* 0x000fe400078e0036 */
[----:B------:R-:W-:Y:S02]  /*1dc0*/  IMAD.MOV.U32 R16, RZ, RZ, R52 ;  /* 0x000000ffff107224 */ /* 0x000fe400078e0034 */
[----:B------:R-:W-:Y:S02]  /*1dd0*/  IMAD.MOV.U32 R17, RZ, RZ, R51 ;  /* 0x000000ffff117224 */ /* 0x000fe400078e0033 */
[----:B------:R-:W-:-:S04]  /*1de0*/  IMAD.WIDE.U32 R52, R64, 0x2, R14 ;  /* 0x0000000240347825 */ /* 0x000fc800078e000e */
[----:B------:R-:W-:Y:S01]  /*1df0*/  IMAD.WIDE.U32 R14, R64, 0x2, R16 ;  /* 0x00000002400e7825 */ /* 0x000fe200078e0010 */
[----:B------:R-:W-:-:S03]  /*1e00*/  SHF.L.U32 R17, R13, 0x10, RZ ;  /* 0x000000100d117819 */ /* 0x000fc600000006ff */
[----:B------:R-:W-:Y:S01]  /*1e10*/  IMAD.MOV.U32 R54, RZ, RZ, R52 ;  /* 0x000000ffff367224 */ /* 0x000fe200078e0034 */
[----:B------:R-:W-:Y:S01]  /*1e20*/  MOV R52, R14 ;  /* 0x0000000e00347202 */ /* 0x000fe20000000f00 */
[----:B0-----:R-:W-:Y:S01]  /*1e30*/  UISETP.GE.AND UP0, UPT, UR7, 0x1, UPT ;  /* 0x000000010700788c */ /* 0x001fe2000bf06270 */
[--C-:B------:R-:W-:Y:S01]  /*1e40*/  IMAD.MOV.U32 R51, RZ, RZ, R15.reuse ;  /* 0x000000ffff337224 */ /* 0x100fe200078e000f */
[C---:B------:R-:W-:Y:S01]  /*1e50*/  PRMT R14, R12.reuse, 0x7632, R14 ;  /* 0x000076320c0e7816 */ /* 0x040fe2000000000e */
[----:B------:R-:W-:Y:S01]  /*1e60*/  IMAD.U32 R72, R12, 0x10000, RZ ;  /* 0x000100000c487824 */ /* 0x000fe200078e00ff */
[----:B------:R-:W-:Y:S01]  /*1e70*/  PRMT R15, R13, 0x7632, R15 ;  /* 0x000076320d0f7816 */ /* 0x000fe2000000000f */
[-C--:B------:R-:W-:Y:S02]  /*1e80*/  FMUL.FTZ R70, R17, R44.reuse ;  /* 0x0000002c11467220 */ /* 0x080fe40000410000 */
[----:B------:R-:W-:Y:S02]  /*1e90*/  IMAD.U32 R14, R14, 0x10000, RZ ;  /* 0x000100000e0e7824 */ /* 0x000fe400078e00ff */
[----:B------:R-:W-:Y:S01]  /*1ea0*/  FMUL.FTZ R68, R72, R44 ;  /* 0x0000002c48447220 */ /* 0x000fe20000410000 */
[----:B------:R-:W-:-:S02]  /*1eb0*/  IMAD.U32 R15, R15, 0x10000, RZ ;  /* 0x000100000f0f7824 */ /* 0x000fc400078e00ff */
[-C--:B------:R-:W-:Y:S02]  /*1ec0*/  FMUL.FTZ R81, R14, R44.reuse ;  /* 0x0000002c0e517220 */ /* 0x080fe40000410000 */
        /* <DEDUP_REMOVED lines=19> */
[----:B------:R-:W-:Y:S01]  /*2000*/  MOV R80, RZ ;  /* 0x000000ff00507202 */ /* 0x000fe20000000f00 */
[----:B------:R-:W-:Y:S01]  /*2010*/  IMAD.MOV.U32 R85, RZ, RZ, R37 ;  /* 0x000000ffff557224 */ /* 0x000fe200078e0025 */
[----:B------:R-:W-:Y:S01]  /*2020*/  UIADD3 UR8, UPT, UPT, UR6, 0x220, URZ ;  /* 0x0000022006087890 */ /* 0x000fe2000fffe0ff */
[----:B--2---:R-:W2:Y:S01]  /*2030*/  MUFU.RCP R16, R16 ;  /* 0x0000001000107308 */ /* 0x004ea20000001000 */
[----:B------:R-:W-:Y:S01]  /*2040*/  IMAD.MOV.U32 R78, RZ, RZ, R0 ;  /* 0x000000ffff4e7224 */ /* 0x000fe200078e0000 */
[----:B------:R-:W-:Y:S01]  /*2050*/  UIADD3 UR7, UPT, UPT, -UR7, URZ, URZ ;  /* 0x000000ff07077290 */ /* 0x000fe2000fffe1ff */
[----:B------:R-:W4:Y:S01]  /*2060*/  LDCU.64 UR12, c[0x0][0x460] ;  /* 0x00008c00ff0c77ac */ /* 0x000f220008000a00 */
[----:B-1----:R-:W-:-:S02]  /*2070*/  SHF.L.U64.HI R25, R24, 0x1, R25 ;  /* 0x0000000118197819 */ /* 0x002fc40000010219 */
[----:B--2---:R-:W-:Y:S02]  /*2080*/  IADD3 R13, PT, PT, R16, 0xffffffe, RZ ;  /* 0x0ffffffe100d7810 */ /* 0x004fe40007ffe0ff */
[----:B------:R-:W-:-:S04]  /*2090*/  IADD3 R16, P6, PT, R50, R63, RZ ;  /* 0x0000003f32107210 */ /* 0x000fc80007fde0ff */
[----:B------:R-:W1:Y:S01]  /*20a0*/  F2I.FTZ.U32.TRUNC.NTZ R13, R13 ;  /* 0x0000000d000d7305 */ /* 0x000e62000021f000 */
[----:B------:R-:W-:Y:S01]  /*20b0*/  IADD3.X R17, PT, PT, R11, R49, RZ, P6, !PT ;  /* 0x000000310b117210 */ /* 0x000fe200037fe4ff */
        /* <DEDUP_REMOVED lines=19> */
[----:B------:R-:W2:Y:S01]  /*21f0*/  LDC.64 R22, c[0x0][0x460] ;  /* 0x00011800ff167b82 */ /* 0x000ea20000000a00 */
[----:B------:R-:W-:Y:S02]  /*2200*/  ISETP.NE.AND P4, PT, R42, RZ, PT ;  /* 0x000000ff2a00720c */ /* 0x000fe40003f85270 */
[----:B------:R-:W-:Y:S01]  /*2210*/  IMAD.WIDE.U32 R12, R2, UR4, R12 ;  /* 0x00000004020c7c25 */ /* 0x000fe2000f8e000c */
[----:B-1----:R-:W-:Y:S01]  /*2220*/  SHF.L.U64.HI R19, R18, 0x2, R19 ;  /* 0x0000000212137819 */ /* 0x002fe20000010213 */
        /* <DEDUP_REMOVED lines=8> */
[----:B--234-:R-:W-:-:S07]  /*22b0*/  SHF.L.U64.HI R23, R22, 0x1, R23 ;  /* 0x0000000116177819 */ /* 0x01cfce0000010217 */
.L_x_7375:
        /* <DEDUP_REMOVED lines=30> */
[----:B------:R-:W-:-:S02]  /*24a0*/  IMAD.MOV.U32 R34, RZ, RZ, RZ ;  /* 0x000000ffff227224 */ /* 0x000fc400078e00ff */
[----:B------:R-:W-:Y:S01]  /*24b0*/  IMAD.MOV.U32 R84, RZ, RZ, RZ ;  /* 0x000000ffff547224 */ /* 0x000fe200078e00ff */
[----:B---3--:R-:W-:Y:S02]  /*24c0*/  @!P6 PRMT R34, R29, 0x5410, RZ ;  /* 0x000054101d22e816 */ /* 0x008fe400000000ff */
[----:B----4-:R-:W-:Y:S02]  /*24d0*/  @!P3 PRMT R84, R32, 0x5410, RZ ;  /* 0x000054102054b816 */ /* 0x010fe400000000ff */
[----:B-----5:R-:W-:Y:S02]  /*24e0*/  @!P0 PRMT R34, R34, 0x5410, R31 ;  /* 0x0000541022228816 */ /* 0x020fe4000000001f */
[----:B------:R-:W1:Y:S01]  /*24f0*/  LDS.64 R30, [R60] ;  /* 0x000000003c1e7984 */ /* 0x000e620000000a00 */
[----:B--2---:R-:W-:Y:S02]  /*2500*/  @!P4 PRMT R84, R84, 0x5410, R33 ;  /* 0x000054105454c816 */ /* 0x004fe40000000021 */
[----:B0-----:R-:W-:-:S02]  /*2510*/  PRMT R86, R34, 0x7632, R86 ;  /* 0x0000763222567816 */ /* 0x001fc40000000056 */
[----:B------:R-:W-:Y:S01]  /*2520*/  PRMT R90, R84, 0x7632, R90 ;  /* 0x00007632545a7816 */ /* 0x000fe2000000005a */
[----:B------:R-:W-:Y:S04]  /*2530*/  STS.U16 [R61+0x100], R34 ;  /* 0x000100223d007388 */ /* 0x000fe80000000400 */
[----:B------:R1:W-:Y:S04]  /*2540*/  STS.U16 [R61+0x180], R84 ;  /* 0x000180543d007388 */ /* 0x0003e80000000400 */
[----:B------:R-:W-:Y:S04]  /*2550*/  STS.U16 [R61+0x140], R86 ;  /* 0x000140563d007388 */ /* 0x000fe80000000400 */
[----:B------:R0:W-:Y:S01]  /*2560*/  STS.U16 [R61+0x1c0], R90 ;  /* 0x0001c05a3d007388 */ /* 0x0001e20000000400 */
[----:B------:R-:W-:-:S03]  /*2570*/  NOP ;  /* 0x0000000000007918 */ /* 0x000fc60000000000 */
[----:B------:R-:W2:Y:S01]  /*2580*/  LDS.64 R32, [R60+0x100] ;  /* 0x000100003c207984 */ /* 0x000ea20000000a00 */
[----:B------:R-:W-:Y:S01]  /*2590*/  ISETP.NE.AND P0, PT, R66, RZ, PT ;  /* 0x000000ff4200720c */ /* 0x000fe20003f05270 */
[----:B------:R-:W-:-:S12]  /*25a0*/  FMUL.FTZ R35, R35, 1.4426950216293334961 ;  /* 0x3fb8aa3b23237820 */ /* 0x000fd80000410000 */
[----:B------:R-:W3:Y:S01]  /*25b0*/  @P0 LDS.64 R28, [UR8] ;  /* 0x00000008ff1c0984 */ /* 0x000ee20008000a00 */
[C---:B------:R-:W-:Y:S01]  /*25c0*/  FMUL.FTZ R94, R35.reuse, R58 ;  /* 0x0000003a235e7220 */ /* 0x040fe20000410000 */
[C---:B-1----:R-:W-:Y:S01]  /*25d0*/  PRMT R84, R30.reuse, 0x7632, R84 ;  /* 0x000076321e547816 */ /* 0x042fe20000000054 */
[C---:B------:R-:W-:Y:S01]  /*25e0*/  FMUL.FTZ R88, R35.reuse, R57 ;  /* 0x0000003923587220 */ /* 0x040fe20000410000 */
[----:B------:R-:W-:Y:S01]  /*25f0*/  SHF.L.U32 R97, R30, 0x10, RZ ;  /* 0x000000101e617819 */ /* 0x000fe200000006ff */
[----:B------:R-:W-:Y:S01]  /*2600*/  FMUL.FTZ R98, R35, R56 ;  /* 0x0000003823627220 */ /* 0x000fe20000410000 */
[C---:B------:R-:W-:Y:S01]  /*2610*/  PRMT R30, R31.reuse, 0x7632, R30 ;  /* 0x000076321f1e7816 */ /* 0x040fe2000000001e */
[----:B------:R-:W1:Y:S01]  /*2620*/  MUFU.EX2 R96, R94 ;  /* 0x0000005e00607308 */ /* 0x000e620000000800 */
[----:B------:R-:W-:Y:S02]  /*2630*/  IMAD.U32 R31, R31, 0x10000, RZ ;  /* 0x000100001f1f7824 */ /* 0x000fe400078e00ff */
[----:B0-----:R-:W-:Y:S01]  /*2640*/  FMUL.FTZ R90, R35, R59 ;  /* 0x0000003b235a7220 */ /* 0x001fe20000410000 */
[----:B------:R-:W-:Y:S01]  /*2650*/  ISETP.GE.U32.AND P6, PT, R73, R64, PT ;  /* 0x000000404900720c */ /* 0x000fe20003fc6070 */
[----:B------:R-:W0:Y:S01]  /*2660*/  MUFU.EX2 R88, R88 ;  /* 0x0000005800587308 */ /* 0x000e220000000800 */
[----:B------:R-:W-:-:S03]  /*2670*/  FMUL.FTZ R31, R76, R31 ;  /* 0x0000001f4c1f7220 */ /* 0x000fc60000410000 */
[----:B------:R-:W4:Y:S04]  /*2680*/  MUFU.EX2 R98, R98 ;  /* 0x0000006200627308 */ /* 0x000f280000000800 */
[----:B------:R4:W5:Y:S01]  /*2690*/  MUFU.EX2 R94, R90 ;  /* 0x0000005a005e7308 */ /* 0x0009620000000800 */
[----:B------:R-:W-:Y:S01]  /*26a0*/  FSEL R34, R31, RZ, !P6 ;  /* 0x000000ff1f227208 */ /* 0x000fe20007000000 */
[----:B------:R-:W-:Y:S01]  /*26b0*/  IMAD.U32 R31, R84, 0x10000, RZ ;  /* 0x00010000541f7824 */ /* 0x000fe200078e00ff */
[C---:B--2---:R-:W-:Y:S01]  /*26c0*/  PRMT R86, R32.reuse, 0x7632, R86 ;  /* 0x0000763220567816 */ /* 0x044fe20000000056 */
[----:B------:R-:W-:Y:S01]  /*26d0*/  IMAD.U32 R93, R32, 0x10000, RZ ;  /* 0x00010000205d7824 */ /* 0x000fe200078e00ff */
[C---:B------:R-:W-:Y:S02]  /*26e0*/  PRMT R32, R33.reuse, 0x7632, R32 ;  /* 0x0000763221207816 */ /* 0x040fe40000000020 */
[----:B------:R-:W-:Y:S01]  /*26f0*/  SHF.L.U32 R95, R33, 0x10, RZ ;  /* 0x00000010215f7819 */ /* 0x000fe200000006ff */
[----:B------:R-:W-:Y:S01]  /*2700*/  IMAD.U32 R33, R30, 0x10000, RZ ;  /* 0x000100001e217824 */ /* 0x000fe200078e00ff */
[----:B-1----:R-:W-:Y:S01]  /*2710*/  FSEL R35, R96, 1, !P6 ;  /* 0x3f80000060237808 */ /* 0x002fe20007000000 */
[----:B------:R-:W-:Y:S01]  /*2720*/  FMUL.FTZ R97, R72, R97 ;  /* 0x0000006148617220 */ /* 0x000fe20000410000 */
[----:B------:R-:W-:Y:S01]  /*2730*/  FMUL.FTZ R31, R74, R31 ;  /* 0x0000001f4a1f7220 */ /* 0x000fe20000410000 */
[----:B------:R-:W-:Y:S01]  /*2740*/  FMUL.FTZ R33, R82, R33 ;  /* 0x0000002152217220 */ /* 0x000fe20000410000 */
[----:B------:R-:W-:-:S02]  /*2750*/  ISETP.GE.U32.AND P4, PT, R75, R64, PT ;  /* 0x000000404b00720c */ /* 0x000fc40003f86070 */
[-C--:B------:R-:W-:Y:S02]  /*2760*/  ISETP.GE.U32.AND P3, PT, R71, R64.reuse, PT ;  /* 0x000000404700720c */ /* 0x080fe40003f66070 */
[----:B------:R-:W-:Y:S02]  /*2770*/  ISETP.GE.U32.AND P6, PT, R36, R64, PT ;  /* 0x000000402400720c */ /* 0x000fe40003fc6070 */
[----:B------:R-:W-:Y:S01]  /*2780*/  SHF.L.U32 R84, R86, 0x10, RZ ;  /* 0x0000001056547819 */ /* 0x000fe200000006ff */
[----:B------:R-:W-:Y:S01]  /*2790*/  IMAD.U32 R86, R32, 0x10000, RZ ;  /* 0x0001000020567824 */ /* 0x000fe200078e00ff */
[----:B0-----:R-:W-:Y:S02]  /*27a0*/  FSEL R88, R88, 1, !P4 ;  /* 0x3f80000058587808 */ /* 0x001fe40006000000 */
[----:B----4-:R-:W-:Y:S02]  /*27b0*/  FSEL R90, R98, 1, !P3 ;  /* 0x3f800000625a7808 */ /* 0x010fe40005800000 */
[----:B------:R-:W-:-:S02]  /*27c0*/  FSEL R97, R97, RZ, !P6 ;  /* 0x000000ff61617208 */ /* 0x000fc40007000000 */
        /* <DEDUP_REMOVED lines=14> */
.L_x_7371:
[----:B------:R-:W-:Y:S01]  /*28b0*/  IMAD.MOV.U32 R29, RZ, RZ, RZ ;  /* 0x000000ffff1d7224 */ /* 0x000fe200078e00ff */
[----:B------:R-:W-:Y:S06]  /*28c0*/  @!P2 BRA `(.L_x_7370) ;  /* 0x000000000010a947 */ /* 0x000fec0003800000 */
[----:B------:R-:W-:-:S04]  /*28d0*/  IADD3 R30, P0, PT, R46, R87, RZ ;  /* 0x000000572e1e7210 */ /* 0x000fc80007f1e0ff */
[----:B------:R-:W-:-:S05]  /*28e0*/  IADD3.X R31, PT, PT, R45, R80, RZ, P0, !PT ;  /* 0x000000502d1f7210 */ /* 0x000fca00007fe4ff */
[----:B------:R-:W2:Y:S02]  /*28f0*/  LDG.E.U16 R30, desc[UR10][R30.64] ;  /* 0x0000000a1e1e7981 */ /* 0x000ea4000c1e1500 */
[----:B--2---:R-:W-:-:S07]  /*2900*/  IMAD.U32 R29, R30, 0x10000, RZ ;  /* 0x000100001e1d7824 */ /* 0x004fce00078e00ff */
.L_x_7370:
        /* <DEDUP_REMOVED lines=83> */
.L_x_7374:
[----:B------:R-:W-:-:S04]  /*2e40*/  ISETP.NE.AND P0, PT, R66, R55, PT ;  /* 0x000000374200720c */ /* 0x000fc80003f05270 */
[----:B------:R-:W-:-:S13]  /*2e50*/  ISETP.NE.OR P0, PT, R30, RZ, P0 ;  /* 0x000000ff1e00720c */ /* 0x000fda0000705670 */
[----:B------:R-:W-:Y:S02]  /*2e60*/  @!P0 IADD3 R28, P3, PT, R46, R87, RZ ;  /* 0x000000572e1c8210 */ /* 0x000fe40007f7e0ff */
[----:B------:R-:W-:-:S03]  /*2e70*/  @!P0 F2FP.BF16.F32.PACK_AB R30, RZ, R29 ;  /* 0x0000001dff1e823e */ /* 0x000fc600000010ff */
[----:B------:R-:W-:-:S05]  /*2e80*/  @!P0 IMAD.X R29, R45, 0x1, R80, P3 ;  /* 0x000000012d1d8824 */ /* 0x000fca00018e0650 */
[----:B------:R0:W-:Y:S03]  /*2e90*/  @!P0 STG.E.U16 desc[UR10][R28.64], R30 ;  /* 0x0000001e1c008986 */ /* 0x0001e6000c10150a */
.L_x_7373:
[----:B------:R-:W-:Y:S05]  /*2ea0*/  BSYNC.RECONVERGENT B0 ;  /* 0x0000000000007941 */ /* 0x000fea0003800200 */
.L_x_7372:
[----:B------:R-:W-:Y:S01]  /*2eb0*/  UIADD3 UR4, UP0, UPT, UR4, UR12, URZ ;  /* 0x0000000c04047290 */ /* 0x000fe2000ff1e0ff */
[----:B------:R-:W-:Y:S01]  /*2ec0*/  LEA R85, P0, R18, R85, 0x2 ;  /* 0x0000005512557211 */ /* 0x000fe200078010ff */
[----:B------:R-:W-:Y:S01]  /*2ed0*/  UIADD3 UR7, UPT, UPT, UR7, 0x1, URZ ;  /* 0x0000000107077890 */ /* 0x000fe2000fffe0ff */
[----:B-1----:R-:W-:Y:S01]  /*2ee0*/  LEA R31, P6, R24, R26, 0x1 ;  /* 0x0000001a181f7211 */ /* 0x002fe200078c08ff */
        /* <DEDUP_REMOVED lines=14> */
.L_x_7369:
[----:B------:R-:W-:Y:S01]  /*2fd0*/  BAR.SYNC.DEFER_BLOCKING 0x0 ;  /* 0x0000000000007b1d */ /* 0x000fe20000010000 */
[----:B------:R-:W-:Y:S02]  /*2fe0*/  ISETP.NE.AND P0, PT, R38, RZ, PT ;  /* 0x000000ff2600720c */ /* 0x000fe40003f05270 */
[----:B------:R-:W-:Y:S02]  /*2ff0*/  F2FP.BF16.F32.PACK_AB R82, R81, R68 ;  /* 0x000000445152723e */ /* 0x000fe400000010ff */
[----:B------:R-:W-:Y:S01]  /*3000*/  F2FP.BF16.F32.PACK_AB R83, R83, R70 ;  /* 0x000000465353723e */ /* 0x000fe200000010ff */
[----:B------:R-:W1:Y:S01]  /*3010*/  LDCU.64 UR4, c[0x0][0x4a8] ;  /* 0x00009500ff0477ac */ /* 0x000e620008000a00 */
        /* <DEDUP_REMOVED lines=14> */
[----:B------:R-:W-:Y:S01]  /*3100*/  LEA.HI.X R15, R13, UR5, R16, 0x1, P6 ;  /* 0x000000050d0f7c11 */ /* 0x000fe2000b0f0c10 */
[----:B------:R-:W-:Y:S01]  /*3110*/  IMAD.MOV.U32 R13, RZ, RZ, R49 ;  /* 0x000000ffff0d7224 */ /* 0x000fe200078e0031 */
        /* <DEDUP_REMOVED lines=11> */
[----:B-1----:R-:W-:-:S02]  /*31d0*/  IMAD.MOV.U32 R14, RZ, RZ, R48 ;  /* 0x000000ffff0e7224 */ /* 0x002fc400078e0030 */
        /* <DEDUP_REMOVED lines=8> */
.L_x_7377:
        /* <DEDUP_REMOVED lines=10> */
.L_x_8116:


//--------------------- .text._Z25selective_scan_fwd_kernelI32Selective_Scan_fwd_kernel_traitsILi32ELi4ELi1ELb0ELb1ELb1ELb0ELb1EN3c108BFloat16EfS2_EEv13SSMParamsBase --------------------------
	.section	.text._Z25selective_scan_fwd_kernelI32Selective_Scan_fwd_kernel_traitsILi32ELi4ELi1ELb0ELb1ELb1ELb0ELb1EN3c108BFloat16EfS2_EEv13SSMParamsBase,"ax",@progbits
	.align	128
        .global         _Z25selective_scan_fwd_kernelI32Selective_Scan_fwd_kernel_traitsILi32ELi4ELi1ELb0ELb1ELb1ELb0ELb1EN3c108BFloat16EfS2_EEv13SSMParamsBase
        .type           _Z25selective_scan_fwd_kernelI32Selective_Scan_fwd_kernel_traitsILi32ELi4ELi1ELb0ELb1ELb1ELb0ELb1EN3c108BFloat16EfS2_EEv13SSMParamsBase,@function
        .size           _Z25selective_scan_fwd_kernelI32Selective_Scan_fwd_kernel_traitsILi32ELi4ELi1ELb0ELb1ELb1ELb0ELb1EN3c108BFloat16EfS2_EEv13SSMParamsBase,(.L_x_8117 - _Z25selective_scan_fwd_kernelI32Selective_Scan_fwd_kernel_traitsILi32ELi4ELi1ELb0ELb1ELb1ELb0ELb1EN3c108BFloat16EfS2_EEv13SSMParamsBase)
        .other          _Z25selective_scan_fwd_kernelI32Selective_Scan_fwd_kernel_traitsILi32ELi4ELi1ELb0ELb1ELb1ELb0ELb1EN3c108BFloat16EfS2_EEv13SSMParamsBase,@"STO_CUDA_ENTRY STV_DEFAULT"
_Z25selective_scan_fwd_kernelI32Selective_Scan_fwd_kernel_traitsILi32ELi4ELi1ELb0ELb1ELb1ELb0ELb1EN3c108BFloat16EfS2_EEv13SSMParamsBase:
.text._Z25selective_scan_fwd_kernelI32Selective_Scan_fwd_kernel_traitsILi32ELi4ELi1ELb0ELb1ELb1ELb0ELb1EN3c108BFloat16EfS2_EEv13SSMParamsBase:
        /* <DEDUP_REMOVED lines=42> */
.L_x_7378:
        /* <DEDUP_REMOVED lines=92> */
.L_x_7379:
        /* <DEDUP_REMOVED lines=11> */
.L_x_7380:
        /* <DEDUP_REMOVED lines=69> */
.L_x_7381:
        /* <DEDUP_REMOVED lines=29> */
.L_x_7382:
        /* <DEDUP_REMOVED lines=35> */
.L_x_7398:
        /* <DEDUP_REMOVED lines=104> */
.L_x_7384:
[----:B------:R-:W-:Y:S05]  /*17e0*/  BSYNC.RECONVERGENT B0 ;  /* 0x0000000000007941 */ /* 0x000fea0003800200 */
.L_x_7383:
        /* <DEDUP_REMOVED lines=36> */
.L_x_7386:
[----:B------:R-:W-:Y:S05]  /*1a30*/  BSYNC.RECONVERGENT B0 ;  /* 0x0000000000007941 */ /* 0x000fea0003800200 */
.L_x_7385:
        /* <DEDUP_REMOVED lines=32> */
.L_x_7388:
[----:B------:R-:W-:Y:S05]  /*1c40*/  BSYNC.RECONVERGENT B0 ;  /* 0x0000000000007941 */ /* 0x000fea0003800200 */
.L_x_7387:
        /* <DEDUP_REMOVED lines=32> */
.L_x_7390:
[----:B------:R-:W-:Y:S05]  /*1e50*/  BSYNC.RECONVERGENT B0 ;  /* 0x0000000000007941 */ /* 0x000fea0003800200 */
.L_x_7389:
        /* <DEDUP_REMOVED lines=39> */
[----:B------:R-:W-:Y:S01]  /*20d0*/  CS2R R84, SRZ ;  /* 0x0000000000547805 */ /* 0x000fe2000001ff00 */
[----:B------:R-:W-:Y:S01]  /*20e0*/  IMAD.MOV.U32 R87, RZ, RZ, R0 ;  /* 0x000000ffff577224 */ /* 0x000fe200078e0000 */
[----:B------:R-:W-:Y:S01]  /*20f0*/  UIADD3 UR8, UPT, UPT, UR6, 0x220, URZ ;  /* 0x0000022006087890 */ /* 0x000fe2000fffe0ff */
[----:B--2---:R-:W2:Y:S01]  /*2100*/  MUFU.RCP R15, R15 ;  /* 0x0000000f000f7308 */ /* 0x004ea20000001000 */
[----:B------:R-:W-:Y:S01]  /*2110*/  IMAD.MOV.U32 R86, RZ, RZ, R55 ;  /* 0x000000ffff567224 */ /* 0x000fe200078e0037 */
[----:B------:R-:W-:Y:S01]  /*2120*/  UIADD3 UR7, UPT, UPT, -UR7, URZ, URZ ;  /* 0x000000ff07077290 */ /* 0x000fe2000fffe1ff */
        /* <DEDUP_REMOVED lines=22> */
[----:B------:R-:W-:Y:S02]  /*2290*/  ISETP.NE.AND P4, PT, R41, RZ, PT ;  /* 0x000000ff2900720c */ /* 0x000fe40003f85270 */
[----:B------:R-:W-:Y:S01]  /*22a0*/  ISETP.GE.U32.AND P3, PT, R12, R17, PT ;  /* 0x000000110c00720c */ /* 0x000fe20003f66070 */
[----:B------:R-:W-:Y:S01]  /*22b0*/  IMAD.WIDE.U32 R12, R2, UR4, R44 ;  /* 0x00000004020c7c25 */ /* 0x000fe2000f8e002c */
[----:B------:R-:W-:Y:S01]  /*22c0*/  IADD3.X R17, PT, PT, R11, R49, RZ, P6, !PT ;  /* 0x000000310b117210 */ /* 0x000fe200037fe4ff */
[----:B------:R-:W-:Y:S01]  /*22d0*/  UMOV UR4, URZ ;  /* 0x000000ff00047c82 */ /* 0x000fe20008000000 */
[----:B0-----:R-:W-:Y:S02]  /*22e0*/  SHF.L.U64.HI R21, R20, 0x1, R21 ;  /* 0x0000000114157819 */ /* 0x001fe40000010215 */
[----:B------:R-:W-:-:S02]  /*22f0*/  IADD3 R91, PT, PT, R13, R91, RZ ;  /* 0x0000005b0d5b7210 */ /* 0x000fc40007ffe0ff */
[----:B--2---:R-:W-:-:S05]  /*2300*/  SHF.L.U64.HI R19, R18, 0x2, R19 ;  /* 0x0000000212137819 */ /* 0x004fca0000010213 */
[----:B------:R-:W-:Y:S01]  /*2310*/  @P3 VIADD R89, R89, 0x1 ;  /* 0x0000000159593836 */ /* 0x000fe20000000000 */
[----:B------:R-:W-:-:S03]  /*2320*/  IADD3 R30, P3, PT, R48, R67, RZ ;  /* 0x00000043301e7210 */ /* 0x000fc60007f7e0ff */
[----:B------:R-:W-:Y:S01]  /*2330*/  @!P0 IMAD.MOV R89, RZ, RZ, -R89 ;  /* 0x000000ffff598224 */ /* 0x000fe200078e0a59 */
[----:B------:R-:W-:Y:S01]  /*2340*/  @!P4 LOP3.LUT R89, RZ, R41, RZ, 0x33, !PT ;  /* 0x00000029ff59c212 */ /* 0x000fe200078e33ff */
[----:B-1--4-:R-:W-:-:S08]  /*2350*/  IMAD.X R33, R11, 0x1, R47, P3 ;  /* 0x000000010b217824 */ /* 0x012fd000018e062f */
.L_x_7397:
[-C--:B------:R-:W-:Y:S01]  /*2360*/  ISETP.GE.AND P3, PT, R68, R65.reuse, PT ;  /* 0x000000414400720c */ /* 0x080fe20003f66270 */
[----:B------:R-:W2:Y:S01]  /*2370*/  @!P5 LDG.E.U16 R32, desc[UR10][R16.64+-0x80] ;  /* 0xffff800a1020d981 */ /* 0x000ea2000c1e1500 */
[-C--:B------:R-:W-:Y:S02]  /*2380*/  ISETP.GE.AND P0, PT, R70, R65.reuse, PT ;  /* 0x000000414600720c */ /* 0x080fe40003f06270 */
[----:B------:R-:W-:-:S09]  /*2390*/  ISETP.GE.AND P4, PT, R66, R65, PT ;  /* 0x000000414200720c */ /* 0x000fd20003f86270 */
[----:B------:R-:W3:Y:S04]  /*23a0*/  @!P3 LDG.E.U16 R27, desc[UR10][R16.64] ;  /* 0x0000000a101bb981 */ /* 0x000ee8000c1e1500 */
[----:B------:R-:W4:Y:S04]  /*23b0*/  @!P0 LDG.E.U16 R26, desc[UR10][R16.64+-0x40] ;  /* 0xffffc00a101a8981 */ /* 0x000f28000c1e1500 */
[----:B-1----:R-:W5:Y:S01]  /*23c0*/  @!P4 LDG.E.U16 R28, desc[UR10][R16.64+0x40] ;  /* 0x0000400a101cc981 */ /* 0x002f62000c1e1500 */
[----:B------:R-:W-:Y:S02]  /*23d0*/  IMAD.MOV.U32 R29, RZ, RZ, RZ ;  /* 0x000000ffff1d7224 */ /* 0x000fe400078e00ff */
        /* <DEDUP_REMOVED lines=12> */
[----:B0-----:R-:W-:Y:S01]  /*24a0*/  IMAD.MOV.U32 R26, RZ, RZ, R30 ;  /* 0x000000ffff1a7224 */ /* 0x001fe200078e001e */
[----:B------:R-:W-:Y:S02]  /*24b0*/  MOV R27, R33 ;  /* 0x00000021001b7202 */ /* 0x000fe40000000f00 */
        /* <DEDUP_REMOVED lines=14> */
[--C-:B--2---:R-:W-:Y:S02]  /*25a0*/  @!P4 PRMT R93, R93, 0x5410, R34.reuse ;  /* 0x000054105d5dc816 */ /* 0x104fe40000000022 */
[----:B------:R-:W-:-:S02]  /*25b0*/  PRMT R34, R35, 0x7632, R34 ;  /* 0x0000763223227816 */ /* 0x000fc40000000022 */
[----:B0-----:R-:W-:Y:S01]  /*25c0*/  PRMT R92, R93, 0x7632, R92 ;  /* 0x000076325d5c7816 */ /* 0x001fe2000000005c */
[----:B------:R-:W-:Y:S01]  /*25d0*/  STS.U16 [R62+0x100], R35 ;  /* 0x000100233e007388 */ /* 0x000fe20000000400 */
[----:B------:R-:W-:-:S03]  /*25e0*/  ISETP.NE.AND P0, PT, R71, RZ, PT ;  /* 0x000000ff4700720c */ /* 0x000fc60003f05270 */
[----:B------:R-:W-:Y:S04]  /*25f0*/  STS.U16 [R62+0x180], R93 ;  /* 0x0001805d3e007388 */ /* 0x000fe80000000400 */
[----:B------:R-:W-:Y:S04]  /*2600*/  STS.U16 [R62+0x140], R34 ;  /* 0x000140223e007388 */ /* 0x000fe80000000400 */
[----:B------:R1:W-:Y:S01]  /*2610*/  STS.U16 [R62+0x1c0], R92 ;  /* 0x0001c05c3e007388 */ /* 0x0003e20000000400 */
[----:B------:R-:W-:-:S03]  /*2620*/  NOP ;  /* 0x0000000000007918 */ /* 0x000fc60000000000 */
[----:B------:R-:W0:Y:S04]  /*2630*/  LDS.64 R32, [R61+0x100] ;  /* 0x000100003d207984 */ /* 0x000e280000000a00 */
[----:B------:R-:W2:Y:S01]  /*2640*/  @P0 LDS.64 R28, [UR8] ;  /* 0x00000008ff1c0984 */ /* 0x000ea20008000a00 */
[----:B------:R-:W-:-:S04]  /*2650*/  FMUL.FTZ R88, R88, 1.4426950216293334961 ;  /* 0x3fb8aa3b58587820 */ /* 0x000fc80000410000 */
[C---:B------:R-:W-:Y:S01]  /*2660*/  FMUL.FTZ R97, R88.reuse, R59 ;  /* 0x0000003b58617220 */ /* 0x040fe20000410000 */
[C---:B------:R-:W-:Y:S01]  /*2670*/  FMUL.FTZ R98, R88.reuse, R57 ;  /* 0x0000003958627220 */ /* 0x040fe20000410000 */
[----:B------:R-:W-:Y:S01]  /*2680*/  FMUL.FTZ R90, R88, R58 ;  /* 0x0000003a585a7220 */ /* 0x000fe20000410000 */
[C---:B-1----:R-:W-:Y:S01]  /*2690*/  PRMT R92, R30.reuse, 0x7632, R92 ;  /* 0x000076321e5c7816 */ /* 0x042fe2000000005c */
[C---:B------:R-:W-:Y:S01]  /*26a0*/  IMAD.U32 R34, R31.reuse, 0x10000, RZ ;  /* 0x000100001f227824 */ /* 0x040fe200078e00ff */
[----:B------:R-:W-:Y:S02]  /*26b0*/  SHF.L.U32 R94, R30, 0x10, RZ ;  /* 0x000000101e5e7819 */ /* 0x000fe400000006ff */
[----:B------:R-:W-:Y:S01]  /*26c0*/  PRMT R30, R31, 0x7632, R30 ;  /* 0x000076321f1e7816 */ /* 0x000fe2000000001e */
[----:B------:R-:W-:Y:S01]  /*26d0*/  FMUL.FTZ R31, R88, R60 ;  /* 0x0000003c581f7220 */ /* 0x000fe20000410000 */
[----:B------:R1:W3:Y:S04]  /*26e0*/  MUFU.EX2 R35, R97 ;  /* 0x0000006100237308 */ /* 0x0002e80000000800 */
[----:B------:R-:W4:Y:S04]  /*26f0*/  MUFU.EX2 R96, R90 ;  /* 0x0000005a00607308 */ /* 0x000f280000000800 */
[----:B------:R-:W5:Y:S04]  /*2700*/  MUFU.EX2 R98, R98 ;  /* 0x0000006200627308 */ /* 0x000f680000000800 */
[----:B------:R-:W2:Y:S01]  /*2710*/  MUFU.EX2 R31, R31 ;  /* 0x0000001f001f7308 */ /* 0x000ea20000000800 */
[----:B------:R-:W-:Y:S01]  /*2720*/  FMUL.FTZ R34, R81, R34 ;  /* 0x0000002251227220 */ /* 0x000fe20000410000 */
[----:B------:R-:W-:Y:S01]  /*2730*/  ISETP.GE.U32.AND P6, PT, R74, R65, PT ;  /* 0x000000414a00720c */ /* 0x000fe20003fc6070 */
[----:B------:R-:W-:Y:S01]  /*2740*/  IMAD.U32 R30, R30, 0x10000, RZ ;  /* 0x000100001e1e7824 */ /* 0x000fe200078e00ff */
[C---:B0-----:R-:W-:Y:S01]  /*2750*/  PRMT R93, R32.reuse, 0x7632, R93 ;  /* 0x00007632205d7816 */ /* 0x041fe2000000005d */
[----:B------:R-:W-:-:S02]  /*2760*/  IMAD.U32 R88, R32, 0x10000, RZ ;  /* 0x0001000020587824 */ /* 0x000fc400078e00ff */
[----:B------:R-:W-:Y:S01]  /*2770*/  IMAD.U32 R32, R92, 0x10000, RZ ;  /* 0x000100005c207824 */ /* 0x000fe200078e00ff */
[----:B------:R-:W-:Y:S01]  /*2780*/  PRMT R95, R33, 0x7632, R95 ;  /* 0x00007632215f7816 */ /* 0x000fe2000000005f */
[----:B-1----:R-:W-:Y:S01]  /*2790*/  FMUL.FTZ R97, R77, R94 ;  /* 0x0000005e4d617220 */ /* 0x002fe20000410000 */
[-C--:B------:R-:W-:Y:S01]  /*27a0*/  ISETP.GE.U32.AND P4, PT, R76, R65.reuse, PT ;  /* 0x000000414c00720c */ /* 0x080fe20003f86070 */
[----:B------:R-:W-:Y:S01]  /*27b0*/  FMUL.FTZ R32, R79, R32 ;  /* 0x000000204f207220 */ /* 0x000fe20000410000 */
[----:B------:R-:W-:Y:S01]  /*27c0*/  FSEL R34, R34, RZ, !P6 ;  /* 0x000000ff22227208 */ /* 0x000fe20007000000 */
[----:B------:R-:W-:Y:S01]  /*27d0*/  FMUL.FTZ R30, R83, R30 ;  /* 0x0000001e531e7220 */ /* 0x000fe20000410000 */
[----:B---3--:R-:W-:Y:S02]  /*27e0*/  FSEL R35, R35, 1, !P6 ;  /* 0x3f80000023237808 */ /* 0x008fe40007000000 */
[-C--:B------:R-:W-:Y:S02]  /*27f0*/  ISETP.GE.U32.AND P3, PT, R72, R65.reuse, PT ;  /* 0x000000414800720c */ /* 0x080fe40003f66070 */
[----:B------:R-:W-:Y:S01]  /*2800*/  ISETP.GE.U32.AND P6, PT, R36, R65, PT ;  /* 0x000000412400720c */ /* 0x000fe20003fc6070 */
[----:B------:R-:W-:Y:S01]  /*2810*/  IMAD.U32 R95, R95, 0x10000, RZ ;  /* 0x000100005f5f7824 */ /* 0x000fe200078e00ff */
[----:B----4-:R-:W-:-:S02]  /*2820*/  FSEL R92, R96, 1, !P4 ;  /* 0x3f800000605c7808 */ /* 0x010fc40006000000 */
[----:B------:R-:W-:Y:S02]  /*2830*/  SHF.L.U32 R90, R33, 0x10, RZ ;  /* 0x00000010215a7819 */ /* 0x000fe400000006ff */
[----:B-----5:R-:W-:Y:S02]  /*2840*/  FSEL R94, R98, 1, !P3 ;  /* 0x3f800000625e7808 */ /* 0x020fe40005800000 */
[----:B------:R-:W-:Y:S02]  /*2850*/  FSEL R97, R97, RZ, !P6 ;  /* 0x000000ff61617208 */ /* 0x000fe40007000000 */
[----:B--2---:R-:W-:Y:S02]  /*2860*/  FSEL R96, R31, 1, !P6 ;  /* 0x3f8000001f607808 */ /* 0x004fe40007000000 */
[----:B------:R-:W-:Y:S02]  /*2870*/  FSEL R99, R32, RZ, !P4 ;  /* 0x000000ff20637208 */ /* 0x000fe40006000000 */
[----:B------:R-:W-:-:S02]  /*2880*/  FSEL R101, R30, RZ, !P3 ;  /* 0x000000ff1e657208 */ /* 0x000fc40005800000 */
[----:B------:R-:W-:Y:S01]  /*2890*/  SHF.L.U32 R93, R93, 0x10, RZ ;  /* 0x000000105d5d7819 */ /* 0x000fe200000006ff */
        /* <DEDUP_REMOVED lines=11> */
.L_x_7393:
[----:B------:R-:W-:Y:S01]  /*2950*/  IMAD.MOV.U32 R29, RZ, RZ, RZ ;  /* 0x000000ffff1d7224 */ /* 0x000fe200078e00ff */
[----:B------:R-:W-:Y:S06]  /*2960*/  @!P2 BRA `(.L_x_7392) ;  /* 0x000000000010a947 */ /* 0x000fec0003800000 */
[----:B------:R-:W-:-:S04]  /*2970*/  IADD3 R30, P0, PT, R44, R85, RZ ;  /* 0x000000552c1e7210 */ /* 0x000fc80007f1e0ff */
[----:B------:R-:W-:-:S05]  /*2980*/  IADD3.X R31, PT, PT, R45, R84, RZ, P0, !PT ;  /* 0x000000542d1f7210 */ /* 0x000fca00007fe4ff */
[----:B------:R-:W2:Y:S02]  /*2990*/  LDG.E.U16 R30, desc[UR10][R30.64] ;  /* 0x0000000a1e1e7981 */ /* 0x000ea4000c1e1500 */
[----:B--2---:R-:W-:-:S07]  /*29a0*/  IMAD.U32 R29, R30, 0x10000, RZ ;  /* 0x000100001e1d7824 */ /* 0x004fce00078e00ff */
.L_x_7392:
        /* <DEDUP_REMOVED lines=83> */
.L_x_7396:
[----:B------:R-:W-:-:S04]  /*2ee0*/  ISETP.NE.AND P0, PT, R71, R56, PT ;  /* 0x000000384700720c */ /* 0x000fc80003f05270 */
[----:B------:R-:W-:-:S13]  /*2ef0*/  ISETP.NE.OR P0, PT, R30, RZ, P0 ;  /* 0x000000ff1e00720c */ /* 0x000fda0000705670 */
[----:B------:R-:W-:Y:S02]  /*2f00*/  @!P0 IADD3 R28, P3, PT, R44, R85, RZ ;  /* 0x000000552c1c8210 */ /* 0x000fe40007f7e0ff */
[----:B------:R-:W-:-:S03]  /*2f10*/  @!P0 F2FP.BF16.F32.PACK_AB R30, RZ, R29 ;  /* 0x0000001dff1e823e */ /* 0x000fc600000010ff */
[----:B------:R-:W-:-:S05]  /*2f20*/  @!P0 IMAD.X R29, R45, 0x1, R84, P3 ;  /* 0x000000012d1d8824 */ /* 0x000fca00018e0654 */
[----:B------:R0:W-:Y:S03]  /*2f30*/  @!P0 STG.E.U16 desc[UR10][R28.64], R30 ;  /* 0x0000001e1c008986 */ /* 0x0001e6000c10150a */
.L_x_7395:
[----:B------:R-:W-:Y:S05]  /*2f40*/  BSYNC.RECONVERGENT B0 ;  /* 0x0000000000007941 */ /* 0x000fea0003800200 */
.L_x_7394:
        /* <DEDUP_REMOVED lines=18> */
.L_x_7391:
        /* <DEDUP_REMOVED lines=41> */
.L_x_7399:
        /* <DEDUP_REMOVED lines=16> */
.L_x_8117:


//--------------------- .text._Z25selective_scan_fwd_kernelI32Selective_Scan_fwd_kernel_traitsILi32ELi4ELi1ELb0ELb1ELb1ELb1ELb0EN3c108BFloat16EfS2_EEv13SSMParamsBase --------------------------
	.section	.text._Z25selective_scan_fwd_kernelI32Selective_Scan_fwd_kernel_traitsILi32ELi4ELi1ELb0ELb1ELb1ELb1ELb0EN3c108BFloat16EfS2_EEv13SSMParamsBase,"ax",@progbits
	.align	128
        .global         _Z25selective_scan_fwd_kernelI32Selective_Scan_fwd_kernel_traitsILi32ELi4ELi1ELb0ELb1ELb1ELb1ELb0EN3c108BFloat16EfS2_EEv13SSMParamsBase
        .type           _Z25selective_scan_fwd_kernelI32Selective_Scan_fwd_kernel_traitsILi32ELi4ELi1ELb0ELb1ELb1ELb1ELb0EN3c108BFloat16EfS2_EEv13SSMParamsBase,@function
        .size           _Z25selective_scan_fwd_kernelI32Selective_Scan_fwd_kernel_traitsILi32ELi4ELi1ELb0ELb1ELb1ELb1ELb0EN3c108BFloat16EfS2_EEv13SSMParamsBase,(.L_x_8118 - _Z25selective_scan_fwd_kernelI32Selective_Scan_fwd_kernel_traitsILi32ELi4ELi1ELb0ELb1ELb1ELb1ELb0EN3c108BFloat16EfS2_EEv13SSMParamsBase)
        .other          _Z25selective_scan_fwd_kernelI32Selective_Scan_fwd_kernel_traitsILi32ELi4ELi1ELb0ELb1ELb1ELb1ELb0EN3c108BFloat16EfS2_EEv13SSMParamsBase,@"STO_CUDA_ENTRY STV_DEFAULT"
_Z25selective_scan_fwd_kernelI32Selective_Scan_fwd_kernel_traitsILi32ELi4ELi1ELb0ELb1ELb1ELb1ELb0EN3c108BFloat16EfS2_EEv13SSMParamsBase:
.text._Z25selective_scan_fwd_kernelI32Selective_Scan_fwd_kernel_traitsILi32ELi4ELi1ELb0ELb1ELb1ELb1ELb0EN3c108BFloat16EfS2_EEv13SSMParamsBase:
        /* <DEDUP_REMOVED lines=37> */
.L_x_7400:
        /* <DEDUP_REMOVED lines=84> */
.L_x_7401:
        /* <DEDUP_REMOVED lines=11> */
.L_x_7402:
        /* <DEDUP_REMOVED lines=70> */
.L_x_7403:
        /* <DEDUP_REMOVED lines=30> */
.L_x_7404:
        /* <DEDUP_REMOVED lines=27> */
.L_x_7420:
        /* <DEDUP_REMOVED lines=99> */
.L_x_7406:
[----:B------:R-:W-:Y:S05]  /*1660*/  BSYNC.RECONVERGENT B0 ;  /* 0x0000000000007941 */ /* 0x000fea0003800200 */
.L_x_7405:
        /* <DEDUP_REMOVED lines=36> */
.L_x_7408:
[----:B------:R-:W-:Y:S05]  /*18b0*/  BSYNC.RECONVERGENT B0 ;  /* 0x0000000000007941 */ /* 0x000fea0003800200 */
.L_x_7407:
[----:B------:R-:W-:Y:S01]  /*18c0*/  FSETP.GTU.FTZ.AND P5, PT, R69, 20, PT ;  /* 0x41a000004500780b */ /* 0x000fe20003fbc000 */
[----:B------:R-:W-:Y:S01]  /*18d0*/  BSSY.RECONVERGENT B0, `(.L_x_7409) ;  /* 0x0000024000007945 */ /* 0x000fe20003800200 */
[----:B------:R-:W-:Y:S02]  /*18e0*/  PRMT R13, R13, 0x7632, R13 ;  /* 0x000076320d0d7816 */ /* 0x000fe4000000000d */
[----:B------:R-:W-:Y:S02]  /*18f0*/  ISETP.EQ.OR P5, PT, RZ, UR4, P5 ;  /* 0x00000004ff007c0c */ /* 0x000fe4000afa2670 */
[----:B------:R-:W-:-:S05]  /*1900*/  SHF.L.U32 R12, R13, 0x10, RZ ;  /* 0x000000100d0c7819 */ /* 0x000fca00000006ff */
[----:B------:R-:W-:-:S06]  /*1910*/  FADD.FTZ R73, R12, R51 ;  /* 0x000000330c497221 */ /* 0x000fcc0000010000 */
        /* <DEDUP_REMOVED lines=31> */
.L_x_7410:
[----:B------:R-:W-:Y:S05]  /*1b10*/  BSYNC.RECONVERGENT B0 ;  /* 0x0000000000007941 */ /* 0x000fea0003800200 */
.L_x_7409:
        /* <DEDUP_REMOVED lines=34> */
.L_x_7412:
[----:B------:R-:W-:Y:S05]  /*1d40*/  BSYNC.RECONVERGENT B0 ;  /* 0x0000000000007941 */ /* 0x000fea0003800200 */
.L_x_7411:
[----:B------:R-:W0:Y:S01]  /*1d50*/  LDCU UR7, c[0x0][0x38c] ;  /* 0x00007180ff0777ac */ /* 0x000e220008000800 */
[C---:B------:R-:W-:Y:S01]  /*1d60*/  PRMT R12, R10.reuse, 0x7632, R12 ;  /* 0x000076320a0c7816 */ /* 0x040fe2000000000c */
[----:B------:R-:W-:Y:S01]  /*1d70*/  IMAD.U32 R84, R10, 0x10000, RZ ;  /* 0x000100000a547824 */ /* 0x000fe200078e00ff */
[C---:B------:R-:W-:Y:S01]  /*1d80*/  PRMT R10, R11.reuse, 0x7632, R10 ;  /* 0x000076320b0a7816 */ /* 0x040fe2000000000a */
[----:B------:R-:W-:Y:S01]  /*1d90*/  IMAD.MOV.U32 R77, RZ, RZ, R63 ;  /* 0x000000ffff4d7224 */ /* 0x000fe200078e003f */
[----:B------:R-:W-:Y:S01]  /*1da0*/  SHF.L.U32 R82, R11, 0x10, RZ ;  /* 0x000000100b527819 */ /* 0x000fe200000006ff */
[----:B------:R-:W-:Y:S01]  /*1db0*/  IMAD.MOV.U32 R75, RZ, RZ, R61 ;  /* 0x000000ffff4b7224 */ /* 0x000fe200078e003d */
[----:B------:R-:W-:Y:S01]  /*1dc0*/  PRMT R90, RZ, 0x7610, R90 ;  /* 0x00007610ff5a7816 */ /* 0x000fe2000000005a */
[----:B------:R-:W-:-:S04]  /*1dd0*/  IMAD.WIDE.U32 R76, R39, 0x2, R76 ;  /* 0x00000002274c7825 */ /* 0x000fc800078e004c */
[-C--:B------:R-:W-:Y:S01]  /*1de0*/  FMUL.FTZ R87, R84, R53.reuse ;  /* 0x0000003554577220 */ /* 0x080fe20000410000 */
[----:B------:R-:W-:Y:S01]  /*1df0*/  FMUL.FTZ R88, R82, R53 ;  /* 0x0000003552587220 */ /* 0x000fe20000410000 */
[----:B------:R-:W-:Y:S01]  /*1e00*/  IMAD.WIDE.U32 R74, R39, 0x2, R74 ;  /* 0x00000002274a7825 */ /* 0x000fe200078e004a */
[----:B------:R-:W-:-:S03]  /*1e10*/  MOV R63, R77 ;  /* 0x0000004d003f7202 */ /* 0x000fc60000000f00 */
[----:B------:R-:W-:Y:S01]  /*1e20*/  IMAD.U32 R12, R12, 0x10000, RZ ;  /* 0x000100000c0c7824 */ /* 0x000fe200078e00ff */
[----:B0-----:R-:W-:Y:S01]  /*1e30*/  UISETP.GE.AND UP0, UPT, UR7, 0x1, UPT ;  /* 0x000000010700788c */ /* 0x001fe2000bf06270 */
[----:B------:R-:W-:Y:S02]  /*1e40*/  IMAD.U32 R14, R10, 0x10000, RZ ;  /* 0x000100000a0e7824 */ /* 0x000fe400078e00ff */
        /* <DEDUP_REMOVED lines=58> */
[----:B--2---:R-:W-:-:S02]  /*21f0*/  SHF.L.U64.HI R92, R16, 0x2, R17 ;  /* 0x00000002105c7819 */ /* 0x004fc40000010211 */
[----:B------:R-:W-:Y:S02]  /*2200*/  IADD3.X R15, PT, PT, R9, R59, RZ, P1, !PT ;  /* 0x0000003b090f7210 */ /* 0x000fe40000ffe4ff */
[----:B------:R-:W-:Y:S01]  /*2210*/  IADD3 R17, PT, PT, R11, R25, RZ ;  /* 0x000000190b117210 */ /* 0x000fe20007ffe0ff */
[----:B------:R-:W-:Y:S01]  /*2220*/  @P4 VIADD R75, R75, 0x1 ;  /* 0x000000014b4b4836 */ /* 0x000fe20000000000 */
[----:B------:R-:W-:-:S03]  /*2230*/  IADD3 R26, P4, PT, R70, R40, RZ ;  /* 0x00000028461a7210 */ /* 0x000fc60007f9e0ff */
[----:B------:R-:W-:Y:S01]  /*2240*/  @!P3 IMAD.MOV R75, RZ, RZ, -R75 ;  /* 0x000000ffff4bb224 */ /* 0x000fe200078e0a4b */
[----:B------:R-:W-:Y:S01]  /*2250*/  @!P2 LOP3.LUT R75, RZ, R49, RZ, 0x33, !PT ;  /* 0x00000031ff4ba212 */ /* 0x000fe200078e33ff */
[----:B-1--4-:R-:W-:-:S08]  /*2260*/  IMAD.X R27, R9, 0x1, R57, P4 ;  /* 0x00000001091b7824 */ /* 0x012fd000020e0639 */
.L_x_7419:
        /* <DEDUP_REMOVED lines=47> */
[----:B----4-:R-:W-:Y:S02]  /*2560*/  FSEL R35, R35, 1, !P1 ;  /* 0x3f80000023237808 */ /* 0x010fe40004800000 */
        /* <DEDUP_REMOVED lines=48> */
.L_x_7415:
[----:B------:R-:W-:Y:S01]  /*2870*/  ISETP.NE.AND P6, PT, R91, RZ, PT ;  /* 0x000000ff5b00720c */ /* 0x000fe20003fc5270 */
[----:B------:R-:W-:-:S12]  /*2880*/  IMAD.MOV.U32 R27, RZ, RZ, RZ ;  /* 0x000000ffff1b7224 */ /* 0x000fd800078e00ff */
[----:B------:R-:W-:Y:S05]  /*2890*/  @!P6 BRA `(.L_x_7414) ;  /* 0x000000000010e947 */ /* 0x000fea0003800000 */
[----:B------:R-:W-:-:S04]  /*28a0*/  IADD3 R28, P6, PT, R68, R79, RZ ;  /* 0x0000004f441c7210 */ /* 0x000fc80007fde0ff */
[----:B------:R-:W-:-:S05]  /*28b0*/  IADD3.X R29, PT, PT, R55, R80, RZ, P6, !PT ;  /* 0x00000050371d7210 */ /* 0x000fca00037fe4ff */
[----:B------:R-:W2:Y:S02]  /*28c0*/  LDG.E.U16 R28, desc[UR10][R28.64] ;  /* 0x0000000a1c1c7981 */ /* 0x000ea4000c1e1500 */
[----:B--2---:R-:W-:-:S07]  /*28d0*/  IMAD.U32 R27, R28, 0x10000, RZ ;  /* 0x000100001c1b7824 */ /* 0x004fce00078e00ff */
.L_x_7414:
        /* <DEDUP_REMOVED lines=83> */
.L_x_7418:
        /* <DEDUP_REMOVED lines=8> */
.L_x_7417:
[----:B------:R-:W-:Y:S05]  /*2e90*/  BSYNC.RECONVERGENT B0 ;  /* 0x0000000000007941 */ /* 0x000fea0003800200 */
.L_x_7416:
        /* <DEDUP_REMOVED lines=18> */
.L_x_7413:
        /* <DEDUP_REMOVED lines=129> */
.L_x_7421:
        /* <DEDUP_REMOVED lines=11> */
.L_x_8118:


//--------------------- .text._Z25selective_scan_fwd_kernelI32Selective_Scan_fwd_kernel_traitsILi32ELi4ELi1ELb0ELb1ELb1ELb1ELb1EN3c108BFloat16EfS2_EEv13SSMParamsBase --------------------------
	.section	.text._Z25selective_scan_fwd_kernelI32Selective_Scan_fwd_kernel_traitsILi32ELi4ELi1ELb0ELb1ELb1ELb1ELb1EN3c108BFloat16EfS2_EEv13SSMParamsBase,"ax",@progbits
	.align	128
        .global         _Z25selective_scan_fwd_kernelI32Selective_Scan_fwd_kernel_traitsILi32ELi4ELi1ELb0ELb1ELb1ELb1ELb1EN3c108BFloat16EfS2_EEv13SSMParamsBase
        .type           _Z25selective_scan_fwd_kernelI32Selective_Scan_fwd_kernel_traitsILi32ELi4ELi1ELb0ELb1ELb1ELb1ELb1EN3c108BFloat16EfS2_EEv13SSMParamsBase,@function
        .size           _Z25selective_scan_fwd_kernelI32Selective_Scan_fwd_kernel_traitsILi32ELi4ELi1ELb0ELb1ELb1ELb1ELb1EN3c108BFloat16EfS2_EEv13SSMParamsBase,(.L_x_8119 - _Z25selective_scan_fwd_kernelI32Selective_Scan_fwd_kernel_traitsILi32ELi4ELi1ELb0ELb1ELb1ELb1ELb1EN3c108BFloat16EfS2_EEv13SSMParamsBase)
        .other          _Z25selective_scan_fwd_kernelI32Selective_Scan_fwd_kernel_traitsILi32ELi4ELi1ELb0ELb1ELb1ELb1ELb1EN3c108BFloat16EfS2_EEv13SSMParamsBase,@"STO_CUDA_ENTRY STV_DEFAULT"
_Z25selective_scan_fwd_kernelI32Selective_Scan_fwd_kernel_traitsILi32ELi4ELi1ELb0ELb1ELb1ELb1ELb1EN3c108BFloat16EfS2_EEv13SSMParamsBase:
.text._Z25selective_scan_fwd_kernelI32Selective_Scan_fwd_kernel_traitsILi32ELi4ELi1ELb0ELb1ELb1ELb1ELb1EN3c108BFloat16EfS2_EEv13SSMParamsBase:
        /* <DEDUP_REMOVED lines=43> */
.L_x_7422:
        /* <DEDUP_REMOVED lines=92> */
.L_x_7423:
        /* <DEDUP_REMOVED lines=11> */
.L_x_7424:
        /* <DEDUP_REMOVED lines=69> */
.L_x_7425:
        /* <DEDUP_REMOVED lines=27> */
[----:B------:R-:W-:-:S04]  /*0f20*/  @!P2 LOP3.LUT R5, RZ, R41, RZ, 0x33, !PT ;  /* 0x00000029ff05a212 */ /* 0x000fc800078e33ff */
[----:B------:R-:W-:-:S07]  /*0f30*/  MOV R39, R5 ;  /* 0x0000000500277202 */ /* 0x000fce0000000f00 */
.L_x_7426:
        /* <DEDUP_REMOVED lines=27> */
.L_x_7442:
        /* <DEDUP_REMOVED lines=33> */
[----:B------:R-:W-:Y:S02]  /*1300*/  PRMT R25, RZ, 0x7610, R25 ;  /* 0x00007610ff197816 */ /* 0x000fe40000000019 */
[----:B------:R-:W-:Y:S02]  /*1310*/  PRMT R27, RZ, 0x7610, R27 ;  /* 0x00007610ff1b7816 */ /* 0x000fe4000000001b */
[----:B------:R-:W-:Y:S02]  /*1320*/  PRMT R29, RZ, 0x7610, R29 ;  /* 0x00007610ff1d7816 */ /* 0x000fe4000000001d */
[----:B------:R-:W-:Y:S01]  /*1330*/  IADD3.X R15, PT, PT, RZ, R51, RZ, P5, !PT ;  /* 0x00000033ff0f7210 */ /* 0x000fe20002ffe4ff */
        /* <DEDUP_REMOVED lines=60> */
.L_x_7428:
[----:B------:R-:W-:Y:S05]  /*1700*/  BSYNC.RECONVERGENT B0 ;  /* 0x0000000000007941 */ /* 0x000fea0003800200 */
.L_x_7427:
        /* <DEDUP_REMOVED lines=36> */
.L_x_7430:
[----:B------:R-:W-:Y:S05]  /*1950*/  BSYNC.RECONVERGENT B0 ;  /* 0x0000000000007941 */ /* 0x000fea0003800200 */
.L_x_7429:
        /* <DEDUP_REMOVED lines=37> */
.L_x_7432:
[----:B------:R-:W-:Y:S05]  /*1bb0*/  BSYNC.RECONVERGENT B0 ;  /* 0x0000000000007941 */ /* 0x000fea0003800200 */
.L_x_7431:
[----:B------:R-:W-:Y:S01]  /*1bc0*/  FSETP.GTU.FTZ.AND P5, PT, R75, 20, PT ;  /* 0x41a000004b00780b */ /* 0x000fe20003fbc000 */
[----:B------:R-:W-:Y:S03]  /*1bd0*/  BSSY.RECONVERGENT B0, `(.L_x_7433) ;  /* 0x0000021000007945 */ /* 0x000fe60003800200 */
[----:B------:R-:W-:-:S13]  /*1be0*/  ISETP.EQ.OR P5, PT, RZ, UR4, P5 ;  /* 0x00000004ff007c0c */ /* 0x000fda000afa2670 */
        /* <DEDUP_REMOVED lines=31> */
.L_x_7434:
[----:B------:R-:W-:Y:S05]  /*1de0*/  BSYNC.RECONVERGENT B0 ;  /* 0x0000000000007941 */ /* 0x000fea0003800200 */
.L_x_7433:
[----:B------:R-:W0:Y:S01]  /*1df0*/  LDCU UR7, c[0x0][0x38c] ;  /* 0x00007180ff0777ac */ /* 0x000e220008000800 */
[----:B------:R-:W-:Y:S01]  /*1e00*/  IMAD.MOV.U32 R12, RZ, RZ, R54 ;  /* 0x000000ffff0c7224 */ /* 0x000fe200078e0036 */
[----:B------:R-:W-:Y:S01]  /*1e10*/  SHF.L.U32 R84, R11, 0x10, RZ ;  /* 0x000000100b547819 */ /* 0x000fe200000006ff */
[----:B------:R-:W-:Y:S01]  /*1e20*/  IMAD.MOV.U32 R13, RZ, RZ, R53 ;  /* 0x000000ffff0d7224 */ /* 0x000fe200078e0035 */
[----:B------:R-:W-:Y:S01]  /*1e30*/  MOV R53, R51 ;  /* 0x0000003300357202 */ /* 0x000fe20000000f00 */
[----:B------:R-:W-:Y:S01]  /*1e40*/  IMAD.U32 R86, R10, 0x10000, RZ ;  /* 0x000100000a567824 */ /* 0x000fe200078e00ff */
[----:B------:R-:W-:Y:S01]  /*1e50*/  PRMT R91, RZ, 0x7610, R91 ;  /* 0x00007610ff5b7816 */ /* 0x000fe2000000005b */
[----:B------:R-:W-:-:S04]  /*1e60*/  IMAD.WIDE.U32 R12, R65, 0x2, R12 ;  /* 0x00000002410c7825 */ /* 0x000fc800078e000c */
[-C--:B------:R-:W-:Y:S01]  /*1e70*/  FMUL.FTZ R90, R84, R43.reuse ;  /* 0x0000002b545a7220 */ /* 0x080fe20000410000 */
[----:B------:R-:W-:Y:S01]  /*1e80*/  FMUL.FTZ R89, R86, R43 ;  /* 0x0000002b56597220 */ /* 0x000fe20000410000 */
[--C-:B------:R-:W-:Y:S01]  /*1e90*/  IMAD.MOV.U32 R54, RZ, RZ, R12.reuse ;  /* 0x000000ffff367224 */ /* 0x100fe200078e000c */
[----:B------:R-:W-:Y:S01]  /*1ea0*/  PRMT R12, R10, 0x7632, R12 ;  /* 0x000076320a0c7816 */ /* 0x000fe2000000000c */
[----:B------:R-:W-:Y:S01]  /*1eb0*/  IMAD.WIDE.U32 R14, R65, 0x2, R52 ;  /* 0x00000002410e7825 */ /* 0x000fe200078e0034 */
[----:B------:R-:W-:-:S03]  /*1ec0*/  PRMT R10, R11, 0x7632, R10 ;  /* 0x000076320b0a7816 */ /* 0x000fc6000000000a */
[----:B------:R-:W-:Y:S01]  /*1ed0*/  IMAD.U32 R12, R12, 0x10000, RZ ;  /* 0x000100000c0c7824 */ /* 0x000fe200078e00ff */
[----:B0-----:R-:W-:Y:S01]  /*1ee0*/  UISETP.GE.AND UP0, UPT, UR7, 0x1, UPT ;  /* 0x000000010700788c */ /* 0x001fe2000bf06270 */
[----:B------:R-:W-:Y:S01]  /*1ef0*/  MOV R52, R14 ;  /* 0x0000000e00347202 */ /* 0x000fe20000000f00 */
[----:B------:R-:W-:Y:S02]  /*1f00*/  IMAD.U32 R14, R10, 0x10000, RZ ;  /* 0x000100000a0e7824 */ /* 0x000fe400078e00ff */
[-C--:B------:R-:W-:Y:S01]  /*1f10*/  FMUL.FTZ R88, R12, R43.reuse ;  /* 0x0000002b0c587220 */ /* 0x080fe20000410000 */
[----:B------:R-:W-:Y:S02]  /*1f20*/  IMAD.MOV.U32 R53, RZ, RZ, R13 ;  /* 0x000000ffff357224 */ /* 0x000fe400078e000d */
        /* <DEDUP_REMOVED lines=49> */
[----:B------:R-:W-:Y:S02]  /*2240*/  PLOP3.LUT P5, PT, P1, PT, PT, 0x80, 0x8 ;  /* 0x000000000008781c */ /* 0x000fe40000faf070 */
[----:B------:R-:W-:Y:S01]  /*2250*/  ISETP.GE.U32.AND P4, PT, R10, R15, PT ;  /* 0x0000000f0a00720c */ /* 0x000fe20003f86070 */
[----:B------:R-:W-:Y:S01]  /*2260*/  IMAD.WIDE.U32 R10, R2, UR4, R44 ;  /* 0x00000004020a7c25 */ /* 0x000fe2000f8e002c */
[----:B------:R-:W-:Y:S01]  /*2270*/  IADD3 R14, P1, PT, R50, R67, RZ ;  /* 0x00000043320e7210 */ /* 0x000fe20007f3e0ff */
[----:B------:R-:W-:Y:S01]  /*2280*/  UMOV UR4, URZ ;  /* 0x000000ff00047c82 */ /* 0x000fe20008000000 */
[----:B0-----:R-:W-:-:S03]  /*2290*/  SHF.L.U64.HI R19, R18, 0x1, R19 ;  /* 0x0000000112137819 */ /* 0x001fc60000010213 */
[----:B------:R-:W-:Y:S01]  /*22a0*/  IMAD.X R15, R9, 0x1, R49, P1 ;  /* 0x00000001090f7824 */ /* 0x000fe200008e0631 */
[----:B--2---:R-:W-:Y:S01]  /*22b0*/  SHF.L.U64.HI R92, R16, 0x2, R17 ;  /* 0x00000002105c7819 */ /* 0x004fe20000010211 */
[----:B------:R-:W-:-:S04]  /*22c0*/  IMAD.IADD R17, R11, 0x1, R25 ;  /* 0x000000010b117824 */ /* 0x000fc800078e0219 */
[----:B------:R-:W-:Y:S01]  /*22d0*/  @P4 VIADD R77, R77, 0x1 ;  /* 0x000000014d4d4836 */ /* 0x000fe20000000000 */
[----:B------:R-:W-:-:S04]  /*22e0*/  IADD3 R26, P4, PT, R48, R67, RZ ;  /* 0x00000043301a7210 */ /* 0x000fc80007f9e0ff */
[----:B------:R-:W-:Y:S01]  /*22f0*/  @!P3 IADD3 R77, PT, PT, -R77, RZ, RZ ;  /* 0x000000ff4d4db210 */ /* 0x000fe20007ffe1ff */
[----:B------:R-:W-:Y:S01]  /*2300*/  IMAD.X R27, R9, 0x1, R47, P4 ;  /* 0x00000001091b7824 */ /* 0x000fe200020e062f */
[----:B-1--4-:R-:W-:-:S07]  /*2310*/  @!P2 LOP3.LUT R77, RZ, R41, RZ, 0x33, !PT ;  /* 0x00000029ff4da212 */ /* 0x012fce00078e33ff */
.L_x_7441:
        /* <DEDUP_REMOVED lines=10> */
[----:B------:R-:W-:Y:S02]  /*23c0*/  IMAD.MOV.U32 R29, RZ, RZ, RZ ;  /* 0x000000ffff1d7224 */ /* 0x000fe400078e00ff */
[----:B------:R-:W-:Y:S01]  /*23d0*/  IMAD.MOV.U32 R31, RZ, RZ, RZ ;  /* 0x000000ffff1f7224 */ /* 0x000fe200078e00ff */
        /* <DEDUP_REMOVED lines=23> */
[----:B0-----:R-:W-:-:S04]  /*2550*/  PRMT R28, R24, 0x7632, R28 ;  /* 0x00007632181c7816 */ /* 0x001fc8000000001c */
[----:B------:R-:W-:Y:S01]  /*2560*/  SHF.L.U32 R28, R28, 0x10, RZ ;  /* 0x000000101c1c7819 */ /* 0x000fe200000006ff */
[C---:B------:R-:W-:Y:S01]  /*2570*/  IMAD.U32 R29, R25.reuse, 0x10000, RZ ;  /* 0x00010000191d7824 */ /* 0x040fe200078e00ff */
[----:B------:R-:W-:-:S03]  /*2580*/  PRMT R25, R25, 0x7632, R25 ;  /* 0x0000763219197816 */ /* 0x000fc60000000019 */
[----:B------:R-:W-:Y:S01]  /*2590*/  FMUL.FTZ R28, R85, R28 ;  /* 0x0000001c551c7220 */ /* 0x000fe20000410000 */
[----:B------:R-:W-:-:S04]  /*25a0*/  FMUL.FTZ R29, R84, R29 ;  /* 0x0000001d541d7220 */ /* 0x000fc80000410000 */
[----:B------:R-:W-:Y:S01]  /*25b0*/  FSEL R32, R28, RZ, !P1 ;  /* 0x000000ff1c207208 */ /* 0x000fe20004800000 */
[----:B------:R-:W-:Y:S01]  /*25c0*/  IMAD.U32 R28, R25, 0x10000, RZ ;  /* 0x00010000191c7824 */ /* 0x000fe200078e00ff */
[-C--:B------:R-:W-:Y:S02]  /*25d0*/  ISETP.GE.U32.AND P1, PT, R72, R65.reuse, PT ;  /* 0x000000414800720c */ /* 0x080fe40003f26070 */
[----:B------:R-:W-:Y:S01]  /*25e0*/  SHF.L.U32 R25, R24, 0x10, RZ ;  /* 0x0000001018197819 */ /* 0x000fe200000006ff */
        /* <DEDUP_REMOVED lines=11> */
[----:B------:R-:W-:Y:S02]  /*26a0*/  IMAD.MOV.U32 R24, RZ, RZ, R26 ;  /* 0x000000ffff187224 */ /* 0x000fe400078e001a */
[----:B------:R-:W-:-:S05]  /*26b0*/  IMAD.MOV.U32 R25, RZ, RZ, R27 ;  /* 0x000000ffff197224 */ /* 0x000fca00078e001b */
        /* <DEDUP_REMOVED lines=24> */
[----:B------:R-:W-:-:S02]  /*2840*/  IMAD.U32 R97, R30, 0x10000, RZ ;  /* 0x000100001e617824 */ /* 0x000fc400078e00ff */
[----:B------:R-:W-:Y:S01]  /*2850*/  IMAD.U32 R98, R98, 0x10000, RZ ;  /* 0x0001000062627824 */ /* 0x000fe200078e00ff */
        /* <DEDUP_REMOVED lines=12> */
.L_x_7437:
[----:B------:R-:W-:Y:S02]  /*2920*/  ISETP.NE.AND P6, PT, R93, RZ, PT ;  /* 0x000000ff5d00720c */ /* 0x000fe40003fc5270 */
[----:B------:R-:W-:-:S11]  /*2930*/  MOV R27, RZ ;  /* 0x000000ff001b7202 */ /* 0x000fd60000000f00 */
[----:B------:R-:W-:Y:S05]  /*2940*/  @!P6 BRA `(.L_x_7436) ;  /* 0x000000000010e947 */ /* 0x000fea0003800000 */
[----:B------:R-:W-:-:S05]  /*2950*/  IADD3 R28, P6, PT, R44, R81, RZ ;  /* 0x000000512c1c7210 */ /* 0x000fca0007fde0ff */
[----:B------:R-:W-:-:S05]  /*2960*/  IMAD.X R29, R45, 0x1, R82, P6 ;  /* 0x000000012d1d7824 */ /* 0x000fca00030e0652 */
[----:B------:R-:W2:Y:S02]  /*2970*/  LDG.E.U16 R28, desc[UR10][R28.64] ;  /* 0x0000000a1c1c7981 */ /* 0x000ea4000c1e1500 */
[----:B--2---:R-:W-:-:S07]  /*2980*/  IMAD.U32 R27, R28, 0x10000, RZ ;  /* 0x000100001c1b7824 */ /* 0x004fce00078e00ff */
.L_x_7436:
        /* <DEDUP_REMOVED lines=83> */
.L_x_7440:
[----:B------:R-:W-:Y:S02]  /*2ec0*/  ISETP.NE.AND P6, PT, R69, R58, PT ;  /* 0x0000003a4500720c */ /* 0x000fe40003fc5270 */
[----:B------:R-:W-:Y:S02]  /*2ed0*/  P2R R26, PR, RZ, 0x1 ;  /* 0x00000001ff1a7803 */ /* 0x000fe40000000000 */
[----:B------:R-:W-:-:S13]  /*2ee0*/  ISETP.NE.OR P6, PT, R28, RZ, P6 ;  /* 0x000000ff1c00720c */ /* 0x000fda00037c5670 */
[----:B------:R-:W-:Y:S02]  /*2ef0*/  @!P6 IADD3 R28, P0, PT, R44, R81, RZ ;  /* 0x000000512c1ce210 */ /* 0x000fe40007f1e0ff */
[----:B------:R-:W-:Y:S02]  /*2f00*/  @!P6 F2FP.BF16.F32.PACK_AB R27, RZ, R27 ;  /* 0x0000001bff1be23e */ /* 0x000fe400000010ff */
[----:B------:R-:W-:Y:S02]  /*2f10*/  @!P6 IADD3.X R29, PT, PT, R45, R82, RZ, P0, !PT ;  /* 0x000000522d1de210 */ /* 0x000fe400007fe4ff */
[----:B------:R-:W-:-:S03]  /*2f20*/  ISETP.NE.AND P0, PT, R26, RZ, PT ;  /* 0x000000ff1a00720c */ /* 0x000fc60003f05270 */
[----:B------:R0:W-:Y:S10]  /*2f30*/  @!P6 STG.E.U16 desc[UR10][R28.64], R27 ;  /* 0x0000001b1c00e986 */ /* 0x0001f4000c10150a */
.L_x_7439:
[----:B------:R-:W-:Y:S05]  /*2f40*/  BSYNC.RECONVERGENT B0 ;  /* 0x0000000000007941 */ /* 0x000fea0003800200 */
.L_x_7438:
        /* <DEDUP_REMOVED lines=18> */
.L_x_7435:
        /* <DEDUP_REMOVED lines=137> */
.L_x_7443:
        /* <DEDUP_REMOVED lines=16> */
.L_x_8119:


//--------------------- .text._Z25selective_scan_fwd_kernelI32Selective_Scan_fwd_kernel_traitsILi32ELi4ELi1ELb1ELb1ELb1ELb0ELb0EN3c108BFloat16EfS2_EEv13SSMParamsBase --------------------------
	.section	.text._Z25selective_scan_fwd_kernelI32Selective_Scan_fwd_kernel_traitsILi32ELi4ELi1ELb1ELb1ELb1ELb0ELb0EN3c108BFloat16EfS2_EEv13SSMParamsBase,"ax",@progbits
	.align	128
        .global         _Z25selective_scan_fwd_kernelI32Selective_Scan_fwd_kernel_traitsILi32ELi4ELi1ELb1ELb1ELb1ELb0ELb0EN3c108BFloat16EfS2_EEv13SSMParamsBase
        .type           _Z25selective_scan_fwd_kernelI32Selective_Scan_fwd_kernel_traitsILi32ELi4ELi1ELb1ELb1ELb1ELb0ELb0EN3c108BFloat16EfS2_EEv13SSMParamsBase,@function
        .size           _Z25selective_scan_fwd_kernelI32Selective_Scan_fwd_kernel_traitsILi32ELi4ELi1ELb1ELb1ELb1ELb0ELb0EN3c108BFloat16EfS2_EEv13SSMParamsBase,(.L_x_8120 - _Z25selective_scan_fwd_kernelI32Selective_Scan_fwd_kernel_traitsILi32ELi4ELi1ELb1ELb1ELb1ELb0ELb0EN3c108BFloat16EfS2_EEv13SSMParamsBase)
        .other          _Z25selective_scan_fwd_kernelI32Selective_Scan_fwd_kernel_traitsILi32ELi4ELi1ELb1ELb1ELb1ELb0ELb0EN3c108BFloat16EfS2_EEv13SSMParamsBase,@"STO_CUDA_ENTRY STV_DEFAULT"
_Z25selective_scan_fwd_kernelI32Selective_Scan_fwd_kernel_traitsILi32ELi4ELi1ELb1ELb1ELb1ELb0ELb0EN3c108BFloat16EfS2_EEv13SSMParamsBase:
.text._Z25selective_scan_fwd_kernelI32Selective_Scan_fwd_kernel_traitsILi32ELi4ELi1ELb1ELb1ELb1ELb0ELb0EN3c108BFloat16EfS2_EEv13SSMParamsBase:
        /* <DEDUP_REMOVED lines=37> */
.L_x_7444:
        /* <DEDUP_REMOVED lines=21> */
[----:B----4-:R-:W-:-:S07]  /*03a0*/  IMAD.MOV.U32 R8, RZ, RZ, RZ ;  /* 0x000000ffff087224 */ /* 0x010fce00078e00ff */
[----:B------:R-:W4:Y:S01]  /*03b0*/  LDC.64 R24, c[0x0][0x498] ;  /* 0x00012600ff187b82 */ /* 0x000f220000000a00 */
[----:B--2---:R-:W-:-:S07]  /*03c0*/  IMAD.MOV R11, RZ, RZ, -R9 ;  /* 0x000000ffff0b7224 */ /* 0x004fce00078e0a09 */
[----:B------:R-:W2:Y:S01]  /*03d0*/  LDC.64 R30, c[0x0][0x478] ;  /* 0x00011e00ff1e7b82 */ /* 0x000ea20000000a00 */
[----:B------:R-:W-:-:S04]  /*03e0*/  IMAD R11, R11, R14, RZ ;  /* 0x0000000e0b0b7224 */ /* 0x000fc800078e02ff */
[----:B------:R-:W-:Y:S01]  /*03f0*/  IMAD.HI.U32 R9, R9, R11, R8 ;  /* 0x0000000b09097227 */ /* 0x000fe200078e0008 */
[----:B------:R-:W-:Y:S02]  /*0400*/  MOV R11, R12 ;  /* 0x0000000c000b7202 */ /* 0x000fe40000000f00 */
[----:B------:R-:W3:Y:S03]  /*0410*/  LDC.64 R12, c[0x0][0x400] ;  /* 0x00010000ff0c7b82 */ /* 0x000ee60000000a00 */
[----:B------:R-:W-:-:S04]  /*0420*/  IMAD.HI.U32 R6, R9, R11, RZ ;  /* 0x0000000b09067227 */ /* 0x000fc800078e00ff */
[----:B------:R-:W-:Y:S01]  /*0430*/  IMAD.MOV R9, RZ, RZ, -R6 ;  /* 0x000000ffff097224 */ /* 0x000fe200078e0a06 */
[----:B------:R-:W2:Y:S03]  /*0440*/  LDC.64 R36, c[0x0][0x480] ;  /* 0x00012000ff247b82 */ /* 0x000ea60000000a00 */
[----:B------:R-:W-:-:S05]  /*0450*/  IMAD R11, R14, R9, R11 ;  /* 0x000000090e0b7224 */ /* 0x000fca00078e020b */
[----:B------:R-:W-:Y:S01]  /*0460*/  ISETP.GT.U32.AND P4, PT, R14, R11, PT ;  /* 0x0000000b0e00720c */ /* 0x000fe20003f84070 */
[----:B---3--:R-:W-:-:S04]  /*0470*/  IMAD.WIDE.U32 R8, R3, R12, RZ ;  /* 0x0000000c03087225 */ /* 0x008fc800078e00ff */
[----:B------:R-:W-:-:S08]  /*0480*/  IMAD R9, R3, R13, R9 ;  /* 0x0000000d03097224 */ /* 0x000fd000078e0209 */
[----:B------:R-:W-:Y:S01]  /*0490*/  @!P4 IADD3 R11, PT, PT, R11, -R14, RZ ;  /* 0x8000000e0b0bc210 */ /* 0x000fe20007ffe0ff */
[----:B------:R-:W-:Y:S01]  /*04a0*/  @!P4 VIADD R6, R6, 0x1 ;  /* 0x000000010606c836 */ /* 0x000fe20000000000 */
[----:B------:R-:W-:Y:S01]  /*04b0*/  ISETP.NE.AND P4, PT, R29, RZ, PT ;  /* 0x000000ff1d00720c */ /* 0x000fe20003f85270 */
[C---:B------:R-:W-:Y:S01]  /*04c0*/  IMAD.WIDE.U32 R8, R2.reuse, R20, R8 ;  /* 0x0000001402087225 */ /* 0x040fe200078e0008 */
[----:B------:R-:W-:Y:S02]  /*04d0*/  ISETP.GE.U32.AND P5, PT, R11, R14, PT ;  /* 0x0000000e0b00720c */ /* 0x000fe40003fa6070 */
[----:B------:R-:W3:Y:S01]  /*04e0*/  LDC.64 R14, c[0x0][0x490] ;  /* 0x00012400ff0e7b82 */ /* 0x000ee20000000a00 */
[C---:B------:R-:W-:Y:S01]  /*04f0*/  LOP3.LUT R11, R2.reuse, R29, RZ, 0x3c, !PT ;  /* 0x0000001d020b7212 */ /* 0x040fe200078e3cff */
[----:B------:R-:W-:Y:S02]  /*0500*/  IMAD R21, R2, R21, R9 ;  /* 0x0000001502157224 */ /* 0x000fe400078e0209 */
[----:B0-----:R-:W-:Y:S01]  /*0510*/  IMAD.WIDE.U32 R12, R3, R26, RZ ;  /* 0x0000001a030c7225 */ /* 0x001fe200078e00ff */
[----:B------:R-:W-:-:S03]  /*0520*/  ISETP.GE.AND P3, PT, R11, RZ, PT ;  /* 0x000000ff0b00720c */ /* 0x000fc60003f66270 */
[----:B------:R-:W-:-:S03]  /*0530*/  IMAD.WIDE.U32 R10, R3, R16, RZ ;  /* 0x00000010030a7225 */ /* 0x000fc600078e00ff */
[----:B------:R-:W-:Y:S01]  /*0540*/  @P5 IADD3 R6, PT, PT, R6, 0x1, RZ ;  /* 0x0000000106065810 */ /* 0x000fe20007ffe0ff */
[----:B------:R-:W-:Y:S01]  /*0550*/  IMAD R11, R3, R17, R11 ;  /* 0x00000011030b7224 */ /* 0x000fe200078e020b */
[----:B-----5:R-:W-:Y:S01]  /*0560*/  ISETP.NE.AND P5, PT, R23, RZ, PT ;  /* 0x000000ff1700720c */ /* 0x020fe20003fa5270 */
[----:B------:R-:W-:-:S04]  /*0570*/  IMAD R13, R3, R27, R13 ;  /* 0x0000001b030d7224 */ /* 0x000fc800078e020d */
[----:B------:R-:W-:Y:S01]  /*0580*/  @!P3 IMAD.MOV R6, RZ, RZ, -R6 ;  /* 0x000000ffff06b224 */ /* 0x000fe200078e0a06 */
[----:B------:R-:W-:-:S04]  /*0590*/  @!P4 LOP3.LUT R6, RZ, R29, RZ, 0x33, !PT ;  /* 0x0000001dff06c212 */ /* 0x000fc800078e33ff */
[----:B------:R-:W-:Y:S02]  /*05a0*/  SHF.R.S32.HI R17, RZ, 0x1f, R6 ;  /* 0x0000001fff117819 */ /* 0x000fe40000011406 */
[----:B---3--:R-:W-:-:S03]  /*05b0*/  LEA R22, P3, R8, R14, 0x1 ;  /* 0x0000000e08167211 */ /* 0x008fc600078608ff */
[----:B-1----:R-:W-:Y:S01]  /*05c0*/  IMAD R16, R17, R48, RZ ;  /* 0x0000003011107224 */ /* 0x002fe200078e02ff */
[----:B------:R-:W-:Y:S01]  /*05d0*/  LEA.HI.X R21, R8, R15, R21, 0x1, P3 ;  /* 0x0000000f08157211 */ /* 0x000fe200018f0c15 */
[----:B------:R-:W-:-:S04]  /*05e0*/  IMAD.WIDE.U32 R14, R3, R32, RZ ;  /* 0x00000020030e7225 */ /* 0x000fc800078e00ff */
[----:B------:R-:W-:Y:S02]  /*05f0*/  IMAD R15, R3, R33, R15 ;  /* 0x00000021030f7224 */ /* 0x000fe400078e020f */
[----:B------:R-:W-:Y:S02]  /*0600*/  IMAD R17, R17, R34, RZ ;  /* 0x0000002211117224 */ /* 0x000fe400078e02ff */
[----:B------:R-:W-:-:S04]  /*0610*/  IMAD.WIDE.U32 R8, R2, R18, R10 ;  /* 0x0000001202087225 */ /* 0x000fc800078e000a */
[----:B------:R-:W-:Y:S01]  /*0620*/  IMAD.WIDE.U32 R10, R6, R48, R12 ;  /* 0x00000030060a7225 */ /* 0x000fe200078e000c */
[----:B----4-:R-:W-:-:S03]  /*0630*/  LEA R20, P3, R8, R24, 0x1 ;  /* 0x0000001808147211 */ /* 0x010fc600078608ff */
[----:B------:R-:W-:Y:S01]  /*0640*/  IMAD R49, R6, R49, R16 ;  /* 0x0000003106317224 */ /* 0x000fe200078e0210 */
        /* <DEDUP_REMOVED lines=18> */
.L_x_7445:
        /* <DEDUP_REMOVED lines=11> */
.L_x_7446:
        /* <DEDUP_REMOVED lines=27> */
[----:B------:R-:W-:Y:S02]  /*09d0*/  IMAD.MOV.U32 R24, RZ, RZ, RZ ;  /* 0x000000ffff187224 */ /* 0x000fe400078e00ff */
[----:B------:R-:W-:Y:S01]  /*09e0*/  IMAD.MOV.U32 R16, RZ, RZ, RZ ;  /* 0x000000ffff107224 */ /* 0x000fe200078e00ff */
[C---:B------:R-:W-:Y:S02]  /*09f0*/  @P3 LEA.HI.X R7, R2.reuse, R11, RZ, 0x2, P6 ;  /* 0x0000000b02073211 */ /* 0x040fe400030f14ff */
[C---:B------:R-:W-:Y:S01]  /*0a00*/  @P4 LEA R8, P6, R2.reuse, R12, 0x2 ;  /* 0x0000000c02084211 */ /* 0x040fe200078c10ff */
[----:B0-----:R-:W0:Y:S03]  /*0a10*/  LDC.64 R4, c[0x0][0x4f8] ;  /* 0x00013e00ff047b82 */ /* 0x001e260000000a00 */
[----:B------:R-:W-:Y:S01]  /*0a20*/  @P4 LEA.HI.X R9, R2, R13, RZ, 0x2, P6 ;  /* 0x0000000d02094211 */ /* 0x000fe200030f14ff */
[----:B------:R1:W5:Y:S01]  /*0a30*/  @P3 LDG.E R16, desc[UR12][R6.64] ;  /* 0x0000000c06103981 */ /* 0x000362000c1e1900 */
[----:B------:R-:W-:-:S04]  /*0a40*/  @!P0 LEA R10, P6, R3, R14, 0x2 ;  /* 0x0000000e030a8211 */ /* 0x000fc800078c10ff */
[----:B------:R-:W-:Y:S01]  /*0a50*/  @!P0 LEA.HI.X R11, R3, R15, RZ, 0x2, P6 ;  /* 0x0000000f030b8211 */ /* 0x000fe200030f14ff */
[----:B------:R-:W-:Y:S01]  /*0a60*/  HFMA2 R15, -RZ, RZ, 0, 0 ;  /* 0x00000000ff0f7431 */ /* 0x000fe200000001ff */
        /* <DEDUP_REMOVED lines=33> */
.L_x_7447:
        /* <DEDUP_REMOVED lines=30> */
.L_x_7448:
        /* <DEDUP_REMOVED lines=28> */
[----:B------:R-:W-:Y:S01]  /*1020*/  VIADD R4, R12, 0xffffffff ;  /* 0xffffffff0c047836 */ /* 0x000fe20000000000 */
[C---:B------:R-:W-:Y:S01]  /*1030*/  SHF.L.U32 R8, R6.reuse, 0x1, RZ ;  /* 0x0000000106087819 */ /* 0x040fe200000006ff */
[----:B------:R-:W0:Y:S01]  /*1040*/  LDC.64 R38, c[0x0][0x460] ;  /* 0x00011800ff267b82 */ /* 0x000e220000000a00 */
[----:B------:R-:W-:Y:S01]  /*1050*/  SHF.L.U64.HI R7, R6, 0x1, R7 ;  /* 0x0000000106077819 */ /* 0x000fe20000010207 */
[----:B------:R-:W-:Y:S01]  /*1060*/  IMAD R6, R3, UR9, R45 ;  /* 0x0000000903067c24 */ /* 0x000fe2000f8e022d */
[----:B------:R-:W-:Y:S02]  /*1070*/  LEA.HI.X R5, R24, R27, R2, 0x2, P3 ;  /* 0x0000001b18057211 */ /* 0x000fe400018f1402 */
[----:B------:R-:W-:Y:S02]  /*1080*/  CS2R R2, SRZ ;  /* 0x0000000000027805 */ /* 0x000fe4000001ff00 */
[----:B------:R-:W-:Y:S01]  /*1090*/  ISETP.NE.AND P3, PT, R23, RZ, P1 ;  /* 0x000000ff1700720c */ /* 0x000fe20000f65270 */
[----:B----4-:R-:W-:Y:S01]  /*10a0*/  UISETP.LT.AND UP0, UPT, UR4, 0x1, UPT ;  /* 0x000000010400788c */ /* 0x010fe2000bf01270 */
[----:B------:R-:W-:Y:S01]  /*10b0*/  PLOP3.LUT P1, PT, P0, P1, PT, 0x80, 0x8 ;  /* 0x000000000008781c */ /* 0x000fe20000723070 */
[----:B------:R-:W4:Y:S01]  /*10c0*/  LDC.64 R40, c[0x0][0x3b8] ;  /* 0x0000ee00ff287b82 */ /* 0x000f220000000a00 */
[----:B-1----:R-:W-:Y:S01]  /*10d0*/  IMAD.WIDE.U32 R46, R10, 0x8, R46 ;  /* 0x000000080a2e7825 */ /* 0x002fe200078e002e */
[----:B------:R-:W-:Y:S01]  /*10e0*/  USEL UR4, UR4, 0x1, !UP0 ;  /* 0x0000000104047887 */ /* 0x000fe2000c000000 */
[----:B---3--:R-:W-:-:S02]  /*10f0*/  SHF.L.U64.HI R24, R32, 0x1, R33 ;  /* 0x0000000120187819 */ /* 0x008fc40000010221 */
[C---:B------:R-:W-:Y:S01]  /*1100*/  VIADD R82, R0.reuse, 0x1 ;  /* 0x0000000100527836 */ /* 0x040fe20000000000 */
[C---:B------:R-:W-:Y:S01]  /*1110*/  IADD3 R80, PT, PT, R0.reuse, 0x2, RZ ;  /* 0x0000000200507810 */ /* 0x040fe20007ffe0ff */
[----:B------:R-:W-:Y:S01]  /*1120*/  VIADD R78, R0, 0x3 ;  /* 0x00000003004e7836 */ /* 0x000fe20000000000 */
[----:B--2---:R-:W-:Y:S01]  /*1130*/  SHF.L.U64.HI R25, R36, 0x1, R37 ;  /* 0x0000000124197819 */ /* 0x004fe20000010225 */
[----:B------:R-:W-:Y:S01]  /*1140*/  UIADD3 UR8, UPT, UPT, -UR4, URZ, URZ ;  /* 0x000000ff04087290 */ /* 0x000fe2000fffe1ff */
[----:B0-----:R-:W-:Y:S02]  /*1150*/  SHF.L.U64.HI R26, R38, 0x1, R39 ;  /* 0x00000001261a7819 */ /* 0x001fe40000010227 */
[----:B----4-:R-:W-:-:S09]  /*1160*/  SHF.L.U64.HI R84, R40, 0x2, R41 ;  /* 0x0000000228547819 */ /* 0x010fd20000010229 */
.L_x_7466:
        /* <DEDUP_REMOVED lines=10> */
[----:B------:R-:W-:-:S02]  /*1210*/  MOV R53, R21 ;  /* 0x0000001500357202 */ /* 0x000fc40000000f00 */
[----:B--2---:R-:W-:Y:S02]  /*1220*/  @P0 IADD3 R77, PT, PT, R77, -R30, RZ ;  /* 0x8000001e4d4d0210 */ /* 0x004fe40007ffe0ff */
[----:B0-----:R-:W-:Y:S01]  /*1230*/  @!P0 VIADDMNMX R77, R52, R27, R13, PT ;  /* 0x0000001b344d8246 */ /* 0x001fe2000380010d */
[----:B------:R-:W-:-:S03]  /*1240*/  IMAD.MOV.U32 R52, RZ, RZ, R22 ;  /* 0x000000ffff347224 */ /* 0x000fc600078e0016 */
        /* <DEDUP_REMOVED lines=13> */
[----:B------:R-:W-:Y:S01]  /*1320*/  MOV R20, R52 ;  /* 0x0000003400147202 */ /* 0x000fe20000000f00 */
[----:B------:R-:W-:Y:S01]  /*1330*/  IMAD.MOV.U32 R19, RZ, RZ, R53 ;  /* 0x000000ffff137224 */ /* 0x000fe200078e0035 */
        /* <DEDUP_REMOVED lines=10> */
[----:B------:R-:W-:Y:S01]  /*13e0*/  IMAD.U32 R30, R37, 0x10000, RZ ;  /* 0x00010000251e7824 */ /* 0x000fe200078e00ff */
[----:B------:R-:W-:Y:S01]  /*13f0*/  SHF.L.U32 R27, R28, 0x10, RZ ;  /* 0x000000101c1b7819 */ /* 0x000fe200000006ff */
[----:B------:R-:W-:Y:S02]  /*1400*/  IMAD.U32 R28, R33, 0x10000, RZ ;  /* 0x00010000211c7824 */ /* 0x000fe400078e00ff */
        /* <DEDUP_REMOVED lines=9> */
.L_x_7449:
        /* <DEDUP_REMOVED lines=43> */
.L_x_7452:
[----:B------:R-:W-:Y:S05]  /*1750*/  BSYNC.RECONVERGENT B0 ;  /* 0x0000000000007941 */ /* 0x000fea0003800200 */
.L_x_7451:
[----:B------:R-:W-:Y:S01]  /*1760*/  BSSY.RECONVERGENT B0, `(.L_x_7453) ;  /* 0x0000025000007945 */ /* 0x000fe20003800200 */
[----:B------:R-:W-:Y:S01]  /*1770*/  IMAD.U32 R27, R28, 0x10000, RZ ;  /* 0x000100001c1b7824 */ /* 0x000fe200078e00ff */
[----:B------:R-:W-:Y:S01]  /*1780*/  FSETP.GTU.FTZ.AND P5, PT, R73, 20, PT ;  /* 0x41a000004900780b */ /* 0x000fe20003fbc000 */
[----:B------:R-:W-:Y:S01]  /*1790*/  IMAD.U32 R30, R37, 0x10000, RZ ;  /* 0x00010000251e7824 */ /* 0x000fe200078e00ff */
[----:B------:R-:W-:Y:S02]  /*17a0*/  SHF.L.U32 R29, R29, 0x10, RZ ;  /* 0x000000101d1d7819 */ /* 0x000fe400000006ff */
        /* <DEDUP_REMOVED lines=32> */
.L_x_7454:
[----:B------:R-:W-:Y:S05]  /*19b0*/  BSYNC.RECONVERGENT B0 ;  /* 0x0000000000007941 */ /* 0x000fea0003800200 */
.L_x_7453:
        /* <DEDUP_REMOVED lines=32> */
.L_x_7456:
[----:B------:R-:W-:Y:S05]  /*1bc0*/  BSYNC.RECONVERGENT B0 ;  /* 0x0000000000007941 */ /* 0x000fea0003800200 */
.L_x_7455:
        /* <DEDUP_REMOVED lines=32> */
.L_x_7458:
[----:B------:R-:W-:Y:S05]  /*1dd0*/  BSYNC.RECONVERGENT B0 ;  /* 0x0000000000007941 */ /* 0x000fea0003800200 */
.L_x_7457:
[----:B------:R-:W-:Y:S01]  /*1de0*/  FMUL.FTZ R69, R28, R73 ;  /* 0x000000491c457220 */ /* 0x000fe20000410000 */
[----:B------:R-:W-:Y:S01]  /*1df0*/  FMUL.FTZ R72, R27, R76 ;  /* 0x0000004c1b487220 */ /* 0x000fe20000410000 */
[----:B------:R-:W-:Y:S01]  /*1e00*/  FMUL.FTZ R71, R30, R75 ;  /* 0x0000004b1e477220 */ /* 0x000fe20000410000 */
[----:B------:R-:W-:-:S07]  /*1e10*/  FMUL.FTZ R70, R29, R74 ;  /* 0x0000004a1d467220 */ /* 0x000fce0000410000 */
.L_x_7450:
        /* <DEDUP_REMOVED lines=33> */
[----:B------:R-:W0:Y:S03]  /*2030*/  S2R R39, SR_LANEID ;  /* 0x0000000000277919 */ /* 0x000e260000000000 */
        /* <DEDUP_REMOVED lines=9> */
[----:B------:R-:W-:-:S04]  /*20d0*/  IMAD.WIDE.U32 R28, R10, 0x8, R50 ;  /* 0x000000080a1c7825 */ /* 0x000fc800078e0032 */
[----:B------:R-:W-:Y:S01]  /*20e0*/  IMAD.MOV.U32 R37, RZ, RZ, R31 ;  /* 0x000000ffff257224 */ /* 0x000fe200078e001f */
[----:B------:R-:W-:Y:S01]  /*20f0*/  MOV R33, R29 ;  /* 0x0000001d00217202 */ /* 0x000fe20000000f00 */
[----:B------:R-:W-:Y:S01]  /*2100*/  IMAD.MOV.U32 R66, RZ, RZ, R30 ;  /* 0x000000ffff427224 */ /* 0x000fe200078e001e */
[----:B------:R-:W-:Y:S01]  /*2110*/  @P0 IADD3 R27, PT, PT, R27, 0x1, RZ ;  /* 0x000000011b1b0810 */ /* 0x000fe20007ffe0ff */
[----:B------:R-:W-:Y:S01]  /*2120*/  IMAD.MOV.U32 R60, RZ, RZ, R28 ;  /* 0x000000ffff3c7224 */ /* 0x000fe200078e001c */
[----:B------:R-:W-:Y:S01]  /*2130*/  MOV R30, R9 ;  /* 0x00000009001e7202 */ /* 0x000fe20000000f00 */
[----:B------:R-:W-:Y:S01]  /*2140*/  IMAD.MOV.U32 R28, RZ, RZ, R18 ;  /* 0x000000ffff1c7224 */ /* 0x000fe200078e0012 */
[----:B------:R-:W-:Y:S01]  /*2150*/  MOV R29, R5 ;  /* 0x00000005001d7202 */ /* 0x000fe20000000f00 */
[----:B------:R-:W-:Y:S01]  /*2160*/  IMAD.MOV.U32 R31, RZ, RZ, R27 ;  /* 0x000000ffff1f7224 */ /* 0x000fe200078e001b */
[----:B------:R-:W-:-:S03]  /*2170*/  MOV R27, R17 ;  /* 0x00000011001b7202 */ /* 0x000fc60000000f00 */
[----:B------:R-:W-:Y:S01]  /*2180*/  @!P5 IMAD.MOV R31, RZ, RZ, -R31 ;  /* 0x000000ffff1fd224 */ /* 0x000fe200078e0a1f */
[----:B0-23--:R-:W-:-:S07]  /*2190*/  @!P4 LOP3.LUT R31, RZ, R13, RZ, 0x33, !PT ;  /* 0x0000000dff1fc212 */ /* 0x00dfce00078e33ff */
.L_x_7465:
[----:B------:R-:W-:Y:S01]  /*21a0*/  IMAD.MOV.U32 R62, RZ, RZ, R30 ;  /* 0x000000ffff3e7224 */ /* 0x000fe200078e001e */
[----:B------:R-:W-:Y:S01]  /*21b0*/  MOV R63, R29 ;  /* 0x0000001d003f7202 */ /* 0x000fe20000000f00 */
[----:B0-----:R-:W-:Y:S01]  /*21c0*/  IMAD.MOV.U32 R56, RZ, RZ, R66 ;  /* 0x000000ffff387224 */ /* 0x001fe200078e0042 */
[----:B------:R-:W-:-:S03]  /*21d0*/  MOV R57, R37 ;  /* 0x0000002500397202 */ /* 0x000fc60000000f00 */
[----:B------:R-:W2:Y:S01]  /*21e0*/  LDG.E R62, desc[UR12][R62.64] ;  /* 0x0000000c3e3e7981 */ /* 0x000ea2000c1e1900 */
[----:B------:R-:W-:-:S03]  /*21f0*/  IMAD.MOV.U32 R58, RZ, RZ, R60 ;  /* 0x000000ffff3a7224 */ /* 0x000fc600078e003c */
[----:B------:R-:W3:Y:S01]  /*2200*/  LDG.E.64 R56, desc[UR12][R56.64] ;  /* 0x0000000c38387981 */ /* 0x000ee2000c1e1b00 */
[----:B-1----:R-:W-:-:S06]  /*2210*/  MOV R59, R33 ;  /* 0x00000021003b7202 */ /* 0x002fcc0000000f00 */
        /* <DEDUP_REMOVED lines=8> */
[C---:B------:R-:W-:Y:S01]  /*22a0*/  FMUL.FTZ R92, R65.reuse, R75 ;  /* 0x0000004b415c7220 */ /* 0x040fe20000410000 */
[C---:B------:R-:W-:Y:S01]  /*22b0*/  FMUL.FTZ R85, R65.reuse, R74 ;  /* 0x0000004a41557220 */ /* 0x040fe20000410000 */
[----:B------:R-:W-:Y:S01]  /*22c0*/  FMUL.FTZ R62, R65, R73 ;  /* 0x00000049413e7220 */ /* 0x000fe20000410000 */
[C---:B---3--:R-:W-:Y:S01]  /*22d0*/  PRMT R64, R56.reuse, 0x7632, R64 ;  /* 0x0000763238407816 */ /* 0x048fe20000000040 */
[----:B------:R-:W-:Y:S01]  /*22e0*/  IMAD.U32 R81, R56, 0x10000, RZ ;  /* 0x0001000038517824 */ /* 0x000fe200078e00ff */
[----:B------:R-:W1:Y:S01]  /*22f0*/  MUFU.EX2 R87, R87 ;  /* 0x0000005700577308 */ /* 0x000e620000000800 */
[C---:B------:R-:W-:Y:S01]  /*2300*/  PRMT R83, R57.reuse, 0x7632, R83 ;  /* 0x0000763239537816 */ /* 0x040fe20000000053 */
[----:B----4-:R-:W-:Y:S01]  /*2310*/  IMAD.U32 R79, R58, 0x10000, RZ ;  /* 0x000100003a4f7824 */ /* 0x010fe200078e00ff */
[----:B------:R-:W-:Y:S01]  /*2320*/  SHF.L.U32 R63, R57, 0x10, RZ ;  /* 0x00000010393f7819 */ /* 0x000fe200000006ff */
[----:B------:R-:W2:Y:S01]  /*2330*/  MUFU.EX2 R92, R92 ;  /* 0x0000005c005c7308 */ /* 0x000ea20000000800 */
[----:B------:R-:W-:Y:S01]  /*2340*/  FMUL.FTZ R65, R81, R72 ;  /* 0x0000004851417220 */ /* 0x000fe20000410000 */
[----:B------:R-:W-:Y:S01]  /*2350*/  SHF.L.U32 R56, R83, 0x10, RZ ;  /* 0x0000001053387819 */ /* 0x000fe200000006ff */
[----:B------:R-:W-:Y:S01]  /*2360*/  IMAD.U32 R64, R64, 0x10000, RZ ;  /* 0x0001000040407824 */ /* 0x000fe200078e00ff */
[----:B------:R-:W3:Y:S01]  /*2370*/  MUFU.EX2 R85, R85 ;  /* 0x0000005500557308 */ /* 0x000ee20000000800 */
[----:B------:R-:W-:Y:S01]  /*2380*/  FMUL.FTZ R63, R63, R70 ;  /* 0x000000463f3f7220 */ /* 0x000fe20000410000 */
[----:B------:R-:W-:Y:S01]  /*2390*/  PRMT R88, R58, 0x7632, R88 ;  /* 0x000076323a587816 */ /* 0x000fe20000000058 */
[----:B------:R-:W-:Y:S01]  /*23a0*/  FMUL.FTZ R83, R64, R71 ;  /* 0x0000004740537220 */ /* 0x000fe20000410000 */
[----:B------:R-:W4:Y:S01]  /*23b0*/  MUFU.EX2 R62, R62 ;  /* 0x0000003e003e7308 */ /* 0x000f220000000800 */
[----:B------:R-:W-:Y:S01]  /*23c0*/  FSEL R65, R65, RZ, !P6 ;  /* 0x000000ff41417208 */ /* 0x000fe20007000000 */
[----:B------:R-:W-:Y:S01]  /*23d0*/  FMUL.FTZ R56, R56, R69 ;  /* 0x0000004538387220 */ /* 0x000fe20000410000 */
[----:B-1----:R-:W-:Y:S01]  /*23e0*/  FSEL R81, R87, 1, !P6 ;  /* 0x3f80000057517808 */ /* 0x002fe20007000000 */
[----:B------:R-:W-:Y:S01]  /*23f0*/  IMAD.U32 R88, R88, 0x10000, RZ ;  /* 0x0001000058587824 */ /* 0x000fe200078e00ff */
[----:B------:R-:W-:-:S02]  /*2400*/  PRMT R86, R59, 0x7632, R86 ;  /* 0x000076323b567816 */ /* 0x000fc40000000056 */
[----:B------:R-:W-:Y:S02]  /*2410*/  ISETP.GE.U32.AND P6, PT, R82, R77, PT ;  /* 0x0000004d5200720c */ /* 0x000fe40003fc6070 */
[----:B------:R-:W-:Y:S02]  /*2420*/  FSEL R64, R63, RZ, !P5 ;  /* 0x000000ff3f407208 */ /* 0x000fe40006800000 */
[----:B------:R-:W-:Y:S02]  /*2430*/  SHF.L.U32 R90, R59, 0x10, RZ ;  /* 0x000000103b5a7819 */ /* 0x000fe400000006ff */
[----:B------:R-:W-:Y:S02]  /*2440*/  SHF.L.U32 R86, R86, 0x10, RZ ;  /* 0x0000001056567819 */ /* 0x000fe400000006ff */
[----:B--2---:R-:W-:Y:S02]  /*2450*/  FSEL R92, R92, 1, !P6 ;  /* 0x3f8000005c5c7808 */ /* 0x004fe40007000000 */
[----:B---3--:R-:W-:-:S02]  /*2460*/  FSEL R85, R85, 1, !P5 ;  /* 0x3f80000055557808 */ /* 0x008fc40006800000 */
[----:B----4-:R-:W-:Y:S02]  /*2470*/  FSEL R62, R62, 1, !P4 ;  /* 0x3f8000003e3e7808 */ /* 0x010fe40006000000 */
[----:B------:R-:W-:Y:S02]  /*2480*/  FSEL R83, R83, RZ, !P6 ;  /* 0x000000ff53537208 */ /* 0x000fe40007000000 */
[----:B------:R-:W-:Y:S01]  /*2490*/  FSEL R63, R56, RZ, !P4 ;  /* 0x000000ff383f7208 */ /* 0x000fe20006000000 */
[----:B0-----:R-:W-:Y:S06]  /*24a0*/  @P0 BRA `(.L_x_7460) ;  /* 0x0000000000340947 */ /* 0x001fec0003800000 */
[----:B------:R-:W-:Y:S01]  /*24b0*/  IMAD.MOV.U32 R54, RZ, RZ, 0x3f800000 ;  /* 0x3f800000ff367424 */ /* 0x000fe200078e00ff */
[----:B------:R-:W-:Y:S06]  /*24c0*/  @!P1 BRA `(.L_x_7461) ;  /* 0x0000000000149947 */ /* 0x000fec0003800000 */
[----:B------:R-:W-:-:S04]  /*24d0*/  IADD3 R56, P0, PT, R28, R8, RZ ;  /* 0x000000081c387210 */ /* 0x000fc80007f1e0ff */
[----:B------:R-:W-:-:S05]  /*24e0*/  IADD3.X R57, PT, PT, R27, R7, RZ, P0, !PT ;  /* 0x000000071b397210 */ /* 0x000fca00007fe4ff */
[----:B------:R-:W2:Y:S02]  /*24f0*/  LDG.E.U16 R56, desc[UR12][R56.64] ;  /* 0x0000000c38387981 */ /* 0x000ea4000c1e1500 */
[----:B--2---:R-:W-:Y:S01]  /*2500*/  IMAD.U32 R55, R56, 0x10000, RZ ;  /* 0x0001000038377824 */ /* 0x004fe200078e00ff */
[----:B------:R-:W-:Y:S06]  /*2510*/  BRA `(.L_x_7460) ;  /* 0x0000000000187947 */ /* 0x000fec0003800000 */
.L_x_7461:
[----:B------:R-:W-:Y:S01]  /*2520*/  HFMA2 R55, -RZ, RZ, 0, 0 ;  /* 0x00000000ff377431 */ /* 0x000fe200000001ff */
[----:B------:R-:W-:Y:S06]  /*2530*/  @!P2 BRA `(.L_x_7460) ;  /* 0x000000000010a947 */ /* 0x000fec0003800000 */
[----:B------:R-:W-:Y:S01]  /*2540*/  IMAD.MOV.U32 R56, RZ, RZ, R28 ;  /* 0x000000ffff387224 */ /* 0x000fe200078e001c */
[----:B------:R-:W-:-:S05]  /*2550*/  MOV R57, R27 ;  /* 0x0000001b00397202 */ /* 0x000fca0000000f00 */
[----:B------:R-:W2:Y:S02]  /*2560*/  LDG.E.U16 R55, desc[UR12][R56.64] ;  /* 0x0000000c38377981 */ /* 0x000ea4000c1e1500 */
[----:B--2---:R-:W-:-:S07]  /*2570*/  IMAD.U32 R55, R55, 0x10000, RZ ;  /* 0x0001000037377824 */ /* 0x004fce00078e00ff */
.L_x_7460:
        /* <DEDUP_REMOVED lines=71> */
[----:B0-----:R-:W-:Y:S02]  /*29f0*/  F2FP.BF16.F32.PACK_AB R59, RZ, R59 ;  /* 0x0000003bff3b723e */ /* 0x001fe400000010ff */
        /* <DEDUP_REMOVED lines=9> */
.L_x_7464:
[----:B------:R-:W-:-:S04]  /*2a90*/  ISETP.NE.AND P0, PT, R3, R4, PT ;  /* 0x000000040300720c */ /* 0x000fc80003f05270 */
[----:B------:R-:W-:-:S13]  /*2aa0*/  ISETP.NE.OR P0, PT, R23, RZ, P0 ;  /* 0x000000ff1700720c */ /* 0x000fda0000705670 */
[----:B0-----:R-:W-:Y:S01]  /*2ab0*/  @!P0 F2FP.BF16.F32.PACK_AB R59, RZ, R59 ;  /* 0x0000003bff3b823e */ /* 0x001fe200000010ff */
[----:B------:R-:W-:Y:S01]  /*2ac0*/  @!P0 IMAD.MOV.U32 R54, RZ, RZ, R28 ;  /* 0x000000ffff368224 */ /* 0x000fe200078e001c */
[----:B------:R-:W-:-:S05]  /*2ad0*/  @!P0 MOV R55, R27 ;  /* 0x0000001b00378202 */ /* 0x000fca0000000f00 */
[----:B------:R1:W-:Y:S02]  /*2ae0*/  @!P0 STG.E.U16 desc[UR12][R54.64], R59 ;  /* 0x0000003b36008986 */ /* 0x0003e4000c10150c */
.L_x_7463:
[----:B------:R-:W-:Y:S05]  /*2af0*/  BSYNC.RECONVERGENT B0 ;  /* 0x0000000000007941 */ /* 0x000fea0003800200 */
.L_x_7462:
        /* <DEDUP_REMOVED lines=18> */
.L_x_7459:
[----:B------:R-:W2:Y:S01]  /*2c20*/  F2F.BF16.F32 R28, R67 ;  /* 0x00000043001c7304 */ /* 0x000ea20000202000 */
[----:B------:R-:W-:Y:S01]  /*2c30*/  BAR.SYNC.DEFER_BLOCKING 0x0 ;  /* 0x0000000000007b1d */ /* 0x000fe20000010000 */
[----:B------:R-:W-:Y:S01]  /*2c40*/  IADD3 R33, P0, PT, R2, R44, RZ ;  /* 0x0000002c02217210 */ /* 0x000fe20007f1e0ff */
[----:B------:R-:W-:Y:S01]  /*2c50*/  IMAD.WIDE.U32 R48, R77, 0x2, R48 ;  /* 0x000000024d307825 */ /* 0x000fe200078e0030 */
[----:B------:R-:W-:Y:S02]  /*2c60*/  IADD3 R3, PT, PT, R3, 0x1, RZ ;  /* 0x0000000103037810 */ /* 0x000fe40007ffe0ff */
[C---:B------:R-:W-:Y:S01]  /*2c70*/  IADD3 R2, PT, PT, R77.reuse, R2, RZ ;  /* 0x000000024d027210 */ /* 0x040fe20007ffe0ff */
[----:B------:R-:W-:Y:S01]  /*2c80*/  IMAD.X R37, RZ, RZ, R6, P0 ;  /* 0x000000ffff257224 */ /* 0x000fe200000e0606 */
[----:B------:R-:W-:Y:S01]  /*2c90*/  F2F.BF16.F32 R61, R61 ;  /* 0x0000003d003d7304 */ /* 0x000fe20000202000 */
[----:B------:R-:W-:-:S04]  /*2ca0*/  IMAD.WIDE.U32 R50, R77, 0x2, R50 ;  /* 0x000000024d327825 */ /* 0x000fc800078e0032 */
[----:B------:R-:W-:Y:S02]  /*2cb0*/  IMAD.IADD R11, R77, 0x1, R11 ;  /* 0x000000014d0b7824 */ /* 0x000fe400078e020b */
[----:B--2---:R-:W-:Y:S01]  /*2cc0*/  IMAD.WIDE.U32 R28, R28, 0x10000, RZ ;  /* 0x000100001c1c7825 */ /* 0x004fe200078e00ff */
[----:B------:R-:W2:Y:S08]  /*2cd0*/  F2F.BF16.F32 R30, R41 ;  /* 0x00000029001e7304 */ /* 0x000eb00000202000 */
[----:B------:R-:W3:Y:S01]  /*2ce0*/  F2F.BF16.F32 R27, R68 ;  /* 0x00000044001b7304 */ /* 0x000ee20000202000 */
[----:B--2---:R-:W-:-:S02]  /*2cf0*/  PRMT R31, R61, 0x5410, R30 ;  /* 0x000054103d1f7816 */ /* 0x004fc4000000001e */
[----:B------:R-:W-:Y:S02]  /*2d00*/  LEA R30, P0, R33, R46, 0x1 ;  /* 0x0000002e211e7211 */ /* 0x000fe400078008ff */
[----:B------:R-:W-:Y:S02]  /*2d10*/  LOP3.LUT R29, R31, R29, RZ, 0xfc, !PT ;  /* 0x0000001d1f1d7212 */ /* 0x000fe400078efcff */
[----:B------:R-:W-:Y:S02]  /*2d20*/  LEA.HI.X R31, R33, R47, R37, 0x1, P0 ;  /* 0x0000002f211f7211 */ /* 0x000fe400000f0c25 */
[----:B---3--:R-:W-:Y:S02]  /*2d30*/  LOP3.LUT R28, R28, R27, RZ, 0xfc, !PT ;  /* 0x0000001b1c1c7212 */ /* 0x008fe400078efcff */
[----:B------:R-:W-:-:S03]  /*2d40*/  ISETP.NE.AND P0, PT, R3, R12, PT ;  /* 0x0000000c0300720c */ /* 0x000fc60003f05270 */
[----:B------:R2:W-:Y:S10]  /*2d50*/  STG.E.64 desc[UR12][R30.64], R28 ;  /* 0x0000001c1e007986 */ /* 0x0005f4000c101b0c */
[----:B------:R-:W-:Y:S05]  /*2d60*/  @P0 BRA `(.L_x_7466) ;  /* 0xffffffe400000947 */ /* 0x000fea000383ffff */
[----:B------:R-:W-:Y:S05]  /*2d70*/  EXIT ;  /* 0x000000000000794d */ /* 0x000fea0003800000 */
.L_x_7467:
        /* <DEDUP_REMOVED lines=16> */
.L_x_8120:


//--------------------- .text._Z25selective_scan_fwd_kernelI32Selective_Scan_fwd_kernel_traitsILi32ELi4ELi1ELb1ELb1ELb1ELb0ELb1EN3c108BFloat16EfS2_EEv13SSMParamsBase --------------------------
	.section	.text._Z25selective_scan_fwd_kernelI32Selective_Scan_fwd_kernel_traitsILi32ELi4ELi1ELb1ELb1ELb1ELb0ELb1EN3c108BFloat16EfS2_EEv13SSMParamsBase,"ax",@progbits
	.align	128
        .global         _Z25selective_scan_fwd_kernelI32Selective_Scan_fwd_kernel_traitsILi32ELi4ELi1ELb1ELb1ELb1ELb0ELb1EN3c108BFloat16EfS2_EEv13SSMParamsBase
        .type           _Z25selective_scan_fwd_kernelI32Selective_Scan_fwd_kernel_traitsILi32ELi4ELi1ELb1ELb1ELb1ELb0ELb1EN3c108BFloat16EfS2_EEv13SSMParamsBase,@function
        .size           _Z25selective_scan_fwd_kernelI32Selective_Scan_fwd_kernel_traitsILi32ELi4ELi1ELb1ELb1ELb1ELb0ELb1EN3c108BFloat16EfS2_EEv13SSMParamsBase,(.L_x_8121 - _Z25selective_scan_fwd_kernelI32Selective_Scan_fwd_kernel_traitsILi32ELi4ELi1ELb1ELb1ELb1ELb0ELb1EN3c108BFloat16EfS2_EEv13SSMParamsBase)
        .other          _Z25selective_scan_fwd_kernelI32Selective_Scan_fwd_kernel_traitsILi32ELi4ELi1ELb1ELb1ELb1ELb0ELb1EN3c108BFloat16EfS2_EEv13SSMParamsBase,@"STO_CUDA_ENTRY STV_DEFAULT"
_Z25selective_scan_fwd_kernelI32Selective_Scan_fwd_kernel_traitsILi32ELi4ELi1ELb1ELb1ELb1ELb0ELb1EN3c108BFloat16EfS2_EEv13SSMParamsBase:
.text._Z25selective_scan_fwd_kernelI32Selective_Scan_fwd_kernel_traitsILi32ELi4ELi1ELb1ELb1ELb1ELb0ELb1EN3c108BFloat16EfS2_EEv13SSMParamsBase:
        /* <DEDUP_REMOVED lines=42> */
.L_x_7468:
        /* <DEDUP_REMOVED lines=92> */
.L_x_7469:
        /* <DEDUP_REMOVED lines=11> */
.L_x_7470:
        /* <DEDUP_REMOVED lines=69> */
.L_x_7471:
        /* <DEDUP_REMOVED lines=29> */
.L_x_7472:
        /* <DEDUP_REMOVED lines=35> */
.L_x_7488:
        /* <DEDUP_REMOVED lines=104> */
.L_x_7474:
[----:B------:R-:W-:Y:S05]  /*17e0*/  BSYNC.RECONVERGENT B0 ;  /* 0x0000000000007941 */ /* 0x000fea0003800200 */
.L_x_7473:
        /* <DEDUP_REMOVED lines=36> */
.L_x_7476:
[----:B------:R-:W-:Y:S05]  /*1a30*/  BSYNC.RECONVERGENT B0 ;  /* 0x0000000000007941 */ /* 0x000fea0003800200 */
.L_x_7475:
        /* <DEDUP_REMOVED lines=32> */
.L_x_7478:
[----:B------:R-:W-:Y:S05]  /*1c40*/  BSYNC.RECONVERGENT B0 ;  /* 0x0000000000007941 */ /* 0x000fea0003800200 */
.L_x_7477:
        /* <DEDUP_REMOVED lines=32> */
.L_x_7480:
[----:B------:R-:W-:Y:S05]  /*1e50*/  BSYNC.RECONVERGENT B0 ;  /* 0x0000000000007941 */ /* 0x000fea0003800200 */
.L_x_7479:
        /* <DEDUP_REMOVED lines=80> */
.L_x_7487:
        /* <DEDUP_REMOVED lines=95> */
.L_x_7483:
[----:B------:R-:W-:Y:S01]  /*2950*/  IMAD.MOV.U32 R29, RZ, RZ, RZ ;  /* 0x000000ffff1d7224 */ /* 0x000fe200078e00ff */
[----:B------:R-:W-:Y:S06]  /*2960*/  @!P2 BRA `(.L_x_7482) ;  /* 0x000000000010a947 */ /* 0x000fec0003800000 */
[----:B------:R-:W-:-:S04]  /*2970*/  IADD3 R30, P0, PT, R44, R85, RZ ;  /* 0x000000552c1e7210 */ /* 0x000fc80007f1e0ff */
[----:B------:R-:W-:-:S05]  /*2980*/  IADD3.X R31, PT, PT, R45, R84, RZ, P0, !PT ;  /* 0x000000542d1f7210 */ /* 0x000fca00007fe4ff */
[----:B------:R-:W2:Y:S02]  /*2990*/  LDG.E.U16 R30, desc[UR10][R30.64] ;  /* 0x0000000a1e1e7981 */ /* 0x000ea4000c1e1500 */
[----:B--2---:R-:W-:-:S07]  /*29a0*/  IMAD.U32 R29, R30, 0x10000, RZ ;  /* 0x000100001e1d7824 */ /* 0x004fce00078e00ff */
.L_x_7482:
        /* <DEDUP_REMOVED lines=83> */
.L_x_7486:
[----:B------:R-:W-:-:S04]  /*2ee0*/  ISETP.NE.AND P0, PT, R71, R56, PT ;  /* 0x000000384700720c */ /* 0x000fc80003f05270 */
[----:B------:R-:W-:-:S13]  /*2ef0*/  ISETP.NE.OR P0, PT, R30, RZ, P0 ;  /* 0x000000ff1e00720c */ /* 0x000fda0000705670 */
[----:B------:R-:W-:Y:S02]  /*2f00*/  @!P0 IADD3 R28, P3, PT, R44, R85, RZ ;  /* 0x000000552c1c8210 */ /* 0x000fe40007f7e0ff */
[----:B------:R-:W-:-:S03]  /*2f10*/  @!P0 F2FP.BF16.F32.PACK_AB R30, RZ, R29 ;  /* 0x0000001dff1e823e */ /* 0x000fc600000010ff */
[----:B------:R-:W-:-:S05]  /*2f20*/  @!P0 IMAD.X R29, R45, 0x1, R84, P3 ;  /* 0x000000012d1d8824 */ /* 0x000fca00018e0654 */
[----:B------:R0:W-:Y:S03]  /*2f30*/  @!P0 STG.E.U16 desc[UR10][R28.64], R30 ;  /* 0x0000001e1c008986 */ /* 0x0001e6000c10150a */
.L_x_7485:
[----:B------:R-:W-:Y:S05]  /*2f40*/  BSYNC.RECONVERGENT B0 ;  /* 0x0000000000007941 */ /* 0x000fea0003800200 */
.L_x_7484:
        /* <DEDUP_REMOVED lines=18> */
.L_x_7481:
        /* <DEDUP_REMOVED lines=41> */
.L_x_7489:
        /* <DEDUP_REMOVED lines=16> */
.L_x_8121:


//--------------------- .text._Z25selective_scan_fwd_kernelI32Selective_Scan_fwd_kernel_traitsILi32ELi4ELi1ELb1ELb1ELb1ELb1ELb0EN3c108BFloat16EfS2_EEv13SSMParamsBase --------------------------
	.section	.text._Z25selective_scan_fwd_kernelI32Selective_Scan_fwd_kernel_traitsILi32ELi4ELi1ELb1ELb1ELb1ELb1ELb0EN3c108BFloat16EfS2_EEv13SSMParamsBase,"ax",@progbits
	.align	128
        .global         _Z25selective_scan_fwd_kernelI32Selective_Scan_fwd_kernel_traitsILi32ELi4ELi1ELb1ELb1ELb1ELb1ELb0EN3c108BFloat16EfS2_EEv13SSMParamsBase
        .type           _Z25selective_scan_fwd_kernelI32Selective_Scan_fwd_kernel_traitsILi32ELi4ELi1ELb1ELb1ELb1ELb1ELb0EN3c108BFloat16EfS2_EEv13SSMParamsBase,@function
        .size           _Z25selective_scan_fwd_kernelI32Selective_Scan_fwd_kernel_traitsILi32ELi4ELi1ELb1ELb1ELb1ELb1ELb0EN3c108BFloat16EfS2_EEv13SSMParamsBase,(.L_x_8122 - _Z25selective_scan_fwd_kernelI32Selective_Scan_fwd_kernel_traitsILi32ELi4ELi1ELb1ELb1ELb1ELb1ELb0EN3c108BFloat16EfS2_EEv13SSMParamsBase)
        .other          _Z25selective_scan_fwd_kernelI32Selective_Scan_fwd_kernel_traitsILi32ELi4ELi1ELb1ELb1ELb1ELb1ELb0EN3c108BFloat16EfS2_EEv13SSMParamsBase,@"STO_CUDA_ENTRY STV_DEFAULT"
_Z25selective_scan_fwd_kernelI32Selective_Scan_fwd_kernel_traitsILi32ELi4ELi1ELb1ELb1ELb1ELb1ELb0EN3c108BFloat16EfS2_EEv13SSMParamsBase:
.text._Z25selective_scan_fwd_kernelI32Selective_Scan_fwd_kernel_traitsILi32ELi4ELi1ELb1ELb1ELb1ELb1ELb0EN3c108BFloat16EfS2_EEv13SSMParamsBase:
        /* <DEDUP_REMOVED lines=38> */
.L_x_7490:
        /* <DEDUP_REMOVED lines=81> */
.L_x_7491:
        /* <DEDUP_REMOVED lines=11> */
.L_x_7492:
        /* <DEDUP_REMOVED lines=70> */
.L_x_7493:
        /* <DEDUP_REMOVED lines=30> */
.L_x_7494:
        /* <DEDUP_REMOVED lines=64> */
.L_x_7512:
        /* <DEDUP_REMOVED lines=45> */
.L_x_7495:
        /* <DEDUP_REMOVED lines=43> */
.L_x_7498:
[----:B------:R-:W-:Y:S05]  /*17e0*/  BSYNC.RECONVERGENT B0 ;  /* 0x0000000000007941 */ /* 0x000fea0003800200 */
.L_x_7497:
        /* <DEDUP_REMOVED lines=37> */
.L_x_7500:
[----:B------:R-:W-:Y:S05]  /*1a40*/  BSYNC.RECONVERGENT B0 ;  /* 0x0000000000007941 */ /* 0x000fea0003800200 */
.L_x_7499:
        /* <DEDUP_REMOVED lines=32> */
.L_x_7502:
[----:B------:R-:W-:Y:S05]  /*1c50*/  BSYNC.RECONVERGENT B0 ;  /* 0x0000000000007941 */ /* 0x000fea0003800200 */
.L_x_7501:
        /* <DEDUP_REMOVED lines=32> */
.L_x_7504:
[----:B------:R-:W-:Y:S05]  /*1e60*/  BSYNC.RECONVERGENT B0 ;  /* 0x0000000000007941 */ /* 0x000fea0003800200 */
.L_x_7503:
[----:B------:R-:W-:Y:S01]  /*1e70*/  FMUL.FTZ R68, R72, R63 ;  /* 0x0000003f48447220 */ /* 0x000fe20000410000 */
[----:B------:R-:W-:Y:S01]  /*1e80*/  FMUL.FTZ R71, R32, R67 ;  /* 0x0000004320477220 */ /* 0x000fe20000410000 */
[----:B------:R-:W-:Y:S01]  /*1e90*/  FMUL.FTZ R70, R31, R66 ;  /* 0x000000421f467220 */ /* 0x000fe20000410000 */
[----:B------:R-:W-:-:S07]  /*1ea0*/  FMUL.FTZ R69, R30, R65 ;  /* 0x000000411e457220 */ /* 0x000fce0000410000 */
.L_x_7496:
        /* <DEDUP_REMOVED lines=20> */
[----:B------:R-:W-:Y:S01]  /*1ff0*/  IMAD.MOV.U32 R88, RZ, RZ, R45 ;  /* 0x000000ffff587224 */ /* 0x000fe200078e002d */
[----:B------:R-:W-:Y:S01]  /*2000*/  MOV R87, R47 ;  /* 0x0000002f00577202 */ /* 0x000fe20000000f00 */
[----:B------:R-:W3:Y:S01]  /*2010*/  LDCU.64 UR14, c[0x0][0x460] ;  /* 0x00008c00ff0e77ac */ /* 0x000ee20008000a00 */
[----:B------:R-:W-:Y:S01]  /*2020*/  ISETP.GE.AND P5, PT, R33, RZ, PT ;  /* 0x000000ff2100720c */ /* 0x000fe20003fa6270 */
[----:B------:R-:W-:Y:S01]  /*2030*/  UMOV UR7, UR8 ;  /* 0x0000000800077c82 */ /* 0x000fe20008000000 */
[----:B--2---:R-:W2:Y:S01]  /*2040*/  MUFU.RCP R32, R32 ;  /* 0x0000002000207308 */ /* 0x004ea20000001000 */
        /* <DEDUP_REMOVED lines=29> */
.L_x_7511:
[----:B------:R-:W-:Y:S01]  /*2220*/  MOV R38, R85 ;  /* 0x0000005500267202 */ /* 0x000fe20000000f00 */
[----:B------:R-:W-:Y:S01]  /*2230*/  IMAD.MOV.U32 R39, RZ, RZ, R86 ;  /* 0x000000ffff277224 */ /* 0x000fe200078e0056 */
[----:B-1----:R-:W-:Y:S01]  /*2240*/  MOV R34, R75 ;  /* 0x0000004b00227202 */ /* 0x002fe20000000f00 */
[----:B0-----:R-:W-:-:S03]  /*2250*/  IMAD.MOV.U32 R35, RZ, RZ, R78 ;  /* 0x000000ffff237224 */ /* 0x001fc600078e004e */
[----:B------:R-:W2:Y:S01]  /*2260*/  LDG.E R38, desc[UR12][R38.64] ;  /* 0x0000000c26267981 */ /* 0x000ea2000c1e1900 */
[----:B------:R-:W-:Y:S01]  /*2270*/  MOV R36, R77 ;  /* 0x0000004d00247202 */ /* 0x000fe20000000f00 */
[----:B------:R-:W-:Y:S02]  /*2280*/  IMAD.MOV.U32 R37, RZ, RZ, R84 ;  /* 0x000000ffff257224 */ /* 0x000fe400078e0054 */
[----:B------:R-:W3:Y:S04]  /*2290*/  LDG.E.64 R34, desc[UR12][R34.64] ;  /* 0x0000000c22227981 */ /* 0x000ee8000c1e1b00 */
[----:B------:R-:W4:Y:S01]  /*22a0*/  LDG.E.64 R36, desc[UR12][R36.64] ;  /* 0x0000000c24247981 */ /* 0x000f22000c1e1b00 */
[----:B------:R-:W-:Y:S02]  /*22b0*/  ISETP.NE.AND P0, PT, R58, RZ, PT ;  /* 0x000000ff3a00720c */ /* 0x000fe40003f05270 */
[----:B------:R-:W-:-:S02]  /*22c0*/  ISETP.GE.U32.AND P6, PT, R56, R19, PT ;  /* 0x000000133800720c */ /* 0x000fc40003fc6070 */
[-C--:B------:R-:W-:Y:S02]  /*22d0*/  ISETP.GE.U32.AND P5, PT, R62, R19.reuse, PT ;  /* 0x000000133e00720c */ /* 0x080fe40003fa6070 */
[----:B------:R-:W-:-:S07]  /*22e0*/  ISETP.GE.U32.AND P4, PT, R60, R19, PT ;  /* 0x000000133c00720c */ /* 0x000fce0003f86070 */
[----:B------:R-:W1:Y:S01]  /*22f0*/  @P0 LDS.64 R32, [UR6] ;  /* 0x00000006ff200984 */ /* 0x000e620008000a00 */
[----:B--2---:R-:W-:-:S04]  /*2300*/  FMUL.FTZ R92, R38, 1.4426950216293334961 ;  /* 0x3fb8aa3b265c7820 */ /* 0x004fc80000410000 */
[C---:B------:R-:W-:Y:S01]  /*2310*/  FMUL.FTZ R97, R92.reuse, R67 ;  /* 0x000000435c617220 */ /* 0x040fe20000410000 */
[C---:B------:R-:W-:Y:S01]  /*2320*/  FMUL.FTZ R99, R92.reuse, R65 ;  /* 0x000000415c637220 */ /* 0x040fe20000410000 */
[C---:B------:R-:W-:Y:S01]  /*2330*/  FMUL.FTZ R100, R92.reuse, R63 ;  /* 0x0000003f5c647220 */ /* 0x040fe20000410000 */
[C---:B---3--:R-:W-:Y:S01]  /*2340*/  PRMT R93, R35.reuse, 0x7632, R93 ;  /* 0x00007632235d7816 */ /* 0x048fe2000000005d */
[----:B------:R-:W2:Y:S01]  /*2350*/  MUFU.EX2 R39, R97 ;  /* 0x0000006100277308 */ /* 0x000ea20000000800 */
[----:B------:R-:W-:Y:S01]  /*2360*/  SHF.L.U32 R96, R35, 0x10, RZ ;  /* 0x0000001023607819 */ /* 0x000fe200000006ff */
[----:B------:R-:W-:Y:S01]  /*2370*/  FMUL.FTZ R35, R92, R66 ;  /* 0x000000425c237220 */ /* 0x000fe20000410000 */
[C---:B------:R-:W-:Y:S01]  /*2380*/  SHF.L.U32 R94, R34.reuse, 0x10, RZ ;  /* 0x00000010225e7819 */ /* 0x040fe200000006ff */
[----:B------:R-:W3:Y:S01]  /*2390*/  MUFU.EX2 R99, R99 ;  /* 0x0000006300637308 */ /* 0x000ee20000000800 */
[----:B------:R-:W-:Y:S01]  /*23a0*/  PRMT R91, R34, 0x7632, R91 ;  /* 0x00007632225b7816 */ /* 0x000fe2000000005b */
[C---:B----4-:R-:W-:Y:S01]  /*23b0*/  IMAD.U32 R89, R36.reuse, 0x10000, RZ ;  /* 0x0001000024597824 */ /* 0x050fe200078e00ff */
[----:B------:R-:W-:Y:S01]  /*23c0*/  PRMT R34, R36, 0x7632, R34 ;  /* 0x0000763224227816 */ /* 0x000fe20000000022 */
[----:B------:R4:W5:Y:S01]  /*23d0*/  MUFU.EX2 R98, R35 ;  /* 0x0000002300627308 */ /* 0x0009620000000800 */
[C---:B------:R-:W-:Y:S01]  /*23e0*/  PRMT R36, R37.reuse, 0x7632, R36 ;  /* 0x0000763225247816 */ /* 0x040fe20000000024 */
[----:B------:R-:W-:Y:S01]  /*23f0*/  FMUL.FTZ R38, R94, R71 ;  /* 0x000000475e267220 */ /* 0x000fe20000410000 */
[----:B------:R-:W-:Y:S01]  /*2400*/  SHF.L.U32 R90, R37, 0x10, RZ ;  /* 0x00000010255a7819 */ /* 0x000fe200000006ff */
[----:B------:R-:W0:Y:S01]  /*2410*/  MUFU.EX2 R100, R100 ;  /* 0x0000006400647308 */ /* 0x000e220000000800 */
[----:B------:R-:W-:Y:S01]  /*2420*/  IMAD.U32 R37, R93, 0x10000, RZ ;  /* 0x000100005d257824 */ /* 0x000fe200078e00ff */
[----:B--2---:R-:W-:Y:S01]  /*2430*/  FSEL R39, R39, 1, !P6 ;  /* 0x3f80000027277808 */ /* 0x004fe20007000000 */
[----:B------:R-:W-:Y:S01]  /*2440*/  FMUL.FTZ R92, R96, R69 ;  /* 0x00000045605c7220 */ /* 0x000fe20000410000 */
[----:B------:R-:W-:Y:S01]  /*2450*/  FSEL R38, R38, RZ, !P6 ;  /* 0x000000ff26267208 */ /* 0x000fe20007000000 */
[----:B------:R-:W-:Y:S01]  /*2460*/  FMUL.FTZ R37, R37, R68 ;  /* 0x0000004425257220 */ /* 0x000fe20000410000 */
[----:B----4-:R-:W-:-:S02]  /*2470*/  SHF.L.U32 R35, R91, 0x10, RZ ;  /* 0x000000105b237819 */ /* 0x010fc400000006ff */
[----:B------:R-:W-:Y:S02]  /*2480*/  ISETP.GE.U32.AND P6, PT, R64, R19, PT ;  /* 0x000000134000720c */ /* 0x000fe40003fc6070 */
[----:B---3--:R-:W-:Y:S01]  /*2490*/  FSEL R97, R99, 1, !P5 ;  /* 0x3f80000063617808 */ /* 0x008fe20006800000 */
[----:B------:R-:W-:Y:S01]  /*24a0*/  FMUL.FTZ R35, R35, R70 ;  /* 0x0000004623237220 */ /* 0x000fe20000410000 */
[----:B------:R-:W-:Y:S02]  /*24b0*/  SHF.L.U32 R91, R34, 0x10, RZ ;  /* 0x00000010225b7819 */ /* 0x000fe400000006ff */
[----:B------:R-:W-:Y:S02]  /*24c0*/  SHF.L.U32 R93, R36, 0x10, RZ ;  /* 0x00000010245d7819 */ /* 0x000fe400000006ff */
[----:B------:R-:W-:Y:S02]  /*24d0*/  FSEL R92, R92, RZ, !P5 ;  /* 0x000000ff5c5c7208 */ /* 0x000fe40006800000 */
[----:B-----5:R-:W-:-:S02]  /*24e0*/  FSEL R94, R98, 1, !P6 ;  /* 0x3f800000625e7808 */ /* 0x020fc40007000000 */
[----:B0-----:R-:W-:Y:S02]  /*24f0*/  FSEL R96, R100, 1, !P4 ;  /* 0x3f80000064607808 */ /* 0x001fe40006000000 */
[----:B------:R-:W-:Y:S02]  /*2500*/  FSEL R99, R35, RZ, !P6 ;  /* 0x000000ff23637208 */ /* 0x000fe40007000000 */
[----:B------:R-:W-:Y:S01]  /*2510*/  FSEL R101, R37, RZ, !P4 ;  /* 0x000000ff25657208 */ /* 0x000fe20006000000 */
[----:B-1----:R-:W-:Y:S06]  /*2520*/  @P0 BRA `(.L_x_7506) ;  /* 0x0000000000340947 */ /* 0x002fec0003800000 */
[----:B------:R-:W-:Y:S01]  /*2530*/  IMAD.MOV.U32 R32, RZ, RZ, 0x3f800000 ;  /* 0x3f800000ff207424 */ /* 0x000fe200078e00ff */
[----:B------:R-:W-:Y:S06]  /*2540*/  @!P1 BRA `(.L_x_7507) ;  /* 0x0000000000149947 */ /* 0x000fec0003800000 */
[----:B------:R-:W-:-:S04]  /*2550*/  IADD3 R34, P0, PT, R87, R52, RZ ;  /* 0x0000003457227210 */ /* 0x000fc80007f1e0ff */
[----:B------:R-:W-:-:S05]  /*2560*/  IADD3.X R35, PT, PT, R88, R46, RZ, P0, !PT ;  /* 0x0000002e58237210 */ /* 0x000fca00007fe4ff */
[----:B------:R-:W2:Y:S02]  /*2570*/  LDG.E.U16 R34, desc[UR12][R34.64] ;  /* 0x0000000c22227981 */ /* 0x000ea4000c1e1500 */
[----:B--2---:R-:W-:Y:S01]  /*2580*/  SHF.L.U32 R33, R34, 0x10, RZ ;  /* 0x0000001022217819 */ /* 0x004fe200000006ff */
[----:B------:R-:W-:Y:S06]  /*2590*/  BRA `(.L_x_7506) ;  /* 0x0000000000187947 */ /* 0x000fec0003800000 */
.L_x_7507:
[----:B------:R-:W-:Y:S01]  /*25a0*/  IMAD.MOV.U32 R33, RZ, RZ, RZ ;  /* 0x000000ffff217224 */ /* 0x000fe200078e00ff */
[----:B------:R-:W-:Y:S06]  /*25b0*/  @!P2 BRA `(.L_x_7506) ;  /* 0x000000000010a947 */ /* 0x000fec0003800000 */
[----:B------:R-:W-:Y:S02]  /*25c0*/  MOV R34, R87 ;  /* 0x0000005700227202 */ /* 0x000fe40000000f00 */
[----:B------:R-:W-:-:S05]  /*25d0*/  MOV R35, R88 ;  /* 0x0000005800237202 */ /* 0x000fca0000000f00 */
[----:B------:R-:W2:Y:S02]  /*25e0*/  LDG.E.U16 R33, desc[UR12][R34.64] ;  /* 0x0000000c22217981 */ /* 0x000ea4000c1e1500 */
[----:B--2---:R-:W-:-:S07]  /*25f0*/  IMAD.U32 R33, R33, 0x10000, RZ ;  /* 0x0001000021217824 */ /* 0x004fce00078e00ff */
.L_x_7506:
        /* <DEDUP_REMOVED lines=81> */
.L_x_7510:
[----:B------:R-:W-:-:S04]  /*2b10*/  ISETP.NE.AND P0, PT, R58, R59, PT ;  /* 0x0000003b3a00720c */ /* 0x000fc80003f05270 */
[----:B------:R-:W-:-:S13]  /*2b20*/  ISETP.NE.OR P0, PT, R79, RZ, P0 ;  /* 0x000000ff4f00720c */ /* 0x000fda0000705670 */
[----:B0-----:R-:W-:Y:S02]  /*2b30*/  @!P0 F2FP.BF16.F32.PACK_AB R33, RZ, R33 ;  /* 0x00000021ff21823e */ /* 0x001fe400000010ff */
[----:B------:R-:W-:Y:S02]  /*2b40*/  @!P0 MOV R32, R87 ;  /* 0x0000005700208202 */ /* 0x000fe40000000f00 */
[----:B------:R-:W-:Y:S02]  /*2b50*/  PRMT R34, R33, 0x7610, R34 ;  /* 0x0000761021227816 */ /* 0x000fe40000000022 */
[----:B------:R-:W-:-:S05]  /*2b60*/  @!P0 MOV R33, R88 ;  /* 0x0000005800218202 */ /* 0x000fca0000000f00 */
[----:B------:R1:W-:Y:S02]  /*2b70*/  @!P0 STG.E.U16 desc[UR12][R32.64], R34 ;  /* 0x0000002220008986 */ /* 0x0003e4000c10150c */
.L_x_7509:
[----:B------:R-:W-:Y:S05]  /*2b80*/  BSYNC.RECONVERGENT B0 ;  /* 0x0000000000007941 */ /* 0x000fea0003800200 */
.L_x_7508:
        /* <DEDUP_REMOVED lines=18> */
.L_x_7505:
[----:B------:R-:W-:Y:S01]  /*2cb0*/  F2F.BF16.F32 R31, R73 ;  /* 0x00000049001f7304 */ /* 0x000fe20000202000 */
[----:B------:R-:W-:Y:S01]  /*2cc0*/  BAR.SYNC.DEFER_BLOCKING 0x0 ;  /* 0x0000000000007b1d */ /* 0x000fe20000010000 */
[C---:B------:R-:W-:Y:S02]  /*2cd0*/  IADD3 R39, P0, PT, R57.reuse, R26, RZ ;  /* 0x0000001a39277210 */ /* 0x040fe40007f1e0ff */
[----:B0-----:R-:W-:Y:S02]  /*2ce0*/  IADD3 R35, P4, PT, R57, R16, RZ ;  /* 0x0000001039237210 */ /* 0x001fe40007f9e0ff */
[----:B------:R-:W-:Y:S02]  /*2cf0*/  IADD3.X R38, PT, PT, RZ, R80, RZ, P0, !PT ;  /* 0x00000050ff267210 */ /* 0x000fe400007fe4ff */
[----:B-1----:R-:W0:Y:S01]  /*2d00*/  F2F.BF16.F32 R32, R72 ;  /* 0x0000004800207304 */ /* 0x002e220000202000 */
        /* <DEDUP_REMOVED lines=14> */
[----:B------:R-:W-:Y:S01]  /*2df0*/  IADD3 R58, PT, PT, R58, 0x1, RZ ;  /* 0x000000013a3a7810 */ /* 0x000fe20007ffe0ff */
[----:B------:R-:W-:-:S04]  /*2e00*/  IMAD.WIDE.U32 R2, R19, 0x2, R2 ;  /* 0x0000000213027825 */ /* 0x000fc800078e0002 */
        /* <DEDUP_REMOVED lines=21> */
[----:B------:R-:W-:Y:S02]  /*2f60*/  IADD3 R63, P0, PT, R57, R14, RZ ;  /* 0x0000000e393f7210 */ /* 0x000fe40007f1e0ff */
[----:B------:R-:W-:Y:S01]  /*2f70*/  IADD3 R57, PT, PT, R19, R57, RZ ;  /* 0x0000003913397210 */ /* 0x000fe20007ffe0ff */
[----:B---3--:R-:W-:-:S03]  /*2f80*/  FADD.FTZ R34, R33, 1 ;  /* 0x3f80000021227421 */ /* 0x008fc60000010000 */
        /* <DEDUP_REMOVED lines=27> */
.L_x_7513:
        /* <DEDUP_REMOVED lines=12> */
.L_x_8122:


//--------------------- .text._Z25selective_scan_fwd_kernelI32Selective_Scan_fwd_kernel_traitsILi32ELi4ELi1ELb1ELb1ELb1ELb1ELb1EN3c108BFloat16EfS2_EEv13SSMParamsBase --------------------------
	.section	.text._Z25selective_scan_fwd_kernelI32Selective_Scan_fwd_kernel_traitsILi32ELi4ELi1ELb1ELb1ELb1ELb1ELb1EN3c108BFloat16EfS2_EEv13SSMParamsBase,"ax",@progbits
	.align	128
        .global         _Z25selective_scan_fwd_kernelI32Selective_Scan_fwd_kernel_traitsILi32ELi4ELi1ELb1ELb1ELb1ELb1ELb1EN3c108BFloat16EfS2_EEv13SSMParamsBase
        .type           _Z25selective_scan_fwd_kernelI32Selective_Scan_fwd_kernel_traitsILi32ELi4ELi1ELb1ELb1ELb1ELb1ELb1EN3c108BFloat16EfS2_EEv13SSMParamsBase,@function
        .size           _Z25selective_scan_fwd_kernelI32Selective_Scan_fwd_kernel_traitsILi32ELi4ELi1ELb1ELb1ELb1ELb1ELb1EN3c108BFloat16EfS2_EEv13SSMParamsBase,(.L_x_8123 - _Z25selective_scan_fwd_kernelI32Selective_Scan_fwd_kernel_traitsILi32ELi4ELi1ELb1ELb1ELb1ELb1ELb1EN3c108BFloat16EfS2_EEv13SSMParamsBase)
        .other          _Z25selective_scan_fwd_kernelI32Selective_Scan_fwd_kernel_traitsILi32ELi4ELi1ELb1ELb1ELb1ELb1ELb1EN3c108BFloat16EfS2_EEv13SSMParamsBase,@"STO_CUDA_ENTRY STV_DEFAULT"
_Z25selective_scan_fwd_kernelI32Selective_Scan_fwd_kernel_traitsILi32ELi4ELi1ELb1ELb1ELb1ELb1ELb1EN3c108BFloat16EfS2_EEv13SSMParamsBase:
.text._Z25selective_scan_fwd_kernelI32Selective_Scan_fwd_kernel_traitsILi32ELi4ELi1ELb1ELb1ELb1ELb1ELb1EN3c108BFloat16EfS2_EEv13SSMParamsBase:
        /* <DEDUP_REMOVED lines=43> */
.L_x_7514:
        /* <DEDUP_REMOVED lines=92> */
.L_x_7515:
        /* <DEDUP_REMOVED lines=11> */
.L_x_7516:
        /* <DEDUP_REMOVED lines=69> */
.L_x_7517:
        /* <DEDUP_REMOVED lines=29> */
.L_x_7518:
        /* <DEDUP_REMOVED lines=27> */
.L_x_7534:
        /* <DEDUP_REMOVED lines=97> */
.L_x_7520:
[----:B------:R-:W-:Y:S05]  /*1700*/  BSYNC.RECONVERGENT B0 ;  /* 0x0000000000007941 */ /* 0x000fea0003800200 */
.L_x_7519:
        /* <DEDUP_REMOVED lines=36> */
.L_x_7522:
[----:B------:R-:W-:Y:S05]  /*1950*/  BSYNC.RECONVERGENT B0 ;  /* 0x0000000000007941 */ /* 0x000fea0003800200 */
.L_x_7521:
        /* <DEDUP_REMOVED lines=37> */
.L_x_7524:
[----:B------:R-:W-:Y:S05]  /*1bb0*/  BSYNC.RECONVERGENT B0 ;  /* 0x0000000000007941 */ /* 0x000fea0003800200 */
.L_x_7523:
        /* <DEDUP_REMOVED lines=34> */
.L_x_7526:
[----:B------:R-:W-:Y:S05]  /*1de0*/  BSYNC.RECONVERGENT B0 ;  /* 0x0000000000007941 */ /* 0x000fea0003800200 */
.L_x_7525:
        /* <DEDUP_REMOVED lines=83> */
.L_x_7533:
        /* <DEDUP_REMOVED lines=96> */
.L_x_7529:
[----:B------:R-:W-:Y:S02]  /*2920*/  ISETP.NE.AND P6, PT, R93, RZ, PT ;  /* 0x000000ff5d00720c */ /* 0x000fe40003fc5270 */
[----:B------:R-:W-:-:S11]  /*2930*/  MOV R27, RZ ;  /* 0x000000ff001b7202 */ /* 0x000fd60000000f00 */
[----:B------:R-:W-:Y:S05]  /*2940*/  @!P6 BRA `(.L_x_7528) ;  /* 0x000000000010e947 */ /* 0x000fea0003800000 */
[----:B------:R-:W-:-:S05]  /*2950*/  IADD3 R28, P6, PT, R44, R81, RZ ;  /* 0x000000512c1c7210 */ /* 0x000fca0007fde0ff */
[----:B------:R-:W-:-:S05]  /*2960*/  IMAD.X R29, R45, 0x1, R82, P6 ;  /* 0x000000012d1d7824 */ /* 0x000fca00030e0652 */
[----:B------:R-:W2:Y:S02]  /*2970*/  LDG.E.U16 R28, desc[UR10][R28.64] ;  /* 0x0000000a1c1c7981 */ /* 0x000ea4000c1e1500 */
[----:B--2---:R-:W-:-:S07]  /*2980*/  IMAD.U32 R27, R28, 0x10000, RZ ;  /* 0x000100001c1b7824 */ /* 0x004fce00078e00ff */
.L_x_7528:
        /* <DEDUP_REMOVED lines=83> */
.L_x_7532:
        /* <DEDUP_REMOVED lines=8> */
.L_x_7531:
[----:B------:R-:W-:Y:S05]  /*2f40*/  BSYNC.RECONVERGENT B0 ;  /* 0x0000000000007941 */ /* 0x000fea0003800200 */
.L_x_7530:
        /* <DEDUP_REMOVED lines=18> */
.L_x_7527:
        /* <DEDUP_REMOVED lines=137> */
.L_x_7535:
        /* <DEDUP_REMOVED lines=16> */
.L_x_8123:


//--------------------- .text._Z25selective_scan_fwd_kernelI32Selective_Scan_fwd_kernel_traitsILi64ELi16ELi1ELb0ELb1ELb1ELb0ELb0EN3c108BFloat16EfS2_EEv13SSMParamsBase --------------------------
	.section	.text._Z25selective_scan_fwd_kernelI32Selective_Scan_fwd_kernel_traitsILi64ELi16ELi1ELb0ELb1ELb1ELb0ELb0EN3c108BFloat16EfS2_EEv13SSMParamsBase,"ax",@progbits
	.align	128
        .global         _Z25selective_scan_fwd_kernelI32Selective_Scan_fwd_kernel_traitsILi64ELi16ELi1ELb0ELb1ELb1ELb0ELb0EN3c108BFloat16EfS2_EEv13SSMParamsBase
        .type           _Z25selective_scan_fwd_kernelI32Selective_Scan_fwd_kernel_traitsILi64ELi16ELi1ELb0ELb1ELb1ELb0ELb0EN3c108BFloat16EfS2_EEv13SSMParamsBase,@function
        .size           _Z25selective_scan_fwd_kernelI32Selective_Scan_fwd_kernel_traitsILi64ELi16ELi1ELb0ELb1ELb1ELb0ELb0EN3c108BFloat16EfS2_EEv13SSMParamsBase,(.L_x_8124 - _Z25selective_scan_fwd_kernelI32Selective_Scan_fwd_kernel_traitsILi64ELi16ELi1ELb0ELb1ELb1ELb0ELb0EN3c108BFloat16EfS2_EEv13SSMParamsBase)
        .other          _Z25selective_scan_fwd_kernelI32Selective_Scan_fwd_kernel_traitsILi64ELi16ELi1ELb0ELb1ELb1ELb0ELb0EN3c108BFloat16EfS2_EEv13SSMParamsBase,@"STO_CUDA_ENTRY STV_DEFAULT"
_Z25selective_scan_fwd_kernelI32Selective_Scan_fwd_kernel_traitsILi64ELi16ELi1ELb0ELb1ELb1ELb0ELb0EN3c108BFloat16EfS2_EEv13SSMParamsBase:
.text._Z25selective_scan_fwd_kernelI32Selective_Scan_fwd_kernel_traitsILi64ELi16ELi1ELb0ELb1ELb1ELb0ELb0EN3c108BFloat16EfS2_EEv13SSMParamsBase:
        /* <DEDUP_REMOVED lines=50> */
.L_x_7536:
        /* <DEDUP_REMOVED lines=88> */
.L_x_7537:
        /* <DEDUP_REMOVED lines=10> */
.L_x_7538:
        /* <DEDUP_REMOVED lines=100> */
.L_x_7539:
        /* <DEDUP_REMOVED lines=34> */
.L_x_7540:
        /* <DEDUP_REMOVED lines=24> */
.L_x_7584:
        /* <DEDUP_REMOVED lines=348> */
.L_x_7542:
[----:B------:R-:W-:Y:S05]  /*28e0*/  BSYNC.RECONVERGENT B0 ;  /* 0x0000000000007941 */ /* 0x000fea0003800200 */
.L_x_7541:
        /* <DEDUP_REMOVED lines=37> */
.L_x_7544:
[----:B------:R-:W-:Y:S05]  /*2b40*/  BSYNC.RECONVERGENT B0 ;  /* 0x0000000000007941 */ /* 0x000fea0003800200 */
.L_x_7543:
        /* <DEDUP_REMOVED lines=35> */
.L_x_7546:
[----:B------:R-:W-:Y:S05]  /*2d80*/  BSYNC.RECONVERGENT B0 ;  /* 0x0000000000007941 */ /* 0x000fea0003800200 */
.L_x_7545:
        /* <DEDUP_REMOVED lines=37> */
.L_x_7548:
[----:B------:R-:W-:Y:S05]  /*2fe0*/  BSYNC.RECONVERGENT B0 ;  /* 0x0000000000007941 */ /* 0x000fea0003800200 */
.L_x_7547:
        /* <DEDUP_REMOVED lines=35> */
.L_x_7550:
[----:B------:R-:W-:Y:S05]  /*3220*/  BSYNC.RECONVERGENT B0 ;  /* 0x0000000000007941 */ /* 0x000fea0003800200 */
.L_x_7549:
        /* <DEDUP_REMOVED lines=37> */
.L_x_7552:
[----:B------:R-:W-:Y:S05]  /*3480*/  BSYNC.RECONVERGENT B0 ;  /* 0x0000000000007941 */ /* 0x000fea0003800200 */
.L_x_7551:
        /* <DEDUP_REMOVED lines=35> */
.L_x_7554:
[----:B------:R-:W-:Y:S05]  /*36c0*/  BSYNC.RECONVERGENT B0 ;  /* 0x0000000000007941 */ /* 0x000fea0003800200 */
.L_x_7553:
        /* <DEDUP_REMOVED lines=37> */
.L_x_7556:
[----:B------:R-:W-:Y:S05]  /*3920*/  BSYNC.RECONVERGENT B0 ;  /* 0x0000000000007941 */ /* 0x000fea0003800200 */
.L_x_7555:
        /* <DEDUP_REMOVED lines=35> */
.L_x_7558:
[----:B------:R-:W-:Y:S05]  /*3b60*/  BSYNC.RECONVERGENT B0 ;  /* 0x0000000000007941 */ /* 0x000fea0003800200 */
.L_x_7557:
        /* <DEDUP_REMOVED lines=39> */
.L_x_7560:
[----:B------:R-:W-:Y:S05]  /*3de0*/  BSYNC.RECONVERGENT B0 ;  /* 0x0000000000007941 */ /* 0x000fea0003800200 */
.L_x_7559:
        /* <DEDUP_REMOVED lines=39> */
.L_x_7562:
[----:B------:R-:W-:Y:S05]  /*4060*/  BSYNC.RECONVERGENT B0 ;  /* 0x0000000000007941 */ /* 0x000fea0003800200 */
.L_x_7561:
        /* <DEDUP_REMOVED lines=44> */
.L_x_7564:
[----:B------:R-:W-:Y:S05]  /*4330*/  BSYNC.RECONVERGENT B0 ;  /* 0x0000000000007941 */ /* 0x000fea0003800200 */
.L_x_7563:
        /* <DEDUP_REMOVED lines=32> */
.L_x_7566:
[----:B------:R-:W-:Y:S05]  /*4540*/  BSYNC.RECONVERGENT B0 ;  /* 0x0000000000007941 */ /* 0x000fea0003800200 */
.L_x_7565:
        /* <DEDUP_REMOVED lines=32> */
.L_x_7568:
[----:B------:R-:W-:Y:S05]  /*4750*/  BSYNC.RECONVERGENT B0 ;  /* 0x0000000000007941 */ /* 0x000fea0003800200 */
.L_x_7567:
        /* <DEDUP_REMOVED lines=32> */
.L_x_7570:
[----:B------:R-:W-:Y:S05]  /*4960*/  BSYNC.RECONVERGENT B0 ;  /* 0x0000000000007941 */ /* 0x000fea0003800200 */
.L_x_7569:
        /* <DEDUP_REMOVED lines=32> */
.L_x_7572:
[----:B------:R-:W-:Y:S05]  /*4b70*/  BSYNC.RECONVERGENT B0 ;  /* 0x0000000000007941 */ /* 0x000fea0003800200 */
.L_x_7571:
        /* <DEDUP_REMOVED lines=68> */
.L_x_7583:
        /* <DEDUP_REMOVED lines=117> */
[----:B------:R-:W4:Y:S01]  /*5710*/  @!P6 LDG.E.U16 R119, desc[UR36][R84.64+0x1c0] ;  /* 0x0001c0245477e981 */ /* 0x000f22000c1e1500 */
[----:B------:R-:W-:-:S03]  /*5720*/  MOV R122, RZ ;  /* 0x000000ff007a7202 */ /* 0x000fc60000000f00 */
[----:B------:R-:W-:Y:S01]  /*5730*/  LDS.U16 R43, [R68+0x2] ;  /* 0x00000200442b7984 */ /* 0x000fe20000000400 */
[----:B------:R-:W-:-:S03]  /*5740*/  IMAD.MOV.U32 R124, RZ, RZ, RZ ;  /* 0x000000ffff7c7224 */ /* 0x000fc600078e00ff */
        /* <DEDUP_REMOVED lines=38> */
[----:B------:R-:W-:-:S04]  /*59b0*/  IADD3 R121, PT, PT, R42, 0xe, RZ ;  /* 0x0000000e2a797810 */ /* 0x000fc80007ffe0ff */
[----:B------:R-:W-:Y:S01]  /*59c0*/  ISETP.GE.U32.AND P1, PT, R121, UR48, PT ;  /* 0x0000003079007c0c */ /* 0x000fe2000bf26070 */
[----:B------:R-:W-:Y:S02]  /*59d0*/  VIADD R113, R42, 0x9 ;  /* 0x000000092a717836 */ /* 0x000fe40000000000 */
[----:B------:R-:W-:Y:S01]  /*59e0*/  HFMA2 R126, -RZ, RZ, 0, 0 ;  /* 0x00000000ff7e7431 */ /* 0x000fe200000001ff */
[----:B------:R-:W-:Y:S02]  /*59f0*/  @!P4 PRMT R126, R117, 0x5410, RZ ;  /* 0x00005410757ec816 */ /* 0x000fe400000000ff */
[----:B------:R-:W-:Y:S02]  /*5a00*/  ISETP.GE.U32.AND P4, PT, R113, UR48, PT ;  /* 0x0000003071007c0c */ /* 0x000fe4000bf86070 */
[----:B------:R-:W0:Y:S01]  /*5a10*/  LDS.U16 R113, [R64+0xa] ;  /* 0x00000a0040717984 */ /* 0x000e220000000400 */
[----:B------:R-:W-:Y:S02]  /*5a20*/  @!P6 PRMT R126, R126, 0x5410, R119 ;  /* 0x000054107e7ee816 */ /* 0x000fe40000000077 */
[----:B------:R-:W-:-:S02]  /*5a30*/  ISETP.GE.U32.AND P5, PT, R42, UR48, PT ;  /* 0x000000302a007c0c */ /* 0x000fc4000bfa6070 */
[----:B0-----:R-:W-:-:S05]  /*5a40*/  SHF.L.U32 R113, R113, 0x10, RZ ;  /* 0x0000001071717819 */ /* 0x001fca00000006ff */
        /* <DEDUP_REMOVED lines=16> */
[----:B------:R-:W-:-:S03]  /*5b50*/  IADD3 R115, PT, PT, R42, 0x1, RZ ;  /* 0x000000012a737810 */ /* 0x000fc60007ffe0ff */
[----:B------:R-:W5:Y:S01]  /*5b60*/  MUFU.EX2 R119, R119 ;  /* 0x0000007700777308 */ /* 0x000f620000000800 */
[----:B0-----:R-:W-:Y:S02]  /*5b70*/  IMAD.U32 R128, R41, 0x10000, RZ ;  /* 0x0001000029807824 */ /* 0x001fe400078e00ff */
[----:B------:R-:W-:Y:S02]  /*5b80*/  IMAD.U32 R41, R43, 0x10000, RZ ;  /* 0x000100002b297824 */ /* 0x000fe400078e00ff */
[----:B------:R-:W0:Y:S01]  /*5b90*/  LDS.U16 R43, [R63+0xc] ;  /* 0x00000c003f2b7984 */ /* 0x000e220000000400 */
[----:B------:R-:W-:Y:S01]  /*5ba0*/  FMUL.FTZ R128, R17, R128 ;  /* 0x0000008011807220 */ /* 0x000fe20000410000 */
[----:B---3--:R-:W-:Y:S01]  /*5bb0*/  FSEL R132, R121, 1, !P5 ;  /* 0x3f80000079847808 */ /* 0x008fe20006800000 */
[----:B------:R-:W-:Y:S01]  /*5bc0*/  FMUL.FTZ R121, R86, R50 ;  /* 0x0000003256797220 */ /* 0x000fe20000410000 */
[----:B------:R-:W-:Y:S02]  /*5bd0*/  FMUL.FTZ R134, R16, R41 ;  /* 0x0000002910867220 */ /* 0x000fe40000410000 */
[----:B------:R-:W-:Y:S01]  /*5be0*/  FSEL R131, R128, RZ, !P5 ;  /* 0x000000ff80837208 */ /* 0x000fe20006800000 */
[----:B------:R-:W-:Y:S01]  /*5bf0*/  VIADD R41, R42, 0x2 ;  /* 0x000000022a297836 */ /* 0x000fe20000000000 */
[----:B------:R-:W-:Y:S01]  /*5c00*/  SHF.L.U32 R128, R87, 0x10, RZ ;  /* 0x0000001057807819 */ /* 0x000fe200000006ff */
[----:B------:R-:W-:Y:S01]  /*5c10*/  FMUL.FTZ R123, R86, R49 ;  /* 0x00000031567b7220 */ /* 0x000fe20000410000 */
[----:B------:R-:W-:Y:S01]  /*5c20*/  ISETP.GE.U32.AND P5, PT, R115, UR48, PT ;  /* 0x0000003073007c0c */ /* 0x000fe2000bfa6070 */
[----:B------:R-:W3:Y:S01]  /*5c30*/  MUFU.EX2 R121, R121 ;  /* 0x0000007900797308 */ /* 0x000ee20000000800 */
[----:B-1----:R-:W-:-:S02]  /*5c40*/  IMAD.U32 R87, R40, 0x10000, RZ ;  /* 0x0001000028577824 */ /* 0x002fc400078e00ff */
[----:B------:R-:W-:Y:S01]  /*5c50*/  FMUL.FTZ R128, R15, R128 ;  /* 0x000000800f807220 */ /* 0x000fe20000410000 */
[----:B------:R-:W-:Y:S01]  /*5c60*/  FSEL R134, R134, RZ, !P5 ;  /* 0x000000ff86867208 */ /* 0x000fe20006800000 */
[----:B------:R-:W1:Y:S01]  /*5c70*/  MUFU.EX2 R123, R123 ;  /* 0x0000007b007b7308 */ /* 0x000e620000000800 */
[----:B----4-:R-:W-:Y:S01]  /*5c80*/  FSEL R133, R117, 1, !P5 ;  /* 0x3f80000075857808 */ /* 0x010fe20006800000 */
[----:B------:R-:W-:Y:S01]  /*5c90*/  VIADD R117, R42, 0x3 ;  /* 0x000000032a757836 */ /* 0x000fe20000000000 */
[----:B------:R-:W-:Y:S01]  /*5ca0*/  ISETP.GE.U32.AND P5, PT, R41, UR48, PT ;  /* 0x0000003029007c0c */ /* 0x000fe2000bfa6070 */
[----:B------:R-:W-:Y:S01]  /*5cb0*/  FMUL.FTZ R137, R14, R87 ;  /* 0x000000570e897220 */ /* 0x000fe20000410000 */
[----:B------:R-:W-:Y:S01]  /*5cc0*/  VIADD R87, R42, 0x4 ;  /* 0x000000042a577836 */ /* 0x000fe20000000000 */
[----:B------:R-:W4:Y:S01]  /*5cd0*/  LDS.U16 R115, [R62+0xe] ;  /* 0x00000e003e737984 */ /* 0x000f220000000400 */
[----:B------:R-:W-:Y:S02]  /*5ce0*/  FSEL R135, R128, RZ, !P5 ;  /* 0x000000ff80877208 */ /* 0x000fe40006800000 */
[----:B-----5:R-:W-:Y:S01]  /*5cf0*/  FSEL R136, R119, 1, !P5 ;  /* 0x3f80000077887808 */ /* 0x020fe20006800000 */
[----:B------:R-:W-:Y:S01]  /*5d00*/  FMUL.FTZ R125, R86, R48 ;  /* 0x00000030567d7220 */ /* 0x000fe20000410000 */
[----:B------:R-:W-:Y:S01]  /*5d10*/  ISETP.GE.U32.AND P5, PT, R117, UR48, PT ;  /* 0x0000003075007c0c */ /* 0x000fe2000bfa6070 */
[----:B------:R-:W5:Y:S01]  /*5d20*/  LDS.U16 R41, [R61+0x10] ;  /* 0x000010003d297984 */ /* 0x000f620000000400 */
[----:B--2---:R-:W-:-:S02]  /*5d30*/  SHF.L.U32 R128, R89, 0x10, RZ ;  /* 0x0000001059807819 */ /* 0x004fc400000006ff */
[----:B------:R-:W-:Y:S01]  /*5d40*/  FSEL R137, R137, RZ, !P5 ;  /* 0x000000ff89897208 */ /* 0x000fe20006800000 */
[----:B------:R-:W2:Y:S01]  /*5d50*/  LDS.U16 R40, [R60+0x12] ;  /* 0x000012003c287984 */ /* 0x000ea20000000400 */
[----:B---3--:R-:W-:Y:S01]  /*5d60*/  FSEL R138, R121, 1, !P5 ;  /* 0x3f800000798a7808 */ /* 0x008fe20006800000 */
[----:B------:R-:W-:Y:S01]  /*5d70*/  FMUL.FTZ R128, R13, R128 ;  /* 0x000000800d807220 */ /* 0x000fe20000410000 */
[----:B------:R-:W-:Y:S01]  /*5d80*/  ISETP.GE.U32.AND P5, PT, R87, UR48, PT ;  /* 0x0000003057007c0c */ /* 0x000fe2000bfa6070 */
[----:B------:R-:W-:Y:S02]  /*5d90*/  VIADD R87, R42, 0x5 ;  /* 0x000000052a577836 */ /* 0x000fe40000000000 */
[----:B------:R-:W-:Y:S01]  /*5da0*/  FMUL.FTZ R89, R86, R47 ;  /* 0x0000002f56597220 */ /* 0x000fe20000410000 */
[----:B------:R-:W3:Y:S01]  /*5db0*/  MUFU.EX2 R125, R125 ;  /* 0x0000007d007d7308 */ /* 0x000ee20000000800 */
[----:B------:R-:W-:Y:S02]  /*5dc0*/  FSEL R139, R128, RZ, !P5 ;  /* 0x000000ff808b7208 */ /* 0x000fe40006800000 */
[----:B-1----:R-:W-:-:S02]  /*5dd0*/  FSEL R140, R123, 1, !P5 ;  /* 0x3f8000007b8c7808 */ /* 0x002fc40006800000 */
[----:B------:R-:W-:Y:S01]  /*5de0*/  ISETP.GE.U32.AND P5, PT, R87, UR48, PT ;  /* 0x0000003057007c0c */ /* 0x000fe2000bfa6070 */
[----:B------:R-:W-:Y:S01]  /*5df0*/  FMUL.FTZ R87, R86, R46 ;  /* 0x0000002e56577220 */ /* 0x000fe20000410000 */
[----:B------:R-:W1:Y:S01]  /*5e00*/  MUFU.EX2 R89, R89 ;  /* 0x0000005900597308 */ /* 0x000e620000000800 */
[----:B------:R-:W-:Y:S02]  /*5e10*/  VIADD R117, R42, 0x6 ;  /* 0x000000062a757836 */ /* 0x000fe40000000000 */
[----:B0-----:R-:W-:Y:S02]  /*5e20*/  IMAD.U32 R128, R43, 0x10000, RZ ;  /* 0x000100002b807824 */ /* 0x001fe400078e00ff */
[----:B------:R-:W0:Y:S01]  /*5e30*/  MUFU.EX2 R87, R87 ;  /* 0x0000005700577308 */ /* 0x000e220000000800 */
[----:B------:R-:W-:Y:S01]  /*5e40*/  FSEL R141, R113, RZ, !P5 ;  /* 0x000000ff718d7208 */ /* 0x000fe20006800000 */
[----:B------:R-:W-:Y:S01]  /*5e50*/  FMUL.FTZ R128, R11, R128 ;  /* 0x000000800b807220 */ /* 0x000fe20000410000 */
[----:B---3--:R-:W-:-:S02]  /*5e60*/  FSEL R142, R125, 1, !P5 ;  /* 0x3f8000007d8e7808 */ /* 0x008fc40006800000 */
[----:B------:R-:W-:Y:S02]  /*5e70*/  ISETP.GE.U32.AND P5, PT, R117, UR48, PT ;  /* 0x0000003075007c0c */ /* 0x000fe4000bfa6070 */
[----:B------:R-:W-:Y:S02]  /*5e80*/  IADD3 R43, PT, PT, R42, 0x7, RZ ;  /* 0x000000072a2b7810 */ /* 0x000fe40007ffe0ff */
[----:B------:R-:W-:Y:S02]  /*5e90*/  FSEL R143, R128, RZ, !P5 ;  /* 0x000000ff808f7208 */ /* 0x000fe40006800000 */
[----:B-1----:R-:W-:Y:S02]  /*5ea0*/  FSEL R144, R89, 1, !P5 ;  /* 0x3f80000059907808 */ /* 0x002fe40006800000 */
[----:B------:R-:W-:Y:S01]  /*5eb0*/  ISETP.GE.U32.AND P5, PT, R43, UR48, PT ;  /* 0x000000302b007c0c */ /* 0x000fe2000bfa6070 */
[C---:B------:R-:W-:Y:S01]  /*5ec0*/  FMUL.FTZ R113, R86.reuse, R45 ;  /* 0x0000002d56717220 */ /* 0x040fe20000410000 */
[----:B------:R-:W-:Y:S01]  /*5ed0*/  FMUL.FTZ R117, R86, R44 ;  /* 0x0000002c56757220 */ /* 0x000fe20000410000 */
[----:B----4-:R-:W-:Y:S01]  /*5ee0*/  IMAD.U32 R115, R115, 0x10000, RZ ;  /* 0x0001000073737824 */ /* 0x010fe200078e00ff */
[----:B0-----:R-:W-:Y:S01]  /*5ef0*/  FSEL R146, R87, 1, !P5 ;  /* 0x3f80000057927808 */ /* 0x001fe20006800000 */
[----:B------:R-:W-:Y:S04]  /*5f00*/  LDS.U16 R89, [R58+0x16] ;  /* 0x000016003a597984 */ /* 0x000fe80000000400 */
[----:B------:R-:W0:Y:S01]  /*5f10*/  LDS.U16 R87, [R59+0x14] ;  /* 0x000014003b577984 */ /* 0x000e220000000400 */
[----:B------:R-:W1:Y:S01]  /*5f20*/  MUFU.EX2 R113, R113 ;  /* 0x0000007100717308 */ /* 0x000e620000000800 */
[----:B------:R-:W-:-:S03]  /*5f30*/  FMUL.FTZ R115, R10, R115 ;  /* 0x000000730a737220 */ /* 0x000fc60000410000 */
[----:B------:R-:W3:Y:S01]  /*5f40*/  MUFU.EX2 R117, R117 ;  /* 0x0000007500757308 */ /* 0x000ee20000000800 */
[----:B------:R-:W-:Y:S01]  /*5f50*/  VIADD R43, R42, 0x8 ;  /* 0x000000082a2b7836 */ /* 0x000fe20000000000 */
[----:B-----5:R-:W-:Y:S01]  /*5f60*/  SHF.L.U32 R128, R41, 0x10, RZ ;  /* 0x0000001029807819 */ /* 0x020fe200000006ff */
[----:B--2---:R-:W-:Y:S01]  /*5f70*/  IMAD.U32 R41, R40, 0x10000, RZ ;  /* 0x0001000028297824 */ /* 0x004fe200078e00ff */
[----:B------:R-:W-:Y:S01]  /*5f80*/  FSEL R145, R115, RZ, !P5 ;  /* 0x000000ff73917208 */ /* 0x000fe20006800000 */
[----:B------:R-:W-:Y:S01]  /*5f90*/  VIADD R40, R42, 0xb ;  /* 0x0000000b2a287836 */ /* 0x000fe20000000000 */
[----:B------:R-:W-:Y:S01]  /*5fa0*/  ISETP.GE.U32.AND P5, PT, R43, UR48, PT ;  /* 0x000000302b007c0c */ /* 0x000fe2000bfa6070 */
[----:B------:R-:W-:Y:S01]  /*5fb0*/  FMUL.FTZ R128, R9, R128 ;  /* 0x0000008009807220 */ /* 0x000fe20000410000 */
[----:B------:R-:W-:Y:S01]  /*5fc0*/  FMUL.FTZ R41, R8, R41 ;  /* 0x0000002908297220 */ /* 0x000fe20000410000 */
[----:B------:R-:W-:Y:S01]  /*5fd0*/  IADD3 R42, PT, PT, R42, 0xa, RZ ;  /* 0x0000000a2a2a7810 */ /* 0x000fe20007ffe0ff */
[----:B------:R-:W-:Y:S01]  /*5fe0*/  LDS.U16 R43, [R54+0x1e] ;  /* 0x00001e00362b7984 */ /* 0x000fe20000000400 */
[----:B-1----:R-:W-:-:S02]  /*5ff0*/  FSEL R148, R113, 1, !P5 ;  /* 0x3f80000071947808 */ /* 0x002fc40006800000 */
[----:B------:R-:W-:Y:S02]  /*6000*/  PRMT R113, R88, 0x7632, R113 ;  /* 0x0000763258717816 */ /* 0x000fe40000000071 */
[----:B------:R-:W-:Y:S02]  /*6010*/  FSEL R147, R128, RZ, !P5 ;  /* 0x000000ff80937208 */ /* 0x000fe40006800000 */
[----:B------:R-:W-:Y:S02]  /*6020*/  FSEL R149, R41, RZ, !P4 ;  /* 0x000000ff29957208 */ /* 0x000fe40006000000 */
[----:B---3--:R-:W-:Y:S01]  /*6030*/  FSEL R150, R117, 1, !P4 ;  /* 0x3f80000075967808 */ /* 0x008fe20006000000 */
        /* <DEDUP_REMOVED lines=42> */
[----:B------:R-:W-:Y:S01]  /*62e0*/  LDS.U16 R116, [R67+0x844] ;  /* 0x0008440043747984 */ /* 0x000fe20000000400 */
[----:B------:R-:W-:-:S03]  /*62f0*/  FMUL.FTZ R157, R86, R35 ;  /* 0x00000023569d7220 */ /* 0x000fc60000410000 */
[----:B------:R-:W4:Y:S01]  /*6300*/  LDS.U16 R115, [R66+0x846] ;  /* 0x0008460042737984 */ /* 0x000f220000000400 */
[----:B------:R-:W-:-:S03]  /*6310*/  FMUL.FTZ R158, R86, R34 ;  /* 0x00000022569e7220 */ /* 0x000fc60000410000 */
[----:B------:R-:W4:Y:S01]  /*6320*/  LDS.U16 R118, [R65+0x848] ;  /* 0x0008480041767984 */ /* 0x000f220000000400 */
[----:B-----5:R-:W-:-:S03]  /*6330*/  FSEL R156, R87, 1, !P2 ;  /* 0x3f800000579c7808 */ /* 0x020fc60005000000 */
        /* <DEDUP_REMOVED lines=11> */
[----:B------:R-:W5:Y:S01]  /*63f0*/  @P4 LDS.64 R86, [UR51] ;  /* 0x00000033ff564984 */ /* 0x000f620008000a00 */
[----:B------:R-:W3:Y:S04]  /*6400*/  MUFU.EX2 R154, R154 ;  /* 0x0000009a009a7308 */ /* 0x000ee80000000800 */
[----:B------:R-:W4:Y:S04]  /*6410*/  MUFU.EX2 R155, R155 ;  /* 0x0000009b009b7308 */ /* 0x000f280000000800 */
[----:B------:R-:W4:Y:S04]  /*6420*/  MUFU.EX2 R157, R157 ;  /* 0x0000009d009d7308 */ /* 0x000f280000000800 */
[----:B------:R-:W4:Y:S01]  /*6430*/  MUFU.EX2 R158, R158 ;  /* 0x0000009e009e7308 */ /* 0x000f220000000800 */
[----:B-1----:R-:W-:Y:S01]  /*6440*/  SHF.L.U32 R40, R40, 0x10, RZ ;  /* 0x0000001028287819 */ /* 0x002fe200000006ff */
[----:B------:R-:W-:Y:S01]  /*6450*/  IMAD.U32 R89, R89, 0x10000, RZ ;  /* 0x0001000059597824 */ /* 0x000fe200078e00ff */
[----:B------:R-:W-:Y:S01]  /*6460*/  SHF.L.U32 R43, R43, 0x10, RZ ;  /* 0x000000102b2b7819 */ /* 0x000fe200000006ff */
[----:B------:R-:W-:-:S02]  /*6470*/  IMAD.U32 R41, R41, 0x10000, RZ ;  /* 0x0001000029297824 */ /* 0x000fc400078e00ff */
[----:B--2---:R-:W-:Y:S02]  /*6480*/  IMAD.U32 R42, R42, 0x10000, RZ ;  /* 0x000100002a2a7824 */ /* 0x004fe400078e00ff */
        /* <DEDUP_REMOVED lines=12> */
[----:B------:R-:W-:Y:S01]  /*6550*/  IMAD.U32 R118, R118, 0x10000, RZ ;  /* 0x0001000076767824 */ /* 0x000fe200078e00ff */
[----:B------:R-:W-:Y:S01]  /*6560*/  FSEL R158, R158, 1, !P0 ;  /* 0x3f8000009e9e7808 */ /* 0x000fe20004000000 */
[----:B-----5:R-:W-:Y:S01]  /*6570*/  IMAD.U32 R120, R120, 0x10000, RZ ;  /* 0x0001000078787824 */ /* 0x020fe200078e00ff */
        /* <DEDUP_REMOVED lines=32> */
[----:B------:R-:W2:Y:S02]  /*6780*/  LDG.E.U16 R40, desc[UR36][R40.64] ;  /* 0x0000002428287981 */ /* 0x000ea4000c1e1500 */
[----:B--2---:R-:W-:Y:S01]  /*6790*/  IMAD.U32 R87, R40, 0x10000, RZ ;  /* 0x0001000028577824 */ /* 0x004fe200078e00ff */
[----:B------:R-:W-:Y:S06]  /*67a0*/  BRA `(.L_x_7574) ;  /* 0x0000000000207947 */ /* 0x000fec0003800000 */
.L_x_7575:
[----:B------:R-:W-:Y:S01]  /*67b0*/  MOV R87, RZ ;  /* 0x000000ff00577202 */ /* 0x000fe20000000f00 */
[----:B------:R-:W-:Y:S06]  /*67c0*/  BRA.U !UP2, `(.L_x_7574) ;  /* 0x000000010a187547 */ /* 0x000fec000b800000 */
[----:B------:R-:W-:-:S04]  /*67d0*/  UIADD3 UR4, UP0, UPT, UR29, UR12, URZ ;  /* 0x0000000c1d047290 */ /* 0x000fc8000ff1e0ff */
[----:B------:R-:W-:Y:S02]  /*67e0*/  UIADD3.X UR5, UPT, UPT, UR27, UR13, URZ, UP0, !UPT ;  /* 0x0000000d1b057290 */ /* 0x000fe400087fe4ff */
[----:B------:R-:W-:-:S04]  /*67f0*/  IMAD.U32 R40, RZ, RZ, UR4 ;  /* 0x00000004ff287e24 */ /* 0x000fc8000f8e00ff */
[----:B------:R-:W-:-:S05]  /*6800*/  IMAD.U32 R41, RZ, RZ, UR5 ;  /* 0x00000005ff297e24 */ /* 0x000fca000f8e00ff */
[----:B------:R-:W2:Y:S02]  /*6810*/  LDG.E.U16 R40, desc[UR36][R40.64] ;  /* 0x0000002428287981 */ /* 0x000ea4000c1e1500 */
[----:B--2---:R-:W-:-:S07]  /*6820*/  SHF.L.U32 R87, R40, 0x10, RZ ;  /* 0x0000001028577819 */ /* 0x004fce00000006ff */
.L_x_7574:
        /* <DEDUP_REMOVED lines=95> */
.L_x_7577:
[----:B------:R-:W-:Y:S05]  /*6e20*/  BSYNC.RECONVERGENT B0 ;  /* 0x0000000000007941 */ /* 0x000fea0003800200 */
.L_x_7576:
        /* <DEDUP_REMOVED lines=40> */
.L_x_7581:
        /* <DEDUP_REMOVED lines=33> */
.L_x_7582:
[----:B01----:R-:W0:Y:S01]  /*72c0*/  LDC.64 R42, c[0x0][0x450] ;  /* 0x00011400ff2a7b82 */ /* 0x003e220000000a00 */
[----:B-----5:R-:W-:-:S05]  /*72d0*/  SHF.R.S32.HI R87, RZ, 0x1f, R40 ;  /* 0x0000001fff577819 */ /* 0x020fca0000011428 */
[-C--:B0-----:R-:W-:Y:S02]  /*72e0*/  IMAD R88, R87, R42.reuse, RZ ;  /* 0x0000002a57587224 */ /* 0x081fe400078e02ff */
[----:B------:R-:W-:Y:S01]  /*72f0*/  IMAD.WIDE.U32 R86, R40, R42, UR14 ;  /* 0x0000000e28567e25 */ /* 0x000fe2000f8e002a */
[----:B------:R-:W-:-:S03]  /*7300*/  F2FP.BF16.F32.PACK_AB R42, RZ, R41 ;  /* 0x00000029ff2a723e */ /* 0x000fc600000010ff */
[----:B------:R-:W-:Y:S01]  /*7310*/  IMAD R43, R40, R43, R88 ;  /* 0x0000002b282b7224 */ /* 0x000fe200078e0258 */
[----:B------:R-:W-:-:S03]  /*7320*/  LEA R40, P0, R86, UR29, 0x1 ;  /* 0x0000001d56287c11 */ /* 0x000fc6000f8008ff */
[----:B------:R-:W-:-:S05]  /*7330*/  IMAD.IADD R43, R87, 0x1, R43 ;  /* 0x00000001572b7824 */ /* 0x000fca00078e022b */
[----:B------:R-:W-:-:S05]  /*7340*/  LEA.HI.X R41, R86, UR27, R43, 0x1, P0 ;  /* 0x0000001b56297c11 */ /* 0x000fca00080f0c2b */
[----:B------:R1:W-:Y:S01]  /*7350*/  STG.E.U16 desc[UR36][R40.64], R42 ;  /* 0x0000002a28007986 */ /* 0x0003e2000c101524 */
[----:B------:R-:W-:Y:S05]  /*7360*/  BRA `(.L_x_7579) ;  /* 0x00000000002c7947 */ /* 0x000fea0003800000 */
.L_x_7580:
        /* <DEDUP_REMOVED lines=8> */
[----:B------:R-:W-:Y:S02]  /*73f0*/  PRMT R42, R41, 0x7610, R42 ;  /* 0x00007610292a7816 */ /* 0x000fe4000000002a */
[----:B------:R-:W-:-:S05]  /*7400*/  MOV R41, UR5 ;  /* 0x0000000500297c02 */ /* 0x000fca0008000f00 */
[----:B------:R2:W-:Y:S02]  /*7410*/  @!P0 STG.E.U16 desc[UR36][R40.64], R42 ;  /* 0x0000002a28008986 */ /* 0x0005e4000c101524 */
.L_x_7579:
[----:B------:R-:W-:Y:S05]  /*7420*/  BSYNC.RECONVERGENT B0 ;  /* 0x0000000000007941 */ /* 0x000fea0003800200 */
.L_x_7578:
        /* <DEDUP_REMOVED lines=32> */
.L_x_7573:
        /* <DEDUP_REMOVED lines=117> */
.L_x_7585:
        /* <DEDUP_REMOVED lines=16> */
.L_x_8124:


//--------------------- .text._Z25selective_scan_fwd_kernelI32Selective_Scan_fwd_kernel_traitsILi64ELi16ELi1ELb0ELb1ELb1ELb0ELb1EN3c108BFloat16EfS2_EEv13SSMParamsBase --------------------------
	.section	.text._Z25selective_scan_fwd_kernelI32Selective_Scan_fwd_kernel_traitsILi64ELi16ELi1ELb0ELb1ELb1ELb0ELb1EN3c108BFloat16EfS2_EEv13SSMParamsBase,"ax",@progbits
	.align	128
        .global         _Z25selective_scan_fwd_kernelI32Selective_Scan_fwd_kernel_traitsILi64ELi16ELi1ELb0ELb1ELb1ELb0ELb1EN3c108BFloat16EfS2_EEv13SSMParamsBase
        .type           _Z25selective_scan_fwd_kernelI32Selective_Scan_fwd_kernel_traitsILi64ELi16ELi1ELb0ELb1ELb1ELb0ELb1EN3c108BFloat16EfS2_EEv13SSMParamsBase,@function
        .size           _Z25selective_scan_fwd_kernelI32Selective_Scan_fwd_kernel_traitsILi64ELi16ELi1ELb0ELb1ELb1ELb0ELb1EN3c108BFloat16EfS2_EEv13SSMParamsBase,(.L_x_8125 - _Z25selective_scan_fwd_kernelI32Selective_Scan_fwd_kernel_traitsILi64ELi16ELi1ELb0ELb1ELb1ELb0ELb1EN3c108BFloat16EfS2_EEv13SSMParamsBase)
        .other          _Z25selective_scan_fwd_kernelI32Selective_Scan_fwd_kernel_traitsILi64ELi16ELi1ELb0ELb1ELb1ELb0ELb1EN3c108BFloat16EfS2_EEv13SSMParamsBase,@"STO_CUDA_ENTRY STV_DEFAULT"
_Z25selective_scan_fwd_kernelI32Selective_Scan_fwd_kernel_traitsILi64ELi16ELi1ELb0ELb1ELb1ELb0ELb1EN3c108BFloat16EfS2_EEv13SSMParamsBase:
.text._Z25selective_scan_fwd_kernelI32Selective_Scan_fwd_kernel_traitsILi64ELi16ELi1ELb0ELb1ELb1ELb0ELb1EN3c108BFloat16EfS2_EEv13SSMParamsBase:
        /* <DEDUP_REMOVED lines=57> */
.L_x_7586:
        /* <DEDUP_REMOVED lines=99> */
.L_x_7587:
        /* <DEDUP_REMOVED lines=10> */
.L_x_7588:
        /* <DEDUP_REMOVED lines=100> */
.L_x_7589:
        /* <DEDUP_REMOVED lines=33> */
.L_x_7590:
        /* <DEDUP_REMOVED lines=24> */
.L_x_7634:
        /* <DEDUP_REMOVED lines=346> */
.L_x_7592:
[----:B------:R-:W-:Y:S05]  /*29d0*/  BSYNC.RECONVERGENT B0 ;  /* 0x0000000000007941 */ /* 0x000fea0003800200 */
.L_x_7591:
        /* <DEDUP_REMOVED lines=37> */
.L_x_7594:
[----:B------:R-:W-:Y:S05]  /*2c30*/  BSYNC.RECONVERGENT B0 ;  /* 0x0000000000007941 */ /* 0x000fea0003800200 */
.L_x_7593:
        /* <DEDUP_REMOVED lines=35> */
.L_x_7596:
[----:B------:R-:W-:Y:S05]  /*2e70*/  BSYNC.RECONVERGENT B0 ;  /* 0x0000000000007941 */ /* 0x000fea0003800200 */
.L_x_7595:
        /* <DEDUP_REMOVED lines=37> */
.L_x_7598:
[----:B------:R-:W-:Y:S05]  /*30d0*/  BSYNC.RECONVERGENT B0 ;  /* 0x0000000000007941 */ /* 0x000fea0003800200 */
.L_x_7597:
        /* <DEDUP_REMOVED lines=35> */
.L_x_7600:
[----:B------:R-:W-:Y:S05]  /*3310*/  BSYNC.RECONVERGENT B0 ;  /* 0x0000000000007941 */ /* 0x000fea0003800200 */
.L_x_7599:
        /* <DEDUP_REMOVED lines=37> */
.L_x_7602:
[----:B------:R-:W-:Y:S05]  /*3570*/  BSYNC.RECONVERGENT B0 ;  /* 0x0000000000007941 */ /* 0x000fea0003800200 */
.L_x_7601:
        /* <DEDUP_REMOVED lines=35> */
.L_x_7604:
[----:B------:R-:W-:Y:S05]  /*37b0*/  BSYNC.RECONVERGENT B0 ;  /* 0x0000000000007941 */ /* 0x000fea0003800200 */
.L_x_7603:
        /* <DEDUP_REMOVED lines=37> */
.L_x_7606:
[----:B------:R-:W-:Y:S05]  /*3a10*/  BSYNC.RECONVERGENT B0 ;  /* 0x0000000000007941 */ /* 0x000fea0003800200 */
.L_x_7605:
        /* <DEDUP_REMOVED lines=35> */
.L_x_7608:
[----:B------:R-:W-:Y:S05]  /*3c50*/  BSYNC.RECONVERGENT B0 ;  /* 0x0000000000007941 */ /* 0x000fea0003800200 */
.L_x_7607:
        /* <DEDUP_REMOVED lines=39> */
.L_x_7610:
[----:B------:R-:W-:Y:S05]  /*3ed0*/  BSYNC.RECONVERGENT B0 ;  /* 0x0000000000007941 */ /* 0x000fea0003800200 */
.L_x_7609:
        /* <DEDUP_REMOVED lines=39> */
.L_x_7612:
[----:B------:R-:W-:Y:S05]  /*4150*/  BSYNC.RECONVERGENT B0 ;  /* 0x0000000000007941 */ /* 0x000fea0003800200 */
.L_x_7611:
        /* <DEDUP_REMOVED lines=44> */
.L_x_7614:
[----:B------:R-:W-:Y:S05]  /*4420*/  BSYNC.RECONVERGENT B0 ;  /* 0x0000000000007941 */ /* 0x000fea0003800200 */
.L_x_7613:
        /* <DEDUP_REMOVED lines=32> */
.L_x_7616:
[----:B------:R-:W-:Y:S05]  /*4630*/  BSYNC.RECONVERGENT B0 ;  /* 0x0000000000007941 */ /* 0x000fea0003800200 */
.L_x_7615:
        /* <DEDUP_REMOVED lines=32> */
.L_x_7618:
[----:B------:R-:W-:Y:S05]  /*4840*/  BSYNC.RECONVERGENT B0 ;  /* 0x0000000000007941 */ /* 0x000fea0003800200 */
.L_x_7617:
        /* <DEDUP_REMOVED lines=32> */
.L_x_7620:
[----:B------:R-:W-:Y:S05]  /*4a50*/  BSYNC.RECONVERGENT B0 ;  /* 0x0000000000007941 */ /* 0x000fea0003800200 */
.L_x_7619:
        /* <DEDUP_REMOVED lines=32> */
.L_x_7622:
[----:B------:R-:W-:Y:S05]  /*4c60*/  BSYNC.RECONVERGENT B0 ;  /* 0x0000000000007941 */ /* 0x000fea0003800200 */
.L_x_7621:
        /* <DEDUP_REMOVED lines=67> */
.L_x_7633:
        /* <DEDUP_REMOVED lines=73> */
[----:B------:R-:W-:Y:S02]  /*5530*/  PRMT R85, R88, 0x7632, R85 ;  /* 0x0000763258557816 */ /* 0x000fe40000000055 */
[----:B------:R-:W-:Y:S02]  /*5540*/  MOV R116, RZ ;  /* 0x000000ff00747202 */ /* 0x000fe40000000f00 */
[----:B------:R-:W-:Y:S02]  /*5550*/  @!P2 PRMT R116, R120, 0x5410, RZ ;  /* 0x000054107874a816 */ /* 0x000fe400000000ff */
[----:B------:R-:W-:Y:S01]  /*5560*/  @!P0 PRMT R84, R84, 0x5410, R119 ;  /* 0x0000541054548816 */ /* 0x000fe20000000077 */
[----:B0-----:R-:W-:Y:S01]  /*5570*/  IMAD.MOV.U32 R86, RZ, RZ, RZ ;  /* 0x000000ffff567224 */ /* 0x001fe200078e00ff */
[----:B------:R-:W-:Y:S01]  /*5580*/  @!P5 PRMT R86, R118, 0x5410, RZ ;  /* 0x000054107656d816 */ /* 0x000fe200000000ff */
[----:B------:R0:W-:Y:S01]  /*5590*/  STS.U16 [R90+0xc0], R43 ;  /* 0x0000c02b5a007388 */ /* 0x0001e20000000400 */
[----:B------:R-:W-:Y:S01]  /*55a0*/  PRMT R87, R114, 0x7632, R87 ;  /* 0x0000763272577816 */ /* 0x000fe20000000057 */
[----:B------:R-:W-:Y:S01]  /*55b0*/  IMAD.MOV.U32 R118, RZ, RZ, RZ ;  /* 0x000000ffff767224 */ /* 0x000fe200078e00ff */
[----:B------:R-:W-:Y:S01]  /*55c0*/  @!P1 PRMT R86, R86, 0x5410, R121 ;  /* 0x0000541056569816 */ /* 0x000fe20000000079 */
[----:B------:R-:W-:Y:S01]  /*55d0*/  STS.U16 [R81+0x100], R88 ;  /* 0x0001005851007388 */ /* 0x000fe20000000400 */
[----:B------:R-:W-:-:S02]  /*55e0*/  PRMT R41, R84, 0x7632, R41 ;  /* 0x0000763254297816 */ /* 0x000fc40000000029 */
[----:B------:R-:W-:Y:S01]  /*55f0*/  @!P3 PRMT R116, R116, 0x5410, R123 ;  /* 0x000054107474b816 */ /* 0x000fe2000000007b */
[----:B------:R-:W-:Y:S01]  /*5600*/  STS.U16 [R80+0x140], R85 ;  /* 0x0001405550007388 */ /* 0x000fe20000000400 */
[----:B------:R-:W-:Y:S02]  /*5610*/  @!P4 PRMT R118, R122, 0x5410, RZ ;  /* 0x000054107a76c816 */ /* 0x000fe400000000ff */
[----:B------:R-:W-:Y:S01]  /*5620*/  P2R R113, PR, RZ, 0x20 ;  /* 0x00000020ff717803 */ /* 0x000fe20000000000 */
[----:B------:R-:W-:Y:S01]  /*5630*/  STS.U16 [R79+0x180], R114 ;  /* 0x000180724f007388 */ /* 0x000fe20000000400 */
[----:B0-----:R-:W-:Y:S02]  /*5640*/  PRMT R43, R86, 0x7632, R43 ;  /* 0x00007632562b7816 */ /* 0x001fe4000000002b */
[----:B------:R-:W-:Y:S01]  /*5650*/  ISETP.GE.AND P5, PT, R111, UR46, PT ;  /* 0x0000002e6f007c0c */ /* 0x000fe2000bfa6270 */
[----:B------:R0:W-:Y:S01]  /*5660*/  STS.U16 [R78+0x1c0], R87 ;  /* 0x0001c0574e007388 */ /* 0x0001e20000000400 */
[----:B------:R-:W-:-:S03]  /*5670*/  @!P6 PRMT R118, R118, 0x5410, R125 ;  /* 0x000054107676e816 */ /* 0x000fc6000000007d */
[----:B------:R2:W-:Y:S04]  /*5680*/  STS.U16 [R77+0x200], R84 ;  /* 0x000200544d007388 */ /* 0x0005e80000000400 */
        /* <DEDUP_REMOVED lines=14> */
[----:B------:R-:W-:Y:S01]  /*5770*/  ISETP.GE.AND P0, PT, R109, UR46, PT ;  /* 0x0000002e6d007c0c */ /* 0x000fe2000bf06270 */
[----:B------:R-:W-:Y:S02]  /*5780*/  HFMA2 R88, -RZ, RZ, 0, 0 ;  /* 0x00000000ff587431 */ /* 0x000fe400000001ff */
[----:B------:R-:W-:Y:S01]  /*5790*/  IMAD.MOV.U32 R114, RZ, RZ, RZ ;  /* 0x000000ffff727224 */ /* 0x000fe200078e00ff */
[----:B------:R-:W-:Y:S01]  /*57a0*/  P2R R89, PR, RZ, 0x2 ;  /* 0x00000002ff597803 */ /* 0x000fe20000000000 */
[----:B------:R-:W-:Y:S01]  /*57b0*/  IMAD.MOV.U32 R116, RZ, RZ, RZ ;  /* 0x000000ffff747224 */ /* 0x000fe200078e00ff */
[----:B------:R-:W-:Y:S01]  /*57c0*/  MOV R120, RZ ;  /* 0x000000ff00787202 */ /* 0x000fe20000000f00 */
[----:B--2---:R-:W-:Y:S01]  /*57d0*/  IMAD.MOV.U32 R118, RZ, RZ, RZ ;  /* 0x000000ffff767224 */ /* 0x004fe200078e00ff */
[----:B------:R-:W2:Y:S04]  /*57e0*/  @!P4 LDG.E.U16 R117, desc[UR34][R84.64+0x180] ;  /* 0x000180225475c981 */ /* 0x000ea8000c1e1500 */
[----:B------:R-:W4:Y:S01]  /*57f0*/  @!P6 LDG.E.U16 R119, desc[UR34][R84.64+0x1c0] ;  /* 0x0001c0225477e981 */ /* 0x000f22000c1e1500 */
[----:B------:R-:W-:-:S03]  /*5800*/  IMAD.MOV.U32 R122, RZ, RZ, RZ ;  /* 0x000000ffff7a7224 */ /* 0x000fc600078e00ff */
        /* <DEDUP_REMOVED lines=38> */
[----:B----4-:R-:W-:Y:S01]  /*5a70*/  @!P1 PRMT R122, R122, 0x5410, R89 ;  /* 0x000054107a7a9816 */ /* 0x010fe20000000059 */
[C---:B------:R-:W-:Y:S01]  /*5a80*/  VIADD R89, R42.reuse, 0xc ;  /* 0x0000000c2a597836 */ /* 0x040fe20000000000 */
[----:B------:R-:W-:-:S04]  /*5a90*/  IADD3 R121, PT, PT, R42, 0xe, RZ ;  /* 0x0000000e2a797810 */ /* 0x000fc80007ffe0ff */
        /* <DEDUP_REMOVED lines=27> */
[----:B0-----:R-:W-:Y:S01]  /*5c50*/  IMAD.U32 R128, R41, 0x10000, RZ ;  /* 0x0001000029807824 */ /* 0x001fe200078e00ff */
[----:B------:R-:W-:Y:S02]  /*5c60*/  SHF.L.U32 R41, R43, 0x10, RZ ;  /* 0x000000102b297819 */ /* 0x000fe400000006ff */
[----:B------:R-:W0:Y:S01]  /*5c70*/  LDS.U16 R43, [R63+0xc] ;  /* 0x00000c003f2b7984 */ /* 0x000e220000000400 */
[----:B----4-:R-:W-:Y:S01]  /*5c80*/  FSEL R132, R121, 1, !P5 ;  /* 0x3f80000079847808 */ /* 0x010fe20006800000 */
        /* <DEDUP_REMOVED lines=8> */
[----:B------:R-:W4:Y:S01]  /*5d10*/  MUFU.EX2 R121, R121 ;  /* 0x0000007900797308 */ /* 0x000f220000000800 */
[----:B--2---:R-:W-:-:S02]  /*5d20*/  IMAD.U32 R87, R40, 0x10000, RZ ;  /* 0x0001000028577824 */ /* 0x004fc400078e00ff */
[----:B------:R-:W-:Y:S01]  /*5d30*/  FMUL.FTZ R128, R15, R128 ;  /* 0x000000800f807220 */ /* 0x000fe20000410000 */
[----:B------:R-:W-:Y:S01]  /*5d40*/  FSEL R134, R134, RZ, !P5 ;  /* 0x000000ff86867208 */ /* 0x000fe20006800000 */
[----:B------:R-:W2:Y:S01]  /*5d50*/  MUFU.EX2 R123, R123 ;  /* 0x0000007b007b7308 */ /* 0x000ea20000000800 */
[----:B-----5:R-:W-:Y:S01]  /*5d60*/  FSEL R133, R117, 1, !P5 ;  /* 0x3f80000075857808 */ /* 0x020fe20006800000 */
[----:B------:R-:W5:Y:S01]  /*5d70*/  LDS.U16 R115, [R62+0xe] ;  /* 0x00000e003e737984 */ /* 0x000f620000000400 */
[----:B------:R-:W-:Y:S02]  /*5d80*/  ISETP.GE.U32.AND P5, PT, R41, UR46, PT ;  /* 0x0000002e29007c0c */ /* 0x000fe4000bfa6070 */
[----:B------:R-:W-:Y:S01]  /*5d90*/  IADD3 R117, PT, PT, R42, 0x3, RZ ;  /* 0x000000032a757810 */ /* 0x000fe20007ffe0ff */
[----:B------:R-:W-:Y:S01]  /*5da0*/  FMUL.FTZ R137, R14, R87 ;  /* 0x000000570e897220 */ /* 0x000fe20000410000 */
[----:B------:R-:W-:Y:S01]  /*5db0*/  FSEL R135, R128, RZ, !P5 ;  /* 0x000000ff80877208 */ /* 0x000fe20006800000 */
[----:B------:R-:W-:Y:S01]  /*5dc0*/  FMUL.FTZ R125, R86, R48 ;  /* 0x00000030567d7220 */ /* 0x000fe20000410000 */
[----:B-1----:R-:W-:Y:S01]  /*5dd0*/  FSEL R136, R119, 1, !P5 ;  /* 0x3f80000077887808 */ /* 0x002fe20006800000 */
[----:B---3--:R-:W-:Y:S01]  /*5de0*/  IMAD.U32 R128, R89, 0x10000, RZ ;  /* 0x0001000059807824 */ /* 0x008fe200078e00ff */
[----:B------:R-:W-:Y:S01]  /*5df0*/  ISETP.GE.U32.AND P5, PT, R117, UR46, PT ;  /* 0x0000002e75007c0c */ /* 0x000fe2000bfa6070 */
[----:B------:R-:W1:Y:S01]  /*5e00*/  LDS.U16 R41, [R61+0x10] ;  /* 0x000010003d297984 */ /* 0x000e620000000400 */
[----:B------:R-:W-:Y:S01]  /*5e10*/  IADD3 R87, PT, PT, R42, 0x4, RZ ;  /* 0x000000042a577810 */ /* 0x000fe20007ffe0ff */
[----:B------:R-:W-:Y:S01]  /*5e20*/  FMUL.FTZ R128, R13, R128 ;  /* 0x000000800d807220 */ /* 0x000fe20000410000 */
[----:B------:R-:W-:Y:S01]  /*5e30*/  FSEL R137, R137, RZ, !P5 ;  /* 0x000000ff89897208 */ /* 0x000fe20006800000 */
[----:B------:R-:W3:Y:S01]  /*5e40*/  LDS.U16 R40, [R60+0x12] ;  /* 0x000012003c287984 */ /* 0x000ee20000000400 */
[----:B----4-:R-:W-:-:S02]  /*5e50*/  FSEL R138, R121, 1, !P5 ;  /* 0x3f800000798a7808 */ /* 0x010fc40006800000 */
[----:B------:R-:W-:Y:S01]  /*5e60*/  ISETP.GE.U32.AND P5, PT, R87, UR46, PT ;  /* 0x0000002e57007c0c */ /* 0x000fe2000bfa6070 */
[----:B------:R-:W-:Y:S02]  /*5e70*/  VIADD R87, R42, 0x5 ;  /* 0x000000052a577836 */ /* 0x000fe40000000000 */
[----:B------:R-:W-:Y:S01]  /*5e80*/  FMUL.FTZ R89, R86, R47 ;  /* 0x0000002f56597220 */ /* 0x000fe20000410000 */
[----:B------:R-:W4:Y:S01]  /*5e90*/  MUFU.EX2 R125, R125 ;  /* 0x0000007d007d7308 */ /* 0x000f220000000800 */
[----:B------:R-:W-:Y:S02]  /*5ea0*/  FSEL R139, R128, RZ, !P5 ;  /* 0x000000ff808b7208 */ /* 0x000fe40006800000 */
[----:B--2---:R-:W-:Y:S02]  /*5eb0*/  FSEL R140, R123, 1, !P5 ;  /* 0x3f8000007b8c7808 */ /* 0x004fe40006800000 */
[----:B------:R-:W-:Y:S01]  /*5ec0*/  ISETP.GE.U32.AND P5, PT, R87, UR46, PT ;  /* 0x0000002e57007c0c */ /* 0x000fe2000bfa6070 */
[----:B------:R-:W-:Y:S01]  /*5ed0*/  FMUL.FTZ R87, R86, R46 ;  /* 0x0000002e56577220 */ /* 0x000fe20000410000 */
[----:B------:R-:W2:Y:S01]  /*5ee0*/  MUFU.EX2 R89, R89 ;  /* 0x0000005900597308 */ /* 0x000ea20000000800 */
[----:B0-----:R-:W-:Y:S01]  /*5ef0*/  IMAD.U32 R128, R43, 0x10000, RZ ;  /* 0x000100002b807824 */ /* 0x001fe200078e00ff */
        /* <DEDUP_REMOVED lines=12> */
[----:B-----5:R-:W-:Y:S01]  /*5fc0*/  SHF.L.U32 R115, R115, 0x10, RZ ;  /* 0x0000001073737819 */ /* 0x020fe200000006ff */
[----:B------:R-:W-:Y:S01]  /*5fd0*/  LDS.U16 R89, [R58+0x16] ;  /* 0x000016003a597984 */ /* 0x000fe20000000400 */
[----:B0-----:R-:W-:-:S03]  /*5fe0*/  FSEL R146, R87, 1, !P5 ;  /* 0x3f80000057927808 */ /* 0x001fc60006800000 */
[----:B------:R-:W0:Y:S01]  /*5ff0*/  LDS.U16 R87, [R59+0x14] ;  /* 0x000014003b577984 */ /* 0x000e220000000400 */
[----:B------:R-:W2:Y:S01]  /*6000*/  MUFU.EX2 R113, R113 ;  /* 0x0000007100717308 */ /* 0x000ea20000000800 */
[----:B------:R-:W-:-:S03]  /*6010*/  FMUL.FTZ R115, R10, R115 ;  /* 0x000000730a737220 */ /* 0x000fc60000410000 */
[----:B------:R-:W4:Y:S01]  /*6020*/  MUFU.EX2 R117, R117 ;  /* 0x0000007500757308 */ /* 0x000f220000000800 */
[----:B------:R-:W-:Y:S02]  /*6030*/  VIADD R43, R42, 0x8 ;  /* 0x000000082a2b7836 */ /* 0x000fe40000000000 */
[----:B-1----:R-:W-:Y:S01]  /*6040*/  IMAD.U32 R128, R41, 0x10000, RZ ;  /* 0x0001000029807824 */ /* 0x002fe200078e00ff */
[----:B---3--:R-:W-:Y:S02]  /*6050*/  SHF.L.U32 R41, R40, 0x10, RZ ;  /* 0x0000001028297819 */ /* 0x008fe400000006ff */
[----:B------:R-:W-:Y:S01]  /*6060*/  FSEL R145, R115, RZ, !P5 ;  /* 0x000000ff73917208 */ /* 0x000fe20006800000 */
[----:B------:R-:W-:Y:S01]  /*6070*/  FMUL.FTZ R128, R9, R128 ;  /* 0x0000008009807220 */ /* 0x000fe20000410000 */
[----:B------:R-:W-:Y:S01]  /*6080*/  ISETP.GE.U32.AND P5, PT, R43, UR46, PT ;  /* 0x0000002e2b007c0c */ /* 0x000fe2000bfa6070 */
[----:B------:R-:W-:Y:S02]  /*6090*/  VIADD R40, R42, 0xb ;  /* 0x0000000b2a287836 */ /* 0x000fe40000000000 */
        /* <DEDUP_REMOVED lines=127> */
.L_x_7625:
[----:B------:R-:W-:Y:S01]  /*6890*/  IMAD.MOV.U32 R87, RZ, RZ, RZ ;  /* 0x000000ffff577224 */ /* 0x000fe200078e00ff */
[----:B------:R-:W-:Y:S06]  /*68a0*/  BRA.U !UP2, `(.L_x_7624) ;  /* 0x000000010a187547 */ /* 0x000fec000b800000 */
[----:B------:R-:W-:-:S04]  /*68b0*/  UIADD3 UR4, UP0, UPT, UR33, UR12, URZ ;  /* 0x0000000c21047290 */ /* 0x000fc8000ff1e0ff */
[----:B------:R-:W-:Y:S02]  /*68c0*/  UIADD3.X UR5, UPT, UPT, UR32, UR13, URZ, UP0, !UPT ;  /* 0x0000000d20057290 */ /* 0x000fe400087fe4ff */
[----:B------:R-:W-:-:S04]  /*68d0*/  MOV R40, UR4 ;  /* 0x0000000400287c02 */ /* 0x000fc80008000f00 */
[----:B------:R-:W-:-:S05]  /*68e0*/  IMAD.U32 R41, RZ, RZ, UR5 ;  /* 0x00000005ff297e24 */ /* 0x000fca000f8e00ff */
[----:B------:R-:W2:Y:S02]  /*68f0*/  LDG.E.U16 R40, desc[UR34][R40.64] ;  /* 0x0000002228287981 */ /* 0x000ea4000c1e1500 */
[----:B--2---:R-:W-:-:S07]  /*6900*/  IMAD.U32 R87, R40, 0x10000, RZ ;  /* 0x0001000028577824 */ /* 0x004fce00078e00ff */
.L_x_7624:
        /* <DEDUP_REMOVED lines=95> */
.L_x_7627:
[----:B------:R-:W-:Y:S05]  /*6f00*/  BSYNC.RECONVERGENT B0 ;  /* 0x0000000000007941 */ /* 0x000fea0003800200 */
.L_x_7626:
        /* <DEDUP_REMOVED lines=39> */
.L_x_7631:
        /* <DEDUP_REMOVED lines=33> */
.L_x_7632:
        /* <DEDUP_REMOVED lines=11> */
.L_x_7630:
        /* <DEDUP_REMOVED lines=11> */
.L_x_7629:
[----:B------:R-:W-:Y:S05]  /*74f0*/  BSYNC.RECONVERGENT B0 ;  /* 0x0000000000007941 */ /* 0x000fea0003800200 */
.L_x_7628:
        /* <DEDUP_REMOVED lines=32> */
.L_x_7623:
        /* <DEDUP_REMOVED lines=112> */
.L_x_7635:
        /* <DEDUP_REMOVED lines=16> */
.L_x_8125:


//--------------------- .text._Z25selective_scan_fwd_kernelI32Selective_Scan_fwd_kernel_traitsILi64ELi16ELi1ELb0ELb1ELb1ELb1ELb0EN3c108BFloat16EfS2_EEv13SSMParamsBase --------------------------
	.section	.text._Z25selective_scan_fwd_kernelI32Selective_Scan_fwd_kernel_traitsILi64ELi16ELi1ELb0ELb1ELb1ELb1ELb0EN3c108BFloat16EfS2_EEv13SSMParamsBase,"ax",@progbits
	.align	128
        .global         _Z25selective_scan_fwd_kernelI32Selective_Scan_fwd_kernel_traitsILi64ELi16ELi1ELb0ELb1ELb1ELb1ELb0EN3c108BFloat16EfS2_EEv13SSMParamsBase
        .type           _Z25selective_scan_fwd_kernelI32Selective_Scan_fwd_kernel_traitsILi64ELi16ELi1ELb0ELb1ELb1ELb1ELb0EN3c108BFloat16EfS2_EEv13SSMParamsBase,@function
        .size           _Z25selective_scan_fwd_kernelI32Selective_Scan_fwd_kernel_traitsILi64ELi16ELi1ELb0ELb1ELb1ELb1ELb0EN3c108BFloat16EfS2_EEv13SSMParamsBase,(.L_x_8126 - _Z25selective_scan_fwd_kernelI32Selective_Scan_fwd_kernel_traitsILi64ELi16ELi1ELb0ELb1ELb1ELb1ELb0EN3c108BFloat16EfS2_EEv13SSMParamsBase)
        .other          _Z25selective_scan_fwd_kernelI32Selective_Scan_fwd_kernel_traitsILi64ELi16ELi1ELb0ELb1ELb1ELb1ELb0EN3c108BFloat16EfS2_EEv13SSMParamsBase,@"STO_CUDA_ENTRY STV_DEFAULT"
_Z25selective_scan_fwd_kernelI32Selective_Scan_fwd_kernel_traitsILi64ELi16ELi1ELb0ELb1ELb1ELb1ELb0EN3c108BFloat16EfS2_EEv13SSMParamsBase:
.text._Z25selective_scan_fwd_kernelI32Selective_Scan_fwd_kernel_traitsILi64ELi16ELi1ELb0ELb1ELb1ELb1ELb0EN3c108BFloat16EfS2_EEv13SSMParamsBase:
        /* <DEDUP_REMOVED lines=50> */
.L_x_7636:
        /* <DEDUP_REMOVED lines=88> */
.L_x_7637:
        /* <DEDUP_REMOVED lines=10> */
.L_x_7638:
        /* <DEDUP_REMOVED lines=100> */
.L_x_7639:
        /* <DEDUP_REMOVED lines=34> */
.L_x_7640:
        /* <DEDUP_REMOVED lines=23> */
.L_x_7684:
        /* <DEDUP_REMOVED lines=371> */
.L_x_7642:
[----:B------:R-:W-:Y:S05]  /*2a40*/  BSYNC.RECONVERGENT B0 ;  /* 0x0000000000007941 */ /* 0x000fea0003800200 */
.L_x_7641:
        /* <DEDUP_REMOVED lines=38> */
.L_x_7644:
[----:B------:R-:W-:Y:S05]  /*2cb0*/  BSYNC.RECONVERGENT B0 ;  /* 0x0000000000007941 */ /* 0x000fea0003800200 */
.L_x_7643:
        /* <DEDUP_REMOVED lines=38> */
.L_x_7646:
[----:B------:R-:W-:Y:S05]  /*2f20*/  BSYNC.RECONVERGENT B0 ;  /* 0x0000000000007941 */ /* 0x000fea0003800200 */
.L_x_7645:
        /* <DEDUP_REMOVED lines=38> */
.L_x_7648:
[----:B------:R-:W-:Y:S05]  /*3190*/  BSYNC.RECONVERGENT B0 ;  /* 0x0000000000007941 */ /* 0x000fea0003800200 */
.L_x_7647:
        /* <DEDUP_REMOVED lines=38> */
.L_x_7650:
[----:B------:R-:W-:Y:S05]  /*3400*/  BSYNC.RECONVERGENT B0 ;  /* 0x0000000000007941 */ /* 0x000fea0003800200 */
.L_x_7649:
        /* <DEDUP_REMOVED lines=38> */
.L_x_7652:
[----:B------:R-:W-:Y:S05]  /*3670*/  BSYNC.RECONVERGENT B0 ;  /* 0x0000000000007941 */ /* 0x000fea0003800200 */
.L_x_7651:
        /* <DEDUP_REMOVED lines=38> */
.L_x_7654:
[----:B------:R-:W-:Y:S05]  /*38e0*/  BSYNC.RECONVERGENT B0 ;  /* 0x0000000000007941 */ /* 0x000fea0003800200 */
.L_x_7653:
        /* <DEDUP_REMOVED lines=38> */
.L_x_7656:
[----:B------:R-:W-:Y:S05]  /*3b50*/  BSYNC.RECONVERGENT B0 ;  /* 0x0000000000007941 */ /* 0x000fea0003800200 */
.L_x_7655:
        /* <DEDUP_REMOVED lines=38> */
.L_x_7658:
[----:B------:R-:W-:Y:S05]  /*3dc0*/  BSYNC.RECONVERGENT B0 ;  /* 0x0000000000007941 */ /* 0x000fea0003800200 */
.L_x_7657:
        /* <DEDUP_REMOVED lines=38> */
.L_x_7660:
[----:B------:R-:W-:Y:S05]  /*4030*/  BSYNC.RECONVERGENT B0 ;  /* 0x0000000000007941 */ /* 0x000fea0003800200 */
.L_x_7659:
        /* <DEDUP_REMOVED lines=38> */
.L_x_7662:
[----:B------:R-:W-:Y:S05]  /*42a0*/  BSYNC.RECONVERGENT B0 ;  /* 0x0000000000007941 */ /* 0x000fea0003800200 */
.L_x_7661:
        /* <DEDUP_REMOVED lines=38> */
.L_x_7664:
[----:B------:R-:W-:Y:S05]  /*4510*/  BSYNC.RECONVERGENT B0 ;  /* 0x0000000000007941 */ /* 0x000fea0003800200 */
.L_x_7663:
        /* <DEDUP_REMOVED lines=38> */
.L_x_7666:
[----:B------:R-:W-:Y:S05]  /*4780*/  BSYNC.RECONVERGENT B0 ;  /* 0x0000000000007941 */ /* 0x000fea0003800200 */
.L_x_7665:
        /* <DEDUP_REMOVED lines=39> */
.L_x_7668:
[----:B------:R-:W-:Y:S05]  /*4a00*/  BSYNC.RECONVERGENT B0 ;  /* 0x0000000000007941 */ /* 0x000fea0003800200 */
.L_x_7667:
        /* <DEDUP_REMOVED lines=43> */
.L_x_7670:
[----:B------:R-:W-:Y:S05]  /*4cc0*/  BSYNC.RECONVERGENT B0 ;  /* 0x0000000000007941 */ /* 0x000fea0003800200 */
.L_x_7669:
        /* <DEDUP_REMOVED lines=43> */
.L_x_7672:
[----:B------:R-:W-:Y:S05]  /*4f80*/  BSYNC.RECONVERGENT B0 ;  /* 0x0000000000007941 */ /* 0x000fea0003800200 */
.L_x_7671:
        /* <DEDUP_REMOVED lines=71> */
.L_x_7683:
        /* <DEDUP_REMOVED lines=451> */
.L_x_7675:
        /* <DEDUP_REMOVED lines=8> */
.L_x_7674:
        /* <DEDUP_REMOVED lines=98> */
.L_x_7677:
[----:B------:R-:W-:Y:S05]  /*76d0*/  BSYNC.RECONVERGENT B0 ;  /* 0x0000000000007941 */ /* 0x000fea0003800200 */
.L_x_7676:
        /* <DEDUP_REMOVED lines=41> */
.L_x_7681:
        /* <DEDUP_REMOVED lines=33> */
.L_x_7682:
[----:B01----:R-:W0:Y:S01]  /*7b80*/  LDC.64 R42, c[0x0][0x450] ;  /* 0x00011400ff2a7b82 */ /* 0x003e220000000a00 */
[----:B-----5:R-:W-:Y:S02]  /*7b90*/  SHF.R.S32.HI R87, RZ, 0x1f, R40 ;  /* 0x0000001fff577819 */ /* 0x020fe40000011428 */
[----:B------:R-:W-:-:S03]  /*7ba0*/  F2FP.BF16.F32.PACK_AB R41, RZ, R41 ;  /* 0x00000029ff29723e */ /* 0x000fc600000010ff */
        /* <DEDUP_REMOVED lines=8> */
.L_x_7680:
        /* <DEDUP_REMOVED lines=8> */
[----:B------:R-:W-:Y:S02]  /*7cb0*/  PLOP3.LUT P6, PT, PT, PT, UP0, 0x80, 0x8 ;  /* 0x000000000008781c */ /* 0x000fe40003fcf008 */
[----:B------:R-:W-:Y:S01]  /*7cc0*/  PRMT R42, R41, 0x7610, R42 ;  /* 0x00007610292a7816 */ /* 0x000fe2000000002a */
[----:B------:R-:W-:-:S10]  /*7cd0*/  IMAD.U32 R41, RZ, RZ, UR11 ;  /* 0x0000000bff297e24 */ /* 0x000fd4000f8e00ff */
[----:B------:R2:W-:Y:S02]  /*7ce0*/  @!P6 STG.E.U16 desc[UR34][R40.64], R42 ;  /* 0x0000002a2800e986 */ /* 0x0005e4000c101522 */
.L_x_7679:
[----:B------:R-:W-:Y:S05]  /*7cf0*/  BSYNC.RECONVERGENT B0 ;  /* 0x0000000000007941 */ /* 0x000fea0003800200 */
.L_x_7678:
        /* <DEDUP_REMOVED lines=32> */
.L_x_7673:
        /* <DEDUP_REMOVED lines=430> */
.L_x_7685:
        /* <DEDUP_REMOVED lines=10> */
.L_x_8126:


//--------------------- .text._Z25selective_scan_fwd_kernelI32Selective_Scan_fwd_kernel_traitsILi64ELi16ELi1ELb0ELb1ELb1ELb1ELb1EN3c108BFloat16EfS2_EEv13SSMParamsBase --------------------------
	.section	.text._Z25selective_scan_fwd_kernelI32Selective_Scan_fwd_kernel_traitsILi64ELi16ELi1ELb0ELb1ELb1ELb1ELb1EN3c108BFloat16EfS2_EEv13SSMParamsBase,"ax",@progbits
	.align	128
        .global         _Z25selective_scan_fwd_kernelI32Selective_Scan_fwd_kernel_traitsILi64ELi16ELi1ELb0ELb1ELb1ELb1ELb1EN3c108BFloat16EfS2_EEv13SSMParamsBase
        .type           _Z25selective_scan_fwd_kernelI32Selective_Scan_fwd_kernel_traitsILi64ELi16ELi1ELb0ELb1ELb1ELb1ELb1EN3c108BFloat16EfS2_EEv13SSMParamsBase,@function
        .size           _Z25selective_scan_fwd_kernelI32Selective_Scan_fwd_kernel_traitsILi64ELi16ELi1ELb0ELb1ELb1ELb1ELb1EN3c108BFloat16EfS2_EEv13SSMParamsBase,(.L_x_8127 - _Z25selective_scan_fwd_kernelI32Selective_Scan_fwd_kernel_traitsILi64ELi16ELi1ELb0ELb1ELb1ELb1ELb1EN3c108BFloat16EfS2_EEv13SSMParamsBase)
        .other          _Z25selective_scan_fwd_kernelI32Selective_Scan_fwd_kernel_traitsILi64ELi16ELi1ELb0ELb1ELb1ELb1ELb1EN3c108BFloat16EfS2_EEv13SSMParamsBase,@"STO_CUDA_ENTRY STV_DEFAULT"
_Z25selective_scan_fwd_kernelI32Selective_Scan_fwd_kernel_traitsILi64ELi16ELi1ELb0ELb1ELb1ELb1ELb1EN3c108BFloat16EfS2_EEv13SSMParamsBase:
.text._Z25selective_scan_fwd_kernelI32Selective_Scan_fwd_kernel_traitsILi64ELi16ELi1ELb0ELb1ELb1ELb1ELb1EN3c108BFloat16EfS2_EEv13SSMParamsBase:
        /* <DEDUP_REMOVED lines=57> */
.L_x_7686:
        /* <DEDUP_REMOVED lines=99> */
.L_x_7687:
        /* <DEDUP_REMOVED lines=10> */
.L_x_7688:
        /* <DEDUP_REMOVED lines=100> */
.L_x_7689:
        /* <DEDUP_REMOVED lines=33> */
.L_x_7690:
        /* <DEDUP_REMOVED lines=23> */
.L_x_7734:
        /* <DEDUP_REMOVED lines=369> */
.L_x_7692:
[----:B------:R-:W-:Y:S05]  /*2b30*/  BSYNC.RECONVERGENT B0 ;  /* 0x0000000000007941 */ /* 0x000fea0003800200 */
.L_x_7691:
        /* <DEDUP_REMOVED lines=38> */
.L_x_7694:
[----:B------:R-:W-:Y:S05]  /*2da0*/  BSYNC.RECONVERGENT B0 ;  /* 0x0000000000007941 */ /* 0x000fea0003800200 */
.L_x_7693:
        /* <DEDUP_REMOVED lines=38> */
.L_x_7696:
[----:B------:R-:W-:Y:S05]  /*3010*/  BSYNC.RECONVERGENT B0 ;  /* 0x0000000000007941 */ /* 0x000fea0003800200 */
.L_x_7695:
        /* <DEDUP_REMOVED lines=38> */
.L_x_7698:
[----:B------:R-:W-:Y:S05]  /*3280*/  BSYNC.RECONVERGENT B0 ;  /* 0x0000000000007941 */ /* 0x000fea0003800200 */
.L_x_7697:
        /* <DEDUP_REMOVED lines=38> */
.L_x_7700:
[----:B------:R-:W-:Y:S05]  /*34f0*/  BSYNC.RECONVERGENT B0 ;  /* 0x0000000000007941 */ /* 0x000fea0003800200 */
.L_x_7699:
        /* <DEDUP_REMOVED lines=38> */
.L_x_7702:
[----:B------:R-:W-:Y:S05]  /*3760*/  BSYNC.RECONVERGENT B0 ;  /* 0x0000000000007941 */ /* 0x000fea0003800200 */
.L_x_7701:
        /* <DEDUP_REMOVED lines=38> */
.L_x_7704:
[----:B------:R-:W-:Y:S05]  /*39d0*/  BSYNC.RECONVERGENT B0 ;  /* 0x0000000000007941 */ /* 0x000fea0003800200 */
.L_x_7703:
        /* <DEDUP_REMOVED lines=38> */
.L_x_7706:
[----:B------:R-:W-:Y:S05]  /*3c40*/  BSYNC.RECONVERGENT B0 ;  /* 0x0000000000007941 */ /* 0x000fea0003800200 */
.L_x_7705:
        /* <DEDUP_REMOVED lines=38> */
.L_x_7708:
[----:B------:R-:W-:Y:S05]  /*3eb0*/  BSYNC.RECONVERGENT B0 ;  /* 0x0000000000007941 */ /* 0x000fea0003800200 */
.L_x_7707:
        /* <DEDUP_REMOVED lines=38> */
.L_x_7710:
[----:B------:R-:W-:Y:S05]  /*4120*/  BSYNC.RECONVERGENT B0 ;  /* 0x0000000000007941 */ /* 0x000fea0003800200 */
.L_x_7709:
        /* <DEDUP_REMOVED lines=38> */
.L_x_7712:
[----:B------:R-:W-:Y:S05]  /*4390*/  BSYNC.RECONVERGENT B0 ;  /* 0x0000000000007941 */ /* 0x000fea0003800200 */
.L_x_7711:
        /* <DEDUP_REMOVED lines=38> */
.L_x_7714:
[----:B------:R-:W-:Y:S05]  /*4600*/  BSYNC.RECONVERGENT B0 ;  /* 0x0000000000007941 */ /* 0x000fea0003800200 */
.L_x_7713:
        /* <DEDUP_REMOVED lines=38> */
.L_x_7716:
[----:B------:R-:W-:Y:S05]  /*4870*/  BSYNC.RECONVERGENT B0 ;  /* 0x0000000000007941 */ /* 0x000fea0003800200 */
.L_x_7715:
        /* <DEDUP_REMOVED lines=39> */
.L_x_7718:
[----:B------:R-:W-:Y:S05]  /*4af0*/  BSYNC.RECONVERGENT B0 ;  /* 0x0000000000007941 */ /* 0x000fea0003800200 */
.L_x_7717:
        /* <DEDUP_REMOVED lines=43> */
.L_x_7720:
[----:B------:R-:W-:Y:S05]  /*4db0*/  BSYNC.RECONVERGENT B0 ;  /* 0x0000000000007941 */ /* 0x000fea0003800200 */
.L_x_7719:
        /* <DEDUP_REMOVED lines=43> */
.L_x_7722:
[----:B------:R-:W-:Y:S05]  /*5070*/  BSYNC.RECONVERGENT B0 ;  /* 0x0000000000007941 */ /* 0x000fea0003800200 */
.L_x_7721:
        /* <DEDUP_REMOVED lines=70> */
.L_x_7733:
        /* <DEDUP_REMOVED lines=451> */
.L_x_7725:
        /* <DEDUP_REMOVED lines=8> */
.L_x_7724:
        /* <DEDUP_REMOVED lines=98> */
.L_x_7727:
[----:B------:R-:W-:Y:S05]  /*77b0*/  BSYNC.RECONVERGENT B0 ;  /* 0x0000000000007941 */ /* 0x000fea0003800200 */
.L_x_7726:
        /* <DEDUP_REMOVED lines=40> */
.L_x_7731:
        /* <DEDUP_REMOVED lines=33> */
.L_x_7732:
        /* <DEDUP_REMOVED lines=11> */
.L_x_7730:
        /* <DEDUP_REMOVED lines=12> */
.L_x_7729:
[----:B------:R-:W-:Y:S05]  /*7dc0*/  BSYNC.RECONVERGENT B0 ;  /* 0x0000000000007941 */ /* 0x000fea0003800200 */
.L_x_7728:
        /* <DEDUP_REMOVED lines=32> */
.L_x_7723:
        /* <DEDUP_REMOVED lines=437> */
.L_x_7735:
        /* <DEDUP_REMOVED lines=14> */
.L_x_8127:


//--------------------- .text._Z25selective_scan_fwd_kernelI32Selective_Scan_fwd_kernel_traitsILi64ELi16ELi1ELb1ELb1ELb1ELb0ELb0EN3c108BFloat16EfS2_EEv13SSMParamsBase --------------------------
	.section	.text._Z25selective_scan_fwd_kernelI32Selective_Scan_fwd_kernel_traitsILi64ELi16ELi1ELb1ELb1ELb1ELb0ELb0EN3c108BFloat16EfS2_EEv13SSMParamsBase,"ax",@progbits
	.align	128
        .global         _Z25selective_scan_fwd_kernelI32Selective_Scan_fwd_kernel_traitsILi64ELi16ELi1ELb1ELb1ELb1ELb0ELb0EN3c108BFloat16EfS2_EEv13SSMParamsBase
        .type           _Z25selective_scan_fwd_kernelI32Selective_Scan_fwd_kernel_traitsILi64ELi16ELi1ELb1ELb1ELb1ELb0ELb0EN3c108BFloat16EfS2_EEv13SSMParamsBase,@function
        .size           _Z25selective_scan_fwd_kernelI32Selective_Scan_fwd_kernel_traitsILi64ELi16ELi1ELb1ELb1ELb1ELb0ELb0EN3c108BFloat16EfS2_EEv13SSMParamsBase,(.L_x_8128 - _Z25selective_scan_fwd_kernelI32Selective_Scan_fwd_kernel_traitsILi64ELi16ELi1ELb1ELb1ELb1ELb0ELb0EN3c108BFloat16EfS2_EEv13SSMParamsBase)
        .other          _Z25selective_scan_fwd_kernelI32Selective_Scan_fwd_kernel_traitsILi64ELi16ELi1ELb1ELb1ELb1ELb0ELb0EN3c108BFloat16EfS2_EEv13SSMParamsBase,@"STO_CUDA_ENTRY STV_DEFAULT"
_Z25selective_scan_fwd_kernelI32Selective_Scan_fwd_kernel_traitsILi64ELi16ELi1ELb1ELb1ELb1ELb0ELb0EN3c108BFloat16EfS2_EEv13SSMParamsBase:
.text._Z25selective_scan_fwd_kernelI32Selective_Scan_fwd_kernel_traitsILi64ELi16ELi1ELb1ELb1ELb1ELb0ELb0EN3c108BFloat16EfS2_EEv13SSMParamsBase:
        /* <DEDUP_REMOVED lines=27> */
[----:B------:R-:W-:Y:S01]  /*01b0*/  IMAD.U32 R6, RZ, RZ, UR4 ;  /* 0x00000004ff067e24 */ /* 0x000fe2000f8e00ff */
[----:B------:R-:W-:-:S04]  /*01c0*/  MOV R7, UR5 ;  /* 0x0000000500077c02 */ /* 0x000fc80008000f00 */
[----:B------:R-:W0:Y:S01]  /*01d0*/  @UP0 LDCU.64 UR4, c[0x0][0x468] ;  /* 0x00008d00ff0407ac */ /* 0x000e220008000a00 */
[----:B------:R-:W2:Y:S01]  /*01e0*/  @P2 LDG.E R2, desc[UR16][R6.64] ;  /* 0x0000001006022981 */ /* 0x000ea2000c1e1900 */
[----:B0-----:R-:W-:Y:S01]  /*01f0*/  MOV R9, UR4 ;  /* 0x0000000400097c02 */ /* 0x001fe20008000f00 */
[----:B------:R-:W-:Y:S01]  /*0200*/  IMAD.U32 R11, RZ, RZ, UR5 ;  /* 0x00000005ff0b7e24 */ /* 0x000fe2000f8e00ff */
        /* <DEDUP_REMOVED lines=15> */
.L_x_7736:
        /* <DEDUP_REMOVED lines=18> */
[----:B----4-:R-:W-:-:S04]  /*0420*/  VIADD R2, R4, 0xffffffe ;  /* 0x0ffffffe04027836 */ /* 0x010fc80000000000 */
[----:B------:R4:W0:Y:S03]  /*0430*/  F2I.FTZ.U32.TRUNC.NTZ R3, R2 ;  /* 0x0000000200037305 */ /* 0x000826000021f000 */
[----:B------:R-:W5:Y:S01]  /*0440*/  LDC.64 R18, c[0x0][0x418] ;  /* 0x00010600ff127b82 */ /* 0x000f620000000a00 */
[----:B----4-:R-:W-:-:S07]  /*0450*/  MOV R2, RZ ;  /* 0x000000ff00027202 */ /* 0x010fce0000000f00 */
        /* <DEDUP_REMOVED lines=42> */
[----:B0-----:R-:W-:-:S03]  /*0700*/  LEA R2, P3, R6, R20, 0x1 ;  /* 0x0000001406027211 */ /* 0x001fc600078608ff */
[----:B------:R-:W-:Y:S01]  /*0710*/  IMAD R49, R13, R49, R14 ;  /* 0x000000310d317224 */ /* 0x000fe200078e020e */
[----:B------:R-:W-:Y:S01]  /*0720*/  LEA R50, P5, R10, R30, 0x1 ;  /* 0x0000001e0a327211 */ /* 0x000fe200078a08ff */
[----:B------:R-:W-:Y:S02]  /*0730*/  IMAD R25, R25, UR24, R5 ;  /* 0x0000001819197c24 */ /* 0x000fe4000f8e0205 */
[----:B------:R-:W-:Y:S01]  /*0740*/  IMAD R13, R19, UR24, R7 ;  /* 0x00000018130d7c24 */ /* 0x000fe2000f8e0207 */
[----:B------:R-:W-:Y:S01]  /*0750*/  IADD3 R49, PT, PT, R11, R49, RZ ;  /* 0x000000310b317210 */ /* 0x000fe20007ffe0ff */
[----:B------:R-:W-:Y:S01]  /*0760*/  IMAD.IADD R51, R9, 0x1, R51 ;  /* 0x0000000109337824 */ /* 0x000fe200078e0233 */
[----:B------:R-:W-:Y:S02]  /*0770*/  LEA.HI.X R25, R4, R17, R25, 0x1, P2 ;  /* 0x0000001104197211 */ /* 0x000fe400010f0c19 */
        /* <DEDUP_REMOVED lines=11> */
.L_x_7737:
        /* <DEDUP_REMOVED lines=11> */
.L_x_7738:
[----:B------:R-:W-:Y:S01]  /*08e0*/  UPLOP3.LUT UP1, UPT, UP1, UP0, UPT, 0x20, 0x2 ;  /* 0x000000000002789c */ /* 0x000fe20000f20470 */
[----:B------:R-:W0:Y:S01]  /*08f0*/  LDC.64 R6, c[0x0][0x468] ;  /* 0x00011a00ff067b82 */ /* 0x000e220000000a00 */
[----:B------:R-:W1:Y:S02]  /*0900*/  LDCU.64 UR8, c[0x0][0x4e0] ;  /* 0x00009c00ff0877ac */ /* 0x000e640008000a00 */
[----:B------:R-:W-:Y:S01]  /*0910*/  UISETP.EQ.OR UP2, UPT, UR10, URZ, !UP1 ;  /* 0x000000ff0a00728c */ /* 0x000fe2000cf42670 */
[----:B------:R-:W2:Y:S01]  /*0920*/  LDCU.64 UR6, c[0x0][0x4a0] ;  /* 0x00009400ff0677ac */ /* 0x000ea20008000a00 */
[----:B------:R-:W-:Y:S01]  /*0930*/  PLOP3.LUT P5, PT, PT, PT, UP0, 0x80, 0x8 ;  /* 0x000000000008781c */ /* 0x000fe20003faf008 */
[----:B------:R-:W-:Y:S02]  /*0940*/  HFMA2 R46, -RZ, RZ, 0, 0 ;  /* 0x00000000ff2e7431 */ /* 0x000fe400000001ff */
[----:B------:R-:W-:Y:S01]  /*0950*/  IMAD.MOV.U32 R45, RZ, RZ, RZ ;  /* 0x000000ffff2d7224 */ /* 0x000fe200078e00ff */
[----:B------:R-:W-:Y:S01]  /*0960*/  PLOP3.LUT P2, PT, PT, PT, UP2, 0x80, 0x8 ;  /* 0x000000000008781c */ /* 0x000fe20003f4f028 */
[----:B------:R-:W3:Y:S04]  /*0970*/  LDC R44, c[0x0][0x3ac] ;  /* 0x0000eb00ff2c7b82 */ /* 0x000ee80000000800 */
[----:B------:R-:W4:Y:S02]  /*0980*/  @!UP2 LDCU.64 UR4, c[0x0][0x4f0] ;  /* 0x00009e00ff04a7ac */ /* 0x000f240008000a00 */
[----:B----4-:R-:W-:-:S04]  /*0990*/  @!UP2 ULEA UR4, UP3, UR19, UR4, 0x2 ;  /* 0x000000041304a291 */ /* 0x010fc8000f8610ff */
[----:B------:R-:W-:Y:S02]  /*09a0*/  @!UP2 ULEA.HI.X UR5, UR19, UR5, URZ, 0x2, UP3 ;  /* 0x000000051305a291 */ /* 0x000fe400098f14ff */
[----:B------:R-:W-:-:S04]  /*09b0*/  IMAD.U32 R4, RZ, RZ, UR4 ;  /* 0x00000004ff047e24 */ /* 0x000fc8000f8e00ff */
        /* <DEDUP_REMOVED lines=22> */
[----:B------:R-:W-:-:S03]  /*0b20*/  IMAD.U32 R10, RZ, RZ, UR8 ;  /* 0x00000008ff0a7e24 */ /* 0x000fc6000f8e00ff */
        /* <DEDUP_REMOVED lines=28> */
[----:B------:R-:W-:Y:S01]  /*0cf0*/  MOV R8, UR4 ;  /* 0x0000000400087c02 */ /* 0x000fe20008000f00 */
[----:B------:R-:W-:-:S05]  /*0d00*/  IMAD.U32 R9, RZ, RZ, UR5 ;  /* 0x00000005ff097e24 */ /* 0x000fca000f8e00ff */
[----:B------:R-:W2:Y:S01]  /*0d10*/  @P0 LDG.E R8, desc[UR16][R8.64] ;  /* 0x0000001008080981 */ /* 0x000ea2000c1e1900 */
[----:B------:R-:W-:Y:S01]  /*0d20*/  MOV R43, RZ ;  /* 0x000000ff002b7202 */ /* 0x000fe20000000f00 */
[----:B------:R-:W-:-:S04]  /*0d30*/  ULEA UR4, UP0, UR19, UR8, 0x2 ;  /* 0x0000000813047291 */ /* 0x000fc8000f8010ff */
[----:B------:R-:W-:Y:S02]  /*0d40*/  ULEA.HI.X UR5, UR19, UR9, URZ, 0x2, UP0 ;  /* 0x0000000913057291 */ /* 0x000fe400080f14ff */
[----:B------:R-:W-:-:S04]  /*0d50*/  MOV R6, UR4 ;  /* 0x0000000400067c02 */ /* 0x000fc80008000f00 */
[----:B------:R-:W-:-:S05]  /*0d60*/  IMAD.U32 R7, RZ, RZ, UR5 ;  /* 0x00000005ff077e24 */ /* 0x000fca000f8e00ff */
[----:B------:R-:W3:Y:S01]  /*0d70*/  LDG.E R6, desc[UR16][R6.64] ;  /* 0x0000001006067981 */ /* 0x000ee2000c1e1900 */
[----:B--2---:R-:W-:-:S05]  /*0d80*/  @P0 IADD3 R43, PT, PT, R8, 0x1, RZ ;  /* 0x00000001082b0810 */ /* 0x004fca0007ffe0ff */
[----:B0-----:R-:W-:-:S05]  /*0d90*/  IMAD.WIDE R4, R43, 0x4, R4 ;  /* 0x000000042b047825 */ /* 0x001fca00078e0204 */
[----:B------:R-:W2:Y:S04]  /*0da0*/  LDG.E R0, desc[UR16][R4.64+0x4] ;  /* 0x0000041004007981 */ /* 0x000ea8000c1e1900 */
[----:B------:R-:W2:Y:S01]  /*0db0*/  LDG.E R3, desc[UR16][R4.64] ;  /* 0x0000001004037981 */ /* 0x000ea2000c1e1900 */
[----:B---3--:R-:W-:-:S04]  /*0dc0*/  IADD3 R42, PT, PT, R6, -R43, RZ ;  /* 0x8000002b062a7210 */ /* 0x008fc80007ffe0ff */
[C---:B------:R-:W-:Y:S01]  /*0dd0*/  ISETP.GT.AND P0, PT, R42.reuse, RZ, PT ;  /* 0x000000ff2a00720c */ /* 0x040fe20003f04270 */
[----:B------:R-:W-:Y:S01]  /*0de0*/  VIADD R42, R42, 0x1 ;  /* 0x000000012a2a7836 */ /* 0x000fe20000000000 */
[----:B--2---:R-:W-:-:S04]  /*0df0*/  IADD3 R3, PT, PT, R0, -R3, RZ ;  /* 0x8000000300037210 */ /* 0x004fc80007ffe0ff */
[----:B------:R-:W-:Y:S02]  /*0e00*/  ISETP.GT.AND P2, PT, R44, R3, PT ;  /* 0x000000032c00720c */ /* 0x000fe40003f44270 */
[----:B------:R-:W-:-:S04]  /*0e10*/  IADD3 R3, PT, PT, -R3, R44, RZ ;  /* 0x0000002c03037210 */ /* 0x000fc80007ffe1ff */
[----:B------:R-:W-:-:S04]  /*0e20*/  SEL R3, R3, RZ, P2 ;  /* 0x000000ff03037207 */ /* 0x000fc80001000000 */
[----:B------:R-:W-:-:S05]  /*0e30*/  SEL R3, R3, RZ, P0 ;  /* 0x000000ff03037207 */ /* 0x000fca0000000000 */
[----:B-----5:R-:W-:Y:S01]  /*0e40*/  IMAD R41, R41, R44, R3 ;  /* 0x0000002c29297224 */ /* 0x020fe200078e0203 */
[----:B------:R-:W-:Y:S06]  /*0e50*/  BRA `(.L_x_7740) ;  /* 0x0000000000787947 */ /* 0x000fec0003800000 */
.L_x_7739:
        /* <DEDUP_REMOVED lines=29> */
[----:B------:R-:W-:-:S07]  /*1030*/  IMAD.MOV.U32 R42, RZ, RZ, R5 ;  /* 0x000000ffff2a7224 */ /* 0x000fce00078e0005 */
.L_x_7740:
        /* <DEDUP_REMOVED lines=21> */
[----:B------:R-:W-:Y:S01]  /*1190*/  UMOV UR4, URZ ;  /* 0x000000ff00047c82 */ /* 0x000fe20008000000 */
[C---:B------:R-:W-:Y:S01]  /*11a0*/  IADD3 R96, PT, PT, R98.reuse, 0xb, RZ ;  /* 0x0000000b62607810 */ /* 0x040fe20007ffe0ff */
[----:B------:R-:W-:Y:S01]  /*11b0*/  UMOV UR6, URZ ;  /* 0x000000ff00067c82 */ /* 0x000fe20008000000 */
[----:B------:R-:W-:-:S02]  /*11c0*/  IADD3 R94, PT, PT, R98, 0xd, RZ ;  /* 0x0000000d625e7810 */ /* 0x000fc40007ffe0ff */
[C---:B------:R-:W-:Y:S02]  /*11d0*/  IADD3 R93, PT, PT, R98.reuse, 0xe, RZ ;  /* 0x0000000e625d7810 */ /* 0x040fe40007ffe0ff */
[----:B------:R-:W-:-:S07]  /*11e0*/  IADD3 R92, PT, PT, R98, 0xf, RZ ;  /* 0x0000000f625c7810 */ /* 0x000fce0007ffe0ff */
.L_x_7782:
[----:B------:R-:W0:Y:S02]  /*11f0*/  LDC.64 R4, c[0x0][0x4f8] ;  /* 0x00013e00ff047b82 */ /* 0x000e240000000a00 */
[----:B0-----:R-:W-:-:S04]  /*1200*/  ISETP.NE.U32.AND P0, PT, R4, RZ, PT ;  /* 0x000000ff0400720c */ /* 0x001fc80003f05070 */
[----:B------:R-:W-:-:S13]  /*1210*/  ISETP.NE.AND.EX P0, PT, R5, RZ, PT, P0 ;  /* 0x000000ff0500720c */ /* 0x000fda0003f05300 */
[----:B------:R-:W0:Y:S01]  /*1220*/  @P0 LDC.64 R4, c[0x0][0x4f8] ;  /* 0x00013e00ff040b82 */ /* 0x000e220000000a00 */
[----:B------:R-:W-:-:S07]  /*1230*/  @P0 VIADD R3, R43, UR4 ;  /* 0x000000042b030c36 */ /* 0x000fce0008000000 */
        /* <DEDUP_REMOVED lines=13> */
[----:B------:R-:W-:-:S05]  /*1310*/  IMAD.SHL.U32 R0, R40, 0x2, RZ ;  /* 0x0000000228007824 */ /* 0x000fca00078e00ff */
[----:B------:R-:W-:-:S04]  /*1320*/  LOP3.LUT R0, R0, 0x7c0, RZ, 0xc0, !PT ;  /* 0x000007c000007812 */ /* 0x000fc800078ec0ff */
[----:B------:R-:W-:-:S05]  /*1330*/  LOP3.LUT R21, R0, 0x1f, R40, 0xf8, !PT ;  /* 0x0000001f00157812 */ /* 0x000fca00078ef828 */
[----:B------:R-:W-:-:S05]  /*1340*/  IMAD.WIDE.U32 R4, R21, 0x10, R24 ;  /* 0x0000001015047825 */ /* 0x000fca00078e0018 */
[----:B------:R-:W2:Y:S04]  /*1350*/  LDG.E.128 R16, desc[UR16][R4.64] ;  /* 0x0000001004107981 */ /* 0x000ea8000c1e1d00 */
[----:B------:R-:W3:Y:S01]  /*1360*/  LDG.E.128 R32, desc[UR16][R4.64+0x200] ;  /* 0x0002001004207981 */ /* 0x000ee2000c1e1d00 */
[----:B------:R-:W0:Y:S01]  /*1370*/  S2UR UR7, SR_CgaCtaId ;  /* 0x00000000000779c3 */ /* 0x000e220000008800 */
[----:B------:R-:W-:Y:S01]  /*1380*/  UMOV UR5, 0x400 ;  /* 0x0000040000057882 */ /* 0x000fe20000000000 */
[----:B------:R-:W-:Y:S01]  /*1390*/  MOV R3, R13 ;  /* 0x0000000d00037202 */ /* 0x000fe20000000f00 */
[----:B------:R-:W1:Y:S02]  /*13a0*/  S2R R55, SR_LANEID ;  /* 0x0000000000377919 */ /* 0x000e640000000000 */
        /* <DEDUP_REMOVED lines=25> */
[----:B------:R-:W-:Y:S01]  /*1540*/  IMAD.U32 R16, R16, 0x10000, RZ ;  /* 0x0001000010107824 */ /* 0x000fe200078e00ff */
[----:B------:R-:W-:Y:S01]  /*1550*/  SHF.L.U32 R22, R19, 0x10, RZ ;  /* 0x0000001013167819 */ /* 0x000fe200000006ff */
[--C-:B------:R-:W-:Y:S01]  /*1560*/  FADD.FTZ R59, R20, R45.reuse ;  /* 0x0000002d143b7221 */ /* 0x100fe20000010000 */
[----:B------:R-:W-:Y:S01]  /*1570*/  FSETP.GTU.FTZ.AND P2, PT, R60, 20, PT ;  /* 0x41a000003c00780b */ /* 0x000fe20003f5c000 */
[--C-:B------:R-:W-:Y:S01]  /*1580*/  FADD.FTZ R58, R30, R45.reuse ;  /* 0x0000002d1e3a7221 */ /* 0x100fe20000010000 */
[--C-:B------:R-:W-:Y:S01]  /*1590*/  FADD.FTZ R56, R16, R45.reuse ;  /* 0x0000002d10387221 */ /* 0x100fe20000010000 */
[----:B------:R-:W-:Y:S01]  /*15a0*/  FADD.FTZ R57, R22, R45 ;  /* 0x0000002d16397221 */ /* 0x000fe20000010000 */
[----:B0-----:R-:W-:-:S02]  /*15b0*/  ISETP.EQ.OR P2, PT, RZ, UR5, P2 ;  /* 0x00000005ff007c0c */ /* 0x001fc40009742670 */
[----:B--2---:R-:W-:Y:S02]  /*15c0*/  SHF.L.U32 R62, R4, 0x10, RZ ;  /* 0x00000010043e7819 */ /* 0x004fe400000006ff */
[----:B------:R-:W-:Y:S02]  /*15d0*/  FSETP.GTU.FTZ.AND P4, PT, R59, 20, PT ;  /* 0x41a000003b00780b */ /* 0x000fe40003f9c000 */
[----:B------:R-:W-:Y:S01]  /*15e0*/  FSETP.GTU.FTZ.AND P3, PT, R58, 20, PT ;  /* 0x41a000003a00780b */ /* 0x000fe20003f7c000 */
[----:B------:R-:W-:Y:S01]  /*15f0*/  FADD.FTZ R62, R62, R45 ;  /* 0x0000002d3e3e7221 */ /* 0x000fe20000010000 */
[----:B------:R-:W-:Y:S02]  /*1600*/  FSETP.GTU.FTZ.AND P0, PT, R57, 20, PT ;  /* 0x41a000003900780b */ /* 0x000fe40003f1c000 */
[----:B------:R-:W-:Y:S02]  /*1610*/  FSETP.GTU.FTZ.AND P5, PT, R56, 20, PT ;  /* 0x41a000003800780b */ /* 0x000fe40003fbc000 */
        /* <DEDUP_REMOVED lines=32> */
.L_x_7742:
[----:B------:R-:W-:Y:S05]  /*1820*/  BSYNC.RECONVERGENT B0 ;  /* 0x0000000000007941 */ /* 0x000fea0003800200 */
.L_x_7741:
        /* <DEDUP_REMOVED lines=37> */
.L_x_7744:
[----:B------:R-:W-:Y:S05]  /*1a80*/  BSYNC.RECONVERGENT B0 ;  /* 0x0000000000007941 */ /* 0x000fea0003800200 */
.L_x_7743:
        /* <DEDUP_REMOVED lines=36> */
.L_x_7746:
[----:B------:R-:W-:Y:S05]  /*1cd0*/  BSYNC.RECONVERGENT B0 ;  /* 0x0000000000007941 */ /* 0x000fea0003800200 */
.L_x_7745:
        /* <DEDUP_REMOVED lines=37> */
.L_x_7748:
[----:B------:R-:W-:Y:S05]  /*1f30*/  BSYNC.RECONVERGENT B0 ;  /* 0x0000000000007941 */ /* 0x000fea0003800200 */
.L_x_7747:
        /* <DEDUP_REMOVED lines=36> */
.L_x_7750:
[----:B------:R-:W-:Y:S05]  /*2180*/  BSYNC.RECONVERGENT B0 ;  /* 0x0000000000007941 */ /* 0x000fea0003800200 */
.L_x_7749:
        /* <DEDUP_REMOVED lines=8> */
[----:B------:R-:W-:-:S02]  /*2210*/  SHF.L.U32 R110, R13, 0x10, RZ ;  /* 0x000000100d6e7819 */ /* 0x000fc400000006ff */
        /* <DEDUP_REMOVED lines=32> */
.L_x_7752:
[----:B------:R-:W-:Y:S05]  /*2420*/  BSYNC.RECONVERGENT B0 ;  /* 0x0000000000007941 */ /* 0x000fea0003800200 */
.L_x_7751:
[----:B------:R-:W-:Y:S01]  /*2430*/  SHF.L.U32 R18, R7, 0x10, RZ ;  /* 0x0000001007127819 */ /* 0x000fe200000006ff */
[----:B------:R-:W-:Y:S01]  /*2440*/  BSSY.RECONVERGENT B0, `(.L_x_7753) ;  /* 0x0000026000007945 */ /* 0x000fe20003800200 */
[----:B------:R-:W-:Y:S01]  /*2450*/  IMAD.U32 R13, R14, 0x10000, RZ ;  /* 0x000100000e0d7824 */ /* 0x000fe200078e00ff */
        /* <DEDUP_REMOVED lines=36> */
.L_x_7754:
[----:B------:R-:W-:Y:S05]  /*26a0*/  BSYNC.RECONVERGENT B0 ;  /* 0x0000000000007941 */ /* 0x000fea0003800200 */
.L_x_7753:
[----:B------:R-:W-:Y:S01]  /*26b0*/  ISETP.EQ.OR P5, PT, RZ, UR5, P5 ;  /* 0x00000005ff007c0c */ /* 0x000fe2000afa2670 */
[----:B------:R-:W-:Y:S01]  /*26c0*/  BSSY.RECONVERGENT B0, `(.L_x_7755) ;  /* 0x0000028000007945 */ /* 0x000fe20003800200 */
[----:B------:R-:W-:Y:S02]  /*26d0*/  SHF.L.U32 R20, R20, 0x10, RZ ;  /* 0x0000001014147819 */ /* 0x000fe400000006ff */
[----:B------:R-:W-:Y:S01]  /*26e0*/  PRMT R105, R15, 0x7632, R105 ;  /* 0x000076320f697816 */ /* 0x000fe20000000069 */
[----:B------:R-:W-:Y:S01]  /*26f0*/  IMAD.U32 R15, R8, 0x10000, RZ ;  /* 0x00010000080f7824 */ /* 0x000fe200078e00ff */
        /* <DEDUP_REMOVED lines=36> */
.L_x_7756:
[----:B------:R-:W-:Y:S05]  /*2940*/  BSYNC.RECONVERGENT B0 ;  /* 0x0000000000007941 */ /* 0x000fea0003800200 */
.L_x_7755:
[----:B------:R-:W-:Y:S01]  /*2950*/  SHF.L.U32 R4, R19, 0x10, RZ ;  /* 0x0000001013047819 */ /* 0x000fe200000006ff */
[----:B------:R-:W-:Y:S01]  /*2960*/  BSSY.RECONVERGENT B0, `(.L_x_7757) ;  /* 0x0000027000007945 */ /* 0x000fe20003800200 */
[C---:B------:R-:W-:Y:S01]  /*2970*/  SHF.L.U32 R5, R9.reuse, 0x10, RZ ;  /* 0x0000001009057819 */ /* 0x040fe200000006ff */
        /* <DEDUP_REMOVED lines=37> */
.L_x_7758:
[----:B------:R-:W-:Y:S05]  /*2bd0*/  BSYNC.RECONVERGENT B0 ;  /* 0x0000000000007941 */ /* 0x000fea0003800200 */
.L_x_7757:
        /* <DEDUP_REMOVED lines=41> */
.L_x_7760:
[----:B------:R-:W-:Y:S05]  /*2e70*/  BSYNC.RECONVERGENT B0 ;  /* 0x0000000000007941 */ /* 0x000fea0003800200 */
.L_x_7759:
        /* <DEDUP_REMOVED lines=35> */
.L_x_7762:
[----:B------:R-:W-:Y:S05]  /*30b0*/  BSYNC.RECONVERGENT B0 ;  /* 0x0000000000007941 */ /* 0x000fea0003800200 */
.L_x_7761:
        /* <DEDUP_REMOVED lines=41> */
.L_x_7764:
[----:B------:R-:W-:Y:S05]  /*3350*/  BSYNC.RECONVERGENT B0 ;  /* 0x0000000000007941 */ /* 0x000fea0003800200 */
.L_x_7763:
        /* <DEDUP_REMOVED lines=32> */
.L_x_7766:
[----:B------:R-:W-:Y:S05]  /*3560*/  BSYNC.RECONVERGENT B0 ;  /* 0x0000000000007941 */ /* 0x000fea0003800200 */
.L_x_7765:
        /* <DEDUP_REMOVED lines=32> */
.L_x_7768:
[----:B------:R-:W-:Y:S05]  /*3770*/  BSYNC.RECONVERGENT B0 ;  /* 0x0000000000007941 */ /* 0x000fea0003800200 */
.L_x_7767:
        /* <DEDUP_REMOVED lines=32> */
.L_x_7770:
[----:B------:R-:W-:Y:S05]  /*3980*/  BSYNC.RECONVERGENT B0 ;  /* 0x0000000000007941 */ /* 0x000fea0003800200 */
.L_x_7769:
        /* <DEDUP_REMOVED lines=32> */
.L_x_7772:
[----:B------:R-:W-:Y:S05]  /*3b90*/  BSYNC.RECONVERGENT B0 ;  /* 0x0000000000007941 */ /* 0x000fea0003800200 */
.L_x_7771:
        /* <DEDUP_REMOVED lines=56> */
[----:B---3--:R-:W-:Y:S01]  /*3f20*/  SHF.L.U64.HI R35, R34, 0x1, R35 ;  /* 0x0000000122237819 */ /* 0x008fe20000010223 */
[----:B------:R-:W0:Y:S01]  /*3f30*/  LDCU.64 UR26, c[0x0][0x450] ;  /* 0x00008a00ff1a77ac */ /* 0x000e220008000a00 */
[----:B--2---:R-:W-:Y:S01]  /*3f40*/  VIADD R6, R4, 0xffffffe ;  /* 0x0ffffffe04067836 */ /* 0x004fe20000000000 */
[----:B------:R-:W-:Y:S01]  /*3f50*/  IABS R4, R19 ;  /* 0x0000001300047213 */ /* 0x000fe20000000000 */
[----:B------:R-:W2:Y:S01]  /*3f60*/  LDCU.64 UR28, c[0x0][0x460] ;  /* 0x00008c00ff1c77ac */ /* 0x000ea20008000a00 */
[----:B------:R-:W-:Y:S01]  /*3f70*/  LOP3.LUT R19, R19, R44, RZ, 0x3c, !PT ;  /* 0x0000002c13137212 */ /* 0x000fe200078e3cff */
[----:B------:R3:W5:Y:S01]  /*3f80*/  F2I.FTZ.U32.TRUNC.NTZ R7, R6 ;  /* 0x0000000600077305 */ /* 0x000762000021f000 */
[----:B----4-:R-:W-:Y:S01]  /*3f90*/  SHF.L.U64.HI R37, R36, 0x1, R37 ;  /* 0x0000000124257819 */ /* 0x010fe20000010225 */
[----:B------:R-:W-:Y:S01]  /*3fa0*/  UMOV UR8, URZ ;  /* 0x000000ff00087c82 */ /* 0x000fe20008000000 */
[----:B------:R-:W-:Y:S01]  /*3fb0*/  ISETP.GE.AND P3, PT, R19, RZ, PT ;  /* 0x000000ff1300720c */ /* 0x000fe20003f66270 */
[----:B------:R-:W-:Y:S01]  /*3fc0*/  UMOV UR9, URZ ;  /* 0x000000ff00097c82 */ /* 0x000fe20008000000 */
[----:B-1----:R-:W-:Y:S01]  /*3fd0*/  USHF.L.U64.HI UR12, UR22, 0x2, UR23 ;  /* 0x00000002160c7899 */ /* 0x002fe20008010217 */
[----:B------:R-:W-:Y:S01]  /*3fe0*/  UMOV UR10, UR13 ;  /* 0x0000000d000a7c82 */ /* 0x000fe20008000000 */
[----:B------:R-:W-:Y:S01]  /*3ff0*/  UMOV UR11, UR14 ;  /* 0x0000000e000b7c82 */ /* 0x000fe20008000000 */
[----:B---3--:R-:W-:Y:S01]  /*4000*/  IMAD.MOV.U32 R6, RZ, RZ, RZ ;  /* 0x000000ffff067224 */ /* 0x008fe200078e00ff */
        /* <DEDUP_REMOVED lines=11> */
[----:B------:R-:W-:-:S03]  /*40c0*/  IADD3.X R31, PT, PT, R7, R51, RZ, P0, !PT ;  /* 0x00000033071f7210 */ /* 0x000fc600007fe4ff */
[-C--:B------:R-:W-:Y:S01]  /*40d0*/  @!P2 IADD3 R4, PT, PT, R4, -R23.reuse, RZ ;  /* 0x800000170404a210 */ /* 0x080fe20007ffe0ff */
[----:B------:R-:W-:Y:S01]  /*40e0*/  IMAD.X R7, R7, 0x1, R49, P4 ;  /* 0x0000000107077824 */ /* 0x000fe200020e0631 */
[----:B------:R-:W-:Y:S02]  /*40f0*/  @!P2 IADD3 R89, PT, PT, R89, 0x1, RZ ;  /* 0x000000015959a810 */ /* 0x000fe40007ffe0ff */
[----:B------:R-:W-:Y:S02]  /*4100*/  ISETP.GE.U32.AND P0, PT, R4, R23, PT ;  /* 0x000000170400720c */ /* 0x000fe40003f06070 */
[----:B------:R-:W-:-:S11]  /*4110*/  ISETP.NE.AND P2, PT, R44, RZ, PT ;  /* 0x000000ff2c00720c */ /* 0x000fd60003f45270 */
[----:B------:R-:W-:-:S04]  /*4120*/  @P0 IADD3 R89, PT, PT, R89, 0x1, RZ ;  /* 0x0000000159590810 */ /* 0x000fc80007ffe0ff */
[----:B------:R-:W-:Y:S02]  /*4130*/  @!P3 IADD3 R89, PT, PT, -R89, RZ, RZ ;  /* 0x000000ff5959b210 */ /* 0x000fe40007ffe1ff */
[----:B0-2---:R-:W-:-:S07]  /*4140*/  @!P2 LOP3.LUT R89, RZ, R44, RZ, 0x33, !PT ;  /* 0x0000002cff59a212 */ /* 0x005fce00078e33ff */
.L_x_7781:
[----:B------:R-:W2:Y:S04]  /*4150*/  LDG.E.128 R20, desc[UR16][R30.64] ;  /* 0x000000101e147981 */ /* 0x000ea8000c1e1d00 */
[----:B0-----:R-:W3:Y:S01]  /*4160*/  LDG.E.128 R8, desc[UR16][R30.64+-0x200] ;  /* 0xfffe00101e087981 */ /* 0x001ee2000c1e1d00 */
[----:B------:R-:W-:Y:S02]  /*4170*/  MOV R66, UR10 ;  /* 0x0000000a00427c02 */ /* 0x000fe40008000f00 */
[----:B------:R-:W-:-:S05]  /*4180*/  MOV R67, UR11 ;  /* 0x0000000b00437c02 */ /* 0x000fca0008000f00 */
[----:B------:R0:W4:Y:S04]  /*4190*/  LDG.E R66, desc[UR16][R66.64] ;  /* 0x0000001042427981 */ /* 0x000128000c1e1900 */
[----:B--2---:R1:W-:Y:S04]  /*41a0*/  STS.128 [R38+0x200], R20 ;  /* 0x0002001426007388 */ /* 0x0043e80000000c00 */
[----:B---3--:R2:W-:Y:S01]  /*41b0*/  STS.128 [R38], R8 ;  /* 0x0000000826007388 */ /* 0x0085e20000000c00 */
[----:B-1----:R-:W-:Y:S01]  /*41c0*/  IMAD.MOV.U32 R20, RZ, RZ, R6 ;  /* 0x000000ffff147224 */ /* 0x002fe200078e0006 */
[----:B------:R-:W-:Y:S01]  /*41d0*/  MOV R21, R7 ;  /* 0x0000000700157202 */ /* 0x000fe20000000f00 */
[----:B------:R-:W-:-:S04]  /*41e0*/  NOP ;  /* 0x0000000000007918 */ /* 0x000fc80000000000 */
[----:B------:R-:W3:Y:S04]  /*41f0*/  LDG.E.128 R12, desc[UR16][R20.64+-0x200] ;  /* 0xfffe0010140c7981 */ /* 0x000ee8000c1e1d00 */
[----:B------:R-:W5:Y:S04]  /*4200*/  LDG.E.128 R16, desc[UR16][R20.64] ;  /* 0x0000001014107981 */ /* 0x000f68000c1e1d00 */
[----:B------:R-:W1:Y:S01]  /*4210*/  LDS.128 R4, [R0] ;  /* 0x0000000000047984 */ /* 0x000e620000000c00 */
[C---:B--2---:R-:W-:Y:S02]  /*4220*/  IADD3 R8, PT, PT, R98.reuse, 0x4, RZ ;  /* 0x0000000462087810 */ /* 0x044fe40007ffe0ff */
[----:B------:R-:W-:-:S02]  /*4230*/  IADD3 R9, PT, PT, R98, 0x5, RZ ;  /* 0x0000000562097810 */ /* 0x000fc40007ffe0ff */
[----:B------:R-:W-:Y:S02]  /*4240*/  IADD3 R10, PT, PT, R98, 0x6, RZ ;  /* 0x00000006620a7810 */ /* 0x000fe40007ffe0ff */
[----:B------:R-:W-:Y:S02]  /*4250*/  ISETP.GE.U32.AND P2, PT, R8, UR25, PT ;  /* 0x0000001908007c0c */ /* 0x000fe4000bf46070 */
[----:B------:R-:W-:Y:S02]  /*4260*/  ISETP.GE.U32.AND P3, PT, R9, UR25, PT ;  /* 0x0000001909007c0c */ /* 0x000fe4000bf66070 */
[----:B------:R-:W-:Y:S02]  /*4270*/  ISETP.GE.U32.AND P6, PT, R10, UR25, PT ;  /* 0x000000190a007c0c */ /* 0x000fe4000bfc6070 */
[----:B------:R-:W2:Y:S01]  /*4280*/  LDS.128 R8, [R0+0x10] ;  /* 0x0000100000087984 */ /* 0x000ea20000000c00 */
[----:B0-----:R-:W-:Y:S02]  /*4290*/  VIADD R67, R98, 0x3 ;  /* 0x0000000362437836 */ /* 0x001fe40000000000 */
[----:B----4-:R-:W-:-:S03]  /*42a0*/  FMUL.FTZ R123, R66, 1.4426950216293334961 ;  /* 0x3fb8aa3b427b7820 */ /* 0x010fc60000410000 */
[----:B------:R-:W-:Y:S01]  /*42b0*/  ISETP.GE.U32.AND P4, PT, R67, UR25, PT ;  /* 0x0000001943007c0c */ /* 0x000fe2000bf86070 */
[C---:B------:R-:W-:Y:S01]  /*42c0*/  FMUL.FTZ R67, R123.reuse, R59 ;  /* 0x0000003b7b437220 */ /* 0x040fe20000410000 */
[----:B------:R-:W-:Y:S01]  /*42d0*/  FMUL.FTZ R66, R123, R56 ;  /* 0x000000387b427220 */ /* 0x000fe20000410000 */
[----:B------:R-:W-:-:S04]  /*42e0*/  IADD3 R117, PT, PT, R98, 0x1, RZ ;  /* 0x0000000162757810 */ /* 0x000fc80007ffe0ff */
[----:B------:R-:W0:Y:S01]  /*42f0*/  MUFU.EX2 R67, R67 ;  /* 0x0000004300437308 */ /* 0x000e220000000800 */
[----:B------:R-:W-:Y:S01]  /*4300*/  ISETP.GE.U32.AND P5, PT, R117, UR25, PT ;  /* 0x0000001975007c0c */ /* 0x000fe2000bfa6070 */
[----:B------:R-:W-:Y:S02]  /*4310*/  FMUL.FTZ R117, R123, R61 ;  /* 0x0000003d7b757220 */ /* 0x000fe40000410000 */
[----:B------:R-:W4:Y:S01]  /*4320*/  MUFU.EX2 R66, R66 ;  /* 0x0000004200427308 */ /* 0x000f220000000800 */
[----:B-1----:R-:W-:Y:S02]  /*4330*/  PRMT R22, R4, 0x7632, R22 ;  /* 0x0000763204167816 */ /* 0x002fe40000000016 */
[----:B------:R-:W-:-:S03]  /*4340*/  PRMT R23, R5, 0x7632, R23 ;  /* 0x0000763205177816 */ /* 0x000fc60000000017 */
[----:B------:R-:W-:Y:S01]  /*4350*/  IMAD.U32 R22, R22, 0x10000, RZ ;  /* 0x0001000016167824 */ /* 0x000fe200078e00ff */
[----:B------:R-:W-:-:S03]  /*4360*/  SHF.L.U32 R5, R5, 0x10, RZ ;  /* 0x0000001005057819 */ /* 0x000fc600000006ff */
[----:B------:R-:W-:Y:S01]  /*4370*/  FMUL.FTZ R22, R111, R22 ;  /* 0x000000166f167220 */ /* 0x000fe20000410000 */
[----:B------:R-:W-:Y:S01]  /*4380*/  IADD3 R118, PT, PT, R98, 0x2, RZ ;  /* 0x0000000262767810 */ /* 0x000fe20007ffe0ff */
[----:B------:R-:W1:Y:S01]  /*4390*/  MUFU.EX2 R117, R117 ;  /* 0x0000007500757308 */ /* 0x000e620000000800 */
[----:B------:R-:W-:Y:S01]  /*43a0*/  FMUL.FTZ R128, R123, R68 ;  /* 0x000000447b807220 */ /* 0x000fe20000410000 */
[----:B------:R-:W-:Y:S01]  /*43b0*/  FMUL.FTZ R5, R110, R5 ;  /* 0x000000056e057220 */ /* 0x000fe20000410000 */
[----:B------:R-:W-:Y:S01]  /*43c0*/  FSEL R122, R22, RZ, !P5 ;  /* 0x000000ff167a7208 */ /* 0x000fe20006800000 */
[----:B------:R-:W-:Y:S01]  /*43d0*/  VIADD R22, R98, 0x8 ;  /* 0x0000000862167836 */ /* 0x000fe20000000000 */
[----:B------:R-:W-:Y:S02]  /*43e0*/  ISETP.GE.U32.AND P0, PT, R118, UR25, PT ;  /* 0x0000001976007c0c */ /* 0x000fe4000bf06070 */
[C---:B------:R-:W-:Y:S02]  /*43f0*/  PRMT R127, R6.reuse, 0x7632, R127 ;  /* 0x00007632067f7816 */ /* 0x040fe4000000007f */
[----:B------:R-:W-:-:S02]  /*4400*/  SHF.L.U32 R129, R6, 0x10, RZ ;  /* 0x0000001006817819 */ /* 0x000fc400000006ff */
[C---:B--2---:R-:W-:Y:S02]  /*4410*/  PRMT R6, R8.reuse, 0x7632, R6 ;  /* 0x0000763208067816 */ /* 0x044fe40000000006 */
[----:B------:R-:W-:Y:S02]  /*4420*/  SHF.L.U32 R131, R8, 0x10, RZ ;  /* 0x0000001008837819 */ /* 0x000fe400000006ff */
[----:B------:R-:W-:Y:S01]  /*4430*/  IADD3 R118, PT, PT, R98, 0x7, RZ ;  /* 0x0000000762767810 */ /* 0x000fe20007ffe0ff */
[----:B------:R-:W2:Y:S01]  /*4440*/  MUFU.EX2 R8, R128 ;  /* 0x0000008000087308 */ /* 0x000ea20000000800 */
[----:B------:R-:W-:Y:S02]  /*4450*/  PRMT R132, R7, 0x7632, R132 ;  /* 0x0000763207847816 */ /* 0x000fe40000000084 */
[----:B------:R-:W-:Y:S02]  /*4460*/  FSEL R120, R5, RZ, !P0 ;  /* 0x000000ff05787208 */ /* 0x000fe40004000000 */
[----:B0-----:R-:W-:Y:S01]  /*4470*/  FSEL R119, R67, 1, !P0 ;  /* 0x3f80000043777808 */ /* 0x001fe20004000000 */
[----:B------:R-:W-:Y:S01]  /*4480*/  IMAD.U32 R133, R7, 0x10000, RZ ;  /* 0x0001000007857824 */ /* 0x000fe200078e00ff */
[----:B----4-:R-:W-:-:S02]  /*4490*/  FSEL R121, R66, 1, !P5 ;  /* 0x3f80000042797808 */ /* 0x010fc40006800000 */
[----:B------:R-:W-:Y:S01]  /*44a0*/  ISETP.GE.U32.AND P0, PT, R22, UR25, PT ;  /* 0x0000001916007c0c */ /* 0x000fe2000bf06070 */
[C---:B------:R-:W-:Y:S01]  /*44b0*/  FMUL.FTZ R22, R123.reuse, R58 ;  /* 0x0000003a7b167220 */ /* 0x040fe20000410000 */
[----:B------:R-:W-:Y:S02]  /*44c0*/  ISETP.GE.U32.AND P5, PT, R118, UR25, PT ;  /* 0x0000001976007c0c */ /* 0x000fe4000bfa6070 */
[----:B------:R-:W-:Y:S01]  /*44d0*/  SHF.L.U32 R132, R132, 0x10, RZ ;  /* 0x0000001084847819 */ /* 0x000fe200000006ff */
[----:B------:R-:W0:Y:S01]  /*44e0*/  MUFU.EX2 R139, R22 ;  /* 0x00000016008b7308 */ /* 0x000e220000000800 */
[----:B------:R-:W-:Y:S01]  /*44f0*/  FMUL.FTZ R133, R106, R133 ;  /* 0x000000856a857220 */ /* 0x000fe20000410000 */
[----:B------:R-:W-:Y:S01]  /*4500*/  FMUL.FTZ R134, R123, R62 ;  /* 0x0000003e7b867220 */ /* 0x000fe20000410000 */
[----:B-1----:R-:W-:Y:S01]  /*4510*/  FSEL R117, R117, 1, !P4 ;  /* 0x3f80000075757808 */ /* 0x002fe20006000000 */
[----:B------:R-:W-:Y:S02]  /*4520*/  FMUL.FTZ R132, R105, R132 ;  /* 0x0000008469847220 */ /* 0x000fe40000410000 */
[----:B------:R-:W-:-:S02]  /*4530*/  FSEL R136, R133, RZ, !P6 ;  /* 0x000000ff85887208 */ /* 0x000fc40007000000 */
[----:B--2---:R-:W-:Y:S01]  /*4540*/  FSEL R133, R8, 1, !P5 ;  /* 0x3f80000008857808 */ /* 0x004fe20006800000 */
[----:B------:R-:W-:Y:S01]  /*4550*/  FMUL.FTZ R140, R108, R129 ;  /* 0x000000816c8c7220 */ /* 0x000fe20000410000 */
[C---:B------:R-:W-:Y:S02]  /*4560*/  PRMT R7, R9.reuse, 0x7632, R7 ;  /* 0x0000763209077816 */ /* 0x040fe40000000007 */
[----:B------:R-:W-:Y:S01]  /*4570*/  SHF.L.U32 R9, R9, 0x10, RZ ;  /* 0x0000001009097819 */ /* 0x000fe200000006ff */
[C---:B------:R-:W-:Y:S01]  /*4580*/  FMUL.FTZ R67, R123.reuse, R57 ;  /* 0x000000397b437220 */ /* 0x040fe20000410000 */
[----:B------:R-:W-:Y:S01]  /*4590*/  SHF.L.U32 R5, R4, 0x10, RZ ;  /* 0x0000001004057819 */ /* 0x000fe200000006ff */
[----:B------:R-:W-:Y:S01]  /*45a0*/  FMUL.FTZ R4, R123, R63 ;  /* 0x0000003f7b047220 */ /* 0x000fe20000410000 */
[----:B------:R-:W-:Y:S01]  /*45b0*/  FSEL R140, R140, RZ, !P2 ;  /* 0x000000ff8c8c7208 */ /* 0x000fe20005000000 */
[----:B------:R-:W-:Y:S01]  /*45c0*/  FMUL.FTZ R9, R102, R9 ;  /* 0x0000000966097220 */ /* 0x000fe20000410000 */
[----:B0-----:R-:W-:-:S02]  /*45d0*/  FSEL R139, R139, 1, !P2 ;  /* 0x3f8000008b8b7808 */ /* 0x001fc40005000000 */
[----:B------:R-:W-:Y:S01]  /*45e0*/  ISETP.GE.U32.AND P2, PT, R97, UR25, PT ;  /* 0x0000001961007c0c */ /* 0x000fe2000bf46070 */
[----:B------:R-:W-:Y:S04]  /*45f0*/  MUFU.EX2 R137, R4 ;  /* 0x0000000400897308 */ /* 0x000fe80000000800 */
[----:B------:R-:W0:Y:S01]  /*4600*/  MUFU.EX2 R135, R67 ;  /* 0x0000004300877308 */ /* 0x000e220000000800 */
[C---:B------:R-:W-:Y:S01]  /*4610*/  FMUL.FTZ R145, R123.reuse, R69 ;  /* 0x000000457b917220 */ /* 0x040fe20000410000 */
[C---:B------:R-:W-:Y:S01]  /*4620*/  FMUL.FTZ R144, R123.reuse, R116 ;  /* 0x000000747b907220 */ /* 0x040fe20000410000 */
[----:B------:R-:W-:-:S04]  /*4630*/  FMUL.FTZ R149, R123, R70 ;  /* 0x000000467b957220 */ /* 0x000fc80000410000 */
[----:B------:R-:W-:Y:S01]  /*4640*/  MUFU.EX2 R145, R145 ;  /* 0x0000009100917308 */ /* 0x000fe20000000800 */
[----:B------:R-:W-:-:S03]  /*4650*/  FMUL.FTZ R150, R123, R81 ;  /* 0x000000517b967220 */ /* 0x000fc60000410000 */
[----:B------:R-:W-:Y:S01]  /*4660*/  MUFU.EX2 R144, R144 ;  /* 0x0000009000907308 */ /* 0x000fe20000000800 */
[----:B------:R-:W-:Y:S01]  /*4670*/  FMUL.FTZ R131, R104, R131 ;  /* 0x0000008368837220 */ /* 0x000fe20000410000 */
[----:B------:R-:W-:Y:S01]  /*4680*/  FMUL.FTZ R146, R123, R115 ;  /* 0x000000737b927220 */ /* 0x000fe20000410000 */
[C---:B------:R-:W-:Y:S02]  /*4690*/  PRMT R141, R10.reuse, 0x7632, R141 ;  /* 0x000076320a8d7816 */ /* 0x040fe4000000008d */
[----:B------:R-:W-:Y:S02]  /*46a0*/  SHF.L.U32 R143, R10, 0x10, RZ ;  /* 0x000000100a8f7819 */ /* 0x000fe400000006ff */
[----:B------:R-:W-:Y:S01]  /*46b0*/  PRMT R10, R11, 0x7632, R10 ;  /* 0x000076320b0a7816 */ /* 0x000fe2000000000a */
[----:B------:R-:W-:Y:S01]  /*46c0*/  MUFU.EX2 R146, R146 ;  /* 0x0000009200927308 */ /* 0x000fe20000000800 */
[----:B0-----:R-:W-:Y:S01]  /*46d0*/  FSEL R135, R135, 1, !P6 ;  /* 0x3f80000087877808 */ /* 0x001fe20007000000 */
[----:B------:R-:W-:Y:S01]  /*46e0*/  IMAD.U32 R11, R11, 0x10000, RZ ;  /* 0x000100000b0b7824 */ /* 0x000fe200078e00ff */
[----:B------:R-:W-:Y:S01]  /*46f0*/  ISETP.GE.U32.AND P6, PT, R95, UR25, PT ;  /* 0x000000195f007c0c */ /* 0x000fe2000bfc6070 */
[----:B------:R-:W-:Y:S01]  /*4700*/  MUFU.EX2 R149, R149 ;  /* 0x0000009500957308 */ /* 0x000fe20000000800 */
[----:B------:R-:W-:-:S03]  /*4710*/  FMUL.FTZ R143, R100, R143 ;  /* 0x0000008f648f7220 */ /* 0x000fc60000410000 */
[----:B------:R-:W-:Y:S01]  /*4720*/  MUFU.EX2 R150, R150 ;  /* 0x0000009600967308 */ /* 0x000fe20000000800 */
[----:B------:R-:W-:Y:S01]  /*4730*/  FMUL.FTZ R11, R90, R11 ;  /* 0x0000000b5a0b7220 */ /* 0x000fe20000410000 */
[----:B------:R-:W-:Y:S02]  /*4740*/  SHF.L.U32 R6, R6, 0x10, RZ ;  /* 0x0000001006067819 */ /* 0x000fe400000006ff */
[----:B------:R-:W-:-:S03]  /*4750*/  FSEL R137, R137, 1, !P3 ;  /* 0x3f80000089897808 */ /* 0x000fc60005800000 */
        /* <DEDUP_REMOVED lines=13> */
[----:B------:R1:W2:Y:S02]  /*4830*/  MUFU.EX2 R12, R134 ;  /* 0x00000086000c7308 */ /* 0x0002a40000000800 */
[----:B-1----:R-:W-:Y:S02]  /*4840*/  FSEL R134, R132, RZ, !P5 ;  /* 0x000000ff84867208 */ /* 0x002fe40006800000 */
[----:B------:R-:W-:Y:S02]  /*4850*/  ISETP.NE.AND P5, PT, RZ, UR4, PT ;  /* 0x00000004ff007c0c */ /* 0x000fe4000bfa5270 */
[C---:B------:R-:W-:Y:S02]  /*4860*/  PRMT R125, R14.reuse, 0x7632, R125 ;  /* 0x000076320e7d7816 */ /* 0x040fe4000000007d */
[----:B------:R-:W-:Y:S02]  /*4870*/  SHF.L.U32 R66, R14, 0x10, RZ ;  /* 0x000000100e427819 */ /* 0x000fe400000006ff */
[----:B------:R-:W-:Y:S01]  /*4880*/  SHF.L.U32 R14, R127, 0x10, RZ ;  /* 0x000000107f0e7819 */ /* 0x000fe200000006ff */
[----:B------:R-:W-:Y:S01]  /*4890*/  IMAD.U32 R67, R15, 0x10000, RZ ;  /* 0x000100000f437824 */ /* 0x000fe200078e00ff */
[----:B------:R-:W-:-:S02]  /*48a0*/  PRMT R4, R13, 0x7632, R4 ;  /* 0x000076320d047816 */ /* 0x000fc40000000004 */
[----:B------:R-:W-:Y:S01]  /*48b0*/  SHF.L.U32 R22, R13, 0x10, RZ ;  /* 0x000000100d167819 */ /* 0x000fe200000006ff */
[----:B------:R-:W-:Y:S01]  /*48c0*/  FMUL.FTZ R13, R123, R64 ;  /* 0x000000407b0d7220 */ /* 0x000fe20000410000 */
[----:B------:R-:W-:Y:S02]  /*48d0*/  PRMT R126, R15, 0x7632, R126 ;  /* 0x000076320f7e7816 */ /* 0x000fe4000000007e */
[----:B------:R-:W-:Y:S01]  /*48e0*/  FSEL R15, R9, RZ, !P2 ;  /* 0x000000ff090f7208 */ /* 0x000fe20005000000 */
[----:B------:R-:W-:Y:S01]  /*48f0*/  FMUL.FTZ R14, R107, R14 ;  /* 0x0000000e6b0e7220 */ /* 0x000fe20000410000 */
[----:B------:R-:W1:Y:S01]  /*4900*/  @P5 LDS.64 R8, [UR7] ;  /* 0x00000007ff085984 */ /* 0x000e620008000a00 */
[----:B------:R-:W3:Y:S03]  /*4910*/  MUFU.EX2 R13, R13 ;  /* 0x0000000d000d7308 */ /* 0x000ee60000000800 */
[----:B------:R-:W-:Y:S01]  /*4920*/  FSEL R138, R14, RZ, !P3 ;  /* 0x000000ff0e8a7208 */ /* 0x000fe20005800000 */
[----:B------:R-:W-:-:S04]  /*4930*/  FMUL.FTZ R14, R123, R65 ;  /* 0x000000417b0e7220 */ /* 0x000fc80000410000 */
[----:B------:R3:W4:Y:S01]  /*4940*/  MUFU.EX2 R142, R14 ;  /* 0x0000000e008e7308 */ /* 0x0007220000000800 */
[----:B------:R-:W-:Y:S01]  /*4950*/  FMUL.FTZ R123, R123, R60 ;  /* 0x0000003c7b7b7220 */ /* 0x000fe20000410000 */
[----:B------:R-:W-:Y:S02]  /*4960*/  FSEL R132, R131, RZ, !P0 ;  /* 0x000000ff83847208 */ /* 0x000fe40004000000 */
[----:B--2---:R-:W-:Y:S02]  /*4970*/  FSEL R131, R12, 1, !P0 ;  /* 0x3f8000000c837808 */ /* 0x004fe40004000000 */
[----:B------:R-:W-:Y:S01]  /*4980*/  ISETP.GE.U32.AND P0, PT, R94, UR25, PT ;  /* 0x000000195e007c0c */ /* 0x000fe2000bf06070 */
[----:B------:R-:W2:Y:S01]  /*4990*/  MUFU.EX2 R123, R123 ;  /* 0x0000007b007b7308 */ /* 0x000ea20000000800 */
[----:B---3--:R-:W-:Y:S02]  /*49a0*/  FSEL R14, R13, 1, !P2 ;  /* 0x3f8000000d0e7808 */ /* 0x008fe40005000000 */
[----:B------:R-:W-:-:S02]  /*49b0*/  ISETP.GE.U32.AND P2, PT, R93, UR25, PT ;  /* 0x000000195d007c0c */ /* 0x000fc4000bf46070 */
[----:B------:R-:W-:Y:S02]  /*49c0*/  FSEL R147, R144, 1, !P0 ;  /* 0x3f80000090937808 */ /* 0x000fe40004000000 */
[----:B------:R-:W-:Y:S01]  /*49d0*/  FSEL R151, R145, 1, !P2 ;  /* 0x3f80000091977808 */ /* 0x000fe20005000000 */
[----:B------:R-:W-:Y:S01]  /*49e0*/  FMUL.FTZ R145, R112, R5 ;  /* 0x0000000570917220 */ /* 0x000fe20000410000 */
[----:B----4-:R-:W-:Y:S01]  /*49f0*/  FSEL R12, R142, 1, !P6 ;  /* 0x3f8000008e0c7808 */ /* 0x010fe20007000000 */
[----:B------:R-:W-:Y:S01]  /*4a00*/  IMAD.U32 R142, R7, 0x10000, RZ ;  /* 0x00010000078e7824 */ /* 0x000fe200078e00ff */
[----:B------:R-:W-:Y:S02]  /*4a10*/  SHF.L.U32 R144, R141, 0x10, RZ ;  /* 0x000000108d907819 */ /* 0x000fe400000006ff */
[----:B------:R-:W-:Y:S01]  /*4a20*/  SHF.L.U32 R5, R10, 0x10, RZ ;  /* 0x000000100a057819 */ /* 0x000fe200000006ff */
[----:B------:R-:W-:Y:S01]  /*4a30*/  FMUL.FTZ R142, R101, R142 ;  /* 0x0000008e658e7220 */ /* 0x000fe20000410000 */
[----:B------:R-:W-:Y:S01]  /*4a40*/  FSEL R13, R143, RZ, !P6 ;  /* 0x000000ff8f0d7208 */ /* 0x000fe20007000000 */
[----:B------:R-:W-:Y:S01]  /*4a50*/  FMUL.FTZ R7, R91, R144 ;  /* 0x000000905b077220 */ /* 0x000fe20000410000 */
[----:B------:R-:W-:Y:S01]  /*4a60*/  ISETP.GE.U32.AND P6, PT, R92, UR25, PT ;  /* 0x000000195c007c0c */ /* 0x000fe2000bfc6070 */
[----:B------:R-:W-:Y:S01]  /*4a70*/  FMUL.FTZ R5, R88, R5 ;  /* 0x0000000558057220 */ /* 0x000fe20000410000 */
[----:B------:R-:W-:-:S02]  /*4a80*/  FSEL R152, R11, RZ, !P2 ;  /* 0x000000ff0b987208 */ /* 0x000fc40005000000 */
[----:B0-----:R-:W-:Y:S02]  /*4a90*/  PRMT R128, R17, 0x7632, R128 ;  /* 0x0000763211807816 */ /* 0x001fe40000000080 */
[----:B------:R-:W-:Y:S02]  /*4aa0*/  ISETP.GE.U32.AND P3, PT, R96, UR25, PT ;  /* 0x0000001960007c0c */ /* 0x000fe4000bf66070 */
[----:B------:R-:W-:Y:S02]  /*4ab0*/  ISETP.GE.U32.AND P2, PT, R98, UR25, PT ;  /* 0x0000001962007c0c */ /* 0x000fe4000bf46070 */
[----:B------:R-:W-:Y:S02]  /*4ac0*/  PRMT R127, R16, 0x7632, R127 ;  /* 0x00007632107f7816 */ /* 0x000fe4000000007f */
[----:B------:R-:W-:Y:S02]  /*4ad0*/  PRMT R129, R18, 0x7632, R129 ;  /* 0x0000763212817816 */ /* 0x000fe40000000081 */
[----:B------:R-:W-:-:S02]  /*4ae0*/  PRMT R130, R19, 0x7632, R130 ;  /* 0x0000763213827816 */ /* 0x000fc40000000082 */
[----:B------:R-:W-:Y:S01]  /*4af0*/  FSEL R148, R146, 1, !P6 ;  /* 0x3f80000092947808 */ /* 0x000fe20007000000 */
[----:B------:R-:W-:Y:S01]  /*4b00*/  IMAD.U32 R18, R18, 0x10000, RZ ;  /* 0x0001000012127824 */ /* 0x000fe200078e00ff */
[----:B--2---:R-:W-:Y:S01]  /*4b10*/  FSEL R146, R123, 1, !P2 ;  /* 0x3f8000007b927808 */ /* 0x004fe20005000000 */
[----:B------:R-:W-:Y:S01]  /*4b20*/  IMAD.U32 R123, R4, 0x10000, RZ ;  /* 0x00010000047b7824 */ /* 0x000fe200078e00ff */
[----:B------:R-:W-:Y:S01]  /*4b30*/  FSEL R143, R142, RZ, !P3 ;  /* 0x000000ff8e8f7208 */ /* 0x000fe20005800000 */
[----:B------:R-:W-:Y:S01]  /*4b40*/  IMAD.U32 R128, R128, 0x10000, RZ ;  /* 0x0001000080807824 */ /* 0x000fe200078e00ff */
[----:B------:R-:W-:Y:S02]  /*4b50*/  SHF.L.U32 R16, R16, 0x10, RZ ;  /* 0x0000001010107819 */ /* 0x000fe400000006ff */
[----:B------:R-:W-:Y:S02]  /*4b60*/  SHF.L.U32 R17, R17, 0x10, RZ ;  /* 0x0000001011117819 */ /* 0x000fe400000006ff */
[----:B------:R-:W-:-:S02]  /*4b70*/  SHF.L.U32 R19, R19, 0x10, RZ ;  /* 0x0000001013137819 */ /* 0x000fc400000006ff */
[----:B------:R-:W-:Y:S02]  /*4b80*/  FSEL R149, R149, 1, !P4 ;  /* 0x3f80000095957808 */ /* 0x000fe40006000000 */
[----:B------:R-:W-:Y:S02]  /*4b90*/  FSEL R150, R150, 1, !P3 ;  /* 0x3f80000096967808 */ /* 0x000fe40005800000 */
        /* <DEDUP_REMOVED lines=25> */
.L_x_7775:
[----:B------:R-:W-:Y:S01]  /*4d30*/  IMAD.MOV.U32 R9, RZ, RZ, RZ ;  /* 0x000000ffff097224 */ /* 0x000fe200078e00ff */
[----:B------:R-:W-:Y:S06]  /*4d40*/  @!P1 BRA `(.L_x_7774) ;  /* 0x0000000000109947 */ /* 0x000fec0003800000 */
[----:B------:R-:W-:Y:S02]  /*4d50*/  MOV R4, R87 ;  /* 0x0000005700047202 */ /* 0x000fe40000000f00 */
[----:B------:R-:W-:-:S05]  /*4d60*/  MOV R5, R86 ;  /* 0x0000005600057202 */ /* 0x000fca0000000f00 */
[----:B------:R-:W2:Y:S02]  /*4d70*/  LDG.E.U16 R9, desc[UR16][R4.64] ;  /* 0x0000001004097981 */ /* 0x000ea4000c1e1500 */
[----:B--2---:R-:W-:-:S07]  /*4d80*/  SHF.L.U32 R9, R9, 0x10, RZ ;  /* 0x0000001009097819 */ /* 0x004fce00000006ff */
.L_x_7774:
        /* <DEDUP_REMOVED lines=92> */
.L_x_7777:
[----:B------:R-:W-:Y:S05]  /*5350*/  BSYNC.RECONVERGENT B0 ;  /* 0x0000000000007941 */ /* 0x000fea0003800200 */
.L_x_7776:
        /* <DEDUP_REMOVED lines=46> */
.L_x_7780:
[----:B------:R-:W-:-:S04]  /*5640*/  ISETP.NE.AND P0, PT, R6, UR4, PT ;  /* 0x0000000406007c0c */ /* 0x000fc8000bf05270 */
[----:B------:R-:W-:-:S13]  /*5650*/  ISETP.NE.OR P0, PT, RZ, UR20, P0 ;  /* 0x00000014ff007c0c */ /* 0x000fda0008705670 */
[----:B------:R-:W-:Y:S01]  /*5660*/  @!P0 F2FP.BF16.F32.PACK_AB R5, RZ, R5 ;  /* 0x00000005ff05823e */ /* 0x000fe200000010ff */
[----:B------:R-:W-:-:S03]  /*5670*/  @!P0 IMAD.MOV.U32 R4, RZ, RZ, R87 ;  /* 0x000000ffff048224 */ /* 0x000fc600078e0057 */
[----:B------:R-:W-:Y:S02]  /*5680*/  PRMT R6, R5, 0x7610, R6 ;  /* 0x0000761005067816 */ /* 0x000fe40000000006 */
[----:B------:R-:W-:-:S05]  /*5690*/  @!P0 MOV R5, R86 ;  /* 0x0000005600058202 */ /* 0x000fca0000000f00 */
[----:B------:R2:W-:Y:S02]  /*56a0*/  @!P0 STG.E.U16 desc[UR16][R4.64], R6 ;  /* 0x0000000604008986 */ /* 0x0005e4000c101510 */
.L_x_7779:
[----:B------:R-:W-:Y:S05]  /*56b0*/  BSYNC.RECONVERGENT B0 ;  /* 0x0000000000007941 */ /* 0x000fea0003800200 */
.L_x_7778:
        /* <DEDUP_REMOVED lines=26> */
[----:B-1----:R-:W-:Y:S01]  /*5860*/  IADD3.X R7, PT, PT, R21, R35, RZ, P2, !PT ;  /* 0x0000002315077210 */ /* 0x002fe200017fe4ff */
[----:B------:R-:W-:-:S02]  /*5870*/  UIADD3 UR7, UPT, UPT, UR7, 0x8, URZ ;  /* 0x0000000807077890 */ /* 0x000fc4000fffe0ff */
[----:B------:R-:W-:Y:S01]  /*5880*/  UIADD3.X UR9, UPT, UPT, UR9, UR29, URZ, UP2, !UPT ;  /* 0x0000001d09097290 */ /* 0x000fe200097fe4ff */
[----:B------:R-:W-:Y:S11]  /*5890*/  BRA.U UP0, `(.L_x_7781) ;  /* 0xffffffe9002c7547 */ /* 0x000ff6000b83ffff */
.L_x_7773:
[----:B------:R-:W-:Y:S01]  /*58a0*/  BAR.SYNC.DEFER_BLOCKING 0x0 ;  /* 0x0000000000007b1d */ /* 0x000fe20000010000 */
[----:B------:R-:W-:Y:S01]  /*58b0*/  F2FP.BF16.F32.PACK_AB R4, R79, R80 ;  /* 0x000000504f04723e */ /* 0x000fe200000010ff */
[----:B------:R-:W-:Y:S01]  /*58c0*/  UIADD3 UR4, UPT, UPT, UR4, 0x1, URZ ;  /* 0x0000000104047890 */ /* 0x000fe2000fffe0ff */
[----:B------:R-:W-:Y:S01]  /*58d0*/  F2FP.BF16.F32.PACK_AB R79, R77, R74 ;  /* 0x0000004a4d4f723e */ /* 0x000fe200000010ff */
[----:B0-----:R-:W-:Y:S01]  /*58e0*/  IMAD.U32 R9, RZ, RZ, UR25 ;  /* 0x00000019ff097e24 */ /* 0x001fe2000f8e00ff */
        /* <DEDUP_REMOVED lines=47> */
.L_x_7783:
        /* <DEDUP_REMOVED lines=10> */
.L_x_8128:


//--------------------- .text._Z25selective_scan_fwd_kernelI32Selective_Scan_fwd_kernel_traitsILi64ELi16ELi1ELb1ELb1ELb1ELb0ELb1EN3c108BFloat16EfS2_EEv13SSMParamsBase --------------------------
	.section	.text._Z25selective_scan_fwd_kernelI32Selective_Scan_fwd_kernel_traitsILi64ELi16ELi1ELb1ELb1ELb1ELb0ELb1EN3c108BFloat16EfS2_EEv13SSMParamsBase,"ax",@progbits
	.align	128
        .global         _Z25selective_scan_fwd_kernelI32Selective_Scan_fwd_kernel_traitsILi64ELi16ELi1ELb1ELb1ELb1ELb0ELb1EN3c108BFloat16EfS2_EEv13SSMParamsBase
        .type           _Z25selective_scan_fwd_kernelI32Selective_Scan_fwd_kernel_traitsILi64ELi16ELi1ELb1ELb1ELb1ELb0ELb1EN3c108BFloat16EfS2_EEv13SSMParamsBase,@function
        .size           _Z25selective_scan_fwd_kernelI32Selective_Scan_fwd_kernel_traitsILi64ELi16ELi1ELb1ELb1ELb1ELb0ELb1EN3c108BFloat16EfS2_EEv13SSMParamsBase,(.L_x_8129 - _Z25selective_scan_fwd_kernelI32Selective_Scan_fwd_kernel_traitsILi64ELi16ELi1ELb1ELb1ELb1ELb0ELb1EN3c108BFloat16EfS2_EEv13SSMParamsBase)
        .other          _Z25selective_scan_fwd_kernelI32Selective_Scan_fwd_kernel_traitsILi64ELi16ELi1ELb1ELb1ELb1ELb0ELb1EN3c108BFloat16EfS2_EEv13SSMParamsBase,@"STO_CUDA_ENTRY STV_DEFAULT"
_Z25selective_scan_fwd_kernelI32Selective_Scan_fwd_kernel_traitsILi64ELi16ELi1ELb1ELb1ELb1ELb0ELb1EN3c108BFloat16EfS2_EEv13SSMParamsBase:
.text._Z25selective_scan_fwd_kernelI32Selective_Scan_fwd_kernel_traitsILi64ELi16ELi1ELb1ELb1ELb1ELb0ELb1EN3c108BFloat16EfS2_EEv13SSMParamsBase:
        /* <DEDUP_REMOVED lines=57> */
.L_x_7784:
        /* <DEDUP_REMOVED lines=99> */
.L_x_7785:
        /* <DEDUP_REMOVED lines=10> */
.L_x_7786:
        /* <DEDUP_REMOVED lines=100> */
.L_x_7787:
        /* <DEDUP_REMOVED lines=33> */
.L_x_7788:
        /* <DEDUP_REMOVED lines=24> */
.L_x_7832:
        /* <DEDUP_REMOVED lines=346> */
.L_x_7790:
[----:B------:R-:W-:Y:S05]  /*29d0*/  BSYNC.RECONVERGENT B0 ;  /* 0x0000000000007941 */ /* 0x000fea0003800200 */
.L_x_7789:
        /* <DEDUP_REMOVED lines=37> */
.L_x_7792:
[----:B------:R-:W-:Y:S05]  /*2c30*/  BSYNC.RECONVERGENT B0 ;  /* 0x0000000000007941 */ /* 0x000fea0003800200 */
.L_x_7791:
        /* <DEDUP_REMOVED lines=35> */
.L_x_7794:
[----:B------:R-:W-:Y:S05]  /*2e70*/  BSYNC.RECONVERGENT B0 ;  /* 0x0000000000007941 */ /* 0x000fea0003800200 */
.L_x_7793:
        /* <DEDUP_REMOVED lines=37> */
.L_x_7796:
[----:B------:R-:W-:Y:S05]  /*30d0*/  BSYNC.RECONVERGENT B0 ;  /* 0x0000000000007941 */ /* 0x000fea0003800200 */
.L_x_7795:
        /* <DEDUP_REMOVED lines=35> */
.L_x_7798:
[----:B------:R-:W-:Y:S05]  /*3310*/  BSYNC.RECONVERGENT B0 ;  /* 0x0000000000007941 */ /* 0x000fea0003800200 */
.L_x_7797:
        /* <DEDUP_REMOVED lines=37> */
.L_x_7800:
[----:B------:R-:W-:Y:S05]  /*3570*/  BSYNC.RECONVERGENT B0 ;  /* 0x0000000000007941 */ /* 0x000fea0003800200 */
.L_x_7799:
        /* <DEDUP_REMOVED lines=35> */
.L_x_7802:
[----:B------:R-:W-:Y:S05]  /*37b0*/  BSYNC.RECONVERGENT B0 ;  /* 0x0000000000007941 */ /* 0x000fea0003800200 */
.L_x_7801:
        /* <DEDUP_REMOVED lines=37> */
.L_x_7804:
[----:B------:R-:W-:Y:S05]  /*3a10*/  BSYNC.RECONVERGENT B0 ;  /* 0x0000000000007941 */ /* 0x000fea0003800200 */
.L_x_7803:
        /* <DEDUP_REMOVED lines=35> */
.L_x_7806:
[----:B------:R-:W-:Y:S05]  /*3c50*/  BSYNC.RECONVERGENT B0 ;  /* 0x0000000000007941 */ /* 0x000fea0003800200 */
.L_x_7805:
        /* <DEDUP_REMOVED lines=39> */
.L_x_7808:
[----:B------:R-:W-:Y:S05]  /*3ed0*/  BSYNC.RECONVERGENT B0 ;  /* 0x0000000000007941 */ /* 0x000fea0003800200 */
.L_x_7807:
        /* <DEDUP_REMOVED lines=39> */
.L_x_7810:
[----:B------:R-:W-:Y:S05]  /*4150*/  BSYNC.RECONVERGENT B0 ;  /* 0x0000000000007941 */ /* 0x000fea0003800200 */
.L_x_7809:
        /* <DEDUP_REMOVED lines=44> */
.L_x_7812:
[----:B------:R-:W-:Y:S05]  /*4420*/  BSYNC.RECONVERGENT B0 ;  /* 0x0000000000007941 */ /* 0x000fea0003800200 */
.L_x_7811:
        /* <DEDUP_REMOVED lines=32> */
.L_x_7814:
[----:B------:R-:W-:Y:S05]  /*4630*/  BSYNC.RECONVERGENT B0 ;  /* 0x0000000000007941 */ /* 0x000fea0003800200 */
.L_x_7813:
        /* <DEDUP_REMOVED lines=32> */
.L_x_7816:
[----:B------:R-:W-:Y:S05]  /*4840*/  BSYNC.RECONVERGENT B0 ;  /* 0x0000000000007941 */ /* 0x000fea0003800200 */
.L_x_7815:
        /* <DEDUP_REMOVED lines=32> */
.L_x_7818:
[----:B------:R-:W-:Y:S05]  /*4a50*/  BSYNC.RECONVERGENT B0 ;  /* 0x0000000000007941 */ /* 0x000fea0003800200 */
.L_x_7817:
        /* <DEDUP_REMOVED lines=32> */
.L_x_7820:
[----:B------:R-:W-:Y:S05]  /*4c60*/  BSYNC.RECONVERGENT B0 ;  /* 0x0000000000007941 */ /* 0x000fea0003800200 */
.L_x_7819:
        /* <DEDUP_REMOVED lines=67> */
.L_x_7831:
        /* <DEDUP_REMOVED lines=383> */
.L_x_7823:
        /* <DEDUP_REMOVED lines=8> */
.L_x_7822:
        /* <DEDUP_REMOVED lines=95> */
.L_x_7825:
[----:B------:R-:W-:Y:S05]  /*6f00*/  BSYNC.RECONVERGENT B0 ;  /* 0x0000000000007941 */ /* 0x000fea0003800200 */
.L_x_7824:
        /* <DEDUP_REMOVED lines=39> */
.L_x_7829:
        /* <DEDUP_REMOVED lines=33> */
.L_x_7830:
        /* <DEDUP_REMOVED lines=11> */
.L_x_7828:
        /* <DEDUP_REMOVED lines=11> */
.L_x_7827:
[----:B------:R-:W-:Y:S05]  /*74f0*/  BSYNC.RECONVERGENT B0 ;  /* 0x0000000000007941 */ /* 0x000fea0003800200 */
.L_x_7826:
        /* <DEDUP_REMOVED lines=32> */
.L_x_7821:
        /* <DEDUP_REMOVED lines=112> */
.L_x_7833:
        /* <DEDUP_REMOVED lines=16> */
.L_x_8129:


//--------------------- .text._Z25selective_scan_fwd_kernelI32Selective_Scan_fwd_kernel_traitsILi64ELi16ELi1ELb1ELb1ELb1ELb1ELb0EN3c108BFloat16EfS2_EEv13SSMParamsBase --------------------------
	.section	.text._Z25selective_scan_fwd_kernelI32Selective_Scan_fwd_kernel_traitsILi64ELi16ELi1ELb1ELb1ELb1ELb1ELb0EN3c108BFloat16EfS2_EEv13SSMParamsBase,"ax",@progbits
	.align	128
        .global         _Z25selective_scan_fwd_kernelI32Selective_Scan_fwd_kernel_traitsILi64ELi16ELi1ELb1ELb1ELb1ELb1ELb0EN3c108BFloat16EfS2_EEv13SSMParamsBase
        .type           _Z25selective_scan_fwd_kernelI32Selective_Scan_fwd_kernel_traitsILi64ELi16ELi1ELb1ELb1ELb1ELb1ELb0EN3c108BFloat16EfS2_EEv13SSMParamsBase,@function
        .size           _Z25selective_scan_fwd_kernelI32Selective_Scan_fwd_kernel_traitsILi64ELi16ELi1ELb1ELb1ELb1ELb1ELb0EN3c108BFloat16EfS2_EEv13SSMParamsBase,(.L_x_8130 - _Z25selective_scan_fwd_kernelI32Selective_Scan_fwd_kernel_traitsILi64ELi16ELi1ELb1ELb1ELb1ELb1ELb0EN3c108BFloat16EfS2_EEv13SSMParamsBase)
        .other          _Z25selective_scan_fwd_kernelI32Selective_Scan_fwd_kernel_traitsILi64ELi16ELi1ELb1ELb1ELb1ELb1ELb0EN3c108BFloat16EfS2_EEv13SSMParamsBase,@"STO_CUDA_ENTRY STV_DEFAULT"
_Z25selective_scan_fwd_kernelI32Selective_Scan_fwd_kernel_traitsILi64ELi16ELi1ELb1ELb1ELb1ELb1ELb0EN3c108BFloat16EfS2_EEv13SSMParamsBase:
.text._Z25selective_scan_fwd_kernelI32Selective_Scan_fwd_kernel_traitsILi64ELi16ELi1ELb1ELb1ELb1ELb1ELb0EN3c108BFloat16EfS2_EEv13SSMParamsBase:
        /* <DEDUP_REMOVED lines=48> */
.L_x_7834:
        /* <DEDUP_REMOVED lines=83> */
.L_x_7835:
        /* <DEDUP_REMOVED lines=11> */
.L_x_7836:
        /* <DEDUP_REMOVED lines=88> */
.L_x_7837:
        /* <DEDUP_REMOVED lines=29> */
.L_x_7838:
        /* <DEDUP_REMOVED lines=26> */
.L_x_7880:
        /* <DEDUP_REMOVED lines=99> */
.L_x_7840:
[----:B------:R-:W-:Y:S05]  /*1800*/  BSYNC.RECONVERGENT B0 ;  /* 0x0000000000007941 */ /* 0x000fea0003800200 */
.L_x_7839:
        /* <DEDUP_REMOVED lines=37> */
.L_x_7842:
[----:B------:R-:W-:Y:S05]  /*1a60*/  BSYNC.RECONVERGENT B0 ;  /* 0x0000000000007941 */ /* 0x000fea0003800200 */
.L_x_7841:
        /* <DEDUP_REMOVED lines=36> */
.L_x_7844:
[----:B------:R-:W-:Y:S05]  /*1cb0*/  BSYNC.RECONVERGENT B0 ;  /* 0x0000000000007941 */ /* 0x000fea0003800200 */
.L_x_7843:
        /* <DEDUP_REMOVED lines=37> */
.L_x_7846:
[----:B------:R-:W-:Y:S05]  /*1f10*/  BSYNC.RECONVERGENT B0 ;  /* 0x0000000000007941 */ /* 0x000fea0003800200 */
.L_x_7845:
        /* <DEDUP_REMOVED lines=36> */
.L_x_7848:
[----:B------:R-:W-:Y:S05]  /*2160*/  BSYNC.RECONVERGENT B0 ;  /* 0x0000000000007941 */ /* 0x000fea0003800200 */
.L_x_7847:
        /* <DEDUP_REMOVED lines=41> */
.L_x_7850:
[----:B------:R-:W-:Y:S05]  /*2400*/  BSYNC.RECONVERGENT B0 ;  /* 0x0000000000007941 */ /* 0x000fea0003800200 */
.L_x_7849:
        /* <DEDUP_REMOVED lines=39> */
.L_x_7852:
[----:B------:R-:W-:Y:S05]  /*2680*/  BSYNC.RECONVERGENT B0 ;  /* 0x0000000000007941 */ /* 0x000fea0003800200 */
.L_x_7851:
        /* <DEDUP_REMOVED lines=41> */
.L_x_7854:
[----:B------:R-:W-:Y:S05]  /*2920*/  BSYNC.RECONVERGENT B0 ;  /* 0x0000000000007941 */ /* 0x000fea0003800200 */
.L_x_7853:
        /* <DEDUP_REMOVED lines=40> */
.L_x_7856:
[----:B------:R-:W-:Y:S05]  /*2bb0*/  BSYNC.RECONVERGENT B0 ;  /* 0x0000000000007941 */ /* 0x000fea0003800200 */
.L_x_7855:
        /* <DEDUP_REMOVED lines=41> */
.L_x_7858:
[----:B------:R-:W-:Y:S05]  /*2e50*/  BSYNC.RECONVERGENT B0 ;  /* 0x0000000000007941 */ /* 0x000fea0003800200 */
.L_x_7857:
        /* <DEDUP_REMOVED lines=35> */
.L_x_7860:
[----:B------:R-:W-:Y:S05]  /*3090*/  BSYNC.RECONVERGENT B0 ;  /* 0x0000000000007941 */ /* 0x000fea0003800200 */
.L_x_7859:
        /* <DEDUP_REMOVED lines=41> */
.L_x_7862:
[----:B------:R-:W-:Y:S05]  /*3330*/  BSYNC.RECONVERGENT B0 ;  /* 0x0000000000007941 */ /* 0x000fea0003800200 */
.L_x_7861:
        /* <DEDUP_REMOVED lines=32> */
.L_x_7864:
[----:B------:R-:W-:Y:S05]  /*3540*/  BSYNC.RECONVERGENT B0 ;  /* 0x0000000000007941 */ /* 0x000fea0003800200 */
.L_x_7863:
        /* <DEDUP_REMOVED lines=32> */
.L_x_7866:
[----:B------:R-:W-:Y:S05]  /*3750*/  BSYNC.RECONVERGENT B0 ;  /* 0x0000000000007941 */ /* 0x000fea0003800200 */
.L_x_7865:
        /* <DEDUP_REMOVED lines=32> */
.L_x_7868:
[----:B------:R-:W-:Y:S05]  /*3960*/  BSYNC.RECONVERGENT B0 ;  /* 0x0000000000007941 */ /* 0x000fea0003800200 */
.L_x_7867:
        /* <DEDUP_REMOVED lines=32> */
.L_x_7870:
[----:B------:R-:W-:Y:S05]  /*3b70*/  BSYNC.RECONVERGENT B0 ;  /* 0x0000000000007941 */ /* 0x000fea0003800200 */
.L_x_7869:
        /* <DEDUP_REMOVED lines=58> */
[----:B--2---:R-:W-:Y:S01]  /*3f20*/  IADD3 R10, PT, PT, R5, 0xffffffe, RZ ;  /* 0x0ffffffe050a7810 */ /* 0x004fe20007ffe0ff */
[----:B------:R-:W-:Y:S01]  /*3f30*/  IMAD.MOV R5, RZ, RZ, -R15 ;  /* 0x000000ffff057224 */ /* 0x000fe200078e0a0f */
[----:B------:R-:W-:Y:S01]  /*3f40*/  UMOV UR6, URZ ;  /* 0x000000ff00067c82 */ /* 0x000fe20008000000 */
[----:B------:R-:W-:Y:S01]  /*3f50*/  UMOV UR7, URZ ;  /* 0x000000ff00077c82 */ /* 0x000fe20008000000 */
[----:B------:R2:W5:Y:S01]  /*3f60*/  F2I.FTZ.U32.TRUNC.NTZ R11, R10 ;  /* 0x0000000a000b7305 */ /* 0x000562000021f000 */
[----:B----4-:R-:W-:Y:S01]  /*3f70*/  SHF.L.U64.HI R116, R36, 0x1, R37 ;  /* 0x0000000124747819 */ /* 0x010fe20000010225 */
        /* <DEDUP_REMOVED lines=24> */
[----:B------:R-:W-:-:S05]  /*4100*/  @P0 IADD3 R97, PT, PT, R97, 0x1, RZ ;  /* 0x0000000161610810 */ /* 0x000fca0007ffe0ff */
[----:B------:R-:W-:Y:S01]  /*4110*/  @!P3 IMAD.MOV R97, RZ, RZ, -R97 ;  /* 0x000000ffff61b224 */ /* 0x000fe200078e0a61 */
[----:B0--3--:R-:W-:-:S07]  /*4120*/  @!P2 LOP3.LUT R97, RZ, R45, RZ, 0x33, !PT ;  /* 0x0000002dff61a212 */ /* 0x009fce00078e33ff */
.L_x_7879:
[----:B--2---:R-:W2:Y:S04]  /*4130*/  LDG.E.128 R20, desc[UR24][R30.64] ;  /* 0x000000181e147981 */ /* 0x004ea8000c1e1d00 */
[----:B0-----:R-:W3:Y:S01]  /*4140*/  LDG.E.128 R8, desc[UR24][R30.64+-0x200] ;  /* 0xfffe00181e087981 */ /* 0x001ee2000c1e1d00 */
[----:B------:R-:W-:Y:S02]  /*4150*/  MOV R82, UR10 ;  /* 0x0000000a00527c02 */ /* 0x000fe40008000f00 */
[----:B------:R-:W-:-:S05]  /*4160*/  MOV R83, UR11 ;  /* 0x0000000b00537c02 */ /* 0x000fca0008000f00 */
[----:B------:R-:W4:Y:S01]  /*4170*/  LDG.E R82, desc[UR24][R82.64] ;  /* 0x0000001852527981 */ /* 0x000f22000c1e1900 */
[----:B------:R-:W-:-:S05]  /*4180*/  VIADD R117, R85, 0x1 ;  /* 0x0000000155757836 */ /* 0x000fca0000000000 */
        /* <DEDUP_REMOVED lines=14> */
[----:B------:R-:W-:Y:S01]  /*4270*/  ISETP.GE.U32.AND P4, PT, R10, UR32, PT ;  /* 0x000000200a007c0c */ /* 0x000fe2000bf86070 */
[----:B------:R-:W-:Y:S01]  /*4280*/  VIADD R10, R85, 0x5 ;  /* 0x00000005550a7836 */ /* 0x000fe20000000000 */
[----:B------:R-:W-:Y:S02]  /*4290*/  ISETP.GE.U32.AND P6, PT, R11, UR32, PT ;  /* 0x000000200b007c0c */ /* 0x000fe4000bfc6070 */
[----:B0-----:R-:W-:-:S04]  /*42a0*/  PRMT R8, R4, 0x7632, R8 ;  /* 0x0000763204087816 */ /* 0x001fc80000000008 */
[----:B------:R-:W-:Y:S02]  /*42b0*/  SHF.L.U32 R9, R8, 0x10, RZ ;  /* 0x0000001008097819 */ /* 0x000fe400000006ff */
[----:B------:R-:W-:-:S03]  /*42c0*/  IADD3 R8, PT, PT, R85, 0x4, RZ ;  /* 0x0000000455087810 */ /* 0x000fc60007ffe0ff */
[----:B------:R-:W-:Y:S01]  /*42d0*/  FMUL.FTZ R9, R112, R9 ;  /* 0x0000000970097220 */ /* 0x000fe20000410000 */
[----:B------:R-:W-:Y:S02]  /*42e0*/  ISETP.GE.U32.AND P2, PT, R8, UR32, PT ;  /* 0x0000002008007c0c */ /* 0x000fe4000bf46070 */
[----:B------:R-:W-:Y:S02]  /*42f0*/  IADD3 R8, PT, PT, R85, 0x7, RZ ;  /* 0x0000000755087810 */ /* 0x000fe40007ffe0ff */
[----:B------:R-:W-:Y:S02]  /*4300*/  FSEL R23, R9, RZ, !P5 ;  /* 0x000000ff09177208 */ /* 0x000fe40006800000 */
[----:B----4-:R-:W-:Y:S02]  /*4310*/  FSEL R22, R22, 1, !P5 ;  /* 0x3f80000016167808 */ /* 0x010fe40006800000 */
[----:B------:R-:W-:Y:S02]  /*4320*/  ISETP.GE.U32.AND P3, PT, R10, UR32, PT ;  /* 0x000000200a007c0c */ /* 0x000fe4000bf66070 */
[----:B------:R-:W-:-:S02]  /*4330*/  ISETP.GE.U32.AND P5, PT, R8, UR32, PT ;  /* 0x0000002008007c0c */ /* 0x000fc4000bfa6070 */
[----:B------:R-:W0:Y:S01]  /*4340*/  LDS.128 R8, [R52+0x10] ;  /* 0x0000100034087984 */ /* 0x000e220000000c00 */
[----:B------:R-:W-:-:S04]  /*4350*/  IADD3 R82, PT, PT, R85, 0x2, RZ ;  /* 0x0000000255527810 */ /* 0x000fc80007ffe0ff */
[----:B------:R-:W-:Y:S02]  /*4360*/  ISETP.GE.U32.AND P0, PT, R82, UR32, PT ;  /* 0x0000002052007c0c */ /* 0x000fe4000bf06070 */
[C---:B------:R-:W-:Y:S02]  /*4370*/  SHF.L.U32 R82, R5.reuse, 0x10, RZ ;  /* 0x0000001005527819 */ /* 0x040fe400000006ff */
[----:B------:R-:W-:-:S05]  /*4380*/  PRMT R5, R5, 0x7632, R5 ;  /* 0x0000763205057816 */ /* 0x000fca0000000005 */
[----:B------:R-:W-:-:S04]  /*4390*/  IMAD.U32 R5, R5, 0x10000, RZ ;  /* 0x0001000005057824 */ /* 0x000fc800078e00ff */
[----:B------:R-:W-:Y:S01]  /*43a0*/  FMUL.FTZ R5, R110, R5 ;  /* 0x000000056e057220 */ /* 0x000fe20000410000 */
[C---:B------:R-:W-:Y:S01]  /*43b0*/  PRMT R135, R7.reuse, 0x7632, R135 ;  /* 0x0000763207877816 */ /* 0x040fe20000000087 */
[----:B------:R-:W-:-:S03]  /*43c0*/  IMAD.U32 R136, R7, 0x10000, RZ ;  /* 0x0001000007887824 */ /* 0x000fc600078e00ff */
[----:B------:R-:W-:Y:S02]  /*43d0*/  FSEL R122, R5, RZ, !P4 ;  /* 0x000000ff057a7208 */ /* 0x000fe40006000000 */
[----:B------:R-:W-:Y:S01]  /*43e0*/  PRMT R5, R6, 0x7632, R5 ;  /* 0x0000763206057816 */ /* 0x000fe20000000005 */
[C---:B------:R-:W-:Y:S01]  /*43f0*/  FMUL.FTZ R133, R126.reuse, R91 ;  /* 0x0000005b7e857220 */ /* 0x040fe20000410000 */
[C---:B------:R-:W-:Y:S01]  /*4400*/  FMUL.FTZ R117, R126.reuse, R74 ;  /* 0x0000004a7e757220 */ /* 0x040fe20000410000 */
[----:B------:R-:W-:Y:S01]  /*4410*/  FMUL.FTZ R37, R126, R75 ;  /* 0x0000004b7e257220 */ /* 0x000fe20000410000 */
[----:B0-----:R-:W-:Y:S02]  /*4420*/  SHF.L.U32 R134, R8, 0x10, RZ ;  /* 0x0000001008867819 */ /* 0x001fe400000006ff */
[----:B------:R-:W-:Y:S01]  /*4430*/  PRMT R7, R9, 0x7632, R7 ;  /* 0x0000763209077816 */ /* 0x000fe20000000007 */
[----:B------:R-:W0:Y:S01]  /*4440*/  MUFU.EX2 R133, R133 ;  /* 0x0000008500857308 */ /* 0x000e220000000800 */
[----:B------:R-:W-:-:S03]  /*4450*/  FMUL.FTZ R83, R126, R77 ;  /* 0x0000004d7e537220 */ /* 0x000fc60000410000 */
[----:B------:R-:W1:Y:S01]  /*4460*/  MUFU.EX2 R117, R117 ;  /* 0x0000007500757308 */ /* 0x000e620000000800 */
[----:B------:R-:W-:Y:S01]  /*4470*/  FMUL.FTZ R136, R107, R136 ;  /* 0x000000886b887220 */ /* 0x000fe20000410000 */
[----:B------:R-:W-:Y:S02]  /*4480*/  FMUL.FTZ R82, R111, R82 ;  /* 0x000000526f527220 */ /* 0x000fe40000410000 */
[----:B------:R-:W4:Y:S02]  /*4490*/  MUFU.EX2 R37, R37 ;  /* 0x0000002500257308 */ /* 0x000f240000000800 */
[----:B------:R-:W-:Y:S02]  /*44a0*/  FSEL R138, R136, RZ, !P6 ;  /* 0x000000ff888a7208 */ /* 0x000fe40007000000 */
[----:B------:R-:W5:Y:S01]  /*44b0*/  MUFU.EX2 R83, R83 ;  /* 0x0000005300537308 */ /* 0x000f620000000800 */
[----:B------:R-:W-:Y:S02]  /*44c0*/  FSEL R124, R82, RZ, !P0 ;  /* 0x000000ff527c7208 */ /* 0x000fe40004000000 */
[----:B0-----:R-:W-:-:S02]  /*44d0*/  FSEL R133, R133, 1, !P5 ;  /* 0x3f80000085857808 */ /* 0x001fc40006800000 */
[----:B------:R-:W-:Y:S02]  /*44e0*/  IADD3 R82, PT, PT, R85, 0xa, RZ ;  /* 0x0000000a55527810 */ /* 0x000fe40007ffe0ff */
[----:B-1----:R-:W-:Y:S02]  /*44f0*/  FSEL R117, R117, 1, !P2 ;  /* 0x3f80000075757808 */ /* 0x002fe40005000000 */
[----:B----4-:R-:W-:Y:S02]  /*4500*/  FSEL R121, R37, 1, !P0 ;  /* 0x3f80000025797808 */ /* 0x010fe40004000000 */
[----:B------:R-:W-:Y:S02]  /*4510*/  IADD3 R37, PT, PT, R85, 0x9, RZ ;  /* 0x0000000955257810 */ /* 0x000fe40007ffe0ff */
[----:B-----5:R-:W-:Y:S02]  /*4520*/  FSEL R119, R83, 1, !P4 ;  /* 0x3f80000053777808 */ /* 0x020fe40006000000 */
[----:B------:R-:W-:Y:S01]  /*4530*/  ISETP.GE.U32.AND P4, PT, R37, UR32, PT ;  /* 0x0000002025007c0c */ /* 0x000fe2000bf86070 */
[----:B------:R-:W-:Y:S01]  /*4540*/  FMUL.FTZ R37, R126, R79 ;  /* 0x0000004f7e257220 */ /* 0x000fe20000410000 */
[----:B------:R-:W-:-:S02]  /*4550*/  PRMT R146, R10, 0x7632, R146 ;  /* 0x000076320a927816 */ /* 0x000fc40000000092 */
[----:B------:R-:W-:Y:S01]  /*4560*/  SHF.L.U32 R142, R10, 0x10, RZ ;  /* 0x000000100a8e7819 */ /* 0x000fe200000006ff */
[----:B------:R-:W0:Y:S01]  /*4570*/  MUFU.EX2 R137, R37 ;  /* 0x0000002500897308 */ /* 0x000e220000000800 */
[C---:B------:R-:W-:Y:S02]  /*4580*/  PRMT R10, R11.reuse, 0x7632, R10 ;  /* 0x000076320b0a7816 */ /* 0x040fe4000000000a */
[----:B------:R-:W-:Y:S01]  /*4590*/  SHF.L.U32 R144, R11, 0x10, RZ ;  /* 0x000000100b907819 */ /* 0x000fe200000006ff */
[C---:B------:R-:W-:Y:S01]  /*45a0*/  FMUL.FTZ R11, R126.reuse, R94 ;  /* 0x0000005e7e0b7220 */ /* 0x040fe20000410000 */
[C---:B------:R-:W-:Y:S01]  /*45b0*/  FMUL.FTZ R145, R126.reuse, R92 ;  /* 0x0000005c7e917220 */ /* 0x040fe20000410000 */
[C---:B------:R-:W-:Y:S01]  /*45c0*/  FMUL.FTZ R148, R126.reuse, R114 ;  /* 0x000000727e947220 */ /* 0x040fe20000410000 */
[----:B------:R-:W-:Y:S02]  /*45d0*/  FMUL.FTZ R131, R126, R78 ;  /* 0x0000004e7e837220 */ /* 0x000fe40000410000 */
        /* <DEDUP_REMOVED lines=49> */
[----:B-1----:R-:W-:Y:S02]  /*48f0*/  IMAD.U32 R82, R12, 0x10000, RZ ;  /* 0x000100000c527824 */ /* 0x002fe400078e00ff */
        /* <DEDUP_REMOVED lines=27> */
[----:B0-----:R-:W-:Y:S01]  /*4ab0*/  PRMT R130, R17, 0x7632, R130 ;  /* 0x0000763211827816 */ /* 0x001fe20000000082 */
[----:B------:R-:W-:Y:S01]  /*4ac0*/  FMUL.FTZ R148, R100, R147 ;  /* 0x0000009364947220 */ /* 0x000fe20000410000 */
[----:B------:R-:W-:-:S02]  /*4ad0*/  ISETP.GE.U32.AND P2, PT, R85, UR32, PT ;  /* 0x0000002055007c0c */ /* 0x000fc4000bf46070 */
[----:B------:R-:W-:Y:S02]  /*4ae0*/  PRMT R127, R16, 0x7632, R127 ;  /* 0x00007632107f7816 */ /* 0x000fe4000000007f */
[C---:B------:R-:W-:Y:S02]  /*4af0*/  PRMT R129, R18.reuse, 0x7632, R129 ;  /* 0x0000763212817816 */ /* 0x040fe40000000081 */
        /* <DEDUP_REMOVED lines=31> */
[----:B------:R-:W2:Y:S02]  /*4cf0*/  LDG.E.U16 R4, desc[UR24][R4.64] ;  /* 0x0000001804047981 */ /* 0x000ea4000c1e1500 */
[----:B--2---:R-:W-:Y:S01]  /*4d00*/  SHF.L.U32 R9, R4, 0x10, RZ ;  /* 0x0000001004097819 */ /* 0x004fe200000006ff */
[----:B------:R-:W-:Y:S06]  /*4d10*/  BRA `(.L_x_7872) ;  /* 0x0000000000187947 */ /* 0x000fec0003800000 */
.L_x_7873:
[----:B------:R-:W-:Y:S01]  /*4d20*/  MOV R9, RZ ;  /* 0x000000ff00097202 */ /* 0x000fe20000000f00 */
[----:B------:R-:W-:Y:S06]  /*4d30*/  @!P1 BRA `(.L_x_7872) ;  /* 0x0000000000109947 */ /* 0x000fec0003800000 */
[----:B------:R-:W-:Y:S02]  /*4d40*/  MOV R4, R96 ;  /* 0x0000006000047202 */ /* 0x000fe40000000f00 */
[----:B------:R-:W-:-:S05]  /*4d50*/  MOV R5, R95 ;  /* 0x0000005f00057202 */ /* 0x000fca0000000f00 */
[----:B------:R-:W2:Y:S02]  /*4d60*/  LDG.E.U16 R9, desc[UR24][R4.64] ;  /* 0x0000001804097981 */ /* 0x000ea4000c1e1500 */
[----:B--2---:R-:W-:-:S07]  /*4d70*/  SHF.L.U32 R9, R9, 0x10, RZ ;  /* 0x0000001009097819 */ /* 0x004fce00000006ff */
.L_x_7872:
        /* <DEDUP_REMOVED lines=92> */
.L_x_7875:
[----:B------:R-:W-:Y:S05]  /*5340*/  BSYNC.RECONVERGENT B0 ;  /* 0x0000000000007941 */ /* 0x000fea0003800200 */
.L_x_7874:
        /* <DEDUP_REMOVED lines=46> */
.L_x_7878:
[----:B------:R-:W-:-:S04]  /*5630*/  ISETP.NE.AND P0, PT, R6, UR5, PT ;  /* 0x0000000506007c0c */ /* 0x000fc8000bf05270 */
[----:B------:R-:W-:-:S13]  /*5640*/  ISETP.NE.OR P0, PT, RZ, UR13, P0 ;  /* 0x0000000dff007c0c */ /* 0x000fda0008705670 */
[----:B------:R-:W-:Y:S02]  /*5650*/  @!P0 F2FP.BF16.F32.PACK_AB R5, RZ, R5 ;  /* 0x00000005ff05823e */ /* 0x000fe400000010ff */
[----:B------:R-:W-:Y:S02]  /*5660*/  @!P0 MOV R4, R96 ;  /* 0x0000006000048202 */ /* 0x000fe40000000f00 */
[----:B------:R-:W-:Y:S02]  /*5670*/  PRMT R6, R5, 0x7610, R6 ;  /* 0x0000761005067816 */ /* 0x000fe40000000006 */
[----:B------:R-:W-:-:S05]  /*5680*/  @!P0 MOV R5, R95 ;  /* 0x0000005f00058202 */ /* 0x000fca0000000f00 */
[----:B------:R2:W-:Y:S02]  /*5690*/  @!P0 STG.E.U16 desc[UR24][R4.64], R6 ;  /* 0x0000000604008986 */ /* 0x0005e4000c101518 */
.L_x_7877:
[----:B------:R-:W-:Y:S05]  /*56a0*/  BSYNC.RECONVERGENT B0 ;  /* 0x0000000000007941 */ /* 0x000fea0003800200 */
.L_x_7876:
[----:B------:R-:W-:Y:S01]  /*56b0*/  ULEA UR10, UP0, UR20, UR10, 0x2 ;  /* 0x0000000a140a7291 */ /* 0x000fe2000f8010ff */
[----:B------:R-:W-:Y:S01]  /*56c0*/  LEA R96, P3, R36, R96, 0x1 ;  /* 0x0000006024607211 */ /* 0x000fe200078608ff */
[----:B------:R-:W-:Y:S01]  /*56d0*/  UIADD3 UR8, UPT, UPT, UR8, 0x1, URZ ;  /* 0x0000000108087890 */ /* 0x000fe2000fffe0ff */
[----:B------:R-:W-:Y:S01]  /*56e0*/  LEA R30, P0, R32, R30, 0x1 ;  /* 0x0000001e201e7211 */ /* 0x000fe200078008ff */
[----:B------:R-:W-:Y:S01]  /*56f0*/  UIADD3.X UR11, UPT, UPT, UR11, UR12, URZ, UP0, !UPT ;  /* 0x0000000c0b0b7290 */ /* 0x000fe200087fe4ff */
[----:B-1----:R-:W-:Y:S01]  /*5700*/  LEA R7, P2, R34, R20, 0x1 ;  /* 0x0000001422077211 */ /* 0x002fe200078408ff */
        /* <DEDUP_REMOVED lines=24> */
.L_x_7871:
[----:B------:R-:W-:Y:S01]  /*5890*/  BAR.SYNC.DEFER_BLOCKING 0x0 ;  /* 0x0000000000007b1d */ /* 0x000fe20000010000 */
[----:B------:R-:W-:Y:S02]  /*58a0*/  F2FP.BF16.F32.PACK_AB R7, R65, R58 ;  /* 0x0000003a4107723e */ /* 0x000fe400000010ff */
[----:B--2---:R-:W-:Y:S02]  /*58b0*/  F2FP.BF16.F32.PACK_AB R6, R66, R57 ;  /* 0x000000394206723e */ /* 0x004fe400000010ff */
[----:B------:R-:W-:Y:S01]  /*58c0*/  F2FP.BF16.F32.PACK_AB R5, R63, R56 ;  /* 0x000000383f05723e */ /* 0x000fe200000010ff */
        /* <DEDUP_REMOVED lines=216> */
.L_x_7881:
        /* <DEDUP_REMOVED lines=11> */
.L_x_8130:


//--------------------- .text._Z25selective_scan_fwd_kernelI32Selective_Scan_fwd_kernel_traitsILi64ELi16ELi1ELb1ELb1ELb1ELb1ELb1EN3c108BFloat16EfS2_EEv13SSMParamsBase --------------------------
	.section	.text._Z25selective_scan_fwd_kernelI32Selective_Scan_fwd_kernel_traitsILi64ELi16ELi1ELb1ELb1ELb1ELb1ELb1EN3c108BFloat16EfS2_EEv13SSMParamsBase,"ax",@progbits
	.align	128
        .global         _Z25selective_scan_fwd_kernelI32Selective_Scan_fwd_kernel_traitsILi64ELi16ELi1ELb1ELb1ELb1ELb1ELb1EN3c108BFloat16EfS2_EEv13SSMParamsBase
        .type           _Z25selective_scan_fwd_kernelI32Selective_Scan_fwd_kernel_traitsILi64ELi16ELi1ELb1ELb1ELb1ELb1ELb1EN3c108BFloat16EfS2_EEv13SSMParamsBase,@function
        .size           _Z25selective_scan_fwd_kernelI32Selective_Scan_fwd_kernel_traitsILi64ELi16ELi1ELb1ELb1ELb1ELb1ELb1EN3c108BFloat16EfS2_EEv13SSMParamsBase,(.L_x_8131 - _Z25selective_scan_fwd_kernelI32Selective_Scan_fwd_kernel_traitsILi64ELi16ELi1ELb1ELb1ELb1ELb1ELb1EN3c108BFloat16EfS2_EEv13SSMParamsBase)
        .other          _Z25selective_scan_fwd_kernelI32Selective_Scan_fwd_kernel_traitsILi64ELi16ELi1ELb1ELb1ELb1ELb1ELb1EN3c108BFloat16EfS2_EEv13SSMParamsBase,@"STO_CUDA_ENTRY STV_DEFAULT"
_Z25selective_scan_fwd_kernelI32Selective_Scan_fwd_kernel_traitsILi64ELi16ELi1ELb1ELb1ELb1ELb1ELb1EN3c108BFloat16EfS2_EEv13SSMParamsBase:
.text._Z25selective_scan_fwd_kernelI32Selective_Scan_fwd_kernel_traitsILi64ELi16ELi1ELb1ELb1ELb1ELb1ELb1EN3c108BFloat16EfS2_EEv13SSMParamsBase:
        /* <DEDUP_REMOVED lines=57> */
.L_x_7882:
        /* <DEDUP_REMOVED lines=99> */
.L_x_7883:
        /* <DEDUP_REMOVED lines=10> */
.L_x_7884:
        /* <DEDUP_REMOVED lines=100> */
.L_x_7885:
        /* <DEDUP_REMOVED lines=33> */
.L_x_7886:
        /* <DEDUP_REMOVED lines=23> */
.L_x_7930:
        /* <DEDUP_REMOVED lines=369> */
.L_x_7888:
[----:B------:R-:W-:Y:S05]  /*2b30*/  BSYNC.RECONVERGENT B0 ;  /* 0x0000000000007941 */ /* 0x000fea0003800200 */
.L_x_7887:
        /* <DEDUP_REMOVED lines=38> */
.L_x_7890:
[----:B------:R-:W-:Y:S05]  /*2da0*/  BSYNC.RECONVERGENT B0 ;  /* 0x0000000000007941 */ /* 0x000fea0003800200 */
.L_x_7889:
        /* <DEDUP_REMOVED lines=38> */
.L_x_7892:
[----:B------:R-:W-:Y:S05]  /*3010*/  BSYNC.RECONVERGENT B0 ;  /* 0x0000000000007941 */ /* 0x000fea0003800200 */
.L_x_7891:
        /* <DEDUP_REMOVED lines=38> */
.L_x_7894:
[----:B------:R-:W-:Y:S05]  /*3280*/  BSYNC.RECONVERGENT B0 ;  /* 0x0000000000007941 */ /* 0x000fea0003800200 */
.L_x_7893:
        /* <DEDUP_REMOVED lines=38> */
.L_x_7896:
[----:B------:R-:W-:Y:S05]  /*34f0*/  BSYNC.RECONVERGENT B0 ;  /* 0x0000000000007941 */ /* 0x000fea0003800200 */
.L_x_7895:
        /* <DEDUP_REMOVED lines=38> */
.L_x_7898:
[----:B------:R-:W-:Y:S05]  /*3760*/  BSYNC.RECONVERGENT B0 ;  /* 0x0000000000007941 */ /* 0x000fea0003800200 */
.L_x_7897:
        /* <DEDUP_REMOVED lines=38> */
.L_x_7900:
[----:B------:R-:W-:Y:S05]  /*39d0*/  BSYNC.RECONVERGENT B0 ;  /* 0x0000000000007941 */ /* 0x000fea0003800200 */
.L_x_7899:
        /* <DEDUP_REMOVED lines=38> */
.L_x_7902:
[----:B------:R-:W-:Y:S05]  /*3c40*/  BSYNC.RECONVERGENT B0 ;  /* 0x0000000000007941 */ /* 0x000fea0003800200 */
.L_x_7901:
        /* <DEDUP_REMOVED lines=38> */
.L_x_7904:
[----:B------:R-:W-:Y:S05]  /*3eb0*/  BSYNC.RECONVERGENT B0 ;  /* 0x0000000000007941 */ /* 0x000fea0003800200 */
.L_x_7903:
        /* <DEDUP_REMOVED lines=38> */
.L_x_7906:
[----:B------:R-:W-:Y:S05]  /*4120*/  BSYNC.RECONVERGENT B0 ;  /* 0x0000000000007941 */ /* 0x000fea0003800200 */
.L_x_7905:
        /* <DEDUP_REMOVED lines=38> */
.L_x_7908:
[----:B------:R-:W-:Y:S05]  /*4390*/  BSYNC.RECONVERGENT B0 ;  /* 0x0000000000007941 */ /* 0x000fea0003800200 */
.L_x_7907:
        /* <DEDUP_REMOVED lines=38> */
.L_x_7910:
[----:B------:R-:W-:Y:S05]  /*4600*/  BSYNC.RECONVERGENT B0 ;  /* 0x0000000000007941 */ /* 0x000fea0003800200 */
.L_x_7909:
        /* <DEDUP_REMOVED lines=38> */
.L_x_7912:
[----:B------:R-:W-:Y:S05]  /*4870*/  BSYNC.RECONVERGENT B0 ;  /* 0x0000000000007941 */ /* 0x000fea0003800200 */
.L_x_7911:
        /* <DEDUP_REMOVED lines=39> */
.L_x_7914:
[----:B------:R-:W-:Y:S05]  /*4af0*/  BSYNC.RECONVERGENT B0 ;  /* 0x0000000000007941 */ /* 0x000fea0003800200 */
.L_x_7913:
        /* <DEDUP_REMOVED lines=43> */
.L_x_7916:
[----:B------:R-:W-:Y:S05]  /*4db0*/  BSYNC.RECONVERGENT B0 ;  /* 0x0000000000007941 */ /* 0x000fea0003800200 */
.L_x_7915:
        /* <DEDUP_REMOVED lines=43> */
.L_x_7918:
[----:B------:R-:W-:Y:S05]  /*5070*/  BSYNC.RECONVERGENT B0 ;  /* 0x0000000000007941 */ /* 0x000fea0003800200 */
.L_x_7917:
        /* <DEDUP_REMOVED lines=70> */
.L_x_7929:
        /* <DEDUP_REMOVED lines=451> */
.L_x_7921:
        /* <DEDUP_REMOVED lines=8> */
.L_x_7920:
        /* <DEDUP_REMOVED lines=98> */
.L_x_7923:
[----:B------:R-:W-:Y:S05]  /*77b0*/  BSYNC.RECONVERGENT B0 ;  /* 0x0000000000007941 */ /* 0x000fea0003800200 */
.L_x_7922:
        /* <DEDUP_REMOVED lines=40> */
.L_x_7927:
        /* <DEDUP_REMOVED lines=33> */
.L_x_7928:
        /* <DEDUP_REMOVED lines=11> */
.L_x_7926:
        /* <DEDUP_REMOVED lines=12> */
.L_x_7925:
[----:B------:R-:W-:Y:S05]  /*7dc0*/  BSYNC.RECONVERGENT B0 ;  /* 0x0000000000007941 */ /* 0x000fea0003800200 */
.L_x_7924:
        /* <DEDUP_REMOVED lines=32> */
.L_x_7919:
        /* <DEDUP_REMOVED lines=437> */
.L_x_7931:
        /* <DEDUP_REMOVED lines=14> */
.L_x_8131:


//--------------------- .nv.shared._Z25selective_scan_fwd_kernelI32Selective_Scan_fwd_kernel_traitsILi128ELi16ELi1ELb0ELb1ELb1ELb0ELb0EfffEEv13SSMParamsBase --------------------------
	.section	.nv.shared._Z25selective_scan_fwd_kernelI32Selective_Scan_fwd_kernel_traitsILi128ELi16ELi1ELb0ELb1ELb1ELb0ELb0EfffEEv13SSMParamsBase,"aw",@nobits
	.sectionflags	@""
	.align	16
	.zero		1024


//--------------------- .nv.shared.reserved.0     --------------------------
	.section	.nv.shared.reserved.0,"aw",@nobits
	.weak		__nv_reservedSMEM_offset_0_alias
	.size		__nv_reservedSMEM_offset_0_alias, 0, 64
	.other		__nv_reservedSMEM_offset_0_alias,@"STO_CUDA_RESERVED_SHARED STV_DEFAULT"
__nv_reservedSMEM_offset_0_alias:
	.zero		0
	.zero		64


//--------------------- .nv.global                --------------------------
	.section	.nv.global,"aw",@nobits
.nv.global:
	.type		_ZN52_INTERNAL_8d0413da_21_selective_scan_fwd_cu_9934c4754cuda3std3__48in_placeE,@object
	.size		_ZN52_INTERNAL_8d0413da_21_selective_scan_fwd_cu_9934c4754cuda3std3__48in_placeE,(_ZN52_INTERNAL_8d0413da_21_selective_scan_fwd_cu_9934c4754cuda3std6ranges3__45__cpo8distanceE - _ZN52_INTERNAL_8d0413da_21_selective_scan_fwd_cu_9934c4754cuda3std3__48in_placeE)
_ZN52_INTERNAL_8d0413da_21_selective_scan_fwd_cu_9934c4754cuda3std3__48in_placeE:
	.zero		1
	.type		_ZN52_INTERNAL_8d0413da_21_selective_scan_fwd_cu_9934c4754cuda3std6ranges3__45__cpo8distanceE,@object
	.size		_ZN52_INTERNAL_8d0413da_21_selective_scan_fwd_cu_9934c4754cuda3std6ranges3__45__cpo8distanceE,(_ZN52_INTERNAL_8d0413da_21_selective_scan_fwd_cu_9934c4754cuda3std3__45__cpo6cbeginE - _ZN52_INTERNAL_8d0413da_21_selective_scan_fwd_cu_9934c4754cuda3std6ranges3__45__cpo8distanceE)
_ZN52_INTERNAL_8d0413da_21_selective_scan_fwd_cu_9934c4754cuda3std6ranges3__45__cpo8distanceE:
	.zero		1
	.type		_ZN52_INTERNAL_8d0413da_21_selective_scan_fwd_cu_9934c4754cuda3std3__45__cpo6cbeginE,@object
	.size		_ZN52_INTERNAL_8d0413da_21_selective_scan_fwd_cu_9934c4754cuda3std3__45__cpo6cbeginE,(_ZN52_INTERNAL_8d0413da_21_selective_scan_fwd_cu_9934c4754cuda3std6ranges3__45__cpo7advanceE - _ZN52_INTERNAL_8d0413da_21_selective_scan_fwd_cu_9934c4754cuda3std3__45__cpo6cbeginE)
_ZN52_INTERNAL_8d0413da_21_selective_scan_fwd_cu_9934c4754cuda3std3__45__cpo6cbeginE:
	.zero		1
	.type		_ZN52_INTERNAL_8d0413da_21_selective_scan_fwd_cu_9934c4754cuda3std6ranges3__45__cpo7advanceE,@object
	.size		_ZN52_INTERNAL_8d0413da_21_selective_scan_fwd_cu_9934c4754cuda3std6ranges3__45__cpo7advanceE,(_ZN52_INTERNAL_8d0413da_21_selective_scan_fwd_cu_9934c4754cuda3std3__45__cpo7crbeginE - _ZN52_INTERNAL_8d0413da_21_selective_scan_fwd_cu_9934c4754cuda3std6ranges3__45__cpo7advanceE)
_ZN52_INTERNAL_8d0413da_21_selective_scan_fwd_cu_9934c4754cuda3std6ranges3__45__cpo7advanceE:
	.zero		1
	.type		_ZN52_INTERNAL_8d0413da_21_selective_scan_fwd_cu_9934c4754cuda3std3__45__cpo7crbeginE,@object
	.size		_ZN52_INTERNAL_8d0413da_21_selective_scan_fwd_cu_9934c4754cuda3std3__45__cpo7crbeginE,(_ZN52_INTERNAL_8d0413da_21_selective_scan_fwd_cu_9934c4754cuda3std6ranges3__45__cpo4dataE - _ZN52_INTERNAL_8d0413da_21_selective_scan_fwd_cu_9934c4754cuda3std3__45__cpo7crbeginE)
_ZN52_INTERNAL_8d0413da_21_selective_scan_fwd_cu_9934c4754cuda3std3__45__cpo7crbeginE:
	.zero		1
	.type		_ZN52_INTERNAL_8d0413da_21_selective_scan_fwd_cu_9934c4754cuda3std6ranges3__45__cpo4dataE,@object
	.size		_ZN52_INTERNAL_8d0413da_21_selective_scan_fwd_cu_9934c4754cuda3std6ranges3__45__cpo4dataE,(_ZN52_INTERNAL_8d0413da_21_selective_scan_fwd_cu_9934c4754cuda3std6ranges3__45__cpo5beginE - _ZN52_INTERNAL_8d0413da_21_selective_scan_fwd_cu_9934c4754cuda3std6ranges3__45__cpo4dataE)
_ZN52_INTERNAL_8d0413da_21_selective_scan_fwd_cu_9934c4754cuda3std6ranges3__45__cpo4dataE:
	.zero		1
	.type		_ZN52_INTERNAL_8d0413da_21_selective_scan_fwd_cu_9934c4754cuda3std6ranges3__45__cpo5beginE,@object
	.size		_ZN52_INTERNAL_8d0413da_21_selective_scan_fwd_cu_9934c4754cuda3std6ranges3__45__cpo5beginE,(_ZN52_INTERNAL_8d0413da_21_selective_scan_fwd_cu_9934c4754cuda3std3__454_GLOBAL__N__8d0413da_21_selective_scan_fwd_cu_9934c4756ignoreE - _ZN52_INTERNAL_8d0413da_21_selective_scan_fwd_cu_9934c4754cuda3std6ranges3__45__cpo5beginE)
_ZN52_INTERNAL_8d0413da_21_selective_scan_fwd_cu_9934c4754cuda3std6ranges3__45__cpo5beginE:
	.zero		1
	.type		_ZN52_INTERNAL_8d0413da_21_selective_scan_fwd_cu_9934c4754cuda3std3__454_GLOBAL__N__8d0413da_21_selective_scan_fwd_cu_9934c4756ignoreE,@object
	.size		_ZN52_INTERNAL_8d0413da_21_selective_scan_fwd_cu_9934c4754cuda3std3__454_GLOBAL__N__8d0413da_21_selective_scan_fwd_cu_9934c4756ignoreE,(_ZN52_INTERNAL_8d0413da_21_selective_scan_fwd_cu_9934c4754cuda3std6ranges3__45__cpo4sizeE - _ZN52_INTERNAL_8d0413da_21_selective_scan_fwd_cu_9934c4754cuda3std3__454_GLOBAL__N__8d0413da_21_selective_scan_fwd_cu_9934c4756ignoreE)
_ZN52_INTERNAL_8d0413da_21_selective_scan_fwd_cu_9934c4754cuda3std3__454_GLOBAL__N__8d0413da_21_selective_scan_fwd_cu_9934c4756ignoreE:
	.zero		1
	.type		_ZN52_INTERNAL_8d0413da_21_selective_scan_fwd_cu_9934c4754cuda3std6ranges3__45__cpo4sizeE,@object
	.size		_ZN52_INTERNAL_8d0413da_21_selective_scan_fwd_cu_9934c4754cuda3std6ranges3__45__cpo4sizeE,(_ZN52_INTERNAL_8d0413da_21_selective_scan_fwd_cu_9934c4754cuda3std3__45__cpo5beginE - _ZN52_INTERNAL_8d0413da_21_selective_scan_fwd_cu_9934c4754cuda3std6ranges3__45__cpo4sizeE)
_ZN52_INTERNAL_8d0413da_21_selective_scan_fwd_cu_9934c4754cuda3std6ranges3__45__cpo4sizeE:
	.zero		1
	.type		_ZN52_INTERNAL_8d0413da_21_selective_scan_fwd_cu_9934c4754cuda3std3__45__cpo5beginE,@object
	.size		_ZN52_INTERNAL_8d0413da_21_selective_scan_fwd_cu_9934c4754cuda3std3__45__cpo5beginE,(_ZN52_INTERNAL_8d0413da_21_selective_scan_fwd_cu_9934c4754cuda3std6ranges3__45__cpo6cbeginE - _ZN52_INTERNAL_8d0413da_21_selective_scan_fwd_cu_9934c4754cuda3std3__45__cpo5beginE)
_ZN52_INTERNAL_8d0413da_21_selective_scan_fwd_cu_9934c4754cuda3std3__45__cpo5beginE:
	.zero		1
	.type		_ZN52_INTERNAL_8d0413da_21_selective_scan_fwd_cu_9934c4754cuda3std6ranges3__45__cpo6cbeginE,@object
	.size		_ZN52_INTERNAL_8d0413da_21_selective_scan_fwd_cu_9934c4754cuda3std6ranges3__45__cpo6cbeginE,(_ZN52_INTERNAL_8d0413da_21_selective_scan_fwd_cu_9934c4754cuda3std3__45__cpo6rbeginE - _ZN52_INTERNAL_8d0413da_21_selective_scan_fwd_cu_9934c4754cuda3std6ranges3__45__cpo6cbeginE)
_ZN52_INTERNAL_8d0413da_21_selective_scan_fwd_cu_9934c4754cuda3std6ranges3__45__cpo6cbeginE:
	.zero		1
	.type		_ZN52_INTERNAL_8d0413da_21_selective_scan_fwd_cu_9934c4754cuda3std3__45__cpo6rbeginE,@object
	.size		_ZN52_INTERNAL_8d0413da_21_selective_scan_fwd_cu_9934c4754cuda3std3__45__cpo6rbeginE,(_ZN52_INTERNAL_8d0413da_21_selective_scan_fwd_cu_9934c4754cuda3std6ranges3__45__cpo4nextE - _ZN52_INTERNAL_8d0413da_21_selective_scan_fwd_cu_9934c4754cuda3std3__45__cpo6rbeginE)
_ZN52_INTERNAL_8d0413da_21_selective_scan_fwd_cu_9934c4754cuda3std3__45__cpo6rbeginE:
	.zero		1
	.type		_ZN52_INTERNAL_8d0413da_21_selective_scan_fwd_cu_9934c4754cuda3std6ranges3__45__cpo4nextE,@object
	.size		_ZN52_INTERNAL_8d0413da_21_selective_scan_fwd_cu_9934c4754cuda3std6ranges3__45__cpo4nextE,(_ZN52_INTERNAL_8d0413da_21_selective_scan_fwd_cu_9934c4754cuda3std6ranges3__45__cpo4swapE - _ZN52_INTERNAL_8d0413da_21_selective_scan_fwd_cu_9934c4754cuda3std6ranges3__45__cpo4nextE)
_ZN52_INTERNAL_8d0413da_21_selective_scan_fwd_cu_9934c4754cuda3std6ranges3__45__cpo4nextE:
	.zero		1
	.type		_ZN52_INTERNAL_8d0413da_21_selective_scan_fwd_cu_9934c4754cuda3std6ranges3__45__cpo4swapE,@object
	.size		_ZN52_INTERNAL_8d0413da_21_selective_scan_fwd_cu_9934c4754cuda3std6ranges3__45__cpo4swapE,(_ZN52_INTERNAL_8d0413da_21_selective_scan_fwd_cu_9934c4754cuda3std3__420unreachable_sentinelE - _ZN52_INTERNAL_8d0413da_21_selective_scan_fwd_cu_9934c4754cuda3std6ranges3__45__cpo4swapE)
_ZN52_INTERNAL_8d0413da_21_selective_scan_fwd_cu_9934c4754cuda3std6ranges3__45__cpo4swapE:
	.zero		1
	.type		_ZN52_INTERNAL_8d0413da_21_selective_scan_fwd_cu_9934c4754cuda3std3__420unreachable_sentinelE,@object
	.size		_ZN52_INTERNAL_8d0413da_21_selective_scan_fwd_cu_9934c4754cuda3std3__420unreachable_sentinelE,(_ZN52_INTERNAL_8d0413da_21_selective_scan_fwd_cu_9934c4756thrust24THRUST_300001_SM_1030_NS6system6detail10sequential3seqE - _ZN52_INTERNAL_8d0413da_21_selective_scan_fwd_cu_9934c4754cuda3std3__420unreachable_sentinelE)
_ZN52_INTERNAL_8d0413da_21_selective_scan_fwd_cu_9934c4754cuda3std3__420unreachable_sentinelE:
	.zero		1
	.type		_ZN52_INTERNAL_8d0413da_21_selective_scan_fwd_cu_9934c4756thrust24THRUST_300001_SM_1030_NS6system6detail10sequential3seqE,@object
	.size		_ZN52_INTERNAL_8d0413da_21_selective_scan_fwd_cu_9934c4756thrust24THRUST_300001_SM_1030_NS6system6detail10sequential3seqE,(_ZN52_INTERNAL_8d0413da_21_selective_scan_fwd_cu_9934c4754cuda3std3__45__cpo4cendE - _ZN52_INTERNAL_8d0413da_21_selective_scan_fwd_cu_9934c4756thrust24THRUST_300001_SM_1030_NS6system6detail10sequential3seqE)
_ZN52_INTERNAL_8d0413da_21_selective_scan_fwd_cu_9934c4756thrust24THRUST_300001_SM_1030_NS6system6detail10sequential3seqE:
	.zero		1
	.type		_ZN52_INTERNAL_8d0413da_21_selective_scan_fwd_cu_9934c4754cuda3std3__45__cpo4cendE,@object
	.size		_ZN52_INTERNAL_8d0413da_21_selective_scan_fwd_cu_9934c4754cuda3std3__45__cpo4cendE,(_ZN52_INTERNAL_8d0413da_21_selective_scan_fwd_cu_9934c4754cuda3std6ranges3__45__cpo9iter_swapE - _ZN52_INTERNAL_8d0413da_21_selective_scan_fwd_cu_9934c4754cuda3std3__45__cpo4cendE)
_ZN52_INTERNAL_8d0413da_21_selective_scan_fwd_cu_9934c4754cuda3std3__45__cpo4cendE:
	.zero		1
	.type		_ZN52_INTERNAL_8d0413da_21_selective_scan_fwd_cu_9934c4754cuda3std6ranges3__45__cpo9iter_swapE,@object
	.size		_ZN52_INTERNAL_8d0413da_21_selective_scan_fwd_cu_9934c4754cuda3std6ranges3__45__cpo9iter_swapE,(_ZN52_INTERNAL_8d0413da_21_selective_scan_fwd_cu_9934c4754cuda3std3__45__cpo5crendE - _ZN52_INTERNAL_8d0413da_21_selective_scan_fwd_cu_9934c4754cuda3std6ranges3__45__cpo9iter_swapE)
_ZN52_INTERNAL_8d0413da_21_selective_scan_fwd_cu_9934c4754cuda3std6ranges3__45__cpo9iter_swapE:
	.zero		1
	.type		_ZN52_INTERNAL_8d0413da_21_selective_scan_fwd_cu_9934c4754cuda3std3__45__cpo5crendE,@object
	.size		_ZN52_INTERNAL_8d0413da_21_selective_scan_fwd_cu_9934c4754cuda3std3__45__cpo5crendE,(_ZN52_INTERNAL_8d0413da_21_selective_scan_fwd_cu_9934c4754cuda3std6ranges3__45__cpo5cdataE - _ZN52_INTERNAL_8d0413da_21_selective_scan_fwd_cu_9934c4754cuda3std3__45__cpo5crendE)
_ZN52_INTERNAL_8d0413da_21_selective_scan_fwd_cu_9934c4754cuda3std3__45__cpo5crendE:
	.zero		1
	.type		_ZN52_INTERNAL_8d0413da_21_selective_scan_fwd_cu_9934c4754cuda3std6ranges3__45__cpo5cdataE,@object
	.size		_ZN52_INTERNAL_8d0413da_21_selective_scan_fwd_cu_9934c4754cuda3std6ranges3__45__cpo5cdataE,(_ZN52_INTERNAL_8d0413da_21_selective_scan_fwd_cu_9934c4754cuda3std6ranges3__45__cpo3endE - _ZN52_INTERNAL_8d0413da_21_selective_scan_fwd_cu_9934c4754cuda3std6ranges3__45__cpo5cdataE)
_ZN52_INTERNAL_8d0413da_21_selective_scan_fwd_cu_9934c4754cuda3std6ranges3__45__cpo5cdataE:
	.zero		1
	.type		_ZN52_INTERNAL_8d0413da_21_selective_scan_fwd_cu_9934c4754cuda3std6ranges3__45__cpo3endE,@object
	.size		_ZN52_INTERNAL_8d0413da_21_selective_scan_fwd_cu_9934c4754cuda3std6ranges3__45__cpo3endE,(_ZN52_INTERNAL_8d0413da_21_selective_scan_fwd_cu_9934c4754cuda3std3__419piecewise_constructE - _ZN52_INTERNAL_8d0413da_21_selective_scan_fwd_cu_9934c4754cuda3std6ranges3__45__cpo3endE)
_ZN52_INTERNAL_8d0413da_21_selective_scan_fwd_cu_9934c4754cuda3std6ranges3__45__cpo3endE:
	.zero		1
	.type		_ZN52_INTERNAL_8d0413da_21_selective_scan_fwd_cu_9934c4754cuda3std3__419piecewise_constructE,@object
	.size		_ZN52_INTERNAL_8d0413da_21_selective_scan_fwd_cu_9934c4754cuda3std3__419piecewise_constructE,(_ZN52_INTERNAL_8d0413da_21_selective_scan_fwd_cu_9934c4754cuda3std6ranges3__45__cpo5ssizeE - _ZN52_INTERNAL_8d0413da_21_selective_scan_fwd_cu_9934c4754cuda3std3__419piecewise_constructE)
_ZN52_INTERNAL_8d0413da_21_selective_scan_fwd_cu_9934c4754cuda3std3__419piecewise_constructE:
	.zero		1
	.type		_ZN52_INTERNAL_8d0413da_21_selective_scan_fwd_cu_9934c4754cuda3std6ranges3__45__cpo5ssizeE,@object
	.size		_ZN52_INTERNAL_8d0413da_21_selective_scan_fwd_cu_9934c4754cuda3std6ranges3__45__cpo5ssizeE,(_ZN52_INTERNAL_8d0413da_21_selective_scan_fwd_cu_9934c4754cuda3std3__45__cpo3endE - _ZN52_INTERNAL_8d0413da_21_selective_scan_fwd_cu_9934c4754cuda3std6ranges3__45__cpo5ssizeE)
_ZN52_INTERNAL_8d0413da_21_selective_scan_fwd_cu_9934c4754cuda3std6ranges3__45__cpo5ssizeE:
	.zero		1
	.type		_ZN52_INTERNAL_8d0413da_21_selective_scan_fwd_cu_9934c4754cuda3std3__45__cpo3endE,@object
	.size		_ZN52_INTERNAL_8d0413da_21_selective_scan_fwd_cu_9934c4754cuda3std3__45__cpo3endE,(_ZN52_INTERNAL_8d0413da_21_selective_scan_fwd_cu_9934c4754cuda3std6ranges3__45__cpo4cendE - _ZN52_INTERNAL_8d0413da_21_selective_scan_fwd_cu_9934c4754cuda3std3__45__cpo3endE)
_ZN52_INTERNAL_8d0413da_21_selective_scan_fwd_cu_9934c4754cuda3std3__45__cpo3endE:
	.zero		1
	.type		_ZN52_INTERNAL_8d0413da_21_selective_scan_fwd_cu_9934c4754cuda3std6ranges3__45__cpo4cendE,@object
	.size		_ZN52_INTERNAL_8d0413da_21_selective_scan_fwd_cu_9934c4754cuda3std6ranges3__45__cpo4cendE,(_ZN52_INTERNAL_8d0413da_21_selective_scan_fwd_cu_9934c4754cuda3std3__45__cpo4rendE - _ZN52_INTERNAL_8d0413da_21_selective_scan_fwd_cu_9934c4754cuda3std6ranges3__45__cpo4cendE)
_ZN52_INTERNAL_8d0413da_21_selective_scan_fwd_cu_9934c4754cuda3std6ranges3__45__cpo4cendE:
	.zero		1
	.type		_ZN52_INTERNAL_8d0413da_21_selective_scan_fwd_cu_9934c4754cuda3std3__45__cpo4rendE,@object
	.size		_ZN52_INTERNAL_8d0413da_21_selective_scan_fwd_cu_9934c4754cuda3std3__45__cpo4rendE,(_ZN52_INTERNAL_8d0413da_21_selective_scan_fwd_cu_9934c4754cuda3std6ranges3__45__cpo4prevE - _ZN52_INTERNAL_8d0413da_21_selective_scan_fwd_cu_9934c4754cuda3std3__45__cpo4rendE)
_ZN52_INTERNAL_8d0413da_21_selective_scan_fwd_cu_9934c4754cuda3std3__45__cpo4rendE:
	.zero		1
	.type		_ZN52_INTERNAL_8d0413da_21_selective_scan_fwd_cu_9934c4754cuda3std6ranges3__45__cpo4prevE,@object
	.size		_ZN52_INTERNAL_8d0413da_21_selective_scan_fwd_cu_9934c4754cuda3std6ranges3__45__cpo4prevE,(_ZN52_INTERNAL_8d0413da_21_selective_scan_fwd_cu_9934c4754cuda3std6ranges3__45__cpo9iter_moveE - _ZN52_INTERNAL_8d0413da_21_selective_scan_fwd_cu_9934c4754cuda3std6ranges3__45__cpo4prevE)
_ZN52_INTERNAL_8d0413da_21_selective_scan_fwd_cu_9934c4754cuda3std6ranges3__45__cpo4prevE:
	.zero		1
	.type		_ZN52_INTERNAL_8d0413da_21_selective_scan_fwd_cu_9934c4754cuda3std6ranges3__45__cpo9iter_moveE,@object
	.size		_ZN52_INTERNAL_8d0413da_21_selective_scan_fwd_cu_9934c4754cuda3std6ranges3__45__cpo9iter_moveE,(.L_13 - _ZN52_INTERNAL_8d0413da_21_selective_scan_fwd_cu_9934c4754cuda3std6ranges3__45__cpo9iter_moveE)
_ZN52_INTERNAL_8d0413da_21_selective_scan_fwd_cu_9934c4754cuda3std6ranges3__45__cpo9iter_moveE:
	.zero		1
.L_13:


//--------------------- .nv.shared._Z25selective_scan_fwd_kernelI32Selective_Scan_fwd_kernel_traitsILi128ELi16ELi1ELb0ELb1ELb1ELb0ELb1EfffEEv13SSMParamsBase --------------------------
	.section	.nv.shared._Z25selective_scan_fwd_kernelI32Selective_Scan_fwd_kernel_traitsILi128ELi16ELi1ELb0ELb1ELb1ELb0ELb1EfffEEv13SSMParamsBase,"aw",@nobits
	.sectionflags	@""
	.align	16
	.zero		1024


//--------------------- .nv.shared._Z25selective_scan_fwd_kernelI32Selective_Scan_fwd_kernel_traitsILi128ELi16ELi1ELb0ELb1ELb1ELb1ELb0EfffEEv13SSMParamsBase --------------------------
	.section	.nv.shared._Z25selective_scan_fwd_kernelI32Selective_Scan_fwd_kernel_traitsILi128ELi16ELi1ELb0ELb1ELb1ELb1ELb0EfffEEv13SSMParamsBase,"aw",@nobits
	.sectionflags	@""
	.align	16
	.zero		1024


//--------------------- .nv.shared._Z25selective_scan_fwd_kernelI32Selective_Scan_fwd_kernel_traitsILi128ELi16ELi1ELb0ELb1ELb1ELb1ELb1EfffEEv13SSMParamsBase --------------------------
	.section	.nv.shared._Z25selective_scan_fwd_kernelI32Selective_Scan_fwd_kernel_traitsILi128ELi16ELi1ELb0ELb1ELb1ELb1ELb1EfffEEv13SSMParamsBase,"aw",@nobits
	.sectionflags	@""
	.align	16
	.zero		1024


//--------------------- .nv.shared._Z25selective_scan_fwd_kernelI32Selective_Scan_fwd_kernel_traitsILi128ELi16ELi1ELb1ELb1ELb1ELb0ELb0EfffEEv13SSMParamsBase --------------------------
	.section	.nv.shared._Z25selective_scan_fwd_kernelI32Selective_Scan_fwd_kernel_traitsILi128ELi16ELi1ELb1ELb1ELb1ELb0ELb0EfffEEv13SSMParamsBase,"aw",@nobits
	.sectionflags	@""
	.align	16
	.zero		1024


//--------------------- .nv.shared._Z25selective_scan_fwd_kernelI32Selective_Scan_fwd_kernel_traitsILi128ELi16ELi1ELb1ELb1ELb1ELb0ELb1EfffEEv13SSMParamsBase --------------------------
	.section	.nv.shared._Z25selective_scan_fwd_kernelI32Selective_Scan_fwd_kernel_traitsILi128ELi16ELi1ELb1ELb1ELb1ELb0ELb1EfffEEv13SSMParamsBase,"aw",@nobits
	.sectionflags	@""
	.align	16
	.zero		1024


//--------------------- .nv.shared._Z25selective_scan_fwd_kernelI32Selective_Scan_fwd_kernel_traitsILi128ELi16ELi1ELb1ELb1ELb1ELb1ELb0EfffEEv13SSMParamsBase --------------------------
	.section	.nv.shared._Z25selective_scan_fwd_kernelI32Selective_Scan_fwd_kernel_traitsILi128ELi16ELi1ELb1ELb1ELb1ELb1ELb0EfffEEv13SSMParamsBase,"aw",@nobits
	.sectionflags	@""
	.align	16
	.zero		1024


//--------------------- .nv.shared._Z25selective_scan_fwd_kernelI32Selective_Scan_fwd_kernel_traitsILi128ELi16ELi1ELb1ELb1ELb1ELb1ELb1EfffEEv13SSMParamsBase --------------------------
	.section	.nv.shared._Z25selective_scan_fwd_kernelI32Selective_Scan_fwd_kernel_traitsILi128ELi16ELi1ELb1ELb1ELb1ELb1ELb1EfffEEv13SSMParamsBase,"aw",@nobits
	.sectionflags	@""
	.align	16
	.zero		1024


//--------------------- .nv.shared._Z25selective_scan_fwd_kernelI32Selective_Scan_fwd_kernel_traitsILi32ELi16ELi1ELb0ELb1ELb1ELb0ELb0EfffEEv13SSMParamsBase --------------------------
	.section	.nv.shared._Z25selective_scan_fwd_kernelI32Selective_Scan_fwd_kernel_traitsILi32ELi16ELi1ELb0ELb1ELb1ELb0ELb0EfffEEv13SSMParamsBase,"aw",@nobits
	.sectionflags	@""
	.align	16
	.zero		1024


//--------------------- .nv.shared._Z25selective_scan_fwd_kernelI32Selective_Scan_fwd_kernel_traitsILi32ELi16ELi1ELb0ELb1ELb1ELb0ELb1EfffEEv13SSMParamsBase --------------------------
	.section	.nv.shared._Z25selective_scan_fwd_kernelI32Selective_Scan_fwd_kernel_traitsILi32ELi16ELi1ELb0ELb1ELb1ELb0ELb1EfffEEv13SSMParamsBase,"aw",@nobits
	.sectionflags	@""
	.align	16
	.zero		1024


//--------------------- .nv.shared._Z25selective_scan_fwd_kernelI32Selective_Scan_fwd_kernel_traitsILi32ELi16ELi1ELb0ELb1ELb1ELb1ELb0EfffEEv13SSMParamsBase --------------------------
	.section	.nv.shared._Z25selective_scan_fwd_kernelI32Selective_Scan_fwd_kernel_traitsILi32ELi16ELi1ELb0ELb1ELb1ELb1ELb0EfffEEv13SSMParamsBase,"aw",@nobits
	.sectionflags	@""
	.align	16
	.zero		1024


//--------------------- .nv.shared._Z25selective_scan_fwd_kernelI32Selective_Scan_fwd_kernel_traitsILi32ELi16ELi1ELb0ELb1ELb1ELb1ELb1EfffEEv13SSMParamsBase --------------------------
	.section	.nv.shared._Z25selective_scan_fwd_kernelI32Selective_Scan_fwd_kernel_traitsILi32ELi16ELi1ELb0ELb1ELb1ELb1ELb1EfffEEv13SSMParamsBase,"aw",@nobits
	.sectionflags	@""
	.align	16
	.zero		1024


//--------------------- .nv.shared._Z25selective_scan_fwd_kernelI32Selective_Scan_fwd_kernel_traitsILi32ELi16ELi1ELb1ELb1ELb1ELb0ELb0EfffEEv13SSMParamsBase --------------------------
	.section	.nv.shared._Z25selective_scan_fwd_kernelI32Selective_Scan_fwd_kernel_traitsILi32ELi16ELi1ELb1ELb1ELb1ELb0ELb0EfffEEv13SSMParamsBase,"aw",@nobits
	.sectionflags	@""
	.align	16
	.zero		1024


//--------------------- .nv.shared._Z25selective_scan_fwd_kernelI32Selective_Scan_fwd_kernel_traitsILi32ELi16ELi1ELb1ELb1ELb1ELb0ELb1EfffEEv13SSMParamsBase --------------------------
	.section	.nv.shared._Z25selective_scan_fwd_kernelI32Selective_Scan_fwd_kernel_traitsILi32ELi16ELi1ELb1ELb1ELb1ELb0ELb1EfffEEv13SSMParamsBase,"aw",@nobits
	.sectionflags	@""
	.align	16
	.zero		1024


//--------------------- .nv.shared._Z25selective_scan_fwd_kernelI32Selective_Scan_fwd_kernel_traitsILi32ELi16ELi1ELb1ELb1ELb1ELb1ELb0EfffEEv13SSMParamsBase --------------------------
	.section	.nv.shared._Z25selective_scan_fwd_kernelI32Selective_Scan_fwd_kernel_traitsILi32ELi16ELi1ELb1ELb1ELb1ELb1ELb0EfffEEv13SSMParamsBase,"aw",@nobits
	.sectionflags	@""
	.align	16
	.zero		1024


//--------------------- .nv.shared._Z25selective_scan_fwd_kernelI32Selective_Scan_fwd_kernel_traitsILi32ELi16ELi1ELb1ELb1ELb1ELb1ELb1EfffEEv13SSMParamsBase --------------------------
	.section	.nv.shared._Z25selective_scan_fwd_kernelI32Selective_Scan_fwd_kernel_traitsILi32ELi16ELi1ELb1ELb1ELb1ELb1ELb1EfffEEv13SSMParamsBase,"aw",@nobits
	.sectionflags	@""
	.align	16
	.zero		1024


//--------------------- .nv.shared._Z25selective_scan_fwd_kernelI32Selective_Scan_fwd_kernel_traitsILi32ELi8ELi1ELb0ELb1ELb1ELb0ELb0EfffEEv13SSMParamsBase --------------------------
	.section	.nv.shared._Z25selective_scan_fwd_kernelI32Selective_Scan_fwd_kernel_traitsILi32ELi8ELi1ELb0ELb1ELb1ELb0ELb0EfffEEv13SSMParamsBase,"aw",@nobits
	.sectionflags	@""
	.align	16
	.zero		1024


//--------------------- .nv.shared._Z25selective_scan_fwd_kernelI32Selective_Scan_fwd_kernel_traitsILi32ELi8ELi1ELb0ELb1ELb1ELb0ELb1EfffEEv13SSMParamsBase --------------------------
	.section	.nv.shared._Z25selective_scan_fwd_kernelI32Selective_Scan_fwd_kernel_traitsILi32ELi8ELi1ELb0ELb1ELb1ELb0ELb1EfffEEv13SSMParamsBase,"aw",@nobits
	.sectionflags	@""
	.align	16
	.zero		1024


//--------------------- .nv.shared._Z25selective_scan_fwd_kernelI32Selective_Scan_fwd_kernel_traitsILi32ELi8ELi1ELb0ELb1ELb1ELb1ELb0EfffEEv13SSMParamsBase --------------------------
	.section	.nv.shared._Z25selective_scan_fwd_kernelI32Selective_Scan_fwd_kernel_traitsILi32ELi8ELi1ELb0ELb1ELb1ELb1ELb0EfffEEv13SSMParamsBase,"aw",@nobits
	.sectionflags	@""
	.align	16
	.zero		1024


//--------------------- .nv.shared._Z25selective_scan_fwd_kernelI32Selective_Scan_fwd_kernel_traitsILi32ELi8ELi1ELb0ELb1ELb1ELb1ELb1EfffEEv13SSMParamsBase --------------------------
	.section	.nv.shared._Z25selective_scan_fwd_kernelI32Selective_Scan_fwd_kernel_traitsILi32ELi8ELi1ELb0ELb1ELb1ELb1ELb1EfffEEv13SSMParamsBase,"aw",@nobits
	.sectionflags	@""
	.align	16
	.zero		1024


//--------------------- .nv.shared._Z25selective_scan_fwd_kernelI32Selective_Scan_fwd_kernel_traitsILi32ELi8ELi1ELb1ELb1ELb1ELb0ELb0EfffEEv13SSMParamsBase --------------------------
	.section	.nv.shared._Z25selective_scan_fwd_kernelI32Selective_Scan_fwd_kernel_traitsILi32ELi8ELi1ELb1ELb1ELb1ELb0ELb0EfffEEv13SSMParamsBase,"aw",@nobits
	.sectionflags	@""
	.align	16
	.zero		1024


//--------------------- .nv.shared._Z25selective_scan_fwd_kernelI32Selective_Scan_fwd_kernel_traitsILi32ELi8ELi1ELb1ELb1ELb1ELb0ELb1EfffEEv13SSMParamsBase --------------------------
	.section	.nv.shared._Z25selective_scan_fwd_kernelI32Selective_Scan_fwd_kernel_traitsILi32ELi8ELi1ELb1ELb1ELb1ELb0ELb1EfffEEv13SSMParamsBase,"aw",@nobits
	.sectionflags	@""
	.align	16
	.zero		1024


//--------------------- .nv.shared._Z25selective_scan_fwd_kernelI32Selective_Scan_fwd_kernel_traitsILi32ELi8ELi1ELb1ELb1ELb1ELb1ELb0EfffEEv13SSMParamsBase --------------------------
	.section	.nv.shared._Z25selective_scan_fwd_kernelI32Selective_Scan_fwd_kernel_traitsILi32ELi8ELi1ELb1ELb1ELb1ELb1ELb0EfffEEv13SSMParamsBase,"aw",@nobits
	.sectionflags	@""
	.align	16
	.zero		1024


//--------------------- .nv.shared._Z25selective_scan_fwd_kernelI32Selective_Scan_fwd_kernel_traitsILi32ELi8ELi1ELb1ELb1ELb1ELb1ELb1EfffEEv13SSMParamsBase --------------------------
	.section	.nv.shared._Z25selective_scan_fwd_kernelI32Selective_Scan_fwd_kernel_traitsILi32ELi8ELi1ELb1ELb1ELb1ELb1ELb1EfffEEv13SSMParamsBase,"aw",@nobits
	.sectionflags	@""
	.align	16
	.zero		1024


//--------------------- .nv.shared._Z25selective_scan_fwd_kernelI32Selective_Scan_fwd_kernel_traitsILi32ELi4ELi1ELb0ELb1ELb1ELb0ELb0EfffEEv13SSMParamsBase --------------------------
	.section	.nv.shared._Z25selective_scan_fwd_kernelI32Selective_Scan_fwd_kernel_traitsILi32ELi4ELi1ELb0ELb1ELb1ELb0ELb0EfffEEv13SSMParamsBase,"aw",@nobits
	.sectionflags	@""
	.align	16
	.zero		1024


//--------------------- .nv.shared._Z25selective_scan_fwd_kernelI32Selective_Scan_fwd_kernel_traitsILi32ELi4ELi1ELb0ELb1ELb1ELb0ELb1EfffEEv13SSMParamsBase --------------------------
	.section	.nv.shared._Z25selective_scan_fwd_kernelI32Selective_Scan_fwd_kernel_traitsILi32ELi4ELi1ELb0ELb1ELb1ELb0ELb1EfffEEv13SSMParamsBase,"aw",@nobits
	.sectionflags	@""
	.align	16
	.zero		1024


//--------------------- .nv.shared._Z25selective_scan_fwd_kernelI32Selective_Scan_fwd_kernel_traitsILi32ELi4ELi1ELb0ELb1ELb1ELb1ELb0EfffEEv13SSMParamsBase --------------------------
	.section	.nv.shared._Z25selective_scan_fwd_kernelI32Selective_Scan_fwd_kernel_traitsILi32ELi4ELi1ELb0ELb1ELb1ELb1ELb0EfffEEv13SSMParamsBase,"aw",@nobits
	.sectionflags	@""
	.align	16
	.zero		1024


//--------------------- .nv.shared._Z25selective_scan_fwd_kernelI32Selective_Scan_fwd_kernel_traitsILi32ELi4ELi1ELb0ELb1ELb1ELb1ELb1EfffEEv13SSMParamsBase --------------------------
	.section	.nv.shared._Z25selective_scan_fwd_kernelI32Selective_Scan_fwd_kernel_traitsILi32ELi4ELi1ELb0ELb1ELb1ELb1ELb1EfffEEv13SSMParamsBase,"aw",@nobits
	.sectionflags	@""
	.align	16
	.zero		1024


//--------------------- .nv.shared._Z25selective_scan_fwd_kernelI32Selective_Scan_fwd_kernel_traitsILi32ELi4ELi1ELb1ELb1ELb1ELb0ELb0EfffEEv13SSMParamsBase --------------------------
	.section	.nv.shared._Z25selective_scan_fwd_kernelI32Selective_Scan_fwd_kernel_traitsILi32ELi4ELi1ELb1ELb1ELb1ELb0ELb0EfffEEv13SSMParamsBase,"aw",@nobits
	.sectionflags	@""
	.align	16
	.zero		1024


//--------------------- .nv.shared._Z25selective_scan_fwd_kernelI32Selective_Scan_fwd_kernel_traitsILi32ELi4ELi1ELb1ELb1ELb1ELb0ELb1EfffEEv13SSMParamsBase --------------------------
	.section	.nv.shared._Z25selective_scan_fwd_kernelI32Selective_Scan_fwd_kernel_traitsILi32ELi4ELi1ELb1ELb1ELb1ELb0ELb1EfffEEv13SSMParamsBase,"aw",@nobits
	.sectionflags	@""
	.align	16
	.zero		1024


//--------------------- .nv.shared._Z25selective_scan_fwd_kernelI32Selective_Scan_fwd_kernel_traitsILi32ELi4ELi1ELb1ELb1ELb1ELb1ELb0EfffEEv13SSMParamsBase --------------------------
	.section	.nv.shared._Z25selective_scan_fwd_kernelI32Selective_Scan_fwd_kernel_traitsILi32ELi4ELi1ELb1ELb1ELb1ELb1ELb0EfffEEv13SSMParamsBase,"aw",@nobits
	.sectionflags	@""
	.align	16
	.zero		1024


//--------------------- .nv.shared._Z25selective_scan_fwd_kernelI32Selective_Scan_fwd_kernel_traitsILi32ELi4ELi1ELb1ELb1ELb1ELb1ELb1EfffEEv13SSMParamsBase --------------------------
	.section	.nv.shared._Z25selective_scan_fwd_kernelI32Selective_Scan_fwd_kernel_traitsILi32ELi4ELi1ELb1ELb1ELb1ELb1ELb1EfffEEv13SSMParamsBase,"aw",@nobits
	.sectionflags	@""
	.align	16
	.zero		1024


//--------------------- .nv.shared._Z25selective_scan_fwd_kernelI32Selective_Scan_fwd_kernel_traitsILi64ELi16ELi1ELb0ELb1ELb1ELb0ELb0EfffEEv13SSMParamsBase --------------------------
	.section	.nv.shared._Z25selective_scan_fwd_kernelI32Selective_Scan_fwd_kernel_traitsILi64ELi16ELi1ELb0ELb1ELb1ELb0ELb0EfffEEv13SSMParamsBase,"aw",@nobits
	.sectionflags	@""
	.align	16
	.zero		1024


//--------------------- .nv.shared._Z25selective_scan_fwd_kernelI32Selective_Scan_fwd_kernel_traitsILi64ELi16ELi1ELb0ELb1ELb1ELb0ELb1EfffEEv13SSMParamsBase --------------------------
	.section	.nv.shared._Z25selective_scan_fwd_kernelI32Selective_Scan_fwd_kernel_traitsILi64ELi16ELi1ELb0ELb1ELb1ELb0ELb1EfffEEv13SSMParamsBase,"aw",@nobits
	.sectionflags	@""
	.align	16
	.zero		1024


//--------------------- .nv.shared._Z25selective_scan_fwd_kernelI32Selective_Scan_fwd_kernel_traitsILi64ELi16ELi1ELb0ELb1ELb1ELb1ELb0EfffEEv13SSMParamsBase --------------------------
	.section	.nv.shared._Z25selective_scan_fwd_kernelI32Selective_Scan_fwd_kernel_traitsILi64ELi16ELi1ELb0ELb1ELb1ELb1ELb0EfffEEv13SSMParamsBase,"aw",@nobits
	.sectionflags	@""
	.align	16
	.zero		1024


//--------------------- .nv.shared._Z25selective_scan_fwd_kernelI32Selective_Scan_fwd_kernel_traitsILi64ELi16ELi1ELb0ELb1ELb1ELb1ELb1EfffEEv13SSMParamsBase --------------------------
	.section	.nv.shared._Z25selective_scan_fwd_kernelI32Selective_Scan_fwd_kernel_traitsILi64ELi16ELi1ELb0ELb1ELb1ELb1ELb1EfffEEv13SSMParamsBase,"aw",@nobits
	.sectionflags	@""
	.align	16
	.zero		1024


//--------------------- .nv.shared._Z25selective_scan_fwd_kernelI32Selective_Scan_fwd_kernel_traitsILi64ELi16ELi1ELb1ELb1ELb1ELb0ELb0EfffEEv13SSMParamsBase --------------------------
	.section	.nv.shared._Z25selective_scan_fwd_kernelI32Selective_Scan_fwd_kernel_traitsILi64ELi16ELi1ELb1ELb1ELb1ELb0ELb0EfffEEv13SSMParamsBase,"aw",@nobits
	.sectionflags	@""
	.align	16
	.zero		1024


//--------------------- .nv.shared._Z25selective_scan_fwd_kernelI32Selective_Scan_fwd_kernel_traitsILi64ELi16ELi1ELb1ELb1ELb1ELb0ELb1EfffEEv13SSMParamsBase --------------------------
	.section	.nv.shared._Z25selective_scan_fwd_kernelI32Selective_Scan_fwd_kernel_traitsILi64ELi16ELi1ELb1ELb1ELb1ELb0ELb1EfffEEv13SSMParamsBase,"aw",@nobits
	.sectionflags	@""
	.align	16
	.zero		1024


//--------------------- .nv.shared._Z25selective_scan_fwd_kernelI32Selective_Scan_fwd_kernel_traitsILi64ELi16ELi1ELb1ELb1ELb1ELb1ELb0EfffEEv13SSMParamsBase --------------------------
	.section	.nv.shared._Z25selective_scan_fwd_kernelI32Selective_Scan_fwd_kernel_traitsILi64ELi16ELi1ELb1ELb1ELb1ELb1ELb0EfffEEv13SSMParamsBase,"aw",@nobits
	.sectionflags	@""
	.align	16
	.zero		1024


//--------------------- .nv.shared._Z25selective_scan_fwd_kernelI32Selective_Scan_fwd_kernel_traitsILi64ELi16ELi1ELb1ELb1ELb1ELb1ELb1EfffEEv13SSMParamsBase --------------------------
	.section	.nv.shared._Z25selective_scan_fwd_kernelI32Selective_Scan_fwd_kernel_traitsILi64ELi16ELi1ELb1ELb1ELb1ELb1ELb1EfffEEv13SSMParamsBase,"aw",@nobits
	.sectionflags	@""
	.align	16
	.zero		1024


//--------------------- .nv.shared._Z25selective_scan_fwd_kernelI32Selective_Scan_fwd_kernel_traitsILi128ELi16ELi1ELb0ELb1ELb1ELb0ELb0EN3c104HalfEffEEv13SSMParamsBase --------------------------
	.section	.nv.shared._Z25selective_scan_fwd_kernelI32Selective_Scan_fwd_kernel_traitsILi128ELi16ELi1ELb0ELb1ELb1ELb0ELb0EN3c104HalfEffEEv13SSMParamsBase,"aw",@nobits
	.sectionflags	@""
	.align	16
	.zero		1024


//--------------------- .nv.shared._Z25selective_scan_fwd_kernelI32Selective_Scan_fwd_kernel_traitsILi128ELi16ELi1ELb0ELb1ELb1ELb0ELb1EN3c104HalfEffEEv13SSMParamsBase --------------------------
	.section	.nv.shared._Z25selective_scan_fwd_kernelI32Selective_Scan_fwd_kernel_traitsILi128ELi16ELi1ELb0ELb1ELb1ELb0ELb1EN3c104HalfEffEEv13SSMParamsBase,"aw",@nobits
	.sectionflags	@""
	.align	16
	.zero		1024


//--------------------- .nv.shared._Z25selective_scan_fwd_kernelI32Selective_Scan_fwd_kernel_traitsILi128ELi16ELi1ELb0ELb1ELb1ELb1ELb0EN3c104HalfEffEEv13SSMParamsBase --------------------------
	.section	.nv.shared._Z25selective_scan_fwd_kernelI32Selective_Scan_fwd_kernel_traitsILi128ELi16ELi1ELb0ELb1ELb1ELb1ELb0EN3c104HalfEffEEv13SSMParamsBase,"aw",@nobits
	.sectionflags	@""
	.align	16
	.zero		1024


//--------------------- .nv.shared._Z25selective_scan_fwd_kernelI32Selective_Scan_fwd_kernel_traitsILi128ELi16ELi1ELb0ELb1ELb1ELb1ELb1EN3c104HalfEffEEv13SSMParamsBase --------------------------
	.section	.nv.shared._Z25selective_scan_fwd_kernelI32Selective_Scan_fwd_kernel_traitsILi128ELi16ELi1ELb0ELb1ELb1ELb1ELb1EN3c104HalfEffEEv13SSMParamsBase,"aw",@nobits
	.sectionflags	@""
	.align	16
	.zero		1024


//--------------------- .nv.shared._Z25selective_scan_fwd_kernelI32Selective_Scan_fwd_kernel_traitsILi128ELi16ELi1ELb1ELb1ELb1ELb0ELb0EN3c104HalfEffEEv13SSMParamsBase --------------------------
	.section	.nv.shared._Z25selective_scan_fwd_kernelI32Selective_Scan_fwd_kernel_traitsILi128ELi16ELi1ELb1ELb1ELb1ELb0ELb0EN3c104HalfEffEEv13SSMParamsBase,"aw",@nobits
	.sectionflags	@""
	.align	16
	.zero		1024


//--------------------- .nv.shared._Z25selective_scan_fwd_kernelI32Selective_Scan_fwd_kernel_traitsILi128ELi16ELi1ELb1ELb1ELb1ELb0ELb1EN3c104HalfEffEEv13SSMParamsBase --------------------------
	.section	.nv.shared._Z25selective_scan_fwd_kernelI32Selective_Scan_fwd_kernel_traitsILi128ELi16ELi1ELb1ELb1ELb1ELb0ELb1EN3c104HalfEffEEv13SSMParamsBase,"aw",@nobits
	.sectionflags	@""
	.align	16
	.zero		1024


//--------------------- .nv.shared._Z25selective_scan_fwd_kernelI32Selective_Scan_fwd_kernel_traitsILi128ELi16ELi1ELb1ELb1ELb1ELb1ELb0EN3c104HalfEffEEv13SSMParamsBase --------------------------
	.section	.nv.shared._Z25selective_scan_fwd_kernelI32Selective_Scan_fwd_kernel_traitsILi128ELi16ELi1ELb1ELb1ELb1ELb1ELb0EN3c104HalfEffEEv13SSMParamsBase,"aw",@nobits
	.sectionflags	@""
	.align	16
	.zero		1024


//--------------------- .nv.shared._Z25selective_scan_fwd_kernelI32Selective_Scan_fwd_kernel_traitsILi128ELi16ELi1ELb1ELb1ELb1ELb1ELb1EN3c104HalfEffEEv13SSMParamsBase --------------------------
	.section	.nv.shared._Z25selective_scan_fwd_kernelI32Selective_Scan_fwd_kernel_traitsILi128ELi16ELi1ELb1ELb1ELb1ELb1ELb1EN3c104HalfEffEEv13SSMParamsBase,"aw",@nobits
	.sectionflags	@""
	.align	16
	.zero		1024


//--------------------- .nv.shared._Z25selective_scan_fwd_kernelI32Selective_Scan_fwd_kernel_traitsILi32ELi16ELi1ELb0ELb1ELb1ELb0ELb0EN3c104HalfEffEEv13SSMParamsBase --------------------------
	.section	.nv.shared._Z25selective_scan_fwd_kernelI32Selective_Scan_fwd_kernel_traitsILi32ELi16ELi1ELb0ELb1ELb1ELb0ELb0EN3c104HalfEffEEv13SSMParamsBase,"aw",@nobits
	.sectionflags	@""
	.align	16
	.zero		1024


//--------------------- .nv.shared._Z25selective_scan_fwd_kernelI32Selective_Scan_fwd_kernel_traitsILi32ELi16ELi1ELb0ELb1ELb1ELb0ELb1EN3c104HalfEffEEv13SSMParamsBase --------------------------
	.section	.nv.shared._Z25selective_scan_fwd_kernelI32Selective_Scan_fwd_kernel_traitsILi32ELi16ELi1ELb0ELb1ELb1ELb0ELb1EN3c104HalfEffEEv13SSMParamsBase,"aw",@nobits
	.sectionflags	@""
	.align	16
	.zero		1024


//--------------------- .nv.shared._Z25selective_scan_fwd_kernelI32Selective_Scan_fwd_kernel_traitsILi32ELi16ELi1ELb0ELb1ELb1ELb1ELb0EN3c104HalfEffEEv13SSMParamsBase --------------------------
	.section	.nv.shared._Z25selective_scan_fwd_kernelI32Selective_Scan_fwd_kernel_traitsILi32ELi16ELi1ELb0ELb1ELb1ELb1ELb0EN3c104HalfEffEEv13SSMParamsBase,"aw",@nobits
	.sectionflags	@""
	.align	16
	.zero		1024


//--------------------- .nv.shared._Z25selective_scan_fwd_kernelI32Selective_Scan_fwd_kernel_traitsILi32ELi16ELi1ELb0ELb1ELb1ELb1ELb1EN3c104HalfEffEEv13SSMParamsBase --------------------------
	.section	.nv.shared._Z25selective_scan_fwd_kernelI32Selective_Scan_fwd_kernel_traitsILi32ELi16ELi1ELb0ELb1ELb1ELb1ELb1EN3c104HalfEffEEv13SSMParamsBase,"aw",@nobits
	.sectionflags	@""
	.align	16
	.zero		1024


//--------------------- .nv.shared._Z25selective_scan_fwd_kernelI32Selective_Scan_fwd_kernel_traitsILi32ELi16ELi1ELb1ELb1ELb1ELb0ELb0EN3c104HalfEffEEv13SSMParamsBase --------------------------
	.section	.nv.shared._Z25selective_scan_fwd_kernelI32Selective_Scan_fwd_kernel_traitsILi32ELi16ELi1ELb1ELb1ELb1ELb0ELb0EN3c104HalfEffEEv13SSMParamsBase,"aw",@nobits
	.sectionflags	@""
	.align	16
	.zero		1024


//--------------------- .nv.shared._Z25selective_scan_fwd_kernelI32Selective_Scan_fwd_kernel_traitsILi32ELi16ELi1ELb1ELb1ELb1ELb0ELb1EN3c104HalfEffEEv13SSMParamsBase --------------------------
	.section	.nv.shared._Z25selective_scan_fwd_kernelI32Selective_Scan_fwd_kernel_traitsILi32ELi16ELi1ELb1ELb1ELb1ELb0ELb1EN3c104HalfEffEEv13SSMParamsBase,"aw",@nobits
	.sectionflags	@""
	.align	16
	.zero		1024


//--------------------- .nv.shared._Z25selective_scan_fwd_kernelI32Selective_Scan_fwd_kernel_traitsILi32ELi16ELi1ELb1ELb1ELb1ELb1ELb0EN3c104HalfEffEEv13SSMParamsBase --------------------------
	.section	.nv.shared._Z25selective_scan_fwd_kernelI32Selective_Scan_fwd_kernel_traitsILi32ELi16ELi1ELb1ELb1ELb1ELb1ELb0EN3c104HalfEffEEv13SSMParamsBase,"aw",@nobits
	.sectionflags	@""
	.align	16
	.zero		1024


//--------------------- .nv.shared._Z25selective_scan_fwd_kernelI32Selective_Scan_fwd_kernel_traitsILi32ELi16ELi1ELb1ELb1ELb1ELb1ELb1EN3c104HalfEffEEv13SSMParamsBase --------------------------
	.section	.nv.shared._Z25selective_scan_fwd_kernelI32Selective_Scan_fwd_kernel_traitsILi32ELi16ELi1ELb1ELb1ELb1ELb1ELb1EN3c104HalfEffEEv13SSMParamsBase,"aw",@nobits
	.sectionflags	@""
	.align	16
	.zero		1024


//--------------------- .nv.shared._Z25selective_scan_fwd_kernelI32Selective_Scan_fwd_kernel_traitsILi32ELi8ELi1ELb0ELb1ELb1ELb0ELb0EN3c104HalfEffEEv13SSMParamsBase --------------------------
	.section	.nv.shared._Z25selective_scan_fwd_kernelI32Selective_Scan_fwd_kernel_traitsILi32ELi8ELi1ELb0ELb1ELb1ELb0ELb0EN3c104HalfEffEEv13SSMParamsBase,"aw",@nobits
	.sectionflags	@""
	.align	16
	.zero		1024


//--------------------- .nv.shared._Z25selective_scan_fwd_kernelI32Selective_Scan_fwd_kernel_traitsILi32ELi8ELi1ELb0ELb1ELb1ELb0ELb1EN3c104HalfEffEEv13SSMParamsBase --------------------------
	.section	.nv.shared._Z25selective_scan_fwd_kernelI32Selective_Scan_fwd_kernel_traitsILi32ELi8ELi1ELb0ELb1ELb1ELb0ELb1EN3c104HalfEffEEv13SSMParamsBase,"aw",@nobits
	.sectionflags	@""
	.align	16
	.zero		1024


//--------------------- .nv.shared._Z25selective_scan_fwd_kernelI32Selective_Scan_fwd_kernel_traitsILi32ELi8ELi1ELb0ELb1ELb1ELb1ELb0EN3c104HalfEffEEv13SSMParamsBase --------------------------
	.section	.nv.shared._Z25selective_scan_fwd_kernelI32Selective_Scan_fwd_kernel_traitsILi32ELi8ELi1ELb0ELb1ELb1ELb1ELb0EN3c104HalfEffEEv13SSMParamsBase,"aw",@nobits
	.sectionflags	@""
	.align	16
	.zero		1024


//--------------------- .nv.shared._Z25selective_scan_fwd_kernelI32Selective_Scan_fwd_kernel_traitsILi32ELi8ELi1ELb0ELb1ELb1ELb1ELb1EN3c104HalfEffEEv13SSMParamsBase --------------------------
	.section	.nv.shared._Z25selective_scan_fwd_kernelI32Selective_Scan_fwd_kernel_traitsILi32ELi8ELi1ELb0ELb1ELb1ELb1ELb1EN3c104HalfEffEEv13SSMParamsBase,"aw",@nobits
	.sectionflags	@""
	.align	16
	.zero		1024


//--------------------- .nv.shared._Z25selective_scan_fwd_kernelI32Selective_Scan_fwd_kernel_traitsILi32ELi8ELi1ELb1ELb1ELb1ELb0ELb0EN3c104HalfEffEEv13SSMParamsBase --------------------------
	.section	.nv.shared._Z25selective_scan_fwd_kernelI32Selective_Scan_fwd_kernel_traitsILi32ELi8ELi1ELb1ELb1ELb1ELb0ELb0EN3c104HalfEffEEv13SSMParamsBase,"aw",@nobits
	.sectionflags	@""
	.align	16
	.zero		1024


//--------------------- .nv.shared._Z25selective_scan_fwd_kernelI32Selective_Scan_fwd_kernel_traitsILi32ELi8ELi1ELb1ELb1ELb1ELb0ELb1EN3c104HalfEffEEv13SSMParamsBase --------------------------
	.section	.nv.shared._Z25selective_scan_fwd_kernelI32Selective_Scan_fwd_kernel_traitsILi32ELi8ELi1ELb1ELb1ELb1ELb0ELb1EN3c104HalfEffEEv13SSMParamsBase,"aw",@nobits
	.sectionflags	@""
	.align	16
	.zero		1024


//--------------------- .nv.shared._Z25selective_scan_fwd_kernelI32Selective_Scan_fwd_kernel_traitsILi32ELi8ELi1ELb1ELb1ELb1ELb1ELb0EN3c104HalfEffEEv13SSMParamsBase --------------------------
	.section	.nv.shared._Z25selective_scan_fwd_kernelI32Selective_Scan_fwd_kernel_traitsILi32ELi8ELi1ELb1ELb1ELb1ELb1ELb0EN3c104HalfEffEEv13SSMParamsBase,"aw",@nobits
	.sectionflags	@""
	.align	16
	.zero		1024


//--------------------- .nv.shared._Z25selective_scan_fwd_kernelI32Selective_Scan_fwd_kernel_traitsILi32ELi8ELi1ELb1ELb1ELb1ELb1ELb1EN3c104HalfEffEEv13SSMParamsBase --------------------------
	.section	.nv.shared._Z25selective_scan_fwd_kernelI32Selective_Scan_fwd_kernel_traitsILi32ELi8ELi1ELb1ELb1ELb1ELb1ELb1EN3c104HalfEffEEv13SSMParamsBase,"aw",@nobits
	.sectionflags	@""
	.align	16
	.zero		1024


//--------------------- .nv.shared._Z25selective_scan_fwd_kernelI32Selective_Scan_fwd_kernel_traitsILi32ELi4ELi1ELb0ELb1ELb1ELb0ELb0EN3c104HalfEffEEv13SSMParamsBase --------------------------
	.section	.nv.shared._Z25selective_scan_fwd_kernelI32Selective_Scan_fwd_kernel_traitsILi32ELi4ELi1ELb0ELb1ELb1ELb0ELb0EN3c104HalfEffEEv13SSMParamsBase,"aw",@nobits
	.sectionflags	@""
	.align	16
	.zero		1024


//--------------------- .nv.shared._Z25selective_scan_fwd_kernelI32Selective_Scan_fwd_kernel_traitsILi32ELi4ELi1ELb0ELb1ELb1ELb0ELb1EN3c104HalfEffEEv13SSMParamsBase --------------------------
	.section	.nv.shared._Z25selective_scan_fwd_kernelI32Selective_Scan_fwd_kernel_traitsILi32ELi4ELi1ELb0ELb1ELb1ELb0ELb1EN3c104HalfEffEEv13SSMParamsBase,"aw",@nobits
	.sectionflags	@""
	.align	16
	.zero		1024


//--------------------- .nv.shared._Z25selective_scan_fwd_kernelI32Selective_Scan_fwd_kernel_traitsILi32ELi4ELi1ELb0ELb1ELb1ELb1ELb0EN3c104HalfEffEEv13SSMParamsBase --------------------------
	.section	.nv.shared._Z25selective_scan_fwd_kernelI32Selective_Scan_fwd_kernel_traitsILi32ELi4ELi1ELb0ELb1ELb1ELb1ELb0EN3c104HalfEffEEv13SSMParamsBase,"aw",@nobits
	.sectionflags	@""
	.align	16
	.zero		1024


//--------------------- .nv.shared._Z25selective_scan_fwd_kernelI32Selective_Scan_fwd_kernel_traitsILi32ELi4ELi1ELb0ELb1ELb1ELb1ELb1EN3c104HalfEffEEv13SSMParamsBase --------------------------
	.section	.nv.shared._Z25selective_scan_fwd_kernelI32Selective_Scan_fwd_kernel_traitsILi32ELi4ELi1ELb0ELb1ELb1ELb1ELb1EN3c104HalfEffEEv13SSMParamsBase,"aw",@nobits
	.sectionflags	@""
	.align	16
	.zero		1024


//--------------------- .nv.shared._Z25selective_scan_fwd_kernelI32Selective_Scan_fwd_kernel_traitsILi32ELi4ELi1ELb1ELb1ELb1ELb0ELb0EN3c104HalfEffEEv13SSMParamsBase --------------------------
	.section	.nv.shared._Z25selective_scan_fwd_kernelI32Selective_Scan_fwd_kernel_traitsILi32ELi4ELi1ELb1ELb1ELb1ELb0ELb0EN3c104HalfEffEEv13SSMParamsBase,"aw",@nobits
	.sectionflags	@""
	.align	16
	.zero		1024


//--------------------- .nv.shared._Z25selective_scan_fwd_kernelI32Selective_Scan_fwd_kernel_traitsILi32ELi4ELi1ELb1ELb1ELb1ELb0ELb1EN3c104HalfEffEEv13SSMParamsBase --------------------------
	.section	.nv.shared._Z25selective_scan_fwd_kernelI32Selective_Scan_fwd_kernel_traitsILi32ELi4ELi1ELb1ELb1ELb1ELb0ELb1EN3c104HalfEffEEv13SSMParamsBase,"aw",@nobits
	.sectionflags	@""
	.align	16
	.zero		1024


//--------------------- .nv.shared._Z25selective_scan_fwd_kernelI32Selective_Scan_fwd_kernel_traitsILi32ELi4ELi1ELb1ELb1ELb1ELb1ELb0EN3c104HalfEffEEv13SSMParamsBase --------------------------
	.section	.nv.shared._Z25selective_scan_fwd_kernelI32Selective_Scan_fwd_kernel_traitsILi32ELi4ELi1ELb1ELb1ELb1ELb1ELb0EN3c104HalfEffEEv13SSMParamsBase,"aw",@nobits
	.sectionflags	@""
	.align	16
	.zero		1024


//--------------------- .nv.shared._Z25selective_scan_fwd_kernelI32Selective_Scan_fwd_kernel_traitsILi32ELi4ELi1ELb1ELb1ELb1ELb1ELb1EN3c104HalfEffEEv13SSMParamsBase --------------------------
	.section	.nv.shared._Z25selective_scan_fwd_kernelI32Selective_Scan_fwd_kernel_traitsILi32ELi4ELi1ELb1ELb1ELb1ELb1ELb1EN3c104HalfEffEEv13SSMParamsBase,"aw",@nobits
	.sectionflags	@""
	.align	16
	.zero		1024


//--------------------- .nv.shared._Z25selective_scan_fwd_kernelI32Selective_Scan_fwd_kernel_traitsILi64ELi16ELi1ELb0ELb1ELb1ELb0ELb0EN3c104HalfEffEEv13SSMParamsBase --------------------------
	.section	.nv.shared._Z25selective_scan_fwd_kernelI32Selective_Scan_fwd_kernel_traitsILi64ELi16ELi1ELb0ELb1ELb1ELb0ELb0EN3c104HalfEffEEv13SSMParamsBase,"aw",@nobits
	.sectionflags	@""
	.align	16
	.zero		1024


//--------------------- .nv.shared._Z25selective_scan_fwd_kernelI32Selective_Scan_fwd_kernel_traitsILi64ELi16ELi1ELb0ELb1ELb1ELb0ELb1EN3c104HalfEffEEv13SSMParamsBase --------------------------
	.section	.nv.shared._Z25selective_scan_fwd_kernelI32Selective_Scan_fwd_kernel_traitsILi64ELi16ELi1ELb0ELb1ELb1ELb0ELb1EN3c104HalfEffEEv13SSMParamsBase,"aw",@nobits
	.sectionflags	@""
	.align	16
	.zero		1024


//--------------------- .nv.shared._Z25selective_scan_fwd_kernelI32Selective_Scan_fwd_kernel_traitsILi64ELi16ELi1ELb0ELb1ELb1ELb1ELb0EN3c104HalfEffEEv13SSMParamsBase --------------------------
	.section	.nv.shared._Z25selective_scan_fwd_kernelI32Selective_Scan_fwd_kernel_traitsILi64ELi16ELi1ELb0ELb1ELb1ELb1ELb0EN3c104HalfEffEEv13SSMParamsBase,"aw",@nobits
	.sectionflags	@""
	.align	16
	.zero		1024


//--------------------- .nv.shared._Z25selective_scan_fwd_kernelI32Selective_Scan_fwd_kernel_traitsILi64ELi16ELi1ELb0ELb1ELb1ELb1ELb1EN3c104HalfEffEEv13SSMParamsBase --------------------------
	.section	.nv.shared._Z25selective_scan_fwd_kernelI32Selective_Scan_fwd_kernel_traitsILi64ELi16ELi1ELb0ELb1ELb1ELb1ELb1EN3c104HalfEffEEv13SSMParamsBase,"aw",@nobits
	.sectionflags	@""
	.align	16
	.zero		1024


//--------------------- .nv.shared._Z25selective_scan_fwd_kernelI32Selective_Scan_fwd_kernel_traitsILi64ELi16ELi1ELb1ELb1ELb1ELb0ELb0EN3c104HalfEffEEv13SSMParamsBase --------------------------
	.section	.nv.shared._Z25selective_scan_fwd_kernelI32Selective_Scan_fwd_kernel_traitsILi64ELi16ELi1ELb1ELb1ELb1ELb0ELb0EN3c104HalfEffEEv13SSMParamsBase,"aw",@nobits
	.sectionflags	@""
	.align	16
	.zero		1024


//--------------------- .nv.shared._Z25selective_scan_fwd_kernelI32Selective_Scan_fwd_kernel_traitsILi64ELi16ELi1ELb1ELb1ELb1ELb0ELb1EN3c104HalfEffEEv13SSMParamsBase --------------------------
	.section	.nv.shared._Z25selective_scan_fwd_kernelI32Selective_Scan_fwd_kernel_traitsILi64ELi16ELi1ELb1ELb1ELb1ELb0ELb1EN3c104HalfEffEEv13SSMParamsBase,"aw",@nobits
	.sectionflags	@""
	.align	16
	.zero		1024


//--------------------- .nv.shared._Z25selective_scan_fwd_kernelI32Selective_Scan_fwd_kernel_traitsILi64ELi16ELi1ELb1ELb1ELb1ELb1ELb0EN3c104HalfEffEEv13SSMParamsBase --------------------------
	.section	.nv.shared._Z25selective_scan_fwd_kernelI32Selective_Scan_fwd_kernel_traitsILi64ELi16ELi1ELb1ELb1ELb1ELb1ELb0EN3c104HalfEffEEv13SSMParamsBase,"aw",@nobits
	.sectionflags	@""
	.align	16
	.zero		1024


//--------------------- .nv.shared._Z25selective_scan_fwd_kernelI32Selective_Scan_fwd_kernel_traitsILi64ELi16ELi1ELb1ELb1ELb1ELb1ELb1EN3c104HalfEffEEv13SSMParamsBase --------------------------
	.section	.nv.shared._Z25selective_scan_fwd_kernelI32Selective_Scan_fwd_kernel_traitsILi64ELi16ELi1ELb1ELb1ELb1ELb1ELb1EN3c104HalfEffEEv13SSMParamsBase,"aw",@nobits
	.sectionflags	@""
	.align	16
	.zero		1024


//--------------------- .nv.shared._Z25selective_scan_fwd_kernelI32Selective_Scan_fwd_kernel_traitsILi128ELi16ELi1ELb0ELb1ELb1ELb0ELb0EN3c104HalfEfS2_EEv13SSMParamsBase --------------------------
	.section	.nv.shared._Z25selective_scan_fwd_kernelI32Selective_Scan_fwd_kernel_traitsILi128ELi16ELi1ELb0ELb1ELb1ELb0ELb0EN3c104HalfEfS2_EEv13SSMParamsBase,"aw",@nobits
	.sectionflags	@""
	.align	16
	.zero		1024


//--------------------- .nv.shared._Z25selective_scan_fwd_kernelI32Selective_Scan_fwd_kernel_traitsILi128ELi16ELi1ELb0ELb1ELb1ELb0ELb1EN3c104HalfEfS2_EEv13SSMParamsBase --------------------------
	.section	.nv.shared._Z25selective_scan_fwd_kernelI32Selective_Scan_fwd_kernel_traitsILi128ELi16ELi1ELb0ELb1ELb1ELb0ELb1EN3c104HalfEfS2_EEv13SSMParamsBase,"aw",@nobits
	.sectionflags	@""
	.align	16
	.zero		1024


//--------------------- .nv.shared._Z25selective_scan_fwd_kernelI32Selective_Scan_fwd_kernel_traitsILi128ELi16ELi1ELb0ELb1ELb1ELb1ELb0EN3c104HalfEfS2_EEv13SSMParamsBase --------------------------
	.section	.nv.shared._Z25selective_scan_fwd_kernelI32Selective_Scan_fwd_kernel_traitsILi128ELi16ELi1ELb0ELb1ELb1ELb1ELb0EN3c104HalfEfS2_EEv13SSMParamsBase,"aw",@nobits
	.sectionflags	@""
	.align	16
	.zero		1024


//--------------------- .nv.shared._Z25selective_scan_fwd_kernelI32Selective_Scan_fwd_kernel_traitsILi128ELi16ELi1ELb0ELb1ELb1ELb1ELb1EN3c104HalfEfS2_EEv13SSMParamsBase --------------------------
	.section	.nv.shared._Z25selective_scan_fwd_kernelI32Selective_Scan_fwd_kernel_traitsILi128ELi16ELi1ELb0ELb1ELb1ELb1ELb1EN3c104HalfEfS2_EEv13SSMParamsBase,"aw",@nobits
	.sectionflags	@""
	.align	16
	.zero		1024


//--------------------- .nv.shared._Z25selective_scan_fwd_kernelI32Selective_Scan_fwd_kernel_traitsILi128ELi16ELi1ELb1ELb1ELb1ELb0ELb0EN3c104HalfEfS2_EEv13SSMParamsBase --------------------------
	.section	.nv.shared._Z25selective_scan_fwd_kernelI32Selective_Scan_fwd_kernel_traitsILi128ELi16ELi1ELb1ELb1ELb1ELb0ELb0EN3c104HalfEfS2_EEv13SSMParamsBase,"aw",@nobits
	.sectionflags	@""
	.align	16
	.zero		1024


//--------------------- .nv.shared._Z25selective_scan_fwd_kernelI32Selective_Scan_fwd_kernel_traitsILi128ELi16ELi1ELb1ELb1ELb1ELb0ELb1EN3c104HalfEfS2_EEv13SSMParamsBase --------------------------
	.section	.nv.shared._Z25selective_scan_fwd_kernelI32Selective_Scan_fwd_kernel_traitsILi128ELi16ELi1ELb1ELb1ELb1ELb0ELb1EN3c104HalfEfS2_EEv13SSMParamsBase,"aw",@nobits
	.sectionflags	@""
	.align	16
	.zero		1024


//--------------------- .nv.shared._Z25selective_scan_fwd_kernelI32Selective_Scan_fwd_kernel_traitsILi128ELi16ELi1ELb1ELb1ELb1ELb1ELb0EN3c104HalfEfS2_EEv13SSMParamsBase --------------------------
	.section	.nv.shared._Z25selective_scan_fwd_kernelI32Selective_Scan_fwd_kernel_traitsILi128ELi16ELi1ELb1ELb1ELb1ELb1ELb0EN3c104HalfEfS2_EEv13SSMParamsBase,"aw",@nobits
	.sectionflags	@""
	.align	16
	.zero		1024


//--------------------- .nv.shared._Z25selective_scan_fwd_kernelI32Selective_Scan_fwd_kernel_traitsILi128ELi16ELi1ELb1ELb1ELb1ELb1ELb1EN3c104HalfEfS2_EEv13SSMParamsBase --------------------------
	.section	.nv.shared._Z25selective_scan_fwd_kernelI32Selective_Scan_fwd_kernel_traitsILi128ELi16ELi1ELb1ELb1ELb1ELb1ELb1EN3c104HalfEfS2_EEv13SSMParamsBase,"aw",@nobits
	.sectionflags	@""
	.align	16
	.zero		1024


//--------------------- .nv.shared._Z25selective_scan_fwd_kernelI32Selective_Scan_fwd_kernel_traitsILi32ELi16ELi1ELb0ELb1ELb1ELb0ELb0EN3c104HalfEfS2_EEv13SSMParamsBase --------------------------
	.section	.nv.shared._Z25selective_scan_fwd_kernelI32Selective_Scan_fwd_kernel_traitsILi32ELi16ELi1ELb0ELb1ELb1ELb0ELb0EN3c104HalfEfS2_EEv13SSMParamsBase,"aw",@nobits
	.sectionflags	@""
	.align	16
	.zero		1024


//--------------------- .nv.shared._Z25selective_scan_fwd_kernelI32Selective_Scan_fwd_kernel_traitsILi32ELi16ELi1ELb0ELb1ELb1ELb0ELb1EN3c104HalfEfS2_EEv13SSMParamsBase --------------------------
	.section	.nv.shared._Z25selective_scan_fwd_kernelI32Selective_Scan_fwd_kernel_traitsILi32ELi16ELi1ELb0ELb1ELb1ELb0ELb1EN3c104HalfEfS2_EEv13SSMParamsBase,"aw",@nobits
	.sectionflags	@""
	.align	16
	.zero		1024


//--------------------- .nv.shared._Z25selective_scan_fwd_kernelI32Selective_Scan_fwd_kernel_traitsILi32ELi16ELi1ELb0ELb1ELb1ELb1ELb0EN3c104HalfEfS2_EEv13SSMParamsBase --------------------------
	.section	.nv.shared._Z25selective_scan_fwd_kernelI32Selective_Scan_fwd_kernel_traitsILi32ELi16ELi1ELb0ELb1ELb1ELb1ELb0EN3c104HalfEfS2_EEv13SSMParamsBase,"aw",@nobits
	.sectionflags	@""
	.align	16
	.zero		1024


//--------------------- .nv.shared._Z25selective_scan_fwd_kernelI32Selective_Scan_fwd_kernel_traitsILi32ELi16ELi1ELb0ELb1ELb1ELb1ELb1EN3c104HalfEfS2_EEv13SSMParamsBase --------------------------
	.section	.nv.shared._Z25selective_scan_fwd_kernelI32Selective_Scan_fwd_kernel_traitsILi32ELi16ELi1ELb0ELb1ELb1ELb1ELb1EN3c104HalfEfS2_EEv13SSMParamsBase,"aw",@nobits
	.sectionflags	@""
	.align	16
	.zero		1024


//--------------------- .nv.shared._Z25selective_scan_fwd_kernelI32Selective_Scan_fwd_kernel_traitsILi32ELi16ELi1ELb1ELb1ELb1ELb0ELb0EN3c104HalfEfS2_EEv13SSMParamsBase --------------------------
	.section	.nv.shared._Z25selective_scan_fwd_kernelI32Selective_Scan_fwd_kernel_traitsILi32ELi16ELi1ELb1ELb1ELb1ELb0ELb0EN3c104HalfEfS2_EEv13SSMParamsBase,"aw",@nobits
	.sectionflags	@""
	.align	16
	.zero		1024


//--------------------- .nv.shared._Z25selective_scan_fwd_kernelI32Selective_Scan_fwd_kernel_traitsILi32ELi16ELi1ELb1ELb1ELb1ELb0ELb1EN3c104HalfEfS2_EEv13SSMParamsBase --------------------------
	.section	.nv.shared._Z25selective_scan_fwd_kernelI32Selective_Scan_fwd_kernel_traitsILi32ELi16ELi1ELb1ELb1ELb1ELb0ELb1EN3c104HalfEfS2_EEv13SSMParamsBase,"aw",@nobits
	.sectionflags	@""
	.align	16
	.zero		1024


//--------------------- .nv.shared._Z25selective_scan_fwd_kernelI32Selective_Scan_fwd_kernel_traitsILi32ELi16ELi1ELb1ELb1ELb1ELb1ELb0EN3c104HalfEfS2_EEv13SSMParamsBase --------------------------
	.section	.nv.shared._Z25selective_scan_fwd_kernelI32Selective_Scan_fwd_kernel_traitsILi32ELi16ELi1ELb1ELb1ELb1ELb1ELb0EN3c104HalfEfS2_EEv13SSMParamsBase,"aw",@nobits
	.sectionflags	@""
	.align	16
	.zero		1024


//--------------------- .nv.shared._Z25selective_scan_fwd_kernelI32Selective_Scan_fwd_kernel_traitsILi32ELi16ELi1ELb1ELb1ELb1ELb1ELb1EN3c104HalfEfS2_EEv13SSMParamsBase --------------------------
	.section	.nv.shared._Z25selective_scan_fwd_kernelI32Selective_Scan_fwd_kernel_traitsILi32ELi16ELi1ELb1ELb1ELb1ELb1ELb1EN3c104HalfEfS2_EEv13SSMParamsBase,"aw",@nobits
	.sectionflags	@""
	.align	16
	.zero		1024


//--------------------- .nv.shared._Z25selective_scan_fwd_kernelI32Selective_Scan_fwd_kernel_traitsILi32ELi8ELi1ELb0ELb1ELb1ELb0ELb0EN3c104HalfEfS2_EEv13SSMParamsBase --------------------------
	.section	.nv.shared._Z25selective_scan_fwd_kernelI32Selective_Scan_fwd_kernel_traitsILi32ELi8ELi1ELb0ELb1ELb1ELb0ELb0EN3c104HalfEfS2_EEv13SSMParamsBase,"aw",@nobits
	.sectionflags	@""
	.align	16
	.zero		1024


//--------------------- .nv.shared._Z25selective_scan_fwd_kernelI32Selective_Scan_fwd_kernel_traitsILi32ELi8ELi1ELb0ELb1ELb1ELb0ELb1EN3c104HalfEfS2_EEv13SSMParamsBase --------------------------
	.section	.nv.shared._Z25selective_scan_fwd_kernelI32Selective_Scan_fwd_kernel_traitsILi32ELi8ELi1ELb0ELb1ELb1ELb0ELb1EN3c104HalfEfS2_EEv13SSMParamsBase,"aw",@nobits
	.sectionflags	@""
	.align	16
	.zero		1024


//--------------------- .nv.shared._Z25selective_scan_fwd_kernelI32Selective_Scan_fwd_kernel_traitsILi32ELi8ELi1ELb0ELb1ELb1ELb1ELb0EN3c104HalfEfS2_EEv13SSMParamsBase --------------------------
	.section	.nv.shared._Z25selective_scan_fwd_kernelI32Selective_Scan_fwd_kernel_traitsILi32ELi8ELi1ELb0ELb1ELb1ELb1ELb0EN3c104HalfEfS2_EEv13SSMParamsBase,"aw",@nobits
	.sectionflags	@""
	.align	16
	.zero		1024


//--------------------- .nv.shared._Z25selective_scan_fwd_kernelI32Selective_Scan_fwd_kernel_traitsILi32ELi8ELi1ELb0ELb1ELb1ELb1ELb1EN3c104HalfEfS2_EEv13SSMParamsBase --------------------------
	.section	.nv.shared._Z25selective_scan_fwd_kernelI32Selective_Scan_fwd_kernel_traitsILi32ELi8ELi1ELb0ELb1ELb1ELb1ELb1EN3c104HalfEfS2_EEv13SSMParamsBase,"aw",@nobits
	.sectionflags	@""
	.align	16
	.zero		1024


//--------------------- .nv.shared._Z25selective_scan_fwd_kernelI32Selective_Scan_fwd_kernel_traitsILi32ELi8ELi1ELb1ELb1ELb1ELb0ELb0EN3c104HalfEfS2_EEv13SSMParamsBase --------------------------
	.section	.nv.shared._Z25selective_scan_fwd_kernelI32Selective_Scan_fwd_kernel_traitsILi32ELi8ELi1ELb1ELb1ELb1ELb0ELb0EN3c104HalfEfS2_EEv13SSMParamsBase,"aw",@nobits
	.sectionflags	@""
	.align	16
	.zero		1024


//--------------------- .nv.shared._Z25selective_scan_fwd_kernelI32Selective_Scan_fwd_kernel_traitsILi32ELi8ELi1ELb1ELb1ELb1ELb0ELb1EN3c104HalfEfS2_EEv13SSMParamsBase --------------------------
	.section	.nv.shared._Z25selective_scan_fwd_kernelI32Selective_Scan_fwd_kernel_traitsILi32ELi8ELi1ELb1ELb1ELb1ELb0ELb1EN3c104HalfEfS2_EEv13SSMParamsBase,"aw",@nobits
	.sectionflags	@""
	.align	16
	.zero		1024


//--------------------- .nv.shared._Z25selective_scan_fwd_kernelI32Selective_Scan_fwd_kernel_traitsILi32ELi8ELi1ELb1ELb1ELb1ELb1ELb0EN3c104HalfEfS2_EEv13SSMParamsBase --------------------------
	.section	.nv.shared._Z25selective_scan_fwd_kernelI32Selective_Scan_fwd_kernel_traitsILi32ELi8ELi1ELb1ELb1ELb1ELb1ELb0EN3c104HalfEfS2_EEv13SSMParamsBase,"aw",@nobits
	.sectionflags	@""
	.align	16
	.zero		1024


//--------------------- .nv.shared._Z25selective_scan_fwd_kernelI32Selective_Scan_fwd_kernel_traitsILi32ELi8ELi1ELb1ELb1ELb1ELb1ELb1EN3c104HalfEfS2_EEv13SSMParamsBase --------------------------
	.section	.nv.shared._Z25selective_scan_fwd_kernelI32Selective_Scan_fwd_kernel_traitsILi32ELi8ELi1ELb1ELb1ELb1ELb1ELb1EN3c104HalfEfS2_EEv13SSMParamsBase,"aw",@nobits
	.sectionflags	@""
	.align	16
	.zero		1024


//--------------------- .nv.shared._Z25selective_scan_fwd_kernelI32Selective_Scan_fwd_kernel_traitsILi32ELi4ELi1ELb0ELb1ELb1ELb0ELb0EN3c104HalfEfS2_EEv13SSMParamsBase --------------------------
	.section	.nv.shared._Z25selective_scan_fwd_kernelI32Selective_Scan_fwd_kernel_traitsILi32ELi4ELi1ELb0ELb1ELb1ELb0ELb0EN3c104HalfEfS2_EEv13SSMParamsBase,"aw",@nobits
	.sectionflags	@""
	.align	16
	.zero		1024


//--------------------- .nv.shared._Z25selective_scan_fwd_kernelI32Selective_Scan_fwd_kernel_traitsILi32ELi4ELi1ELb0ELb1ELb1ELb0ELb1EN3c104HalfEfS2_EEv13SSMParamsBase --------------------------
	.section	.nv.shared._Z25selective_scan_fwd_kernelI32Selective_Scan_fwd_kernel_traitsILi32ELi4ELi1ELb0ELb1ELb1ELb0ELb1EN3c104HalfEfS2_EEv13SSMParamsBase,"aw",@nobits
	.sectionflags	@""
	.align	16
	.zero		1024


//--------------------- .nv.shared._Z25selective_scan_fwd_kernelI32Selective_Scan_fwd_kernel_traitsILi32ELi4ELi1ELb0ELb1ELb1ELb1ELb0EN3c104HalfEfS2_EEv13SSMParamsBase --------------------------
	.section	.nv.shared._Z25selective_scan_fwd_kernelI32Selective_Scan_fwd_kernel_traitsILi32ELi4ELi1ELb0ELb1ELb1ELb1ELb0EN3c104HalfEfS2_EEv13SSMParamsBase,"aw",@nobits
	.sectionflags	@""
	.align	16
	.zero		1024


//--------------------- .nv.shared._Z25selective_scan_fwd_kernelI32Selective_Scan_fwd_kernel_traitsILi32ELi4ELi1ELb0ELb1ELb1ELb1ELb1EN3c104HalfEfS2_EEv13SSMParamsBase --------------------------
	.section	.nv.shared._Z25selective_scan_fwd_kernelI32Selective_Scan_fwd_kernel_traitsILi32ELi4ELi1ELb0ELb1ELb1ELb1ELb1EN3c104HalfEfS2_EEv13SSMParamsBase,"aw",@nobits
	.sectionflags	@""
	.align	16
	.zero		1024


//--------------------- .nv.shared._Z25selective_scan_fwd_kernelI32Selective_Scan_fwd_kernel_traitsILi32ELi4ELi1ELb1ELb1ELb1ELb0ELb0EN3c104HalfEfS2_EEv13SSMParamsBase --------------------------
	.section	.nv.shared._Z25selective_scan_fwd_kernelI32Selective_Scan_fwd_kernel_traitsILi32ELi4ELi1ELb1ELb1ELb1ELb0ELb0EN3c104HalfEfS2_EEv13SSMParamsBase,"aw",@nobits
	.sectionflags	@""
	.align	16
	.zero		1024


//--------------------- .nv.shared._Z25selective_scan_fwd_kernelI32Selective_Scan_fwd_kernel_traitsILi32ELi4ELi1ELb1ELb1ELb1ELb0ELb1EN3c104HalfEfS2_EEv13SSMParamsBase --------------------------
	.section	.nv.shared._Z25selective_scan_fwd_kernelI32Selective_Scan_fwd_kernel_traitsILi32ELi4ELi1ELb1ELb1ELb1ELb0ELb1EN3c104HalfEfS2_EEv13SSMParamsBase,"aw",@nobits
	.sectionflags	@""
	.align	16
	.zero		1024


//--------------------- .nv.shared._Z25selective_scan_fwd_kernelI32Selective_Scan_fwd_kernel_traitsILi32ELi4ELi1ELb1ELb1ELb1ELb1ELb0EN3c104HalfEfS2_EEv13SSMParamsBase --------------------------
	.section	.nv.shared._Z25selective_scan_fwd_kernelI32Selective_Scan_fwd_kernel_traitsILi32ELi4ELi1ELb1ELb1ELb1ELb1ELb0EN3c104HalfEfS2_EEv13SSMParamsBase,"aw",@nobits
	.sectionflags	@""
	.align	16
	.zero		1024


//--------------------- .nv.shared._Z25selective_scan_fwd_kernelI32Selective_Scan_fwd_kernel_traitsILi32ELi4ELi1ELb1ELb1ELb1ELb1ELb1EN3c104HalfEfS2_EEv13SSMParamsBase --------------------------
	.section	.nv.shared._Z25selective_scan_fwd_kernelI32Selective_Scan_fwd_kernel_traitsILi32ELi4ELi1ELb1ELb1ELb1ELb1ELb1EN3c104HalfEfS2_EEv13SSMParamsBase,"aw",@nobits
	.sectionflags	@""
	.align	16
	.zero		1024


//--------------------- .nv.shared._Z25selective_scan_fwd_kernelI32Selective_Scan_fwd_kernel_traitsILi64ELi16ELi1ELb0ELb1ELb1ELb0ELb0EN3c104HalfEfS2_EEv13SSMParamsBase --------------------------
	.section	.nv.shared._Z25selective_scan_fwd_kernelI32Selective_Scan_fwd_kernel_traitsILi64ELi16ELi1ELb0ELb1ELb1ELb0ELb0EN3c104HalfEfS2_EEv13SSMParamsBase,"aw",@nobits
	.sectionflags	@""
	.align	16
	.zero		1024


//--------------------- .nv.shared._Z25selective_scan_fwd_kernelI32Selective_Scan_fwd_kernel_traitsILi64ELi16ELi1ELb0ELb1ELb1ELb0ELb1EN3c104HalfEfS2_EEv13SSMParamsBase --------------------------
	.section	.nv.shared._Z25selective_scan_fwd_kernelI32Selective_Scan_fwd_kernel_traitsILi64ELi16ELi1ELb0ELb1ELb1ELb0ELb1EN3c104HalfEfS2_EEv13SSMParamsBase,"aw",@nobits
	.sectionflags	@""
	.align	16
	.zero		1024


//--------------------- .nv.shared._Z25selective_scan_fwd_kernelI32Selective_Scan_fwd_kernel_traitsILi64ELi16ELi1ELb0ELb1ELb1ELb1ELb0EN3c104HalfEfS2_EEv13SSMParamsBase --------------------------
	.section	.nv.shared._Z25selective_scan_fwd_kernelI32Selective_Scan_fwd_kernel_traitsILi64ELi16ELi1ELb0ELb1ELb1ELb1ELb0EN3c104HalfEfS2_EEv13SSMParamsBase,"aw",@nobits
	.sectionflags	@""
	.align	16
	.zero		1024


//--------------------- .nv.shared._Z25selective_scan_fwd_kernelI32Selective_Scan_fwd_kernel_traitsILi64ELi16ELi1ELb0ELb1ELb1ELb1ELb1EN3c104HalfEfS2_EEv13SSMParamsBase --------------------------
	.section	.nv.shared._Z25selective_scan_fwd_kernelI32Selective_Scan_fwd_kernel_traitsILi64ELi16ELi1ELb0ELb1ELb1ELb1ELb1EN3c104HalfEfS2_EEv13SSMParamsBase,"aw",@nobits
	.sectionflags	@""
	.align	16
	.zero		1024


//--------------------- .nv.shared._Z25selective_scan_fwd_kernelI32Selective_Scan_fwd_kernel_traitsILi64ELi16ELi1ELb1ELb1ELb1ELb0ELb0EN3c104HalfEfS2_EEv13SSMParamsBase --------------------------
	.section	.nv.shared._Z25selective_scan_fwd_kernelI32Selective_Scan_fwd_kernel_traitsILi64ELi16ELi1ELb1ELb1ELb1ELb0ELb0EN3c104HalfEfS2_EEv13SSMParamsBase,"aw",@nobits
	.sectionflags	@""
	.align	16
	.zero		1024


//--------------------- .nv.shared._Z25selective_scan_fwd_kernelI32Selective_Scan_fwd_kernel_traitsILi64ELi16ELi1ELb1ELb1ELb1ELb0ELb1EN3c104HalfEfS2_EEv13SSMParamsBase --------------------------
	.section	.nv.shared._Z25selective_scan_fwd_kernelI32Selective_Scan_fwd_kernel_traitsILi64ELi16ELi1ELb1ELb1ELb1ELb0ELb1EN3c104HalfEfS2_EEv13SSMParamsBase,"aw",@nobits
	.sectionflags	@""
	.align	16
	.zero		1024


//--------------------- .nv.shared._Z25selective_scan_fwd_kernelI32Selective_Scan_fwd_kernel_traitsILi64ELi16ELi1ELb1ELb1ELb1ELb1ELb0EN3c104HalfEfS2_EEv13SSMParamsBase --------------------------
	.section	.nv.shared._Z25selective_scan_fwd_kernelI32Selective_Scan_fwd_kernel_traitsILi64ELi16ELi1ELb1ELb1ELb1ELb1ELb0EN3c104HalfEfS2_EEv13SSMParamsBase,"aw",@nobits
	.sectionflags	@""
	.align	16
	.zero		1024


//--------------------- .nv.shared._Z25selective_scan_fwd_kernelI32Selective_Scan_fwd_kernel_traitsILi64ELi16ELi1ELb1ELb1ELb1ELb1ELb1EN3c104HalfEfS2_EEv13SSMParamsBase --------------------------
	.section	.nv.shared._Z25selective_scan_fwd_kernelI32Selective_Scan_fwd_kernel_traitsILi64ELi16ELi1ELb1ELb1ELb1ELb1ELb1EN3c104HalfEfS2_EEv13SSMParamsBase,"aw",@nobits
	.sectionflags	@""
	.align	16
	.zero		1024


//--------------------- .nv.shared._Z25selective_scan_fwd_kernelI32Selective_Scan_fwd_kernel_traitsILi128ELi16ELi1ELb0ELb1ELb1ELb0ELb0EN3c108BFloat16EffEEv13SSMParamsBase --------------------------
	.section	.nv.shared._Z25selective_scan_fwd_kernelI32Selective_Scan_fwd_kernel_traitsILi128ELi16ELi1ELb0ELb1ELb1ELb0ELb0EN3c108BFloat16EffEEv13SSMParamsBase,"aw",@nobits
	.sectionflags	@""
	.align	16
	.zero		1024


//--------------------- .nv.shared._Z25selective_scan_fwd_kernelI32Selective_Scan_fwd_kernel_traitsILi128ELi16ELi1ELb0ELb1ELb1ELb0ELb1EN3c108BFloat16EffEEv13SSMParamsBase --------------------------
	.section	.nv.shared._Z25selective_scan_fwd_kernelI32Selective_Scan_fwd_kernel_traitsILi128ELi16ELi1ELb0ELb1ELb1ELb0ELb1EN3c108BFloat16EffEEv13SSMParamsBase,"aw",@nobits
	.sectionflags	@""
	.align	16
	.zero		1024


//--------------------- .nv.shared._Z25selective_scan_fwd_kernelI32Selective_Scan_fwd_kernel_traitsILi128ELi16ELi1ELb0ELb1ELb1ELb1ELb0EN3c108BFloat16EffEEv13SSMParamsBase --------------------------
	.section	.nv.shared._Z25selective_scan_fwd_kernelI32Selective_Scan_fwd_kernel_traitsILi128ELi16ELi1ELb0ELb1ELb1ELb1ELb0EN3c108BFloat16EffEEv13SSMParamsBase,"aw",@nobits
	.sectionflags	@""
	.align	16
	.zero		1024


//--------------------- .nv.shared._Z25selective_scan_fwd_kernelI32Selective_Scan_fwd_kernel_traitsILi128ELi16ELi1ELb0ELb1ELb1ELb1ELb1EN3c108BFloat16EffEEv13SSMParamsBase --------------------------
	.section	.nv.shared._Z25selective_scan_fwd_kernelI32Selective_Scan_fwd_kernel_traitsILi128ELi16ELi1ELb0ELb1ELb1ELb1ELb1EN3c108BFloat16EffEEv13SSMParamsBase,"aw",@nobits
	.sectionflags	@""
	.align	16
	.zero		1024


//--------------------- .nv.shared._Z25selective_scan_fwd_kernelI32Selective_Scan_fwd_kernel_traitsILi128ELi16ELi1ELb1ELb1ELb1ELb0ELb0EN3c108BFloat16EffEEv13SSMParamsBase --------------------------
	.section	.nv.shared._Z25selective_scan_fwd_kernelI32Selective_Scan_fwd_kernel_traitsILi128ELi16ELi1ELb1ELb1ELb1ELb0ELb0EN3c108BFloat16EffEEv13SSMParamsBase,"aw",@nobits
	.sectionflags	@""
	.align	16
	.zero		1024


//--------------------- .nv.shared._Z25selective_scan_fwd_kernelI32Selective_Scan_fwd_kernel_traitsILi128ELi16ELi1ELb1ELb1ELb1ELb0ELb1EN3c108BFloat16EffEEv13SSMParamsBase --------------------------
	.section	.nv.shared._Z25selective_scan_fwd_kernelI32Selective_Scan_fwd_kernel_traitsILi128ELi16ELi1ELb1ELb1ELb1ELb0ELb1EN3c108BFloat16EffEEv13SSMParamsBase,"aw",@nobits
	.sectionflags	@""
	.align	16
	.zero		1024


//--------------------- .nv.shared._Z25selective_scan_fwd_kernelI32Selective_Scan_fwd_kernel_traitsILi128ELi16ELi1ELb1ELb1ELb1ELb1ELb0EN3c108BFloat16EffEEv13SSMParamsBase --------------------------
	.section	.nv.shared._Z25selective_scan_fwd_kernelI32Selective_Scan_fwd_kernel_traitsILi128ELi16ELi1ELb1ELb1ELb1ELb1ELb0EN3c108BFloat16EffEEv13SSMParamsBase,"aw",@nobits
	.sectionflags	@""
	.align	16
	.zero		1024


//--------------------- .nv.shared._Z25selective_scan_fwd_kernelI32Selective_Scan_fwd_kernel_traitsILi128ELi16ELi1ELb1ELb1ELb1ELb1ELb1EN3c108BFloat16EffEEv13SSMParamsBase --------------------------
	.section	.nv.shared._Z25selective_scan_fwd_kernelI32Selective_Scan_fwd_kernel_traitsILi128ELi16ELi1ELb1ELb1ELb1ELb1ELb1EN3c108BFloat16EffEEv13SSMParamsBase,"aw",@nobits
	.sectionflags	@""
	.align	16
	.zero		1024


//--------------------- .nv.shared._Z25selective_scan_fwd_kernelI32Selective_Scan_fwd_kernel_traitsILi32ELi16ELi1ELb0ELb1ELb1ELb0ELb0EN3c108BFloat16EffEEv13SSMParamsBase --------------------------
	.section	.nv.shared._Z25selective_scan_fwd_kernelI32Selective_Scan_fwd_kernel_traitsILi32ELi16ELi1ELb0ELb1ELb1ELb0ELb0EN3c108BFloat16EffEEv13SSMParamsBase,"aw",@nobits
	.sectionflags	@""
	.align	16
	.zero		1024


//--------------------- .nv.shared._Z25selective_scan_fwd_kernelI32Selective_Scan_fwd_kernel_traitsILi32ELi16ELi1ELb0ELb1ELb1ELb0ELb1EN3c108BFloat16EffEEv13SSMParamsBase --------------------------
	.section	.nv.shared._Z25selective_scan_fwd_kernelI32Selective_Scan_fwd_kernel_traitsILi32ELi16ELi1ELb0ELb1ELb1ELb0ELb1EN3c108BFloat16EffEEv13SSMParamsBase,"aw",@nobits
	.sectionflags	@""
	.align	16
	.zero		1024


//--------------------- .nv.shared._Z25selective_scan_fwd_kernelI32Selective_Scan_fwd_kernel_traitsILi32ELi16ELi1ELb0ELb1ELb1ELb1ELb0EN3c108BFloat16EffEEv13SSMParamsBase --------------------------
	.section	.nv.shared._Z25selective_scan_fwd_kernelI32Selective_Scan_fwd_kernel_traitsILi32ELi16ELi1ELb0ELb1ELb1ELb1ELb0EN3c108BFloat16EffEEv13SSMParamsBase,"aw",@nobits
	.sectionflags	@""
	.align	16
	.zero		1024


//--------------------- .nv.shared._Z25selective_scan_fwd_kernelI32Selective_Scan_fwd_kernel_traitsILi32ELi16ELi1ELb0ELb1ELb1ELb1ELb1EN3c108BFloat16EffEEv13SSMParamsBase --------------------------
	.section	.nv.shared._Z25selective_scan_fwd_kernelI32Selective_Scan_fwd_kernel_traitsILi32ELi16ELi1ELb0ELb1ELb1ELb1ELb1EN3c108BFloat16EffEEv13SSMParamsBase,"aw",@nobits
	.sectionflags	@""
	.align	16
	.zero		1024


//--------------------- .nv.shared._Z25selective_scan_fwd_kernelI32Selective_Scan_fwd_kernel_traitsILi32ELi16ELi1ELb1ELb1ELb1ELb0ELb0EN3c108BFloat16EffEEv13SSMParamsBase --------------------------
	.section	.nv.shared._Z25selective_scan_fwd_kernelI32Selective_Scan_fwd_kernel_traitsILi32ELi16ELi1ELb1ELb1ELb1ELb0ELb0EN3c108BFloat16EffEEv13SSMParamsBase,"aw",@nobits
	.sectionflags	@""
	.align	16
	.zero		1024


//--------------------- .nv.shared._Z25selective_scan_fwd_kernelI32Selective_Scan_fwd_kernel_traitsILi32ELi16ELi1ELb1ELb1ELb1ELb0ELb1EN3c108BFloat16EffEEv13SSMParamsBase --------------------------
	.section	.nv.shared._Z25selective_scan_fwd_kernelI32Selective_Scan_fwd_kernel_traitsILi32ELi16ELi1ELb1ELb1ELb1ELb0ELb1EN3c108BFloat16EffEEv13SSMParamsBase,"aw",@nobits
	.sectionflags	@""
	.align	16
	.zero		1024


//--------------------- .nv.shared._Z25selective_scan_fwd_kernelI32Selective_Scan_fwd_kernel_traitsILi32ELi16ELi1ELb1ELb1ELb1ELb1ELb0EN3c108BFloat16EffEEv13SSMParamsBase --------------------------
	.section	.nv.shared._Z25selective_scan_fwd_kernelI32Selective_Scan_fwd_kernel_traitsILi32ELi16ELi1ELb1ELb1ELb1ELb1ELb0EN3c108BFloat16EffEEv13SSMParamsBase,"aw",@nobits
	.sectionflags	@""
	.align	16
	.zero		1024


//--------------------- .nv.shared._Z25selective_scan_fwd_kernelI32Selective_Scan_fwd_kernel_traitsILi32ELi16ELi1ELb1ELb1ELb1ELb1ELb1EN3c108BFloat16EffEEv13SSMParamsBase --------------------------
	.section	.nv.shared._Z25selective_scan_fwd_kernelI32Selective_Scan_fwd_kernel_traitsILi32ELi16ELi1ELb1ELb1ELb1ELb1ELb1EN3c108BFloat16EffEEv13SSMParamsBase,"aw",@nobits
	.sectionflags	@""
	.align	16
	.zero		1024


//--------------------- .nv.shared._Z25selective_scan_fwd_kernelI32Selective_Scan_fwd_kernel_traitsILi32ELi8ELi1ELb0ELb1ELb1ELb0ELb0EN3c108BFloat16EffEEv13SSMParamsBase --------------------------
	.section	.nv.shared._Z25selective_scan_fwd_kernelI32Selective_Scan_fwd_kernel_traitsILi32ELi8ELi1ELb0ELb1ELb1ELb0ELb0EN3c108BFloat16EffEEv13SSMParamsBase,"aw",@nobits
	.sectionflags	@""
	.align	16
	.zero		1024


//--------------------- .nv.shared._Z25selective_scan_fwd_kernelI32Selective_Scan_fwd_kernel_traitsILi32ELi8ELi1ELb0ELb1ELb1ELb0ELb1EN3c108BFloat16EffEEv13SSMParamsBase --------------------------
	.section	.nv.shared._Z25selective_scan_fwd_kernelI32Selective_Scan_fwd_kernel_traitsILi32ELi8ELi1ELb0ELb1ELb1ELb0ELb1EN3c108BFloat16EffEEv13SSMParamsBase,"aw",@nobits
	.sectionflags	@""
	.align	16
	.zero		1024


//--------------------- .nv.shared._Z25selective_scan_fwd_kernelI32Selective_Scan_fwd_kernel_traitsILi32ELi8ELi1ELb0ELb1ELb1ELb1ELb0EN3c108BFloat16EffEEv13SSMParamsBase --------------------------
	.section	.nv.shared._Z25selective_scan_fwd_kernelI32Selective_Scan_fwd_kernel_traitsILi32ELi8ELi1ELb0ELb1ELb1ELb1ELb0EN3c108BFloat16EffEEv13SSMParamsBase,"aw",@nobits
	.sectionflags	@""
	.align	16
	.zero		1024


//--------------------- .nv.shared._Z25selective_scan_fwd_kernelI32Selective_Scan_fwd_kernel_traitsILi32ELi8ELi1ELb0ELb1ELb1ELb1ELb1EN3c108BFloat16EffEEv13SSMParamsBase --------------------------
	.section	.nv.shared._Z25selective_scan_fwd_kernelI32Selective_Scan_fwd_kernel_traitsILi32ELi8ELi1ELb0ELb1ELb1ELb1ELb1EN3c108BFloat16EffEEv13SSMParamsBase,"aw",@nobits
	.sectionflags	@""
	.align	16
	.zero		1024


//--------------------- .nv.shared._Z25selective_scan_fwd_kernelI32Selective_Scan_fwd_kernel_traitsILi32ELi8ELi1ELb1ELb1ELb1ELb0ELb0EN3c108BFloat16EffEEv13SSMParamsBase --------------------------
	.section	.nv.shared._Z25selective_scan_fwd_kernelI32Selective_Scan_fwd_kernel_traitsILi32ELi8ELi1ELb1ELb1ELb1ELb0ELb0EN3c108BFloat16EffEEv13SSMParamsBase,"aw",@nobits
	.sectionflags	@""
	.align	16
	.zero		1024


//--------------------- .nv.shared._Z25selective_scan_fwd_kernelI32Selective_Scan_fwd_kernel_traitsILi32ELi8ELi1ELb1ELb1ELb1ELb0ELb1EN3c108BFloat16EffEEv13SSMParamsBase --------------------------
	.section	.nv.shared._Z25selective_scan_fwd_kernelI32Selective_Scan_fwd_kernel_traitsILi32ELi8ELi1ELb1ELb1ELb1ELb0ELb1EN3c108BFloat16EffEEv13SSMParamsBase,"aw",@nobits
	.sectionflags	@""
	.align	16
	.zero		1024


//--------------------- .nv.shared._Z25selective_scan_fwd_kernelI32Selective_Scan_fwd_kernel_traitsILi32ELi8ELi1ELb1ELb1ELb1ELb1ELb0EN3c108BFloat16EffEEv13SSMParamsBase --------------------------
	.section	.nv.shared._Z25selective_scan_fwd_kernelI32Selective_Scan_fwd_kernel_traitsILi32ELi8ELi1ELb1ELb1ELb1ELb1ELb0EN3c108BFloat16EffEEv13SSMParamsBase,"aw",@nobits
	.sectionflags	@""
	.align	16
	.zero		1024


//--------------------- .nv.shared._Z25selective_scan_fwd_kernelI32Selective_Scan_fwd_kernel_traitsILi32ELi8ELi1ELb1ELb1ELb1ELb1ELb1EN3c108BFloat16EffEEv13SSMParamsBase --------------------------
	.section	.nv.shared._Z25selective_scan_fwd_kernelI32Selective_Scan_fwd_kernel_traitsILi32ELi8ELi1ELb1ELb1ELb1ELb1ELb1EN3c108BFloat16EffEEv13SSMParamsBase,"aw",@nobits
	.sectionflags	@""
	.align	16
	.zero		1024


//--------------------- .nv.shared._Z25selective_scan_fwd_kernelI32Selective_Scan_fwd_kernel_traitsILi32ELi4ELi1ELb0ELb1ELb1ELb0ELb0EN3c108BFloat16EffEEv13SSMParamsBase --------------------------
	.section	.nv.shared._Z25selective_scan_fwd_kernelI32Selective_Scan_fwd_kernel_traitsILi32ELi4ELi1ELb0ELb1ELb1ELb0ELb0EN3c108BFloat16EffEEv13SSMParamsBase,"aw",@nobits
	.sectionflags	@""
	.align	16
	.zero		1024


//--------------------- .nv.shared._Z25selective_scan_fwd_kernelI32Selective_Scan_fwd_kernel_traitsILi32ELi4ELi1ELb0ELb1ELb1ELb0ELb1EN3c108BFloat16EffEEv13SSMParamsBase --------------------------
	.section	.nv.shared._Z25selective_scan_fwd_kernelI32Selective_Scan_fwd_kernel_traitsILi32ELi4ELi1ELb0ELb1ELb1ELb0ELb1EN3c108BFloat16EffEEv13SSMParamsBase,"aw",@nobits
	.sectionflags	@""
	.align	16
	.zero		1024


//--------------------- .nv.shared._Z25selective_scan_fwd_kernelI32Selective_Scan_fwd_kernel_traitsILi32ELi4ELi1ELb0ELb1ELb1ELb1ELb0EN3c108BFloat16EffEEv13SSMParamsBase --------------------------
	.section	.nv.shared._Z25selective_scan_fwd_kernelI32Selective_Scan_fwd_kernel_traitsILi32ELi4ELi1ELb0ELb1ELb1ELb1ELb0EN3c108BFloat16EffEEv13SSMParamsBase,"aw",@nobits
	.sectionflags	@""
	.align	16
	.zero		1024


//--------------------- .nv.shared._Z25selective_scan_fwd_kernelI32Selective_Scan_fwd_kernel_traitsILi32ELi4ELi1ELb0ELb1ELb1ELb1ELb1EN3c108BFloat16EffEEv13SSMParamsBase --------------------------
	.section	.nv.shared._Z25selective_scan_fwd_kernelI32Selective_Scan_fwd_kernel_traitsILi32ELi4ELi1ELb0ELb1ELb1ELb1ELb1EN3c108BFloat16EffEEv13SSMParamsBase,"aw",@nobits
	.sectionflags	@""
	.align	16
	.zero		1024


//--------------------- .nv.shared._Z25selective_scan_fwd_kernelI32Selective_Scan_fwd_kernel_traitsILi32ELi4ELi1ELb1ELb1ELb1ELb0ELb0EN3c108BFloat16EffEEv13SSMParamsBase --------------------------
	.section	.nv.shared._Z25selective_scan_fwd_kernelI32Selective_Scan_fwd_kernel_traitsILi32ELi4ELi1ELb1ELb1ELb1ELb0ELb0EN3c108BFloat16EffEEv13SSMParamsBase,"aw",@nobits
	.sectionflags	@""
	.align	16
	.zero		1024


//--------------------- .nv.shared._Z25selective_scan_fwd_kernelI32Selective_Scan_fwd_kernel_traitsILi32ELi4ELi1ELb1ELb1ELb1ELb0ELb1EN3c108BFloat16EffEEv13SSMParamsBase --------------------------
	.section	.nv.shared._Z25selective_scan_fwd_kernelI32Selective_Scan_fwd_kernel_traitsILi32ELi4ELi1ELb1ELb1ELb1ELb0ELb1EN3c108BFloat16EffEEv13SSMParamsBase,"aw",@nobits
	.sectionflags	@""
	.align	16
	.zero		1024


//--------------------- .nv.shared._Z25selective_scan_fwd_kernelI32Selective_Scan_fwd_kernel_traitsILi32ELi4ELi1ELb1ELb1ELb1ELb1ELb0EN3c108BFloat16EffEEv13SSMParamsBase --------------------------
	.section	.nv.shared._Z25selective_scan_fwd_kernelI32Selective_Scan_fwd_kernel_traitsILi32ELi4ELi1ELb1ELb1ELb1ELb1ELb0EN3c108BFloat16EffEEv13SSMParamsBase,"aw",@nobits
	.sectionflags	@""
	.align	16
	.zero		1024


//--------------------- .nv.shared._Z25selective_scan_fwd_kernelI32Selective_Scan_fwd_kernel_traitsILi32ELi4ELi1ELb1ELb1ELb1ELb1ELb1EN3c108BFloat16EffEEv13SSMParamsBase --------------------------
	.section	.nv.shared._Z25selective_scan_fwd_kernelI32Selective_Scan_fwd_kernel_traitsILi32ELi4ELi1ELb1ELb1ELb1ELb1ELb1EN3c108BFloat16EffEEv13SSMParamsBase,"aw",@nobits
	.sectionflags	@""
	.align	16
	.zero		1024


//--------------------- .nv.shared._Z25selective_scan_fwd_kernelI32Selective_Scan_fwd_kernel_traitsILi64ELi16ELi1ELb0ELb1ELb1ELb0ELb0EN3c108BFloat16EffEEv13SSMParamsBase --------------------------
	.section	.nv.shared._Z25selective_scan_fwd_kernelI32Selective_Scan_fwd_kernel_traitsILi64ELi16ELi1ELb0ELb1ELb1ELb0ELb0EN3c108BFloat16EffEEv13SSMParamsBase,"aw",@nobits
	.sectionflags	@""
	.align	16
	.zero		1024


//--------------------- .nv.shared._Z25selective_scan_fwd_kernelI32Selective_Scan_fwd_kernel_traitsILi64ELi16ELi1ELb0ELb1ELb1ELb0ELb1EN3c108BFloat16EffEEv13SSMParamsBase --------------------------
	.section	.nv.shared._Z25selective_scan_fwd_kernelI32Selective_Scan_fwd_kernel_traitsILi64ELi16ELi1ELb0ELb1ELb1ELb0ELb1EN3c108BFloat16EffEEv13SSMParamsBase,"aw",@nobits
	.sectionflags	@""
	.align	16
	.zero		1024


//--------------------- .nv.shared._Z25selective_scan_fwd_kernelI32Selective_Scan_fwd_kernel_traitsILi64ELi16ELi1ELb0ELb1ELb1ELb1ELb0EN3c108BFloat16EffEEv13SSMParamsBase --------------------------
	.section	.nv.shared._Z25selective_scan_fwd_kernelI32Selective_Scan_fwd_kernel_traitsILi64ELi16ELi1ELb0ELb1ELb1ELb1ELb0EN3c108BFloat16EffEEv13SSMParamsBase,"aw",@nobits
	.sectionflags	@""
	.align	16
	.zero		1024


//--------------------- .nv.shared._Z25selective_scan_fwd_kernelI32Selective_Scan_fwd_kernel_traitsILi64ELi16ELi1ELb0ELb1ELb1ELb1ELb1EN3c108BFloat16EffEEv13SSMParamsBase --------------------------
	.section	.nv.shared._Z25selective_scan_fwd_kernelI32Selective_Scan_fwd_kernel_traitsILi64ELi16ELi1ELb0ELb1ELb1ELb1ELb1EN3c108BFloat16EffEEv13SSMParamsBase,"aw",@nobits
	.sectionflags	@""
	.align	16
	.zero		1024


//--------------------- .nv.shared._Z25selective_scan_fwd_kernelI32Selective_Scan_fwd_kernel_traitsILi64ELi16ELi1ELb1ELb1ELb1ELb0ELb0EN3c108BFloat16EffEEv13SSMParamsBase --------------------------
	.section	.nv.shared._Z25selective_scan_fwd_kernelI32Selective_Scan_fwd_kernel_traitsILi64ELi16ELi1ELb1ELb1ELb1ELb0ELb0EN3c108BFloat16EffEEv13SSMParamsBase,"aw",@nobits
	.sectionflags	@""
	.align	16
	.zero		1024


//--------------------- .nv.shared._Z25selective_scan_fwd_kernelI32Selective_Scan_fwd_kernel_traitsILi64ELi16ELi1ELb1ELb1ELb1ELb0ELb1EN3c108BFloat16EffEEv13SSMParamsBase --------------------------
	.section	.nv.shared._Z25selective_scan_fwd_kernelI32Selective_Scan_fwd_kernel_traitsILi64ELi16ELi1ELb1ELb1ELb1ELb0ELb1EN3c108BFloat16EffEEv13SSMParamsBase,"aw",@nobits
	.sectionflags	@""
	.align	16
	.zero		1024


//--------------------- .nv.shared._Z25selective_scan_fwd_kernelI32Selective_Scan_fwd_kernel_traitsILi64ELi16ELi1ELb1ELb1ELb1ELb1ELb0EN3c108BFloat16EffEEv13SSMParamsBase --------------------------
	.section	.nv.shared._Z25selective_scan_fwd_kernelI32Selective_Scan_fwd_kernel_traitsILi64ELi16ELi1ELb1ELb1ELb1ELb1ELb0EN3c108BFloat16EffEEv13SSMParamsBase,"aw",@nobits
	.sectionflags	@""
	.align	16
	.zero		1024


//--------------------- .nv.shared._Z25selective_scan_fwd_kernelI32Selective_Scan_fwd_kernel_traitsILi64ELi16ELi1ELb1ELb1ELb1ELb1ELb1EN3c108BFloat16EffEEv13SSMParamsBase --------------------------
	.section	.nv.shared._Z25selective_scan_fwd_kernelI32Selective_Scan_fwd_kernel_traitsILi64ELi16ELi1ELb1ELb1ELb1ELb1ELb1EN3c108BFloat16EffEEv13SSMParamsBase,"aw",@nobits
	.sectionflags	@""
	.align	16
	.zero		1024


//--------------------- .nv.shared._Z25selective_scan_fwd_kernelI32Selective_Scan_fwd_kernel_traitsILi128ELi16ELi1ELb0ELb1ELb1ELb0ELb0EN3c108BFloat16EfS2_EEv13SSMParamsBase --------------------------
	.section	.nv.shared._Z25selective_scan_fwd_kernelI32Selective_Scan_fwd_kernel_traitsILi128ELi16ELi1ELb0ELb1ELb1ELb0ELb0EN3c108BFloat16EfS2_EEv13SSMParamsBase,"aw",@nobits
	.sectionflags	@""
	.align	16
	.zero		1024


//--------------------- .nv.shared._Z25selective_scan_fwd_kernelI32Selective_Scan_fwd_kernel_traitsILi128ELi16ELi1ELb0ELb1ELb1ELb0ELb1EN3c108BFloat16EfS2_EEv13SSMParamsBase --------------------------
	.section	.nv.shared._Z25selective_scan_fwd_kernelI32Selective_Scan_fwd_kernel_traitsILi128ELi16ELi1ELb0ELb1ELb1ELb0ELb1EN3c108BFloat16EfS2_EEv13SSMParamsBase,"aw",@nobits
	.sectionflags	@""
	.align	16
	.zero		1024


//--------------------- .nv.shared._Z25selective_scan_fwd_kernelI32Selective_Scan_fwd_kernel_traitsILi128ELi16ELi1ELb0ELb1ELb1ELb1ELb0EN3c108BFloat16EfS2_EEv13SSMParamsBase --------------------------
	.section	.nv.shared._Z25selective_scan_fwd_kernelI32Selective_Scan_fwd_kernel_traitsILi128ELi16ELi1ELb0ELb1ELb1ELb1ELb0EN3c108BFloat16EfS2_EEv13SSMParamsBase,"aw",@nobits
	.sectionflags	@""
	.align	16
	.zero		1024


//--------------------- .nv.shared._Z25selective_scan_fwd_kernelI32Selective_Scan_fwd_kernel_traitsILi128ELi16ELi1ELb0ELb1ELb1ELb1ELb1EN3c108BFloat16EfS2_EEv13SSMParamsBase --------------------------
	.section	.nv.shared._Z25selective_scan_fwd_kernelI32Selective_Scan_fwd_kernel_traitsILi128ELi16ELi1ELb0ELb1ELb1ELb1ELb1EN3c108BFloat16EfS2_EEv13SSMParamsBase,"aw",@nobits
	.sectionflags	@""
	.align	16
	.zero		1024


//--------------------- .nv.shared._Z25selective_scan_fwd_kernelI32Selective_Scan_fwd_kernel_traitsILi128ELi16ELi1ELb1ELb1ELb1ELb0ELb0EN3c108BFloat16EfS2_EEv13SSMParamsBase --------------------------
	.section	.nv.shared._Z25selective_scan_fwd_kernelI32Selective_Scan_fwd_kernel_traitsILi128ELi16ELi1ELb1ELb1ELb1ELb0ELb0EN3c108BFloat16EfS2_EEv13SSMParamsBase,"aw",@nobits
	.sectionflags	@""
	.align	16
	.zero		1024


//--------------------- .nv.shared._Z25selective_scan_fwd_kernelI32Selective_Scan_fwd_kernel_traitsILi128ELi16ELi1ELb1ELb1ELb1ELb0ELb1EN3c108BFloat16EfS2_EEv13SSMParamsBase --------------------------
	.section	.nv.shared._Z25selective_scan_fwd_kernelI32Selective_Scan_fwd_kernel_traitsILi128ELi16ELi1ELb1ELb1ELb1ELb0ELb1EN3c108BFloat16EfS2_EEv13SSMParamsBase,"aw",@nobits
	.sectionflags	@""
	.align	16
	.zero		1024


//--------------------- .nv.shared._Z25selective_scan_fwd_kernelI32Selective_Scan_fwd_kernel_traitsILi128ELi16ELi1ELb1ELb1ELb1ELb1ELb0EN3c108BFloat16EfS2_EEv13SSMParamsBase --------------------------
	.section	.nv.shared._Z25selective_scan_fwd_kernelI32Selective_Scan_fwd_kernel_traitsILi128ELi16ELi1ELb1ELb1ELb1ELb1ELb0EN3c108BFloat16EfS2_EEv13SSMParamsBase,"aw",@nobits
	.sectionflags	@""
	.align	16
	.zero		1024


//--------------------- .nv.shared._Z25selective_scan_fwd_kernelI32Selective_Scan_fwd_kernel_traitsILi128ELi16ELi1ELb1ELb1ELb1ELb1ELb1EN3c108BFloat16EfS2_EEv13SSMParamsBase --------------------------
	.section	.nv.shared._Z25selective_scan_fwd_kernelI32Selective_Scan_fwd_kernel_traitsILi128ELi16ELi1ELb1ELb1ELb1ELb1ELb1EN3c108BFloat16EfS2_EEv13SSMParamsBase,"aw",@nobits
	.sectionflags	@""
	.align	16
	.zero		1024


//--------------------- .nv.shared._Z25selective_scan_fwd_kernelI32Selective_Scan_fwd_kernel_traitsILi32ELi16ELi1ELb0ELb1ELb1ELb0ELb0EN3c108BFloat16EfS2_EEv13SSMParamsBase --------------------------
	.section	.nv.shared._Z25selective_scan_fwd_kernelI32Selective_Scan_fwd_kernel_traitsILi32ELi16ELi1ELb0ELb1ELb1ELb0ELb0EN3c108BFloat16EfS2_EEv13SSMParamsBase,"aw",@nobits
	.sectionflags	@""
	.align	16
	.zero		1024


//--------------------- .nv.shared._Z25selective_scan_fwd_kernelI32Selective_Scan_fwd_kernel_traitsILi32ELi16ELi1ELb0ELb1ELb1ELb0ELb1EN3c108BFloat16EfS2_EEv13SSMParamsBase --------------------------
	.section	.nv.shared._Z25selective_scan_fwd_kernelI32Selective_Scan_fwd_kernel_traitsILi32ELi16ELi1ELb0ELb1ELb1ELb0ELb1EN3c108BFloat16EfS2_EEv13SSMParamsBase,"aw",@nobits
	.sectionflags	@""
	.align	16
	.zero		1024


//--------------------- .nv.shared._Z25selective_scan_fwd_kernelI32Selective_Scan_fwd_kernel_traitsILi32ELi16ELi1ELb0ELb1ELb1ELb1ELb0EN3c108BFloat16EfS2_EEv13SSMParamsBase --------------------------
	.section	.nv.shared._Z25selective_scan_fwd_kernelI32Selective_Scan_fwd_kernel_traitsILi32ELi16ELi1ELb0ELb1ELb1ELb1ELb0EN3c108BFloat16EfS2_EEv13SSMParamsBase,"aw",@nobits
	.sectionflags	@""
	.align	16
	.zero		1024


//--------------------- .nv.shared._Z25selective_scan_fwd_kernelI32Selective_Scan_fwd_kernel_traitsILi32ELi16ELi1ELb0ELb1ELb1ELb1ELb1EN3c108BFloat16EfS2_EEv13SSMParamsBase --------------------------
	.section	.nv.shared._Z25selective_scan_fwd_kernelI32Selective_Scan_fwd_kernel_traitsILi32ELi16ELi1ELb0ELb1ELb1ELb1ELb1EN3c108BFloat16EfS2_EEv13SSMParamsBase,"aw",@nobits
	.sectionflags	@""
	.align	16
	.zero		1024


//--------------------- .nv.shared._Z25selective_scan_fwd_kernelI32Selective_Scan_fwd_kernel_traitsILi32ELi16ELi1ELb1ELb1ELb1ELb0ELb0EN3c108BFloat16EfS2_EEv13SSMParamsBase --------------------------
	.section	.nv.shared._Z25selective_scan_fwd_kernelI32Selective_Scan_fwd_kernel_traitsILi32ELi16ELi1ELb1ELb1ELb1ELb0ELb0EN3c108BFloat16EfS2_EEv13SSMParamsBase,"aw",@nobits
	.sectionflags	@""
	.align	16
	.zero		1024


//--------------------- .nv.shared._Z25selective_scan_fwd_kernelI32Selective_Scan_fwd_kernel_traitsILi32ELi16ELi1ELb1ELb1ELb1ELb0ELb1EN3c108BFloat16EfS2_EEv13SSMParamsBase --------------------------
	.section	.nv.shared._Z25selective_scan_fwd_kernelI32Selective_Scan_fwd_kernel_traitsILi32ELi16ELi1ELb1ELb1ELb1ELb0ELb1EN3c108BFloat16EfS2_EEv13SSMParamsBase,"aw",@nobits
	.sectionflags	@""
	.align	16
	.zero		1024


//--------------------- .nv.shared._Z25selective_scan_fwd_kernelI32Selective_Scan_fwd_kernel_traitsILi32ELi16ELi1ELb1ELb1ELb1ELb1ELb0EN3c108BFloat16EfS2_EEv13SSMParamsBase --------------------------
	.section	.nv.shared._Z25selective_scan_fwd_kernelI32Selective_Scan_fwd_kernel_traitsILi32ELi16ELi1ELb1ELb1ELb1ELb1ELb0EN3c108BFloat16EfS2_EEv13SSMParamsBase,"aw",@nobits
	.sectionflags	@""
	.align	16
	.zero		1024


//--------------------- .nv.shared._Z25selective_scan_fwd_kernelI32Selective_Scan_fwd_kernel_traitsILi32ELi16ELi1ELb1ELb1ELb1ELb1ELb1EN3c108BFloat16EfS2_EEv13SSMParamsBase --------------------------
	.section	.nv.shared._Z25selective_scan_fwd_kernelI32Selective_Scan_fwd_kernel_traitsILi32ELi16ELi1ELb1ELb1ELb1ELb1ELb1EN3c108BFloat16EfS2_EEv13SSMParamsBase,"aw",@nobits
	.sectionflags	@""
	.align	16
	.zero		1024


//--------------------- .nv.shared._Z25selective_scan_fwd_kernelI32Selective_Scan_fwd_kernel_traitsILi32ELi8ELi1ELb0ELb1ELb1ELb0ELb0EN3c108BFloat16EfS2_EEv13SSMParamsBase --------------------------
	.section	.nv.shared._Z25selective_scan_fwd_kernelI32Selective_Scan_fwd_kernel_traitsILi32ELi8ELi1ELb0ELb1ELb1ELb0ELb0EN3c108BFloat16EfS2_EEv13SSMParamsBase,"aw",@nobits
	.sectionflags	@""
	.align	16
	.zero		1024


//--------------------- .nv.shared._Z25selective_scan_fwd_kernelI32Selective_Scan_fwd_kernel_traitsILi32ELi8ELi1ELb0ELb1ELb1ELb0ELb1EN3c108BFloat16EfS2_EEv13SSMParamsBase --------------------------
	.section	.nv.shared._Z25selective_scan_fwd_kernelI32Selective_Scan_fwd_kernel_traitsILi32ELi8ELi1ELb0ELb1ELb1ELb0ELb1EN3c108BFloat16EfS2_EEv13SSMParamsBase,"aw",@nobits
	.sectionflags	@""
	.align	16
	.zero		1024


//--------------------- .nv.shared._Z25selective_scan_fwd_kernelI32Selective_Scan_fwd_kernel_traitsILi32ELi8ELi1ELb0ELb1ELb1ELb1ELb0EN3c108BFloat16EfS2_EEv13SSMParamsBase --------------------------
	.section	.nv.shared._Z25selective_scan_fwd_kernelI32Selective_Scan_fwd_kernel_traitsILi32ELi8ELi1ELb0ELb1ELb1ELb1ELb0EN3c108BFloat16EfS2_EEv13SSMParamsBase,"aw",@nobits
	.sectionflags	@""
	.align	16
	.zero		1024


//--------------------- .nv.shared._Z25selective_scan_fwd_kernelI32Selective_Scan_fwd_kernel_traitsILi32ELi8ELi1ELb0ELb1ELb1ELb1ELb1EN3c108BFloat16EfS2_EEv13SSMParamsBase --------------------------
	.section	.nv.shared._Z25selective_scan_fwd_kernelI32Selective_Scan_fwd_kernel_traitsILi32ELi8ELi1ELb0ELb1ELb1ELb1ELb1EN3c108BFloat16EfS2_EEv13SSMParamsBase,"aw",@nobits
	.sectionflags	@""
	.align	16
	.zero		1024


//--------------------- .nv.shared._Z25selective_scan_fwd_kernelI32Selective_Scan_fwd_kernel_traitsILi32ELi8ELi1ELb1ELb1ELb1ELb0ELb0EN3c108BFloat16EfS2_EEv13SSMParamsBase --------------------------
	.section	.nv.shared._Z25selective_scan_fwd_kernelI32Selective_Scan_fwd_kernel_traitsILi32ELi8ELi1ELb1ELb1ELb1ELb0ELb0EN3c108BFloat16EfS2_EEv13SSMParamsBase,"aw",@nobits
	.sectionflags	@""
	.align	16
	.zero		1024


//--------------------- .nv.shared._Z25selective_scan_fwd_kernelI32Selective_Scan_fwd_kernel_traitsILi32ELi8ELi1ELb1ELb1ELb1ELb0ELb1EN3c108BFloat16EfS2_EEv13SSMParamsBase --------------------------
	.section	.nv.shared._Z25selective_scan_fwd_kernelI32Selective_Scan_fwd_kernel_traitsILi32ELi8ELi1ELb1ELb1ELb1ELb0ELb1EN3c108BFloat16EfS2_EEv13SSMParamsBase,"aw",@nobits
	.sectionflags	@""
	.align	16
	.zero		1024


//--------------------- .nv.shared._Z25selective_scan_fwd_kernelI32Selective_Scan_fwd_kernel_traitsILi32ELi8ELi1ELb1ELb1ELb1ELb1ELb0EN3c108BFloat16EfS2_EEv13SSMParamsBase --------------------------
	.section	.nv.shared._Z25selective_scan_fwd_kernelI32Selective_Scan_fwd_kernel_traitsILi32ELi8ELi1ELb1ELb1ELb1ELb1ELb0EN3c108BFloat16EfS2_EEv13SSMParamsBase,"aw",@nobits
	.sectionflags	@""
	.align	16
	.zero		1024


//--------------------- .nv.shared._Z25selective_scan_fwd_kernelI32Selective_Scan_fwd_kernel_traitsILi32ELi8ELi1ELb1ELb1ELb1ELb1ELb1EN3c108BFloat16EfS2_EEv13SSMParamsBase --------------------------
	.section	.nv.shared._Z25selective_scan_fwd_kernelI32Selective_Scan_fwd_kernel_traitsILi32ELi8ELi1ELb1ELb1ELb1ELb1ELb1EN3c108BFloat16EfS2_EEv13SSMParamsBase,"aw",@nobits
	.sectionflags	@""
	.align	16
	.zero		1024


//--------------------- .nv.shared._Z25selective_scan_fwd_kernelI32Selective_Scan_fwd_kernel_traitsILi32ELi4ELi1ELb0ELb1ELb1ELb0ELb0EN3c108BFloat16EfS2_EEv13SSMParamsBase --------------------------
	.section	.nv.shared._Z25selective_scan_fwd_kernelI32Selective_Scan_fwd_kernel_traitsILi32ELi4ELi1ELb0ELb1ELb1ELb0ELb0EN3c108BFloat16EfS2_EEv13SSMParamsBase,"aw",@nobits
	.sectionflags	@""
	.align	16
	.zero		1024


//--------------------- .nv.shared._Z25selective_scan_fwd_kernelI32Selective_Scan_fwd_kernel_traitsILi32ELi4ELi1ELb0ELb1ELb1ELb0ELb1EN3c108BFloat16EfS2_EEv13SSMParamsBase --------------------------
	.section	.nv.shared._Z25selective_scan_fwd_kernelI32Selective_Scan_fwd_kernel_traitsILi32ELi4ELi1ELb0ELb1ELb1ELb0ELb1EN3c108BFloat16EfS2_EEv13SSMParamsBase,"aw",@nobits
	.sectionflags	@""
	.align	16
	.zero		1024


//--------------------- .nv.shared._Z25selective_scan_fwd_kernelI32Selective_Scan_fwd_kernel_traitsILi32ELi4ELi1ELb0ELb1ELb1ELb1ELb0EN3c108BFloat16EfS2_EEv13SSMParamsBase --------------------------
	.section	.nv.shared._Z25selective_scan_fwd_kernelI32Selective_Scan_fwd_kernel_traitsILi32ELi4ELi1ELb0ELb1ELb1ELb1ELb0EN3c108BFloat16EfS2_EEv13SSMParamsBase,"aw",@nobits
	.sectionflags	@""
	.align	16
	.zero		1024


//--------------------- .nv.shared._Z25selective_scan_fwd_kernelI32Selective_Scan_fwd_kernel_traitsILi32ELi4ELi1ELb0ELb1ELb1ELb1ELb1EN3c108BFloat16EfS2_EEv13SSMParamsBase --------------------------
	.section	.nv.shared._Z25selective_scan_fwd_kernelI32Selective_Scan_fwd_kernel_traitsILi32ELi4ELi1ELb0ELb1ELb1ELb1ELb1EN3c108BFloat16EfS2_EEv13SSMParamsBase,"aw",@nobits
	.sectionflags	@""
	.align	16
	.zero		1024


//--------------------- .nv.shared._Z25selective_scan_fwd_kernelI32Selective_Scan_fwd_kernel_traitsILi32ELi4ELi1ELb1ELb1ELb1ELb0ELb0EN3c108BFloat16EfS2_EEv13SSMParamsBase --------------------------
	.section	.nv.shared._Z25selective_scan_fwd_kernelI32Selective_Scan_fwd_kernel_traitsILi32ELi4ELi1ELb1ELb1ELb1ELb0ELb0EN3c108BFloat16EfS2_EEv13SSMParamsBase,"aw",@nobits
	.sectionflags	@""
	.align	16
	.zero		1024


//--------------------- .nv.shared._Z25selective_scan_fwd_kernelI32Selective_Scan_fwd_kernel_traitsILi32ELi4ELi1ELb1ELb1ELb1ELb0ELb1EN3c108BFloat16EfS2_EEv13SSMParamsBase --------------------------
	.section	.nv.shared._Z25selective_scan_fwd_kernelI32Selective_Scan_fwd_kernel_traitsILi32ELi4ELi1ELb1ELb1ELb1ELb0ELb1EN3c108BFloat16EfS2_EEv13SSMParamsBase,"aw",@nobits
	.sectionflags	@""
	.align	16
	.zero		1024


//--------------------- .nv.shared._Z25selective_scan_fwd_kernelI32Selective_Scan_fwd_kernel_traitsILi32ELi4ELi1ELb1ELb1ELb1ELb1ELb0EN3c108BFloat16EfS2_EEv13SSMParamsBase --------------------------
	.section	.nv.shared._Z25selective_scan_fwd_kernelI32Selective_Scan_fwd_kernel_traitsILi32ELi4ELi1ELb1ELb1ELb1ELb1ELb0EN3c108BFloat16EfS2_EEv13SSMParamsBase,"aw",@nobits
	.sectionflags	@""
	.align	16
	.zero		1024


//--------------------- .nv.shared._Z25selective_scan_fwd_kernelI32Selective_Scan_fwd_kernel_traitsILi32ELi4ELi1ELb1ELb1ELb1ELb1ELb1EN3c108BFloat16EfS2_EEv13SSMParamsBase --------------------------
	.section	.nv.shared._Z25selective_scan_fwd_kernelI32Selective_Scan_fwd_kernel_traitsILi32ELi4ELi1ELb1ELb1ELb1ELb1ELb1EN3c108BFloat16EfS2_EEv13SSMParamsBase,"aw",@nobits
	.sectionflags	@""
	.align	16
	.zero		1024


//--------------------- .nv.shared._Z25selective_scan_fwd_kernelI32Selective_Scan_fwd_kernel_traitsILi64ELi16ELi1ELb0ELb1ELb1ELb0ELb0EN3c108BFloat16EfS2_EEv13SSMParamsBase --------------------------
	.section	.nv.shared._Z25selective_scan_fwd_kernelI32Selective_Scan_fwd_kernel_traitsILi64ELi16ELi1ELb0ELb1ELb1ELb0ELb0EN3c108BFloat16EfS2_EEv13SSMParamsBase,"aw",@nobits
	.sectionflags	@""
	.align	16
	.zero		1024


//--------------------- .nv.shared._Z25selective_scan_fwd_kernelI32Selective_Scan_fwd_kernel_traitsILi64ELi16ELi1ELb0ELb1ELb1ELb0ELb1EN3c108BFloat16EfS2_EEv13SSMParamsBase --------------------------
	.section	.nv.shared._Z25selective_scan_fwd_kernelI32Selective_Scan_fwd_kernel_traitsILi64ELi16ELi1ELb0ELb1ELb1ELb0ELb1EN3c108BFloat16EfS2_EEv13SSMParamsBase,"aw",@nobits
	.sectionflags	@""
	.align	16
	.zero		1024


//--------------------- .nv.shared._Z25selective_scan_fwd_kernelI32Selective_Scan_fwd_kernel_traitsILi64ELi16ELi1ELb0ELb1ELb1ELb1ELb0EN3c108BFloat16EfS2_EEv13SSMParamsBase --------------------------
	.section	.nv.shared._Z25selective_scan_fwd_kernelI32Selective_Scan_fwd_kernel_traitsILi64ELi16ELi1ELb0ELb1ELb1ELb1ELb0EN3c108BFloat16EfS2_EEv13SSMParamsBase,"aw",@nobits
	.sectionflags	@""
	.align	16
	.zero		1024


//--------------------- .nv.shared._Z25selective_scan_fwd_kernelI32Selective_Scan_fwd_kernel_traitsILi64ELi16ELi1ELb0ELb1ELb1ELb1ELb1EN3c108BFloat16EfS2_EEv13SSMParamsBase --------------------------
	.section	.nv.shared._Z25selective_scan_fwd_kernelI32Selective_Scan_fwd_kernel_traitsILi64ELi16ELi1ELb0ELb1ELb1ELb1ELb1EN3c108BFloat16EfS2_EEv13SSMParamsBase,"aw",@nobits
	.sectionflags	@""
	.align	16
	.zero		1024


//--------------------- .nv.shared._Z25selective_scan_fwd_kernelI32Selective_Scan_fwd_kernel_traitsILi64ELi16ELi1ELb1ELb1ELb1ELb0ELb0EN3c108BFloat16EfS2_EEv13SSMParamsBase --------------------------
	.section	.nv.shared._Z25selective_scan_fwd_kernelI32Selective_Scan_fwd_kernel_traitsILi64ELi16ELi1ELb1ELb1ELb1ELb0ELb0EN3c108BFloat16EfS2_EEv13SSMParamsBase,"aw",@nobits
	.sectionflags	@""
	.align	16
	.zero		1024


//--------------------- .nv.shared._Z25selective_scan_fwd_kernelI32Selective_Scan_fwd_kernel_traitsILi64ELi16ELi1ELb1ELb1ELb1ELb0ELb1EN3c108BFloat16EfS2_EEv13SSMParamsBase --------------------------
	.section	.nv.shared._Z25selective_scan_fwd_kernelI32Selective_Scan_fwd_kernel_traitsILi64ELi16ELi1ELb1ELb1ELb1ELb0ELb1EN3c108BFloat16EfS2_EEv13SSMParamsBase,"aw",@nobits
	.sectionflags	@""
	.align	16
	.zero		1024


//--------------------- .nv.shared._Z25selective_scan_fwd_kernelI32Selective_Scan_fwd_kernel_traitsILi64ELi16ELi1ELb1ELb1ELb1ELb1ELb0EN3c108BFloat16EfS2_EEv13SSMParamsBase --------------------------
	.section	.nv.shared._Z25selective_scan_fwd_kernelI32Selective_Scan_fwd_kernel_traitsILi64ELi16ELi1ELb1ELb1ELb1ELb1ELb0EN3c108BFloat16EfS2_EEv13SSMParamsBase,"aw",@nobits
	.sectionflags	@""
	.align	16
	.zero		1024


//--------------------- .nv.shared._Z25selective_scan_fwd_kernelI32Selective_Scan_fwd_kernel_traitsILi64ELi16ELi1ELb1ELb1ELb1ELb1ELb1EN3c108BFloat16EfS2_EEv13SSMParamsBase --------------------------
	.section	.nv.shared._Z25selective_scan_fwd_kernelI32Selective_Scan_fwd_kernel_traitsILi64ELi16ELi1ELb1ELb1ELb1ELb1ELb1EN3c108BFloat16EfS2_EEv13SSMParamsBase,"aw",@nobits
	.sectionflags	@""
	.align	16
	.zero		1024


//--------------------- .nv.constant0._Z25selective_scan_fwd_kernelI32Selective_Scan_fwd_kernel_traitsILi128ELi16ELi1ELb0ELb1ELb1ELb0ELb0EfffEEv13SSMParamsBase --------------------------
	.section	.nv.constant0._Z25selective_scan_fwd_kernelI32Selective_Scan_fwd_kernel_traitsILi128ELi16ELi1ELb0ELb1ELb1ELb0ELb0EfffEEv13SSMParamsBase,"a",@progbits
	.sectionflags	@""
	.align	4
.nv.constant0._Z25selective_scan_fwd_kernelI32Selective_Scan_fwd_kernel_traitsILi128ELi16ELi1ELb0ELb1ELb1ELb0ELb0EfffEEv13SSMParamsBase:
	.zero		1288


//--------------------- .nv.constant0._Z25selective_scan_fwd_kernelI32Selective_Scan_fwd_kernel_traitsILi128ELi16ELi1ELb0ELb1ELb1ELb0ELb1EfffEEv13SSMParamsBase --------------------------
	.section	.nv.constant0._Z25selective_scan_fwd_kernelI32Selective_Scan_fwd_kernel_traitsILi128ELi16ELi1ELb0ELb1ELb1ELb0ELb1EfffEEv13SSMParamsBase,"a",@progbits
	.sectionflags	@""
	.align	4
.nv.constant0._Z25selective_scan_fwd_kernelI32Selective_Scan_fwd_kernel_traitsILi128ELi16ELi1ELb0ELb1ELb1ELb0ELb1EfffEEv13SSMParamsBase:
	.zero		1288


//--------------------- .nv.constant0._Z25selective_scan_fwd_kernelI32Selective_Scan_fwd_kernel_traitsILi128ELi16ELi1ELb0ELb1ELb1ELb1ELb0EfffEEv13SSMParamsBase --------------------------
	.section	.nv.constant0._Z25selective_scan_fwd_kernelI32Selective_Scan_fwd_kernel_traitsILi128ELi16ELi1ELb0ELb1ELb1ELb1ELb0EfffEEv13SSMParamsBase,"a",@progbits
	.sectionflags	@""
	.align	4
.nv.constant0._Z25selective_scan_fwd_kernelI32Selective_Scan_fwd_kernel_traitsILi128ELi16ELi1ELb0ELb1ELb1ELb1ELb0EfffEEv13SSMParamsBase:
	.zero		1288


//--------------------- .nv.constant0._Z25selective_scan_fwd_kernelI32Selective_Scan_fwd_kernel_traitsILi128ELi16ELi1ELb0ELb1ELb1ELb1ELb1EfffEEv13SSMParamsBase --------------------------
	.section	.nv.constant0._Z25selective_scan_fwd_kernelI32Selective_Scan_fwd_kernel_traitsILi128ELi16ELi1ELb0ELb1ELb1ELb1ELb1EfffEEv13SSMParamsBase,"a",@progbits
	.sectionflags	@""
	.align	4
.nv.constant0._Z25selective_scan_fwd_kernelI32Selective_Scan_fwd_kernel_traitsILi128ELi16ELi1ELb0ELb1ELb1ELb1ELb1EfffEEv13SSMParamsBase:
	.zero		1288


//--------------------- .nv.constant0._Z25selective_scan_fwd_kernelI32Selective_Scan_fwd_kernel_traitsILi128ELi16ELi1ELb1ELb1ELb1ELb0ELb0EfffEEv13SSMParamsBase --------------------------
	.section	.nv.constant0._Z25selective_scan_fwd_kernelI32Selective_Scan_fwd_kernel_traitsILi128ELi16ELi1ELb1ELb1ELb1ELb0ELb0EfffEEv13SSMParamsBase,"a",@progbits
	.sectionflags	@""
	.align	4
.nv.constant0._Z25selective_scan_fwd_kernelI32Selective_Scan_fwd_kernel_traitsILi128ELi16ELi1ELb1ELb1ELb1ELb0ELb0EfffEEv13SSMParamsBase:
	.zero		1288


//--------------------- .nv.constant0._Z25selective_scan_fwd_kernelI32Selective_Scan_fwd_kernel_traitsILi128ELi16ELi1ELb1ELb1ELb1ELb0ELb1EfffEEv13SSMParamsBase --------------------------
	.section	.nv.constant0._Z25selective_scan_fwd_kernelI32Selective_Scan_fwd_kernel_traitsILi128ELi16ELi1ELb1ELb1ELb1ELb0ELb1EfffEEv13SSMParamsBase,"a",@progbits
	.sectionflags	@""
	.align	4
.nv.constant0._Z25selective_scan_fwd_kernelI32Selective_Scan_fwd_kernel_traitsILi128ELi16ELi1ELb1ELb1ELb1ELb0ELb1EfffEEv13SSMParamsBase:
	.zero		1288


//--------------------- .nv.constant0._Z25selective_scan_fwd_kernelI32Selective_Scan_fwd_kernel_traitsILi128ELi16ELi1ELb1ELb1ELb1ELb1ELb0EfffEEv13SSMParamsBase --------------------------
	.section	.nv.constant0._Z25selective_scan_fwd_kernelI32Selective_Scan_fwd_kernel_traitsILi128ELi16ELi1ELb1ELb1ELb1ELb1ELb0EfffEEv13SSMParamsBase,"a",@progbits
	.sectionflags	@""
	.align	4
.nv.constant0._Z25selective_scan_fwd_kernelI32Selective_Scan_fwd_kernel_traitsILi128ELi16ELi1ELb1ELb1ELb1ELb1ELb0EfffEEv13SSMParamsBase:
	.zero		1288


//--------------------- .nv.constant0._Z25selective_scan_fwd_kernelI32Selective_Scan_fwd_kernel_traitsILi128ELi16ELi1ELb1ELb1ELb1ELb1ELb1EfffEEv13SSMParamsBase --------------------------
	.section	.nv.constant0._Z25selective_scan_fwd_kernelI32Selective_Scan_fwd_kernel_traitsILi128ELi16ELi1ELb1ELb1ELb1ELb1ELb1EfffEEv13SSMParamsBase,"a",@progbits
	.sectionflags	@""
	.align	4
.nv.constant0._Z25selective_scan_fwd_kernelI32Selective_Scan_fwd_kernel_traitsILi128ELi16ELi1ELb1ELb1ELb1ELb1ELb1EfffEEv13SSMParamsBase:
	.zero		1288


//--------------------- .nv.constant0._Z25selective_scan_fwd_kernelI32Selective_Scan_fwd_kernel_traitsILi32ELi16ELi1ELb0ELb1ELb1ELb0ELb0EfffEEv13SSMParamsBase --------------------------
	.section	.nv.constant0._Z25selective_scan_fwd_kernelI32Selective_Scan_fwd_kernel_traitsILi32ELi16ELi1ELb0ELb1ELb1ELb0ELb0EfffEEv13SSMParamsBase,"a",@progbits
	.sectionflags	@""
	.align	4
.nv.constant0._Z25selective_scan_fwd_kernelI32Selective_Scan_fwd_kernel_traitsILi32ELi16ELi1ELb0ELb1ELb1ELb0ELb0EfffEEv13SSMParamsBase:
	.zero		1288


//--------------------- .nv.constant0._Z25selective_scan_fwd_kernelI32Selective_Scan_fwd_kernel_traitsILi32ELi16ELi1ELb0ELb1ELb1ELb0ELb1EfffEEv13SSMParamsBase --------------------------
	.section	.nv.constant0._Z25selective_scan_fwd_kernelI32Selective_Scan_fwd_kernel_traitsILi32ELi16ELi1ELb0ELb1ELb1ELb0ELb1EfffEEv13SSMParamsBase,"a",@progbits
	.sectionflags	@""
	.align	4
.nv.constant0._Z25selective_scan_fwd_kernelI32Selective_Scan_fwd_kernel_traitsILi32ELi16ELi1ELb0ELb1ELb1ELb0ELb1EfffEEv13SSMParamsBase:
	.zero		1288


//--------------------- .nv.constant0._Z25selective_scan_fwd_kernelI32Selective_Scan_fwd_kernel_traitsILi32ELi16ELi1ELb0ELb1ELb1ELb1ELb0EfffEEv13SSMParamsBase --------------------------
	.section	.nv.constant0._Z25selective_scan_fwd_kernelI32Selective_Scan_fwd_kernel_traitsILi32ELi16ELi1ELb0ELb1ELb1ELb1ELb0EfffEEv13SSMParamsBase,"a",@progbits
	.sectionflags	@""
	.align	4
.nv.constant0._Z25selective_scan_fwd_kernelI32Selective_Scan_fwd_kernel_traitsILi32ELi16ELi1ELb0ELb1ELb1ELb1ELb0EfffEEv13SSMParamsBase:
	.zero		1288


//--------------------- .nv.constant0._Z25selective_scan_fwd_kernelI32Selective_Scan_fwd_kernel_traitsILi32ELi16ELi1ELb0ELb1ELb1ELb1ELb1EfffEEv13SSMParamsBase --------------------------
	.section	.nv.constant0._Z25selective_scan_fwd_kernelI32Selective_Scan_fwd_kernel_traitsILi32ELi16ELi1ELb0ELb1ELb1ELb1ELb1EfffEEv13SSMParamsBase,"a",@progbits
	.sectionflags	@""
	.align	4
.nv.constant0._Z25selective_scan_fwd_kernelI32Selective_Scan_fwd_kernel_traitsILi32ELi16ELi1ELb0ELb1ELb1ELb1ELb1EfffEEv13SSMParamsBase:
	.zero		1288


//--------------------- .nv.constant0._Z25selective_scan_fwd_kernelI32Selective_Scan_fwd_kernel_traitsILi32ELi16ELi1ELb1ELb1ELb1ELb0ELb0EfffEEv13SSMParamsBase --------------------------
	.section	.nv.constant0._Z25selective_scan_fwd_kernelI32Selective_Scan_fwd_kernel_traitsILi32ELi16ELi1ELb1ELb1ELb1ELb0ELb0EfffEEv13SSMParamsBase,"a",@progbits
	.sectionflags	@""
	.align	4
.nv.constant0._Z25selective_scan_fwd_kernelI32Selective_Scan_fwd_kernel_traitsILi32ELi16ELi1ELb1ELb1ELb1ELb0ELb0EfffEEv13SSMParamsBase:
	.zero		1288


//--------------------- .nv.constant0._Z25selective_scan_fwd_kernelI32Selective_Scan_fwd_kernel_traitsILi32ELi16ELi1ELb1ELb1ELb1ELb0ELb1EfffEEv13SSMParamsBase --------------------------
	.section	.nv.constant0._Z25selective_scan_fwd_kernelI32Selective_Scan_fwd_kernel_traitsILi32ELi16ELi1ELb1ELb1ELb1ELb0ELb1EfffEEv13SSMParamsBase,"a",@progbits
	.sectionflags	@""
	.align	4
.nv.constant0._Z25selective_scan_fwd_kernelI32Selective_Scan_fwd_kernel_traitsILi32ELi16ELi1ELb1ELb1ELb1ELb0ELb1EfffEEv13SSMParamsBase:
	.zero		1288


//--------------------- .nv.constant0._Z25selective_scan_fwd_kernelI32Selective_Scan_fwd_kernel_traitsILi32ELi16ELi1ELb1ELb1ELb1ELb1ELb0EfffEEv13SSMParamsBase --------------------------
	.section	.nv.constant0._Z25selective_scan_fwd_kernelI32Selective_Scan_fwd_kernel_traitsILi32ELi16ELi1ELb1ELb1ELb1ELb1ELb0EfffEEv13SSMParamsBase,"a",@progbits
	.sectionflags	@""
	.align	4
.nv.constant0._Z25selective_scan_fwd_kernelI32Selective_Scan_fwd_kernel_traitsILi32ELi16ELi1ELb1ELb1ELb1ELb1ELb0EfffEEv13SSMParamsBase:
	.zero		1288


//--------------------- .nv.constant0._Z25selective_scan_fwd_kernelI32Selective_Scan_fwd_kernel_traitsILi32ELi16ELi1ELb1ELb1ELb1ELb1ELb1EfffEEv13SSMParamsBase --------------------------
	.section	.nv.constant0._Z25selective_scan_fwd_kernelI32Selective_Scan_fwd_kernel_traitsILi32ELi16ELi1ELb1ELb1ELb1ELb1ELb1EfffEEv13SSMParamsBase,"a",@progbits
	.sectionflags	@""
	.align	4
.nv.constant0._Z25selective_scan_fwd_kernelI32Selective_Scan_fwd_kernel_traitsILi32ELi16ELi1ELb1ELb1ELb1ELb1ELb1EfffEEv13SSMParamsBase:
	.zero		1288


//--------------------- .nv.constant0._Z25selective_scan_fwd_kernelI32Selective_Scan_fwd_kernel_traitsILi32ELi8ELi1ELb0ELb1ELb1ELb0ELb0EfffEEv13SSMParamsBase --------------------------
	.section	.nv.constant0._Z25selective_scan_fwd_kernelI32Selective_Scan_fwd_kernel_traitsILi32ELi8ELi1ELb0ELb1ELb1ELb0ELb0EfffEEv13SSMParamsBase,"a",@progbits
	.sectionflags	@""
	.align	4
.nv.constant0._Z25selective_scan_fwd_kernelI32Selective_Scan_fwd_kernel_traitsILi32ELi8ELi1ELb0ELb1ELb1ELb0ELb0EfffEEv13SSMParamsBase:
	.zero		1288


//--------------------- .nv.constant0._Z25selective_scan_fwd_kernelI32Selective_Scan_fwd_kernel_traitsILi32ELi8ELi1ELb0ELb1ELb1ELb0ELb1EfffEEv13SSMParamsBase --------------------------
	.section	.nv.constant0._Z25selective_scan_fwd_kernelI32Selective_Scan_fwd_kernel_traitsILi32ELi8ELi1ELb0ELb1ELb1ELb0ELb1EfffEEv13SSMParamsBase,"a",@progbits
	.sectionflags	@""
	.align	4
.nv.constant0._Z25selective_scan_fwd_kernelI32Selective_Scan_fwd_kernel_traitsILi32ELi8ELi1ELb0ELb1ELb1ELb0ELb1EfffEEv13SSMParamsBase:
	.zero		1288


//--------------------- .nv.constant0._Z25selective_scan_fwd_kernelI32Selective_Scan_fwd_kernel_traitsILi32ELi8ELi1ELb0ELb1ELb1ELb1ELb0EfffEEv13SSMParamsBase --------------------------
	.section	.nv.constant0._Z25selective_scan_fwd_kernelI32Selective_Scan_fwd_kernel_traitsILi32ELi8ELi1ELb0ELb1ELb1ELb1ELb0EfffEEv13SSMParamsBase,"a",@progbits
	.sectionflags	@""
	.align	4
.nv.constant0._Z25selective_scan_fwd_kernelI32Selective_Scan_fwd_kernel_traitsILi32ELi8ELi1ELb0ELb1ELb1ELb1ELb0EfffEEv13SSMParamsBase:
	.zero		1288


//--------------------- .nv.constant0._Z25selective_scan_fwd_kernelI32Selective_Scan_fwd_kernel_traitsILi32ELi8ELi1ELb0ELb1ELb1ELb1ELb1EfffEEv13SSMParamsBase --------------------------
	.section	.nv.constant0._Z25selective_scan_fwd_kernelI32Selective_Scan_fwd_kernel_traitsILi32ELi8ELi1ELb0ELb1ELb1ELb1ELb1EfffEEv13SSMParamsBase,"a",@progbits
	.sectionflags	@""
	.align	4
.nv.constant0._Z25selective_scan_fwd_kernelI32Selective_Scan_fwd_kernel_traitsILi32ELi8ELi1ELb0ELb1ELb1ELb1ELb1EfffEEv13SSMParamsBase:
	.zero		1288


//--------------------- .nv.constant0._Z25selective_scan_fwd_kernelI32Selective_Scan_fwd_kernel_traitsILi32ELi8ELi1ELb1ELb1ELb1ELb0ELb0EfffEEv13SSMParamsBase --------------------------
	.section	.nv.constant0._Z25selective_scan_fwd_kernelI32Selective_Scan_fwd_kernel_traitsILi32ELi8ELi1ELb1ELb1ELb1ELb0ELb0EfffEEv13SSMParamsBase,"a",@progbits
	.sectionflags	@""
	.align	4
.nv.constant0._Z25selective_scan_fwd_kernelI32Selective_Scan_fwd_kernel_traitsILi32ELi8ELi1ELb1ELb1ELb1ELb0ELb0EfffEEv13SSMParamsBase:
	.zero		1288


//--------------------- .nv.constant0._Z25selective_scan_fwd_kernelI32Selective_Scan_fwd_kernel_traitsILi32ELi8ELi1ELb1ELb1ELb1ELb0ELb1EfffEEv13SSMParamsBase --------------------------
	.section	.nv.constant0._Z25selective_scan_fwd_kernelI32Selective_Scan_fwd_kernel_traitsILi32ELi8ELi1ELb1ELb1ELb1ELb0ELb1EfffEEv13SSMParamsBase,"a",@progbits
	.sectionflags	@""
	.align	4
.nv.constant0._Z25selective_scan_fwd_kernelI32Selective_Scan_fwd_kernel_traitsILi32ELi8ELi1ELb1ELb1ELb1ELb0ELb1EfffEEv13SSMParamsBase:
	.zero		1288


//--------------------- .nv.constant0._Z25selective_scan_fwd_kernelI32Selective_Scan_fwd_kernel_traitsILi32ELi8ELi1ELb1ELb1ELb1ELb1ELb0EfffEEv13SSMParamsBase --------------------------
	.section	.nv.constant0._Z25selective_scan_fwd_kernelI32Selective_Scan_fwd_kernel_traitsILi32ELi8ELi1ELb1ELb1ELb1ELb1ELb0EfffEEv13SSMParamsBase,"a",@progbits
	.sectionflags	@""
	.align	4
.nv.constant0._Z25selective_scan_fwd_kernelI32Selective_Scan_fwd_kernel_traitsILi32ELi8ELi1ELb1ELb1ELb1ELb1ELb0EfffEEv13SSMParamsBase:
	.zero		1288


//--------------------- .nv.constant0._Z25selective_scan_fwd_kernelI32Selective_Scan_fwd_kernel_traitsILi32ELi8ELi1ELb1ELb1ELb1ELb1ELb1EfffEEv13SSMParamsBase --------------------------
	.section	.nv.constant0._Z25selective_scan_fwd_kernelI32Selective_Scan_fwd_kernel_traitsILi32ELi8ELi1ELb1ELb1ELb1ELb1ELb1EfffEEv13SSMParamsBase,"a",@progbits
	.sectionflags	@""
	.align	4
.nv.constant0._Z25selective_scan_fwd_kernelI32Selective_Scan_fwd_kernel_traitsILi32ELi8ELi1ELb1ELb1ELb1ELb1ELb1EfffEEv13SSMParamsBase:
	.zero		1288


//--------------------- .nv.constant0._Z25selective_scan_fwd_kernelI32Selective_Scan_fwd_kernel_traitsILi32ELi4ELi1ELb0ELb1ELb1ELb0ELb0EfffEEv13SSMParamsBase --------------------------
	.section	.nv.constant0._Z25selective_scan_fwd_kernelI32Selective_Scan_fwd_kernel_traitsILi32ELi4ELi1ELb0ELb1ELb1ELb0ELb0EfffEEv13SSMParamsBase,"a",@progbits
	.sectionflags	@""
	.align	4
.nv.constant0._Z25selective_scan_fwd_kernelI32Selective_Scan_fwd_kernel_traitsILi32ELi4ELi1ELb0ELb1ELb1ELb0ELb0EfffEEv13SSMParamsBase:
	.zero		1288


//--------------------- .nv.constant0._Z25selective_scan_fwd_kernelI32Selective_Scan_fwd_kernel_traitsILi32ELi4ELi1ELb0ELb1ELb1ELb0ELb1EfffEEv13SSMParamsBase --------------------------
	.section	.nv.constant0._Z25selective_scan_fwd_kernelI32Selective_Scan_fwd_kernel_traitsILi32ELi4ELi1ELb0ELb1ELb1ELb0ELb1EfffEEv13SSMParamsBase,"a",@progbits
	.sectionflags	@""
	.align	4
.nv.constant0._Z25selective_scan_fwd_kernelI32Selective_Scan_fwd_kernel_traitsILi32ELi4ELi1ELb0ELb1ELb1ELb0ELb1EfffEEv13SSMParamsBase:
	.zero		1288


//--------------------- .nv.constant0._Z25selective_scan_fwd_kernelI32Selective_Scan_fwd_kernel_traitsILi32ELi4ELi1ELb0ELb1ELb1ELb1ELb0EfffEEv13SSMParamsBase --------------------------
	.section	.nv.constant0._Z25selective_scan_fwd_kernelI32Selective_Scan_fwd_kernel_traitsILi32ELi4ELi1ELb0ELb1ELb1ELb1ELb0EfffEEv13SSMParamsBase,"a",@progbits
	.sectionflags	@""
	.align	4
.nv.constant0._Z25selective_scan_fwd_kernelI32Selective_Scan_fwd_kernel_traitsILi32ELi4ELi1ELb0ELb1ELb1ELb1ELb0EfffEEv13SSMParamsBase:
	.zero		1288


//--------------------- .nv.constant0._Z25selective_scan_fwd_kernelI32Selective_Scan_fwd_kernel_traitsILi32ELi4ELi1ELb0ELb1ELb1ELb1ELb1EfffEEv13SSMParamsBase --------------------------
	.section	.nv.constant0._Z25selective_scan_fwd_kernelI32Selective_Scan_fwd_kernel_traitsILi32ELi4ELi1ELb0ELb1ELb1ELb1ELb1EfffEEv13SSMParamsBase,"a",@progbits
	.sectionflags	@""
	.align	4
.nv.constant0._Z25selective_scan_fwd_kernelI32Selective_Scan_fwd_kernel_traitsILi32ELi4ELi1ELb0ELb1ELb1ELb1ELb1EfffEEv13SSMParamsBase:
	.zero		1288


//--------------------- .nv.constant0._Z25selective_scan_fwd_kernelI32Selective_Scan_fwd_kernel_traitsILi32ELi4ELi1ELb1ELb1ELb1ELb0ELb0EfffEEv13SSMParamsBase --------------------------
	.section	.nv.constant0._Z25selective_scan_fwd_kernelI32Selective_Scan_fwd_kernel_traitsILi32ELi4ELi1ELb1ELb1ELb1ELb0ELb0EfffEEv13SSMParamsBase,"a",@progbits
	.sectionflags	@""
	.align	4
.nv.constant0._Z25selective_scan_fwd_kernelI32Selective_Scan_fwd_kernel_traitsILi32ELi4ELi1ELb1ELb1ELb1ELb0ELb0EfffEEv13SSMParamsBase:
	.zero		1288


//--------------------- .nv.constant0._Z25selective_scan_fwd_kernelI32Selective_Scan_fwd_kernel_traitsILi32ELi4ELi1ELb1ELb1ELb1ELb0ELb1EfffEEv13SSMParamsBase --------------------------
	.section	.nv.constant0._Z25selective_scan_fwd_kernelI32Selective_Scan_fwd_kernel_traitsILi32ELi4ELi1ELb1ELb1ELb1ELb0ELb1EfffEEv13SSMParamsBase,"a",@progbits
	.sectionflags	@""
	.align	4
.nv.constant0._Z25selective_scan_fwd_kernelI32Selective_Scan_fwd_kernel_traitsILi32ELi4ELi1ELb1ELb1ELb1ELb0ELb1EfffEEv13SSMParamsBase:
	.zero		1288


//--------------------- .nv.constant0._Z25selective_scan_fwd_kernelI32Selective_Scan_fwd_kernel_traitsILi32ELi4ELi1ELb1ELb1ELb1ELb1ELb0EfffEEv13SSMParamsBase --------------------------
	.section	.nv.constant0._Z25selective_scan_fwd_kernelI32Selective_Scan_fwd_kernel_traitsILi32ELi4ELi1ELb1ELb1ELb1ELb1ELb0EfffEEv13SSMParamsBase,"a",@progbits
	.sectionflags	@""
	.align	4
.nv.constant0._Z25selective_scan_fwd_kernelI32Selective_Scan_fwd_kernel_traitsILi32ELi4ELi1ELb1ELb1ELb1ELb1ELb0EfffEEv13SSMParamsBase:
	.zero		1288


//--------------------- .nv.constant0._Z25selective_scan_fwd_kernelI32Selective_Scan_fwd_kernel_traitsILi32ELi4ELi1ELb1ELb1ELb1ELb1ELb1EfffEEv13SSMParamsBase --------------------------
	.section	.nv.constant0._Z25selective_scan_fwd_kernelI32Selective_Scan_fwd_kernel_traitsILi32ELi4ELi1ELb1ELb1ELb1ELb1ELb1EfffEEv13SSMParamsBase,"a",@progbits
	.sectionflags	@""
	.align	4
.nv.constant0._Z25selective_scan_fwd_kernelI32Selective_Scan_fwd_kernel_traitsILi32ELi4ELi1ELb1ELb1ELb1ELb1ELb1EfffEEv13SSMParamsBase:
	.zero		1288


//--------------------- .nv.constant0._Z25selective_scan_fwd_kernelI32Selective_Scan_fwd_kernel_traitsILi64ELi16ELi1ELb0ELb1ELb1ELb0ELb0EfffEEv13SSMParamsBase --------------------------
	.section	.nv.constant0._Z25selective_scan_fwd_kernelI32Selective_Scan_fwd_kernel_traitsILi64ELi16ELi1ELb0ELb1ELb1ELb0ELb0EfffEEv13SSMParamsBase,"a",@progbits
	.sectionflags	@""
	.align	4
.nv.constant0._Z25selective_scan_fwd_kernelI32Selective_Scan_fwd_kernel_traitsILi64ELi16ELi1ELb0ELb1ELb1ELb0ELb0EfffEEv13SSMParamsBase:
	.zero		1288


//--------------------- .nv.constant0._Z25selective_scan_fwd_kernelI32Selective_Scan_fwd_kernel_traitsILi64ELi16ELi1ELb0ELb1ELb1ELb0ELb1EfffEEv13SSMParamsBase --------------------------
	.section	.nv.constant0._Z25selective_scan_fwd_kernelI32Selective_Scan_fwd_kernel_traitsILi64ELi16ELi1ELb0ELb1ELb1ELb0ELb1EfffEEv13SSMParamsBase,"a",@progbits
	.sectionflags	@""
	.align	4
.nv.constant0._Z25selective_scan_fwd_kernelI32Selective_Scan_fwd_kernel_traitsILi64ELi16ELi1ELb0ELb1ELb1ELb0ELb1EfffEEv13SSMParamsBase:
	.zero		1288


//--------------------- .nv.constant0._Z25selective_scan_fwd_kernelI32Selective_Scan_fwd_kernel_traitsILi64ELi16ELi1ELb0ELb1ELb1ELb1ELb0EfffEEv13SSMParamsBase --------------------------
	.section	.nv.constant0._Z25selective_scan_fwd_kernelI32Selective_Scan_fwd_kernel_traitsILi64ELi16ELi1ELb0ELb1ELb1ELb1ELb0EfffEEv13SSMParamsBase,"a",@progbits
	.sectionflags	@""
	.align	4
.nv.constant0._Z25selective_scan_fwd_kernelI32Selective_Scan_fwd_kernel_traitsILi64ELi16ELi1ELb0ELb1ELb1ELb1ELb0EfffEEv13SSMParamsBase:
	.zero		1288


//--------------------- .nv.constant0._Z25selective_scan_fwd_kernelI32Selective_Scan_fwd_kernel_traitsILi64ELi16ELi1ELb0ELb1ELb1ELb1ELb1EfffEEv13SSMParamsBase --------------------------
	.section	.nv.constant0._Z25selective_scan_fwd_kernelI32Selective_Scan_fwd_kernel_traitsILi64ELi16ELi1ELb0ELb1ELb1ELb1ELb1EfffEEv13SSMParamsBase,"a",@progbits
	.sectionflags	@""
	.align	4
.nv.constant0._Z25selective_scan_fwd_kernelI32Selective_Scan_fwd_kernel_traitsILi64ELi16ELi1ELb0ELb1ELb1ELb1ELb1EfffEEv13SSMParamsBase:
	.zero		1288


//--------------------- .nv.constant0._Z25selective_scan_fwd_kernelI32Selective_Scan_fwd_kernel_traitsILi64ELi16ELi1ELb1ELb1ELb1ELb0ELb0EfffEEv13SSMParamsBase --------------------------
	.section	.nv.constant0._Z25selective_scan_fwd_kernelI32Selective_Scan_fwd_kernel_traitsILi64ELi16ELi1ELb1ELb1ELb1ELb0ELb0EfffEEv13SSMParamsBase,"a",@progbits
	.sectionflags	@""
	.align	4
.nv.constant0._Z25selective_scan_fwd_kernelI32Selective_Scan_fwd_kernel_traitsILi64ELi16ELi1ELb1ELb1ELb1ELb0ELb0EfffEEv13SSMParamsBase:
	.zero		1288


//--------------------- .nv.constant0._Z25selective_scan_fwd_kernelI32Selective_Scan_fwd_kernel_traitsILi64ELi16ELi1ELb1ELb1ELb1ELb0ELb1EfffEEv13SSMParamsBase --------------------------
	.section	.nv.constant0._Z25selective_scan_fwd_kernelI32Selective_Scan_fwd_kernel_traitsILi64ELi16ELi1ELb1ELb1ELb1ELb0ELb1EfffEEv13SSMParamsBase,"a",@progbits
	.sectionflags	@""
	.align	4
.nv.constant0._Z25selective_scan_fwd_kernelI32Selective_Scan_fwd_kernel_traitsILi64ELi16ELi1ELb1ELb1ELb1ELb0ELb1EfffEEv13SSMParamsBase:
	.zero		1288


//--------------------- .nv.constant0._Z25selective_scan_fwd_kernelI32Selective_Scan_fwd_kernel_traitsILi64ELi16ELi1ELb1ELb1ELb1ELb1ELb0EfffEEv13SSMParamsBase --------------------------
	.section	.nv.constant0._Z25selective_scan_fwd_kernelI32Selective_Scan_fwd_kernel_traitsILi64ELi16ELi1ELb1ELb1ELb1ELb1ELb0EfffEEv13SSMParamsBase,"a",@progbits
	.sectionflags	@""
	.align	4
.nv.constant0._Z25selective_scan_fwd_kernelI32Selective_Scan_fwd_kernel_traitsILi64ELi16ELi1ELb1ELb1ELb1ELb1ELb0EfffEEv13SSMParamsBase:
	.zero		1288


//--------------------- .nv.constant0._Z25selective_scan_fwd_kernelI32Selective_Scan_fwd_kernel_traitsILi64ELi16ELi1ELb1ELb1ELb1ELb1ELb1EfffEEv13SSMParamsBase --------------------------
	.section	.nv.constant0._Z25selective_scan_fwd_kernelI32Selective_Scan_fwd_kernel_traitsILi64ELi16ELi1ELb1ELb1ELb1ELb1ELb1EfffEEv13SSMParamsBase,"a",@progbits
	.sectionflags	@""
	.align	4
.nv.constant0._Z25selective_scan_fwd_kernelI32Selective_Scan_fwd_kernel_traitsILi64ELi16ELi1ELb1ELb1ELb1ELb1ELb1EfffEEv13SSMParamsBase:
	.zero		1288


//--------------------- .nv.constant0._Z25selective_scan_fwd_kernelI32Selective_Scan_fwd_kernel_traitsILi128ELi16ELi1ELb0ELb1ELb1ELb0ELb0EN3c104HalfEffEEv13SSMParamsBase --------------------------
	.section	.nv.constant0._Z25selective_scan_fwd_kernelI32Selective_Scan_fwd_kernel_traitsILi128ELi16ELi1ELb0ELb1ELb1ELb0ELb0EN3c104HalfEffEEv13SSMParamsBase,"a",@progbits
	.sectionflags	@""
	.align	4
.nv.constant0._Z25selective_scan_fwd_kernelI32Selective_Scan_fwd_kernel_traitsILi128ELi16ELi1ELb0ELb1ELb1ELb0ELb0EN3c104HalfEffEEv13SSMParamsBase:
	.zero		1288


//--------------------- .nv.constant0._Z25selective_scan_fwd_kernelI32Selective_Scan_fwd_kernel_traitsILi128ELi16ELi1ELb0ELb1ELb1ELb0ELb1EN3c104HalfEffEEv13SSMParamsBase --------------------------
	.section	.nv.constant0._Z25selective_scan_fwd_kernelI32Selective_Scan_fwd_kernel_traitsILi128ELi16ELi1ELb0ELb1ELb1ELb0ELb1EN3c104HalfEffEEv13SSMParamsBase,"a",@progbits
	.sectionflags	@""
	.align	4
.nv.constant0._Z25selective_scan_fwd_kernelI32Selective_Scan_fwd_kernel_traitsILi128ELi16ELi1ELb0ELb1ELb1ELb0ELb1EN3c104HalfEffEEv13SSMParamsBase:
	.zero		1288


//--------------------- .nv.constant0._Z25selective_scan_fwd_kernelI32Selective_Scan_fwd_kernel_traitsILi128ELi16ELi1ELb0ELb1ELb1ELb1ELb0EN3c104HalfEffEEv13SSMParamsBase --------------------------
	.section	.nv.constant0._Z25selective_scan_fwd_kernelI32Selective_Scan_fwd_kernel_traitsILi128ELi16ELi1ELb0ELb1ELb1ELb1ELb0EN3c104HalfEffEEv13SSMParamsBase,"a",@progbits
	.sectionflags	@""
	.align	4
.nv.constant0._Z25selective_scan_fwd_kernelI32Selective_Scan_fwd_kernel_traitsILi128ELi16ELi1ELb0ELb1ELb1ELb1ELb0EN3c104HalfEffEEv13SSMParamsBase:
	.zero		1288


//--------------------- .nv.constant0._Z25selective_scan_fwd_kernelI32Selective_Scan_fwd_kernel_traitsILi128ELi16ELi1ELb0ELb1ELb1ELb1ELb1EN3c104HalfEffEEv13SSMParamsBase --------------------------
	.section	.nv.constant0._Z25selective_scan_fwd_kernelI32Selective_Scan_fwd_kernel_traitsILi128ELi16ELi1ELb0ELb1ELb1ELb1ELb1EN3c104HalfEffEEv13SSMParamsBase,"a",@progbits
	.sectionflags	@""
	.align	4
.nv.constant0._Z25selective_scan_fwd_kernelI32Selective_Scan_fwd_kernel_traitsILi128ELi16ELi1ELb0ELb1ELb1ELb1ELb1EN3c104HalfEffEEv13SSMParamsBase:
	.zero		1288


//--------------------- .nv.constant0._Z25selective_scan_fwd_kernelI32Selective_Scan_fwd_kernel_traitsILi128ELi16ELi1ELb1ELb1ELb1ELb0ELb0EN3c104HalfEffEEv13SSMParamsBase --------------------------
	.section	.nv.constant0._Z25selective_scan_fwd_kernelI32Selective_Scan_fwd_kernel_traitsILi128ELi16ELi1ELb1ELb1ELb1ELb0ELb0EN3c104HalfEffEEv13SSMParamsBase,"a",@progbits
	.sectionflags	@""
	.align	4
.nv.constant0._Z25selective_scan_fwd_kernelI32Selective_Scan_fwd_kernel_traitsILi128ELi16ELi1ELb1ELb1ELb1ELb0ELb0EN3c104HalfEffEEv13SSMParamsBase:
	.zero		1288


//--------------------- .nv.constant0._Z25selective_scan_fwd_kernelI32Selective_Scan_fwd_kernel_traitsILi128ELi16ELi1ELb1ELb1ELb1ELb0ELb1EN3c104HalfEffEEv13SSMParamsBase --------------------------
	.section	.nv.constant0._Z25selective_scan_fwd_kernelI32Selective_Scan_fwd_kernel_traitsILi128ELi16ELi1ELb1ELb1ELb1ELb0ELb1EN3c104HalfEffEEv13SSMParamsBase,"a",@progbits
	.sectionflags	@""
	.align	4
.nv.constant0._Z25selective_scan_fwd_kernelI32Selective_Scan_fwd_kernel_traitsILi128ELi16ELi1ELb1ELb1ELb1ELb0ELb1EN3c104HalfEffEEv13SSMParamsBase:
	.zero		1288


//--------------------- .nv.constant0._Z25selective_scan_fwd_kernelI32Selective_Scan_fwd_kernel_traitsILi128ELi16ELi1ELb1ELb1ELb1ELb1ELb0EN3c104HalfEffEEv13SSMParamsBase --------------------------
	.section	.nv.constant0._Z25selective_scan_fwd_kernelI32Selective_Scan_fwd_kernel_traitsILi128ELi16ELi1ELb1ELb1ELb1ELb1ELb0EN3c104HalfEffEEv13SSMParamsBase,"a",@progbits
	.sectionflags	@""
	.align	4
.nv.constant0._Z25selective_scan_fwd_kernelI32Selective_Scan_fwd_kernel_traitsILi128ELi16ELi1ELb1ELb1ELb1ELb1ELb0EN3c104HalfEffEEv13SSMParamsBase:
	.zero		1288


//--------------------- .nv.constant0._Z25selective_scan_fwd_kernelI32Selective_Scan_fwd_kernel_traitsILi128ELi16ELi1ELb1ELb1ELb1ELb1ELb1EN3c104HalfEffEEv13SSMParamsBase --------------------------
	.section	.nv.constant0._Z25selective_scan_fwd_kernelI32Selective_Scan_fwd_kernel_traitsILi128ELi16ELi1ELb1ELb1ELb1ELb1ELb1EN3c104HalfEffEEv13SSMParamsBase,"a",@progbits
	.sectionflags	@""
	.align	4
.nv.constant0._Z25selective_scan_fwd_kernelI32Selective_Scan_fwd_kernel_traitsILi128ELi16ELi1ELb1ELb1ELb1ELb1ELb1EN3c104HalfEffEEv13SSMParamsBase:
	.zero		1288


//--------------------- .nv.constant0._Z25selective_scan_fwd_kernelI32Selective_Scan_fwd_kernel_traitsILi32ELi16ELi1ELb0ELb1ELb1ELb0ELb0EN3c104HalfEffEEv13SSMParamsBase --------------------------
	.section	.nv.constant0._Z25selective_scan_fwd_kernelI32Selective_Scan_fwd_kernel_traitsILi32ELi16ELi1ELb0ELb1ELb1ELb0ELb0EN3c104HalfEffEEv13SSMParamsBase,"a",@progbits
	.sectionflags	@""
	.align	4
.nv.constant0._Z25selective_scan_fwd_kernelI32Selective_Scan_fwd_kernel_traitsILi32ELi16ELi1ELb0ELb1ELb1ELb0ELb0EN3c104HalfEffEEv13SSMParamsBase:
	.zero		1288


//--------------------- .nv.constant0._Z25selective_scan_fwd_kernelI32Selective_Scan_fwd_kernel_traitsILi32ELi16ELi1ELb0ELb1ELb1ELb0ELb1EN3c104HalfEffEEv13SSMParamsBase --------------------------
	.section	.nv.constant0._Z25selective_scan_fwd_kernelI32Selective_Scan_fwd_kernel_traitsILi32ELi16ELi1ELb0ELb1ELb1ELb0ELb1EN3c104HalfEffEEv13SSMParamsBase,"a",@progbits
	.sectionflags	@""
	.align	4
.nv.constant0._Z25selective_scan_fwd_kernelI32Selective_Scan_fwd_kernel_traitsILi32ELi16ELi1ELb0ELb1ELb1ELb0ELb1EN3c104HalfEffEEv13SSMParamsBase:
	.zero		1288


//--------------------- .nv.constant0._Z25selective_scan_fwd_kernelI32Selective_Scan_fwd_kernel_traitsILi32ELi16ELi1ELb0ELb1ELb1ELb1ELb0EN3c104HalfEffEEv13SSMParamsBase --------------------------
	.section	.nv.constant0._Z25selective_scan_fwd_kernelI32Selective_Scan_fwd_kernel_traitsILi32ELi16ELi1ELb0ELb1ELb1ELb1ELb0EN3c104HalfEffEEv13SSMParamsBase,"a",@progbits
	.sectionflags	@""
	.align	4
.nv.constant0._Z25selective_scan_fwd_kernelI32Selective_Scan_fwd_kernel_traitsILi32ELi16ELi1ELb0ELb1ELb1ELb1ELb0EN3c104HalfEffEEv13SSMParamsBase:
	.zero		1288


//--------------------- .nv.constant0._Z25selective_scan_fwd_kernelI32Selective_Scan_fwd_kernel_traitsILi32ELi16ELi1ELb0ELb1ELb1ELb1ELb1EN3c104HalfEffEEv13SSMParamsBase --------------------------
	.section	.nv.constant0._Z25selective_scan_fwd_kernelI32Selective_Scan_fwd_kernel_traitsILi32ELi16ELi1ELb0ELb1ELb1ELb1ELb1EN3c104HalfEffEEv13SSMParamsBase,"a",@progbits
	.sectionflags	@""
	.align	4
.nv.constant0._Z25selective_scan_fwd_kernelI32Selective_Scan_fwd_kernel_traitsILi32ELi16ELi1ELb0ELb1ELb1ELb1ELb1EN3c104HalfEffEEv13SSMParamsBase:
	.zero		1288


//--------------------- .nv.constant0._Z25selective_scan_fwd_kernelI32Selective_Scan_fwd_kernel_traitsILi32ELi16ELi1ELb1ELb1ELb1ELb0ELb0EN3c104HalfEffEEv13SSMParamsBase --------------------------
	.section	.nv.constant0._Z25selective_scan_fwd_kernelI32Selective_Scan_fwd_kernel_traitsILi32ELi16ELi1ELb1ELb1ELb1ELb0ELb0EN3c104HalfEffEEv13SSMParamsBase,"a",@progbits
	.sectionflags	@""
	.align	4
.nv.constant0._Z25selective_scan_fwd_kernelI32Selective_Scan_fwd_kernel_traitsILi32ELi16ELi1ELb1ELb1ELb1ELb0ELb0EN3c104HalfEffEEv13SSMParamsBase:
	.zero		1288


//--------------------- .nv.constant0._Z25selective_scan_fwd_kernelI32Selective_Scan_fwd_kernel_traitsILi32ELi16ELi1ELb1ELb1ELb1ELb0ELb1EN3c104HalfEffEEv13SSMParamsBase --------------------------
	.section	.nv.constant0._Z25selective_scan_fwd_kernelI32Selective_Scan_fwd_kernel_traitsILi32ELi16ELi1ELb1ELb1ELb1ELb0ELb1EN3c104HalfEffEEv13SSMParamsBase,"a",@progbits
	.sectionflags	@""
	.align	4
.nv.constant0._Z25selective_scan_fwd_kernelI32Selective_Scan_fwd_kernel_traitsILi32ELi16ELi1ELb1ELb1ELb1ELb0ELb1EN3c104HalfEffEEv13SSMParamsBase:
	.zero		1288


//--------------------- .nv.constant0._Z25selective_scan_fwd_kernelI32Selective_Scan_fwd_kernel_traitsILi32ELi16ELi1ELb1ELb1ELb1ELb1ELb0EN3c104HalfEffEEv13SSMParamsBase --------------------------
	.section	.nv.constant0._Z25selective_scan_fwd_kernelI32Selective_Scan_fwd_kernel_traitsILi32ELi16ELi1ELb1ELb1ELb1ELb1ELb0EN3c104HalfEffEEv13SSMParamsBase,"a",@progbits
	.sectionflags	@""
	.align	4
.nv.constant0._Z25selective_scan_fwd_kernelI32Selective_Scan_fwd_kernel_traitsILi32ELi16ELi1ELb1ELb1ELb1ELb1ELb0EN3c104HalfEffEEv13SSMParamsBase:
	.zero		1288


//--------------------- .nv.constant0._Z25selective_scan_fwd_kernelI32Selective_Scan_fwd_kernel_traitsILi32ELi16ELi1ELb1ELb1ELb1ELb1ELb1EN3c104HalfEffEEv13SSMParamsBase --------------------------
	.section	.nv.constant0._Z25selective_scan_fwd_kernelI32Selective_Scan_fwd_kernel_traitsILi32ELi16ELi1ELb1ELb1ELb1ELb1ELb1EN3c104HalfEffEEv13SSMParamsBase,"a",@progbits
	.sectionflags	@""
	.align	4
.nv.constant0._Z25selective_scan_fwd_kernelI32Selective_Scan_fwd_kernel_traitsILi32ELi16ELi1ELb1ELb1ELb1ELb1ELb1EN3c104HalfEffEEv13SSMParamsBase:
	.zero		1288


//--------------------- .nv.constant0._Z25selective_scan_fwd_kernelI32Selective_Scan_fwd_kernel_traitsILi32ELi8ELi1ELb0ELb1ELb1ELb0ELb0EN3c104HalfEffEEv13SSMParamsBase --------------------------
	.section	.nv.constant0._Z25selective_scan_fwd_kernelI32Selective_Scan_fwd_kernel_traitsILi32ELi8ELi1ELb0ELb1ELb1ELb0ELb0EN3c104HalfEffEEv13SSMParamsBase,"a",@progbits
	.sectionflags	@""
	.align	4
.nv.constant0._Z25selective_scan_fwd_kernelI32Selective_Scan_fwd_kernel_traitsILi32ELi8ELi1ELb0ELb1ELb1ELb0ELb0EN3c104HalfEffEEv13SSMParamsBase:
	.zero		1288


//--------------------- .nv.constant0._Z25selective_scan_fwd_kernelI32Selective_Scan_fwd_kernel_traitsILi32ELi8ELi1ELb0ELb1ELb1ELb0ELb1EN3c104HalfEffEEv13SSMParamsBase --------------------------
	.section	.nv.constant0._Z25selective_scan_fwd_kernelI32Selective_Scan_fwd_kernel_traitsILi32ELi8ELi1ELb0ELb1ELb1ELb0ELb1EN3c104HalfEffEEv13SSMParamsBase,"a",@progbits
	.sectionflags	@""
	.align	4
.nv.constant0._Z25selective_scan_fwd_kernelI32Selective_Scan_fwd_kernel_traitsILi32ELi8ELi1ELb0ELb1ELb1ELb0ELb1EN3c104HalfEffEEv13SSMParamsBase:
	.zero		1288


//--------------------- .nv.constant0._Z25selective_scan_fwd_kernelI32Selective_Scan_fwd_kernel_traitsILi32ELi8ELi1ELb0ELb1ELb1ELb1ELb0EN3c104HalfEffEEv13SSMParamsBase --------------------------
	.section	.nv.constant0._Z25selective_scan_fwd_kernelI32Selective_Scan_fwd_kernel_traitsILi32ELi8ELi1ELb0ELb1ELb1ELb1ELb0EN3c104HalfEffEEv13SSMParamsBase,"a",@progbits
	.sectionflags	@""
	.align	4
.nv.constant0._Z25selective_scan_fwd_kernelI32Selective_Scan_fwd_kernel_traitsILi32ELi8ELi1ELb0ELb1ELb1ELb1ELb0EN3c104HalfEffEEv13SSMParamsBase:
	.zero		1288


//--------------------- .nv.constant0._Z25selective_scan_fwd_kernelI32Selective_Scan_fwd_kernel_traitsILi32ELi8ELi1ELb0ELb1ELb1ELb1ELb1EN3c104HalfEffEEv13SSMParamsBase --------------------------
	.section	.nv.constant0._Z25selective_scan_fwd_kernelI32Selective_Scan_fwd_kernel_traitsILi32ELi8ELi1ELb0ELb1ELb1ELb1ELb1EN3c104HalfEffEEv13SSMParamsBase,"a",@progbits
	.sectionflags	@""
	.align	4
.nv.constant0._Z25selective_scan_fwd_kernelI32Selective_Scan_fwd_kernel_traitsILi32ELi8ELi1ELb0ELb1ELb1ELb1ELb1EN3c104HalfEffEEv13SSMParamsBase:
	.zero		1288


//--------------------- .nv.constant0._Z25selective_scan_fwd_kernelI32Selective_Scan_fwd_kernel_traitsILi32ELi8ELi1ELb1ELb1ELb1ELb0ELb0EN3c104HalfEffEEv13SSMParamsBase --------------------------
	.section	.nv.constant0._Z25selective_scan_fwd_kernelI32Selective_Scan_fwd_kernel_traitsILi32ELi8ELi1ELb1ELb1ELb1ELb0ELb0EN3c104HalfEffEEv13SSMParamsBase,"a",@progbits
	.sectionflags	@""
	.align	4
.nv.constant0._Z25selective_scan_fwd_kernelI32Selective_Scan_fwd_kernel_traitsILi32ELi8ELi1ELb1ELb1ELb1ELb0ELb0EN3c104HalfEffEEv13SSMParamsBase:
	.zero		1288


//--------------------- .nv.constant0._Z25selective_scan_fwd_kernelI32Selective_Scan_fwd_kernel_traitsILi32ELi8ELi1ELb1ELb1ELb1ELb0ELb1EN3c104HalfEffEEv13SSMParamsBase --------------------------
	.section	.nv.constant0._Z25selective_scan_fwd_kernelI32Selective_Scan_fwd_kernel_traitsILi32ELi8ELi1ELb1ELb1ELb1ELb0ELb1EN3c104HalfEffEEv13SSMParamsBase,"a",@progbits
	.sectionflags	@""
	.align	4
.nv.constant0._Z25selective_scan_fwd_kernelI32Selective_Scan_fwd_kernel_traitsILi32ELi8ELi1ELb1ELb1ELb1ELb0ELb1EN3c104HalfEffEEv13SSMParamsBase:
	.zero		1288


//--------------------- .nv.constant0._Z25selective_scan_fwd_kernelI32Selective_Scan_fwd_kernel_traitsILi32ELi8ELi1ELb1ELb1ELb1ELb1ELb0EN3c104HalfEffEEv13SSMParamsBase --------------------------
	.section	.nv.constant0._Z25selective_scan_fwd_kernelI32Selective_Scan_fwd_kernel_traitsILi32ELi8ELi1ELb1ELb1ELb1ELb1ELb0EN3c104HalfEffEEv13SSMParamsBase,"a",@progbits
	.sectionflags	@""
	.align	4
.nv.constant0._Z25selective_scan_fwd_kernelI32Selective_Scan_fwd_kernel_traitsILi32ELi8ELi1ELb1ELb1ELb1ELb1ELb0EN3c104HalfEffEEv13SSMParamsBase:
	.zero		1288


//--------------------- .nv.constant0._Z25selective_scan_fwd_kernelI32Selective_Scan_fwd_kernel_traitsILi32ELi8ELi1ELb1ELb1ELb1ELb1ELb1EN3c104HalfEffEEv13SSMParamsBase --------------------------
	.section	.nv.constant0._Z25selective_scan_fwd_kernelI32Selective_Scan_fwd_kernel_traitsILi32ELi8ELi1ELb1ELb1ELb1ELb1ELb1EN3c104HalfEffEEv13SSMParamsBase,"a",@progbits
	.sectionflags	@""
	.align	4
.nv.constant0._Z25selective_scan_fwd_kernelI32Selective_Scan_fwd_kernel_traitsILi32ELi8ELi1ELb1ELb1ELb1ELb1ELb1EN3c104HalfEffEEv13SSMParamsBase:
	.zero		1288


//--------------------- .nv.constant0._Z25selective_scan_fwd_kernelI32Selective_Scan_fwd_kernel_traitsILi32ELi4ELi1ELb0ELb1ELb1ELb0ELb0EN3c104HalfEffEEv13SSMParamsBase --------------------------
	.section	.nv.constant0._Z25selective_scan_fwd_kernelI32Selective_Scan_fwd_kernel_traitsILi32ELi4ELi1ELb0ELb1ELb1ELb0ELb0EN3c104HalfEffEEv13SSMParamsBase,"a",@progbits
	.sectionflags	@""
	.align	4
.nv.constant0._Z25selective_scan_fwd_kernelI32Selective_Scan_fwd_kernel_traitsILi32ELi4ELi1ELb0ELb1ELb1ELb0ELb0EN3c104HalfEffEEv13SSMParamsBase:
	.zero		1288


//--------------------- .nv.constant0._Z25selective_scan_fwd_kernelI32Selective_Scan_fwd_kernel_traitsILi32ELi4ELi1ELb0ELb1ELb1ELb0ELb1EN3c104HalfEffEEv13SSMParamsBase --------------------------
	.section	.nv.constant0._Z25selective_scan_fwd_kernelI32Selective_Scan_fwd_kernel_traitsILi32ELi4ELi1ELb0ELb1ELb1ELb0ELb1EN3c104HalfEffEEv13SSMParamsBase,"a",@progbits
	.sectionflags	@""
	.align	4
.nv.constant0._Z25selective_scan_fwd_kernelI32Selective_Scan_fwd_kernel_traitsILi32ELi4ELi1ELb0ELb1ELb1ELb0ELb1EN3c104HalfEffEEv13SSMParamsBase:
	.zero		1288


//--------------------- .nv.constant0._Z25selective_scan_fwd_kernelI32Selective_Scan_fwd_kernel_traitsILi32ELi4ELi1ELb0ELb1ELb1ELb1ELb0EN3c104HalfEffEEv13SSMParamsBase --------------------------
	.section	.nv.constant0._Z25selective_scan_fwd_kernelI32Selective_Scan_fwd_kernel_traitsILi32ELi4ELi1ELb0ELb1ELb1ELb1ELb0EN3c104HalfEffEEv13SSMParamsBase,"a",@progbits
	.sectionflags	@""
	.align	4
.nv.constant0._Z25selective_scan_fwd_kernelI32Selective_Scan_fwd_kernel_traitsILi32ELi4ELi1ELb0ELb1ELb1ELb1ELb0EN3c104HalfEffEEv13SSMParamsBase:
	.zero		1288


//--------------------- .nv.constant0._Z25selective_scan_fwd_kernelI32Selective_Scan_fwd_kernel_traitsILi32ELi4ELi1ELb0ELb1ELb1ELb1ELb1EN3c104HalfEffEEv13SSMParamsBase --------------------------
	.section	.nv.constant0._Z25selective_scan_fwd_kernelI32Selective_Scan_fwd_kernel_traitsILi32ELi4ELi1ELb0ELb1ELb1ELb1ELb1EN3c104HalfEffEEv13SSMParamsBase,"a",@progbits
	.sectionflags	@""
	.align	4
.nv.constant0._Z25selective_scan_fwd_kernelI32Selective_Scan_fwd_kernel_traitsILi32ELi4ELi1ELb0ELb1ELb1ELb1ELb1EN3c104HalfEffEEv13SSMParamsBase:
	.zero		1288


//--------------------- .nv.constant0._Z25selective_scan_fwd_kernelI32Selective_Scan_fwd_kernel_traitsILi32ELi4ELi1ELb1ELb1ELb1ELb0ELb0EN3c104HalfEffEEv13SSMParamsBase --------------------------
	.section	.nv.constant0._Z25selective_scan_fwd_kernelI32Selective_Scan_fwd_kernel_traitsILi32ELi4ELi1ELb1ELb1ELb1ELb0ELb0EN3c104HalfEffEEv13SSMParamsBase,"a",@progbits
	.sectionflags	@""
	.align	4
.nv.constant0._Z25selective_scan_fwd_kernelI32Selective_Scan_fwd_kernel_traitsILi32ELi4ELi1ELb1ELb1ELb1ELb0ELb0EN3c104HalfEffEEv13SSMParamsBase:
	.zero		1288


//--------------------- .nv.constant0._Z25selective_scan_fwd_kernelI32Selective_Scan_fwd_kernel_traitsILi32ELi4ELi1ELb1ELb1ELb1ELb0ELb1EN3c104HalfEffEEv13SSMParamsBase --------------------------
	.section	.nv.constant0._Z25selective_scan_fwd_kernelI32Selective_Scan_fwd_kernel_traitsILi32ELi4ELi1ELb1ELb1ELb1ELb0ELb1EN3c104HalfEffEEv13SSMParamsBase,"a",@progbits
	.sectionflags	@""
	.align	4
.nv.constant0._Z25selective_scan_fwd_kernelI32Selective_Scan_fwd_kernel_traitsILi32ELi4ELi1ELb1ELb1ELb1ELb0ELb1EN3c104HalfEffEEv13SSMParamsBase:
	.zero		1288


//--------------------- .nv.constant0._Z25selective_scan_fwd_kernelI32Selective_Scan_fwd_kernel_traitsILi32ELi4ELi1ELb1ELb1ELb1ELb1ELb0EN3c104HalfEffEEv13SSMParamsBase --------------------------
	.section	.nv.constant0._Z25selective_scan_fwd_kernelI32Selective_Scan_fwd_kernel_traitsILi32ELi4ELi1ELb1ELb1ELb1ELb1ELb0EN3c104HalfEffEEv13SSMParamsBase,"a",@progbits
	.sectionflags	@""
	.align	4
.nv.constant0._Z25selective_scan_fwd_kernelI32Selective_Scan_fwd_kernel_traitsILi32ELi4ELi1ELb1ELb1ELb1ELb1ELb0EN3c104HalfEffEEv13SSMParamsBase:
	.zero		1288


//--------------------- .nv.constant0._Z25selective_scan_fwd_kernelI32Selective_Scan_fwd_kernel_traitsILi32ELi4ELi1ELb1ELb1ELb1ELb1ELb1EN3c104HalfEffEEv13SSMParamsBase --------------------------
	.section	.nv.constant0._Z25selective_scan_fwd_kernelI32Selective_Scan_fwd_kernel_traitsILi32ELi4ELi1ELb1ELb1ELb1ELb1ELb1EN3c104HalfEffEEv13SSMParamsBase,"a",@progbits
	.sectionflags	@""
	.align	4
.nv.constant0._Z25selective_scan_fwd_kernelI32Selective_Scan_fwd_kernel_traitsILi32ELi4ELi1ELb1ELb1ELb1ELb1ELb1EN3c104HalfEffEEv13SSMParamsBase:
	.zero		1288


//--------------------- .nv.constant0._Z25selective_scan_fwd_kernelI32Selective_Scan_fwd_kernel_traitsILi64ELi16ELi1ELb0ELb1ELb1ELb0ELb0EN3c104HalfEffEEv13SSMParamsBase --------------------------
	.section	.nv.constant0._Z25selective_scan_fwd_kernelI32Selective_Scan_fwd_kernel_traitsILi64ELi16ELi1ELb0ELb1ELb1ELb0ELb0EN3c104HalfEffEEv13SSMParamsBase,"a",@progbits
	.sectionflags	@""
	.align	4
.nv.constant0._Z25selective_scan_fwd_kernelI32Selective_Scan_fwd_kernel_traitsILi64ELi16ELi1ELb0ELb1ELb1ELb0ELb0EN3c104HalfEffEEv13SSMParamsBase:
	.zero		1288


//--------------------- .nv.constant0._Z25selective_scan_fwd_kernelI32Selective_Scan_fwd_kernel_traitsILi64ELi16ELi1ELb0ELb1ELb1ELb0ELb1EN3c104HalfEffEEv13SSMParamsBase --------------------------
	.section	.nv.constant0._Z25selective_scan_fwd_kernelI32Selective_Scan_fwd_kernel_traitsILi64ELi16ELi1ELb0ELb1ELb1ELb0ELb1EN3c104HalfEffEEv13SSMParamsBase,"a",@progbits
	.sectionflags	@""
	.align	4
.nv.constant0._Z25selective_scan_fwd_kernelI32Selective_Scan_fwd_kernel_traitsILi64ELi16ELi1ELb0ELb1ELb1ELb0ELb1EN3c104HalfEffEEv13SSMParamsBase:
	.zero		1288


//--------------------- .nv.constant0._Z25selective_scan_fwd_kernelI32Selective_Scan_fwd_kernel_traitsILi64ELi16ELi1ELb0ELb1ELb1ELb1ELb0EN3c104HalfEffEEv13SSMParamsBase --------------------------
	.section	.nv.constant0._Z25selective_scan_fwd_kernelI32Selective_Scan_fwd_kernel_traitsILi64ELi16ELi1ELb0ELb1ELb1ELb1ELb0EN3c104HalfEffEEv13SSMParamsBase,"a",@progbits
	.sectionflags	@""
	.align	4
.nv.constant0._Z25selective_scan_fwd_kernelI32Selective_Scan_fwd_kernel_traitsILi64ELi16ELi1ELb0ELb1ELb1ELb1ELb0EN3c104HalfEffEEv13SSMParamsBase:
	.zero		1288


//--------------------- .nv.constant0._Z25selective_scan_fwd_kernelI32Selective_Scan_fwd_kernel_traitsILi64ELi16ELi1ELb0ELb1ELb1ELb1ELb1EN3c104HalfEffEEv13SSMParamsBase --------------------------
	.section	.nv.constant0._Z25selective_scan_fwd_kernelI32Selective_Scan_fwd_kernel_traitsILi64ELi16ELi1ELb0ELb1ELb1ELb1ELb1EN3c104HalfEffEEv13SSMParamsBase,"a",@progbits
	.sectionflags	@""
	.align	4
.nv.constant0._Z25selective_scan_fwd_kernelI32Selective_Scan_fwd_kernel_traitsILi64ELi16ELi1ELb0ELb1ELb1ELb1ELb1EN3c104HalfEffEEv13SSMParamsBase:
	.zero		1288


//--------------------- .nv.constant0._Z25selective_scan_fwd_kernelI32Selective_Scan_fwd_kernel_traitsILi64ELi16ELi1ELb1ELb1ELb1ELb0ELb0EN3c104HalfEffEEv13SSMParamsBase --------------------------
	.section	.nv.constant0._Z25selective_scan_fwd_kernelI32Selective_Scan_fwd_kernel_traitsILi64ELi16ELi1ELb1ELb1ELb1ELb0ELb0EN3c104HalfEffEEv13SSMParamsBase,"a",@progbits
	.sectionflags	@""
	.align	4
.nv.constant0._Z25selective_scan_fwd_kernelI32Selective_Scan_fwd_kernel_traitsILi64ELi16ELi1ELb1ELb1ELb1ELb0ELb0EN3c104HalfEffEEv13SSMParamsBase:
	.zero		1288


//--------------------- .nv.constant0._Z25selective_scan_fwd_kernelI32Selective_Scan_fwd_kernel_traitsILi64ELi16ELi1ELb1ELb1ELb1ELb0ELb1EN3c104HalfEffEEv13SSMParamsBase --------------------------
	.section	.nv.constant0._Z25selective_scan_fwd_kernelI32Selective_Scan_fwd_kernel_traitsILi64ELi16ELi1ELb1ELb1ELb1ELb0ELb1EN3c104HalfEffEEv13SSMParamsBase,"a",@progbits
	.sectionflags	@""
	.align	4
.nv.constant0._Z25selective_scan_fwd_kernelI32Selective_Scan_fwd_kernel_traitsILi64ELi16ELi1ELb1ELb1ELb1ELb0ELb1EN3c104HalfEffEEv13SSMParamsBase:
	.zero		1288


//--------------------- .nv.constant0._Z25selective_scan_fwd_kernelI32Selective_Scan_fwd_kernel_traitsILi64ELi16ELi1ELb1ELb1ELb1ELb1ELb0EN3c104HalfEffEEv13SSMParamsBase --------------------------
	.section	.nv.constant0._Z25selective_scan_fwd_kernelI32Selective_Scan_fwd_kernel_traitsILi64ELi16ELi1ELb1ELb1ELb1ELb1ELb0EN3c104HalfEffEEv13SSMParamsBase,"a",@progbits
	.sectionflags	@""
	.align	4
.nv.constant0._Z25selective_scan_fwd_kernelI32Selective_Scan_fwd_kernel_traitsILi64ELi16ELi1ELb1ELb1ELb1ELb1ELb0EN3c104HalfEffEEv13SSMParamsBase:
	.zero		1288


//--------------------- .nv.constant0._Z25selective_scan_fwd_kernelI32Selective_Scan_fwd_kernel_traitsILi64ELi16ELi1ELb1ELb1ELb1ELb1ELb1EN3c104HalfEffEEv13SSMParamsBase --------------------------
	.section	.nv.constant0._Z25selective_scan_fwd_kernelI32Selective_Scan_fwd_kernel_traitsILi64ELi16ELi1ELb1ELb1ELb1ELb1ELb1EN3c104HalfEffEEv13SSMParamsBase,"a",@progbits
	.sectionflags	@""
	.align	4
.nv.constant0._Z25selective_scan_fwd_kernelI32Selective_Scan_fwd_kernel_traitsILi64ELi16ELi1ELb1ELb1ELb1ELb1ELb1EN3c104HalfEffEEv13SSMParamsBase:
	.zero		1288


//--------------------- .nv.constant0._Z25selective_scan_fwd_kernelI32Selective_Scan_fwd_kernel_traitsILi128ELi16ELi1ELb0ELb1ELb1ELb0ELb0EN3c104HalfEfS2_EEv13SSMParamsBase --------------------------
	.section	.nv.constant0._Z25selective_scan_fwd_kernelI32Selective_Scan_fwd_kernel_traitsILi128ELi16ELi1ELb0ELb1ELb1ELb0ELb0EN3c104HalfEfS2_EEv13SSMParamsBase,"a",@progbits
	.sectionflags	@""
	.align	4
.nv.constant0._Z25selective_scan_fwd_kernelI32Selective_Scan_fwd_kernel_traitsILi128ELi16ELi1ELb0ELb1ELb1ELb0ELb0EN3c104HalfEfS2_EEv13SSMParamsBase:
	.zero		1288


//--------------------- .nv.constant0._Z25selective_scan_fwd_kernelI32Selective_Scan_fwd_kernel_traitsILi128ELi16ELi1ELb0ELb1ELb1ELb0ELb1EN3c104HalfEfS2_EEv13SSMParamsBase --------------------------
	.section	.nv.constant0._Z25selective_scan_fwd_kernelI32Selective_Scan_fwd_kernel_traitsILi128ELi16ELi1ELb0ELb1ELb1ELb0ELb1EN3c104HalfEfS2_EEv13SSMParamsBase,"a",@progbits
	.sectionflags	@""
	.align	4
.nv.constant0._Z25selective_scan_fwd_kernelI32Selective_Scan_fwd_kernel_traitsILi128ELi16ELi1ELb0ELb1ELb1ELb0ELb1EN3c104HalfEfS2_EEv13SSMParamsBase:
	.zero		1288


//--------------------- .nv.constant0._Z25selective_scan_fwd_kernelI32Selective_Scan_fwd_kernel_traitsILi128ELi16ELi1ELb0ELb1ELb1ELb1ELb0EN3c104HalfEfS2_EEv13SSMParamsBase --------------------------
	.section	.nv.constant0._Z25selective_scan_fwd_kernelI32Selective_Scan_fwd_kernel_traitsILi128ELi16ELi1ELb0ELb1ELb1ELb1ELb0EN3c104HalfEfS2_EEv13SSMParamsBase,"a",@progbits
	.sectionflags	@""
	.align	4
.nv.constant0._Z25selective_scan_fwd_kernelI32Selective_Scan_fwd_kernel_traitsILi128ELi16ELi1ELb0ELb1ELb1ELb1ELb0EN3c104HalfEfS2_EEv13SSMParamsBase:
	.zero		1288


//--------------------- .nv.constant0._Z25selective_scan_fwd_kernelI32Selective_Scan_fwd_kernel_traitsILi128ELi16ELi1ELb0ELb1ELb1ELb1ELb1EN3c104HalfEfS2_EEv13SSMParamsBase --------------------------
	.section	.nv.constant0._Z25selective_scan_fwd_kernelI32Selective_Scan_fwd_kernel_traitsILi128ELi16ELi1ELb0ELb1ELb1ELb1ELb1EN3c104HalfEfS2_EEv13SSMParamsBase,"a",@progbits
	.sectionflags	@""
	.align	4
.nv.constant0._Z25selective_scan_fwd_kernelI32Selective_Scan_fwd_kernel_traitsILi128ELi16ELi1ELb0ELb1ELb1ELb1ELb1EN3c104HalfEfS2_EEv13SSMParamsBase:
	.zero		1288


//--------------------- .nv.constant0._Z25selective_scan_fwd_kernelI32Selective_Scan_fwd_kernel_traitsILi128ELi16ELi1ELb1ELb1ELb1ELb0ELb0EN3c104HalfEfS2_EEv13SSMParamsBase --------------------------
	.section	.nv.constant0._Z25selective_scan_fwd_kernelI32Selective_Scan_fwd_kernel_traitsILi128ELi16ELi1ELb1ELb1ELb1ELb0ELb0EN3c104HalfEfS2_EEv13SSMParamsBase,"a",@progbits
	.sectionflags	@""
	.align	4
.nv.constant0._Z25selective_scan_fwd_kernelI32Selective_Scan_fwd_kernel_traitsILi128ELi16ELi1ELb1ELb1ELb1ELb0ELb0EN3c104HalfEfS2_EEv13SSMParamsBase:
	.zero		1288


//--------------------- .nv.constant0._Z25selective_scan_fwd_kernelI32Selective_Scan_fwd_kernel_traitsILi128ELi16ELi1ELb1ELb1ELb1ELb0ELb1EN3c104HalfEfS2_EEv13SSMParamsBase --------------------------
	.section	.nv.constant0._Z25selective_scan_fwd_kernelI32Selective_Scan_fwd_kernel_traitsILi128ELi16ELi1ELb1ELb1ELb1ELb0ELb1EN3c104HalfEfS2_EEv13SSMParamsBase,"a",@progbits
	.sectionflags	@""
	.align	4
.nv.constant0._Z25selective_scan_fwd_kernelI32Selective_Scan_fwd_kernel_traitsILi128ELi16ELi1ELb1ELb1ELb1ELb0ELb1EN3c104HalfEfS2_EEv13SSMParamsBase:
	.zero		1288


//--------------------- .nv.constant0._Z25selective_scan_fwd_kernelI32Selective_Scan_fwd_kernel_traitsILi128ELi16ELi1ELb1ELb1ELb1ELb1ELb0EN3c104HalfEfS2_EEv13SSMParamsBase --------------------------
	.section	.nv.constant0._Z25selective_scan_fwd_kernelI32Selective_Scan_fwd_kernel_traitsILi128ELi16ELi1ELb1ELb1ELb1ELb1ELb0EN3c104HalfEfS2_EEv13SSMParamsBase,"a",@progbits
	.sectionflags	@""
	.align	4
.nv.constant0._Z25selective_scan_fwd_kernelI32Selective_Scan_fwd_kernel_traitsILi128ELi16ELi1ELb1ELb1ELb1ELb1ELb0EN3c104HalfEfS2_EEv13SSMParamsBase:
	.zero		1288


//--------------------- .nv.constant0._Z25selective_scan_fwd_kernelI32Selective_Scan_fwd_kernel_traitsILi128ELi16ELi1ELb1ELb1ELb1ELb1ELb1EN3c104HalfEfS2_EEv13SSMParamsBase --------------------------
	.section	.nv.constant0._Z25selective_scan_fwd_kernelI32Selective_Scan_fwd_kernel_traitsILi128ELi16ELi1ELb1ELb1ELb1ELb1ELb1EN3c104HalfEfS2_EEv13SSMParamsBase,"a",@progbits
	.sectionflags	@""
	.align	4
.nv.constant0._Z25selective_scan_fwd_kernelI32Selective_Scan_fwd_kernel_traitsILi128ELi16ELi1ELb1ELb1ELb1ELb1ELb1EN3c104HalfEfS2_EEv13SSMParamsBase:
	.zero		1288


//--------------------- .nv.constant0._Z25selective_scan_fwd_kernelI32Selective_Scan_fwd_kernel_traitsILi32ELi16ELi1ELb0ELb1ELb1ELb0ELb0EN3c104HalfEfS2_EEv13SSMParamsBase --------------------------
	.section	.nv.constant0._Z25selective_scan_fwd_kernelI32Selective_Scan_fwd_kernel_traitsILi32ELi16ELi1ELb0ELb1ELb1ELb0ELb0EN3c104HalfEfS2_EEv13SSMParamsBase,"a",@progbits
	.sectionflags	@""
	.align	4
.nv.constant0._Z25selective_scan_fwd_kernelI32Selective_Scan_fwd_kernel_traitsILi32ELi16ELi1ELb0ELb1ELb1ELb0ELb0EN3c104HalfEfS2_EEv13SSMParamsBase:
	.zero		1288


//--------------------- .nv.constant0._Z25selective_scan_fwd_kernelI32Selective_Scan_fwd_kernel_traitsILi32ELi16ELi1ELb0ELb1ELb1ELb0ELb1EN3c104HalfEfS2_EEv13SSMParamsBase --------------------------
	.section	.nv.constant0._Z25selective_scan_fwd_kernelI32Selective_Scan_fwd_kernel_traitsILi32ELi16ELi1ELb0ELb1ELb1ELb0ELb1EN3c104HalfEfS2_EEv13SSMParamsBase,"a",@progbits
	.sectionflags	@""
	.align	4
.nv.constant0._Z25selective_scan_fwd_kernelI32Selective_Scan_fwd_kernel_traitsILi32ELi16ELi1ELb0ELb1ELb1ELb0ELb1EN3c104HalfEfS2_EEv13SSMParamsBase:
	.zero		1288


//--------------------- .nv.constant0._Z25selective_scan_fwd_kernelI32Selective_Scan_fwd_kernel_traitsILi32ELi16ELi1ELb0ELb1ELb1ELb1ELb0EN3c104HalfEfS2_EEv13SSMParamsBase --------------------------
	.section	.nv.constant0._Z25selective_scan_fwd_kernelI32Selective_Scan_fwd_kernel_traitsILi32ELi16ELi1ELb0ELb1ELb1ELb1ELb0EN3c104HalfEfS2_EEv13SSMParamsBase,"a",@progbits
	.sectionflags	@""
	.align	4
.nv.constant0._Z25selective_scan_fwd_kernelI32Selective_Scan_fwd_kernel_traitsILi32ELi16ELi1ELb0ELb1ELb1ELb1ELb0EN3c104HalfEfS2_EEv13SSMParamsBase:
	.zero		1288


//--------------------- .nv.constant0._Z25selective_scan_fwd_kernelI32Selective_Scan_fwd_kernel_traitsILi32ELi16ELi1ELb0ELb1ELb1ELb1ELb1EN3c104HalfEfS2_EEv13SSMParamsBase --------------------------
	.section	.nv.constant0._Z25selective_scan_fwd_kernelI32Selective_Scan_fwd_kernel_traitsILi32ELi16ELi1ELb0ELb1ELb1ELb1ELb1EN3c104HalfEfS2_EEv13SSMParamsBase,"a",@progbits
	.sectionflags	@""
	.align	4
.nv.constant0._Z25selective_scan_fwd_kernelI32Selective_Scan_fwd_kernel_traitsILi32ELi16ELi1ELb0ELb1ELb1ELb1ELb1EN3c104HalfEfS2_EEv13SSMParamsBase:
	.zero		1288


//--------------------- .nv.constant0._Z25selective_scan_fwd_kernelI32Selective_Scan_fwd_kernel_traitsILi32ELi16ELi1ELb1ELb1ELb1ELb0ELb0EN3c104HalfEfS2_EEv13SSMParamsBase --------------------------
	.section	.nv.constant0._Z25selective_scan_fwd_kernelI32Selective_Scan_fwd_kernel_traitsILi32ELi16ELi1ELb1ELb1ELb1ELb0ELb0EN3c104HalfEfS2_EEv13SSMParamsBase,"a",@progbits
	.sectionflags	@""
	.align	4
.nv.constant0._Z25selective_scan_fwd_kernelI32Selective_Scan_fwd_kernel_traitsILi32ELi16ELi1ELb1ELb1ELb1ELb0ELb0EN3c104HalfEfS2_EEv13SSMParamsBase:
	.zero		1288


//--------------------- .nv.constant0._Z25selective_scan_fwd_kernelI32Selective_Scan_fwd_kernel_traitsILi32ELi16ELi1ELb1ELb1ELb1ELb0ELb1EN3c104HalfEfS2_EEv13SSMParamsBase --------------------------
	.section	.nv.constant0._Z25selective_scan_fwd_kernelI32Selective_Scan_fwd_kernel_traitsILi32ELi16ELi1ELb1ELb1ELb1ELb0ELb1EN3c104HalfEfS2_EEv13SSMParamsBase,"a",@progbits
	.sectionflags	@""
	.align	4
.nv.constant0._Z25selective_scan_fwd_kernelI32Selective_Scan_fwd_kernel_traitsILi32ELi16ELi1ELb1ELb1ELb1ELb0ELb1EN3c104HalfEfS2_EEv13SSMParamsBase:
	.zero		1288


//--------------------- .nv.constant0._Z25selective_scan_fwd_kernelI32Selective_Scan_fwd_kernel_traitsILi32ELi16ELi1ELb1ELb1ELb1ELb1ELb0EN3c104HalfEfS2_EEv13SSMParamsBase --------------------------
	.section	.nv.constant0._Z25selective_scan_fwd_kernelI32Selective_Scan_fwd_kernel_traitsILi32ELi16ELi1ELb1ELb1ELb1ELb1ELb0EN3c104HalfEfS2_EEv13SSMParamsBase,"a",@progbits
	.sectionflags	@""
	.align	4
.nv.constant0._Z25selective_scan_fwd_kernelI32Selective_Scan_fwd_kernel_traitsILi32ELi16ELi1ELb1ELb1ELb1ELb1ELb0EN3c104HalfEfS2_EEv13SSMParamsBase:
	.zero		1288


//--------------------- .nv.constant0._Z25selective_scan_fwd_kernelI32Selective_Scan_fwd_kernel_traitsILi32ELi16ELi1ELb1ELb1ELb1ELb1ELb1EN3c104HalfEfS2_EEv13SSMParamsBase --------------------------
	.section	.nv.constant0._Z25selective_scan_fwd_kernelI32Selective_Scan_fwd_kernel_traitsILi32ELi16ELi1ELb1ELb1ELb1ELb1ELb1EN3c104HalfEfS2_EEv13SSMParamsBase,"a",@progbits
	.sectionflags	@""
	.align	4
.nv.constant0._Z25selective_scan_fwd_kernelI32Selective_Scan_fwd_kernel_traitsILi32ELi16ELi1ELb1ELb1ELb1ELb1ELb1EN3c104HalfEfS2_EEv13SSMParamsBase:
	.zero		1288


//--------------------- .nv.constant0._Z25selective_scan_fwd_kernelI32Selective_Scan_fwd_kernel_traitsILi32ELi8ELi1ELb0ELb1ELb1ELb0ELb0EN3c104HalfEfS2_EEv13SSMParamsBase --------------------------
	.section	.nv.constant0._Z25selective_scan_fwd_kernelI32Selective_Scan_fwd_kernel_traitsILi32ELi8ELi1ELb0ELb1ELb1ELb0ELb0EN3c104HalfEfS2_EEv13SSMParamsBase,"a",@progbits
	.sectionflags	@""
	.align	4
.nv.constant0._Z25selective_scan_fwd_kernelI32Selective_Scan_fwd_kernel_traitsILi32ELi8ELi1ELb0ELb1ELb1ELb0ELb0EN3c104HalfEfS2_EEv13SSMParamsBase:
	.zero		1288


//--------------------- .nv.constant0._Z25selective_scan_fwd_kernelI32Selective_Scan_fwd_kernel_traitsILi32ELi8ELi1ELb0ELb1ELb1ELb0ELb1EN3c104HalfEfS2_EEv13SSMParamsBase --------------------------
	.section	.nv.constant0._Z25selective_scan_fwd_kernelI32Selective_Scan_fwd_kernel_traitsILi32ELi8ELi1ELb0ELb1ELb1ELb0ELb1EN3c104HalfEfS2_EEv13SSMParamsBase,"a",@progbits
	.sectionflags	@""
	.align	4
.nv.constant0._Z25selective_scan_fwd_kernelI32Selective_Scan_fwd_kernel_traitsILi32ELi8ELi1ELb0ELb1ELb1ELb0ELb1EN3c104HalfEfS2_EEv13SSMParamsBase:
	.zero		1288


//--------------------- .nv.constant0._Z25selective_scan_fwd_kernelI32Selective_Scan_fwd_kernel_traitsILi32ELi8ELi1ELb0ELb1ELb1ELb1ELb0EN3c104HalfEfS2_EEv13SSMParamsBase --------------------------
	.section	.nv.constant0._Z25selective_scan_fwd_kernelI32Selective_Scan_fwd_kernel_traitsILi32ELi8ELi1ELb0ELb1ELb1ELb1ELb0EN3c104HalfEfS2_EEv13SSMParamsBase,"a",@progbits
	.sectionflags	@""
	.align	4
.nv.constant0._Z25selective_scan_fwd_kernelI32Selective_Scan_fwd_kernel_traitsILi32ELi8ELi1ELb0ELb1ELb1ELb1ELb0EN3c104HalfEfS2_EEv13SSMParamsBase:
	.zero		1288


//--------------------- .nv.constant0._Z25selective_scan_fwd_kernelI32Selective_Scan_fwd_kernel_traitsILi32ELi8ELi1ELb0ELb1ELb1ELb1ELb1EN3c104HalfEfS2_EEv13SSMParamsBase --------------------------
	.section	.nv.constant0._Z25selective_scan_fwd_kernelI32Selective_Scan_fwd_kernel_traitsILi32ELi8ELi1ELb0ELb1ELb1ELb1ELb1EN3c104HalfEfS2_EEv13SSMParamsBase,"a",@progbits
	.sectionflags	@""
	.align	4
.nv.constant0._Z25selective_scan_fwd_kernelI32Selective_Scan_fwd_kernel_traitsILi32ELi8ELi1ELb0ELb1ELb1ELb1ELb1EN3c104HalfEfS2_EEv13SSMParamsBase:
	.zero		1288


//--------------------- .nv.constant0._Z25selective_scan_fwd_kernelI32Selective_Scan_fwd_kernel_traitsILi32ELi8ELi1ELb1ELb1ELb1ELb0ELb0EN3c104HalfEfS2_EEv13SSMParamsBase --------------------------
	.section	.nv.constant0._Z25selective_scan_fwd_kernelI32Selective_Scan_fwd_kernel_traitsILi32ELi8ELi1ELb1ELb1ELb1ELb0ELb0EN3c104HalfEfS2_EEv13SSMParamsBase,"a",@progbits
	.sectionflags	@""
	.align	4
.nv.constant0._Z25selective_scan_fwd_kernelI32Selective_Scan_fwd_kernel_traitsILi32ELi8ELi1ELb1ELb1ELb1ELb0ELb0EN3c104HalfEfS2_EEv13SSMParamsBase:
	.zero		1288


//--------------------- .nv.constant0._Z25selective_scan_fwd_kernelI32Selective_Scan_fwd_kernel_traitsILi32ELi8ELi1ELb1ELb1ELb1ELb0ELb1EN3c104HalfEfS2_EEv13SSMParamsBase --------------------------
	.section	.nv.constant0._Z25selective_scan_fwd_kernelI32Selective_Scan_fwd_kernel_traitsILi32ELi8ELi1ELb1ELb1ELb1ELb0ELb1EN3c104HalfEfS2_EEv13SSMParamsBase,"a",@progbits
	.sectionflags	@""
	.align	4
.nv.constant0._Z25selective_scan_fwd_kernelI32Selective_Scan_fwd_kernel_traitsILi32ELi8ELi1ELb1ELb1ELb1ELb0ELb1EN3c104HalfEfS2_EEv13SSMParamsBase:
	.zero		1288


//--------------------- .nv.constant0._Z25selective_scan_fwd_kernelI32Selective_Scan_fwd_kernel_traitsILi32ELi8ELi1ELb1ELb1ELb1ELb1ELb0EN3c104HalfEfS2_EEv13SSMParamsBase --------------------------
	.section	.nv.constant0._Z25selective_scan_fwd_kernelI32Selective_Scan_fwd_kernel_traitsILi32ELi8ELi1ELb1ELb1ELb1ELb1ELb0EN3c104HalfEfS2_EEv13SSMParamsBase,"a",@progbits
	.sectionflags	@""
	.align	4
.nv.constant0._Z25selective_scan_fwd_kernelI32Selective_Scan_fwd_kernel_traitsILi32ELi8ELi1ELb1ELb1ELb1ELb1ELb0EN3c104HalfEfS2_EEv13SSMParamsBase:
	.zero		1288


//--------------------- .nv.constant0._Z25selective_scan_fwd_kernelI32Selective_Scan_fwd_kernel_traitsILi32ELi8ELi1ELb1ELb1ELb1ELb1ELb1EN3c104HalfEfS2_EEv13SSMParamsBase --------------------------
	.section	.nv.constant0._Z25selective_scan_fwd_kernelI32Selective_Scan_fwd_kernel_traitsILi32ELi8ELi1ELb1ELb1ELb1ELb1ELb1EN3c104HalfEfS2_EEv13SSMParamsBase,"a",@progbits
	.sectionflags	@""
	.align	4
.nv.constant0._Z25selective_scan_fwd_kernelI32Selective_Scan_fwd_kernel_traitsILi32ELi8ELi1ELb1ELb1ELb1ELb1ELb1EN3c104HalfEfS2_EEv13SSMParamsBase:
	.zero		1288


//--------------------- .nv.constant0._Z25selective_scan_fwd_kernelI32Selective_Scan_fwd_kernel_traitsILi32ELi4ELi1ELb0ELb1ELb1ELb0ELb0EN3c104HalfEfS2_EEv13SSMParamsBase --------------------------
	.section	.nv.constant0._Z25selective_scan_fwd_kernelI32Selective_Scan_fwd_kernel_traitsILi32ELi4ELi1ELb0ELb1ELb1ELb0ELb0EN3c104HalfEfS2_EEv13SSMParamsBase,"a",@progbits
	.sectionflags	@""
	.align	4
.nv.constant0._Z25selective_scan_fwd_kernelI32Selective_Scan_fwd_kernel_traitsILi32ELi4ELi1ELb0ELb1ELb1ELb0ELb0EN3c104HalfEfS2_EEv13SSMParamsBase:
	.zero		1288


//--------------------- .nv.constant0._Z25selective_scan_fwd_kernelI32Selective_Scan_fwd_kernel_traitsILi32ELi4ELi1ELb0ELb1ELb1ELb0ELb1EN3c104HalfEfS2_EEv13SSMParamsBase --------------------------
	.section	.nv.constant0._Z25selective_scan_fwd_kernelI32Selective_Scan_fwd_kernel_traitsILi32ELi4ELi1ELb0ELb1ELb1ELb0ELb1EN3c104HalfEfS2_EEv13SSMParamsBase,"a",@progbits
	.sectionflags	@""
	.align	4
.nv.constant0._Z25selective_scan_fwd_kernelI32Selective_Scan_fwd_kernel_traitsILi32ELi4ELi1ELb0ELb1ELb1ELb0ELb1EN3c104HalfEfS2_EEv13SSMParamsBase:
	.zero		1288


//--------------------- .nv.constant0._Z25selective_scan_fwd_kernelI32Selective_Scan_fwd_kernel_traitsILi32ELi4ELi1ELb0ELb1ELb1ELb1ELb0EN3c104HalfEfS2_EEv13SSMParamsBase --------------------------
	.section	.nv.constant0._Z25selective_scan_fwd_kernelI32Selective_Scan_fwd_kernel_traitsILi32ELi4ELi1ELb0ELb1ELb1ELb1ELb0EN3c104HalfEfS2_EEv13SSMParamsBase,"a",@progbits
	.sectionflags	@""
	.align	4
.nv.constant0._Z25selective_scan_fwd_kernelI32Selective_Scan_fwd_kernel_traitsILi32ELi4ELi1ELb0ELb1ELb1ELb1ELb0EN3c104HalfEfS2_EEv13SSMParamsBase:
	.zero		1288


//--------------------- .nv.constant0._Z25selective_scan_fwd_kernelI32Selective_Scan_fwd_kernel_traitsILi32ELi4ELi1ELb0ELb1ELb1ELb1ELb1EN3c104HalfEfS2_EEv13SSMParamsBase --------------------------
	.section	.nv.constant0._Z25selective_scan_fwd_kernelI32Selective_Scan_fwd_kernel_traitsILi32ELi4ELi1ELb0ELb1ELb1ELb1ELb1EN3c104HalfEfS2_EEv13SSMParamsBase,"a",@progbits
	.sectionflags	@""
	.align	4
.nv.constant0._Z25selective_scan_fwd_kernelI32Selective_Scan_fwd_kernel_traitsILi32ELi4ELi1ELb0ELb1ELb1ELb1ELb1EN3c104HalfEfS2_EEv13SSMParamsBase:
	.zero		1288


//--------------------- .nv.constant0._Z25selective_scan_fwd_kernelI32Selective_Scan_fwd_kernel_traitsILi32ELi4ELi1ELb1ELb1ELb1ELb0ELb0EN3c104HalfEfS2_EEv13SSMParamsBase --------------------------
	.section	.nv.constant0._Z25selective_scan_fwd_kernelI32Selective_Scan_fwd_kernel_traitsILi32ELi4ELi1ELb1ELb1ELb1ELb0ELb0EN3c104HalfEfS2_EEv13SSMParamsBase,"a",@progbits
	.sectionflags	@""
	.align	4
.nv.constant0._Z25selective_scan_fwd_kernelI32Selective_Scan_fwd_kernel_traitsILi32ELi4ELi1ELb1ELb1ELb1ELb0ELb0EN3c104HalfEfS2_EEv13SSMParamsBase:
	.zero		1288


//--------------------- .nv.constant0._Z25selective_scan_fwd_kernelI32Selective_Scan_fwd_kernel_traitsILi32ELi4ELi1ELb1ELb1ELb1ELb0ELb1EN3c104HalfEfS2_EEv13SSMParamsBase --------------------------
	.section	.nv.constant0._Z25selective_scan_fwd_kernelI32Selective_Scan_fwd_kernel_traitsILi32ELi4ELi1ELb1ELb1ELb1ELb0ELb1EN3c104HalfEfS2_EEv13SSMParamsBase,"a",@progbits
	.sectionflags	@""
	.align	4
.nv.constant0._Z25selective_scan_fwd_kernelI32Selective_Scan_fwd_kernel_traitsILi32ELi4ELi1ELb1ELb1ELb1ELb0ELb1EN3c104HalfEfS2_EEv13SSMParamsBase:
	.zero		1288


//--------------------- .nv.constant0._Z25selective_scan_fwd_kernelI32Selective_Scan_fwd_kernel_traitsILi32ELi4ELi1ELb1ELb1ELb1ELb1ELb0EN3c104HalfEfS2_EEv13SSMParamsBase --------------------------
	.section	.nv.constant0._Z25selective_scan_fwd_kernelI32Selective_Scan_fwd_kernel_traitsILi32ELi4ELi1ELb1ELb1ELb1ELb1ELb0EN3c104HalfEfS2_EEv13SSMParamsBase,"a",@progbits
	.sectionflags	@""
	.align	4
.nv.constant0._Z25selective_scan_fwd_kernelI32Selective_Scan_fwd_kernel_traitsILi32ELi4ELi1ELb1ELb1ELb1ELb1ELb0EN3c104HalfEfS2_EEv13SSMParamsBase:
	.zero		1288


//--------------------- .nv.constant0._Z25selective_scan_fwd_kernelI32Selective_Scan_fwd_kernel_traitsILi32ELi4ELi1ELb1ELb1ELb1ELb1ELb1EN3c104HalfEfS2_EEv13SSMParamsBase --------------------------
	.section	.nv.constant0._Z25selective_scan_fwd_kernelI32Selective_Scan_fwd_kernel_traitsILi32ELi4ELi1ELb1ELb1ELb1ELb1ELb1EN3c104HalfEfS2_EEv13SSMParamsBase,"a",@progbits
	.sectionflags	@""
	.align	4
.nv.constant0._Z25selective_scan_fwd_kernelI32Selective_Scan_fwd_kernel_traitsILi32ELi4ELi1ELb1ELb1ELb1ELb1ELb1EN3c104HalfEfS2_EEv13SSMParamsBase:
	.zero		1288


//--------------------- .nv.constant0._Z25selective_scan_fwd_kernelI32Selective_Scan_fwd_kernel_traitsILi64ELi16ELi1ELb0ELb1ELb1ELb0ELb0EN3c104HalfEfS2_EEv13SSMParamsBase --------------------------
	.section	.nv.constant0._Z25selective_scan_fwd_kernelI32Selective_Scan_fwd_kernel_traitsILi64ELi16ELi1ELb0ELb1ELb1ELb0ELb0EN3c104HalfEfS2_EEv13SSMParamsBase,"a",@progbits
	.sectionflags	@""
	.align	4
.nv.constant0._Z25selective_scan_fwd_kernelI32Selective_Scan_fwd_kernel_traitsILi64ELi16ELi1ELb0ELb1ELb1ELb0ELb0EN3c104HalfEfS2_EEv13SSMParamsBase:
	.zero		1288


//--------------------- .nv.constant0._Z25selective_scan_fwd_kernelI32Selective_Scan_fwd_kernel_traitsILi64ELi16ELi1ELb0ELb1ELb1ELb0ELb1EN3c104HalfEfS2_EEv13SSMParamsBase --------------------------
	.section	.nv.constant0._Z25selective_scan_fwd_kernelI32Selective_Scan_fwd_kernel_traitsILi64ELi16ELi1ELb0ELb1ELb1ELb0ELb1EN3c104HalfEfS2_EEv13SSMParamsBase,"a",@progbits
	.sectionflags	@""
	.align	4
.nv.constant0._Z25selective_scan_fwd_kernelI32Selective_Scan_fwd_kernel_traitsILi64ELi16ELi1ELb0ELb1ELb1ELb0ELb1EN3c104HalfEfS2_EEv13SSMParamsBase:
	.zero		1288


//--------------------- .nv.constant0._Z25selective_scan_fwd_kernelI32Selective_Scan_fwd_kernel_traitsILi64ELi16ELi1ELb0ELb1ELb1ELb1ELb0EN3c104HalfEfS2_EEv13SSMParamsBase --------------------------
	.section	.nv.constant0._Z25selective_scan_fwd_kernelI32Selective_Scan_fwd_kernel_traitsILi64ELi16ELi1ELb0ELb1ELb1ELb1ELb0EN3c104HalfEfS2_EEv13SSMParamsBase,"a",@progbits
	.sectionflags	@""
	.align	4
.nv.constant0._Z25selective_scan_fwd_kernelI32Selective_Scan_fwd_kernel_traitsILi64ELi16ELi1ELb0ELb1ELb1ELb1ELb0EN3c104HalfEfS2_EEv13SSMParamsBase:
	.zero		1288


//--------------------- .nv.constant0._Z25selective_scan_fwd_kernelI32Selective_Scan_fwd_kernel_traitsILi64ELi16ELi1ELb0ELb1ELb1ELb1ELb1EN3c104HalfEfS2_EEv13SSMParamsBase --------------------------
	.section	.nv.constant0._Z25selective_scan_fwd_kernelI32Selective_Scan_fwd_kernel_traitsILi64ELi16ELi1ELb0ELb1ELb1ELb1ELb1EN3c104HalfEfS2_EEv13SSMParamsBase,"a",@progbits
	.sectionflags	@""
	.align	4
.nv.constant0._Z25selective_scan_fwd_kernelI32Selective_Scan_fwd_kernel_traitsILi64ELi16ELi1ELb0ELb1ELb1ELb1ELb1EN3c104HalfEfS2_EEv13SSMParamsBase:
	.zero		1288


//--------------------- .nv.constant0._Z25selective_scan_fwd_kernelI32Selective_Scan_fwd_kernel_traitsILi64ELi16ELi1ELb1ELb1ELb1ELb0ELb0EN3c104HalfEfS2_EEv13SSMParamsBase --------------------------
	.section	.nv.constant0._Z25selective_scan_fwd_kernelI32Selective_Scan_fwd_kernel_traitsILi64ELi16ELi1ELb1ELb1ELb1ELb0ELb0EN3c104HalfEfS2_EEv13SSMParamsBase,"a",@progbits
	.sectionflags	@""
	.align	4
.nv.constant0._Z25selective_scan_fwd_kernelI32Selective_Scan_fwd_kernel_traitsILi64ELi16ELi1ELb1ELb1ELb1ELb0ELb0EN3c104HalfEfS2_EEv13SSMParamsBase:
	.zero		1288


//--------------------- .nv.constant0._Z25selective_scan_fwd_kernelI32Selective_Scan_fwd_kernel_traitsILi64ELi16ELi1ELb1ELb1ELb1ELb0ELb1EN3c104HalfEfS2_EEv13SSMParamsBase --------------------------
	.section	.nv.constant0._Z25selective_scan_fwd_kernelI32Selective_Scan_fwd_kernel_traitsILi64ELi16ELi1ELb1ELb1ELb1ELb0ELb1EN3c104HalfEfS2_EEv13SSMParamsBase,"a",@progbits
	.sectionflags	@""
	.align	4
.nv.constant0._Z25selective_scan_fwd_kernelI32Selective_Scan_fwd_kernel_traitsILi64ELi16ELi1ELb1ELb1ELb1ELb0ELb1EN3c104HalfEfS2_EEv13SSMParamsBase:
	.zero		1288


//--------------------- .nv.constant0._Z25selective_scan_fwd_kernelI32Selective_Scan_fwd_kernel_traitsILi64ELi16ELi1ELb1ELb1ELb1ELb1ELb0EN3c104HalfEfS2_EEv13SSMParamsBase --------------------------
	.section	.nv.constant0._Z25selective_scan_fwd_kernelI32Selective_Scan_fwd_kernel_traitsILi64ELi16ELi1ELb1ELb1ELb1ELb1ELb0EN3c104HalfEfS2_EEv13SSMParamsBase,"a",@progbits
	.sectionflags	@""
	.align	4
.nv.constant0._Z25selective_scan_fwd_kernelI32Selective_Scan_fwd_kernel_traitsILi64ELi16ELi1ELb1ELb1ELb1ELb1ELb0EN3c104HalfEfS2_EEv13SSMParamsBase:
	.zero		1288


//--------------------- .nv.constant0._Z25selective_scan_fwd_kernelI32Selective_Scan_fwd_kernel_traitsILi64ELi16ELi1ELb1ELb1ELb1ELb1ELb1EN3c104HalfEfS2_EEv13SSMParamsBase --------------------------
	.section	.nv.constant0._Z25selective_scan_fwd_kernelI32Selective_Scan_fwd_kernel_traitsILi64ELi16ELi1ELb1ELb1ELb1ELb1ELb1EN3c104HalfEfS2_EEv13SSMParamsBase,"a",@progbits
	.sectionflags	@""
	.align	4
.nv.constant0._Z25selective_scan_fwd_kernelI32Selective_Scan_fwd_kernel_traitsILi64ELi16ELi1ELb1ELb1ELb1ELb1ELb1EN3c104HalfEfS2_EEv13SSMParamsBase:
	.zero		1288


//--------------------- .nv.constant0._Z25selective_scan_fwd_kernelI32Selective_Scan_fwd_kernel_traitsILi128ELi16ELi1ELb0ELb1ELb1ELb0ELb0EN3c108BFloat16EffEEv13SSMParamsBase --------------------------
	.section	.nv.constant0._Z25selective_scan_fwd_kernelI32Selective_Scan_fwd_kernel_traitsILi128ELi16ELi1ELb0ELb1ELb1ELb0ELb0EN3c108BFloat16EffEEv13SSMParamsBase,"a",@progbits
	.sectionflags	@""
	.align	4
.nv.constant0._Z25selective_scan_fwd_kernelI32Selective_Scan_fwd_kernel_traitsILi128ELi16ELi1ELb0ELb1ELb1ELb0ELb0EN3c108BFloat16EffEEv13SSMParamsBase:
	.zero		1288


//--------------------- .nv.constant0._Z25selective_scan_fwd_kernelI32Selective_Scan_fwd_kernel_traitsILi128ELi16ELi1ELb0ELb1ELb1ELb0ELb1EN3c108BFloat16EffEEv13SSMParamsBase --------------------------
	.section	.nv.constant0._Z25selective_scan_fwd_kernelI32Selective_Scan_fwd_kernel_traitsILi128ELi16ELi1ELb0ELb1ELb1ELb0ELb1EN3c108BFloat16EffEEv13SSMParamsBase,"a",@progbits
	.sectionflags	@""
	.align	4
.nv.constant0._Z25selective_scan_fwd_kernelI32Selective_Scan_fwd_kernel_traitsILi128ELi16ELi1ELb0ELb1ELb1ELb0ELb1EN3c108BFloat16EffEEv13SSMParamsBase:
	.zero		1288


//--------------------- .nv.constant0._Z25selective_scan_fwd_kernelI32Selective_Scan_fwd_kernel_traitsILi128ELi16ELi1ELb0ELb1ELb1ELb1ELb0EN3c108BFloat16EffEEv13SSMParamsBase --------------------------
	.section	.nv.constant0._Z25selective_scan_fwd_kernelI32Selective_Scan_fwd_kernel_traitsILi128ELi16ELi1ELb0ELb1ELb1ELb1ELb0EN3c108BFloat16EffEEv13SSMParamsBase,"a",@progbits
	.sectionflags	@""
	.align	4
.nv.constant0._Z25selective_scan_fwd_kernelI32Selective_Scan_fwd_kernel_traitsILi128ELi16ELi1ELb0ELb1ELb1ELb1ELb0EN3c108BFloat16EffEEv13SSMParamsBase:
	.zero		1288


//--------------------- .nv.constant0._Z25selective_scan_fwd_kernelI32Selective_Scan_fwd_kernel_traitsILi128ELi16ELi1ELb0ELb1ELb1ELb1ELb1EN3c108BFloat16EffEEv13SSMParamsBase --------------------------
	.section	.nv.constant0._Z25selective_scan_fwd_kernelI32Selective_Scan_fwd_kernel_traitsILi128ELi16ELi1ELb0ELb1ELb1ELb1ELb1EN3c108BFloat16EffEEv13SSMParamsBase,"a",@progbits
	.sectionflags	@""
	.align	4
.nv.constant0._Z25selective_scan_fwd_kernelI32Selective_Scan_fwd_kernel_traitsILi128ELi16ELi1ELb0ELb1ELb1ELb1ELb1EN3c108BFloat16EffEEv13SSMParamsBase:
	.zero		1288


//--------------------- .nv.constant0._Z25selective_scan_fwd_kernelI32Selective_Scan_fwd_kernel_traitsILi128ELi16ELi1ELb1ELb1ELb1ELb0ELb0EN3c108BFloat16EffEEv13SSMParamsBase --------------------------
	.section	.nv.constant0._Z25selective_scan_fwd_kernelI32Selective_Scan_fwd_kernel_traitsILi128ELi16ELi1ELb1ELb1ELb1ELb0ELb0EN3c108BFloat16EffEEv13SSMParamsBase,"a",@progbits
	.sectionflags	@""
	.align	4
.nv.constant0._Z25selective_scan_fwd_kernelI32Selective_Scan_fwd_kernel_traitsILi128ELi16ELi1ELb1ELb1ELb1ELb0ELb0EN3c108BFloat16EffEEv13SSMParamsBase:
	.zero		1288


//--------------------- .nv.constant0._Z25selective_scan_fwd_kernelI32Selective_Scan_fwd_kernel_traitsILi128ELi16ELi1ELb1ELb1ELb1ELb0ELb1EN3c108BFloat16EffEEv13SSMParamsBase --------------------------
	.section	.nv.constant0._Z25selective_scan_fwd_kernelI32Selective_Scan_fwd_kernel_traitsILi128ELi16ELi1ELb1ELb1ELb1ELb0ELb1EN3c108BFloat16EffEEv13SSMParamsBase,"a",@progbits
	.sectionflags	@""
	.align	4
.nv.constant0._Z25selective_scan_fwd_kernelI32Selective_Scan_fwd_kernel_traitsILi128ELi16ELi1ELb1ELb1ELb1ELb0ELb1EN3c108BFloat16EffEEv13SSMParamsBase:
	.zero		1288


//--------------------- .nv.constant0._Z25selective_scan_fwd_kernelI32Selective_Scan_fwd_kernel_traitsILi128ELi16ELi1ELb1ELb1ELb1ELb1ELb0EN3c108BFloat16EffEEv13SSMParamsBase --------------------------
	.section	.nv.constant0._Z25selective_scan_fwd_kernelI32Selective_Scan_fwd_kernel_traitsILi128ELi16ELi1ELb1ELb1ELb1ELb1ELb0EN3c108BFloat16EffEEv13SSMParamsBase,"a",@progbits
	.sectionflags	@""
	.align	4
.nv.constant0._Z25selective_scan_fwd_kernelI32Selective_Scan_fwd_kernel_traitsILi128ELi16ELi1ELb1ELb1ELb1ELb1ELb0EN3c108BFloat16EffEEv13SSMParamsBase:
	.zero		1288


//--------------------- .nv.constant0._Z25selective_scan_fwd_kernelI32Selective_Scan_fwd_kernel_traitsILi128ELi16ELi1ELb1ELb1ELb1ELb1ELb1EN3c108BFloat16EffEEv13SSMParamsBase --------------------------
	.section	.nv.constant0._Z25selective_scan_fwd_kernelI32Selective_Scan_fwd_kernel_traitsILi128ELi16ELi1ELb1ELb1ELb1ELb1ELb1EN3c108BFloat16EffEEv13SSMParamsBase,"a",@progbits
	.sectionflags	@""
	.align	4
.nv.constant0._Z25selective_scan_fwd_kernelI32Selective_Scan_fwd_kernel_traitsILi128ELi16ELi1ELb1ELb1ELb1ELb1ELb1EN3c108BFloat16EffEEv13SSMParamsBase:
	.zero		1288


//--------------------- .nv.constant0._Z25selective_scan_fwd_kernelI32Selective_Scan_fwd_kernel_traitsILi32ELi16ELi1ELb0ELb1ELb1ELb0ELb0EN3c108BFloat16EffEEv13SSMParamsBase --------------------------
	.section	.nv.constant0._Z25selective_scan_fwd_kernelI32Selective_Scan_fwd_kernel_traitsILi32ELi16ELi1ELb0ELb1ELb1ELb0ELb0EN3c108BFloat16EffEEv13SSMParamsBase,"a",@progbits
	.sectionflags	@""
	.align	4
.nv.constant0._Z25selective_scan_fwd_kernelI32Selective_Scan_fwd_kernel_traitsILi32ELi16ELi1ELb0ELb1ELb1ELb0ELb0EN3c108BFloat16EffEEv13SSMParamsBase:
	.zero		1288


//--------------------- .nv.constant0._Z25selective_scan_fwd_kernelI32Selective_Scan_fwd_kernel_traitsILi32ELi16ELi1ELb0ELb1ELb1ELb0ELb1EN3c108BFloat16EffEEv13SSMParamsBase --------------------------
	.section	.nv.constant0._Z25selective_scan_fwd_kernelI32Selective_Scan_fwd_kernel_traitsILi32ELi16ELi1ELb0ELb1ELb1ELb0ELb1EN3c108BFloat16EffEEv13SSMParamsBase,"a",@progbits
	.sectionflags	@""
	.align	4
.nv.constant0._Z25selective_scan_fwd_kernelI32Selective_Scan_fwd_kernel_traitsILi32ELi16ELi1ELb0ELb1ELb1ELb0ELb1EN3c108BFloat16EffEEv13SSMParamsBase:
	.zero		1288


//--------------------- .nv.constant0._Z25selective_scan_fwd_kernelI32Selective_Scan_fwd_kernel_traitsILi32ELi16ELi1ELb0ELb1ELb1ELb1ELb0EN3c108BFloat16EffEEv13SSMParamsBase --------------------------
	.section	.nv.constant0._Z25selective_scan_fwd_kernelI32Selective_Scan_fwd_kernel_traitsILi32ELi16ELi1ELb0ELb1ELb1ELb1ELb0EN3c108BFloat16EffEEv13SSMParamsBase,"a",@progbits
	.sectionflags	@""
	.align	4
.nv.constant0._Z25selective_scan_fwd_kernelI32Selective_Scan_fwd_kernel_traitsILi32ELi16ELi1ELb0ELb1ELb1ELb1ELb0EN3c108BFloat16EffEEv13SSMParamsBase:
	.zero		1288


//--------------------- .nv.constant0._Z25selective_scan_fwd_kernelI32Selective_Scan_fwd_kernel_traitsILi32ELi16ELi1ELb0ELb1ELb1ELb1ELb1EN3c108BFloat16EffEEv13SSMParamsBase --------------------------
	.section	.nv.constant0._Z25selective_scan_fwd_kernelI32Selective_Scan_fwd_kernel_traitsILi32ELi16ELi1ELb0ELb1ELb1ELb1ELb1EN3c108BFloat16EffEEv13SSMParamsBase,"a",@progbits
	.sectionflags	@""
	.align	4
.nv.constant0._Z25selective_scan_fwd_kernelI32Selective_Scan_fwd_kernel_traitsILi32ELi16ELi1ELb0ELb1ELb1ELb1ELb1EN3c108BFloat16EffEEv13SSMParamsBase:
	.zero		1288


//--------------------- .nv.constant0._Z25selective_scan_fwd_kernelI32Selective_Scan_fwd_kernel_traitsILi32ELi16ELi1ELb1ELb1ELb1ELb0ELb0EN3c108BFloat16EffEEv13SSMParamsBase --------------------------
	.section	.nv.constant0._Z25selective_scan_fwd_kernelI32Selective_Scan_fwd_kernel_traitsILi32ELi16ELi1ELb1ELb1ELb1ELb0ELb0EN3c108BFloat16EffEEv13SSMParamsBase,"a",@progbits
	.sectionflags	@""
	.align	4
.nv.constant0._Z25selective_scan_fwd_kernelI32Selective_Scan_fwd_kernel_traitsILi32ELi16ELi1ELb1ELb1ELb1ELb0ELb0EN3c108BFloat16EffEEv13SSMParamsBase:
	.zero		1288


//--------------------- .nv.constant0._Z25selective_scan_fwd_kernelI32Selective_Scan_fwd_kernel_traitsILi32ELi16ELi1ELb1ELb1ELb1ELb0ELb1EN3c108BFloat16EffEEv13SSMParamsBase --------------------------
	.section	.nv.constant0._Z25selective_scan_fwd_kernelI32Selective_Scan_fwd_kernel_traitsILi32ELi16ELi1ELb1ELb1ELb1ELb0ELb1EN3c108BFloat16EffEEv13SSMParamsBase,"a",@progbits
	.sectionflags	@""
	.align	4
.nv.constant0._Z25selective_scan_fwd_kernelI32Selective_Scan_fwd_kernel_traitsILi32ELi16ELi1ELb1ELb1ELb1ELb0ELb1EN3c108BFloat16EffEEv13SSMParamsBase:
	.zero		1288


//--------------------- .nv.constant0._Z25selective_scan_fwd_kernelI32Selective_Scan_fwd_kernel_traitsILi32ELi16ELi1ELb1ELb1ELb1ELb1ELb0EN3c108BFloat16EffEEv13SSMParamsBase --------------------------
	.section	.nv.constant0._Z25selective_scan_fwd_kernelI32Selective_Scan_fwd_kernel_traitsILi32ELi16ELi1ELb1ELb1ELb1ELb1ELb0EN3c108BFloat16EffEEv13SSMParamsBase,"a",@progbits
	.sectionflags	@""
	.align	4
.nv.constant0._Z25selective_scan_fwd_kernelI32Selective_Scan_fwd_kernel_traitsILi32ELi16ELi1ELb1ELb1ELb1ELb1ELb0EN3c108BFloat16EffEEv13SSMParamsBase:
	.zero		1288


//--------------------- .nv.constant0._Z25selective_scan_fwd_kernelI32Selective_Scan_fwd_kernel_traitsILi32ELi16ELi1ELb1ELb1ELb1ELb1ELb1EN3c108BFloat16EffEEv13SSMParamsBase --------------------------
	.section	.nv.constant0._Z25selective_scan_fwd_kernelI32Selective_Scan_fwd_kernel_traitsILi32ELi16ELi1ELb1ELb1ELb1ELb1ELb1EN3c108BFloat16EffEEv13SSMParamsBase,"a",@progbits
	.sectionflags	@""
	.align	4
.nv.constant0._Z25selective_scan_fwd_kernelI32Selective_Scan_fwd_kernel_traitsILi32ELi16ELi1ELb1ELb1ELb1ELb1ELb1EN3c108BFloat16EffEEv13SSMParamsBase:
	.zero		1288


//--------------------- .nv.constant0._Z25selective_scan_fwd_kernelI32Selective_Scan_fwd_kernel_traitsILi32ELi8ELi1ELb0ELb1ELb1ELb0ELb0EN3c108BFloat16EffEEv13SSMParamsBase --------------------------
	.section	.nv.constant0._Z25selective_scan_fwd_kernelI32Selective_Scan_fwd_kernel_traitsILi32ELi8ELi1ELb0ELb1ELb1ELb0ELb0EN3c108BFloat16EffEEv13SSMParamsBase,"a",@progbits
	.sectionflags	@""
	.align	4
.nv.constant0._Z25selective_scan_fwd_kernelI32Selective_Scan_fwd_kernel_traitsILi32ELi8ELi1ELb0ELb1ELb1ELb0ELb0EN3c108BFloat16EffEEv13SSMParamsBase:
	.zero		1288


//--------------------- .nv.constant0._Z25selective_scan_fwd_kernelI32Selective_Scan_fwd_kernel_traitsILi32ELi8ELi1ELb0ELb1ELb1ELb0ELb1EN3c108BFloat16EffEEv13SSMParamsBase --------------------------
	.section	.nv.constant0._Z25selective_scan_fwd_kernelI32Selective_Scan_fwd_kernel_traitsILi32ELi8ELi1ELb0ELb1ELb1ELb0ELb1EN3c108BFloat16EffEEv13SSMParamsBase,"a",@progbits
	.sectionflags	@""
	.align	4
.nv.constant0._Z25selective_scan_fwd_kernelI32Selective_Scan_fwd_kernel_traitsILi32ELi8ELi1ELb0ELb1ELb1ELb0ELb1EN3c108BFloat16EffEEv13SSMParamsBase:
	.zero		1288


//--------------------- .nv.constant0._Z25selective_scan_fwd_kernelI32Selective_Scan_fwd_kernel_traitsILi32ELi8ELi1ELb0ELb1ELb1ELb1ELb0EN3c108BFloat16EffEEv13SSMParamsBase --------------------------
	.section	.nv.constant0._Z25selective_scan_fwd_kernelI32Selective_Scan_fwd_kernel_traitsILi32ELi8ELi1ELb0ELb1ELb1ELb1ELb0EN3c108BFloat16EffEEv13SSMParamsBase,"a",@progbits
	.sectionflags	@""
	.align	4
.nv.constant0._Z25selective_scan_fwd_kernelI32Selective_Scan_fwd_kernel_traitsILi32ELi8ELi1ELb0ELb1ELb1ELb1ELb0EN3c108BFloat16EffEEv13SSMParamsBase:
	.zero		1288


//--------------------- .nv.constant0._Z25selective_scan_fwd_kernelI32Selective_Scan_fwd_kernel_traitsILi32ELi8ELi1ELb0ELb1ELb1ELb1ELb1EN3c108BFloat16EffEEv13SSMParamsBase --------------------------
	.section	.nv.constant0._Z25selective_scan_fwd_kernelI32Selective_Scan_fwd_kernel_traitsILi32ELi8ELi1ELb0ELb1ELb1ELb1ELb1EN3c108BFloat16EffEEv13SSMParamsBase,"a",@progbits
	.sectionflags	@""
	.align	4
.nv.constant0._Z25selective_scan_fwd_kernelI32Selective_Scan_fwd_kernel_traitsILi32ELi8ELi1ELb0ELb1ELb1ELb1ELb1EN3c108BFloat16EffEEv13SSMParamsBase:
	.zero		1288


//--------------------- .nv.constant0._Z25selective_scan_fwd_kernelI32Selective_Scan_fwd_kernel_traitsILi32ELi8ELi1ELb1ELb1ELb1ELb0ELb0EN3c108BFloat16EffEEv13SSMParamsBase --------------------------
	.section	.nv.constant0._Z25selective_scan_fwd_kernelI32Selective_Scan_fwd_kernel_traitsILi32ELi8ELi1ELb1ELb1ELb1ELb0ELb0EN3c108BFloat16EffEEv13SSMParamsBase,"a",@progbits
	.sectionflags	@""
	.align	4
.nv.constant0._Z25selective_scan_fwd_kernelI32Selective_Scan_fwd_kernel_traitsILi32ELi8ELi1ELb1ELb1ELb1ELb0ELb0EN3c108BFloat16EffEEv13SSMParamsBase:
	.zero		1288


//--------------------- .nv.constant0._Z25selective_scan_fwd_kernelI32Selective_Scan_fwd_kernel_traitsILi32ELi8ELi1ELb1ELb1ELb1ELb0ELb1EN3c108BFloat16EffEEv13SSMParamsBase --------------------------
	.section	.nv.constant0._Z25selective_scan_fwd_kernelI32Selective_Scan_fwd_kernel_traitsILi32ELi8ELi1ELb1ELb1ELb1ELb0ELb1EN3c108BFloat16EffEEv13SSMParamsBase,"a",@progbits
	.sectionflags	@""
	.align	4
.nv.constant0._Z25selective_scan_fwd_kernelI32Selective_Scan_fwd_kernel_traitsILi32ELi8ELi1ELb1ELb1ELb1ELb0ELb1EN3c108BFloat16EffEEv13SSMParamsBase:
	.zero		1288


//--------------------- .nv.constant0._Z25selective_scan_fwd_kernelI32Selective_Scan_fwd_kernel_traitsILi32ELi8ELi1ELb1ELb1ELb1ELb1ELb0EN3c108BFloat16EffEEv13SSMParamsBase --------------------------
	.section	.nv.constant0._Z25selective_scan_fwd_kernelI32Selective_Scan_fwd_kernel_traitsILi32ELi8ELi1ELb1ELb1ELb1ELb1ELb0EN3c108BFloat16EffEEv13SSMParamsBase,"a",@progbits
	.sectionflags	@""
	.align	4
.nv.constant0._Z25selective_scan_fwd_kernelI32Selective_Scan_fwd_kernel_traitsILi32ELi8ELi1ELb1ELb1ELb1ELb1ELb0EN3c108BFloat16EffEEv13SSMParamsBase:
	.zero		1288


//--------------------- .nv.constant0._Z25selective_scan_fwd_kernelI32Selective_Scan_fwd_kernel_traitsILi32ELi8ELi1ELb1ELb1ELb1ELb1ELb1EN3c108BFloat16EffEEv13SSMParamsBase --------------------------
	.section	.nv.constant0._Z25selective_scan_fwd_kernelI32Selective_Scan_fwd_kernel_traitsILi32ELi8ELi1ELb1ELb1ELb1ELb1ELb1EN3c108BFloat16EffEEv13SSMParamsBase,"a",@progbits
	.sectionflags	@""
	.align	4
.nv.constant0._Z25selective_scan_fwd_kernelI32Selective_Scan_fwd_kernel_traitsILi32ELi8ELi1ELb1ELb1ELb1ELb1ELb1EN3c108BFloat16EffEEv13SSMParamsBase:
	.zero		1288


//--------------------- .nv.constant0._Z25selective_scan_fwd_kernelI32Selective_Scan_fwd_kernel_traitsILi32ELi4ELi1ELb0ELb1ELb1ELb0ELb0EN3c108BFloat16EffEEv13SSMParamsBase --------------------------
	.section	.nv.constant0._Z25selective_scan_fwd_kernelI32Selective_Scan_fwd_kernel_traitsILi32ELi4ELi1ELb0ELb1ELb1ELb0ELb0EN3c108BFloat16EffEEv13SSMParamsBase,"a",@progbits
	.sectionflags	@""
	.align	4
.nv.constant0._Z25selective_scan_fwd_kernelI32Selective_Scan_fwd_kernel_traitsILi32ELi4ELi1ELb0ELb1ELb1ELb0ELb0EN3c108BFloat16EffEEv13SSMParamsBase:
	.zero		1288


//--------------------- .nv.constant0._Z25selective_scan_fwd_kernelI32Selective_Scan_fwd_kernel_traitsILi32ELi4ELi1ELb0ELb1ELb1ELb0ELb1EN3c108BFloat16EffEEv13SSMParamsBase --------------------------
	.section	.nv.constant0._Z25selective_scan_fwd_kernelI32Selective_Scan_fwd_kernel_traitsILi32ELi4ELi1ELb0ELb1ELb1ELb0ELb1EN3c108BFloat16EffEEv13SSMParamsBase,"a",@progbits
	.sectionflags	@""
	.align	4
.nv.constant0._Z25selective_scan_fwd_kernelI32Selective_Scan_fwd_kernel_traitsILi32ELi4ELi1ELb0ELb1ELb1ELb0ELb1EN3c108BFloat16EffEEv13SSMParamsBase:
	.zero		1288


//--------------------- .nv.constant0._Z25selective_scan_fwd_kernelI32Selective_Scan_fwd_kernel_traitsILi32ELi4ELi1ELb0ELb1ELb1ELb1ELb0EN3c108BFloat16EffEEv13SSMParamsBase --------------------------
	.section	.nv.constant0._Z25selective_scan_fwd_kernelI32Selective_Scan_fwd_kernel_traitsILi32ELi4ELi1ELb0ELb1ELb1ELb1ELb0EN3c108BFloat16EffEEv13SSMParamsBase,"a",@progbits
	.sectionflags	@""
	.align	4
.nv.constant0._Z25selective_scan_fwd_kernelI32Selective_Scan_fwd_kernel_traitsILi32ELi4ELi1ELb0ELb1ELb1ELb1ELb0EN3c108BFloat16EffEEv13SSMParamsBase:
	.zero		1288


//--------------------- .nv.constant0._Z25selective_scan_fwd_kernelI32Selective_Scan_fwd_kernel_traitsILi32ELi4ELi1ELb0ELb1ELb1ELb1ELb1EN3c108BFloat16EffEEv13SSMParamsBase --------------------------
	.section	.nv.constant0._Z25selective_scan_fwd_kernelI32Selective_Scan_fwd_kernel_traitsILi32ELi4ELi1ELb0ELb1ELb1ELb1ELb1EN3c108BFloat16EffEEv13SSMParamsBase,"a",@progbits
	.sectionflags	@""
	.align	4
.nv.constant0._Z25selective_scan_fwd_kernelI32Selective_Scan_fwd_kernel_traitsILi32ELi4ELi1ELb0ELb1ELb1ELb1ELb1EN3c108BFloat16EffEEv13SSMParamsBase:
	.zero		1288


//--------------------- .nv.constant0._Z25selective_scan_fwd_kernelI32Selective_Scan_fwd_kernel_traitsILi32ELi4ELi1ELb1ELb1ELb1ELb0ELb0EN3c108BFloat16EffEEv13SSMParamsBase --------------------------
	.section	.nv.constant0._Z25selective_scan_fwd_kernelI32Selective_Scan_fwd_kernel_traitsILi32ELi4ELi1ELb1ELb1ELb1ELb0ELb0EN3c108BFloat16EffEEv13SSMParamsBase,"a",@progbits
	.sectionflags	@""
	.align	4
.nv.constant0._Z25selective_scan_fwd_kernelI32Selective_Scan_fwd_kernel_traitsILi32ELi4ELi1ELb1ELb1ELb1ELb0ELb0EN3c108BFloat16EffEEv13SSMParamsBase:
	.zero		1288


//--------------------- .nv.constant0._Z25selective_scan_fwd_kernelI32Selective_Scan_fwd_kernel_traitsILi32ELi4ELi1ELb1ELb1ELb1ELb0ELb1EN3c108BFloat16EffEEv13SSMParamsBase --------------------------
	.section	.nv.constant0._Z25selective_scan_fwd_kernelI32Selective_Scan_fwd_kernel_traitsILi32ELi4ELi1ELb1ELb1ELb1ELb0ELb1EN3c108BFloat16EffEEv13SSMParamsBase,"a",@progbits
	.sectionflags	@""
	.align	4
.nv.constant0._Z25selective_scan_fwd_kernelI32Selective_Scan_fwd_kernel_traitsILi32ELi4ELi1ELb1ELb1ELb1ELb0ELb1EN3c108BFloat16EffEEv13SSMParamsBase:
	.zero		1288


//--------------------- .nv.constant0._Z25selective_scan_fwd_kernelI32Selective_Scan_fwd_kernel_traitsILi32ELi4ELi1ELb1ELb1ELb1ELb1ELb0EN3c108BFloat16EffEEv13SSMParamsBase --------------------------
	.section	.nv.constant0._Z25selective_scan_fwd_kernelI32Selective_Scan_fwd_kernel_traitsILi32ELi4ELi1ELb1ELb1ELb1ELb1ELb0EN3c108BFloat16EffEEv13SSMParamsBase,"a",@progbits
	.sectionflags	@""
	.align	4
.nv.constant0._Z25selective_scan_fwd_kernelI32Selective_Scan_fwd_kernel_traitsILi32ELi4ELi1ELb1ELb1ELb1ELb1ELb0EN3c108BFloat16EffEEv13SSMParamsBase:
	.zero		1288


//--------------------- .nv.constant0._Z25selective_scan_fwd_kernelI32Selective_Scan_fwd_kernel_traitsILi32ELi4ELi1ELb1ELb1ELb1ELb1ELb1EN3c108BFloat16EffEEv13SSMParamsBase --------------------------
	.section	.nv.constant0._Z25selective_scan_fwd_kernelI32Selective_Scan_fwd_kernel_traitsILi32ELi4ELi1ELb1ELb1ELb1ELb1ELb1EN3c108BFloat16EffEEv13SSMParamsBase,"a",@progbits
	.sectionflags	@""
	.align	4
.nv.constant0._Z25selective_scan_fwd_kernelI32Selective_Scan_fwd_kernel_traitsILi32ELi4ELi1ELb1ELb1ELb1ELb1ELb1EN3c108BFloat16EffEEv13SSMParamsBase:
	.zero		1288


//--------------------- .nv.constant0._Z25selective_scan_fwd_kernelI32Selective_Scan_fwd_kernel_traitsILi64ELi16ELi1ELb0ELb1ELb1ELb0ELb0EN3c108BFloat16EffEEv13SSMParamsBase --------------------------
	.section	.nv.constant0._Z25selective_scan_fwd_kernelI32Selective_Scan_fwd_kernel_traitsILi64ELi16ELi1ELb0ELb1ELb1ELb0ELb0EN3c108BFloat16EffEEv13SSMParamsBase,"a",@progbits
	.sectionflags	@""
	.align	4
.nv.constant0._Z25selective_scan_fwd_kernelI32Selective_Scan_fwd_kernel_traitsILi64ELi16ELi1ELb0ELb1ELb1ELb0ELb0EN3c108BFloat16EffEEv13SSMParamsBase:
	.zero		1288


//--------------------- .nv.constant0._Z25selective_scan_fwd_kernelI32Selective_Scan_fwd_kernel_traitsILi64ELi16ELi1ELb0ELb1ELb1ELb0ELb1EN3c108BFloat16EffEEv13SSMParamsBase --------------------------
	.section	.nv.constant0._Z25selective_scan_fwd_kernelI32Selective_Scan_fwd_kernel_traitsILi64ELi16ELi1ELb0ELb1ELb1ELb0ELb1EN3c108BFloat16EffEEv13SSMParamsBase,"a",@progbits
	.sectionflags	@""
	.align	4
.nv.constant0._Z25selective_scan_fwd_kernelI32Selective_Scan_fwd_kernel_traitsILi64ELi16ELi1ELb0ELb1ELb1ELb0ELb1EN3c108BFloat16EffEEv13SSMParamsBase:
	.zero		1288


//--------------------- .nv.constant0._Z25selective_scan_fwd_kernelI32Selective_Scan_fwd_kernel_traitsILi64ELi16ELi1ELb0ELb1ELb1ELb1ELb0EN3c108BFloat16EffEEv13SSMParamsBase --------------------------
	.section	.nv.constant0._Z25selective_scan_fwd_kernelI32Selective_Scan_fwd_kernel_traitsILi64ELi16ELi1ELb0ELb1ELb1ELb1ELb0EN3c108BFloat16EffEEv13SSMParamsBase,"a",@progbits
	.sectionflags	@""
	.align	4
.nv.constant0._Z25selective_scan_fwd_kernelI32Selective_Scan_fwd_kernel_traitsILi64ELi16ELi1ELb0ELb1ELb1ELb1ELb0EN3c108BFloat16EffEEv13SSMParamsBase:
	.zero		1288


//--------------------- .nv.constant0._Z25selective_scan_fwd_kernelI32Selective_Scan_fwd_kernel_traitsILi64ELi16ELi1ELb0ELb1ELb1ELb1ELb1EN3c108BFloat16EffEEv13SSMParamsBase --------------------------
	.section	.nv.constant0._Z25selective_scan_fwd_kernelI32Selective_Scan_fwd_kernel_traitsILi64ELi16ELi1ELb0ELb1ELb1ELb1ELb1EN3c108BFloat16EffEEv13SSMParamsBase,"a",@progbits
	.sectionflags	@""
	.align	4
.nv.constant0._Z25selective_scan_fwd_kernelI32Selective_Scan_fwd_kernel_traitsILi64ELi16ELi1ELb0ELb1ELb1ELb1ELb1EN3c108BFloat16EffEEv13SSMParamsBase:
	.zero		1288


//--------------------- .nv.constant0._Z25selective_scan_fwd_kernelI32Selective_Scan_fwd_kernel_traitsILi64ELi16ELi1ELb1ELb1ELb1ELb0ELb0EN3c108BFloat16EffEEv13SSMParamsBase --------------------------
	.section	.nv.constant0._Z25selective_scan_fwd_kernelI32Selective_Scan_fwd_kernel_traitsILi64ELi16ELi1ELb1ELb1ELb1ELb0ELb0EN3c108BFloat16EffEEv13SSMParamsBase,"a",@progbits
	.sectionflags	@""
	.align	4
.nv.constant0._Z25selective_scan_fwd_kernelI32Selective_Scan_fwd_kernel_traitsILi64ELi16ELi1ELb1ELb1ELb1ELb0ELb0EN3c108BFloat16EffEEv13SSMParamsBase:
	.zero		1288


//--------------------- .nv.constant0._Z25selective_scan_fwd_kernelI32Selective_Scan_fwd_kernel_traitsILi64ELi16ELi1ELb1ELb1ELb1ELb0ELb1EN3c108BFloat16EffEEv13SSMParamsBase --------------------------
	.section	.nv.constant0._Z25selective_scan_fwd_kernelI32Selective_Scan_fwd_kernel_traitsILi64ELi16ELi1ELb1ELb1ELb1ELb0ELb1EN3c108BFloat16EffEEv13SSMParamsBase,"a",@progbits
	.sectionflags	@""
	.align	4
.nv.constant0._Z25selective_scan_fwd_kernelI32Selective_Scan_fwd_kernel_traitsILi64ELi16ELi1ELb1ELb1ELb1ELb0ELb1EN3c108BFloat16EffEEv13SSMParamsBase:
	.zero		1288


//--------------------- .nv.constant0._Z25selective_scan_fwd_kernelI32Selective_Scan_fwd_kernel_traitsILi64ELi16ELi1ELb1ELb1ELb1ELb1ELb0EN3c108BFloat16EffEEv13SSMParamsBase --------------------------
	.section	.nv.constant0._Z25selective_scan_fwd_kernelI32Selective_Scan_fwd_kernel_traitsILi64ELi16ELi1ELb1ELb1ELb1ELb1ELb0EN3c108BFloat16EffEEv13SSMParamsBase,"a",@progbits
	.sectionflags	@""
	.align	4
.nv.constant0._Z25selective_scan_fwd_kernelI32Selective_Scan_fwd_kernel_traitsILi64ELi16ELi1ELb1ELb1ELb1ELb1ELb0EN3c108BFloat16EffEEv13SSMParamsBase:
	.zero		1288


//--------------------- .nv.constant0._Z25selective_scan_fwd_kernelI32Selective_Scan_fwd_kernel_traitsILi64ELi16ELi1ELb1ELb1ELb1ELb1ELb1EN3c108BFloat16EffEEv13SSMParamsBase --------------------------
	.section	.nv.constant0._Z25selective_scan_fwd_kernelI32Selective_Scan_fwd_kernel_traitsILi64ELi16ELi1ELb1ELb1ELb1ELb1ELb1EN3c108BFloat16EffEEv13SSMParamsBase,"a",@progbits
	.sectionflags	@""
	.align	4
.nv.constant0._Z25selective_scan_fwd_kernelI32Selective_Scan_fwd_kernel_traitsILi64ELi16ELi1ELb1ELb1ELb1ELb1ELb1EN3c108BFloat16EffEEv13SSMParamsBase:
	.zero		1288


//--------------------- .nv.constant0._Z25selective_scan_fwd_kernelI32Selective_Scan_fwd_kernel_traitsILi128ELi16ELi1ELb0ELb1ELb1ELb0ELb0EN3c108BFloat16EfS2_EEv13SSMParamsBase --------------------------
	.section	.nv.constant0._Z25selective_scan_fwd_kernelI32Selective_Scan_fwd_kernel_traitsILi128ELi16ELi1ELb0ELb1ELb1ELb0ELb0EN3c108BFloat16EfS2_EEv13SSMParamsBase,"a",@progbits
	.sectionflags	@""
	.align	4
.nv.constant0._Z25selective_scan_fwd_kernelI32Selective_Scan_fwd_kernel_traitsILi128ELi16ELi1ELb0ELb1ELb1ELb0ELb0EN3c108BFloat16EfS2_EEv13SSMParamsBase:
	.zero		1288


//--------------------- .nv.constant0._Z25selective_scan_fwd_kernelI32Selective_Scan_fwd_kernel_traitsILi128ELi16ELi1ELb0ELb1ELb1ELb0ELb1EN3c108BFloat16EfS2_EEv13SSMParamsBase --------------------------
	.section	.nv.constant0._Z25selective_scan_fwd_kernelI32Selective_Scan_fwd_kernel_traitsILi128ELi16ELi1ELb0ELb1ELb1ELb0ELb1EN3c108BFloat16EfS2_EEv13SSMParamsBase,"a",@progbits
	.sectionflags	@""
	.align	4
.nv.constant0._Z25selective_scan_fwd_kernelI32Selective_Scan_fwd_kernel_traitsILi128ELi16ELi1ELb0ELb1ELb1ELb0ELb1EN3c108BFloat16EfS2_EEv13SSMParamsBase:
	.zero		1288


//--------------------- .nv.constant0._Z25selective_scan_fwd_kernelI32Selective_Scan_fwd_kernel_traitsILi128ELi16ELi1ELb0ELb1ELb1ELb1ELb0EN3c108BFloat16EfS2_EEv13SSMParamsBase --------------------------
	.section	.nv.constant0._Z25selective_scan_fwd_kernelI32Selective_Scan_fwd_kernel_traitsILi128ELi16ELi1ELb0ELb1ELb1ELb1ELb0EN3c108BFloat16EfS2_EEv13SSMParamsBase,"a",@progbits
	.sectionflags	@""
	.align	4
.nv.constant0._Z25selective_scan_fwd_kernelI32Selective_Scan_fwd_kernel_traitsILi128ELi16ELi1ELb0ELb1ELb1ELb1ELb0EN3c108BFloat16EfS2_EEv13SSMParamsBase:
	.zero		1288


//--------------------- .nv.constant0._Z25selective_scan_fwd_kernelI32Selective_Scan_fwd_kernel_traitsILi128ELi16ELi1ELb0ELb1ELb1ELb1ELb1EN3c108BFloat16EfS2_EEv13SSMParamsBase --------------------------
	.section	.nv.constant0._Z25selective_scan_fwd_kernelI32Selective_Scan_fwd_kernel_traitsILi128ELi16ELi1ELb0ELb1ELb1ELb1ELb1EN3c108BFloat16EfS2_EEv13SSMParamsBase,"a",@progbits
	.sectionflags	@""
	.align	4
.nv.constant0._Z25selective_scan_fwd_kernelI32Selective_Scan_fwd_kernel_traitsILi128ELi16ELi1ELb0ELb1ELb1ELb1ELb1EN3c108BFloat16EfS2_EEv13SSMParamsBase:
	.zero		1288


//--------------------- .nv.constant0._Z25selective_scan_fwd_kernelI32Selective_Scan_fwd_kernel_traitsILi128ELi16ELi1ELb1ELb1ELb1ELb0ELb0EN3c108BFloat16EfS2_EEv13SSMParamsBase --------------------------
	.section	.nv.constant0._Z25selective_scan_fwd_kernelI32Selective_Scan_fwd_kernel_traitsILi128ELi16ELi1ELb1ELb1ELb1ELb0ELb0EN3c108BFloat16EfS2_EEv13SSMParamsBase,"a",@progbits
	.sectionflags	@""
	.align	4
.nv.constant0._Z25selective_scan_fwd_kernelI32Selective_Scan_fwd_kernel_traitsILi128ELi16ELi1ELb1ELb1ELb1ELb0ELb0EN3c108BFloat16EfS2_EEv13SSMParamsBase:
	.zero		1288


//--------------------- .nv.constant0._Z25selective_scan_fwd_kernelI32Selective_Scan_fwd_kernel_traitsILi128ELi16ELi1ELb1ELb1ELb1ELb0ELb1EN3c108BFloat16EfS2_EEv13SSMParamsBase --------------------------
	.section	.nv.constant0._Z25selective_scan_fwd_kernelI32Selective_Scan_fwd_kernel_traitsILi128ELi16ELi1ELb1ELb1ELb1ELb0ELb1EN3c108BFloat16EfS2_EEv13SSMParamsBase,"a",@progbits
	.sectionflags	@""
	.align	4
.nv.constant0._Z25selective_scan_fwd_kernelI32Selective_Scan_fwd_kernel_traitsILi128ELi16ELi1ELb1ELb1ELb1ELb0ELb1EN3c108BFloat16EfS2_EEv13SSMParamsBase:
	.zero		1288


//--------------------- .nv.constant0._Z25selective_scan_fwd_kernelI32Selective_Scan_fwd_kernel_traitsILi128ELi16ELi1ELb1ELb1ELb1ELb1ELb0EN3c108BFloat16EfS2_EEv13SSMParamsBase --------------------------
	.section	.nv.constant0._Z25selective_scan_fwd_kernelI32Selective_Scan_fwd_kernel_traitsILi128ELi16ELi1ELb1ELb1ELb1ELb1ELb0EN3c108BFloat16EfS2_EEv13SSMParamsBase,"a",@progbits
	.sectionflags	@""
	.align	4
.nv.constant0._Z25selective_scan_fwd_kernelI32Selective_Scan_fwd_kernel_traitsILi128ELi16ELi1ELb1ELb1ELb1ELb1ELb0EN3c108BFloat16EfS2_EEv13SSMParamsBase:
	.zero		1288


//--------------------- .nv.constant0._Z25selective_scan_fwd_kernelI32Selective_Scan_fwd_kernel_traitsILi128ELi16ELi1ELb1ELb1ELb1ELb1ELb1EN3c108BFloat16EfS2_EEv13SSMParamsBase --------------------------
	.section	.nv.constant0._Z25selective_scan_fwd_kernelI32Selective_Scan_fwd_kernel_traitsILi128ELi16ELi1ELb1ELb1ELb1ELb1ELb1EN3c108BFloat16EfS2_EEv13SSMParamsBase,"a",@progbits
	.sectionflags	@""
	.align	4
.nv.constant0._Z25selective_scan_fwd_kernelI32Selective_Scan_fwd_kernel_traitsILi128ELi16ELi1ELb1ELb1ELb1ELb1ELb1EN3c108BFloat16EfS2_EEv13SSMParamsBase:
	.zero		1288


//--------------------- .nv.constant0._Z25selective_scan_fwd_kernelI32Selective_Scan_fwd_kernel_traitsILi32ELi16ELi1ELb0ELb1ELb1ELb0ELb0EN3c108BFloat16EfS2_EEv13SSMParamsBase --------------------------
	.section	.nv.constant0._Z25selective_scan_fwd_kernelI32Selective_Scan_fwd_kernel_traitsILi32ELi16ELi1ELb0ELb1ELb1ELb0ELb0EN3c108BFloat16EfS2_EEv13SSMParamsBase,"a",@progbits
	.sectionflags	@""
	.align	4
.nv.constant0._Z25selective_scan_fwd_kernelI32Selective_Scan_fwd_kernel_traitsILi32ELi16ELi1ELb0ELb1ELb1ELb0ELb0EN3c108BFloat16EfS2_EEv13SSMParamsBase:
	.zero		1288


//--------------------- .nv.constant0._Z25selective_scan_fwd_kernelI32Selective_Scan_fwd_kernel_traitsILi32ELi16ELi1ELb0ELb1ELb1ELb0ELb1EN3c108BFloat16EfS2_EEv13SSMParamsBase --------------------------
	.section	.nv.constant0._Z25selective_scan_fwd_kernelI32Selective_Scan_fwd_kernel_traitsILi32ELi16ELi1ELb0ELb1ELb1ELb0ELb1EN3c108BFloat16EfS2_EEv13SSMParamsBase,"a",@progbits
	.sectionflags	@""
	.align	4
.nv.constant0._Z25selective_scan_fwd_kernelI32Selective_Scan_fwd_kernel_traitsILi32ELi16ELi1ELb0ELb1ELb1ELb0ELb1EN3c108BFloat16EfS2_EEv13SSMParamsBase:
	.zero		1288


//--------------------- .nv.constant0._Z25selective_scan_fwd_kernelI32Selective_Scan_fwd_kernel_traitsILi32ELi16ELi1ELb0ELb1ELb1ELb1ELb0EN3c108BFloat16EfS2_EEv13SSMParamsBase --------------------------
	.section	.nv.constant0._Z25selective_scan_fwd_kernelI32Selective_Scan_fwd_kernel_traitsILi32ELi16ELi1ELb0ELb1ELb1ELb1ELb0EN3c108BFloat16EfS2_EEv13SSMParamsBase,"a",@progbits
	.sectionflags	@""
	.align	4
.nv.constant0._Z25selective_scan_fwd_kernelI32Selective_Scan_fwd_kernel_traitsILi32ELi16ELi1ELb0ELb1ELb1ELb1ELb0EN3c108BFloat16EfS2_EEv13SSMParamsBase:
	.zero		1288


//--------------------- .nv.constant0._Z25selective_scan_fwd_kernelI32Selective_Scan_fwd_kernel_traitsILi32ELi16ELi1ELb0ELb1ELb1ELb1ELb1EN3c108BFloat16EfS2_EEv13SSMParamsBase --------------------------
	.section	.nv.constant0._Z25selective_scan_fwd_kernelI32Selective_Scan_fwd_kernel_traitsILi32ELi16ELi1ELb0ELb1ELb1ELb1ELb1EN3c108BFloat16EfS2_EEv13SSMParamsBase,"a",@progbits
	.sectionflags	@""
	.align	4
.nv.constant0._Z25selective_scan_fwd_kernelI32Selective_Scan_fwd_kernel_traitsILi32ELi16ELi1ELb0ELb1ELb1ELb1ELb1EN3c108BFloat16EfS2_EEv13SSMParamsBase:
	.zero		1288


//--------------------- .nv.constant0._Z25selective_scan_fwd_kernelI32Selective_Scan_fwd_kernel_traitsILi32ELi16ELi1ELb1ELb1ELb1ELb0ELb0EN3c108BFloat16EfS2_EEv13SSMParamsBase --------------------------
	.section	.nv.constant0._Z25selective_scan_fwd_kernelI32Selective_Scan_fwd_kernel_traitsILi32ELi16ELi1ELb1ELb1ELb1ELb0ELb0EN3c108BFloat16EfS2_EEv13SSMParamsBase,"a",@progbits
	.sectionflags	@""
	.align	4
.nv.constant0._Z25selective_scan_fwd_kernelI32Selective_Scan_fwd_kernel_traitsILi32ELi16ELi1ELb1ELb1ELb1ELb0ELb0EN3c108BFloat16EfS2_EEv13SSMParamsBase:
	.zero		1288


//--------------------- .nv.constant0._Z25selective_scan_fwd_kernelI32Selective_Scan_fwd_kernel_traitsILi32ELi16ELi1ELb1ELb1ELb1ELb0ELb1EN3c108BFloat16EfS2_EEv13SSMParamsBase --------------------------
	.section	.nv.constant0._Z25selective_scan_fwd_kernelI32Selective_Scan_fwd_kernel_traitsILi32ELi16ELi1ELb1ELb1ELb1ELb0ELb1EN3c108BFloat16EfS2_EEv13SSMParamsBase,"a",@progbits
	.sectionflags	@""
	.align	4
.nv.constant0._Z25selective_scan_fwd_kernelI32Selective_Scan_fwd_kernel_traitsILi32ELi16ELi1ELb1ELb1ELb1ELb0ELb1EN3c108BFloat16EfS2_EEv13SSMParamsBase:
	.zero		1288


//--------------------- .nv.constant0._Z25selective_scan_fwd_kernelI32Selective_Scan_fwd_kernel_traitsILi32ELi16ELi1ELb1ELb1ELb1ELb1ELb0EN3c108BFloat16EfS2_EEv13SSMParamsBase --------------------------
	.section	.nv.constant0._Z25selective_scan_fwd_kernelI32Selective_Scan_fwd_kernel_traitsILi32ELi16ELi1ELb1ELb1ELb1ELb1ELb0EN3c108BFloat16EfS2_EEv13SSMParamsBase,"a",@progbits
	.sectionflags	@""
	.align	4
.nv.constant0._Z25selective_scan_fwd_kernelI32Selective_Scan_fwd_kernel_traitsILi32ELi16ELi1ELb1ELb1ELb1ELb1ELb0EN3c108BFloat16EfS2_EEv13SSMParamsBase:
	.zero		1288


//--------------------- .nv.constant0._Z25selective_scan_fwd_kernelI32Selective_Scan_fwd_kernel_traitsILi32ELi16ELi1ELb1ELb1ELb1ELb1ELb1EN3c108BFloat16EfS2_EEv13SSMParamsBase --------------------------
	.section	.nv.constant0._Z25selective_scan_fwd_kernelI32Selective_Scan_fwd_kernel_traitsILi32ELi16ELi1ELb1ELb1ELb1ELb1ELb1EN3c108BFloat16EfS2_EEv13SSMParamsBase,"a",@progbits
	.sectionflags	@""
	.align	4
.nv.constant0._Z25selective_scan_fwd_kernelI32Selective_Scan_fwd_kernel_traitsILi32ELi16ELi1ELb1ELb1ELb1ELb1ELb1EN3c108BFloat16EfS2_EEv13SSMParamsBase:
	.zero		1288


//--------------------- .nv.constant0._Z25selective_scan_fwd_kernelI32Selective_Scan_fwd_kernel_traitsILi32ELi8ELi1ELb0ELb1ELb1ELb0ELb0EN3c108BFloat16EfS2_EEv13SSMParamsBase --------------------------
	.section	.nv.constant0._Z25selective_scan_fwd_kernelI32Selective_Scan_fwd_kernel_traitsILi32ELi8ELi1ELb0ELb1ELb1ELb0ELb0EN3c108BFloat16EfS2_EEv13SSMParamsBase,"a",@progbits
	.sectionflags	@""
	.align	4
.nv.constant0._Z25selective_scan_fwd_kernelI32Selective_Scan_fwd_kernel_traitsILi32ELi8ELi1ELb0ELb1ELb1ELb0ELb0EN3c108BFloat16EfS2_EEv13SSMParamsBase:
	.zero		1288


//--------------------- .nv.constant0._Z25selective_scan_fwd_kernelI32Selective_Scan_fwd_kernel_traitsILi32ELi8ELi1ELb0ELb1ELb1ELb0ELb1EN3c108BFloat16EfS2_EEv13SSMParamsBase --------------------------
	.section	.nv.constant0._Z25selective_scan_fwd_kernelI32Selective_Scan_fwd_kernel_traitsILi32ELi8ELi1ELb0ELb1ELb1ELb0ELb1EN3c108BFloat16EfS2_EEv13SSMParamsBase,"a",@progbits
	.sectionflags	@""
	.align	4
.nv.constant0._Z25selective_scan_fwd_kernelI32Selective_Scan_fwd_kernel_traitsILi32ELi8ELi1ELb0ELb1ELb1ELb0ELb1EN3c108BFloat16EfS2_EEv13SSMParamsBase:
	.zero		1288


//--------------------- .nv.constant0._Z25selective_scan_fwd_kernelI32Selective_Scan_fwd_kernel_traitsILi32ELi8ELi1ELb0ELb1ELb1ELb1ELb0EN3c108BFloat16EfS2_EEv13SSMParamsBase --------------------------
	.section	.nv.constant0._Z25selective_scan_fwd_kernelI32Selective_Scan_fwd_kernel_traitsILi32ELi8ELi1ELb0ELb1ELb1ELb1ELb0EN3c108BFloat16EfS2_EEv13SSMParamsBase,"a",@progbits
	.sectionflags	@""
	.align	4
.nv.constant0._Z25selective_scan_fwd_kernelI32Selective_Scan_fwd_kernel_traitsILi32ELi8ELi1ELb0ELb1ELb1ELb1ELb0EN3c108BFloat16EfS2_EEv13SSMParamsBase:
	.zero		1288


//--------------------- .nv.constant0._Z25selective_scan_fwd_kernelI32Selective_Scan_fwd_kernel_traitsILi32ELi8ELi1ELb0ELb1ELb1ELb1ELb1EN3c108BFloat16EfS2_EEv13SSMParamsBase --------------------------
	.section	.nv.constant0._Z25selective_scan_fwd_kernelI32Selective_Scan_fwd_kernel_traitsILi32ELi8ELi1ELb0ELb1ELb1ELb1ELb1EN3c108BFloat16EfS2_EEv13SSMParamsBase,"a",@progbits
	.sectionflags	@""
	.align	4
.nv.constant0._Z25selective_scan_fwd_kernelI32Selective_Scan_fwd_kernel_traitsILi32ELi8ELi1ELb0ELb1ELb1ELb1ELb1EN3c108BFloat16EfS2_EEv13SSMParamsBase:
	.zero		1288


//--------------------- .nv.constant0._Z25selective_scan_fwd_kernelI32Selective_Scan_fwd_kernel_traitsILi32ELi8ELi1ELb1ELb1ELb1ELb0ELb0EN3c108BFloat16EfS2_EEv13SSMParamsBase --------------------------
	.section	.nv.constant0._Z25selective_scan_fwd_kernelI32Selective_Scan_fwd_kernel_traitsILi32ELi8ELi1ELb1ELb1ELb1ELb0ELb0EN3c108BFloat16EfS2_EEv13SSMParamsBase,"a",@progbits
	.sectionflags	@""
	.align	4
.nv.constant0._Z25selective_scan_fwd_kernelI32Selective_Scan_fwd_kernel_traitsILi32ELi8ELi1ELb1ELb1ELb1ELb0ELb0EN3c108BFloat16EfS2_EEv13SSMParamsBase:
	.zero		1288


//--------------------- .nv.constant0._Z25selective_scan_fwd_kernelI32Selective_Scan_fwd_kernel_traitsILi32ELi8ELi1ELb1ELb1ELb1ELb0ELb1EN3c108BFloat16EfS2_EEv13SSMParamsBase --------------------------
	.section	.nv.constant0._Z25selective_scan_fwd_kernelI32Selective_Scan_fwd_kernel_traitsILi32ELi8ELi1ELb1ELb1ELb1ELb0ELb1EN3c108BFloat16EfS2_EEv13SSMParamsBase,"a",@progbits
	.sectionflags	@""
	.align	4
.nv.constant0._Z25selective_scan_fwd_kernelI32Selective_Scan_fwd_kernel_traitsILi32ELi8ELi1ELb1ELb1ELb1ELb0ELb1EN3c108BFloat16EfS2_EEv13SSMParamsBase:
	.zero		1288


//--------------------- .nv.constant0._Z25selective_scan_fwd_kernelI32Selective_Scan_fwd_kernel_traitsILi32ELi8ELi1ELb1ELb1ELb1ELb1ELb0EN3c108BFloat16EfS2_EEv13SSMParamsBase --------------------------
	.section	.nv.constant0._Z25selective_scan_fwd_kernelI32Selective_Scan_fwd_kernel_traitsILi32ELi8ELi1ELb1ELb1ELb1ELb1ELb0EN3c108BFloat16EfS2_EEv13SSMParamsBase,"a",@progbits
	.sectionflags	@""
	.align	4
.nv.constant0._Z25selective_scan_fwd_kernelI32Selective_Scan_fwd_kernel_traitsILi32ELi8ELi1ELb1ELb1ELb1ELb1ELb0EN3c108BFloat16EfS2_EEv13SSMParamsBase:
	.zero		1288


//--------------------- .nv.constant0._Z25selective_scan_fwd_kernelI32Selective_Scan_fwd_kernel_traitsILi32ELi8ELi1ELb1ELb1ELb1ELb1ELb1EN3c108BFloat16EfS2_EEv13SSMParamsBase --------------------------
	.section	.nv.constant0._Z25selective_scan_fwd_kernelI32Selective_Scan_fwd_kernel_traitsILi32ELi8ELi1ELb1ELb1ELb1ELb1ELb1EN3c108BFloat16EfS2_EEv13SSMParamsBase,"a",@progbits
	.sectionflags	@""
	.align	4
.nv.constant0._Z25selective_scan_fwd_kernelI32Selective_Scan_fwd_kernel_traitsILi32ELi8ELi1ELb1ELb1ELb1ELb1ELb1EN3c108BFloat16EfS2_EEv13SSMParamsBase:
	.zero		1288


//--------------------- .nv.constant0._Z25selective_scan_fwd_kernelI32Selective_Scan_fwd_kernel_traitsILi32ELi4ELi1ELb0ELb1ELb1ELb0ELb0EN3c108BFloat16EfS2_EEv13SSMParamsBase --------------------------
	.section	.nv.constant0._Z25selective_scan_fwd_kernelI32Selective_Scan_fwd_kernel_traitsILi32ELi4ELi1ELb0ELb1ELb1ELb0ELb0EN3c108BFloat16EfS2_EEv13SSMParamsBase,"a",@progbits
	.sectionflags	@""
	.align	4
.nv.constant0._Z25selective_scan_fwd_kernelI32Selective_Scan_fwd_kernel_traitsILi32ELi4ELi1ELb0ELb1ELb1ELb0ELb0EN3c108BFloat16EfS2_EEv13SSMParamsBase:
	.zero		1288


//--------------------- .nv.constant0._Z25selective_scan_fwd_kernelI32Selective_Scan_fwd_kernel_traitsILi32ELi4ELi1ELb0ELb1ELb1ELb0ELb1EN3c108BFloat16EfS2_EEv13SSMParamsBase --------------------------
	.section	.nv.constant0._Z25selective_scan_fwd_kernelI32Selective_Scan_fwd_kernel_traitsILi32ELi4ELi1ELb0ELb1ELb1ELb0ELb1EN3c108BFloat16EfS2_EEv13SSMParamsBase,"a",@progbits
	.sectionflags	@""
	.align	4
.nv.constant0._Z25selective_scan_fwd_kernelI32Selective_Scan_fwd_kernel_traitsILi32ELi4ELi1ELb0ELb1ELb1ELb0ELb1EN3c108BFloat16EfS2_EEv13SSMParamsBase:
	.zero		1288


//--------------------- .nv.constant0._Z25selective_scan_fwd_kernelI32Selective_Scan_fwd_kernel_traitsILi32ELi4ELi1ELb0ELb1ELb1ELb1ELb0EN3c108BFloat16EfS2_EEv13SSMParamsBase --------------------------
	.section	.nv.constant0._Z25selective_scan_fwd_kernelI32Selective_Scan_fwd_kernel_traitsILi32ELi4ELi1ELb0ELb1ELb1ELb1ELb0EN3c108BFloat16EfS2_EEv13SSMParamsBase,"a",@progbits
	.sectionflags	@""
	.align	4
.nv.constant0._Z25selective_scan_fwd_kernelI32Selective_Scan_fwd_kernel_traitsILi32ELi4ELi1ELb0ELb1ELb1ELb1ELb0EN3c108BFloat16EfS2_EEv13SSMParamsBase:
	.zero		1288


//--------------------- .nv.constant0._Z25selective_scan_fwd_kernelI32Selective_Scan_fwd_kernel_traitsILi32ELi4ELi1ELb0ELb1ELb1ELb1ELb1EN3c108BFloat16EfS2_EEv13SSMParamsBase --------------------------
	.section	.nv.constant0._Z25selective_scan_fwd_kernelI32Selective_Scan_fwd_kernel_traitsILi32ELi4ELi1ELb0ELb1ELb1ELb1ELb1EN3c108BFloat16EfS2_EEv13SSMParamsBase,"a",@progbits
	.sectionflags	@""
	.align	4
.nv.constant0._Z25selective_scan_fwd_kernelI32Selective_Scan_fwd_kernel_traitsILi32ELi4ELi1ELb0ELb1ELb1ELb1ELb1EN3c108BFloat16EfS2_EEv13SSMParamsBase:
	.zero		1288


//--------------------- .nv.constant0._Z25selective_scan_fwd_kernelI32Selective_Scan_fwd_kernel_traitsILi32ELi4ELi1ELb1ELb1ELb1ELb0ELb0EN3c108BFloat16EfS2_EEv13SSMParamsBase --------------------------
	.section	.nv.constant0._Z25selective_scan_fwd_kernelI32Selective_Scan_fwd_kernel_traitsILi32ELi4ELi1ELb1ELb1ELb1ELb0ELb0EN3c108BFloat16EfS2_EEv13SSMParamsBase,"a",@progbits
	.sectionflags	@""
	.align	4
.nv.constant0._Z25selective_scan_fwd_kernelI32Selective_Scan_fwd_kernel_traitsILi32ELi4ELi1ELb1ELb1ELb1ELb0ELb0EN3c108BFloat16EfS2_EEv13SSMParamsBase:
	.zero		1288


//--------------------- .nv.constant0._Z25selective_scan_fwd_kernelI32Selective_Scan_fwd_kernel_traitsILi32ELi4ELi1ELb1ELb1ELb1ELb0ELb1EN3c108BFloat16EfS2_EEv13SSMParamsBase --------------------------
	.section	.nv.constant0._Z25selective_scan_fwd_kernelI32Selective_Scan_fwd_kernel_traitsILi32ELi4ELi1ELb1ELb1ELb1ELb0ELb1EN3c108BFloat16EfS2_EEv13SSMParamsBase,"a",@progbits
	.sectionflags	@""
	.align	4
.nv.constant0._Z25selective_scan_fwd_kernelI32Selective_Scan_fwd_kernel_traitsILi32ELi4ELi1ELb1ELb1ELb1ELb0ELb1EN3c108BFloat16EfS2_EEv13SSMParamsBase:
	.zero		1288


//--------------------- .nv.constant0._Z25selective_scan_fwd_kernelI32Selective_Scan_fwd_kernel_traitsILi32ELi4ELi1ELb1ELb1ELb1ELb1ELb0EN3c108BFloat16EfS2_EEv13SSMParamsBase --------------------------
	.section	.nv.constant0._Z25selective_scan_fwd_kernelI32Selective_Scan_fwd_kernel_traitsILi32ELi4ELi1ELb1ELb1ELb1ELb1ELb0EN3c108BFloat16EfS2_EEv13SSMParamsBase,"a",@progbits
	.sectionflags	@""
	.align	4
.nv.constant0._Z25selective_scan_fwd_kernelI32Selective_Scan_fwd_kernel_traitsILi32ELi4ELi1ELb1ELb1ELb1ELb1ELb0EN3c108BFloat16EfS2_EEv13SSMParamsBase:
	.zero		1288


//--------------------- .nv.constant0._Z25selective_scan_fwd_kernelI32Selective_Scan_fwd_kernel_traitsILi32ELi4ELi1ELb1ELb1ELb1ELb1ELb1EN3c108BFloat16EfS2_EEv13SSMParamsBase --------------------------
	.section	.nv.constant0._Z25selective_scan_fwd_kernelI32Selective_Scan_fwd_kernel_traitsILi32ELi4ELi1ELb1ELb1ELb1ELb1ELb1EN3c108BFloat16EfS2_EEv13SSMParamsBase,"a",@progbits
	.sectionflags	@""
	.align	4
.nv.constant0._Z25selective_scan_fwd_kernelI32Selective_Scan_fwd_kernel_traitsILi32ELi4ELi1ELb1ELb1ELb1ELb1ELb1EN3c108BFloat16EfS2_EEv13SSMParamsBase:
	.zero		1288


//--------------------- .nv.constant0._Z25selective_scan_fwd_kernelI32Selective_Scan_fwd_kernel_traitsILi64ELi16ELi1ELb0ELb1ELb1ELb0ELb0EN3c108BFloat16EfS2_EEv13SSMParamsBase --------------------------
	.section	.nv.constant0._Z25selective_scan_fwd_kernelI32Selective_Scan_fwd_kernel_traitsILi64ELi16ELi1ELb0ELb1ELb1ELb0ELb0EN3c108BFloat16EfS2_EEv13SSMParamsBase,"a",@progbits
	.sectionflags	@""
	.align	4
.nv.constant0._Z25selective_scan_fwd_kernelI32Selective_Scan_fwd_kernel_traitsILi64ELi16ELi1ELb0ELb1ELb1ELb0ELb0EN3c108BFloat16EfS2_EEv13SSMParamsBase:
	.zero		1288


//--------------------- .nv.constant0._Z25selective_scan_fwd_kernelI32Selective_Scan_fwd_kernel_traitsILi64ELi16ELi1ELb0ELb1ELb1ELb0ELb1EN3c108BFloat16EfS2_EEv13SSMParamsBase --------------------------
	.section	.nv.constant0._Z25selective_scan_fwd_kernelI32Selective_Scan_fwd_kernel_traitsILi64ELi16ELi1ELb0ELb1ELb1ELb0ELb1EN3c108BFloat16EfS2_EEv13SSMParamsBase,"a",@progbits
	.sectionflags	@""
	.align	4
.nv.constant0._Z25selective_scan_fwd_kernelI32Selective_Scan_fwd_kernel_traitsILi64ELi16ELi1ELb0ELb1ELb1ELb0ELb1EN3c108BFloat16EfS2_EEv13SSMParamsBase:
	.zero		1288


//--------------------- .nv.constant0._Z25selective_scan_fwd_kernelI32Selective_Scan_fwd_kernel_traitsILi64ELi16ELi1ELb0ELb1ELb1ELb1ELb0EN3c108BFloat16EfS2_EEv13SSMParamsBase --------------------------
	.section	.nv.constant0._Z25selective_scan_fwd_kernelI32Selective_Scan_fwd_kernel_traitsILi64ELi16ELi1ELb0ELb1ELb1ELb1ELb0EN3c108BFloat16EfS2_EEv13SSMParamsBase,"a",@progbits
	.sectionflags	@""
	.align	4
.nv.constant0._Z25selective_scan_fwd_kernelI32Selective_Scan_fwd_kernel_traitsILi64ELi16ELi1ELb0ELb1ELb1ELb1ELb0EN3c108BFloat16EfS2_EEv13SSMParamsBase:
	.zero		1288


//--------------------- .nv.constant0._Z25selective_scan_fwd_kernelI32Selective_Scan_fwd_kernel_traitsILi64ELi16ELi1ELb0ELb1ELb1ELb1ELb1EN3c108BFloat16EfS2_EEv13SSMParamsBase --------------------------
	.section	.nv.constant0._Z25selective_scan_fwd_kernelI32Selective_Scan_fwd_kernel_traitsILi64ELi16ELi1ELb0ELb1ELb1ELb1ELb1EN3c108BFloat16EfS2_EEv13SSMParamsBase,"a",@progbits
	.sectionflags	@""
	.align	4
.nv.constant0._Z25selective_scan_fwd_kernelI32Selective_Scan_fwd_kernel_traitsILi64ELi16ELi1ELb0ELb1ELb1ELb1ELb1EN3c108BFloat16EfS2_EEv13SSMParamsBase:
	.zero		1288


//--------------------- .nv.constant0._Z25selective_scan_fwd_kernelI32Selective_Scan_fwd_kernel_traitsILi64ELi16ELi1ELb1ELb1ELb1ELb0ELb0EN3c108BFloat16EfS2_EEv13SSMParamsBase --------------------------
	.section	.nv.constant0._Z25selective_scan_fwd_kernelI32Selective_Scan_fwd_kernel_traitsILi64ELi16ELi1ELb1ELb1ELb1ELb0ELb0EN3c108BFloat16EfS2_EEv13SSMParamsBase,"a",@progbits
	.sectionflags	@""
	.align	4
.nv.constant0._Z25selective_scan_fwd_kernelI32Selective_Scan_fwd_kernel_traitsILi64ELi16ELi1ELb1ELb1ELb1ELb0ELb0EN3c108BFloat16EfS2_EEv13SSMParamsBase:
	.zero		1288


//--------------------- .nv.constant0._Z25selective_scan_fwd_kernelI32Selective_Scan_fwd_kernel_traitsILi64ELi16ELi1ELb1ELb1ELb1ELb0ELb1EN3c108BFloat16EfS2_EEv13SSMParamsBase --------------------------
	.section	.nv.constant0._Z25selective_scan_fwd_kernelI32Selective_Scan_fwd_kernel_traitsILi64ELi16ELi1ELb1ELb1ELb1ELb0ELb1EN3c108BFloat16EfS2_EEv13SSMParamsBase,"a",@progbits
	.sectionflags	@""
	.align	4
.nv.constant0._Z25selective_scan_fwd_kernelI32Selective_Scan_fwd_kernel_traitsILi64ELi16ELi1ELb1ELb1ELb1ELb0ELb1EN3c108BFloat16EfS2_EEv13SSMParamsBase:
	.zero		1288


//--------------------- .nv.constant0._Z25selective_scan_fwd_kernelI32Selective_Scan_fwd_kernel_traitsILi64ELi16ELi1ELb1ELb1ELb1ELb1ELb0EN3c108BFloat16EfS2_EEv13SSMParamsBase --------------------------
	.section	.nv.constant0._Z25selective_scan_fwd_kernelI32Selective_Scan_fwd_kernel_traitsILi64ELi16ELi1ELb1ELb1ELb1ELb1ELb0EN3c108BFloat16EfS2_EEv13SSMParamsBase,"a",@progbits
	.sectionflags	@""
	.align	4
.nv.constant0._Z25selective_scan_fwd_kernelI32Selective_Scan_fwd_kernel_traitsILi64ELi16ELi1ELb1ELb1ELb1ELb1ELb0EN3c108BFloat16EfS2_EEv13SSMParamsBase:
	.zero		1288


//--------------------- .nv.constant0._Z25selective_scan_fwd_kernelI32Selective_Scan_fwd_kernel_traitsILi64ELi16ELi1ELb1ELb1ELb1ELb1ELb1EN3c108BFloat16EfS2_EEv13SSMParamsBase --------------------------
	.section	.nv.constant0._Z25selective_scan_fwd_kernelI32Selective_Scan_fwd_kernel_traitsILi64ELi16ELi1ELb1ELb1ELb1ELb1ELb1EN3c108BFloat16EfS2_EEv13SSMParamsBase,"a",@progbits
	.sectionflags	@""
	.align	4
.nv.constant0._Z25selective_scan_fwd_kernelI32Selective_Scan_fwd_kernel_traitsILi64ELi16ELi1ELb1ELb1ELb1ELb1ELb1EN3c108BFloat16EfS2_EEv13SSMParamsBase:
	.zero		1288


//--------------------- SYMBOLS --------------------------

	.type		.nv.reservedSmem.offset0,@object
	.size		.nv.reservedSmem.offset0,0x4
	.type		.nv.reservedSmem.cap,@object
	.size		.nv.reservedSmem.cap,0x4
